	.target	sm_80

	.elftype	@"ET_EXEC"


//--------------------- .note.nv.tkinfo           --------------------------
	.section	.note.nv.tkinfo,"",@"SHT_NOTE"
	.sectionflags	@"SHF_NOTE_NV_TKINFO"
	.tkinfo
        /*0018*/ 	.word	0x00000002
        /*0030*/ 	.string	""
        /*0030*/ 	.string	"ptxas"
        /*0030*/ 	.string	"Cuda compilation tools, release 13.0, V13.0.88"
        /*0030*/ 	.string	"Build cuda_13.0.r13.0/compiler.36424714_0"
        /*0030*/ 	.string	"-arch sm_80 -m 64 "



//--------------------- .note.nv.cuinfo           --------------------------
	.section	.note.nv.cuinfo,"",@"SHT_NOTE"
	.sectionflags	@"SHF_NOTE_NV_CUINFO"
        /*0018*/ 	.short	0x0002
        /*001a*/ 	.short	0x0050
        /*001c*/ 	.short	0x0082
	.zero		2


//--------------------- .nv.info                  --------------------------
	.section	.nv.info,"",@"SHT_CUDA_INFO"
	.align	4


	//----- nvinfo : EIATTR_REGCOUNT
	.align		4
        /*0000*/ 	.byte	0x04, 0x2f
        /*0002*/ 	.short	(.L_12 - .L_11)
	.align		4
.L_11:
        /*0004*/ 	.word	index@(_ZN7cutlass13device_kernelIN5flash19enable_sm80_to_sm89INS1_16FlashAttnFwdSm80INS1_25CollectiveMainloopFwdSm80ILi8ELi1ELb1EN4cute5tupleIJNS5_1CILi128EEENS7_ILi112EEES8_EEELi128ENS_6half_tEfNS_4arch4Sm80ELb1ELb0ELb0ELb1ELb1ELb1ELb1ELb1EEENS1_21CollectiveEpilogueFwdINS6_IJS8_S8_S9_EEENS6_IJNS7_ILi1EEESH_SH_EEESB_SD_Li256ELb1ELb1ELb1ELb0EEENS1_36VarlenDynamicPersistentTileSchedulerILi128ELi112ELi256ELi256ELb1ELb1ELb0ELb1ELb1ELb1EEEEEEEEEvNT_6ParamsE)
        /*0008*/ 	.word	0x000000ff


	//----- nvinfo : EIATTR_FRAME_SIZE
	.align		4
.L_12:
        /*000c*/ 	.byte	0x04, 0x11
        /*000e*/ 	.short	(.L_14 - .L_13)
	.align		4
.L_13:
        /*0010*/ 	.word	index@($__internal_55_$__cuda_sm70_votesync_ballot)
        /*0014*/ 	.word	0x00000000


	//----- nvinfo : EIATTR_FRAME_SIZE
	.align		4
.L_14:
        /*0018*/ 	.byte	0x04, 0x11
        /*001a*/ 	.short	(.L_16 - .L_15)
	.align		4
.L_15:
        /*001c*/ 	.word	index@($__internal_54_$__cuda_sm70_shflsync_up_p)
        /*0020*/ 	.word	0x00000000


	//----- nvinfo : EIATTR_FRAME_SIZE
	.align		4
.L_16:
        /*0024*/ 	.byte	0x04, 0x11
        /*0026*/ 	.short	(.L_18 - .L_17)
	.align		4
.L_17:
        /*0028*/ 	.word	index@($__internal_53_$__cuda_sm70_shflsync_idx_p)
        /*002c*/ 	.word	0x00000000


	//----- nvinfo : EIATTR_FRAME_SIZE
	.align		4
.L_18:
        /*0030*/ 	.byte	0x04, 0x11
        /*0032*/ 	.short	(.L_20 - .L_19)
	.align		4
.L_19:
        /*0034*/ 	.word	index@($__internal_52_$__cuda_sm70_shflsync_bfly_p)
        /*0038*/ 	.word	0x00000000


	//----- nvinfo : EIATTR_FRAME_SIZE
	.align		4
.L_20:
        /*003c*/ 	.byte	0x04, 0x11
        /*003e*/ 	.short	(.L_22 - .L_21)
	.align		4
.L_21:
        /*0040*/ 	.word	index@(_ZN7cutlass13device_kernelIN5flash19enable_sm80_to_sm89INS1_16FlashAttnFwdSm80INS1_25CollectiveMainloopFwdSm80ILi8ELi1ELb1EN4cute5tupleIJNS5_1CILi128EEENS7_ILi112EEES8_EEELi128ENS_6half_tEfNS_4arch4Sm80ELb1ELb0ELb0ELb1ELb1ELb1ELb1ELb1EEENS1_21CollectiveEpilogueFwdINS6_IJS8_S8_S9_EEENS6_IJNS7_ILi1EEESH_SH_EEESB_SD_Li256ELb1ELb1ELb1ELb0EEENS1_36VarlenDynamicPersistentTileSchedulerILi128ELi112ELi256ELi256ELb1ELb1ELb0ELb1ELb1ELb1EEEEEEEEEvNT_6ParamsE)
        /*0044*/ 	.word	0x00000130


	//----- nvinfo : EIATTR_REGCOUNT
	.align		4
.L_22:
        /*0048*/ 	.byte	0x04, 0x2f
        /*004a*/ 	.short	(.L_24 - .L_23)
	.align		4
.L_23:
        /*004c*/ 	.word	index@(_ZN7cutlass13device_kernelIN5flash19enable_sm80_to_sm89INS1_16FlashAttnFwdSm80INS1_25CollectiveMainloopFwdSm80ILi8ELi1ELb1EN4cute5tupleIJNS5_1CILi128EEENS7_ILi112EEES8_EEELi128ENS_6half_tEfNS_4arch4Sm80ELb1ELb0ELb0ELb1ELb1ELb0ELb1ELb1EEENS1_21CollectiveEpilogueFwdINS6_IJS8_S8_S9_EEENS6_IJNS7_ILi1EEESH_SH_EEESB_SD_Li256ELb1ELb1ELb1ELb0EEENS1_36VarlenDynamicPersistentTileSchedulerILi128ELi112ELi256ELi256ELb1ELb1ELb0ELb1ELb1ELb1EEEEEEEEEvNT_6ParamsE)
        /*0050*/ 	.word	0x000000ff


	//----- nvinfo : EIATTR_FRAME_SIZE
	.align		4
.L_24:
        /*0054*/ 	.byte	0x04, 0x11
        /*0056*/ 	.short	(.L_26 - .L_25)
	.align		4
.L_25:
        /*0058*/ 	.word	index@($__internal_51_$__cuda_sm70_votesync_ballot)
        /*005c*/ 	.word	0x00000000


	//----- nvinfo : EIATTR_FRAME_SIZE
	.align		4
.L_26:
        /*0060*/ 	.byte	0x04, 0x11
        /*0062*/ 	.short	(.L_28 - .L_27)
	.align		4
.L_27:
        /*0064*/ 	.word	index@($__internal_50_$__cuda_sm70_shflsync_up_p)
        /*0068*/ 	.word	0x00000000


	//----- nvinfo : EIATTR_FRAME_SIZE
	.align		4
.L_28:
        /*006c*/ 	.byte	0x04, 0x11
        /*006e*/ 	.short	(.L_30 - .L_29)
	.align		4
.L_29:
        /*0070*/ 	.word	index@($__internal_49_$__cuda_sm70_shflsync_idx_p)
        /*0074*/ 	.word	0x00000000


	//----- nvinfo : EIATTR_FRAME_SIZE
	.align		4
.L_30:
        /*0078*/ 	.byte	0x04, 0x11
        /*007a*/ 	.short	(.L_32 - .L_31)
	.align		4
.L_31:
        /*007c*/ 	.word	index@($__internal_48_$__cuda_sm70_shflsync_bfly_p)
        /*0080*/ 	.word	0x00000000


	//----- nvinfo : EIATTR_FRAME_SIZE
	.align		4
.L_32:
        /*0084*/ 	.byte	0x04, 0x11
        /*0086*/ 	.short	(.L_34 - .L_33)
	.align		4
.L_33:
        /*0088*/ 	.word	index@(_ZN7cutlass13device_kernelIN5flash19enable_sm80_to_sm89INS1_16FlashAttnFwdSm80INS1_25CollectiveMainloopFwdSm80ILi8ELi1ELb1EN4cute5tupleIJNS5_1CILi128EEENS7_ILi112EEES8_EEELi128ENS_6half_tEfNS_4arch4Sm80ELb1ELb0ELb0ELb1ELb1ELb0ELb1ELb1EEENS1_21CollectiveEpilogueFwdINS6_IJS8_S8_S9_EEENS6_IJNS7_ILi1EEESH_SH_EEESB_SD_Li256ELb1ELb1ELb1ELb0EEENS1_36VarlenDynamicPersistentTileSchedulerILi128ELi112ELi256ELi256ELb1ELb1ELb0ELb1ELb1ELb1EEEEEEEEEvNT_6ParamsE)
        /*008c*/ 	.word	0x00000118


	//----- nvinfo : EIATTR_REGCOUNT
	.align		4
.L_34:
        /*0090*/ 	.byte	0x04, 0x2f
        /*0092*/ 	.short	(.L_36 - .L_35)
	.align		4
.L_35:
        /*0094*/ 	.word	index@(_ZN7cutlass13device_kernelIN5flash19enable_sm80_to_sm89INS1_16FlashAttnFwdSm80INS1_25CollectiveMainloopFwdSm80ILi4ELi1ELb0EN4cute5tupleIJNS5_1CILi128EEENS7_ILi64EEES8_EEELi128ENS_6half_tEfNS_4arch4Sm80ELb1ELb0ELb0ELb0ELb1ELb0ELb1ELb1EEENS1_21CollectiveEpilogueFwdINS6_IJS8_S8_S9_EEENS6_IJNS7_ILi1EEESH_SH_EEESB_SD_Li128ELb0ELb1ELb1ELb0EEENS1_30DynamicPersistentTileSchedulerILi128ELi128ELb1ELb1ELb0EEEEEEEEEvNT_6ParamsE)
        /*0098*/ 	.word	0x000000ff


	//----- nvinfo : EIATTR_FRAME_SIZE
	.align		4
.L_36:
        /*009c*/ 	.byte	0x04, 0x11
        /*009e*/ 	.short	(.L_38 - .L_37)
	.align		4
.L_37:
        /*00a0*/ 	.word	index@($__internal_47_$__cuda_sm70_shflsync_idx_p)
        /*00a4*/ 	.word	0x00000000


	//----- nvinfo : EIATTR_FRAME_SIZE
	.align		4
.L_38:
        /*00a8*/ 	.byte	0x04, 0x11
        /*00aa*/ 	.short	(.L_40 - .L_39)
	.align		4
.L_39:
        /*00ac*/ 	.word	index@($__internal_46_$__cuda_sm70_shflsync_bfly_p)
        /*00b0*/ 	.word	0x00000000


	//----- nvinfo : EIATTR_FRAME_SIZE
	.align		4
.L_40:
        /*00b4*/ 	.byte	0x04, 0x11
        /*00b6*/ 	.short	(.L_42 - .L_41)
	.align		4
.L_41:
        /*00b8*/ 	.word	index@(_ZN7cutlass13device_kernelIN5flash19enable_sm80_to_sm89INS1_16FlashAttnFwdSm80INS1_25CollectiveMainloopFwdSm80ILi4ELi1ELb0EN4cute5tupleIJNS5_1CILi128EEENS7_ILi64EEES8_EEELi128ENS_6half_tEfNS_4arch4Sm80ELb1ELb0ELb0ELb0ELb1ELb0ELb1ELb1EEENS1_21CollectiveEpilogueFwdINS6_IJS8_S8_S9_EEENS6_IJNS7_ILi1EEESH_SH_EEESB_SD_Li128ELb0ELb1ELb1ELb0EEENS1_30DynamicPersistentTileSchedulerILi128ELi128ELb1ELb1ELb0EEEEEEEEEvNT_6ParamsE)
        /*00bc*/ 	.word	0x00000110


	//----- nvinfo : EIATTR_REGCOUNT
	.align		4
.L_42:
        /*00c0*/ 	.byte	0x04, 0x2f
        /*00c2*/ 	.short	(.L_44 - .L_43)
	.align		4
.L_43:
        /*00c4*/ 	.word	index@(_ZN7cutlass13device_kernelIN5flash19enable_sm80_to_sm89INS1_16FlashAttnFwdSm80INS1_25CollectiveMainloopFwdSm80ILi8ELi1ELb1EN4cute5tupleIJNS5_1CILi128EEENS7_ILi96EEES8_EEELi128ENS_6half_tEfNS_4arch4Sm80ELb0ELb1ELb0ELb1ELb1ELb1ELb1ELb1EEENS1_21CollectiveEpilogueFwdINS6_IJS8_S8_S9_EEENS6_IJNS7_ILi1EEESH_SH_EEESB_SD_Li256ELb1ELb1ELb1ELb0EEENS1_36VarlenDynamicPersistentTileSchedulerILi128ELi96ELi256ELi256ELb1ELb1ELb0ELb1ELb0ELb1EEEEEEEEEvNT_6ParamsE)
        /*00c8*/ 	.word	0x000000ff


	//----- nvinfo : EIATTR_FRAME_SIZE
	.align		4
.L_44:
        /*00cc*/ 	.byte	0x04, 0x11
        /*00ce*/ 	.short	(.L_46 - .L_45)
	.align		4
.L_45:
        /*00d0*/ 	.word	index@($__internal_45_$__cuda_sm70_votesync_ballot)
        /*00d4*/ 	.word	0x00000000


	//----- nvinfo : EIATTR_FRAME_SIZE
	.align		4
.L_46:
        /*00d8*/ 	.byte	0x04, 0x11
        /*00da*/ 	.short	(.L_48 - .L_47)
	.align		4
.L_47:
        /*00dc*/ 	.word	index@($__internal_44_$__cuda_sm70_shflsync_up_p)
        /*00e0*/ 	.word	0x00000000


	//----- nvinfo : EIATTR_FRAME_SIZE
	.align		4
.L_48:
        /*00e4*/ 	.byte	0x04, 0x11
        /*00e6*/ 	.short	(.L_50 - .L_49)
	.align		4
.L_49:
        /*00e8*/ 	.word	index@($__internal_43_$__cuda_sm70_shflsync_idx_p)
        /*00ec*/ 	.word	0x00000000


	//----- nvinfo : EIATTR_FRAME_SIZE
	.align		4
.L_50:
        /*00f0*/ 	.byte	0x04, 0x11
        /*00f2*/ 	.short	(.L_52 - .L_51)
	.align		4
.L_51:
        /*00f4*/ 	.word	index@($__internal_42_$__cuda_sm70_shflsync_bfly_p)
        /*00f8*/ 	.word	0x00000000


	//----- nvinfo : EIATTR_FRAME_SIZE
	.align		4
.L_52:
        /*00fc*/ 	.byte	0x04, 0x11
        /*00fe*/ 	.short	(.L_54 - .L_53)
	.align		4
.L_53:
        /*0100*/ 	.word	index@(_ZN7cutlass13device_kernelIN5flash19enable_sm80_to_sm89INS1_16FlashAttnFwdSm80INS1_25CollectiveMainloopFwdSm80ILi8ELi1ELb1EN4cute5tupleIJNS5_1CILi128EEENS7_ILi96EEES8_EEELi128ENS_6half_tEfNS_4arch4Sm80ELb0ELb1ELb0ELb1ELb1ELb1ELb1ELb1EEENS1_21CollectiveEpilogueFwdINS6_IJS8_S8_S9_EEENS6_IJNS7_ILi1EEESH_SH_EEESB_SD_Li256ELb1ELb1ELb1ELb0EEENS1_36VarlenDynamicPersistentTileSchedulerILi128ELi96ELi256ELi256ELb1ELb1ELb0ELb1ELb0ELb1EEEEEEEEEvNT_6ParamsE)
        /*0104*/ 	.word	0x00000070


	//----- nvinfo : EIATTR_REGCOUNT
	.align		4
.L_54:
        /*0108*/ 	.byte	0x04, 0x2f
        /*010a*/ 	.short	(.L_56 - .L_55)
	.align		4
.L_55:
        /*010c*/ 	.word	index@(_ZN7cutlass13device_kernelIN5flash19enable_sm80_to_sm89INS1_16FlashAttnFwdSm80INS1_25CollectiveMainloopFwdSm80ILi8ELi1ELb1EN4cute5tupleIJNS5_1CILi128EEENS7_ILi96EEES8_EEELi128ENS_6half_tEfNS_4arch4Sm80ELb0ELb1ELb0ELb1ELb1ELb0ELb1ELb1EEENS1_21CollectiveEpilogueFwdINS6_IJS8_S8_S9_EEENS6_IJNS7_ILi1EEESH_SH_EEESB_SD_Li256ELb1ELb1ELb1ELb0EEENS1_36VarlenDynamicPersistentTileSchedulerILi128ELi96ELi256ELi256ELb1ELb1ELb0ELb1ELb0ELb1EEEEEEEEEvNT_6ParamsE)
        /*0110*/ 	.word	0x000000ff


	//----- nvinfo : EIATTR_FRAME_SIZE
	.align		4
.L_56:
        /*0114*/ 	.byte	0x04, 0x11
        /*0116*/ 	.short	(.L_58 - .L_57)
	.align		4
.L_57:
        /*0118*/ 	.word	index@($__internal_41_$__cuda_sm70_votesync_ballot)
        /*011c*/ 	.word	0x00000000


	//----- nvinfo : EIATTR_FRAME_SIZE
	.align		4
.L_58:
        /*0120*/ 	.byte	0x04, 0x11
        /*0122*/ 	.short	(.L_60 - .L_59)
	.align		4
.L_59:
        /*0124*/ 	.word	index@($__internal_40_$__cuda_sm70_shflsync_up_p)
        /*0128*/ 	.word	0x00000000


	//----- nvinfo : EIATTR_FRAME_SIZE
	.align		4
.L_60:
        /*012c*/ 	.byte	0x04, 0x11
        /*012e*/ 	.short	(.L_62 - .L_61)
	.align		4
.L_61:
        /*0130*/ 	.word	index@($__internal_39_$__cuda_sm70_shflsync_idx_p)
        /*0134*/ 	.word	0x00000000


	//----- nvinfo : EIATTR_FRAME_SIZE
	.align		4
.L_62:
        /*0138*/ 	.byte	0x04, 0x11
        /*013a*/ 	.short	(.L_64 - .L_63)
	.align		4
.L_63:
        /*013c*/ 	.word	index@($__internal_38_$__cuda_sm70_shflsync_bfly_p)
        /*0140*/ 	.word	0x00000000


	//----- nvinfo : EIATTR_FRAME_SIZE
	.align		4
.L_64:
        /*0144*/ 	.byte	0x04, 0x11
        /*0146*/ 	.short	(.L_66 - .L_65)
	.align		4
.L_65:
        /*0148*/ 	.word	index@(_ZN7cutlass13device_kernelIN5flash19enable_sm80_to_sm89INS1_16FlashAttnFwdSm80INS1_25CollectiveMainloopFwdSm80ILi8ELi1ELb1EN4cute5tupleIJNS5_1CILi128EEENS7_ILi96EEES8_EEELi128ENS_6half_tEfNS_4arch4Sm80ELb0ELb1ELb0ELb1ELb1ELb0ELb1ELb1EEENS1_21CollectiveEpilogueFwdINS6_IJS8_S8_S9_EEENS6_IJNS7_ILi1EEESH_SH_EEESB_SD_Li256ELb1ELb1ELb1ELb0EEENS1_36VarlenDynamicPersistentTileSchedulerILi128ELi96ELi256ELi256ELb1ELb1ELb0ELb1ELb0ELb1EEEEEEEEEvNT_6ParamsE)
        /*014c*/ 	.word	0x00000028


	//----- nvinfo : EIATTR_REGCOUNT
	.align		4
.L_66:
        /*0150*/ 	.byte	0x04, 0x2f
        /*0152*/ 	.short	(.L_68 - .L_67)
	.align		4
.L_67:
        /*0154*/ 	.word	index@(_ZN7cutlass13device_kernelIN5flash19enable_sm80_to_sm89INS1_16FlashAttnFwdSm80INS1_25CollectiveMainloopFwdSm80ILi4ELi1ELb0EN4cute5tupleIJNS5_1CILi128EEENS7_ILi48EEES8_EEELi128ENS_6half_tEfNS_4arch4Sm80ELb0ELb1ELb0ELb0ELb1ELb0ELb1ELb1EEENS1_21CollectiveEpilogueFwdINS6_IJS8_S8_S9_EEENS6_IJNS7_ILi1EEESH_SH_EEESB_SD_Li128ELb0ELb1ELb1ELb0EEENS1_19SingleTileSchedulerILb0ELb1ELb1ELi128EEEEEEEEEvNT_6ParamsE)
        /*0158*/ 	.word	0x000000ff


	//----- nvinfo : EIATTR_FRAME_SIZE
	.align		4
.L_68:
        /*015c*/ 	.byte	0x04, 0x11
        /*015e*/ 	.short	(.L_70 - .L_69)
	.align		4
.L_69:
        /*0160*/ 	.word	index@(_ZN7cutlass13device_kernelIN5flash19enable_sm80_to_sm89INS1_16FlashAttnFwdSm80INS1_25CollectiveMainloopFwdSm80ILi4ELi1ELb0EN4cute5tupleIJNS5_1CILi128EEENS7_ILi48EEES8_EEELi128ENS_6half_tEfNS_4arch4Sm80ELb0ELb1ELb0ELb0ELb1ELb0ELb1ELb1EEENS1_21CollectiveEpilogueFwdINS6_IJS8_S8_S9_EEENS6_IJNS7_ILi1EEESH_SH_EEESB_SD_Li128ELb0ELb1ELb1ELb0EEENS1_19SingleTileSchedulerILb0ELb1ELb1ELi128EEEEEEEEEvNT_6ParamsE)
        /*0164*/ 	.word	0x00000070


	//----- nvinfo : EIATTR_REGCOUNT
	.align		4
.L_70:
        /*0168*/ 	.byte	0x04, 0x2f
        /*016a*/ 	.short	(.L_72 - .L_71)
	.align		4
.L_71:
        /*016c*/ 	.word	index@(_ZN7cutlass13device_kernelIN5flash19enable_sm80_to_sm89INS1_16FlashAttnFwdSm80INS1_25CollectiveMainloopFwdSm80ILi8ELi1ELb1EN4cute5tupleIJNS5_1CILi128EEENS7_ILi112EEES8_EEELi128ENS_6half_tEfNS_4arch4Sm80ELb0ELb0ELb0ELb1ELb1ELb1ELb1ELb1EEENS1_21CollectiveEpilogueFwdINS6_IJS8_S8_S9_EEENS6_IJNS7_ILi1EEESH_SH_EEESB_SD_Li256ELb1ELb1ELb1ELb0EEENS1_36VarlenDynamicPersistentTileSchedulerILi128ELi112ELi256ELi256ELb1ELb1ELb0ELb0ELb1ELb1EEEEEEEEEvNT_6ParamsE)
        /*0170*/ 	.word	0x000000ff


	//----- nvinfo : EIATTR_FRAME_SIZE
	.align		4
.L_72:
        /*0174*/ 	.byte	0x04, 0x11
        /*0176*/ 	.short	(.L_74 - .L_73)
	.align		4
.L_73:
        /*0178*/ 	.word	index@($__internal_37_$__cuda_sm70_votesync_ballot)
        /*017c*/ 	.word	0x00000000


	//----- nvinfo : EIATTR_FRAME_SIZE
	.align		4
.L_74:
        /*0180*/ 	.byte	0x04, 0x11
        /*0182*/ 	.short	(.L_76 - .L_75)
	.align		4
.L_75:
        /*0184*/ 	.word	index@($__internal_36_$__cuda_sm70_shflsync_up_p)
        /*0188*/ 	.word	0x00000000


	//----- nvinfo : EIATTR_FRAME_SIZE
	.align		4
.L_76:
        /*018c*/ 	.byte	0x04, 0x11
        /*018e*/ 	.short	(.L_78 - .L_77)
	.align		4
.L_77:
        /*0190*/ 	.word	index@($__internal_35_$__cuda_sm70_shflsync_idx_p)
        /*0194*/ 	.word	0x00000000


	//----- nvinfo : EIATTR_FRAME_SIZE
	.align		4
.L_78:
        /*0198*/ 	.byte	0x04, 0x11
        /*019a*/ 	.short	(.L_80 - .L_79)
	.align		4
.L_79:
        /*019c*/ 	.word	index@($__internal_34_$__cuda_sm70_shflsync_bfly_p)
        /*01a0*/ 	.word	0x00000000


	//----- nvinfo : EIATTR_FRAME_SIZE
	.align		4
.L_80:
        /*01a4*/ 	.byte	0x04, 0x11
        /*01a6*/ 	.short	(.L_82 - .L_81)
	.align		4
.L_81:
        /*01a8*/ 	.word	index@(_ZN7cutlass13device_kernelIN5flash19enable_sm80_to_sm89INS1_16FlashAttnFwdSm80INS1_25CollectiveMainloopFwdSm80ILi8ELi1ELb1EN4cute5tupleIJNS5_1CILi128EEENS7_ILi112EEES8_EEELi128ENS_6half_tEfNS_4arch4Sm80ELb0ELb0ELb0ELb1ELb1ELb1ELb1ELb1EEENS1_21CollectiveEpilogueFwdINS6_IJS8_S8_S9_EEENS6_IJNS7_ILi1EEESH_SH_EEESB_SD_Li256ELb1ELb1ELb1ELb0EEENS1_36VarlenDynamicPersistentTileSchedulerILi128ELi112ELi256ELi256ELb1ELb1ELb0ELb0ELb1ELb1EEEEEEEEEvNT_6ParamsE)
        /*01ac*/ 	.word	0x00000110


	//----- nvinfo : EIATTR_REGCOUNT
	.align		4
.L_82:
        /*01b0*/ 	.byte	0x04, 0x2f
        /*01b2*/ 	.short	(.L_84 - .L_83)
	.align		4
.L_83:
        /*01b4*/ 	.word	index@(_ZN7cutlass13device_kernelIN5flash19enable_sm80_to_sm89INS1_16FlashAttnFwdSm80INS1_25CollectiveMainloopFwdSm80ILi8ELi1ELb1EN4cute5tupleIJNS5_1CILi128EEENS7_ILi112EEES8_EEELi128ENS_6half_tEfNS_4arch4Sm80ELb0ELb0ELb0ELb1ELb1ELb0ELb1ELb1EEENS1_21CollectiveEpilogueFwdINS6_IJS8_S8_S9_EEENS6_IJNS7_ILi1EEESH_SH_EEESB_SD_Li256ELb1ELb1ELb1ELb0EEENS1_36VarlenDynamicPersistentTileSchedulerILi128ELi112ELi256ELi256ELb1ELb1ELb0ELb0ELb1ELb1EEEEEEEEEvNT_6ParamsE)
        /*01b8*/ 	.word	0x000000ff


	//----- nvinfo : EIATTR_FRAME_SIZE
	.align		4
.L_84:
        /*01bc*/ 	.byte	0x04, 0x11
        /*01be*/ 	.short	(.L_86 - .L_85)
	.align		4
.L_85:
        /*01c0*/ 	.word	index@($__internal_33_$__cuda_sm70_votesync_ballot)
        /*01c4*/ 	.word	0x00000000


	//----- nvinfo : EIATTR_FRAME_SIZE
	.align		4
.L_86:
        /*01c8*/ 	.byte	0x04, 0x11
        /*01ca*/ 	.short	(.L_88 - .L_87)
	.align		4
.L_87:
        /*01cc*/ 	.word	index@($__internal_32_$__cuda_sm70_shflsync_up_p)
        /*01d0*/ 	.word	0x00000000


	//----- nvinfo : EIATTR_FRAME_SIZE
	.align		4
.L_88:
        /*01d4*/ 	.byte	0x04, 0x11
        /*01d6*/ 	.short	(.L_90 - .L_89)
	.align		4
.L_89:
        /*01d8*/ 	.word	index@($__internal_31_$__cuda_sm70_shflsync_idx_p)
        /*01dc*/ 	.word	0x00000000


	//----- nvinfo : EIATTR_FRAME_SIZE
	.align		4
.L_90:
        /*01e0*/ 	.byte	0x04, 0x11
        /*01e2*/ 	.short	(.L_92 - .L_91)
	.align		4
.L_91:
        /*01e4*/ 	.word	index@($__internal_30_$__cuda_sm70_shflsync_bfly_p)
        /*01e8*/ 	.word	0x00000000


	//----- nvinfo : EIATTR_FRAME_SIZE
	.align		4
.L_92:
        /*01ec*/ 	.byte	0x04, 0x11
        /*01ee*/ 	.short	(.L_94 - .L_93)
	.align		4
.L_93:
        /*01f0*/ 	.word	index@(_ZN7cutlass13device_kernelIN5flash19enable_sm80_to_sm89INS1_16FlashAttnFwdSm80INS1_25CollectiveMainloopFwdSm80ILi8ELi1ELb1EN4cute5tupleIJNS5_1CILi128EEENS7_ILi112EEES8_EEELi128ENS_6half_tEfNS_4arch4Sm80ELb0ELb0ELb0ELb1ELb1ELb0ELb1ELb1EEENS1_21CollectiveEpilogueFwdINS6_IJS8_S8_S9_EEENS6_IJNS7_ILi1EEESH_SH_EEESB_SD_Li256ELb1ELb1ELb1ELb0EEENS1_36VarlenDynamicPersistentTileSchedulerILi128ELi112ELi256ELi256ELb1ELb1ELb0ELb0ELb1ELb1EEEEEEEEEvNT_6ParamsE)
        /*01f4*/ 	.word	0x000000c0


	//----- nvinfo : EIATTR_REGCOUNT
	.align		4
.L_94:
        /*01f8*/ 	.byte	0x04, 0x2f
        /*01fa*/ 	.short	(.L_96 - .L_95)
	.align		4
.L_95:
        /*01fc*/ 	.word	index@(_ZN7cutlass13device_kernelIN5flash19enable_sm80_to_sm89INS1_16FlashAttnFwdSm80INS1_25CollectiveMainloopFwdSm80ILi4ELi1ELb0EN4cute5tupleIJNS5_1CILi128EEENS7_ILi64EEES8_EEELi128ENS_6half_tEfNS_4arch4Sm80ELb0ELb0ELb0ELb0ELb1ELb0ELb1ELb1EEENS1_21CollectiveEpilogueFwdINS6_IJS8_S8_S9_EEENS6_IJNS7_ILi1EEESH_SH_EEESB_SD_Li128ELb0ELb1ELb1ELb0EEENS1_19SingleTileSchedulerILb0ELb1ELb1ELi128EEEEEEEEEvNT_6ParamsE)
        /*0200*/ 	.word	0x000000ff


	//----- nvinfo : EIATTR_FRAME_SIZE
	.align		4
.L_96:
        /*0204*/ 	.byte	0x04, 0x11
        /*0206*/ 	.short	(.L_98 - .L_97)
	.align		4
.L_97:
        /*0208*/ 	.word	index@(_ZN7cutlass13device_kernelIN5flash19enable_sm80_to_sm89INS1_16FlashAttnFwdSm80INS1_25CollectiveMainloopFwdSm80ILi4ELi1ELb0EN4cute5tupleIJNS5_1CILi128EEENS7_ILi64EEES8_EEELi128ENS_6half_tEfNS_4arch4Sm80ELb0ELb0ELb0ELb0ELb1ELb0ELb1ELb1EEENS1_21CollectiveEpilogueFwdINS6_IJS8_S8_S9_EEENS6_IJNS7_ILi1EEESH_SH_EEESB_SD_Li128ELb0ELb1ELb1ELb0EEENS1_19SingleTileSchedulerILb0ELb1ELb1ELi128EEEEEEEEEvNT_6ParamsE)
        /*020c*/ 	.word	0x00000028


	//----- nvinfo : EIATTR_REGCOUNT
	.align		4
.L_98:
        /*0210*/ 	.byte	0x04, 0x2f
        /*0212*/ 	.short	(.L_100 - .L_99)
	.align		4
.L_99:
        /*0214*/ 	.word	index@(_ZN7cutlass13device_kernelIN5flash19enable_sm80_to_sm89INS1_16FlashAttnFwdSm80INS1_25CollectiveMainloopFwdSm80ILi8ELi1ELb1EN4cute5tupleIJNS5_1CILi128EEES8_S8_EEELi128ENS_6half_tEfNS_4arch4Sm80ELb1ELb0ELb0ELb0ELb1ELb0ELb1ELb1EEENS1_21CollectiveEpilogueFwdIS9_NS6_IJNS7_ILi1EEESF_SF_EEESA_SC_Li256ELb0ELb1ELb1ELb0EEENS1_30DynamicPersistentTileSchedulerILi256ELi256ELb1ELb1ELb0EEEEEEEEEvNT_6ParamsE)
        /*0218*/ 	.word	0x000000ff


	//----- nvinfo : EIATTR_FRAME_SIZE
	.align		4
.L_100:
        /*021c*/ 	.byte	0x04, 0x11
        /*021e*/ 	.short	(.L_102 - .L_101)
	.align		4
.L_101:
        /*0220*/ 	.word	index@($__internal_29_$__cuda_sm70_shflsync_idx_p)
        /*0224*/ 	.word	0x00000000


	//----- nvinfo : EIATTR_FRAME_SIZE
	.align		4
.L_102:
        /*0228*/ 	.byte	0x04, 0x11
        /*022a*/ 	.short	(.L_104 - .L_103)
	.align		4
.L_103:
        /*022c*/ 	.word	index@($__internal_28_$__cuda_sm70_shflsync_bfly_p)
        /*0230*/ 	.word	0x00000000


	//----- nvinfo : EIATTR_FRAME_SIZE
	.align		4
.L_104:
        /*0234*/ 	.byte	0x04, 0x11
        /*0236*/ 	.short	(.L_106 - .L_105)
	.align		4
.L_105:
        /*0238*/ 	.word	index@(_ZN7cutlass13device_kernelIN5flash19enable_sm80_to_sm89INS1_16FlashAttnFwdSm80INS1_25CollectiveMainloopFwdSm80ILi8ELi1ELb1EN4cute5tupleIJNS5_1CILi128EEES8_S8_EEELi128ENS_6half_tEfNS_4arch4Sm80ELb1ELb0ELb0ELb0ELb1ELb0ELb1ELb1EEENS1_21CollectiveEpilogueFwdIS9_NS6_IJNS7_ILi1EEESF_SF_EEESA_SC_Li256ELb0ELb1ELb1ELb0EEENS1_30DynamicPersistentTileSchedulerILi256ELi256ELb1ELb1ELb0EEEEEEEEEvNT_6ParamsE)
        /*023c*/ 	.word	0x000000d8


	//----- nvinfo : EIATTR_REGCOUNT
	.align		4
.L_106:
        /*0240*/ 	.byte	0x04, 0x2f
        /*0242*/ 	.short	(.L_108 - .L_107)
	.align		4
.L_107:
        /*0244*/ 	.word	index@(_ZN7cutlass13device_kernelIN5flash19enable_sm80_to_sm89INS1_16FlashAttnFwdSm80INS1_25CollectiveMainloopFwdSm80ILi8ELi1ELb1EN4cute5tupleIJNS5_1CILi128EEENS7_ILi96EEES8_EEELi128ENS_6half_tEfNS_4arch4Sm80ELb0ELb1ELb0ELb0ELb1ELb0ELb1ELb1EEENS1_21CollectiveEpilogueFwdINS6_IJS8_S8_S9_EEENS6_IJNS7_ILi1EEESH_SH_EEESB_SD_Li256ELb0ELb1ELb1ELb0EEENS1_19SingleTileSchedulerILb0ELb1ELb1ELi128EEEEEEEEEvNT_6ParamsE)
        /*0248*/ 	.word	0x000000fe


	//----- nvinfo : EIATTR_FRAME_SIZE
	.align		4
.L_108:
        /*024c*/ 	.byte	0x04, 0x11
        /*024e*/ 	.short	(.L_110 - .L_109)
	.align		4
.L_109:
        /*0250*/ 	.word	index@(_ZN7cutlass13device_kernelIN5flash19enable_sm80_to_sm89INS1_16FlashAttnFwdSm80INS1_25CollectiveMainloopFwdSm80ILi8ELi1ELb1EN4cute5tupleIJNS5_1CILi128EEENS7_ILi96EEES8_EEELi128ENS_6half_tEfNS_4arch4Sm80ELb0ELb1ELb0ELb0ELb1ELb0ELb1ELb1EEENS1_21CollectiveEpilogueFwdINS6_IJS8_S8_S9_EEENS6_IJNS7_ILi1EEESH_SH_EEESB_SD_Li256ELb0ELb1ELb1ELb0EEENS1_19SingleTileSchedulerILb0ELb1ELb1ELi128EEEEEEEEEvNT_6ParamsE)
        /*0254*/ 	.word	0x00000000


	//----- nvinfo : EIATTR_REGCOUNT
	.align		4
.L_110:
        /*0258*/ 	.byte	0x04, 0x2f
        /*025a*/ 	.short	(.L_112 - .L_111)
	.align		4
.L_111:
        /*025c*/ 	.word	index@(_ZN7cutlass13device_kernelIN5flash19enable_sm80_to_sm89INS1_16FlashAttnFwdSm80INS1_25CollectiveMainloopFwdSm80ILi8ELi1ELb1EN4cute5tupleIJNS5_1CILi128EEES8_S8_EEELi128ENS_6half_tEfNS_4arch4Sm80ELb0ELb0ELb0ELb0ELb1ELb0ELb1ELb1EEENS1_21CollectiveEpilogueFwdIS9_NS6_IJNS7_ILi1EEESF_SF_EEESA_SC_Li256ELb0ELb1ELb1ELb0EEENS1_19SingleTileSchedulerILb0ELb1ELb1ELi128EEEEEEEEEvNT_6ParamsE)
        /*0260*/ 	.word	0x000000fc


	//----- nvinfo : EIATTR_FRAME_SIZE
	.align		4
.L_112:
        /*0264*/ 	.byte	0x04, 0x11
        /*0266*/ 	.short	(.L_114 - .L_113)
	.align		4
.L_113:
        /*0268*/ 	.word	index@(_ZN7cutlass13device_kernelIN5flash19enable_sm80_to_sm89INS1_16FlashAttnFwdSm80INS1_25CollectiveMainloopFwdSm80ILi8ELi1ELb1EN4cute5tupleIJNS5_1CILi128EEES8_S8_EEELi128ENS_6half_tEfNS_4arch4Sm80ELb0ELb0ELb0ELb0ELb1ELb0ELb1ELb1EEENS1_21CollectiveEpilogueFwdIS9_NS6_IJNS7_ILi1EEESF_SF_EEESA_SC_Li256ELb0ELb1ELb1ELb0EEENS1_19SingleTileSchedulerILb0ELb1ELb1ELi128EEEEEEEEEvNT_6ParamsE)
        /*026c*/ 	.word	0x00000000


	//----- nvinfo : EIATTR_REGCOUNT
	.align		4
.L_114:
        /*0270*/ 	.byte	0x04, 0x2f
        /*0272*/ 	.short	(.L_116 - .L_115)
	.align		4
.L_115:
        /*0274*/ 	.word	index@(_ZN7cutlass13device_kernelIN5flash19enable_sm80_to_sm89INS1_16FlashAttnFwdSm80INS1_25CollectiveMainloopFwdSm80ILi8ELi1ELb1EN4cute5tupleIJNS5_1CILi128EEENS7_ILi112EEES8_EEELi128ENS_6half_tEfNS_4arch4Sm80ELb1ELb0ELb1ELb1ELb1ELb1ELb1ELb1EEENS1_21CollectiveEpilogueFwdINS6_IJS8_S8_S9_EEENS6_IJNS7_ILi1EEESH_SH_EEESB_SD_Li256ELb1ELb1ELb1ELb0EEENS1_36VarlenDynamicPersistentTileSchedulerILi128ELi112ELi256ELi256ELb1ELb1ELb0ELb1ELb1ELb1EEEEEEEEEvNT_6ParamsE)
        /*0278*/ 	.word	0x000000ff


	//----- nvinfo : EIATTR_FRAME_SIZE
	.align		4
.L_116:
        /*027c*/ 	.byte	0x04, 0x11
        /*027e*/ 	.short	(.L_118 - .L_117)
	.align		4
.L_117:
        /*0280*/ 	.word	index@($__internal_27_$__cuda_sm70_votesync_ballot)
        /*0284*/ 	.word	0x00000000


	//----- nvinfo : EIATTR_FRAME_SIZE
	.align		4
.L_118:
        /*0288*/ 	.byte	0x04, 0x11
        /*028a*/ 	.short	(.L_120 - .L_119)
	.align		4
.L_119:
        /*028c*/ 	.word	index@($__internal_26_$__cuda_sm70_shflsync_up_p)
        /*0290*/ 	.word	0x00000000


	//----- nvinfo : EIATTR_FRAME_SIZE
	.align		4
.L_120:
        /*0294*/ 	.byte	0x04, 0x11
        /*0296*/ 	.short	(.L_122 - .L_121)
	.align		4
.L_121:
        /*0298*/ 	.word	index@($__internal_25_$__cuda_sm70_shflsync_idx_p)
        /*029c*/ 	.word	0x00000000


	//----- nvinfo : EIATTR_FRAME_SIZE
	.align		4
.L_122:
        /*02a0*/ 	.byte	0x04, 0x11
        /*02a2*/ 	.short	(.L_124 - .L_123)
	.align		4
.L_123:
        /*02a4*/ 	.word	index@($__internal_24_$__cuda_sm70_shflsync_bfly_p)
        /*02a8*/ 	.word	0x00000000


	//----- nvinfo : EIATTR_FRAME_SIZE
	.align		4
.L_124:
        /*02ac*/ 	.byte	0x04, 0x11
        /*02ae*/ 	.short	(.L_126 - .L_125)
	.align		4
.L_125:
        /*02b0*/ 	.word	index@(_ZN7cutlass13device_kernelIN5flash19enable_sm80_to_sm89INS1_16FlashAttnFwdSm80INS1_25CollectiveMainloopFwdSm80ILi8ELi1ELb1EN4cute5tupleIJNS5_1CILi128EEENS7_ILi112EEES8_EEELi128ENS_6half_tEfNS_4arch4Sm80ELb1ELb0ELb1ELb1ELb1ELb1ELb1ELb1EEENS1_21CollectiveEpilogueFwdINS6_IJS8_S8_S9_EEENS6_IJNS7_ILi1EEESH_SH_EEESB_SD_Li256ELb1ELb1ELb1ELb0EEENS1_36VarlenDynamicPersistentTileSchedulerILi128ELi112ELi256ELi256ELb1ELb1ELb0ELb1ELb1ELb1EEEEEEEEEvNT_6ParamsE)
        /*02b4*/ 	.word	0x00000130


	//----- nvinfo : EIATTR_REGCOUNT
	.align		4
.L_126:
        /*02b8*/ 	.byte	0x04, 0x2f
        /*02ba*/ 	.short	(.L_128 - .L_127)
	.align		4
.L_127:
        /*02bc*/ 	.word	index@(_ZN7cutlass13device_kernelIN5flash19enable_sm80_to_sm89INS1_16FlashAttnFwdSm80INS1_25CollectiveMainloopFwdSm80ILi8ELi1ELb1EN4cute5tupleIJNS5_1CILi128EEENS7_ILi112EEES8_EEELi128ENS_6half_tEfNS_4arch4Sm80ELb1ELb0ELb1ELb1ELb1ELb0ELb1ELb1EEENS1_21CollectiveEpilogueFwdINS6_IJS8_S8_S9_EEENS6_IJNS7_ILi1EEESH_SH_EEESB_SD_Li256ELb1ELb1ELb1ELb0EEENS1_36VarlenDynamicPersistentTileSchedulerILi128ELi112ELi256ELi256ELb1ELb1ELb0ELb1ELb1ELb1EEEEEEEEEvNT_6ParamsE)
        /*02c0*/ 	.word	0x000000ff


	//----- nvinfo : EIATTR_FRAME_SIZE
	.align		4
.L_128:
        /*02c4*/ 	.byte	0x04, 0x11
        /*02c6*/ 	.short	(.L_130 - .L_129)
	.align		4
.L_129:
        /*02c8*/ 	.word	index@($__internal_23_$__cuda_sm70_votesync_ballot)
        /*02cc*/ 	.word	0x00000000


	//----- nvinfo : EIATTR_FRAME_SIZE
	.align		4
.L_130:
        /*02d0*/ 	.byte	0x04, 0x11
        /*02d2*/ 	.short	(.L_132 - .L_131)
	.align		4
.L_131:
        /*02d4*/ 	.word	index@($__internal_22_$__cuda_sm70_shflsync_up_p)
        /*02d8*/ 	.word	0x00000000


	//----- nvinfo : EIATTR_FRAME_SIZE
	.align		4
.L_132:
        /*02dc*/ 	.byte	0x04, 0x11
        /*02de*/ 	.short	(.L_134 - .L_133)
	.align		4
.L_133:
        /*02e0*/ 	.word	index@($__internal_21_$__cuda_sm70_shflsync_idx_p)
        /*02e4*/ 	.word	0x00000000


	//----- nvinfo : EIATTR_FRAME_SIZE
	.align		4
.L_134:
        /*02e8*/ 	.byte	0x04, 0x11
        /*02ea*/ 	.short	(.L_136 - .L_135)
	.align		4
.L_135:
        /*02ec*/ 	.word	index@($__internal_20_$__cuda_sm70_shflsync_bfly_p)
        /*02f0*/ 	.word	0x00000000


	//----- nvinfo : EIATTR_FRAME_SIZE
	.align		4
.L_136:
        /*02f4*/ 	.byte	0x04, 0x11
        /*02f6*/ 	.short	(.L_138 - .L_137)
	.align		4
.L_137:
        /*02f8*/ 	.word	index@(_ZN7cutlass13device_kernelIN5flash19enable_sm80_to_sm89INS1_16FlashAttnFwdSm80INS1_25CollectiveMainloopFwdSm80ILi8ELi1ELb1EN4cute5tupleIJNS5_1CILi128EEENS7_ILi112EEES8_EEELi128ENS_6half_tEfNS_4arch4Sm80ELb1ELb0ELb1ELb1ELb1ELb0ELb1ELb1EEENS1_21CollectiveEpilogueFwdINS6_IJS8_S8_S9_EEENS6_IJNS7_ILi1EEESH_SH_EEESB_SD_Li256ELb1ELb1ELb1ELb0EEENS1_36VarlenDynamicPersistentTileSchedulerILi128ELi112ELi256ELi256ELb1ELb1ELb0ELb1ELb1ELb1EEEEEEEEEvNT_6ParamsE)
        /*02fc*/ 	.word	0x00000118


	//----- nvinfo : EIATTR_REGCOUNT
	.align		4
.L_138:
        /*0300*/ 	.byte	0x04, 0x2f
        /*0302*/ 	.short	(.L_140 - .L_139)
	.align		4
.L_139:
        /*0304*/ 	.word	index@(_ZN7cutlass13device_kernelIN5flash19enable_sm80_to_sm89INS1_16FlashAttnFwdSm80INS1_25CollectiveMainloopFwdSm80ILi4ELi1ELb0EN4cute5tupleIJNS5_1CILi128EEENS7_ILi64EEES8_EEELi128ENS_6half_tEfNS_4arch4Sm80ELb1ELb0ELb1ELb0ELb1ELb0ELb1ELb1EEENS1_21CollectiveEpilogueFwdINS6_IJS8_S8_S9_EEENS6_IJNS7_ILi1EEESH_SH_EEESB_SD_Li128ELb0ELb1ELb1ELb0EEENS1_30DynamicPersistentTileSchedulerILi128ELi128ELb1ELb1ELb0EEEEEEEEEvNT_6ParamsE)
        /*0308*/ 	.word	0x000000ff


	//----- nvinfo : EIATTR_FRAME_SIZE
	.align		4
.L_140:
        /*030c*/ 	.byte	0x04, 0x11
        /*030e*/ 	.short	(.L_142 - .L_141)
	.align		4
.L_141:
        /*0310*/ 	.word	index@($__internal_19_$__cuda_sm70_shflsync_idx_p)
        /*0314*/ 	.word	0x00000000


	//----- nvinfo : EIATTR_FRAME_SIZE
	.align		4
.L_142:
        /*0318*/ 	.byte	0x04, 0x11
        /*031a*/ 	.short	(.L_144 - .L_143)
	.align		4
.L_143:
        /*031c*/ 	.word	index@($__internal_18_$__cuda_sm70_shflsync_bfly_p)
        /*0320*/ 	.word	0x00000000


	//----- nvinfo : EIATTR_FRAME_SIZE
	.align		4
.L_144:
        /*0324*/ 	.byte	0x04, 0x11
        /*0326*/ 	.short	(.L_146 - .L_145)
	.align		4
.L_145:
        /*0328*/ 	.word	index@(_ZN7cutlass13device_kernelIN5flash19enable_sm80_to_sm89INS1_16FlashAttnFwdSm80INS1_25CollectiveMainloopFwdSm80ILi4ELi1ELb0EN4cute5tupleIJNS5_1CILi128EEENS7_ILi64EEES8_EEELi128ENS_6half_tEfNS_4arch4Sm80ELb1ELb0ELb1ELb0ELb1ELb0ELb1ELb1EEENS1_21CollectiveEpilogueFwdINS6_IJS8_S8_S9_EEENS6_IJNS7_ILi1EEESH_SH_EEESB_SD_Li128ELb0ELb1ELb1ELb0EEENS1_30DynamicPersistentTileSchedulerILi128ELi128ELb1ELb1ELb0EEEEEEEEEvNT_6ParamsE)
        /*032c*/ 	.word	0x000000f8


	//----- nvinfo : EIATTR_REGCOUNT
	.align		4
.L_146:
        /*0330*/ 	.byte	0x04, 0x2f
        /*0332*/ 	.short	(.L_148 - .L_147)
	.align		4
.L_147:
        /*0334*/ 	.word	index@(_ZN7cutlass13device_kernelIN5flash19enable_sm80_to_sm89INS1_16FlashAttnFwdSm80INS1_25CollectiveMainloopFwdSm80ILi8ELi1ELb1EN4cute5tupleIJNS5_1CILi128EEENS7_ILi96EEES8_EEELi128ENS_6half_tEfNS_4arch4Sm80ELb0ELb1ELb1ELb1ELb1ELb1ELb1ELb1EEENS1_21CollectiveEpilogueFwdINS6_IJS8_S8_S9_EEENS6_IJNS7_ILi1EEESH_SH_EEESB_SD_Li256ELb1ELb1ELb1ELb0EEENS1_36VarlenDynamicPersistentTileSchedulerILi128ELi96ELi256ELi256ELb1ELb1ELb0ELb1ELb0ELb1EEEEEEEEEvNT_6ParamsE)
        /*0338*/ 	.word	0x000000ff


	//----- nvinfo : EIATTR_FRAME_SIZE
	.align		4
.L_148:
        /*033c*/ 	.byte	0x04, 0x11
        /*033e*/ 	.short	(.L_150 - .L_149)
	.align		4
.L_149:
        /*0340*/ 	.word	index@($__internal_17_$__cuda_sm70_votesync_ballot)
        /*0344*/ 	.word	0x00000000


	//----- nvinfo : EIATTR_FRAME_SIZE
	.align		4
.L_150:
        /*0348*/ 	.byte	0x04, 0x11
        /*034a*/ 	.short	(.L_152 - .L_151)
	.align		4
.L_151:
        /*034c*/ 	.word	index@($__internal_16_$__cuda_sm70_shflsync_up_p)
        /*0350*/ 	.word	0x00000000


	//----- nvinfo : EIATTR_FRAME_SIZE
	.align		4
.L_152:
        /*0354*/ 	.byte	0x04, 0x11
        /*0356*/ 	.short	(.L_154 - .L_153)
	.align		4
.L_153:
        /*0358*/ 	.word	index@($__internal_15_$__cuda_sm70_shflsync_idx_p)
        /*035c*/ 	.word	0x00000000


	//----- nvinfo : EIATTR_FRAME_SIZE
	.align		4
.L_154:
        /*0360*/ 	.byte	0x04, 0x11
        /*0362*/ 	.short	(.L_156 - .L_155)
	.align		4
.L_155:
        /*0364*/ 	.word	index@($__internal_14_$__cuda_sm70_shflsync_bfly_p)
        /*0368*/ 	.word	0x00000000


	//----- nvinfo : EIATTR_FRAME_SIZE
	.align		4
.L_156:
        /*036c*/ 	.byte	0x04, 0x11
        /*036e*/ 	.short	(.L_158 - .L_157)
	.align		4
.L_157:
        /*0370*/ 	.word	index@(_ZN7cutlass13device_kernelIN5flash19enable_sm80_to_sm89INS1_16FlashAttnFwdSm80INS1_25CollectiveMainloopFwdSm80ILi8ELi1ELb1EN4cute5tupleIJNS5_1CILi128EEENS7_ILi96EEES8_EEELi128ENS_6half_tEfNS_4arch4Sm80ELb0ELb1ELb1ELb1ELb1ELb1ELb1ELb1EEENS1_21CollectiveEpilogueFwdINS6_IJS8_S8_S9_EEENS6_IJNS7_ILi1EEESH_SH_EEESB_SD_Li256ELb1ELb1ELb1ELb0EEENS1_36VarlenDynamicPersistentTileSchedulerILi128ELi96ELi256ELi256ELb1ELb1ELb0ELb1ELb0ELb1EEEEEEEEEvNT_6ParamsE)
        /*0374*/ 	.word	0x00000070


	//----- nvinfo : EIATTR_REGCOUNT
	.align		4
.L_158:
        /*0378*/ 	.byte	0x04, 0x2f
        /*037a*/ 	.short	(.L_160 - .L_159)
	.align		4
.L_159:
        /*037c*/ 	.word	index@(_ZN7cutlass13device_kernelIN5flash19enable_sm80_to_sm89INS1_16FlashAttnFwdSm80INS1_25CollectiveMainloopFwdSm80ILi8ELi1ELb1EN4cute5tupleIJNS5_1CILi128EEENS7_ILi96EEES8_EEELi128ENS_6half_tEfNS_4arch4Sm80ELb0ELb1ELb1ELb1ELb1ELb0ELb1ELb1EEENS1_21CollectiveEpilogueFwdINS6_IJS8_S8_S9_EEENS6_IJNS7_ILi1EEESH_SH_EEESB_SD_Li256ELb1ELb1ELb1ELb0EEENS1_36VarlenDynamicPersistentTileSchedulerILi128ELi96ELi256ELi256ELb1ELb1ELb0ELb1ELb0ELb1EEEEEEEEEvNT_6ParamsE)
        /*0380*/ 	.word	0x000000ff


	//----- nvinfo : EIATTR_FRAME_SIZE
	.align		4
.L_160:
        /*0384*/ 	.byte	0x04, 0x11
        /*0386*/ 	.short	(.L_162 - .L_161)
	.align		4
.L_161:
        /*0388*/ 	.word	index@($__internal_13_$__cuda_sm70_votesync_ballot)
        /*038c*/ 	.word	0x00000000


	//----- nvinfo : EIATTR_FRAME_SIZE
	.align		4
.L_162:
        /*0390*/ 	.byte	0x04, 0x11
        /*0392*/ 	.short	(.L_164 - .L_163)
	.align		4
.L_163:
        /*0394*/ 	.word	index@($__internal_12_$__cuda_sm70_shflsync_up_p)
        /*0398*/ 	.word	0x00000000


	//----- nvinfo : EIATTR_FRAME_SIZE
	.align		4
.L_164:
        /*039c*/ 	.byte	0x04, 0x11
        /*039e*/ 	.short	(.L_166 - .L_165)
	.align		4
.L_165:
        /*03a0*/ 	.word	index@($__internal_11_$__cuda_sm70_shflsync_idx_p)
        /*03a4*/ 	.word	0x00000000


	//----- nvinfo : EIATTR_FRAME_SIZE
	.align		4
.L_166:
        /*03a8*/ 	.byte	0x04, 0x11
        /*03aa*/ 	.short	(.L_168 - .L_167)
	.align		4
.L_167:
        /*03ac*/ 	.word	index@($__internal_10_$__cuda_sm70_shflsync_bfly_p)
        /*03b0*/ 	.word	0x00000000


	//----- nvinfo : EIATTR_FRAME_SIZE
	.align		4
.L_168:
        /*03b4*/ 	.byte	0x04, 0x11
        /*03b6*/ 	.short	(.L_170 - .L_169)
	.align		4
.L_169:
        /*03b8*/ 	.word	index@(_ZN7cutlass13device_kernelIN5flash19enable_sm80_to_sm89INS1_16FlashAttnFwdSm80INS1_25CollectiveMainloopFwdSm80ILi8ELi1ELb1EN4cute5tupleIJNS5_1CILi128EEENS7_ILi96EEES8_EEELi128ENS_6half_tEfNS_4arch4Sm80ELb0ELb1ELb1ELb1ELb1ELb0ELb1ELb1EEENS1_21CollectiveEpilogueFwdINS6_IJS8_S8_S9_EEENS6_IJNS7_ILi1EEESH_SH_EEESB_SD_Li256ELb1ELb1ELb1ELb0EEENS1_36VarlenDynamicPersistentTileSchedulerILi128ELi96ELi256ELi256ELb1ELb1ELb0ELb1ELb0ELb1EEEEEEEEEvNT_6ParamsE)
        /*03bc*/ 	.word	0x00000028


	//----- nvinfo : EIATTR_REGCOUNT
	.align		4
.L_170:
        /*03c0*/ 	.byte	0x04, 0x2f
        /*03c2*/ 	.short	(.L_172 - .L_171)
	.align		4
.L_171:
        /*03c4*/ 	.word	index@(_ZN7cutlass13device_kernelIN5flash19enable_sm80_to_sm89INS1_16FlashAttnFwdSm80INS1_25CollectiveMainloopFwdSm80ILi4ELi1ELb0EN4cute5tupleIJNS5_1CILi128EEENS7_ILi48EEES8_EEELi128ENS_6half_tEfNS_4arch4Sm80ELb0ELb1ELb1ELb0ELb1ELb0ELb1ELb1EEENS1_21CollectiveEpilogueFwdINS6_IJS8_S8_S9_EEENS6_IJNS7_ILi1EEESH_SH_EEESB_SD_Li128ELb0ELb1ELb1ELb0EEENS1_19SingleTileSchedulerILb0ELb1ELb1ELi128EEEEEEEEEvNT_6ParamsE)
        /*03c8*/ 	.word	0x000000ff


	//----- nvinfo : EIATTR_FRAME_SIZE
	.align		4
.L_172:
        /*03cc*/ 	.byte	0x04, 0x11
        /*03ce*/ 	.short	(.L_174 - .L_173)
	.align		4
.L_173:
        /*03d0*/ 	.word	index@(_ZN7cutlass13device_kernelIN5flash19enable_sm80_to_sm89INS1_16FlashAttnFwdSm80INS1_25CollectiveMainloopFwdSm80ILi4ELi1ELb0EN4cute5tupleIJNS5_1CILi128EEENS7_ILi48EEES8_EEELi128ENS_6half_tEfNS_4arch4Sm80ELb0ELb1ELb1ELb0ELb1ELb0ELb1ELb1EEENS1_21CollectiveEpilogueFwdINS6_IJS8_S8_S9_EEENS6_IJNS7_ILi1EEESH_SH_EEESB_SD_Li128ELb0ELb1ELb1ELb0EEENS1_19SingleTileSchedulerILb0ELb1ELb1ELi128EEEEEEEEEvNT_6ParamsE)
        /*03d4*/ 	.word	0x00000078


	//----- nvinfo : EIATTR_REGCOUNT
	.align		4
.L_174:
        /*03d8*/ 	.byte	0x04, 0x2f
        /*03da*/ 	.short	(.L_176 - .L_175)
	.align		4
.L_175:
        /*03dc*/ 	.word	index@(_ZN7cutlass13device_kernelIN5flash19enable_sm80_to_sm89INS1_16FlashAttnFwdSm80INS1_25CollectiveMainloopFwdSm80ILi8ELi1ELb1EN4cute5tupleIJNS5_1CILi128EEENS7_ILi112EEES8_EEELi128ENS_6half_tEfNS_4arch4Sm80ELb0ELb0ELb1ELb1ELb1ELb1ELb1ELb1EEENS1_21CollectiveEpilogueFwdINS6_IJS8_S8_S9_EEENS6_IJNS7_ILi1EEESH_SH_EEESB_SD_Li256ELb1ELb1ELb1ELb0EEENS1_36VarlenDynamicPersistentTileSchedulerILi128ELi112ELi256ELi256ELb1ELb1ELb0ELb0ELb1ELb1EEEEEEEEEvNT_6ParamsE)
        /*03e0*/ 	.word	0x000000ff


	//----- nvinfo : EIATTR_FRAME_SIZE
	.align		4
.L_176:
        /*03e4*/ 	.byte	0x04, 0x11
        /*03e6*/ 	.short	(.L_178 - .L_177)
	.align		4
.L_177:
        /*03e8*/ 	.word	index@($__internal_9_$__cuda_sm70_votesync_ballot)
        /*03ec*/ 	.word	0x00000000


	//----- nvinfo : EIATTR_FRAME_SIZE
	.align		4
.L_178:
        /*03f0*/ 	.byte	0x04, 0x11
        /*03f2*/ 	.short	(.L_180 - .L_179)
	.align		4
.L_179:
        /*03f4*/ 	.word	index@($__internal_8_$__cuda_sm70_shflsync_up_p)
        /*03f8*/ 	.word	0x00000000


	//----- nvinfo : EIATTR_FRAME_SIZE
	.align		4
.L_180:
        /*03fc*/ 	.byte	0x04, 0x11
        /*03fe*/ 	.short	(.L_182 - .L_181)
	.align		4
.L_181:
        /*0400*/ 	.word	index@($__internal_7_$__cuda_sm70_shflsync_idx_p)
        /*0404*/ 	.word	0x00000000


	//----- nvinfo : EIATTR_FRAME_SIZE
	.align		4
.L_182:
        /*0408*/ 	.byte	0x04, 0x11
        /*040a*/ 	.short	(.L_184 - .L_183)
	.align		4
.L_183:
        /*040c*/ 	.word	index@($__internal_6_$__cuda_sm70_shflsync_bfly_p)
        /*0410*/ 	.word	0x00000000


	//----- nvinfo : EIATTR_FRAME_SIZE
	.align		4
.L_184:
        /*0414*/ 	.byte	0x04, 0x11
        /*0416*/ 	.short	(.L_186 - .L_185)
	.align		4
.L_185:
        /*0418*/ 	.word	index@(_ZN7cutlass13device_kernelIN5flash19enable_sm80_to_sm89INS1_16FlashAttnFwdSm80INS1_25CollectiveMainloopFwdSm80ILi8ELi1ELb1EN4cute5tupleIJNS5_1CILi128EEENS7_ILi112EEES8_EEELi128ENS_6half_tEfNS_4arch4Sm80ELb0ELb0ELb1ELb1ELb1ELb1ELb1ELb1EEENS1_21CollectiveEpilogueFwdINS6_IJS8_S8_S9_EEENS6_IJNS7_ILi1EEESH_SH_EEESB_SD_Li256ELb1ELb1ELb1ELb0EEENS1_36VarlenDynamicPersistentTileSchedulerILi128ELi112ELi256ELi256ELb1ELb1ELb0ELb0ELb1ELb1EEEEEEEEEvNT_6ParamsE)
        /*041c*/ 	.word	0x00000108


	//----- nvinfo : EIATTR_REGCOUNT
	.align		4
.L_186:
        /*0420*/ 	.byte	0x04, 0x2f
        /*0422*/ 	.short	(.L_188 - .L_187)
	.align		4
.L_187:
        /*0424*/ 	.word	index@(_ZN7cutlass13device_kernelIN5flash19enable_sm80_to_sm89INS1_16FlashAttnFwdSm80INS1_25CollectiveMainloopFwdSm80ILi8ELi1ELb1EN4cute5tupleIJNS5_1CILi128EEENS7_ILi112EEES8_EEELi128ENS_6half_tEfNS_4arch4Sm80ELb0ELb0ELb1ELb1ELb1ELb0ELb1ELb1EEENS1_21CollectiveEpilogueFwdINS6_IJS8_S8_S9_EEENS6_IJNS7_ILi1EEESH_SH_EEESB_SD_Li256ELb1ELb1ELb1ELb0EEENS1_36VarlenDynamicPersistentTileSchedulerILi128ELi112ELi256ELi256ELb1ELb1ELb0ELb0ELb1ELb1EEEEEEEEEvNT_6ParamsE)
        /*0428*/ 	.word	0x000000ff


	//----- nvinfo : EIATTR_FRAME_SIZE
	.align		4
.L_188:
        /*042c*/ 	.byte	0x04, 0x11
        /*042e*/ 	.short	(.L_190 - .L_189)
	.align		4
.L_189:
        /*0430*/ 	.word	index@($__internal_5_$__cuda_sm70_votesync_ballot)
        /*0434*/ 	.word	0x00000000


	//----- nvinfo : EIATTR_FRAME_SIZE
	.align		4
.L_190:
        /*0438*/ 	.byte	0x04, 0x11
        /*043a*/ 	.short	(.L_192 - .L_191)
	.align		4
.L_191:
        /*043c*/ 	.word	index@($__internal_4_$__cuda_sm70_shflsync_up_p)
        /*0440*/ 	.word	0x00000000


	//----- nvinfo : EIATTR_FRAME_SIZE
	.align		4
.L_192:
        /*0444*/ 	.byte	0x04, 0x11
        /*0446*/ 	.short	(.L_194 - .L_193)
	.align		4
.L_193:
        /*0448*/ 	.word	index@($__internal_3_$__cuda_sm70_shflsync_idx_p)
        /*044c*/ 	.word	0x00000000


	//----- nvinfo : EIATTR_FRAME_SIZE
	.align		4
.L_194:
        /*0450*/ 	.byte	0x04, 0x11
        /*0452*/ 	.short	(.L_196 - .L_195)
	.align		4
.L_195:
        /*0454*/ 	.word	index@($__internal_2_$__cuda_sm70_shflsync_bfly_p)
        /*0458*/ 	.word	0x00000000


	//----- nvinfo : EIATTR_FRAME_SIZE
	.align		4
.L_196:
        /*045c*/ 	.byte	0x04, 0x11
        /*045e*/ 	.short	(.L_198 - .L_197)
	.align		4
.L_197:
        /*0460*/ 	.word	index@(_ZN7cutlass13device_kernelIN5flash19enable_sm80_to_sm89INS1_16FlashAttnFwdSm80INS1_25CollectiveMainloopFwdSm80ILi8ELi1ELb1EN4cute5tupleIJNS5_1CILi128EEENS7_ILi112EEES8_EEELi128ENS_6half_tEfNS_4arch4Sm80ELb0ELb0ELb1ELb1ELb1ELb0ELb1ELb1EEENS1_21CollectiveEpilogueFwdINS6_IJS8_S8_S9_EEENS6_IJNS7_ILi1EEESH_SH_EEESB_SD_Li256ELb1ELb1ELb1ELb0EEENS1_36VarlenDynamicPersistentTileSchedulerILi128ELi112ELi256ELi256ELb1ELb1ELb0ELb0ELb1ELb1EEEEEEEEEvNT_6ParamsE)
        /*0464*/ 	.word	0x000000b8


	//----- nvinfo : EIATTR_REGCOUNT
	.align		4
.L_198:
        /*0468*/ 	.byte	0x04, 0x2f
        /*046a*/ 	.short	(.L_200 - .L_199)
	.align		4
.L_199:
        /*046c*/ 	.word	index@(_ZN7cutlass13device_kernelIN5flash19enable_sm80_to_sm89INS1_16FlashAttnFwdSm80INS1_25CollectiveMainloopFwdSm80ILi4ELi1ELb0EN4cute5tupleIJNS5_1CILi128EEENS7_ILi64EEES8_EEELi128ENS_6half_tEfNS_4arch4Sm80ELb0ELb0ELb1ELb0ELb1ELb0ELb1ELb1EEENS1_21CollectiveEpilogueFwdINS6_IJS8_S8_S9_EEENS6_IJNS7_ILi1EEESH_SH_EEESB_SD_Li128ELb0ELb1ELb1ELb0EEENS1_19SingleTileSchedulerILb0ELb1ELb1ELi128EEEEEEEEEvNT_6ParamsE)
        /*0470*/ 	.word	0x000000ff


	//----- nvinfo : EIATTR_FRAME_SIZE
	.align		4
.L_200:
        /*0474*/ 	.byte	0x04, 0x11
        /*0476*/ 	.short	(.L_202 - .L_201)
	.align		4
.L_201:
        /*0478*/ 	.word	index@(_ZN7cutlass13device_kernelIN5flash19enable_sm80_to_sm89INS1_16FlashAttnFwdSm80INS1_25CollectiveMainloopFwdSm80ILi4ELi1ELb0EN4cute5tupleIJNS5_1CILi128EEENS7_ILi64EEES8_EEELi128ENS_6half_tEfNS_4arch4Sm80ELb0ELb0ELb1ELb0ELb1ELb0ELb1ELb1EEENS1_21CollectiveEpilogueFwdINS6_IJS8_S8_S9_EEENS6_IJNS7_ILi1EEESH_SH_EEESB_SD_Li128ELb0ELb1ELb1ELb0EEENS1_19SingleTileSchedulerILb0ELb1ELb1ELi128EEEEEEEEEvNT_6ParamsE)
        /*047c*/ 	.word	0x00000098


	//----- nvinfo : EIATTR_REGCOUNT
	.align		4
.L_202:
        /*0480*/ 	.byte	0x04, 0x2f
        /*0482*/ 	.short	(.L_204 - .L_203)
	.align		4
.L_203:
        /*0484*/ 	.word	index@(_ZN7cutlass13device_kernelIN5flash19enable_sm80_to_sm89INS1_16FlashAttnFwdSm80INS1_25CollectiveMainloopFwdSm80ILi8ELi1ELb1EN4cute5tupleIJNS5_1CILi128EEES8_S8_EEELi128ENS_6half_tEfNS_4arch4Sm80ELb1ELb0ELb1ELb0ELb1ELb0ELb1ELb1EEENS1_21CollectiveEpilogueFwdIS9_NS6_IJNS7_ILi1EEESF_SF_EEESA_SC_Li256ELb0ELb1ELb1ELb0EEENS1_30DynamicPersistentTileSchedulerILi256ELi256ELb1ELb1ELb0EEEEEEEEEvNT_6ParamsE)
        /*0488*/ 	.word	0x000000ff


	//----- nvinfo : EIATTR_FRAME_SIZE
	.align		4
.L_204:
        /*048c*/ 	.byte	0x04, 0x11
        /*048e*/ 	.short	(.L_206 - .L_205)
	.align		4
.L_205:
        /*0490*/ 	.word	index@($__internal_1_$__cuda_sm70_shflsync_idx_p)
        /*0494*/ 	.word	0x00000000


	//----- nvinfo : EIATTR_FRAME_SIZE
	.align		4
.L_206:
        /*0498*/ 	.byte	0x04, 0x11
        /*049a*/ 	.short	(.L_208 - .L_207)
	.align		4
.L_207:
        /*049c*/ 	.word	index@($__internal_0_$__cuda_sm70_shflsync_bfly_p)
        /*04a0*/ 	.word	0x00000000


	//----- nvinfo : EIATTR_FRAME_SIZE
	.align		4
.L_208:
        /*04a4*/ 	.byte	0x04, 0x11
        /*04a6*/ 	.short	(.L_210 - .L_209)
	.align		4
.L_209:
        /*04a8*/ 	.word	index@(_ZN7cutlass13device_kernelIN5flash19enable_sm80_to_sm89INS1_16FlashAttnFwdSm80INS1_25CollectiveMainloopFwdSm80ILi8ELi1ELb1EN4cute5tupleIJNS5_1CILi128EEES8_S8_EEELi128ENS_6half_tEfNS_4arch4Sm80ELb1ELb0ELb1ELb0ELb1ELb0ELb1ELb1EEENS1_21CollectiveEpilogueFwdIS9_NS6_IJNS7_ILi1EEESF_SF_EEESA_SC_Li256ELb0ELb1ELb1ELb0EEENS1_30DynamicPersistentTileSchedulerILi256ELi256ELb1ELb1ELb0EEEEEEEEEvNT_6ParamsE)
        /*04ac*/ 	.word	0x000000d8


	//----- nvinfo : EIATTR_REGCOUNT
	.align		4
.L_210:
        /*04b0*/ 	.byte	0x04, 0x2f
        /*04b2*/ 	.short	(.L_212 - .L_211)
	.align		4
.L_211:
        /*04b4*/ 	.word	index@(_ZN7cutlass13device_kernelIN5flash19enable_sm80_to_sm89INS1_16FlashAttnFwdSm80INS1_25CollectiveMainloopFwdSm80ILi8ELi1ELb1EN4cute5tupleIJNS5_1CILi128EEENS7_ILi96EEES8_EEELi128ENS_6half_tEfNS_4arch4Sm80ELb0ELb1ELb1ELb0ELb1ELb0ELb1ELb1EEENS1_21CollectiveEpilogueFwdINS6_IJS8_S8_S9_EEENS6_IJNS7_ILi1EEESH_SH_EEESB_SD_Li256ELb0ELb1ELb1ELb0EEENS1_19SingleTileSchedulerILb0ELb1ELb1ELi128EEEEEEEEEvNT_6ParamsE)
        /*04b8*/ 	.word	0x000000ff


	//----- nvinfo : EIATTR_FRAME_SIZE
	.align		4
.L_212:
        /*04bc*/ 	.byte	0x04, 0x11
        /*04be*/ 	.short	(.L_214 - .L_213)
	.align		4
.L_213:
        /*04c0*/ 	.word	index@(_ZN7cutlass13device_kernelIN5flash19enable_sm80_to_sm89INS1_16FlashAttnFwdSm80INS1_25CollectiveMainloopFwdSm80ILi8ELi1ELb1EN4cute5tupleIJNS5_1CILi128EEENS7_ILi96EEES8_EEELi128ENS_6half_tEfNS_4arch4Sm80ELb0ELb1ELb1ELb0ELb1ELb0ELb1ELb1EEENS1_21CollectiveEpilogueFwdINS6_IJS8_S8_S9_EEENS6_IJNS7_ILi1EEESH_SH_EEESB_SD_Li256ELb0ELb1ELb1ELb0EEENS1_19SingleTileSchedulerILb0ELb1ELb1ELi128EEEEEEEEEvNT_6ParamsE)
        /*04c4*/ 	.word	0x00000000


	//----- nvinfo : EIATTR_REGCOUNT
	.align		4
.L_214:
        /*04c8*/ 	.byte	0x04, 0x2f
        /*04ca*/ 	.short	(.L_216 - .L_215)
	.align		4
.L_215:
        /*04cc*/ 	.word	index@(_ZN7cutlass13device_kernelIN5flash19enable_sm80_to_sm89INS1_16FlashAttnFwdSm80INS1_25CollectiveMainloopFwdSm80ILi8ELi1ELb1EN4cute5tupleIJNS5_1CILi128EEES8_S8_EEELi128ENS_6half_tEfNS_4arch4Sm80ELb0ELb0ELb1ELb0ELb1ELb0ELb1ELb1EEENS1_21CollectiveEpilogueFwdIS9_NS6_IJNS7_ILi1EEESF_SF_EEESA_SC_Li256ELb0ELb1ELb1ELb0EEENS1_19SingleTileSchedulerILb0ELb1ELb1ELi128EEEEEEEEEvNT_6ParamsE)
        /*04d0*/ 	.word	0x000000ff


	//----- nvinfo : EIATTR_FRAME_SIZE
	.align		4
.L_216:
        /*04d4*/ 	.byte	0x04, 0x11
        /*04d6*/ 	.short	(.L_218 - .L_217)
	.align		4
.L_217:
        /*04d8*/ 	.word	index@(_ZN7cutlass13device_kernelIN5flash19enable_sm80_to_sm89INS1_16FlashAttnFwdSm80INS1_25CollectiveMainloopFwdSm80ILi8ELi1ELb1EN4cute5tupleIJNS5_1CILi128EEES8_S8_EEELi128ENS_6half_tEfNS_4arch4Sm80ELb0ELb0ELb1ELb0ELb1ELb0ELb1ELb1EEENS1_21CollectiveEpilogueFwdIS9_NS6_IJNS7_ILi1EEESF_SF_EEESA_SC_Li256ELb0ELb1ELb1ELb0EEENS1_19SingleTileSchedulerILb0ELb1ELb1ELi128EEEEEEEEEvNT_6ParamsE)
        /*04dc*/ 	.word	0x00000020


	//----- nvinfo : EIATTR_MIN_STACK_SIZE
	.align		4
.L_218:
        /*04e0*/ 	.byte	0x04, 0x12
        /*04e2*/ 	.short	(.L_220 - .L_219)
	.align		4
.L_219:
        /*04e4*/ 	.word	index@(_ZN7cutlass13device_kernelIN5flash19enable_sm80_to_sm89INS1_16FlashAttnFwdSm80INS1_25CollectiveMainloopFwdSm80ILi8ELi1ELb1EN4cute5tupleIJNS5_1CILi128EEES8_S8_EEELi128ENS_6half_tEfNS_4arch4Sm80ELb0ELb0ELb1ELb0ELb1ELb0ELb1ELb1EEENS1_21CollectiveEpilogueFwdIS9_NS6_IJNS7_ILi1EEESF_SF_EEESA_SC_Li256ELb0ELb1ELb1ELb0EEENS1_19SingleTileSchedulerILb0ELb1ELb1ELi128EEEEEEEEEvNT_6ParamsE)
        /*04e8*/ 	.word	0x00000020


	//----- nvinfo : EIATTR_MIN_STACK_SIZE
	.align		4
.L_220:
        /*04ec*/ 	.byte	0x04, 0x12
        /*04ee*/ 	.short	(.L_222 - .L_221)
	.align		4
.L_221:
        /*04f0*/ 	.word	index@(_ZN7cutlass13device_kernelIN5flash19enable_sm80_to_sm89INS1_16FlashAttnFwdSm80INS1_25CollectiveMainloopFwdSm80ILi8ELi1ELb1EN4cute5tupleIJNS5_1CILi128EEENS7_ILi96EEES8_EEELi128ENS_6half_tEfNS_4arch4Sm80ELb0ELb1ELb1ELb0ELb1ELb0ELb1ELb1EEENS1_21CollectiveEpilogueFwdINS6_IJS8_S8_S9_EEENS6_IJNS7_ILi1EEESH_SH_EEESB_SD_Li256ELb0ELb1ELb1ELb0EEENS1_19SingleTileSchedulerILb0ELb1ELb1ELi128EEEEEEEEEvNT_6ParamsE)
        /*04f4*/ 	.word	0x00000000


	//----- nvinfo : EIATTR_MIN_STACK_SIZE
	.align		4
.L_222:
        /*04f8*/ 	.byte	0x04, 0x12
        /*04fa*/ 	.short	(.L_224 - .L_223)
	.align		4
.L_223:
        /*04fc*/ 	.word	index@(_ZN7cutlass13device_kernelIN5flash19enable_sm80_to_sm89INS1_16FlashAttnFwdSm80INS1_25CollectiveMainloopFwdSm80ILi8ELi1ELb1EN4cute5tupleIJNS5_1CILi128EEES8_S8_EEELi128ENS_6half_tEfNS_4arch4Sm80ELb1ELb0ELb1ELb0ELb1ELb0ELb1ELb1EEENS1_21CollectiveEpilogueFwdIS9_NS6_IJNS7_ILi1EEESF_SF_EEESA_SC_Li256ELb0ELb1ELb1ELb0EEENS1_30DynamicPersistentTileSchedulerILi256ELi256ELb1ELb1ELb0EEEEEEEEEvNT_6ParamsE)
        /*0500*/ 	.word	0x000000d8


	//----- nvinfo : EIATTR_MIN_STACK_SIZE
	.align		4
.L_224:
        /*0504*/ 	.byte	0x04, 0x12
        /*0506*/ 	.short	(.L_226 - .L_225)
	.align		4
.L_225:
        /*0508*/ 	.word	index@(_ZN7cutlass13device_kernelIN5flash19enable_sm80_to_sm89INS1_16FlashAttnFwdSm80INS1_25CollectiveMainloopFwdSm80ILi4ELi1ELb0EN4cute5tupleIJNS5_1CILi128EEENS7_ILi64EEES8_EEELi128ENS_6half_tEfNS_4arch4Sm80ELb0ELb0ELb1ELb0ELb1ELb0ELb1ELb1EEENS1_21CollectiveEpilogueFwdINS6_IJS8_S8_S9_EEENS6_IJNS7_ILi1EEESH_SH_EEESB_SD_Li128ELb0ELb1ELb1ELb0EEENS1_19SingleTileSchedulerILb0ELb1ELb1ELi128EEEEEEEEEvNT_6ParamsE)
        /*050c*/ 	.word	0x00000098


	//----- nvinfo : EIATTR_MIN_STACK_SIZE
	.align		4
.L_226:
        /*0510*/ 	.byte	0x04, 0x12
        /*0512*/ 	.short	(.L_228 - .L_227)
	.align		4
.L_227:
        /*0514*/ 	.word	index@(_ZN7cutlass13device_kernelIN5flash19enable_sm80_to_sm89INS1_16FlashAttnFwdSm80INS1_25CollectiveMainloopFwdSm80ILi8ELi1ELb1EN4cute5tupleIJNS5_1CILi128EEENS7_ILi112EEES8_EEELi128ENS_6half_tEfNS_4arch4Sm80ELb0ELb0ELb1ELb1ELb1ELb0ELb1ELb1EEENS1_21CollectiveEpilogueFwdINS6_IJS8_S8_S9_EEENS6_IJNS7_ILi1EEESH_SH_EEESB_SD_Li256ELb1ELb1ELb1ELb0EEENS1_36VarlenDynamicPersistentTileSchedulerILi128ELi112ELi256ELi256ELb1ELb1ELb0ELb0ELb1ELb1EEEEEEEEEvNT_6ParamsE)
        /*0518*/ 	.word	0x000000b8


	//----- nvinfo : EIATTR_MIN_STACK_SIZE
	.align		4
.L_228:
        /*051c*/ 	.byte	0x04, 0x12
        /*051e*/ 	.short	(.L_230 - .L_229)
	.align		4
.L_229:
        /*0520*/ 	.word	index@(_ZN7cutlass13device_kernelIN5flash19enable_sm80_to_sm89INS1_16FlashAttnFwdSm80INS1_25CollectiveMainloopFwdSm80ILi8ELi1ELb1EN4cute5tupleIJNS5_1CILi128EEENS7_ILi112EEES8_EEELi128ENS_6half_tEfNS_4arch4Sm80ELb0ELb0ELb1ELb1ELb1ELb1ELb1ELb1EEENS1_21CollectiveEpilogueFwdINS6_IJS8_S8_S9_EEENS6_IJNS7_ILi1EEESH_SH_EEESB_SD_Li256ELb1ELb1ELb1ELb0EEENS1_36VarlenDynamicPersistentTileSchedulerILi128ELi112ELi256ELi256ELb1ELb1ELb0ELb0ELb1ELb1EEEEEEEEEvNT_6ParamsE)
        /*0524*/ 	.word	0x00000108


	//----- nvinfo : EIATTR_MIN_STACK_SIZE
	.align		4
.L_230:
        /*0528*/ 	.byte	0x04, 0x12
        /*052a*/ 	.short	(.L_232 - .L_231)
	.align		4
.L_231:
        /*052c*/ 	.word	index@(_ZN7cutlass13device_kernelIN5flash19enable_sm80_to_sm89INS1_16FlashAttnFwdSm80INS1_25CollectiveMainloopFwdSm80ILi4ELi1ELb0EN4cute5tupleIJNS5_1CILi128EEENS7_ILi48EEES8_EEELi128ENS_6half_tEfNS_4arch4Sm80ELb0ELb1ELb1ELb0ELb1ELb0ELb1ELb1EEENS1_21CollectiveEpilogueFwdINS6_IJS8_S8_S9_EEENS6_IJNS7_ILi1EEESH_SH_EEESB_SD_Li128ELb0ELb1ELb1ELb0EEENS1_19SingleTileSchedulerILb0ELb1ELb1ELi128EEEEEEEEEvNT_6ParamsE)
        /*0530*/ 	.word	0x00000078


	//----- nvinfo : EIATTR_MIN_STACK_SIZE
	.align		4
.L_232:
        /*0534*/ 	.byte	0x04, 0x12
        /*0536*/ 	.short	(.L_234 - .L_233)
	.align		4
.L_233:
        /*0538*/ 	.word	index@(_ZN7cutlass13device_kernelIN5flash19enable_sm80_to_sm89INS1_16FlashAttnFwdSm80INS1_25CollectiveMainloopFwdSm80ILi8ELi1ELb1EN4cute5tupleIJNS5_1CILi128EEENS7_ILi96EEES8_EEELi128ENS_6half_tEfNS_4arch4Sm80ELb0ELb1ELb1ELb1ELb1ELb0ELb1ELb1EEENS1_21CollectiveEpilogueFwdINS6_IJS8_S8_S9_EEENS6_IJNS7_ILi1EEESH_SH_EEESB_SD_Li256ELb1ELb1ELb1ELb0EEENS1_36VarlenDynamicPersistentTileSchedulerILi128ELi96ELi256ELi256ELb1ELb1ELb0ELb1ELb0ELb1EEEEEEEEEvNT_6ParamsE)
        /*053c*/ 	.word	0x00000028


	//----- nvinfo : EIATTR_MIN_STACK_SIZE
	.align		4
.L_234:
        /*0540*/ 	.byte	0x04, 0x12
        /*0542*/ 	.short	(.L_236 - .L_235)
	.align		4
.L_235:
        /*0544*/ 	.word	index@(_ZN7cutlass13device_kernelIN5flash19enable_sm80_to_sm89INS1_16FlashAttnFwdSm80INS1_25CollectiveMainloopFwdSm80ILi8ELi1ELb1EN4cute5tupleIJNS5_1CILi128EEENS7_ILi96EEES8_EEELi128ENS_6half_tEfNS_4arch4Sm80ELb0ELb1ELb1ELb1ELb1ELb1ELb1ELb1EEENS1_21CollectiveEpilogueFwdINS6_IJS8_S8_S9_EEENS6_IJNS7_ILi1EEESH_SH_EEESB_SD_Li256ELb1ELb1ELb1ELb0EEENS1_36VarlenDynamicPersistentTileSchedulerILi128ELi96ELi256ELi256ELb1ELb1ELb0ELb1ELb0ELb1EEEEEEEEEvNT_6ParamsE)
        /*0548*/ 	.word	0x00000070


	//----- nvinfo : EIATTR_MIN_STACK_SIZE
	.align		4
.L_236:
        /*054c*/ 	.byte	0x04, 0x12
        /*054e*/ 	.short	(.L_238 - .L_237)
	.align		4
.L_237:
        /*0550*/ 	.word	index@(_ZN7cutlass13device_kernelIN5flash19enable_sm80_to_sm89INS1_16FlashAttnFwdSm80INS1_25CollectiveMainloopFwdSm80ILi4ELi1ELb0EN4cute5tupleIJNS5_1CILi128EEENS7_ILi64EEES8_EEELi128ENS_6half_tEfNS_4arch4Sm80ELb1ELb0ELb1ELb0ELb1ELb0ELb1ELb1EEENS1_21CollectiveEpilogueFwdINS6_IJS8_S8_S9_EEENS6_IJNS7_ILi1EEESH_SH_EEESB_SD_Li128ELb0ELb1ELb1ELb0EEENS1_30DynamicPersistentTileSchedulerILi128ELi128ELb1ELb1ELb0EEEEEEEEEvNT_6ParamsE)
        /*0554*/ 	.word	0x000000f8


	//----- nvinfo : EIATTR_MIN_STACK_SIZE
	.align		4
.L_238:
        /*0558*/ 	.byte	0x04, 0x12
        /*055a*/ 	.short	(.L_240 - .L_239)
	.align		4
.L_239:
        /*055c*/ 	.word	index@(_ZN7cutlass13device_kernelIN5flash19enable_sm80_to_sm89INS1_16FlashAttnFwdSm80INS1_25CollectiveMainloopFwdSm80ILi8ELi1ELb1EN4cute5tupleIJNS5_1CILi128EEENS7_ILi112EEES8_EEELi128ENS_6half_tEfNS_4arch4Sm80ELb1ELb0ELb1ELb1ELb1ELb0ELb1ELb1EEENS1_21CollectiveEpilogueFwdINS6_IJS8_S8_S9_EEENS6_IJNS7_ILi1EEESH_SH_EEESB_SD_Li256ELb1ELb1ELb1ELb0EEENS1_36VarlenDynamicPersistentTileSchedulerILi128ELi112ELi256ELi256ELb1ELb1ELb0ELb1ELb1ELb1EEEEEEEEEvNT_6ParamsE)
        /*0560*/ 	.word	0x00000118


	//----- nvinfo : EIATTR_MIN_STACK_SIZE
	.align		4
.L_240:
        /*0564*/ 	.byte	0x04, 0x12
        /*0566*/ 	.short	(.L_242 - .L_241)
	.align		4
.L_241:
        /*0568*/ 	.word	index@(_ZN7cutlass13device_kernelIN5flash19enable_sm80_to_sm89INS1_16FlashAttnFwdSm80INS1_25CollectiveMainloopFwdSm80ILi8ELi1ELb1EN4cute5tupleIJNS5_1CILi128EEENS7_ILi112EEES8_EEELi128ENS_6half_tEfNS_4arch4Sm80ELb1ELb0ELb1ELb1ELb1ELb1ELb1ELb1EEENS1_21CollectiveEpilogueFwdINS6_IJS8_S8_S9_EEENS6_IJNS7_ILi1EEESH_SH_EEESB_SD_Li256ELb1ELb1ELb1ELb0EEENS1_36VarlenDynamicPersistentTileSchedulerILi128ELi112ELi256ELi256ELb1ELb1ELb0ELb1ELb1ELb1EEEEEEEEEvNT_6ParamsE)
        /*056c*/ 	.word	0x00000130


	//----- nvinfo : EIATTR_MIN_STACK_SIZE
	.align		4
.L_242:
        /*0570*/ 	.byte	0x04, 0x12
        /*0572*/ 	.short	(.L_244 - .L_243)
	.align		4
.L_243:
        /*0574*/ 	.word	index@(_ZN7cutlass13device_kernelIN5flash19enable_sm80_to_sm89INS1_16FlashAttnFwdSm80INS1_25CollectiveMainloopFwdSm80ILi8ELi1ELb1EN4cute5tupleIJNS5_1CILi128EEES8_S8_EEELi128ENS_6half_tEfNS_4arch4Sm80ELb0ELb0ELb0ELb0ELb1ELb0ELb1ELb1EEENS1_21CollectiveEpilogueFwdIS9_NS6_IJNS7_ILi1EEESF_SF_EEESA_SC_Li256ELb0ELb1ELb1ELb0EEENS1_19SingleTileSchedulerILb0ELb1ELb1ELi128EEEEEEEEEvNT_6ParamsE)
        /*0578*/ 	.word	0x00000000


	//----- nvinfo : EIATTR_MIN_STACK_SIZE
	.align		4
.L_244:
        /*057c*/ 	.byte	0x04, 0x12
        /*057e*/ 	.short	(.L_246 - .L_245)
	.align		4
.L_245:
        /*0580*/ 	.word	index@(_ZN7cutlass13device_kernelIN5flash19enable_sm80_to_sm89INS1_16FlashAttnFwdSm80INS1_25CollectiveMainloopFwdSm80ILi8ELi1ELb1EN4cute5tupleIJNS5_1CILi128EEENS7_ILi96EEES8_EEELi128ENS_6half_tEfNS_4arch4Sm80ELb0ELb1ELb0ELb0ELb1ELb0ELb1ELb1EEENS1_21CollectiveEpilogueFwdINS6_IJS8_S8_S9_EEENS6_IJNS7_ILi1EEESH_SH_EEESB_SD_Li256ELb0ELb1ELb1ELb0EEENS1_19SingleTileSchedulerILb0ELb1ELb1ELi128EEEEEEEEEvNT_6ParamsE)
        /*0584*/ 	.word	0x00000000


	//----- nvinfo : EIATTR_MIN_STACK_SIZE
	.align		4
.L_246:
        /*0588*/ 	.byte	0x04, 0x12
        /*058a*/ 	.short	(.L_248 - .L_247)
	.align		4
.L_247:
        /*058c*/ 	.word	index@(_ZN7cutlass13device_kernelIN5flash19enable_sm80_to_sm89INS1_16FlashAttnFwdSm80INS1_25CollectiveMainloopFwdSm80ILi8ELi1ELb1EN4cute5tupleIJNS5_1CILi128EEES8_S8_EEELi128ENS_6half_tEfNS_4arch4Sm80ELb1ELb0ELb0ELb0ELb1ELb0ELb1ELb1EEENS1_21CollectiveEpilogueFwdIS9_NS6_IJNS7_ILi1EEESF_SF_EEESA_SC_Li256ELb0ELb1ELb1ELb0EEENS1_30DynamicPersistentTileSchedulerILi256ELi256ELb1ELb1ELb0EEEEEEEEEvNT_6ParamsE)
        /*0590*/ 	.word	0x000000d8


	//----- nvinfo : EIATTR_MIN_STACK_SIZE
	.align		4
.L_248:
        /*0594*/ 	.byte	0x04, 0x12
        /*0596*/ 	.short	(.L_250 - .L_249)
	.align		4
.L_249:
        /*0598*/ 	.word	index@(_ZN7cutlass13device_kernelIN5flash19enable_sm80_to_sm89INS1_16FlashAttnFwdSm80INS1_25CollectiveMainloopFwdSm80ILi4ELi1ELb0EN4cute5tupleIJNS5_1CILi128EEENS7_ILi64EEES8_EEELi128ENS_6half_tEfNS_4arch4Sm80ELb0ELb0ELb0ELb0ELb1ELb0ELb1ELb1EEENS1_21CollectiveEpilogueFwdINS6_IJS8_S8_S9_EEENS6_IJNS7_ILi1EEESH_SH_EEESB_SD_Li128ELb0ELb1ELb1ELb0EEENS1_19SingleTileSchedulerILb0ELb1ELb1ELi128EEEEEEEEEvNT_6ParamsE)
        /*059c*/ 	.word	0x00000028


	//----- nvinfo : EIATTR_MIN_STACK_SIZE
	.align		4
.L_250:
        /*05a0*/ 	.byte	0x04, 0x12
        /*05a2*/ 	.short	(.L_252 - .L_251)
	.align		4
.L_251:
        /*05a4*/ 	.word	index@(_ZN7cutlass13device_kernelIN5flash19enable_sm80_to_sm89INS1_16FlashAttnFwdSm80INS1_25CollectiveMainloopFwdSm80ILi8ELi1ELb1EN4cute5tupleIJNS5_1CILi128EEENS7_ILi112EEES8_EEELi128ENS_6half_tEfNS_4arch4Sm80ELb0ELb0ELb0ELb1ELb1ELb0ELb1ELb1EEENS1_21CollectiveEpilogueFwdINS6_IJS8_S8_S9_EEENS6_IJNS7_ILi1EEESH_SH_EEESB_SD_Li256ELb1ELb1ELb1ELb0EEENS1_36VarlenDynamicPersistentTileSchedulerILi128ELi112ELi256ELi256ELb1ELb1ELb0ELb0ELb1ELb1EEEEEEEEEvNT_6ParamsE)
        /*05a8*/ 	.word	0x000000c0


	//----- nvinfo : EIATTR_MIN_STACK_SIZE
	.align		4
.L_252:
        /*05ac*/ 	.byte	0x04, 0x12
        /*05ae*/ 	.short	(.L_254 - .L_253)
	.align		4
.L_253:
        /*05b0*/ 	.word	index@(_ZN7cutlass13device_kernelIN5flash19enable_sm80_to_sm89INS1_16FlashAttnFwdSm80INS1_25CollectiveMainloopFwdSm80ILi8ELi1ELb1EN4cute5tupleIJNS5_1CILi128EEENS7_ILi112EEES8_EEELi128ENS_6half_tEfNS_4arch4Sm80ELb0ELb0ELb0ELb1ELb1ELb1ELb1ELb1EEENS1_21CollectiveEpilogueFwdINS6_IJS8_S8_S9_EEENS6_IJNS7_ILi1EEESH_SH_EEESB_SD_Li256ELb1ELb1ELb1ELb0EEENS1_36VarlenDynamicPersistentTileSchedulerILi128ELi112ELi256ELi256ELb1ELb1ELb0ELb0ELb1ELb1EEEEEEEEEvNT_6ParamsE)
        /*05b4*/ 	.word	0x00000110


	//----- nvinfo : EIATTR_MIN_STACK_SIZE
	.align		4
.L_254:
        /*05b8*/ 	.byte	0x04, 0x12
        /*05ba*/ 	.short	(.L_256 - .L_255)
	.align		4
.L_255:
        /*05bc*/ 	.word	index@(_ZN7cutlass13device_kernelIN5flash19enable_sm80_to_sm89INS1_16FlashAttnFwdSm80INS1_25CollectiveMainloopFwdSm80ILi4ELi1ELb0EN4cute5tupleIJNS5_1CILi128EEENS7_ILi48EEES8_EEELi128ENS_6half_tEfNS_4arch4Sm80ELb0ELb1ELb0ELb0ELb1ELb0ELb1ELb1EEENS1_21CollectiveEpilogueFwdINS6_IJS8_S8_S9_EEENS6_IJNS7_ILi1EEESH_SH_EEESB_SD_Li128ELb0ELb1ELb1ELb0EEENS1_19SingleTileSchedulerILb0ELb1ELb1ELi128EEEEEEEEEvNT_6ParamsE)
        /*05c0*/ 	.word	0x00000070


	//----- nvinfo : EIATTR_MIN_STACK_SIZE
	.align		4
.L_256:
        /*05c4*/ 	.byte	0x04, 0x12
        /*05c6*/ 	.short	(.L_258 - .L_257)
	.align		4
.L_257:
        /*05c8*/ 	.word	index@(_ZN7cutlass13device_kernelIN5flash19enable_sm80_to_sm89INS1_16FlashAttnFwdSm80INS1_25CollectiveMainloopFwdSm80ILi8ELi1ELb1EN4cute5tupleIJNS5_1CILi128EEENS7_ILi96EEES8_EEELi128ENS_6half_tEfNS_4arch4Sm80ELb0ELb1ELb0ELb1ELb1ELb0ELb1ELb1EEENS1_21CollectiveEpilogueFwdINS6_IJS8_S8_S9_EEENS6_IJNS7_ILi1EEESH_SH_EEESB_SD_Li256ELb1ELb1ELb1ELb0EEENS1_36VarlenDynamicPersistentTileSchedulerILi128ELi96ELi256ELi256ELb1ELb1ELb0ELb1ELb0ELb1EEEEEEEEEvNT_6ParamsE)
        /*05cc*/ 	.word	0x00000028


	//----- nvinfo : EIATTR_MIN_STACK_SIZE
	.align		4
.L_258:
        /*05d0*/ 	.byte	0x04, 0x12
        /*05d2*/ 	.short	(.L_260 - .L_259)
	.align		4
.L_259:
        /*05d4*/ 	.word	index@(_ZN7cutlass13device_kernelIN5flash19enable_sm80_to_sm89INS1_16FlashAttnFwdSm80INS1_25CollectiveMainloopFwdSm80ILi8ELi1ELb1EN4cute5tupleIJNS5_1CILi128EEENS7_ILi96EEES8_EEELi128ENS_6half_tEfNS_4arch4Sm80ELb0ELb1ELb0ELb1ELb1ELb1ELb1ELb1EEENS1_21CollectiveEpilogueFwdINS6_IJS8_S8_S9_EEENS6_IJNS7_ILi1EEESH_SH_EEESB_SD_Li256ELb1ELb1ELb1ELb0EEENS1_36VarlenDynamicPersistentTileSchedulerILi128ELi96ELi256ELi256ELb1ELb1ELb0ELb1ELb0ELb1EEEEEEEEEvNT_6ParamsE)
        /*05d8*/ 	.word	0x00000070


	//----- nvinfo : EIATTR_MIN_STACK_SIZE
	.align		4
.L_260:
        /*05dc*/ 	.byte	0x04, 0x12
        /*05de*/ 	.short	(.L_262 - .L_261)
	.align		4
.L_261:
        /*05e0*/ 	.word	index@(_ZN7cutlass13device_kernelIN5flash19enable_sm80_to_sm89INS1_16FlashAttnFwdSm80INS1_25CollectiveMainloopFwdSm80ILi4ELi1ELb0EN4cute5tupleIJNS5_1CILi128EEENS7_ILi64EEES8_EEELi128ENS_6half_tEfNS_4arch4Sm80ELb1ELb0ELb0ELb0ELb1ELb0ELb1ELb1EEENS1_21CollectiveEpilogueFwdINS6_IJS8_S8_S9_EEENS6_IJNS7_ILi1EEESH_SH_EEESB_SD_Li128ELb0ELb1ELb1ELb0EEENS1_30DynamicPersistentTileSchedulerILi128ELi128ELb1ELb1ELb0EEEEEEEEEvNT_6ParamsE)
        /*05e4*/ 	.word	0x00000110


	//----- nvinfo : EIATTR_MIN_STACK_SIZE
	.align		4
.L_262:
        /*05e8*/ 	.byte	0x04, 0x12
        /*05ea*/ 	.short	(.L_264 - .L_263)
	.align		4
.L_263:
        /*05ec*/ 	.word	index@(_ZN7cutlass13device_kernelIN5flash19enable_sm80_to_sm89INS1_16FlashAttnFwdSm80INS1_25CollectiveMainloopFwdSm80ILi8ELi1ELb1EN4cute5tupleIJNS5_1CILi128EEENS7_ILi112EEES8_EEELi128ENS_6half_tEfNS_4arch4Sm80ELb1ELb0ELb0ELb1ELb1ELb0ELb1ELb1EEENS1_21CollectiveEpilogueFwdINS6_IJS8_S8_S9_EEENS6_IJNS7_ILi1EEESH_SH_EEESB_SD_Li256ELb1ELb1ELb1ELb0EEENS1_36VarlenDynamicPersistentTileSchedulerILi128ELi112ELi256ELi256ELb1ELb1ELb0ELb1ELb1ELb1EEEEEEEEEvNT_6ParamsE)
        /*05f0*/ 	.word	0x00000118


	//----- nvinfo : EIATTR_MIN_STACK_SIZE
	.align		4
.L_264:
        /*05f4*/ 	.byte	0x04, 0x12
        /*05f6*/ 	.short	(.L_266 - .L_265)
	.align		4
.L_265:
        /*05f8*/ 	.word	index@(_ZN7cutlass13device_kernelIN5flash19enable_sm80_to_sm89INS1_16FlashAttnFwdSm80INS1_25CollectiveMainloopFwdSm80ILi8ELi1ELb1EN4cute5tupleIJNS5_1CILi128EEENS7_ILi112EEES8_EEELi128ENS_6half_tEfNS_4arch4Sm80ELb1ELb0ELb0ELb1ELb1ELb1ELb1ELb1EEENS1_21CollectiveEpilogueFwdINS6_IJS8_S8_S9_EEENS6_IJNS7_ILi1EEESH_SH_EEESB_SD_Li256ELb1ELb1ELb1ELb0EEENS1_36VarlenDynamicPersistentTileSchedulerILi128ELi112ELi256ELi256ELb1ELb1ELb0ELb1ELb1ELb1EEEEEEEEEvNT_6ParamsE)
        /*05fc*/ 	.word	0x00000130
.L_266:


//--------------------- .nv.info._ZN7cutlass13device_kernelIN5flash19enable_sm80_to_sm89INS1_16FlashAttnFwdSm80INS1_25CollectiveMainloopFwdSm80ILi8ELi1ELb1EN4cute5tupleIJNS5_1CILi128EEES8_S8_EEELi128ENS_6half_tEfNS_4arch4Sm80ELb0ELb0ELb1ELb0ELb1ELb0ELb1ELb1EEENS1_21CollectiveEpilogueFwdIS9_NS6_IJNS7_ILi1EEESF_SF_EEESA_SC_Li256ELb0ELb1ELb1ELb0EEENS1_19SingleTileSchedulerILb0ELb1ELb1ELi128EEEEEEEEEvNT_6ParamsE --------------------------
	.section	.nv.info._ZN7cutlass13device_kernelIN5flash19enable_sm80_to_sm89INS1_16FlashAttnFwdSm80INS1_25CollectiveMainloopFwdSm80ILi8ELi1ELb1EN4cute5tupleIJNS5_1CILi128EEES8_S8_EEELi128ENS_6half_tEfNS_4arch4Sm80ELb0ELb0ELb1ELb0ELb1ELb0ELb1ELb1EEENS1_21CollectiveEpilogueFwdIS9_NS6_IJNS7_ILi1EEESF_SF_EEESA_SC_Li256ELb0ELb1ELb1ELb0EEENS1_19SingleTileSchedulerILb0ELb1ELb1ELi128EEEEEEEEEvNT_6ParamsE,"",@"SHT_CUDA_INFO"
	.sectionflags	@""
	.align	4


	//----- nvinfo : EIATTR_CUDA_API_VERSION
	.align		4
        /*0000*/ 	.byte	0x04, 0x37
        /*0002*/ 	.short	(.L_268 - .L_267)
.L_267:
        /*0004*/ 	.word	0x00000082


	//----- nvinfo : EIATTR_SW2861232_WAR
	.align		4
.L_268:
        /*0008*/ 	.byte	0x01, 0x35
	.zero		2


	//----- nvinfo : EIATTR_PARAM_CBANK
	.align		4
        /*000c*/ 	.byte	0x04, 0x0a
        /*000e*/ 	.short	(.L_270 - .L_269)
	.align		4
.L_269:
        /*0010*/ 	.word	index@(.nv.constant0._ZN7cutlass13device_kernelIN5flash19enable_sm80_to_sm89INS1_16FlashAttnFwdSm80INS1_25CollectiveMainloopFwdSm80ILi8ELi1ELb1EN4cute5tupleIJNS5_1CILi128EEES8_S8_EEELi128ENS_6half_tEfNS_4arch4Sm80ELb0ELb0ELb1ELb0ELb1ELb0ELb1ELb1EEENS1_21CollectiveEpilogueFwdIS9_NS6_IJNS7_ILi1EEESF_SF_EEESA_SC_Li256ELb0ELb1ELb1ELb0EEENS1_19SingleTileSchedulerILb0ELb1ELb1ELi128EEEEEEEEEvNT_6ParamsE)
        /*0014*/ 	.short	0x0160
        /*0016*/ 	.short	0x0418


	//----- nvinfo : EIATTR_CBANK_PARAM_SIZE
	.align		4
.L_270:
        /*0018*/ 	.byte	0x03, 0x19
        /*001a*/ 	.short	0x0418


	//----- nvinfo : EIATTR_KPARAM_INFO
	.align		4
        /*001c*/ 	.byte	0x04, 0x17
        /*001e*/ 	.short	(.L_272 - .L_271)
.L_271:
        /*0020*/ 	.word	0x00000000
        /*0024*/ 	.short	0x0000
        /*0026*/ 	.short	0x0000
        /*0028*/ 	.byte	0x00, 0xf0, 0x61, 0x10


	//----- nvinfo : EIATTR_MAXREG_COUNT
	.align		4
.L_272:
        /*002c*/ 	.byte	0x03, 0x1b
        /*002e*/ 	.short	0x00ff


	//----- nvinfo : EIATTR_NUM_BARRIERS
	.align		4
        /*0030*/ 	.byte	0x02, 0x4c
        /*0032*/ 	.byte	0x02
	.zero		1


	//----- nvinfo : EIATTR_ANNOTATIONS
	.align		4
        /*0034*/ 	.byte	0x04, 0x55
        /*0036*/ 	.short	(.L_274 - .L_273)


	//   ....[0]....
.L_273:
        /*0038*/ 	.word	0x00000001
        /*003c*/ 	.byte	0x00, 0x6f, 0x00, 0x00, 0x01, 0x00, 0x00, 0x00, 0x20, 0x6f, 0x00, 0x00, 0x01, 0x00, 0x00, 0x00
        /*004c*/ 	.byte	0xa0, 0x6f, 0x00, 0x00, 0x01, 0x00, 0x00, 0x00, 0xc0, 0x6f, 0x00, 0x00, 0x01, 0x00, 0x00, 0x00
        /*005c*/ 	.byte	0xb0, 0x70, 0x00, 0x00, 0x01, 0x00, 0x00, 0x00, 0xd0, 0x70, 0x00, 0x00, 0x01, 0x00, 0x00, 0x00
        /*006c*/ 	.byte	0x30, 0x71, 0x00, 0x00, 0x01, 0x00, 0x00, 0x00, 0x70, 0x77, 0x00, 0x00, 0x01, 0x00, 0x00, 0x00
        /*007c*/ 	.byte	0xb0, 0x77, 0x00, 0x00, 0x01, 0x00, 0x00, 0x00, 0xf0, 0x77, 0x00, 0x00, 0x01, 0x00, 0x00, 0x00
        /*008c*/ 	.byte	0x20, 0x78, 0x00, 0x00, 0x01, 0x00, 0x00, 0x00, 0x50, 0x78, 0x00, 0x00, 0x01, 0x00, 0x00, 0x00
        /*009c*/ 	.byte	0x80, 0x78, 0x00, 0x00, 0x01, 0x00, 0x00, 0x00, 0xb0, 0x78, 0x00, 0x00


	//----- nvinfo : EIATTR_MERCURY_ISA_VERSION
	.align		4
.L_274:
        /*00a8*/ 	.byte	0x03, 0x5f
        /*00aa*/ 	.short	0x0000


	//----- nvinfo : EIATTR_COOP_GROUP_MASK_REGIDS
	.align		4
        /*00ac*/ 	.byte	0x04, 0x29
        /*00ae*/ 	.short	(.L_276 - .L_275)


	//   ....[0]....
.L_275:
        /*00b0*/ 	.word	0xffffffff


	//   ....[1]....
        /*00b4*/ 	.word	0xffffffff


	//   ....[2]....
        /*00b8*/ 	.word	0xffffffff


	//   ....[3]....
        /*00bc*/ 	.word	0xffffffff


	//   ....[4]....
        /*00c0*/ 	.word	0xffffffff


	//   ....[5]....
        /*00c4*/ 	.word	0xffffffff


	//   ....[6]....
        /*00c8*/ 	.word	0xffffffff


	//   ....[7]....
        /*00cc*/ 	.word	0xffffffff


	//   ....[8]....
        /*00d0*/ 	.word	0xffffffff


	//   ....[9]....
        /*00d4*/ 	.word	0xffffffff


	//   ....[10]....
        /*00d8*/ 	.word	0xffffffff


	//   ....[11]....
        /*00dc*/ 	.word	0xffffffff


	//   ....[12]....
        /*00e0*/ 	.word	0xffffffff


	//   ....[13]....
        /*00e4*/ 	.word	0xffffffff


	//   ....[14]....
        /*00e8*/ 	.word	0xffffffff


	//   ....[15]....
        /*00ec*/ 	.word	0xffffffff


	//   ....[16]....
        /*00f0*/ 	.word	0xffffffff


	//   ....[17]....
        /*00f4*/ 	.word	0xffffffff


	//   ....[18]....
        /*00f8*/ 	.word	0xffffffff


	//   ....[19]....
        /*00fc*/ 	.word	0xffffffff


	//   ....[20]....
        /*0100*/ 	.word	0xffffffff


	//   ....[21]....
        /*0104*/ 	.word	0xffffffff


	//   ....[22]....
        /*0108*/ 	.word	0xffffffff


	//   ....[23]....
        /*010c*/ 	.word	0xffffffff


	//   ....[24]....
        /*0110*/ 	.word	0xffffffff


	//   ....[25]....
        /*0114*/ 	.word	0xffffffff


	//   ....[26]....
        /*0118*/ 	.word	0xffffffff


	//   ....[27]....
        /*011c*/ 	.word	0xffffffff


	//   ....[28]....
        /*0120*/ 	.word	0xffffffff


	//   ....[29]....
        /*0124*/ 	.word	0xffffffff


	//   ....[30]....
        /*0128*/ 	.word	0xffffffff


	//   ....[31]....
        /*012c*/ 	.word	0xffffffff


	//   ....[32]....
        /*0130*/ 	.word	0xffffffff


	//   ....[33]....
        /*0134*/ 	.word	0xffffffff


	//   ....[34]....
        /*0138*/ 	.word	0xffffffff


	//   ....[35]....
        /*013c*/ 	.word	0xffffffff


	//   ....[36]....
        /*0140*/ 	.word	0xffffffff


	//   ....[37]....
        /*0144*/ 	.word	0xffffffff


	//   ....[38]....
        /*0148*/ 	.word	0xffffffff


	//   ....[39]....
        /*014c*/ 	.word	0xffffffff


	//   ....[40]....
        /*0150*/ 	.word	0xffffffff


	//   ....[41]....
        /*0154*/ 	.word	0xffffffff


	//   ....[42]....
        /*0158*/ 	.word	0xffffffff


	//   ....[43]....
        /*015c*/ 	.word	0xffffffff


	//   ....[44]....
        /*0160*/ 	.word	0xffffffff


	//   ....[45]....
        /*0164*/ 	.word	0xffffffff


	//   ....[46]....
        /*0168*/ 	.word	0xffffffff


	//   ....[47]....
        /*016c*/ 	.word	0xffffffff


	//   ....[48]....
        /*0170*/ 	.word	0xffffffff


	//   ....[49]....
        /*0174*/ 	.word	0xffffffff


	//   ....[50]....
        /*0178*/ 	.word	0xffffffff


	//   ....[51]....
        /*017c*/ 	.word	0xffffffff


	//   ....[52]....
        /*0180*/ 	.word	0xffffffff


	//   ....[53]....
        /*0184*/ 	.word	0xffffffff


	//   ....[54]....
        /*0188*/ 	.word	0xffffffff


	//   ....[55]....
        /*018c*/ 	.word	0xffffffff


	//   ....[56]....
        /*0190*/ 	.word	0xffffffff


	//   ....[57]....
        /*0194*/ 	.word	0xffffffff


	//   ....[58]....
        /*0198*/ 	.word	0xffffffff


	//   ....[59]....
        /*019c*/ 	.word	0xffffffff


	//   ....[60]....
        /*01a0*/ 	.word	0xffffffff


	//   ....[61]....
        /*01a4*/ 	.word	0xffffffff


	//   ....[62]....
        /*01a8*/ 	.word	0xffffffff


	//   ....[63]....
        /*01ac*/ 	.word	0xffffffff


	//   ....[64]....
        /*01b0*/ 	.word	0xffffffff


	//   ....[65]....
        /*01b4*/ 	.word	0xffffffff


	//   ....[66]....
        /*01b8*/ 	.word	0xffffffff


	//   ....[67]....
        /*01bc*/ 	.word	0xffffffff


	//   ....[68]....
        /*01c0*/ 	.word	0xffffffff


	//----- nvinfo : EIATTR_COOP_GROUP_INSTR_OFFSETS
	.align		4
.L_276:
        /*01c4*/ 	.byte	0x04, 0x28
        /*01c6*/ 	.short	(.L_278 - .L_277)


	//   ....[0]....
.L_277:
        /*01c8*/ 	.word	0x00000060


	//   ....[1]....
        /*01cc*/ 	.word	0x00000fb0


	//   ....[2]....
        /*01d0*/ 	.word	0x00000fe0


	//   ....[3]....
        /*01d4*/ 	.word	0x00001010


	//   ....[4]....
        /*01d8*/ 	.word	0x00001040


	//   ....[5]....
        /*01dc*/ 	.word	0x00001070


	//   ....[6]....
        /*01e0*/ 	.word	0x00001120


	//   ....[7]....
        /*01e4*/ 	.word	0x00001150


	//   ....[8]....
        /*01e8*/ 	.word	0x000011c0


	//   ....[9]....
        /*01ec*/ 	.word	0x00001360


	//   ....[10]....
        /*01f0*/ 	.word	0x000013a0


	//   ....[11]....
        /*01f4*/ 	.word	0x000013d0


	//   ....[12]....
        /*01f8*/ 	.word	0x00001400


	//   ....[13]....
        /*01fc*/ 	.word	0x00001410


	//   ....[14]....
        /*0200*/ 	.word	0x00001420


	//   ....[15]....
        /*0204*/ 	.word	0x00001430


	//   ....[16]....
        /*0208*/ 	.word	0x00001440


	//   ....[17]....
        /*020c*/ 	.word	0x00001b10


	//   ....[18]....
        /*0210*/ 	.word	0x00001b20


	//   ....[19]....
        /*0214*/ 	.word	0x00001b40


	//   ....[20]....
        /*0218*/ 	.word	0x00001b50


	//   ....[21]....
        /*021c*/ 	.word	0x00001b70


	//   ....[22]....
        /*0220*/ 	.word	0x00001b80


	//   ....[23]....
        /*0224*/ 	.word	0x00001ba0


	//   ....[24]....
        /*0228*/ 	.word	0x00001bc0


	//   ....[25]....
        /*022c*/ 	.word	0x00003360


	//   ....[26]....
        /*0230*/ 	.word	0x00003380


	//   ....[27]....
        /*0234*/ 	.word	0x00003390


	//   ....[28]....
        /*0238*/ 	.word	0x000033a0


	//   ....[29]....
        /*023c*/ 	.word	0x000033b0


	//   ....[30]....
        /*0240*/ 	.word	0x000033c0


	//   ....[31]....
        /*0244*/ 	.word	0x000033d0


	//   ....[32]....
        /*0248*/ 	.word	0x000033f0


	//   ....[33]....
        /*024c*/ 	.word	0x00004090


	//   ....[34]....
        /*0250*/ 	.word	0x00004100


	//   ....[35]....
        /*0254*/ 	.word	0x00004120


	//   ....[36]....
        /*0258*/ 	.word	0x00004140


	//   ....[37]....
        /*025c*/ 	.word	0x00005d60


	//   ....[38]....
        /*0260*/ 	.word	0x00005d70


	//   ....[39]....
        /*0264*/ 	.word	0x00005d80


	//   ....[40]....
        /*0268*/ 	.word	0x00005d90


	//   ....[41]....
        /*026c*/ 	.word	0x00005da0


	//   ....[42]....
        /*0270*/ 	.word	0x00005db0


	//   ....[43]....
        /*0274*/ 	.word	0x00005dc0


	//   ....[44]....
        /*0278*/ 	.word	0x00005df0


	//   ....[45]....
        /*027c*/ 	.word	0x000061f0


	//   ....[46]....
        /*0280*/ 	.word	0x00006210


	//   ....[47]....
        /*0284*/ 	.word	0x00006230


	//   ....[48]....
        /*0288*/ 	.word	0x00006250


	//   ....[49]....
        /*028c*/ 	.word	0x000063a0


	//   ....[50]....
        /*0290*/ 	.word	0x000063c0


	//   ....[51]....
        /*0294*/ 	.word	0x00006400


	//   ....[52]....
        /*0298*/ 	.word	0x00006430


	//   ....[53]....
        /*029c*/ 	.word	0x00007d00


	//   ....[54]....
        /*02a0*/ 	.word	0x00007d10


	//   ....[55]....
        /*02a4*/ 	.word	0x00007d30


	//   ....[56]....
        /*02a8*/ 	.word	0x00007d50


	//   ....[57]....
        /*02ac*/ 	.word	0x00009ca0


	//   ....[58]....
        /*02b0*/ 	.word	0x00009cd0


	//   ....[59]....
        /*02b4*/ 	.word	0x00009d10


	//   ....[60]....
        /*02b8*/ 	.word	0x00009d20


	//   ....[61]....
        /*02bc*/ 	.word	0x0000a830


	//   ....[62]....
        /*02c0*/ 	.word	0x0000a870


	//   ....[63]....
        /*02c4*/ 	.word	0x0000a8a0


	//   ....[64]....
        /*02c8*/ 	.word	0x0000a8c0


	//   ....[65]....
        /*02cc*/ 	.word	0x0000a930


	//   ....[66]....
        /*02d0*/ 	.word	0x0000a950


	//   ....[67]....
        /*02d4*/ 	.word	0x0000af90


	//   ....[68]....
        /*02d8*/ 	.word	0x0000afa0


	//----- nvinfo : EIATTR_EXIT_INSTR_OFFSETS
	.align		4
.L_278:
        /*02dc*/ 	.byte	0x04, 0x1c
        /*02de*/ 	.short	(.L_280 - .L_279)


	//   ....[0]....
.L_279:
        /*02e0*/ 	.word	0x000001c0


	//   ....[1]....
        /*02e4*/ 	.word	0x0000afb0


	//   ....[2]....
        /*02e8*/ 	.word	0x0000b550


	//   ....[3]....
        /*02ec*/ 	.word	0x0000b5a0


	//   ....[4]....
        /*02f0*/ 	.word	0x0000b5d0


	//   ....[5]....
        /*02f4*/ 	.word	0x0000b630


	//   ....[6]....
        /*02f8*/ 	.word	0x0000b8c0


	//----- nvinfo : EIATTR_CTAIDZ_USED
	.align		4
.L_280:
        /*02fc*/ 	.byte	0x01, 0x04
	.zero		2


	//----- nvinfo : EIATTR_MAX_THREADS
	.align		4
        /*0300*/ 	.byte	0x04, 0x05
        /*0302*/ 	.short	(.L_282 - .L_281)
.L_281:
        /*0304*/ 	.word	0x00000100
        /*0308*/ 	.word	0x00000001
        /*030c*/ 	.word	0x00000001


	//----- nvinfo : EIATTR_CRS_STACK_SIZE
	.align		4
.L_282:
        /*0310*/ 	.byte	0x04, 0x1e
        /*0312*/ 	.short	(.L_284 - .L_283)
.L_283:
        /*0314*/ 	.word	0x00000000
.L_284:


//--------------------- .nv.info._ZN7cutlass13device_kernelIN5flash19enable_sm80_to_sm89INS1_16FlashAttnFwdSm80INS1_25CollectiveMainloopFwdSm80ILi8ELi1ELb1EN4cute5tupleIJNS5_1CILi128EEENS7_ILi96EEES8_EEELi128ENS_6half_tEfNS_4arch4Sm80ELb0ELb1ELb1ELb0ELb1ELb0ELb1ELb1EEENS1_21CollectiveEpilogueFwdINS6_IJS8_S8_S9_EEENS6_IJNS7_ILi1EEESH_SH_EEESB_SD_Li256ELb0ELb1ELb1ELb0EEENS1_19SingleTileSchedulerILb0ELb1ELb1ELi128EEEEEEEEEvNT_6ParamsE --------------------------
	.section	.nv.info._ZN7cutlass13device_kernelIN5flash19enable_sm80_to_sm89INS1_16FlashAttnFwdSm80INS1_25CollectiveMainloopFwdSm80ILi8ELi1ELb1EN4cute5tupleIJNS5_1CILi128EEENS7_ILi96EEES8_EEELi128ENS_6half_tEfNS_4arch4Sm80ELb0ELb1ELb1ELb0ELb1ELb0ELb1ELb1EEENS1_21CollectiveEpilogueFwdINS6_IJS8_S8_S9_EEENS6_IJNS7_ILi1EEESH_SH_EEESB_SD_Li256ELb0ELb1ELb1ELb0EEENS1_19SingleTileSchedulerILb0ELb1ELb1ELi128EEEEEEEEEvNT_6ParamsE,"",@"SHT_CUDA_INFO"
	.sectionflags	@""
	.align	4


	//----- nvinfo : EIATTR_CUDA_API_VERSION
	.align		4
        /*0000*/ 	.byte	0x04, 0x37
        /*0002*/ 	.short	(.L_286 - .L_285)
.L_285:
        /*0004*/ 	.word	0x00000082


	//----- nvinfo : EIATTR_SW2861232_WAR
	.align		4
.L_286:
        /*0008*/ 	.byte	0x01, 0x35
	.zero		2


	//----- nvinfo : EIATTR_PARAM_CBANK
	.align		4
        /*000c*/ 	.byte	0x04, 0x0a
        /*000e*/ 	.short	(.L_288 - .L_287)
	.align		4
.L_287:
        /*0010*/ 	.word	index@(.nv.constant0._ZN7cutlass13device_kernelIN5flash19enable_sm80_to_sm89INS1_16FlashAttnFwdSm80INS1_25CollectiveMainloopFwdSm80ILi8ELi1ELb1EN4cute5tupleIJNS5_1CILi128EEENS7_ILi96EEES8_EEELi128ENS_6half_tEfNS_4arch4Sm80ELb0ELb1ELb1ELb0ELb1ELb0ELb1ELb1EEENS1_21CollectiveEpilogueFwdINS6_IJS8_S8_S9_EEENS6_IJNS7_ILi1EEESH_SH_EEESB_SD_Li256ELb0ELb1ELb1ELb0EEENS1_19SingleTileSchedulerILb0ELb1ELb1ELi128EEEEEEEEEvNT_6ParamsE)
        /*0014*/ 	.short	0x0160
        /*0016*/ 	.short	0x0418


	//----- nvinfo : EIATTR_CBANK_PARAM_SIZE
	.align		4
.L_288:
        /*0018*/ 	.byte	0x03, 0x19
        /*001a*/ 	.short	0x0418


	//----- nvinfo : EIATTR_KPARAM_INFO
	.align		4
        /*001c*/ 	.byte	0x04, 0x17
        /*001e*/ 	.short	(.L_290 - .L_289)
.L_289:
        /*0020*/ 	.word	0x00000000
        /*0024*/ 	.short	0x0000
        /*0026*/ 	.short	0x0000
        /*0028*/ 	.byte	0x00, 0xf0, 0x61, 0x10


	//----- nvinfo : EIATTR_MAXREG_COUNT
	.align		4
.L_290:
        /*002c*/ 	.byte	0x03, 0x1b
        /*002e*/ 	.short	0x00ff


	//----- nvinfo : EIATTR_NUM_BARRIERS
	.align		4
        /*0030*/ 	.byte	0x02, 0x4c
        /*0032*/ 	.byte	0x02
	.zero		1


	//----- nvinfo : EIATTR_MERCURY_ISA_VERSION
	.align		4
        /*0034*/ 	.byte	0x03, 0x5f
        /*0036*/ 	.short	0x0000


	//----- nvinfo : EIATTR_COOP_GROUP_MASK_REGIDS
	.align		4
        /*0038*/ 	.byte	0x04, 0x29
        /*003a*/ 	.short	(.L_292 - .L_291)


	//   ....[0]....
.L_291:
        /*003c*/ 	.word	0xffffffff


	//   ....[1]....
        /*0040*/ 	.word	0xffffffff


	//   ....[2]....
        /*0044*/ 	.word	0xffffffff


	//   ....[3]....
        /*0048*/ 	.word	0xffffffff


	//   ....[4]....
        /*004c*/ 	.word	0xffffffff


	//   ....[5]....
        /*0050*/ 	.word	0xffffffff


	//   ....[6]....
        /*0054*/ 	.word	0xffffffff


	//   ....[7]....
        /*0058*/ 	.word	0xffffffff


	//   ....[8]....
        /*005c*/ 	.word	0xffffffff


	//   ....[9]....
        /*0060*/ 	.word	0xffffffff


	//   ....[10]....
        /*0064*/ 	.word	0xffffffff


	//   ....[11]....
        /*0068*/ 	.word	0xffffffff


	//   ....[12]....
        /*006c*/ 	.word	0xffffffff


	//   ....[13]....
        /*0070*/ 	.word	0xffffffff


	//   ....[14]....
        /*0074*/ 	.word	0xffffffff


	//   ....[15]....
        /*0078*/ 	.word	0xffffffff


	//   ....[16]....
        /*007c*/ 	.word	0xffffffff


	//   ....[17]....
        /*0080*/ 	.word	0xffffffff


	//   ....[18]....
        /*0084*/ 	.word	0xffffffff


	//   ....[19]....
        /*0088*/ 	.word	0xffffffff


	//   ....[20]....
        /*008c*/ 	.word	0xffffffff


	//   ....[21]....
        /*0090*/ 	.word	0xffffffff


	//   ....[22]....
        /*0094*/ 	.word	0xffffffff


	//   ....[23]....
        /*0098*/ 	.word	0xffffffff


	//   ....[24]....
        /*009c*/ 	.word	0xffffffff


	//   ....[25]....
        /*00a0*/ 	.word	0xffffffff


	//   ....[26]....
        /*00a4*/ 	.word	0xffffffff


	//   ....[27]....
        /*00a8*/ 	.word	0xffffffff


	//   ....[28]....
        /*00ac*/ 	.word	0xffffffff


	//   ....[29]....
        /*00b0*/ 	.word	0xffffffff


	//   ....[30]....
        /*00b4*/ 	.word	0xffffffff


	//   ....[31]....
        /*00b8*/ 	.word	0xffffffff


	//   ....[32]....
        /*00bc*/ 	.word	0xffffffff


	//   ....[33]....
        /*00c0*/ 	.word	0xffffffff


	//   ....[34]....
        /*00c4*/ 	.word	0xffffffff


	//   ....[35]....
        /*00c8*/ 	.word	0xffffffff


	//   ....[36]....
        /*00cc*/ 	.word	0xffffffff


	//   ....[37]....
        /*00d0*/ 	.word	0xffffffff


	//   ....[38]....
        /*00d4*/ 	.word	0xffffffff


	//   ....[39]....
        /*00d8*/ 	.word	0xffffffff


	//   ....[40]....
        /*00dc*/ 	.word	0xffffffff


	//   ....[41]....
        /*00e0*/ 	.word	0xffffffff


	//   ....[42]....
        /*00e4*/ 	.word	0xffffffff


	//   ....[43]....
        /*00e8*/ 	.word	0xffffffff


	//   ....[44]....
        /*00ec*/ 	.word	0xffffffff


	//   ....[45]....
        /*00f0*/ 	.word	0xffffffff


	//   ....[46]....
        /*00f4*/ 	.word	0xffffffff


	//   ....[47]....
        /*00f8*/ 	.word	0xffffffff


	//   ....[48]....
        /*00fc*/ 	.word	0xffffffff


	//   ....[49]....
        /*0100*/ 	.word	0xffffffff


	//   ....[50]....
        /*0104*/ 	.word	0xffffffff


	//   ....[51]....
        /*0108*/ 	.word	0xffffffff


	//   ....[52]....
        /*010c*/ 	.word	0xffffffff


	//   ....[53]....
        /*0110*/ 	.word	0xffffffff


	//   ....[54]....
        /*0114*/ 	.word	0xffffffff


	//   ....[55]....
        /*0118*/ 	.word	0xffffffff


	//   ....[56]....
        /*011c*/ 	.word	0xffffffff


	//   ....[57]....
        /*0120*/ 	.word	0xffffffff


	//   ....[58]....
        /*0124*/ 	.word	0xffffffff


	//   ....[59]....
        /*0128*/ 	.word	0xffffffff


	//   ....[60]....
        /*012c*/ 	.word	0xffffffff


	//   ....[61]....
        /*0130*/ 	.word	0xffffffff


	//   ....[62]....
        /*0134*/ 	.word	0xffffffff


	//   ....[63]....
        /*0138*/ 	.word	0xffffffff


	//   ....[64]....
        /*013c*/ 	.word	0xffffffff


	//   ....[65]....
        /*0140*/ 	.word	0xffffffff


	//   ....[66]....
        /*0144*/ 	.word	0xffffffff


	//   ....[67]....
        /*0148*/ 	.word	0xffffffff


	//   ....[68]....
        /*014c*/ 	.word	0xffffffff


	//   ....[69]....
        /*0150*/ 	.word	0xffffffff


	//   ....[70]....
        /*0154*/ 	.word	0xffffffff


	//   ....[71]....
        /*0158*/ 	.word	0xffffffff


	//   ....[72]....
        /*015c*/ 	.word	0xffffffff


	//   ....[73]....
        /*0160*/ 	.word	0xffffffff


	//   ....[74]....
        /*0164*/ 	.word	0xffffffff


	//   ....[75]....
        /*0168*/ 	.word	0xffffffff


	//   ....[76]....
        /*016c*/ 	.word	0xffffffff


	//   ....[77]....
        /*0170*/ 	.word	0xffffffff


	//   ....[78]....
        /*0174*/ 	.word	0xffffffff


	//   ....[79]....
        /*0178*/ 	.word	0xffffffff


	//   ....[80]....
        /*017c*/ 	.word	0xffffffff


	//   ....[81]....
        /*0180*/ 	.word	0xffffffff


	//   ....[82]....
        /*0184*/ 	.word	0xffffffff


	//   ....[83]....
        /*0188*/ 	.word	0xffffffff


	//   ....[84]....
        /*018c*/ 	.word	0xffffffff


	//   ....[85]....
        /*0190*/ 	.word	0xffffffff


	//   ....[86]....
        /*0194*/ 	.word	0xffffffff


	//   ....[87]....
        /*0198*/ 	.word	0xffffffff


	//   ....[88]....
        /*019c*/ 	.word	0xffffffff


	//   ....[89]....
        /*01a0*/ 	.word	0xffffffff


	//   ....[90]....
        /*01a4*/ 	.word	0xffffffff


	//   ....[91]....
        /*01a8*/ 	.word	0xffffffff


	//   ....[92]....
        /*01ac*/ 	.word	0xffffffff


	//   ....[93]....
        /*01b0*/ 	.word	0xffffffff


	//   ....[94]....
        /*01b4*/ 	.word	0xffffffff


	//   ....[95]....
        /*01b8*/ 	.word	0xffffffff


	//   ....[96]....
        /*01bc*/ 	.word	0xffffffff


	//----- nvinfo : EIATTR_COOP_GROUP_INSTR_OFFSETS
	.align		4
.L_292:
        /*01c0*/ 	.byte	0x04, 0x28
        /*01c2*/ 	.short	(.L_294 - .L_293)


	//   ....[0]....
.L_293:
        /*01c4*/ 	.word	0x00000050


	//   ....[1]....
        /*01c8*/ 	.word	0x00001410


	//   ....[2]....
        /*01cc*/ 	.word	0x00001450


	//   ....[3]....
        /*01d0*/ 	.word	0x00001490


	//   ....[4]....
        /*01d4*/ 	.word	0x000014e0


	//   ....[5]....
        /*01d8*/ 	.word	0x00001530


	//   ....[6]....
        /*01dc*/ 	.word	0x00001570


	//   ....[7]....
        /*01e0*/ 	.word	0x000015b0


	//   ....[8]....
        /*01e4*/ 	.word	0x000015f0


	//   ....[9]....
        /*01e8*/ 	.word	0x00001860


	//   ....[10]....
        /*01ec*/ 	.word	0x00001890


	//   ....[11]....
        /*01f0*/ 	.word	0x000018c0


	//   ....[12]....
        /*01f4*/ 	.word	0x000018e0


	//   ....[13]....
        /*01f8*/ 	.word	0x00001900


	//   ....[14]....
        /*01fc*/ 	.word	0x00001920


	//   ....[15]....
        /*0200*/ 	.word	0x00001ec0


	//   ....[16]....
        /*0204*/ 	.word	0x00001ee0


	//   ....[17]....
        /*0208*/ 	.word	0x00001ef0


	//   ....[18]....
        /*020c*/ 	.word	0x00001f10


	//   ....[19]....
        /*0210*/ 	.word	0x00001f20


	//   ....[20]....
        /*0214*/ 	.word	0x00001f50


	//   ....[21]....
        /*0218*/ 	.word	0x00002be0


	//   ....[22]....
        /*021c*/ 	.word	0x00002c10


	//   ....[23]....
        /*0220*/ 	.word	0x00002c20


	//   ....[24]....
        /*0224*/ 	.word	0x00002c30


	//   ....[25]....
        /*0228*/ 	.word	0x00002c40


	//   ....[26]....
        /*022c*/ 	.word	0x00002c50


	//   ....[27]....
        /*0230*/ 	.word	0x00003150


	//   ....[28]....
        /*0234*/ 	.word	0x000034a0


	//   ....[29]....
        /*0238*/ 	.word	0x00004a00


	//   ....[30]....
        /*023c*/ 	.word	0x00004a80


	//   ....[31]....
        /*0240*/ 	.word	0x00004a90


	//   ....[32]....
        /*0244*/ 	.word	0x00004ac0


	//   ....[33]....
        /*0248*/ 	.word	0x000062a0


	//   ....[34]....
        /*024c*/ 	.word	0x000062b0


	//   ....[35]....
        /*0250*/ 	.word	0x000062c0


	//   ....[36]....
        /*0254*/ 	.word	0x000062d0


	//   ....[37]....
        /*0258*/ 	.word	0x000062e0


	//   ....[38]....
        /*025c*/ 	.word	0x000062f0


	//   ....[39]....
        /*0260*/ 	.word	0x00007480


	//   ....[40]....
        /*0264*/ 	.word	0x000074a0


	//   ....[41]....
        /*0268*/ 	.word	0x000074c0


	//   ....[42]....
        /*026c*/ 	.word	0x000074d0


	//   ....[43]....
        /*0270*/ 	.word	0x000074e0


	//   ....[44]....
        /*0274*/ 	.word	0x000074f0


	//   ....[45]....
        /*0278*/ 	.word	0x000076c0


	//   ....[46]....
        /*027c*/ 	.word	0x000078f0


	//   ....[47]....
        /*0280*/ 	.word	0x000088f0


	//   ....[48]....
        /*0284*/ 	.word	0x00008b20


	//   ....[49]....
        /*0288*/ 	.word	0x00008cd0


	//   ....[50]....
        /*028c*/ 	.word	0x00008dc0


	//   ....[51]....
        /*0290*/ 	.word	0x0000aa10


	//   ....[52]....
        /*0294*/ 	.word	0x0000aa30


	//   ....[53]....
        /*0298*/ 	.word	0x0000aa50


	//   ....[54]....
        /*029c*/ 	.word	0x0000aa60


	//   ....[55]....
        /*02a0*/ 	.word	0x0000aa70


	//   ....[56]....
        /*02a4*/ 	.word	0x0000aa80


	//   ....[57]....
        /*02a8*/ 	.word	0x0000bc10


	//   ....[58]....
        /*02ac*/ 	.word	0x0000bc30


	//   ....[59]....
        /*02b0*/ 	.word	0x0000bc50


	//   ....[60]....
        /*02b4*/ 	.word	0x0000bc60


	//   ....[61]....
        /*02b8*/ 	.word	0x0000bc70


	//   ....[62]....
        /*02bc*/ 	.word	0x0000bc80


	//   ....[63]....
        /*02c0*/ 	.word	0x0000c120


	//   ....[64]....
        /*02c4*/ 	.word	0x0000c130


	//   ....[65]....
        /*02c8*/ 	.word	0x0000c160


	//   ....[66]....
        /*02cc*/ 	.word	0x0000c170


	//   ....[67]....
        /*02d0*/ 	.word	0x0000dc40


	//   ....[68]....
        /*02d4*/ 	.word	0x0000dc60


	//   ....[69]....
        /*02d8*/ 	.word	0x0000dc80


	//   ....[70]....
        /*02dc*/ 	.word	0x0000dca0


	//   ....[71]....
        /*02e0*/ 	.word	0x0000dce0


	//   ....[72]....
        /*02e4*/ 	.word	0x0000de10


	//   ....[73]....
        /*02e8*/ 	.word	0x0000ede0


	//   ....[74]....
        /*02ec*/ 	.word	0x0000edf0


	//   ....[75]....
        /*02f0*/ 	.word	0x0000ee00


	//   ....[76]....
        /*02f4*/ 	.word	0x0000ee10


	//   ....[77]....
        /*02f8*/ 	.word	0x0000ee20


	//   ....[78]....
        /*02fc*/ 	.word	0x0000ee30


	//   ....[79]....
        /*0300*/ 	.word	0x0000f000


	//   ....[80]....
        /*0304*/ 	.word	0x0000f220


	//   ....[81]....
        /*0308*/ 	.word	0x000103d0


	//   ....[82]....
        /*030c*/ 	.word	0x00010490


	//   ....[83]....
        /*0310*/ 	.word	0x000105f0


	//   ....[84]....
        /*0314*/ 	.word	0x00010700


	//   ....[85]....
        /*0318*/ 	.word	0x00011eb0


	//   ....[86]....
        /*031c*/ 	.word	0x00011ee0


	//   ....[87]....
        /*0320*/ 	.word	0x00011f20


	//   ....[88]....
        /*0324*/ 	.word	0x00011f30


	//   ....[89]....
        /*0328*/ 	.word	0x00012a40


	//   ....[90]....
        /*032c*/ 	.word	0x00012a80


	//   ....[91]....
        /*0330*/ 	.word	0x00012aa0


	//   ....[92]....
        /*0334*/ 	.word	0x00012ad0


	//   ....[93]....
        /*0338*/ 	.word	0x00012b40


	//   ....[94]....
        /*033c*/ 	.word	0x00012bb0


	//   ....[95]....
        /*0340*/ 	.word	0x000131c0


	//   ....[96]....
        /*0344*/ 	.word	0x000131d0


	//----- nvinfo : EIATTR_EXIT_INSTR_OFFSETS
	.align		4
.L_294:
        /*0348*/ 	.byte	0x04, 0x1c
        /*034a*/ 	.short	(.L_296 - .L_295)


	//   ....[0]....
.L_295:
        /*034c*/ 	.word	0x000001b0


	//   ....[1]....
        /*0350*/ 	.word	0x000131e0


	//   ....[2]....
        /*0354*/ 	.word	0x00013780


	//   ....[3]....
        /*0358*/ 	.word	0x000137d0


	//   ....[4]....
        /*035c*/ 	.word	0x00013800


	//   ....[5]....
        /*0360*/ 	.word	0x00013860


	//   ....[6]....
        /*0364*/ 	.word	0x00013af0


	//----- nvinfo : EIATTR_CTAIDZ_USED
	.align		4
.L_296:
        /*0368*/ 	.byte	0x01, 0x04
	.zero		2


	//----- nvinfo : EIATTR_MAX_THREADS
	.align		4
        /*036c*/ 	.byte	0x04, 0x05
        /*036e*/ 	.short	(.L_298 - .L_297)
.L_297:
        /*0370*/ 	.word	0x00000100
        /*0374*/ 	.word	0x00000001
        /*0378*/ 	.word	0x00000001


	//----- nvinfo : EIATTR_CRS_STACK_SIZE
	.align		4
.L_298:
        /*037c*/ 	.byte	0x04, 0x1e
        /*037e*/ 	.short	(.L_300 - .L_299)
.L_299:
        /*0380*/ 	.word	0x00000000
.L_300:


//--------------------- .nv.info._ZN7cutlass13device_kernelIN5flash19enable_sm80_to_sm89INS1_16FlashAttnFwdSm80INS1_25CollectiveMainloopFwdSm80ILi8ELi1ELb1EN4cute5tupleIJNS5_1CILi128EEES8_S8_EEELi128ENS_6half_tEfNS_4arch4Sm80ELb1ELb0ELb1ELb0ELb1ELb0ELb1ELb1EEENS1_21CollectiveEpilogueFwdIS9_NS6_IJNS7_ILi1EEESF_SF_EEESA_SC_Li256ELb0ELb1ELb1ELb0EEENS1_30DynamicPersistentTileSchedulerILi256ELi256ELb1ELb1ELb0EEEEEEEEEvNT_6ParamsE --------------------------
	.section	.nv.info._ZN7cutlass13device_kernelIN5flash19enable_sm80_to_sm89INS1_16FlashAttnFwdSm80INS1_25CollectiveMainloopFwdSm80ILi8ELi1ELb1EN4cute5tupleIJNS5_1CILi128EEES8_S8_EEELi128ENS_6half_tEfNS_4arch4Sm80ELb1ELb0ELb1ELb0ELb1ELb0ELb1ELb1EEENS1_21CollectiveEpilogueFwdIS9_NS6_IJNS7_ILi1EEESF_SF_EEESA_SC_Li256ELb0ELb1ELb1ELb0EEENS1_30DynamicPersistentTileSchedulerILi256ELi256ELb1ELb1ELb0EEEEEEEEEvNT_6ParamsE,"",@"SHT_CUDA_INFO"
	.sectionflags	@""
	.align	4


	//----- nvinfo : EIATTR_CUDA_API_VERSION
	.align		4
        /*0000*/ 	.byte	0x04, 0x37
        /*0002*/ 	.short	(.L_302 - .L_301)
.L_301:
        /*0004*/ 	.word	0x00000082


	//----- nvinfo : EIATTR_SW2861232_WAR
	.align		4
.L_302:
        /*0008*/ 	.byte	0x01, 0x35
	.zero		2


	//----- nvinfo : EIATTR_PARAM_CBANK
	.align		4
        /*000c*/ 	.byte	0x04, 0x0a
        /*000e*/ 	.short	(.L_304 - .L_303)
	.align		4
.L_303:
        /*0010*/ 	.word	index@(.nv.constant0._ZN7cutlass13device_kernelIN5flash19enable_sm80_to_sm89INS1_16FlashAttnFwdSm80INS1_25CollectiveMainloopFwdSm80ILi8ELi1ELb1EN4cute5tupleIJNS5_1CILi128EEES8_S8_EEELi128ENS_6half_tEfNS_4arch4Sm80ELb1ELb0ELb1ELb0ELb1ELb0ELb1ELb1EEENS1_21CollectiveEpilogueFwdIS9_NS6_IJNS7_ILi1EEESF_SF_EEESA_SC_Li256ELb0ELb1ELb1ELb0EEENS1_30DynamicPersistentTileSchedulerILi256ELi256ELb1ELb1ELb0EEEEEEEEEvNT_6ParamsE)
        /*0014*/ 	.short	0x0160
        /*0016*/ 	.short	0x0428


	//----- nvinfo : EIATTR_CBANK_PARAM_SIZE
	.align		4
.L_304:
        /*0018*/ 	.byte	0x03, 0x19
        /*001a*/ 	.short	0x0428


	//----- nvinfo : EIATTR_KPARAM_INFO
	.align		4
        /*001c*/ 	.byte	0x04, 0x17
        /*001e*/ 	.short	(.L_306 - .L_305)
.L_305:
        /*0020*/ 	.word	0x00000000
        /*0024*/ 	.short	0x0000
        /*0026*/ 	.short	0x0000
        /*0028*/ 	.byte	0x00, 0xf0, 0xa1, 0x10


	//----- nvinfo : EIATTR_MAXREG_COUNT
	.align		4
.L_306:
        /*002c*/ 	.byte	0x03, 0x1b
        /*002e*/ 	.short	0x00ff


	//----- nvinfo : EIATTR_NUM_BARRIERS
	.align		4
        /*0030*/ 	.byte	0x02, 0x4c
        /*0032*/ 	.byte	0x06
	.zero		1


	//----- nvinfo : EIATTR_ANNOTATIONS
	.align		4
        /*0034*/ 	.byte	0x04, 0x55
        /*0036*/ 	.short	(.L_308 - .L_307)


	//   ....[0]....
.L_307:
        /*0038*/ 	.word	0x00000001
        /*003c*/ 	.byte	0x70, 0x00, 0x00, 0x00, 0x01, 0x00, 0x00, 0x00, 0x40, 0x05, 0x00, 0x00, 0x01, 0x00, 0x00, 0x00
        /* <DEDUP_REMOVED lines=64> */
        /*044c*/ 	.byte	0xa0, 0x40, 0x01, 0x00, 0x01, 0x00, 0x00, 0x00, 0xf0, 0x40, 0x01, 0x00


	//----- nvinfo : EIATTR_MERCURY_ISA_VERSION
	.align		4
.L_308:
        /*0458*/ 	.byte	0x03, 0x5f
        /*045a*/ 	.short	0x0000


	//----- nvinfo : EIATTR_INT_WARP_WIDE_INSTR_OFFSETS
	.align		4
        /*045c*/ 	.byte	0x04, 0x31
        /*045e*/ 	.short	(.L_310 - .L_309)


	//   ....[0]....
.L_309:
        /*0460*/ 	.word	0x0000feb0


	//   ....[1]....
        /*0464*/ 	.word	0x0000ff30


	//----- nvinfo : EIATTR_COOP_GROUP_MASK_REGIDS
	.align		4
.L_310:
        /*0468*/ 	.byte	0x04, 0x29
        /*046a*/ 	.short	(.L_312 - .L_311)


	//   ....[0]....
.L_311:
        /*046c*/ 	.word	0xffffffff


	//   ....[1]....
        /*0470*/ 	.word	0xffffffff


	//   ....[2]....
        /*0474*/ 	.word	0xffffffff


	//   ....[3]....
        /*0478*/ 	.word	0xffffffff


	//   ....[4]....
        /*047c*/ 	.word	0xffffffff


	//   ....[5]....
        /*0480*/ 	.word	0xffffffff


	//   ....[6]....
        /*0484*/ 	.word	0xffffffff


	//   ....[7]....
        /*0488*/ 	.word	0xffffffff


	//   ....[8]....
        /*048c*/ 	.word	0xffffffff


	//   ....[9]....
        /*0490*/ 	.word	0xffffffff


	//   ....[10]....
        /*0494*/ 	.word	0xffffffff


	//   ....[11]....
        /*0498*/ 	.word	0xffffffff


	//   ....[12]....
        /*049c*/ 	.word	0xffffffff


	//   ....[13]....
        /*04a0*/ 	.word	0xffffffff


	//   ....[14]....
        /*04a4*/ 	.word	0xffffffff


	//   ....[15]....
        /*04a8*/ 	.word	0xffffffff


	//   ....[16]....
        /*04ac*/ 	.word	0xffffffff


	//   ....[17]....
        /*04b0*/ 	.word	0xffffffff


	//   ....[18]....
        /*04b4*/ 	.word	0xffffffff


	//   ....[19]....
        /*04b8*/ 	.word	0xffffffff


	//   ....[20]....
        /*04bc*/ 	.word	0xffffffff


	//   ....[21]....
        /*04c0*/ 	.word	0xffffffff


	//   ....[22]....
        /*04c4*/ 	.word	0xffffffff


	//   ....[23]....
        /*04c8*/ 	.word	0xffffffff


	//   ....[24]....
        /*04cc*/ 	.word	0xffffffff


	//   ....[25]....
        /*04d0*/ 	.word	0xffffffff


	//   ....[26]....
        /*04d4*/ 	.word	0xffffffff


	//   ....[27]....
        /*04d8*/ 	.word	0xffffffff


	//   ....[28]....
        /*04dc*/ 	.word	0xffffffff


	//   ....[29]....
        /*04e0*/ 	.word	0xffffffff


	//   ....[30]....
        /*04e4*/ 	.word	0xffffffff


	//   ....[31]....
        /*04e8*/ 	.word	0xffffffff


	//   ....[32]....
        /*04ec*/ 	.word	0xffffffff


	//   ....[33]....
        /*04f0*/ 	.word	0xffffffff


	//   ....[34]....
        /*04f4*/ 	.word	0xffffffff


	//   ....[35]....
        /*04f8*/ 	.word	0xffffffff


	//   ....[36]....
        /*04fc*/ 	.word	0xffffffff


	//   ....[37]....
        /*0500*/ 	.word	0xffffffff


	//   ....[38]....
        /*0504*/ 	.word	0xffffffff


	//   ....[39]....
        /*0508*/ 	.word	0xffffffff


	//   ....[40]....
        /*050c*/ 	.word	0xffffffff


	//   ....[41]....
        /*0510*/ 	.word	0xffffffff


	//   ....[42]....
        /*0514*/ 	.word	0xffffffff


	//   ....[43]....
        /*0518*/ 	.word	0xffffffff


	//   ....[44]....
        /*051c*/ 	.word	0xffffffff


	//   ....[45]....
        /*0520*/ 	.word	0xffffffff


	//   ....[46]....
        /*0524*/ 	.word	0xffffffff


	//   ....[47]....
        /*0528*/ 	.word	0xffffffff


	//   ....[48]....
        /*052c*/ 	.word	0xffffffff


	//   ....[49]....
        /*0530*/ 	.word	0xffffffff


	//   ....[50]....
        /*0534*/ 	.word	0xffffffff


	//   ....[51]....
        /*0538*/ 	.word	0xffffffff


	//   ....[52]....
        /*053c*/ 	.word	0xffffffff


	//   ....[53]....
        /*0540*/ 	.word	0xffffffff


	//   ....[54]....
        /*0544*/ 	.word	0xffffffff


	//   ....[55]....
        /*0548*/ 	.word	0xffffffff


	//   ....[56]....
        /*054c*/ 	.word	0xffffffff


	//   ....[57]....
        /*0550*/ 	.word	0xffffffff


	//   ....[58]....
        /*0554*/ 	.word	0xffffffff


	//   ....[59]....
        /*0558*/ 	.word	0xffffffff


	//   ....[60]....
        /*055c*/ 	.word	0xffffffff


	//   ....[61]....
        /*0560*/ 	.word	0xffffffff


	//   ....[62]....
        /*0564*/ 	.word	0xffffffff


	//   ....[63]....
        /*0568*/ 	.word	0xffffffff


	//   ....[64]....
        /*056c*/ 	.word	0xffffffff


	//   ....[65]....
        /*0570*/ 	.word	0xffffffff


	//   ....[66]....
        /*0574*/ 	.word	0xffffffff


	//   ....[67]....
        /*0578*/ 	.word	0xffffffff


	//   ....[68]....
        /*057c*/ 	.word	0xffffffff


	//   ....[69]....
        /*0580*/ 	.word	0xffffffff


	//   ....[70]....
        /*0584*/ 	.word	0xffffffff


	//   ....[71]....
        /*0588*/ 	.word	0xffffffff


	//   ....[72]....
        /*058c*/ 	.word	0xffffffff


	//   ....[73]....
        /*0590*/ 	.word	0xffffffff


	//   ....[74]....
        /*0594*/ 	.word	0xffffffff


	//   ....[75]....
        /*0598*/ 	.word	0xffffffff


	//   ....[76]....
        /*059c*/ 	.word	0xffffffff


	//   ....[77]....
        /*05a0*/ 	.word	0xffffffff


	//   ....[78]....
        /*05a4*/ 	.word	0xffffffff


	//   ....[79]....
        /*05a8*/ 	.word	0xffffffff


	//   ....[80]....
        /*05ac*/ 	.word	0xffffffff


	//   ....[81]....
        /*05b0*/ 	.word	0xffffffff


	//   ....[82]....
        /*05b4*/ 	.word	0xffffffff


	//   ....[83]....
        /*05b8*/ 	.word	0xffffffff


	//   ....[84]....
        /*05bc*/ 	.word	0xffffffff


	//   ....[85]....
        /*05c0*/ 	.word	0xffffffff


	//   ....[86]....
        /*05c4*/ 	.word	0xffffffff


	//   ....[87]....
        /*05c8*/ 	.word	0xffffffff


	//   ....[88]....
        /*05cc*/ 	.word	0xffffffff


	//   ....[89]....
        /*05d0*/ 	.word	0xffffffff


	//   ....[90]....
        /*05d4*/ 	.word	0xffffffff


	//   ....[91]....
        /*05d8*/ 	.word	0xffffffff


	//   ....[92]....
        /*05dc*/ 	.word	0xffffffff


	//   ....[93]....
        /*05e0*/ 	.word	0xffffffff


	//   ....[94]....
        /*05e4*/ 	.word	0xffffffff


	//   ....[95]....
        /*05e8*/ 	.word	0xffffffff


	//   ....[96]....
        /*05ec*/ 	.word	0xffffffff


	//   ....[97]....
        /*05f0*/ 	.word	0xffffffff


	//   ....[98]....
        /*05f4*/ 	.word	0xffffffff


	//   ....[99]....
        /*05f8*/ 	.word	0xffffffff


	//   ....[100]....
        /*05fc*/ 	.word	0xffffffff


	//   ....[101]....
        /*0600*/ 	.word	0xffffffff


	//   ....[102]....
        /*0604*/ 	.word	0xffffffff


	//   ....[103]....
        /*0608*/ 	.word	0xffffffff


	//   ....[104]....
        /*060c*/ 	.word	0xffffffff


	//   ....[105]....
        /*0610*/ 	.word	0xffffffff


	//   ....[106]....
        /*0614*/ 	.word	0xffffffff


	//   ....[107]....
        /*0618*/ 	.word	0xffffffff


	//   ....[108]....
        /*061c*/ 	.word	0xffffffff


	//   ....[109]....
        /*0620*/ 	.word	0xffffffff


	//   ....[110]....
        /*0624*/ 	.word	0xffffffff


	//   ....[111]....
        /*0628*/ 	.word	0xffffffff


	//   ....[112]....
        /*062c*/ 	.word	0xffffffff


	//   ....[113]....
        /*0630*/ 	.word	0xffffffff


	//   ....[114]....
        /*0634*/ 	.word	0xffffffff


	//   ....[115]....
        /*0638*/ 	.word	0xffffffff


	//   ....[116]....
        /*063c*/ 	.word	0xffffffff


	//   ....[117]....
        /*0640*/ 	.word	0xffffffff


	//   ....[118]....
        /*0644*/ 	.word	0xffffffff


	//   ....[119]....
        /*0648*/ 	.word	0xffffffff


	//   ....[120]....
        /*064c*/ 	.word	0xffffffff


	//   ....[121]....
        /*0650*/ 	.word	0xffffffff


	//   ....[122]....
        /*0654*/ 	.word	0xffffffff


	//   ....[123]....
        /*0658*/ 	.word	0xffffffff


	//   ....[124]....
        /*065c*/ 	.word	0xffffffff


	//   ....[125]....
        /*0660*/ 	.word	0xffffffff


	//   ....[126]....
        /*0664*/ 	.word	0xffffffff


	//   ....[127]....
        /*0668*/ 	.word	0xffffffff


	//   ....[128]....
        /*066c*/ 	.word	0xffffffff


	//   ....[129]....
        /*0670*/ 	.word	0xffffffff


	//   ....[130]....
        /*0674*/ 	.word	0xffffffff


	//   ....[131]....
        /*0678*/ 	.word	0xffffffff


	//   ....[132]....
        /*067c*/ 	.word	0xffffffff


	//   ....[133]....
        /*0680*/ 	.word	0xffffffff


	//   ....[134]....
        /*0684*/ 	.word	0xffffffff


	//   ....[135]....
        /*0688*/ 	.word	0xffffffff


	//   ....[136]....
        /*068c*/ 	.word	0xffffffff


	//   ....[137]....
        /*0690*/ 	.word	0xffffffff


	//   ....[138]....
        /*0694*/ 	.word	0xffffffff


	//   ....[139]....
        /*0698*/ 	.word	0xffffffff


	//   ....[140]....
        /*069c*/ 	.word	0xffffffff


	//   ....[141]....
        /*06a0*/ 	.word	0xffffffff


	//   ....[142]....
        /*06a4*/ 	.word	0xffffffff


	//   ....[143]....
        /*06a8*/ 	.word	0xffffffff


	//   ....[144]....
        /*06ac*/ 	.word	0xffffffff


	//   ....[145]....
        /*06b0*/ 	.word	0xffffffff


	//   ....[146]....
        /*06b4*/ 	.word	0xffffffff


	//   ....[147]....
        /*06b8*/ 	.word	0xffffffff


	//   ....[148]....
        /*06bc*/ 	.word	0xffffffff


	//----- nvinfo : EIATTR_COOP_GROUP_INSTR_OFFSETS
	.align		4
.L_312:
        /*06c0*/ 	.byte	0x04, 0x28
        /*06c2*/ 	.short	(.L_314 - .L_313)


	//   ....[0]....
.L_313:
        /*06c4*/ 	.word	0x00000050


	//   ....[1]....
        /*06c8*/ 	.word	0x000018d0


	//   ....[2]....
        /*06cc*/ 	.word	0x000018f0


	//   ....[3]....
        /*06d0*/ 	.word	0x00001920


	//   ....[4]....
        /*06d4*/ 	.word	0x00001930


	//   ....[5]....
        /*06d8*/ 	.word	0x00001950


	//   ....[6]....
        /*06dc*/ 	.word	0x00001970


	//   ....[7]....
        /*06e0*/ 	.word	0x00001990


	//   ....[8]....
        /*06e4*/ 	.word	0x000019c0


	//   ....[9]....
        /*06e8*/ 	.word	0x00001c10


	//   ....[10]....
        /*06ec*/ 	.word	0x00001c30


	//   ....[11]....
        /*06f0*/ 	.word	0x00001c40


	//   ....[12]....
        /*06f4*/ 	.word	0x00001c70


	//   ....[13]....
        /*06f8*/ 	.word	0x00001c80


	//   ....[14]....
        /*06fc*/ 	.word	0x00001cc0


	//   ....[15]....
        /*0700*/ 	.word	0x00001d00


	//   ....[16]....
        /*0704*/ 	.word	0x00001d30


	//   ....[17]....
        /*0708*/ 	.word	0x00002420


	//   ....[18]....
        /*070c*/ 	.word	0x00002440


	//   ....[19]....
        /*0710*/ 	.word	0x00002450


	//   ....[20]....
        /*0714*/ 	.word	0x00002470


	//   ....[21]....
        /*0718*/ 	.word	0x00002480


	//   ....[22]....
        /*071c*/ 	.word	0x000024a0


	//   ....[23]....
        /*0720*/ 	.word	0x000024b0


	//   ....[24]....
        /*0724*/ 	.word	0x000024d0


	//   ....[25]....
        /*0728*/ 	.word	0x00003b80


	//   ....[26]....
        /*072c*/ 	.word	0x00003ba0


	//   ....[27]....
        /*0730*/ 	.word	0x00003bd0


	//   ....[28]....
        /*0734*/ 	.word	0x00003be0


	//   ....[29]....
        /*0738*/ 	.word	0x00003bf0


	//   ....[30]....
        /*073c*/ 	.word	0x00003c00


	//   ....[31]....
        /*0740*/ 	.word	0x00003c10


	//   ....[32]....
        /*0744*/ 	.word	0x00003c30


	//   ....[33]....
        /*0748*/ 	.word	0x00003f60


	//   ....[34]....
        /*074c*/ 	.word	0x000043a0


	//   ....[35]....
        /*0750*/ 	.word	0x00004ba0


	//   ....[36]....
        /*0754*/ 	.word	0x00004bc0


	//   ....[37]....
        /*0758*/ 	.word	0x00004be0


	//   ....[38]....
        /*075c*/ 	.word	0x00004c00


	//   ....[39]....
        /*0760*/ 	.word	0x00006b10


	//   ....[40]....
        /*0764*/ 	.word	0x00006b30


	//   ....[41]....
        /*0768*/ 	.word	0x00006ba0


	//   ....[42]....
        /*076c*/ 	.word	0x00006be0


	//   ....[43]....
        /*0770*/ 	.word	0x00006bf0


	//   ....[44]....
        /*0774*/ 	.word	0x00006c00


	//   ....[45]....
        /*0778*/ 	.word	0x00006c70


	//   ....[46]....
        /*077c*/ 	.word	0x00006c80


	//   ....[47]....
        /*0780*/ 	.word	0x00008480


	//   ....[48]....
        /*0784*/ 	.word	0x000084a0


	//   ....[49]....
        /*0788*/ 	.word	0x00008510


	//   ....[50]....
        /*078c*/ 	.word	0x00008550


	//   ....[51]....
        /*0790*/ 	.word	0x00008560


	//   ....[52]....
        /*0794*/ 	.word	0x00008570


	//   ....[53]....
        /*0798*/ 	.word	0x000085e0


	//   ....[54]....
        /*079c*/ 	.word	0x000085f0


	//   ....[55]....
        /*07a0*/ 	.word	0x00008850


	//   ....[56]....
        /*07a4*/ 	.word	0x00008c80


	//   ....[57]....
        /*07a8*/ 	.word	0x000092a0


	//   ....[58]....
        /*07ac*/ 	.word	0x000092c0


	//   ....[59]....
        /*07b0*/ 	.word	0x000094e0


	//   ....[60]....
        /*07b4*/ 	.word	0x00009500


	//   ....[61]....
        /*07b8*/ 	.word	0x0000b830


	//   ....[62]....
        /*07bc*/ 	.word	0x0000b850


	//   ....[63]....
        /*07c0*/ 	.word	0x0000b8b0


	//   ....[64]....
        /*07c4*/ 	.word	0x0000b8f0


	//   ....[65]....
        /*07c8*/ 	.word	0x0000b910


	//   ....[66]....
        /*07cc*/ 	.word	0x0000b930


	//   ....[67]....
        /*07d0*/ 	.word	0x0000b950


	//   ....[68]....
        /*07d4*/ 	.word	0x0000b960


	//   ....[69]....
        /*07d8*/ 	.word	0x0000d130


	//   ....[70]....
        /*07dc*/ 	.word	0x0000d150


	//   ....[71]....
        /*07e0*/ 	.word	0x0000d180


	//   ....[72]....
        /*07e4*/ 	.word	0x0000d200


	//   ....[73]....
        /*07e8*/ 	.word	0x0000d270


	//   ....[74]....
        /*07ec*/ 	.word	0x0000d290


	//   ....[75]....
        /*07f0*/ 	.word	0x0000d2b0


	//   ....[76]....
        /*07f4*/ 	.word	0x0000d2c0


	//   ....[77]....
        /*07f8*/ 	.word	0x0000d810


	//   ....[78]....
        /*07fc*/ 	.word	0x0000d830


	//   ....[79]....
        /*0800*/ 	.word	0x0000d850


	//   ....[80]....
        /*0804*/ 	.word	0x0000d870


	//   ....[81]....
        /*0808*/ 	.word	0x0000f870


	//   ....[82]....
        /*080c*/ 	.word	0x0000f8b0


	//   ....[83]....
        /*0810*/ 	.word	0x0000f8d0


	//   ....[84]....
        /*0814*/ 	.word	0x0000f8f0


	//   ....[85]....
        /*0818*/ 	.word	0x00010080


	//   ....[86]....
        /*081c*/ 	.word	0x000106c0


	//   ....[87]....
        /*0820*/ 	.word	0x000106e0


	//   ....[88]....
        /*0824*/ 	.word	0x00010700


	//   ....[89]....
        /*0828*/ 	.word	0x00010710


	//   ....[90]....
        /*082c*/ 	.word	0x00010810


	//   ....[91]....
        /*0830*/ 	.word	0x00010830


	//   ....[92]....
        /*0834*/ 	.word	0x00010c50


	//   ....[93]....
        /*0838*/ 	.word	0x00010c60


	//   ....[94]....
        /*083c*/ 	.word	0x000113f0


	//   ....[95]....
        /*0840*/ 	.word	0x000114e0


	//   ....[96]....
        /*0844*/ 	.word	0x00011550


	//   ....[97]....
        /*0848*/ 	.word	0x00011670


	//   ....[98]....
        /*084c*/ 	.word	0x000116d0


	//   ....[99]....
        /*0850*/ 	.word	0x00011810


	//   ....[100]....
        /*0854*/ 	.word	0x00011870


	//   ....[101]....
        /*0858*/ 	.word	0x000119b0


	//   ....[102]....
        /*085c*/ 	.word	0x00011a10


	//   ....[103]....
        /*0860*/ 	.word	0x00011a80


	//   ....[104]....
        /*0864*/ 	.word	0x00011ae0


	//   ....[105]....
        /*0868*/ 	.word	0x00012320


	//   ....[106]....
        /*086c*/ 	.word	0x00012370


	//   ....[107]....
        /*0870*/ 	.word	0x000123c0


	//   ....[108]....
        /*0874*/ 	.word	0x00012410


	//   ....[109]....
        /*0878*/ 	.word	0x00012480


	//   ....[110]....
        /*087c*/ 	.word	0x000124f0


	//   ....[111]....
        /*0880*/ 	.word	0x00012610


	//   ....[112]....
        /*0884*/ 	.word	0x00012670


	//   ....[113]....
        /*0888*/ 	.word	0x000127b0


	//   ....[114]....
        /*088c*/ 	.word	0x00012810


	//   ....[115]....
        /*0890*/ 	.word	0x00012950


	//   ....[116]....
        /*0894*/ 	.word	0x000129b0


	//   ....[117]....
        /*0898*/ 	.word	0x00012a20


	//   ....[118]....
        /*089c*/ 	.word	0x00012a90


	//   ....[119]....
        /*08a0*/ 	.word	0x00012bb0


	//   ....[120]....
        /*08a4*/ 	.word	0x00012c10


	//   ....[121]....
        /*08a8*/ 	.word	0x00012d50


	//   ....[122]....
        /*08ac*/ 	.word	0x00012db0


	//   ....[123]....
        /*08b0*/ 	.word	0x00012ef0


	//   ....[124]....
        /*08b4*/ 	.word	0x00012f50


	//   ....[125]....
        /*08b8*/ 	.word	0x00012fc0


	//   ....[126]....
        /*08bc*/ 	.word	0x00013030


	//   ....[127]....
        /*08c0*/ 	.word	0x00013870


	//   ....[128]....
        /*08c4*/ 	.word	0x000138b0


	//   ....[129]....
        /*08c8*/ 	.word	0x00013900


	//   ....[130]....
        /*08cc*/ 	.word	0x00013940


	//   ....[131]....
        /*08d0*/ 	.word	0x00013990


	//   ....[132]....
        /*08d4*/ 	.word	0x00013a00


	//   ....[133]....
        /*08d8*/ 	.word	0x00013a70


	//   ....[134]....
        /*08dc*/ 	.word	0x00013b80


	//   ....[135]....
        /*08e0*/ 	.word	0x00013be0


	//   ....[136]....
        /*08e4*/ 	.word	0x00013cf0


	//   ....[137]....
        /*08e8*/ 	.word	0x00013d50


	//   ....[138]....
        /*08ec*/ 	.word	0x00013e60


	//   ....[139]....
        /*08f0*/ 	.word	0x00013ec0


	//   ....[140]....
        /*08f4*/ 	.word	0x00013f10


	//   ....[141]....
        /*08f8*/ 	.word	0x00013f50


	//   ....[142]....
        /*08fc*/ 	.word	0x00013fa0


	//   ....[143]....
        /*0900*/ 	.word	0x00013fe0


	//   ....[144]....
        /*0904*/ 	.word	0x00014030


	//   ....[145]....
        /*0908*/ 	.word	0x00014090


	//   ....[146]....
        /*090c*/ 	.word	0x000140e0


	//   ....[147]....
        /*0910*/ 	.word	0x00014130


	//   ....[148]....
        /*0914*/ 	.word	0x000141a0


	//----- nvinfo : EIATTR_EXIT_INSTR_OFFSETS
	.align		4
.L_314:
        /*0918*/ 	.byte	0x04, 0x1c
        /*091a*/ 	.short	(.L_316 - .L_315)


	//   ....[0]....
.L_315:
        /*091c*/ 	.word	0x000000a0


	//   ....[1]....
        /*0920*/ 	.word	0x00011490


	//----- nvinfo : EIATTR_MAX_THREADS
	.align		4
.L_316:
        /*0924*/ 	.byte	0x04, 0x05
        /*0926*/ 	.short	(.L_318 - .L_317)
.L_317:
        /*0928*/ 	.word	0x00000100
        /*092c*/ 	.word	0x00000001
        /*0930*/ 	.word	0x00000001


	//----- nvinfo : EIATTR_CRS_STACK_SIZE
	.align		4
.L_318:
        /*0934*/ 	.byte	0x04, 0x1e
        /*0936*/ 	.short	(.L_320 - .L_319)
.L_319:
        /*0938*/ 	.word	0x00000000
.L_320:


//--------------------- .nv.info._ZN7cutlass13device_kernelIN5flash19enable_sm80_to_sm89INS1_16FlashAttnFwdSm80INS1_25CollectiveMainloopFwdSm80ILi4ELi1ELb0EN4cute5tupleIJNS5_1CILi128EEENS7_ILi64EEES8_EEELi128ENS_6half_tEfNS_4arch4Sm80ELb0ELb0ELb1ELb0ELb1ELb0ELb1ELb1EEENS1_21CollectiveEpilogueFwdINS6_IJS8_S8_S9_EEENS6_IJNS7_ILi1EEESH_SH_EEESB_SD_Li128ELb0ELb1ELb1ELb0EEENS1_19SingleTileSchedulerILb0ELb1ELb1ELi128EEEEEEEEEvNT_6ParamsE --------------------------
	.section	.nv.info._ZN7cutlass13device_kernelIN5flash19enable_sm80_to_sm89INS1_16FlashAttnFwdSm80INS1_25CollectiveMainloopFwdSm80ILi4ELi1ELb0EN4cute5tupleIJNS5_1CILi128EEENS7_ILi64EEES8_EEELi128ENS_6half_tEfNS_4arch4Sm80ELb0ELb0ELb1ELb0ELb1ELb0ELb1ELb1EEENS1_21CollectiveEpilogueFwdINS6_IJS8_S8_S9_EEENS6_IJNS7_ILi1EEESH_SH_EEESB_SD_Li128ELb0ELb1ELb1ELb0EEENS1_19SingleTileSchedulerILb0ELb1ELb1ELi128EEEEEEEEEvNT_6ParamsE,"",@"SHT_CUDA_INFO"
	.sectionflags	@""
	.align	4


	//----- nvinfo : EIATTR_CUDA_API_VERSION
	.align		4
        /*0000*/ 	.byte	0x04, 0x37
        /*0002*/ 	.short	(.L_322 - .L_321)
.L_321:
        /*0004*/ 	.word	0x00000082


	//----- nvinfo : EIATTR_SW2861232_WAR
	.align		4
.L_322:
        /*0008*/ 	.byte	0x01, 0x35
	.zero		2


	//----- nvinfo : EIATTR_PARAM_CBANK
	.align		4
        /*000c*/ 	.byte	0x04, 0x0a
        /*000e*/ 	.short	(.L_324 - .L_323)
	.align		4
.L_323:
        /*0010*/ 	.word	index@(.nv.constant0._ZN7cutlass13device_kernelIN5flash19enable_sm80_to_sm89INS1_16FlashAttnFwdSm80INS1_25CollectiveMainloopFwdSm80ILi4ELi1ELb0EN4cute5tupleIJNS5_1CILi128EEENS7_ILi64EEES8_EEELi128ENS_6half_tEfNS_4arch4Sm80ELb0ELb0ELb1ELb0ELb1ELb0ELb1ELb1EEENS1_21CollectiveEpilogueFwdINS6_IJS8_S8_S9_EEENS6_IJNS7_ILi1EEESH_SH_EEESB_SD_Li128ELb0ELb1ELb1ELb0EEENS1_19SingleTileSchedulerILb0ELb1ELb1ELi128EEEEEEEEEvNT_6ParamsE)
        /*0014*/ 	.short	0x0160
        /*0016*/ 	.short	0x0418


	//----- nvinfo : EIATTR_CBANK_PARAM_SIZE
	.align		4
.L_324:
        /*0018*/ 	.byte	0x03, 0x19
        /*001a*/ 	.short	0x0418


	//----- nvinfo : EIATTR_KPARAM_INFO
	.align		4
        /*001c*/ 	.byte	0x04, 0x17
        /*001e*/ 	.short	(.L_326 - .L_325)
.L_325:
        /*0020*/ 	.word	0x00000000
        /*0024*/ 	.short	0x0000
        /*0026*/ 	.short	0x0000
        /*0028*/ 	.byte	0x00, 0xf0, 0x61, 0x10


	//----- nvinfo : EIATTR_MAXREG_COUNT
	.align		4
.L_326:
        /*002c*/ 	.byte	0x03, 0x1b
        /*002e*/ 	.short	0x00ff


	//----- nvinfo : EIATTR_NUM_BARRIERS
	.align		4
        /*0030*/ 	.byte	0x02, 0x4c
        /*0032*/ 	.byte	0x02
	.zero		1


	//----- nvinfo : EIATTR_ANNOTATIONS
	.align		4
        /*0034*/ 	.byte	0x04, 0x55
        /*0036*/ 	.short	(.L_328 - .L_327)


	//   ....[0]....
.L_327:
        /* <DEDUP_REMOVED lines=59> */


	//----- nvinfo : EIATTR_MERCURY_ISA_VERSION
	.align		4
.L_328:
        /*03d8*/ 	.byte	0x03, 0x5f
        /*03da*/ 	.short	0x0000


	//----- nvinfo : EIATTR_COOP_GROUP_MASK_REGIDS
	.align		4
        /*03dc*/ 	.byte	0x04, 0x29
        /*03de*/ 	.short	(.L_330 - .L_329)


	//   ....[0]....
.L_329:
        /*03e0*/ 	.word	0xffffffff


	//   ....[1]....
        /*03e4*/ 	.word	0xffffffff


	//   ....[2]....
        /*03e8*/ 	.word	0xffffffff


	//   ....[3]....
        /*03ec*/ 	.word	0xffffffff


	//   ....[4]....
        /*03f0*/ 	.word	0xffffffff


	//   ....[5]....
        /*03f4*/ 	.word	0xffffffff


	//   ....[6]....
        /*03f8*/ 	.word	0xffffffff


	//   ....[7]....
        /*03fc*/ 	.word	0xffffffff


	//   ....[8]....
        /*0400*/ 	.word	0xffffffff


	//   ....[9]....
        /*0404*/ 	.word	0xffffffff


	//   ....[10]....
        /*0408*/ 	.word	0xffffffff


	//   ....[11]....
        /*040c*/ 	.word	0xffffffff


	//   ....[12]....
        /*0410*/ 	.word	0xffffffff


	//   ....[13]....
        /*0414*/ 	.word	0xffffffff


	//   ....[14]....
        /*0418*/ 	.word	0xffffffff


	//   ....[15]....
        /*041c*/ 	.word	0xffffffff


	//   ....[16]....
        /*0420*/ 	.word	0xffffffff


	//   ....[17]....
        /*0424*/ 	.word	0xffffffff


	//   ....[18]....
        /*0428*/ 	.word	0xffffffff


	//   ....[19]....
        /*042c*/ 	.word	0xffffffff


	//   ....[20]....
        /*0430*/ 	.word	0xffffffff


	//   ....[21]....
        /*0434*/ 	.word	0xffffffff


	//   ....[22]....
        /*0438*/ 	.word	0xffffffff


	//   ....[23]....
        /*043c*/ 	.word	0xffffffff


	//   ....[24]....
        /*0440*/ 	.word	0xffffffff


	//   ....[25]....
        /*0444*/ 	.word	0xffffffff


	//   ....[26]....
        /*0448*/ 	.word	0xffffffff


	//   ....[27]....
        /*044c*/ 	.word	0xffffffff


	//   ....[28]....
        /*0450*/ 	.word	0xffffffff


	//   ....[29]....
        /*0454*/ 	.word	0xffffffff


	//   ....[30]....
        /*0458*/ 	.word	0xffffffff


	//   ....[31]....
        /*045c*/ 	.word	0xffffffff


	//   ....[32]....
        /*0460*/ 	.word	0xffffffff


	//   ....[33]....
        /*0464*/ 	.word	0xffffffff


	//   ....[34]....
        /*0468*/ 	.word	0xffffffff


	//   ....[35]....
        /*046c*/ 	.word	0xffffffff


	//   ....[36]....
        /*0470*/ 	.word	0xffffffff


	//   ....[37]....
        /*0474*/ 	.word	0xffffffff


	//   ....[38]....
        /*0478*/ 	.word	0xffffffff


	//   ....[39]....
        /*047c*/ 	.word	0xffffffff


	//   ....[40]....
        /*0480*/ 	.word	0xffffffff


	//   ....[41]....
        /*0484*/ 	.word	0xffffffff


	//   ....[42]....
        /*0488*/ 	.word	0xffffffff


	//   ....[43]....
        /*048c*/ 	.word	0xffffffff


	//   ....[44]....
        /*0490*/ 	.word	0xffffffff


	//   ....[45]....
        /*0494*/ 	.word	0xffffffff


	//   ....[46]....
        /*0498*/ 	.word	0xffffffff


	//   ....[47]....
        /*049c*/ 	.word	0xffffffff


	//   ....[48]....
        /*04a0*/ 	.word	0xffffffff


	//   ....[49]....
        /*04a4*/ 	.word	0xffffffff


	//   ....[50]....
        /*04a8*/ 	.word	0xffffffff


	//   ....[51]....
        /*04ac*/ 	.word	0xffffffff


	//   ....[52]....
        /*04b0*/ 	.word	0xffffffff


	//   ....[53]....
        /*04b4*/ 	.word	0xffffffff


	//   ....[54]....
        /*04b8*/ 	.word	0xffffffff


	//   ....[55]....
        /*04bc*/ 	.word	0xffffffff


	//   ....[56]....
        /*04c0*/ 	.word	0xffffffff


	//   ....[57]....
        /*04c4*/ 	.word	0xffffffff


	//   ....[58]....
        /*04c8*/ 	.word	0xffffffff


	//   ....[59]....
        /*04cc*/ 	.word	0xffffffff


	//   ....[60]....
        /*04d0*/ 	.word	0xffffffff


	//   ....[61]....
        /*04d4*/ 	.word	0xffffffff


	//   ....[62]....
        /*04d8*/ 	.word	0xffffffff


	//   ....[63]....
        /*04dc*/ 	.word	0xffffffff


	//   ....[64]....
        /*04e0*/ 	.word	0xffffffff


	//   ....[65]....
        /*04e4*/ 	.word	0xffffffff


	//   ....[66]....
        /*04e8*/ 	.word	0xffffffff


	//   ....[67]....
        /*04ec*/ 	.word	0xffffffff


	//   ....[68]....
        /*04f0*/ 	.word	0xffffffff


	//   ....[69]....
        /*04f4*/ 	.word	0xffffffff


	//   ....[70]....
        /*04f8*/ 	.word	0xffffffff


	//   ....[71]....
        /*04fc*/ 	.word	0xffffffff


	//   ....[72]....
        /*0500*/ 	.word	0xffffffff


	//   ....[73]....
        /*0504*/ 	.word	0xffffffff


	//   ....[74]....
        /*0508*/ 	.word	0xffffffff


	//   ....[75]....
        /*050c*/ 	.word	0xffffffff


	//   ....[76]....
        /*0510*/ 	.word	0xffffffff


	//   ....[77]....
        /*0514*/ 	.word	0xffffffff


	//   ....[78]....
        /*0518*/ 	.word	0xffffffff


	//   ....[79]....
        /*051c*/ 	.word	0xffffffff


	//   ....[80]....
        /*0520*/ 	.word	0xffffffff


	//   ....[81]....
        /*0524*/ 	.word	0xffffffff


	//   ....[82]....
        /*0528*/ 	.word	0xffffffff


	//   ....[83]....
        /*052c*/ 	.word	0xffffffff


	//   ....[84]....
        /*0530*/ 	.word	0xffffffff


	//   ....[85]....
        /*0534*/ 	.word	0xffffffff


	//   ....[86]....
        /*0538*/ 	.word	0xffffffff


	//   ....[87]....
        /*053c*/ 	.word	0xffffffff


	//   ....[88]....
        /*0540*/ 	.word	0xffffffff


	//   ....[89]....
        /*0544*/ 	.word	0xffffffff


	//   ....[90]....
        /*0548*/ 	.word	0xffffffff


	//   ....[91]....
        /*054c*/ 	.word	0xffffffff


	//   ....[92]....
        /*0550*/ 	.word	0xffffffff


	//   ....[93]....
        /*0554*/ 	.word	0xffffffff


	//   ....[94]....
        /*0558*/ 	.word	0xffffffff


	//   ....[95]....
        /*055c*/ 	.word	0xffffffff


	//   ....[96]....
        /*0560*/ 	.word	0xffffffff


	//----- nvinfo : EIATTR_COOP_GROUP_INSTR_OFFSETS
	.align		4
.L_330:
        /*0564*/ 	.byte	0x04, 0x28
        /*0566*/ 	.short	(.L_332 - .L_331)


	//   ....[0]....
.L_331:
        /*0568*/ 	.word	0x00000060


	//   ....[1]....
        /*056c*/ 	.word	0x00000e60


	//   ....[2]....
        /*0570*/ 	.word	0x00000e90


	//   ....[3]....
        /*0574*/ 	.word	0x00001060


	//   ....[4]....
        /*0578*/ 	.word	0x00001090


	//   ....[5]....
        /*057c*/ 	.word	0x00001160


	//   ....[6]....
        /*0580*/ 	.word	0x00001190


	//   ....[7]....
        /*0584*/ 	.word	0x00001260


	//   ....[8]....
        /*0588*/ 	.word	0x00001290


	//   ....[9]....
        /*058c*/ 	.word	0x00001360


	//   ....[10]....
        /*0590*/ 	.word	0x00001390


	//   ....[11]....
        /*0594*/ 	.word	0x00001460


	//   ....[12]....
        /*0598*/ 	.word	0x00001490


	//   ....[13]....
        /*059c*/ 	.word	0x00001560


	//   ....[14]....
        /*05a0*/ 	.word	0x00001590


	//   ....[15]....
        /*05a4*/ 	.word	0x00001670


	//   ....[16]....
        /*05a8*/ 	.word	0x000016c0


	//   ....[17]....
        /*05ac*/ 	.word	0x00001b30


	//   ....[18]....
        /*05b0*/ 	.word	0x00001b50


	//   ....[19]....
        /*05b4*/ 	.word	0x00001b60


	//   ....[20]....
        /*05b8*/ 	.word	0x00001b70


	//   ....[21]....
        /*05bc*/ 	.word	0x00001b80


	//   ....[22]....
        /*05c0*/ 	.word	0x00001b90


	//   ....[23]....
        /*05c4*/ 	.word	0x00001ba0


	//   ....[24]....
        /*05c8*/ 	.word	0x00001bb0


	//   ....[25]....
        /*05cc*/ 	.word	0x00001ff0


	//   ....[26]....
        /*05d0*/ 	.word	0x00002000


	//   ....[27]....
        /*05d4*/ 	.word	0x00002010


	//   ....[28]....
        /*05d8*/ 	.word	0x00002020


	//   ....[29]....
        /*05dc*/ 	.word	0x00002030


	//   ....[30]....
        /*05e0*/ 	.word	0x00002040


	//   ....[31]....
        /*05e4*/ 	.word	0x00002100


	//   ....[32]....
        /*05e8*/ 	.word	0x00002110


	//   ....[33]....
        /*05ec*/ 	.word	0x000039a0


	//   ....[34]....
        /*05f0*/ 	.word	0x000039c0


	//   ....[35]....
        /*05f4*/ 	.word	0x000039d0


	//   ....[36]....
        /*05f8*/ 	.word	0x000039e0


	//   ....[37]....
        /*05fc*/ 	.word	0x000039f0


	//   ....[38]....
        /*0600*/ 	.word	0x00003a00


	//   ....[39]....
        /*0604*/ 	.word	0x00003a10


	//   ....[40]....
        /*0608*/ 	.word	0x00003a30


	//   ....[41]....
        /*060c*/ 	.word	0x00004420


	//   ....[42]....
        /*0610*/ 	.word	0x00004500


	//   ....[43]....
        /*0614*/ 	.word	0x000046c0


	//   ....[44]....
        /*0618*/ 	.word	0x000046e0


	//   ....[45]....
        /*061c*/ 	.word	0x00004870


	//   ....[46]....
        /*0620*/ 	.word	0x00004900


	//   ....[47]....
        /*0624*/ 	.word	0x00004bf0


	//   ....[48]....
        /*0628*/ 	.word	0x00004d40


	//   ....[49]....
        /*062c*/ 	.word	0x00007800


	//   ....[50]....
        /*0630*/ 	.word	0x00007810


	//   ....[51]....
        /*0634*/ 	.word	0x00007820


	//   ....[52]....
        /*0638*/ 	.word	0x00007830


	//   ....[53]....
        /*063c*/ 	.word	0x00007840


	//   ....[54]....
        /*0640*/ 	.word	0x00007850


	//   ....[55]....
        /*0644*/ 	.word	0x00007860


	//   ....[56]....
        /*0648*/ 	.word	0x00007890


	//   ....[57]....
        /*064c*/ 	.word	0x00007c70


	//   ....[58]....
        /*0650*/ 	.word	0x00007c90


	//   ....[59]....
        /*0654*/ 	.word	0x00007cb0


	//   ....[60]....
        /*0658*/ 	.word	0x00007cd0


	//   ....[61]....
        /*065c*/ 	.word	0x00007d20


	//   ....[62]....
        /*0660*/ 	.word	0x00007d90


	//   ....[63]....
        /*0664*/ 	.word	0x00007e40


	//   ....[64]....
        /*0668*/ 	.word	0x00007e60


	//   ....[65]....
        /*066c*/ 	.word	0x00009660


	//   ....[66]....
        /*0670*/ 	.word	0x00009690


	//   ....[67]....
        /*0674*/ 	.word	0x00009700


	//   ....[68]....
        /*0678*/ 	.word	0x00009750


	//   ....[69]....
        /*067c*/ 	.word	0x00009790


	//   ....[70]....
        /*0680*/ 	.word	0x00009880


	//   ....[71]....
        /*0684*/ 	.word	0x00009890


	//   ....[72]....
        /*0688*/ 	.word	0x00009e70


	//   ....[73]....
        /*068c*/ 	.word	0x0000c760


	//   ....[74]....
        /*0690*/ 	.word	0x0000c770


	//   ....[75]....
        /*0694*/ 	.word	0x0000c780


	//   ....[76]....
        /*0698*/ 	.word	0x0000c790


	//   ....[77]....
        /*069c*/ 	.word	0x0000c7c0


	//   ....[78]....
        /*06a0*/ 	.word	0x0000c7e0


	//   ....[79]....
        /*06a4*/ 	.word	0x0000c800


	//   ....[80]....
        /*06a8*/ 	.word	0x0000c810


	//   ....[81]....
        /*06ac*/ 	.word	0x0000d890


	//   ....[82]....
        /*06b0*/ 	.word	0x0000d8c0


	//   ....[83]....
        /*06b4*/ 	.word	0x0000d8f0


	//   ....[84]....
        /*06b8*/ 	.word	0x0000d920


	//   ....[85]....
        /*06bc*/ 	.word	0x0000d960


	//   ....[86]....
        /*06c0*/ 	.word	0x0000d990


	//   ....[87]....
        /*06c4*/ 	.word	0x0000d9b0


	//   ....[88]....
        /*06c8*/ 	.word	0x0000d9c0


	//   ....[89]....
        /*06cc*/ 	.word	0x0000d9e0


	//   ....[90]....
        /*06d0*/ 	.word	0x0000d9f0


	//   ....[91]....
        /*06d4*/ 	.word	0x0000e0a0


	//   ....[92]....
        /*06d8*/ 	.word	0x0000e0c0


	//   ....[93]....
        /*06dc*/ 	.word	0x0000e6c0


	//   ....[94]....
        /*06e0*/ 	.word	0x0000e6e0


	//   ....[95]....
        /*06e4*/ 	.word	0x0000ece0


	//   ....[96]....
        /*06e8*/ 	.word	0x0000ecf0


	//----- nvinfo : EIATTR_EXIT_INSTR_OFFSETS
	.align		4
.L_332:
        /*06ec*/ 	.byte	0x04, 0x1c
        /*06ee*/ 	.short	(.L_334 - .L_333)


	//   ....[0]....
.L_333:
        /*06f0*/ 	.word	0x000001c0


	//   ....[1]....
        /*06f4*/ 	.word	0x0000ed00


	//   ....[2]....
        /*06f8*/ 	.word	0x0000f2a0


	//   ....[3]....
        /*06fc*/ 	.word	0x0000f2f0


	//   ....[4]....
        /*0700*/ 	.word	0x0000f320


	//   ....[5]....
        /*0704*/ 	.word	0x0000f380


	//   ....[6]....
        /*0708*/ 	.word	0x0000f610


	//----- nvinfo : EIATTR_CTAIDZ_USED
	.align		4
.L_334:
        /*070c*/ 	.byte	0x01, 0x04
	.zero		2


	//----- nvinfo : EIATTR_MAX_THREADS
	.align		4
        /*0710*/ 	.byte	0x04, 0x05
        /*0712*/ 	.short	(.L_336 - .L_335)
.L_335:
        /*0714*/ 	.word	0x00000080
        /*0718*/ 	.word	0x00000001
        /*071c*/ 	.word	0x00000001


	//----- nvinfo : EIATTR_CRS_STACK_SIZE
	.align		4
.L_336:
        /*0720*/ 	.byte	0x04, 0x1e
        /*0722*/ 	.short	(.L_338 - .L_337)
.L_337:
        /*0724*/ 	.word	0x00000000
.L_338:


//--------------------- .nv.info._ZN7cutlass13device_kernelIN5flash19enable_sm80_to_sm89INS1_16FlashAttnFwdSm80INS1_25CollectiveMainloopFwdSm80ILi8ELi1ELb1EN4cute5tupleIJNS5_1CILi128EEENS7_ILi112EEES8_EEELi128ENS_6half_tEfNS_4arch4Sm80ELb0ELb0ELb1ELb1ELb1ELb0ELb1ELb1EEENS1_21CollectiveEpilogueFwdINS6_IJS8_S8_S9_EEENS6_IJNS7_ILi1EEESH_SH_EEESB_SD_Li256ELb1ELb1ELb1ELb0EEENS1_36VarlenDynamicPersistentTileSchedulerILi128ELi112ELi256ELi256ELb1ELb1ELb0ELb0ELb1ELb1EEEEEEEEEvNT_6ParamsE --------------------------
	.section	.nv.info._ZN7cutlass13device_kernelIN5flash19enable_sm80_to_sm89INS1_16FlashAttnFwdSm80INS1_25CollectiveMainloopFwdSm80ILi8ELi1ELb1EN4cute5tupleIJNS5_1CILi128EEENS7_ILi112EEES8_EEELi128ENS_6half_tEfNS_4arch4Sm80ELb0ELb0ELb1ELb1ELb1ELb0ELb1ELb1EEENS1_21CollectiveEpilogueFwdINS6_IJS8_S8_S9_EEENS6_IJNS7_ILi1EEESH_SH_EEESB_SD_Li256ELb1ELb1ELb1ELb0EEENS1_36VarlenDynamicPersistentTileSchedulerILi128ELi112ELi256ELi256ELb1ELb1ELb0ELb0ELb1ELb1EEEEEEEEEvNT_6ParamsE,"",@"SHT_CUDA_INFO"
	.sectionflags	@""
	.align	4


	//----- nvinfo : EIATTR_CUDA_API_VERSION
	.align		4
        /*0000*/ 	.byte	0x04, 0x37
        /*0002*/ 	.short	(.L_340 - .L_339)
.L_339:
        /*0004*/ 	.word	0x00000082


	//----- nvinfo : EIATTR_SW2861232_WAR
	.align		4
.L_340:
        /*0008*/ 	.byte	0x01, 0x35
	.zero		2


	//----- nvinfo : EIATTR_PARAM_CBANK
	.align		4
        /*000c*/ 	.byte	0x04, 0x0a
        /*000e*/ 	.short	(.L_342 - .L_341)
	.align		4
.L_341:
        /*0010*/ 	.word	index@(.nv.constant0._ZN7cutlass13device_kernelIN5flash19enable_sm80_to_sm89INS1_16FlashAttnFwdSm80INS1_25CollectiveMainloopFwdSm80ILi8ELi1ELb1EN4cute5tupleIJNS5_1CILi128EEENS7_ILi112EEES8_EEELi128ENS_6half_tEfNS_4arch4Sm80ELb0ELb0ELb1ELb1ELb1ELb0ELb1ELb1EEENS1_21CollectiveEpilogueFwdINS6_IJS8_S8_S9_EEENS6_IJNS7_ILi1EEESH_SH_EEESB_SD_Li256ELb1ELb1ELb1ELb0EEENS1_36VarlenDynamicPersistentTileSchedulerILi128ELi112ELi256ELi256ELb1ELb1ELb0ELb0ELb1ELb1EEEEEEEEEvNT_6ParamsE)
        /*0014*/ 	.short	0x0160
        /*0016*/ 	.short	0x0438


	//----- nvinfo : EIATTR_CBANK_PARAM_SIZE
	.align		4
.L_342:
        /*0018*/ 	.byte	0x03, 0x19
        /*001a*/ 	.short	0x0438


	//----- nvinfo : EIATTR_KPARAM_INFO
	.align		4
        /*001c*/ 	.byte	0x04, 0x17
        /*001e*/ 	.short	(.L_344 - .L_343)
.L_343:
        /*0020*/ 	.word	0x00000000
        /*0024*/ 	.short	0x0000
        /*0026*/ 	.short	0x0000
        /*0028*/ 	.byte	0x00, 0xf0, 0xe1, 0x10


	//----- nvinfo : EIATTR_MAXREG_COUNT
	.align		4
.L_344:
        /*002c*/ 	.byte	0x03, 0x1b
        /*002e*/ 	.short	0x00ff


	//----- nvinfo : EIATTR_NUM_BARRIERS
	.align		4
        /*0030*/ 	.byte	0x02, 0x4c
        /*0032*/ 	.byte	0x06
	.zero		1


	//----- nvinfo : EIATTR_ANNOTATIONS
	.align		4
        /*0034*/ 	.byte	0x04, 0x55
        /*0036*/ 	.short	(.L_346 - .L_345)


	//   ....[0]....
.L_345:
        /* <DEDUP_REMOVED lines=64> */
        /*042c*/ 	.byte	0xf0, 0xd1, 0x00, 0x00


	//----- nvinfo : EIATTR_MERCURY_ISA_VERSION
	.align		4
.L_346:
        /*0430*/ 	.byte	0x03, 0x5f
        /*0432*/ 	.short	0x0000


	//----- nvinfo : EIATTR_INT_WARP_WIDE_INSTR_OFFSETS
	.align		4
        /*0434*/ 	.byte	0x04, 0x31
        /*0436*/ 	.short	(.L_348 - .L_347)


	//   ....[0]....
.L_347:
        /*0438*/ 	.word	0x0000ae70


	//   ....[1]....
        /*043c*/ 	.word	0x0000aef0


	//----- nvinfo : EIATTR_COOP_GROUP_MASK_REGIDS
	.align		4
.L_348:
        /*0440*/ 	.byte	0x04, 0x29
        /*0442*/ 	.short	(.L_350 - .L_349)


	//   ....[0]....
.L_349:
        /*0444*/ 	.word	0xffffffff


	//   ....[1]....
        /*0448*/ 	.word	0xffffffff


	//   ....[2]....
        /*044c*/ 	.word	0xffffffff


	//   ....[3]....
        /*0450*/ 	.word	0xffffffff


	//   ....[4]....
        /*0454*/ 	.word	0xffffffff


	//   ....[5]....
        /*0458*/ 	.word	0xffffffff


	//   ....[6]....
        /*045c*/ 	.word	0xffffffff


	//   ....[7]....
        /*0460*/ 	.word	0xffffffff


	//   ....[8]....
        /*0464*/ 	.word	0xffffffff


	//   ....[9]....
        /*0468*/ 	.word	0xffffffff


	//   ....[10]....
        /*046c*/ 	.word	0xffffffff


	//   ....[11]....
        /*0470*/ 	.word	0xffffffff


	//   ....[12]....
        /*0474*/ 	.word	0xffffffff


	//   ....[13]....
        /*0478*/ 	.word	0xffffffff


	//   ....[14]....
        /*047c*/ 	.word	0xffffffff


	//   ....[15]....
        /*0480*/ 	.word	0xffffffff


	//   ....[16]....
        /*0484*/ 	.word	0xffffffff


	//   ....[17]....
        /*0488*/ 	.word	0xffffffff


	//   ....[18]....
        /*048c*/ 	.word	0xffffffff


	//   ....[19]....
        /*0490*/ 	.word	0xffffffff


	//   ....[20]....
        /*0494*/ 	.word	0xffffffff


	//   ....[21]....
        /*0498*/ 	.word	0xffffffff


	//   ....[22]....
        /*049c*/ 	.word	0xffffffff


	//   ....[23]....
        /*04a0*/ 	.word	0xffffffff


	//   ....[24]....
        /*04a4*/ 	.word	0xffffffff


	//   ....[25]....
        /*04a8*/ 	.word	0xffffffff


	//   ....[26]....
        /*04ac*/ 	.word	0xffffffff


	//   ....[27]....
        /*04b0*/ 	.word	0xffffffff


	//   ....[28]....
        /*04b4*/ 	.word	0xffffffff


	//   ....[29]....
        /*04b8*/ 	.word	0xffffffff


	//   ....[30]....
        /*04bc*/ 	.word	0xffffffff


	//   ....[31]....
        /*04c0*/ 	.word	0xffffffff


	//   ....[32]....
        /*04c4*/ 	.word	0xffffffff


	//   ....[33]....
        /*04c8*/ 	.word	0xffffffff


	//   ....[34]....
        /*04cc*/ 	.word	0xffffffff


	//   ....[35]....
        /*04d0*/ 	.word	0xffffffff


	//   ....[36]....
        /*04d4*/ 	.word	0xffffffff


	//   ....[37]....
        /*04d8*/ 	.word	0xffffffff


	//   ....[38]....
        /*04dc*/ 	.word	0xffffffff


	//   ....[39]....
        /*04e0*/ 	.word	0xffffffff


	//   ....[40]....
        /*04e4*/ 	.word	0xffffffff


	//   ....[41]....
        /*04e8*/ 	.word	0xffffffff


	//   ....[42]....
        /*04ec*/ 	.word	0xffffffff


	//   ....[43]....
        /*04f0*/ 	.word	0xffffffff


	//   ....[44]....
        /*04f4*/ 	.word	0xffffffff


	//   ....[45]....
        /*04f8*/ 	.word	0xffffffff


	//   ....[46]....
        /*04fc*/ 	.word	0xffffffff


	//   ....[47]....
        /*0500*/ 	.word	0xffffffff


	//   ....[48]....
        /*0504*/ 	.word	0xffffffff


	//   ....[49]....
        /*0508*/ 	.word	0xffffffff


	//   ....[50]....
        /*050c*/ 	.word	0xffffffff


	//   ....[51]....
        /*0510*/ 	.word	0xffffffff


	//   ....[52]....
        /*0514*/ 	.word	0xffffffff


	//   ....[53]....
        /*0518*/ 	.word	0xffffffff


	//   ....[54]....
        /*051c*/ 	.word	0xffffffff


	//   ....[55]....
        /*0520*/ 	.word	0xffffffff


	//   ....[56]....
        /*0524*/ 	.word	0xffffffff


	//   ....[57]....
        /*0528*/ 	.word	0xffffffff


	//   ....[58]....
        /*052c*/ 	.word	0xffffffff


	//   ....[59]....
        /*0530*/ 	.word	0xffffffff


	//   ....[60]....
        /*0534*/ 	.word	0xffffffff


	//   ....[61]....
        /*0538*/ 	.word	0xffffffff


	//   ....[62]....
        /*053c*/ 	.word	0xffffffff


	//   ....[63]....
        /*0540*/ 	.word	0xffffffff


	//   ....[64]....
        /*0544*/ 	.word	0xffffffff


	//   ....[65]....
        /*0548*/ 	.word	0xffffffff


	//   ....[66]....
        /*054c*/ 	.word	0xffffffff


	//   ....[67]....
        /*0550*/ 	.word	0xffffffff


	//   ....[68]....
        /*0554*/ 	.word	0xffffffff


	//   ....[69]....
        /*0558*/ 	.word	0xffffffff


	//   ....[70]....
        /*055c*/ 	.word	0xffffffff


	//   ....[71]....
        /*0560*/ 	.word	0xffffffff


	//   ....[72]....
        /*0564*/ 	.word	0xffffffff


	//   ....[73]....
        /*0568*/ 	.word	0xffffffff


	//   ....[74]....
        /*056c*/ 	.word	0xffffffff


	//   ....[75]....
        /*0570*/ 	.word	0xffffffff


	//   ....[76]....
        /*0574*/ 	.word	0xffffffff


	//   ....[77]....
        /*0578*/ 	.word	0xffffffff


	//   ....[78]....
        /*057c*/ 	.word	0xffffffff


	//   ....[79]....
        /*0580*/ 	.word	0xffffffff


	//   ....[80]....
        /*0584*/ 	.word	0xffffffff


	//   ....[81]....
        /*0588*/ 	.word	0xffffffff


	//   ....[82]....
        /*058c*/ 	.word	0xffffffff


	//   ....[83]....
        /*0590*/ 	.word	0xffffffff


	//   ....[84]....
        /*0594*/ 	.word	0xffffffff


	//   ....[85]....
        /*0598*/ 	.word	0xffffffff


	//   ....[86]....
        /*059c*/ 	.word	0xffffffff


	//   ....[87]....
        /*05a0*/ 	.word	0xffffffff


	//   ....[88]....
        /*05a4*/ 	.word	0xffffffff


	//   ....[89]....
        /*05a8*/ 	.word	0xffffffff


	//   ....[90]....
        /*05ac*/ 	.word	0xffffffff


	//   ....[91]....
        /*05b0*/ 	.word	0xffffffff


	//   ....[92]....
        /*05b4*/ 	.word	0xffffffff


	//   ....[93]....
        /*05b8*/ 	.word	0xffffffff


	//   ....[94]....
        /*05bc*/ 	.word	0xffffffff


	//   ....[95]....
        /*05c0*/ 	.word	0xffffffff


	//   ....[96]....
        /*05c4*/ 	.word	0xffffffff


	//   ....[97]....
        /*05c8*/ 	.word	0xffffffff


	//   ....[98]....
        /*05cc*/ 	.word	0xffffffff


	//   ....[99]....
        /*05d0*/ 	.word	0xffffffff


	//   ....[100]....
        /*05d4*/ 	.word	0xffffffff


	//   ....[101]....
        /*05d8*/ 	.word	0xffffffff


	//   ....[102]....
        /*05dc*/ 	.word	0xffffffff


	//   ....[103]....
        /*05e0*/ 	.word	0xffffffff


	//   ....[104]....
        /*05e4*/ 	.word	0xffffffff


	//   ....[105]....
        /*05e8*/ 	.word	0xffffffff


	//   ....[106]....
        /*05ec*/ 	.word	0xffffffff


	//   ....[107]....
        /*05f0*/ 	.word	0xffffffff


	//   ....[108]....
        /*05f4*/ 	.word	0xffffffff


	//   ....[109]....
        /*05f8*/ 	.word	0xffffffff


	//   ....[110]....
        /*05fc*/ 	.word	0xffffffff


	//   ....[111]....
        /*0600*/ 	.word	0xffffffff


	//   ....[112]....
        /*0604*/ 	.word	0xffffffff


	//   ....[113]....
        /*0608*/ 	.word	0xffffffff


	//   ....[114]....
        /*060c*/ 	.word	0xffffffff


	//   ....[115]....
        /*0610*/ 	.word	0xffffffff


	//   ....[116]....
        /*0614*/ 	.word	0xffffffff


	//   ....[117]....
        /*0618*/ 	.word	0xffffffff


	//   ....[118]....
        /*061c*/ 	.word	0xffffffff


	//   ....[119]....
        /*0620*/ 	.word	0xffffffff


	//   ....[120]....
        /*0624*/ 	.word	0xffffffff


	//   ....[121]....
        /*0628*/ 	.word	0xffffffff


	//   ....[122]....
        /*062c*/ 	.word	0xffffffff


	//   ....[123]....
        /*0630*/ 	.word	0xffffffff


	//   ....[124]....
        /*0634*/ 	.word	0xffffffff


	//   ....[125]....
        /*0638*/ 	.word	0xffffffff


	//   ....[126]....
        /*063c*/ 	.word	0xffffffff


	//   ....[127]....
        /*0640*/ 	.word	0xffffffff


	//   ....[128]....
        /*0644*/ 	.word	0xffffffff


	//   ....[129]....
        /*0648*/ 	.word	0xffffffff


	//   ....[130]....
        /*064c*/ 	.word	0xffffffff


	//   ....[131]....
        /*0650*/ 	.word	0xffffffff


	//   ....[132]....
        /*0654*/ 	.word	0xffffffff


	//   ....[133]....
        /*0658*/ 	.word	0xffffffff


	//   ....[134]....
        /*065c*/ 	.word	0xffffffff


	//   ....[135]....
        /*0660*/ 	.word	0xffffffff


	//   ....[136]....
        /*0664*/ 	.word	0xffffffff


	//   ....[137]....
        /*0668*/ 	.word	0xffffffff


	//   ....[138]....
        /*066c*/ 	.word	0xffffffff


	//   ....[139]....
        /*0670*/ 	.word	0xffffffff


	//   ....[140]....
        /*0674*/ 	.word	0xffffffff


	//   ....[141]....
        /*0678*/ 	.word	0xffffffff


	//   ....[142]....
        /*067c*/ 	.word	0xffffffff


	//   ....[143]....
        /*0680*/ 	.word	0xffffffff


	//   ....[144]....
        /*0684*/ 	.word	0xffffffff


	//   ....[145]....
        /*0688*/ 	.word	0xffffffff


	//   ....[146]....
        /*068c*/ 	.word	0xffffffff


	//   ....[147]....
        /*0690*/ 	.word	0xffffffff


	//   ....[148]....
        /*0694*/ 	.word	0xffffffff


	//   ....[149]....
        /*0698*/ 	.word	0xffffffff


	//   ....[150]....
        /*069c*/ 	.word	0xffffffff


	//   ....[151]....
        /*06a0*/ 	.word	0xffffffff


	//   ....[152]....
        /*06a4*/ 	.word	0xffffffff


	//   ....[153]....
        /*06a8*/ 	.word	0xffffffff


	//   ....[154]....
        /*06ac*/ 	.word	0xffffffff


	//   ....[155]....
        /*06b0*/ 	.word	0xffffffff


	//   ....[156]....
        /*06b4*/ 	.word	0xffffffff


	//   ....[157]....
        /*06b8*/ 	.word	0xffffffff


	//   ....[158]....
        /*06bc*/ 	.word	0xffffffff


	//   ....[159]....
        /*06c0*/ 	.word	0xffffffff


	//   ....[160]....
        /*06c4*/ 	.word	0xffffffff


	//   ....[161]....
        /*06c8*/ 	.word	0xffffffff


	//   ....[162]....
        /*06cc*/ 	.word	0xffffffff


	//   ....[163]....
        /*06d0*/ 	.word	0xffffffff


	//   ....[164]....
        /*06d4*/ 	.word	0xffffffff


	//   ....[165]....
        /*06d8*/ 	.word	0xffffffff


	//   ....[166]....
        /*06dc*/ 	.word	0xffffffff


	//   ....[167]....
        /*06e0*/ 	.word	0xffffffff


	//   ....[168]....
        /*06e4*/ 	.word	0xffffffff


	//   ....[169]....
        /*06e8*/ 	.word	0xffffffff


	//   ....[170]....
        /*06ec*/ 	.word	0xffffffff


	//   ....[171]....
        /*06f0*/ 	.word	0xffffffff


	//   ....[172]....
        /*06f4*/ 	.word	0xffffffff


	//   ....[173]....
        /*06f8*/ 	.word	0xffffffff


	//   ....[174]....
        /*06fc*/ 	.word	0xffffffff


	//   ....[175]....
        /*0700*/ 	.word	0xffffffff


	//   ....[176]....
        /*0704*/ 	.word	0xffffffff


	//   ....[177]....
        /*0708*/ 	.word	0xffffffff


	//   ....[178]....
        /*070c*/ 	.word	0xffffffff


	//   ....[179]....
        /*0710*/ 	.word	0xffffffff


	//   ....[180]....
        /*0714*/ 	.word	0xffffffff


	//   ....[181]....
        /*0718*/ 	.word	0xffffffff


	//   ....[182]....
        /*071c*/ 	.word	0xffffffff


	//   ....[183]....
        /*0720*/ 	.word	0xffffffff


	//   ....[184]....
        /*0724*/ 	.word	0xffffffff


	//   ....[185]....
        /*0728*/ 	.word	0xffffffff


	//   ....[186]....
        /*072c*/ 	.word	0xffffffff


	//   ....[187]....
        /*0730*/ 	.word	0xffffffff


	//   ....[188]....
        /*0734*/ 	.word	0xffffffff


	//   ....[189]....
        /*0738*/ 	.word	0xffffffff


	//   ....[190]....
        /*073c*/ 	.word	0xffffffff


	//   ....[191]....
        /*0740*/ 	.word	0xffffffff


	//   ....[192]....
        /*0744*/ 	.word	0xffffffff


	//   ....[193]....
        /*0748*/ 	.word	0xffffffff


	//   ....[194]....
        /*074c*/ 	.word	0xffffffff


	//   ....[195]....
        /*0750*/ 	.word	0xffffffff


	//   ....[196]....
        /*0754*/ 	.word	0xffffffff


	//   ....[197]....
        /*0758*/ 	.word	0xffffffff


	//   ....[198]....
        /*075c*/ 	.word	0xffffffff


	//   ....[199]....
        /*0760*/ 	.word	0xffffffff


	//----- nvinfo : EIATTR_COOP_GROUP_INSTR_OFFSETS
	.align		4
.L_350:
        /*0764*/ 	.byte	0x04, 0x28
        /*0766*/ 	.short	(.L_352 - .L_351)


	//   ....[0]....
.L_351:
        /*0768*/ 	.word	0x00000050


	//   ....[1]....
        /*076c*/ 	.word	0x000001e0


	//   ....[2]....
        /*0770*/ 	.word	0x00000210


	//   ....[3]....
        /*0774*/ 	.word	0x00000240


	//   ....[4]....
        /*0778*/ 	.word	0x00000270


	//   ....[5]....
        /*077c*/ 	.word	0x000002a0


	//   ....[6]....
        /*0780*/ 	.word	0x000002d0


	//   ....[7]....
        /*0784*/ 	.word	0x00000440


	//   ....[8]....
        /*0788*/ 	.word	0x00000480


	//   ....[9]....
        /*078c*/ 	.word	0x000004b0


	//   ....[10]....
        /*0790*/ 	.word	0x000004e0


	//   ....[11]....
        /*0794*/ 	.word	0x00000510


	//   ....[12]....
        /*0798*/ 	.word	0x00000540


	//   ....[13]....
        /*079c*/ 	.word	0x000005d0


	//   ....[14]....
        /*07a0*/ 	.word	0x00000600


	//   ....[15]....
        /*07a4*/ 	.word	0x00000620


	//   ....[16]....
        /*07a8*/ 	.word	0x00000680


	//   ....[17]....
        /*07ac*/ 	.word	0x00002420


	//   ....[18]....
        /*07b0*/ 	.word	0x00002450


	//   ....[19]....
        /*07b4*/ 	.word	0x00002480


	//   ....[20]....
        /*07b8*/ 	.word	0x000024b0


	//   ....[21]....
        /*07bc*/ 	.word	0x00002500


	//   ....[22]....
        /*07c0*/ 	.word	0x000025c0


	//   ....[23]....
        /*07c4*/ 	.word	0x000026b0


	//   ....[24]....
        /*07c8*/ 	.word	0x000026c0


	//   ....[25]....
        /*07cc*/ 	.word	0x000027c0


	//   ....[26]....
        /*07d0*/ 	.word	0x000027f0


	//   ....[27]....
        /*07d4*/ 	.word	0x00002820


	//   ....[28]....
        /*07d8*/ 	.word	0x00002850


	//   ....[29]....
        /*07dc*/ 	.word	0x000028d0


	//   ....[30]....
        /*07e0*/ 	.word	0x00002900


	//   ....[31]....
        /*07e4*/ 	.word	0x00002920


	//   ....[32]....
        /*07e8*/ 	.word	0x000029c0


	//   ....[33]....
        /*07ec*/ 	.word	0x00002b10


	//   ....[34]....
        /*07f0*/ 	.word	0x00002b90


	//   ....[35]....
        /*07f4*/ 	.word	0x00002ba0


	//   ....[36]....
        /*07f8*/ 	.word	0x00002bb0


	//   ....[37]....
        /*07fc*/ 	.word	0x00002bc0


	//   ....[38]....
        /*0800*/ 	.word	0x00002c50


	//   ....[39]....
        /*0804*/ 	.word	0x00002fa0


	//   ....[40]....
        /*0808*/ 	.word	0x00002fb0


	//   ....[41]....
        /*080c*/ 	.word	0x00004440


	//   ....[42]....
        /*0810*/ 	.word	0x00004460


	//   ....[43]....
        /*0814*/ 	.word	0x00004570


	//   ....[44]....
        /*0818*/ 	.word	0x00004580


	//   ....[45]....
        /*081c*/ 	.word	0x000046a0


	//   ....[46]....
        /*0820*/ 	.word	0x000046c0


	//   ....[47]....
        /*0824*/ 	.word	0x000047d0


	//   ....[48]....
        /*0828*/ 	.word	0x000047e0


	//   ....[49]....
        /*082c*/ 	.word	0x000051a0


	//   ....[50]....
        /*0830*/ 	.word	0x000051d0


	//   ....[51]....
        /*0834*/ 	.word	0x000051e0


	//   ....[52]....
        /*0838*/ 	.word	0x00005210


	//   ....[53]....
        /*083c*/ 	.word	0x00006be0


	//   ....[54]....
        /*0840*/ 	.word	0x00006bf0


	//   ....[55]....
        /*0844*/ 	.word	0x00006cd0


	//   ....[56]....
        /*0848*/ 	.word	0x00006cf0


	//   ....[57]....
        /*084c*/ 	.word	0x00006d40


	//   ....[58]....
        /*0850*/ 	.word	0x00006d60


	//   ....[59]....
        /*0854*/ 	.word	0x00006e80


	//   ....[60]....
        /*0858*/ 	.word	0x00006e90


	//   ....[61]....
        /*085c*/ 	.word	0x00008310


	//   ....[62]....
        /*0860*/ 	.word	0x00008330


	//   ....[63]....
        /*0864*/ 	.word	0x00008470


	//   ....[64]....
        /*0868*/ 	.word	0x00008480


	//   ....[65]....
        /*086c*/ 	.word	0x000085d0


	//   ....[66]....
        /*0870*/ 	.word	0x000085f0


	//   ....[67]....
        /*0874*/ 	.word	0x00008730


	//   ....[68]....
        /*0878*/ 	.word	0x00008740


	//   ....[69]....
        /*087c*/ 	.word	0x00008c10


	//   ....[70]....
        /*0880*/ 	.word	0x00008c40


	//   ....[71]....
        /*0884*/ 	.word	0x00008c60


	//   ....[72]....
        /*0888*/ 	.word	0x00008c80


	//   ....[73]....
        /*088c*/ 	.word	0x0000a860


	//   ....[74]....
        /*0890*/ 	.word	0x0000a870


	//   ....[75]....
        /*0894*/ 	.word	0x0000a8a0


	//   ....[76]....
        /*0898*/ 	.word	0x0000a8b0


	//   ....[77]....
        /*089c*/ 	.word	0x0000b910


	//   ....[78]....
        /*08a0*/ 	.word	0x0000b920


	//   ....[79]....
        /*08a4*/ 	.word	0x0000b940


	//   ....[80]....
        /*08a8*/ 	.word	0x0000b950


	//   ....[81]....
        /*08ac*/ 	.word	0x0000bc80


	//   ....[82]....
        /*08b0*/ 	.word	0x0000bca0


	//   ....[83]....
        /*08b4*/ 	.word	0x0000bdb0


	//   ....[84]....
        /*08b8*/ 	.word	0x0000bdc0


	//   ....[85]....
        /*08bc*/ 	.word	0x0000bed0


	//   ....[86]....
        /*08c0*/ 	.word	0x0000bef0


	//   ....[87]....
        /*08c4*/ 	.word	0x0000c000


	//   ....[88]....
        /*08c8*/ 	.word	0x0000c010


	//   ....[89]....
        /*08cc*/ 	.word	0x0000c310


	//   ....[90]....
        /*08d0*/ 	.word	0x0000c330


	//   ....[91]....
        /*08d4*/ 	.word	0x0000c980


	//   ....[92]....
        /*08d8*/ 	.word	0x0000c990


	//   ....[93]....
        /*08dc*/ 	.word	0x0000d6e0


	//   ....[94]....
        /*08e0*/ 	.word	0x0000d700


	//   ....[95]....
        /*08e4*/ 	.word	0x0000d820


	//   ....[96]....
        /*08e8*/ 	.word	0x0000d830


	//   ....[97]....
        /*08ec*/ 	.word	0x0000d940


	//   ....[98]....
        /*08f0*/ 	.word	0x0000d960


	//   ....[99]....
        /*08f4*/ 	.word	0x0000da70


	//   ....[100]....
        /*08f8*/ 	.word	0x0000da80


	//   ....[101]....
        /*08fc*/ 	.word	0x0000dc20


	//   ....[102]....
        /*0900*/ 	.word	0x0000dc40


	//   ....[103]....
        /*0904*/ 	.word	0x0000dd60


	//   ....[104]....
        /*0908*/ 	.word	0x0000dda0


	//   ....[105]....
        /*090c*/ 	.word	0x0000ddd0


	//   ....[106]....
        /*0910*/ 	.word	0x0000de00


	//   ....[107]....
        /*0914*/ 	.word	0x0000de30


	//   ....[108]....
        /*0918*/ 	.word	0x0000de60


	//   ....[109]....
        /*091c*/ 	.word	0x0000dfb0


	//   ....[110]....
        /*0920*/ 	.word	0x0000dff0


	//   ....[111]....
        /*0924*/ 	.word	0x0000e020


	//   ....[112]....
        /*0928*/ 	.word	0x0000e050


	//   ....[113]....
        /*092c*/ 	.word	0x0000e080


	//   ....[114]....
        /*0930*/ 	.word	0x0000e0b0


	//   ....[115]....
        /*0934*/ 	.word	0x0000e140


	//   ....[116]....
        /*0938*/ 	.word	0x0000e170


	//   ....[117]....
        /*093c*/ 	.word	0x0000e180


	//   ....[118]....
        /*0940*/ 	.word	0x0000e1e0


	//   ....[119]....
        /*0944*/ 	.word	0x0000e710


	//   ....[120]....
        /*0948*/ 	.word	0x0000e770


	//   ....[121]....
        /*094c*/ 	.word	0x0000e7c0


	//   ....[122]....
        /*0950*/ 	.word	0x0000e810


	//   ....[123]....
        /*0954*/ 	.word	0x0000e860


	//   ....[124]....
        /*0958*/ 	.word	0x0000e8d0


	//   ....[125]....
        /*095c*/ 	.word	0x0000e920


	//   ....[126]....
        /*0960*/ 	.word	0x0000e980


	//   ....[127]....
        /*0964*/ 	.word	0x0000e9f0


	//   ....[128]....
        /*0968*/ 	.word	0x0000ea50


	//   ....[129]....
        /*096c*/ 	.word	0x0000eac0


	//   ....[130]....
        /*0970*/ 	.word	0x0000eb20


	//   ....[131]....
        /*0974*/ 	.word	0x0000eb90


	//   ....[132]....
        /*0978*/ 	.word	0x0000ec00


	//   ....[133]....
        /*097c*/ 	.word	0x0000ec70


	//   ....[134]....
        /*0980*/ 	.word	0x0000ecd0


	//   ....[135]....
        /*0984*/ 	.word	0x0000ed40


	//   ....[136]....
        /*0988*/ 	.word	0x0000edb0


	//   ....[137]....
        /*098c*/ 	.word	0x0000ee20


	//   ....[138]....
        /*0990*/ 	.word	0x0000ee80


	//   ....[139]....
        /*0994*/ 	.word	0x0000eed0


	//   ....[140]....
        /*0998*/ 	.word	0x0000ef10


	//   ....[141]....
        /*099c*/ 	.word	0x0000ef60


	//   ....[142]....
        /*09a0*/ 	.word	0x0000efb0


	//   ....[143]....
        /*09a4*/ 	.word	0x0000f020


	//   ....[144]....
        /*09a8*/ 	.word	0x0000f090


	//   ....[145]....
        /*09ac*/ 	.word	0x0000f0f0


	//   ....[146]....
        /*09b0*/ 	.word	0x0000f160


	//   ....[147]....
        /*09b4*/ 	.word	0x0000f1d0


	//   ....[148]....
        /*09b8*/ 	.word	0x0000f240


	//   ....[149]....
        /*09bc*/ 	.word	0x0000f2a0


	//   ....[150]....
        /*09c0*/ 	.word	0x0000f310


	//   ....[151]....
        /*09c4*/ 	.word	0x0000f380


	//   ....[152]....
        /*09c8*/ 	.word	0x0000f3f0


	//   ....[153]....
        /*09cc*/ 	.word	0x0000f450


	//   ....[154]....
        /*09d0*/ 	.word	0x0000f4a0


	//   ....[155]....
        /*09d4*/ 	.word	0x0000f4e0


	//   ....[156]....
        /*09d8*/ 	.word	0x0000f530


	//   ....[157]....
        /*09dc*/ 	.word	0x0000f570


	//   ....[158]....
        /*09e0*/ 	.word	0x0000f5c0


	//   ....[159]....
        /*09e4*/ 	.word	0x0000f600


	//   ....[160]....
        /*09e8*/ 	.word	0x0000f650


	//   ....[161]....
        /*09ec*/ 	.word	0x0000f690


	//   ....[162]....
        /*09f0*/ 	.word	0x0000f700


	//   ....[163]....
        /*09f4*/ 	.word	0x0000f770


	//   ....[164]....
        /*09f8*/ 	.word	0x0000f7e0


	//   ....[165]....
        /*09fc*/ 	.word	0x0000f840


	//   ....[166]....
        /*0a00*/ 	.word	0x0000f8b0


	//   ....[167]....
        /*0a04*/ 	.word	0x0000f920


	//   ....[168]....
        /*0a08*/ 	.word	0x0000f990


	//   ....[169]....
        /*0a0c*/ 	.word	0x0000f9f0


	//   ....[170]....
        /*0a10*/ 	.word	0x0000fa60


	//   ....[171]....
        /*0a14*/ 	.word	0x0000fad0


	//   ....[172]....
        /*0a18*/ 	.word	0x0000fb40


	//   ....[173]....
        /*0a1c*/ 	.word	0x0000fba0


	//   ....[174]....
        /*0a20*/ 	.word	0x0000fc10


	//   ....[175]....
        /*0a24*/ 	.word	0x0000fc80


	//   ....[176]....
        /*0a28*/ 	.word	0x0000fcf0


	//   ....[177]....
        /*0a2c*/ 	.word	0x0000fd50


	//   ....[178]....
        /*0a30*/ 	.word	0x0000fdc0


	//   ....[179]....
        /*0a34*/ 	.word	0x0000fe30


	//   ....[180]....
        /*0a38*/ 	.word	0x0000fea0


	//   ....[181]....
        /*0a3c*/ 	.word	0x0000ff00


	//   ....[182]....
        /*0a40*/ 	.word	0x0000ff70


	//   ....[183]....
        /*0a44*/ 	.word	0x0000ffe0


	//   ....[184]....
        /*0a48*/ 	.word	0x00010030


	//   ....[185]....
        /*0a4c*/ 	.word	0x00010070


	//   ....[186]....
        /*0a50*/ 	.word	0x000100c0


	//   ....[187]....
        /*0a54*/ 	.word	0x00010110


	//   ....[188]....
        /*0a58*/ 	.word	0x00010160


	//   ....[189]....
        /*0a5c*/ 	.word	0x000101d0


	//   ....[190]....
        /*0a60*/ 	.word	0x00010220


	//   ....[191]....
        /*0a64*/ 	.word	0x00010270


	//   ....[192]....
        /*0a68*/ 	.word	0x000102c0


	//   ....[193]....
        /*0a6c*/ 	.word	0x00010310


	//   ....[194]....
        /*0a70*/ 	.word	0x00010360


	//   ....[195]....
        /*0a74*/ 	.word	0x000103d0


	//   ....[196]....
        /*0a78*/ 	.word	0x00010420


	//   ....[197]....
        /*0a7c*/ 	.word	0x00010480


	//   ....[198]....
        /*0a80*/ 	.word	0x000104e0


	//   ....[199]....
        /*0a84*/ 	.word	0x00010550


	//----- nvinfo : EIATTR_EXIT_INSTR_OFFSETS
	.align		4
.L_352:
        /*0a88*/ 	.byte	0x04, 0x1c
        /*0a8a*/ 	.short	(.L_354 - .L_353)


	//   ....[0]....
.L_353:
        /*0a8c*/ 	.word	0x00000b40


	//   ....[1]....
        /*0a90*/ 	.word	0x0000e6d0


	//----- nvinfo : EIATTR_MAX_THREADS
	.align		4
.L_354:
        /*0a94*/ 	.byte	0x04, 0x05
        /*0a96*/ 	.short	(.L_356 - .L_355)
.L_355:
        /*0a98*/ 	.word	0x00000100
        /*0a9c*/ 	.word	0x00000001
        /*0aa0*/ 	.word	0x00000001


	//----- nvinfo : EIATTR_CRS_STACK_SIZE
	.align		4
.L_356:
        /*0aa4*/ 	.byte	0x04, 0x1e
        /*0aa6*/ 	.short	(.L_358 - .L_357)
.L_357:
        /*0aa8*/ 	.word	0x00000000
.L_358:


//--------------------- .nv.info._ZN7cutlass13device_kernelIN5flash19enable_sm80_to_sm89INS1_16FlashAttnFwdSm80INS1_25CollectiveMainloopFwdSm80ILi8ELi1ELb1EN4cute5tupleIJNS5_1CILi128EEENS7_ILi112EEES8_EEELi128ENS_6half_tEfNS_4arch4Sm80ELb0ELb0ELb1ELb1ELb1ELb1ELb1ELb1EEENS1_21CollectiveEpilogueFwdINS6_IJS8_S8_S9_EEENS6_IJNS7_ILi1EEESH_SH_EEESB_SD_Li256ELb1ELb1ELb1ELb0EEENS1_36VarlenDynamicPersistentTileSchedulerILi128ELi112ELi256ELi256ELb1ELb1ELb0ELb0ELb1ELb1EEEEEEEEEvNT_6ParamsE --------------------------
	.section	.nv.info._ZN7cutlass13device_kernelIN5flash19enable_sm80_to_sm89INS1_16FlashAttnFwdSm80INS1_25CollectiveMainloopFwdSm80ILi8ELi1ELb1EN4cute5tupleIJNS5_1CILi128EEENS7_ILi112EEES8_EEELi128ENS_6half_tEfNS_4arch4Sm80ELb0ELb0ELb1ELb1ELb1ELb1ELb1ELb1EEENS1_21CollectiveEpilogueFwdINS6_IJS8_S8_S9_EEENS6_IJNS7_ILi1EEESH_SH_EEESB_SD_Li256ELb1ELb1ELb1ELb0EEENS1_36VarlenDynamicPersistentTileSchedulerILi128ELi112ELi256ELi256ELb1ELb1ELb0ELb0ELb1ELb1EEEEEEEEEvNT_6ParamsE,"",@"SHT_CUDA_INFO"
	.sectionflags	@""
	.align	4


	//----- nvinfo : EIATTR_CUDA_API_VERSION
	.align		4
        /*0000*/ 	.byte	0x04, 0x37
        /*0002*/ 	.short	(.L_360 - .L_359)
.L_359:
        /*0004*/ 	.word	0x00000082


	//----- nvinfo : EIATTR_SW2861232_WAR
	.align		4
.L_360:
        /*0008*/ 	.byte	0x01, 0x35
	.zero		2


	//----- nvinfo : EIATTR_PARAM_CBANK
	.align		4
        /*000c*/ 	.byte	0x04, 0x0a
        /*000e*/ 	.short	(.L_362 - .L_361)
	.align		4
.L_361:
        /*0010*/ 	.word	index@(.nv.constant0._ZN7cutlass13device_kernelIN5flash19enable_sm80_to_sm89INS1_16FlashAttnFwdSm80INS1_25CollectiveMainloopFwdSm80ILi8ELi1ELb1EN4cute5tupleIJNS5_1CILi128EEENS7_ILi112EEES8_EEELi128ENS_6half_tEfNS_4arch4Sm80ELb0ELb0ELb1ELb1ELb1ELb1ELb1ELb1EEENS1_21CollectiveEpilogueFwdINS6_IJS8_S8_S9_EEENS6_IJNS7_ILi1EEESH_SH_EEESB_SD_Li256ELb1ELb1ELb1ELb0EEENS1_36VarlenDynamicPersistentTileSchedulerILi128ELi112ELi256ELi256ELb1ELb1ELb0ELb0ELb1ELb1EEEEEEEEEvNT_6ParamsE)
        /*0014*/ 	.short	0x0160
        /*0016*/ 	.short	0x0438


	//----- nvinfo : EIATTR_CBANK_PARAM_SIZE
	.align		4
.L_362:
        /*0018*/ 	.byte	0x03, 0x19
        /*001a*/ 	.short	0x0438


	//----- nvinfo : EIATTR_KPARAM_INFO
	.align		4
        /*001c*/ 	.byte	0x04, 0x17
        /*001e*/ 	.short	(.L_364 - .L_363)
.L_363:
        /*0020*/ 	.word	0x00000000
        /*0024*/ 	.short	0x0000
        /*0026*/ 	.short	0x0000
        /*0028*/ 	.byte	0x00, 0xf0, 0xe1, 0x10


	//----- nvinfo : EIATTR_MAXREG_COUNT
	.align		4
.L_364:
        /*002c*/ 	.byte	0x03, 0x1b
        /*002e*/ 	.short	0x00ff


	//----- nvinfo : EIATTR_NUM_BARRIERS
	.align		4
        /*0030*/ 	.byte	0x02, 0x4c
        /*0032*/ 	.byte	0x06
	.zero		1


	//----- nvinfo : EIATTR_ANNOTATIONS
	.align		4
        /*0034*/ 	.byte	0x04, 0x55
        /*0036*/ 	.short	(.L_366 - .L_365)


	//   ....[0]....
.L_365:
        /* <DEDUP_REMOVED lines=106> */


	//----- nvinfo : EIATTR_MERCURY_ISA_VERSION
	.align		4
.L_366:
        /*06c8*/ 	.byte	0x03, 0x5f
        /*06ca*/ 	.short	0x0000


	//----- nvinfo : EIATTR_INT_WARP_WIDE_INSTR_OFFSETS
	.align		4
        /*06cc*/ 	.byte	0x04, 0x31
        /*06ce*/ 	.short	(.L_368 - .L_367)


	//   ....[0]....
.L_367:
        /*06d0*/ 	.word	0x00015f50


	//   ....[1]....
        /*06d4*/ 	.word	0x00015fd0


	//----- nvinfo : EIATTR_COOP_GROUP_MASK_REGIDS
	.align		4
.L_368:
        /*06d8*/ 	.byte	0x04, 0x29
        /*06da*/ 	.short	(.L_370 - .L_369)


	//   ....[0]....
.L_369:
        /*06dc*/ 	.word	0xffffffff


	//   ....[1]....
        /*06e0*/ 	.word	0xffffffff


	//   ....[2]....
        /*06e4*/ 	.word	0xffffffff


	//   ....[3]....
        /*06e8*/ 	.word	0xffffffff


	//   ....[4]....
        /*06ec*/ 	.word	0xffffffff


	//   ....[5]....
        /*06f0*/ 	.word	0xffffffff


	//   ....[6]....
        /*06f4*/ 	.word	0xffffffff


	//   ....[7]....
        /*06f8*/ 	.word	0xffffffff


	//   ....[8]....
        /*06fc*/ 	.word	0xffffffff


	//   ....[9]....
        /*0700*/ 	.word	0xffffffff


	//   ....[10]....
        /*0704*/ 	.word	0xffffffff


	//   ....[11]....
        /*0708*/ 	.word	0xffffffff


	//   ....[12]....
        /*070c*/ 	.word	0xffffffff


	//   ....[13]....
        /*0710*/ 	.word	0xffffffff


	//   ....[14]....
        /*0714*/ 	.word	0xffffffff


	//   ....[15]....
        /*0718*/ 	.word	0xffffffff


	//   ....[16]....
        /*071c*/ 	.word	0xffffffff


	//   ....[17]....
        /*0720*/ 	.word	0xffffffff


	//   ....[18]....
        /*0724*/ 	.word	0xffffffff


	//   ....[19]....
        /*0728*/ 	.word	0xffffffff


	//   ....[20]....
        /*072c*/ 	.word	0xffffffff


	//   ....[21]....
        /*0730*/ 	.word	0xffffffff


	//   ....[22]....
        /*0734*/ 	.word	0xffffffff


	//   ....[23]....
        /*0738*/ 	.word	0xffffffff


	//   ....[24]....
        /*073c*/ 	.word	0xffffffff


	//   ....[25]....
        /*0740*/ 	.word	0xffffffff


	//   ....[26]....
        /*0744*/ 	.word	0xffffffff


	//   ....[27]....
        /*0748*/ 	.word	0xffffffff


	//   ....[28]....
        /*074c*/ 	.word	0xffffffff


	//   ....[29]....
        /*0750*/ 	.word	0xffffffff


	//   ....[30]....
        /*0754*/ 	.word	0xffffffff


	//   ....[31]....
        /*0758*/ 	.word	0xffffffff


	//   ....[32]....
        /*075c*/ 	.word	0xffffffff


	//   ....[33]....
        /*0760*/ 	.word	0xffffffff


	//   ....[34]....
        /*0764*/ 	.word	0xffffffff


	//   ....[35]....
        /*0768*/ 	.word	0xffffffff


	//   ....[36]....
        /*076c*/ 	.word	0xffffffff


	//   ....[37]....
        /*0770*/ 	.word	0xffffffff


	//   ....[38]....
        /*0774*/ 	.word	0xffffffff


	//   ....[39]....
        /*0778*/ 	.word	0xffffffff


	//   ....[40]....
        /*077c*/ 	.word	0xffffffff


	//   ....[41]....
        /*0780*/ 	.word	0xffffffff


	//   ....[42]....
        /*0784*/ 	.word	0xffffffff


	//   ....[43]....
        /*0788*/ 	.word	0xffffffff


	//   ....[44]....
        /*078c*/ 	.word	0xffffffff


	//   ....[45]....
        /*0790*/ 	.word	0xffffffff


	//   ....[46]....
        /*0794*/ 	.word	0xffffffff


	//   ....[47]....
        /*0798*/ 	.word	0xffffffff


	//   ....[48]....
        /*079c*/ 	.word	0xffffffff


	//   ....[49]....
        /*07a0*/ 	.word	0xffffffff


	//   ....[50]....
        /*07a4*/ 	.word	0xffffffff


	//   ....[51]....
        /*07a8*/ 	.word	0xffffffff


	//   ....[52]....
        /*07ac*/ 	.word	0xffffffff


	//   ....[53]....
        /*07b0*/ 	.word	0xffffffff


	//   ....[54]....
        /*07b4*/ 	.word	0xffffffff


	//   ....[55]....
        /*07b8*/ 	.word	0xffffffff


	//   ....[56]....
        /*07bc*/ 	.word	0xffffffff


	//   ....[57]....
        /*07c0*/ 	.word	0xffffffff


	//   ....[58]....
        /*07c4*/ 	.word	0xffffffff


	//   ....[59]....
        /*07c8*/ 	.word	0xffffffff


	//   ....[60]....
        /*07cc*/ 	.word	0xffffffff


	//   ....[61]....
        /*07d0*/ 	.word	0xffffffff


	//   ....[62]....
        /*07d4*/ 	.word	0xffffffff


	//   ....[63]....
        /*07d8*/ 	.word	0xffffffff


	//   ....[64]....
        /*07dc*/ 	.word	0xffffffff


	//   ....[65]....
        /*07e0*/ 	.word	0xffffffff


	//   ....[66]....
        /*07e4*/ 	.word	0xffffffff


	//   ....[67]....
        /*07e8*/ 	.word	0xffffffff


	//   ....[68]....
        /*07ec*/ 	.word	0xffffffff


	//   ....[69]....
        /*07f0*/ 	.word	0xffffffff


	//   ....[70]....
        /*07f4*/ 	.word	0xffffffff


	//   ....[71]....
        /*07f8*/ 	.word	0xffffffff


	//   ....[72]....
        /*07fc*/ 	.word	0xffffffff


	//   ....[73]....
        /*0800*/ 	.word	0xffffffff


	//   ....[74]....
        /*0804*/ 	.word	0xffffffff


	//   ....[75]....
        /*0808*/ 	.word	0xffffffff


	//   ....[76]....
        /*080c*/ 	.word	0xffffffff


	//   ....[77]....
        /*0810*/ 	.word	0xffffffff


	//   ....[78]....
        /*0814*/ 	.word	0xffffffff


	//   ....[79]....
        /*0818*/ 	.word	0xffffffff


	//   ....[80]....
        /*081c*/ 	.word	0xffffffff


	//   ....[81]....
        /*0820*/ 	.word	0xffffffff


	//   ....[82]....
        /*0824*/ 	.word	0xffffffff


	//   ....[83]....
        /*0828*/ 	.word	0xffffffff


	//   ....[84]....
        /*082c*/ 	.word	0xffffffff


	//   ....[85]....
        /*0830*/ 	.word	0xffffffff


	//   ....[86]....
        /*0834*/ 	.word	0xffffffff


	//   ....[87]....
        /*0838*/ 	.word	0xffffffff


	//   ....[88]....
        /*083c*/ 	.word	0xffffffff


	//   ....[89]....
        /*0840*/ 	.word	0xffffffff


	//   ....[90]....
        /*0844*/ 	.word	0xffffffff


	//   ....[91]....
        /*0848*/ 	.word	0xffffffff


	//   ....[92]....
        /*084c*/ 	.word	0xffffffff


	//   ....[93]....
        /*0850*/ 	.word	0xffffffff


	//   ....[94]....
        /*0854*/ 	.word	0xffffffff


	//   ....[95]....
        /*0858*/ 	.word	0xffffffff


	//   ....[96]....
        /*085c*/ 	.word	0xffffffff


	//   ....[97]....
        /*0860*/ 	.word	0xffffffff


	//   ....[98]....
        /*0864*/ 	.word	0xffffffff


	//   ....[99]....
        /*0868*/ 	.word	0xffffffff


	//   ....[100]....
        /*086c*/ 	.word	0xffffffff


	//   ....[101]....
        /*0870*/ 	.word	0xffffffff


	//   ....[102]....
        /*0874*/ 	.word	0xffffffff


	//   ....[103]....
        /*0878*/ 	.word	0xffffffff


	//   ....[104]....
        /*087c*/ 	.word	0xffffffff


	//   ....[105]....
        /*0880*/ 	.word	0xffffffff


	//   ....[106]....
        /*0884*/ 	.word	0xffffffff


	//   ....[107]....
        /*0888*/ 	.word	0xffffffff


	//   ....[108]....
        /*088c*/ 	.word	0xffffffff


	//   ....[109]....
        /*0890*/ 	.word	0xffffffff


	//   ....[110]....
        /*0894*/ 	.word	0xffffffff


	//   ....[111]....
        /*0898*/ 	.word	0xffffffff


	//   ....[112]....
        /*089c*/ 	.word	0xffffffff


	//   ....[113]....
        /*08a0*/ 	.word	0xffffffff


	//   ....[114]....
        /*08a4*/ 	.word	0xffffffff


	//   ....[115]....
        /*08a8*/ 	.word	0xffffffff


	//   ....[116]....
        /*08ac*/ 	.word	0xffffffff


	//   ....[117]....
        /*08b0*/ 	.word	0xffffffff


	//   ....[118]....
        /*08b4*/ 	.word	0xffffffff


	//   ....[119]....
        /*08b8*/ 	.word	0xffffffff


	//   ....[120]....
        /*08bc*/ 	.word	0xffffffff


	//   ....[121]....
        /*08c0*/ 	.word	0xffffffff


	//   ....[122]....
        /*08c4*/ 	.word	0xffffffff


	//   ....[123]....
        /*08c8*/ 	.word	0xffffffff


	//   ....[124]....
        /*08cc*/ 	.word	0xffffffff


	//   ....[125]....
        /*08d0*/ 	.word	0xffffffff


	//   ....[126]....
        /*08d4*/ 	.word	0xffffffff


	//   ....[127]....
        /*08d8*/ 	.word	0xffffffff


	//   ....[128]....
        /*08dc*/ 	.word	0xffffffff


	//   ....[129]....
        /*08e0*/ 	.word	0xffffffff


	//   ....[130]....
        /*08e4*/ 	.word	0xffffffff


	//   ....[131]....
        /*08e8*/ 	.word	0xffffffff


	//   ....[132]....
        /*08ec*/ 	.word	0xffffffff


	//   ....[133]....
        /*08f0*/ 	.word	0xffffffff


	//   ....[134]....
        /*08f4*/ 	.word	0xffffffff


	//   ....[135]....
        /*08f8*/ 	.word	0xffffffff


	//   ....[136]....
        /*08fc*/ 	.word	0xffffffff


	//   ....[137]....
        /*0900*/ 	.word	0xffffffff


	//   ....[138]....
        /*0904*/ 	.word	0xffffffff


	//   ....[139]....
        /*0908*/ 	.word	0xffffffff


	//   ....[140]....
        /*090c*/ 	.word	0xffffffff


	//   ....[141]....
        /*0910*/ 	.word	0xffffffff


	//   ....[142]....
        /*0914*/ 	.word	0xffffffff


	//   ....[143]....
        /*0918*/ 	.word	0xffffffff


	//   ....[144]....
        /*091c*/ 	.word	0xffffffff


	//   ....[145]....
        /*0920*/ 	.word	0xffffffff


	//   ....[146]....
        /*0924*/ 	.word	0xffffffff


	//   ....[147]....
        /*0928*/ 	.word	0xffffffff


	//   ....[148]....
        /*092c*/ 	.word	0xffffffff


	//   ....[149]....
        /*0930*/ 	.word	0xffffffff


	//   ....[150]....
        /*0934*/ 	.word	0xffffffff


	//   ....[151]....
        /*0938*/ 	.word	0xffffffff


	//   ....[152]....
        /*093c*/ 	.word	0xffffffff


	//   ....[153]....
        /*0940*/ 	.word	0xffffffff


	//   ....[154]....
        /*0944*/ 	.word	0xffffffff


	//   ....[155]....
        /*0948*/ 	.word	0xffffffff


	//   ....[156]....
        /*094c*/ 	.word	0xffffffff


	//   ....[157]....
        /*0950*/ 	.word	0xffffffff


	//   ....[158]....
        /*0954*/ 	.word	0xffffffff


	//   ....[159]....
        /*0958*/ 	.word	0xffffffff


	//   ....[160]....
        /*095c*/ 	.word	0xffffffff


	//   ....[161]....
        /*0960*/ 	.word	0xffffffff


	//   ....[162]....
        /*0964*/ 	.word	0xffffffff


	//   ....[163]....
        /*0968*/ 	.word	0xffffffff


	//   ....[164]....
        /*096c*/ 	.word	0xffffffff


	//   ....[165]....
        /*0970*/ 	.word	0xffffffff


	//   ....[166]....
        /*0974*/ 	.word	0xffffffff


	//   ....[167]....
        /*0978*/ 	.word	0xffffffff


	//   ....[168]....
        /*097c*/ 	.word	0xffffffff


	//   ....[169]....
        /*0980*/ 	.word	0xffffffff


	//   ....[170]....
        /*0984*/ 	.word	0xffffffff


	//   ....[171]....
        /*0988*/ 	.word	0xffffffff


	//   ....[172]....
        /*098c*/ 	.word	0xffffffff


	//   ....[173]....
        /*0990*/ 	.word	0xffffffff


	//   ....[174]....
        /*0994*/ 	.word	0xffffffff


	//   ....[175]....
        /*0998*/ 	.word	0xffffffff


	//   ....[176]....
        /*099c*/ 	.word	0xffffffff


	//   ....[177]....
        /*09a0*/ 	.word	0xffffffff


	//   ....[178]....
        /*09a4*/ 	.word	0xffffffff


	//   ....[179]....
        /*09a8*/ 	.word	0xffffffff


	//   ....[180]....
        /*09ac*/ 	.word	0xffffffff


	//   ....[181]....
        /*09b0*/ 	.word	0xffffffff


	//   ....[182]....
        /*09b4*/ 	.word	0xffffffff


	//   ....[183]....
        /*09b8*/ 	.word	0xffffffff


	//   ....[184]....
        /*09bc*/ 	.word	0xffffffff


	//   ....[185]....
        /*09c0*/ 	.word	0xffffffff


	//   ....[186]....
        /*09c4*/ 	.word	0xffffffff


	//   ....[187]....
        /*09c8*/ 	.word	0xffffffff


	//   ....[188]....
        /*09cc*/ 	.word	0xffffffff


	//   ....[189]....
        /*09d0*/ 	.word	0xffffffff


	//   ....[190]....
        /*09d4*/ 	.word	0xffffffff


	//   ....[191]....
        /*09d8*/ 	.word	0xffffffff


	//   ....[192]....
        /*09dc*/ 	.word	0xffffffff


	//   ....[193]....
        /*09e0*/ 	.word	0xffffffff


	//   ....[194]....
        /*09e4*/ 	.word	0xffffffff


	//   ....[195]....
        /*09e8*/ 	.word	0xffffffff


	//   ....[196]....
        /*09ec*/ 	.word	0xffffffff


	//   ....[197]....
        /*09f0*/ 	.word	0xffffffff


	//   ....[198]....
        /*09f4*/ 	.word	0xffffffff


	//   ....[199]....
        /*09f8*/ 	.word	0xffffffff


	//   ....[200]....
        /*09fc*/ 	.word	0xffffffff


	//   ....[201]....
        /*0a00*/ 	.word	0xffffffff


	//   ....[202]....
        /*0a04*/ 	.word	0xffffffff


	//   ....[203]....
        /*0a08*/ 	.word	0xffffffff


	//   ....[204]....
        /*0a0c*/ 	.word	0xffffffff


	//   ....[205]....
        /*0a10*/ 	.word	0xffffffff


	//   ....[206]....
        /*0a14*/ 	.word	0xffffffff


	//   ....[207]....
        /*0a18*/ 	.word	0xffffffff


	//   ....[208]....
        /*0a1c*/ 	.word	0xffffffff


	//   ....[209]....
        /*0a20*/ 	.word	0xffffffff


	//   ....[210]....
        /*0a24*/ 	.word	0xffffffff


	//   ....[211]....
        /*0a28*/ 	.word	0xffffffff


	//   ....[212]....
        /*0a2c*/ 	.word	0xffffffff


	//   ....[213]....
        /*0a30*/ 	.word	0xffffffff


	//   ....[214]....
        /*0a34*/ 	.word	0xffffffff


	//   ....[215]....
        /*0a38*/ 	.word	0xffffffff


	//   ....[216]....
        /*0a3c*/ 	.word	0xffffffff


	//   ....[217]....
        /*0a40*/ 	.word	0xffffffff


	//   ....[218]....
        /*0a44*/ 	.word	0xffffffff


	//   ....[219]....
        /*0a48*/ 	.word	0xffffffff


	//   ....[220]....
        /*0a4c*/ 	.word	0xffffffff


	//   ....[221]....
        /*0a50*/ 	.word	0xffffffff


	//   ....[222]....
        /*0a54*/ 	.word	0xffffffff


	//   ....[223]....
        /*0a58*/ 	.word	0xffffffff


	//   ....[224]....
        /*0a5c*/ 	.word	0xffffffff


	//   ....[225]....
        /*0a60*/ 	.word	0xffffffff


	//   ....[226]....
        /*0a64*/ 	.word	0xffffffff


	//   ....[227]....
        /*0a68*/ 	.word	0xffffffff


	//   ....[228]....
        /*0a6c*/ 	.word	0xffffffff


	//   ....[229]....
        /*0a70*/ 	.word	0xffffffff


	//   ....[230]....
        /*0a74*/ 	.word	0xffffffff


	//   ....[231]....
        /*0a78*/ 	.word	0xffffffff


	//   ....[232]....
        /*0a7c*/ 	.word	0xffffffff


	//   ....[233]....
        /*0a80*/ 	.word	0xffffffff


	//   ....[234]....
        /*0a84*/ 	.word	0xffffffff


	//   ....[235]....
        /*0a88*/ 	.word	0xffffffff


	//   ....[236]....
        /*0a8c*/ 	.word	0xffffffff


	//   ....[237]....
        /*0a90*/ 	.word	0xffffffff


	//   ....[238]....
        /*0a94*/ 	.word	0xffffffff


	//   ....[239]....
        /*0a98*/ 	.word	0xffffffff


	//----- nvinfo : EIATTR_COOP_GROUP_INSTR_OFFSETS
	.align		4
.L_370:
        /*0a9c*/ 	.byte	0x04, 0x28
        /*0a9e*/ 	.short	(.L_372 - .L_371)


	//   ....[0]....
.L_371:
        /*0aa0*/ 	.word	0x00000050


	//   ....[1]....
        /*0aa4*/ 	.word	0x00000200


	//   ....[2]....
        /*0aa8*/ 	.word	0x00000230


	//   ....[3]....
        /*0aac*/ 	.word	0x00000260


	//   ....[4]....
        /*0ab0*/ 	.word	0x00000290


	//   ....[5]....
        /*0ab4*/ 	.word	0x000002c0


	//   ....[6]....
        /*0ab8*/ 	.word	0x000002f0


	//   ....[7]....
        /*0abc*/ 	.word	0x00000460


	//   ....[8]....
        /*0ac0*/ 	.word	0x000004a0


	//   ....[9]....
        /*0ac4*/ 	.word	0x000004d0


	//   ....[10]....
        /*0ac8*/ 	.word	0x00000500


	//   ....[11]....
        /*0acc*/ 	.word	0x00000530


	//   ....[12]....
        /*0ad0*/ 	.word	0x00000560


	//   ....[13]....
        /*0ad4*/ 	.word	0x000005f0


	//   ....[14]....
        /*0ad8*/ 	.word	0x00000620


	//   ....[15]....
        /*0adc*/ 	.word	0x00000640


	//   ....[16]....
        /*0ae0*/ 	.word	0x000006a0


	//   ....[17]....
        /*0ae4*/ 	.word	0x00003eb0


	//   ....[18]....
        /*0ae8*/ 	.word	0x00003f00


	//   ....[19]....
        /*0aec*/ 	.word	0x000046e0


	//   ....[20]....
        /*0af0*/ 	.word	0x00004710


	//   ....[21]....
        /*0af4*/ 	.word	0x00004e60


	//   ....[22]....
        /*0af8*/ 	.word	0x00004e80


	//   ....[23]....
        /*0afc*/ 	.word	0x000055d0


	//   ....[24]....
        /*0b00*/ 	.word	0x000055e0


	//   ....[25]....
        /*0b04*/ 	.word	0x00005e40


	//   ....[26]....
        /*0b08*/ 	.word	0x00005e80


	//   ....[27]....
        /*0b0c*/ 	.word	0x00006c70


	//   ....[28]....
        /*0b10*/ 	.word	0x00006ca0


	//   ....[29]....
        /*0b14*/ 	.word	0x00007490


	//   ....[30]....
        /*0b18*/ 	.word	0x000074c0


	//   ....[31]....
        /*0b1c*/ 	.word	0x00007cb0


	//   ....[32]....
        /*0b20*/ 	.word	0x00007cd0


	//   ....[33]....
        /*0b24*/ 	.word	0x000084e0


	//   ....[34]....
        /*0b28*/ 	.word	0x00008510


	//   ....[35]....
        /*0b2c*/ 	.word	0x00008620


	//   ....[36]....
        /*0b30*/ 	.word	0x00008650


	//   ....[37]....
        /*0b34*/ 	.word	0x00008720


	//   ....[38]....
        /*0b38*/ 	.word	0x00008750


	//   ....[39]....
        /*0b3c*/ 	.word	0x00008820


	//   ....[40]....
        /*0b40*/ 	.word	0x00008840


	//   ....[41]....
        /*0b44*/ 	.word	0x00008d00


	//   ....[42]....
        /*0b48*/ 	.word	0x00008d20


	//   ....[43]....
        /*0b4c*/ 	.word	0x00008ea0


	//   ....[44]....
        /*0b50*/ 	.word	0x00008ec0


	//   ....[45]....
        /*0b54*/ 	.word	0x00008f90


	//   ....[46]....
        /*0b58*/ 	.word	0x00008fb0


	//   ....[47]....
        /*0b5c*/ 	.word	0x00009080


	//   ....[48]....
        /*0b60*/ 	.word	0x000090a0


	//   ....[49]....
        /*0b64*/ 	.word	0x00009e30


	//   ....[50]....
        /*0b68*/ 	.word	0x00009e50


	//   ....[51]....
        /*0b6c*/ 	.word	0x00009e80


	//   ....[52]....
        /*0b70*/ 	.word	0x00009eb0


	//   ....[53]....
        /*0b74*/ 	.word	0x00009f80


	//   ....[54]....
        /*0b78*/ 	.word	0x0000a020


	//   ....[55]....
        /*0b7c*/ 	.word	0x0000a030


	//   ....[56]....
        /*0b80*/ 	.word	0x0000a070


	//   ....[57]....
        /*0b84*/ 	.word	0x0000a1d0


	//   ....[58]....
        /*0b88*/ 	.word	0x0000a1f0


	//   ....[59]....
        /*0b8c*/ 	.word	0x0000a250


	//   ....[60]....
        /*0b90*/ 	.word	0x0000a290


	//   ....[61]....
        /*0b94*/ 	.word	0x0000a2a0


	//   ....[62]....
        /*0b98*/ 	.word	0x0000a2c0


	//   ....[63]....
        /*0b9c*/ 	.word	0x0000a450


	//   ....[64]....
        /*0ba0*/ 	.word	0x0000a470


	//   ....[65]....
        /*0ba4*/ 	.word	0x0000a660


	//   ....[66]....
        /*0ba8*/ 	.word	0x0000a6a0


	//   ....[67]....
        /*0bac*/ 	.word	0x0000a6b0


	//   ....[68]....
        /*0bb0*/ 	.word	0x0000a6c0


	//   ....[69]....
        /*0bb4*/ 	.word	0x0000bf70


	//   ....[70]....
        /*0bb8*/ 	.word	0x0000bfb0


	//   ....[71]....
        /*0bbc*/ 	.word	0x0000bfd0


	//   ....[72]....
        /*0bc0*/ 	.word	0x0000bfe0


	//   ....[73]....
        /*0bc4*/ 	.word	0x0000ddb0


	//   ....[74]....
        /*0bc8*/ 	.word	0x0000ddc0


	//   ....[75]....
        /*0bcc*/ 	.word	0x0000ddd0


	//   ....[76]....
        /*0bd0*/ 	.word	0x0000dde0


	//   ....[77]....
        /*0bd4*/ 	.word	0x0000de40


	//   ....[78]....
        /*0bd8*/ 	.word	0x0000ded0


	//   ....[79]....
        /*0bdc*/ 	.word	0x0000e0d0


	//   ....[80]....
        /*0be0*/ 	.word	0x0000e0e0


	//   ....[81]....
        /*0be4*/ 	.word	0x0000f570


	//   ....[82]....
        /*0be8*/ 	.word	0x0000f590


	//   ....[83]....
        /*0bec*/ 	.word	0x0000f690


	//   ....[84]....
        /*0bf0*/ 	.word	0x0000f6a0


	//   ....[85]....
        /*0bf4*/ 	.word	0x0000f7a0


	//   ....[86]....
        /*0bf8*/ 	.word	0x0000f7c0


	//   ....[87]....
        /*0bfc*/ 	.word	0x0000f8c0


	//   ....[88]....
        /*0c00*/ 	.word	0x0000f8d0


	//   ....[89]....
        /*0c04*/ 	.word	0x00010290


	//   ....[90]....
        /*0c08*/ 	.word	0x000102c0


	//   ....[91]....
        /*0c0c*/ 	.word	0x000102d0


	//   ....[92]....
        /*0c10*/ 	.word	0x00010300


	//   ....[93]....
        /*0c14*/ 	.word	0x00011d30


	//   ....[94]....
        /*0c18*/ 	.word	0x00011d40


	//   ....[95]....
        /*0c1c*/ 	.word	0x00011d80


	//   ....[96]....
        /*0c20*/ 	.word	0x00011e30


	//   ....[97]....
        /*0c24*/ 	.word	0x00011e80


	//   ....[98]....
        /*0c28*/ 	.word	0x00011ea0


	//   ....[99]....
        /*0c2c*/ 	.word	0x00011fa0


	//   ....[100]....
        /*0c30*/ 	.word	0x00011fb0


	//   ....[101]....
        /*0c34*/ 	.word	0x00013430


	//   ....[102]....
        /*0c38*/ 	.word	0x00013450


	//   ....[103]....
        /*0c3c*/ 	.word	0x00013580


	//   ....[104]....
        /*0c40*/ 	.word	0x00013590


	//   ....[105]....
        /*0c44*/ 	.word	0x000136c0


	//   ....[106]....
        /*0c48*/ 	.word	0x000136e0


	//   ....[107]....
        /*0c4c*/ 	.word	0x00013810


	//   ....[108]....
        /*0c50*/ 	.word	0x00013820


	//   ....[109]....
        /*0c54*/ 	.word	0x00013cf0


	//   ....[110]....
        /*0c58*/ 	.word	0x00013d20


	//   ....[111]....
        /*0c5c*/ 	.word	0x00013d40


	//   ....[112]....
        /*0c60*/ 	.word	0x00013d60


	//   ....[113]....
        /*0c64*/ 	.word	0x00015940


	//   ....[114]....
        /*0c68*/ 	.word	0x00015950


	//   ....[115]....
        /*0c6c*/ 	.word	0x00015980


	//   ....[116]....
        /*0c70*/ 	.word	0x00015990


	//   ....[117]....
        /*0c74*/ 	.word	0x00016a40


	//   ....[118]....
        /*0c78*/ 	.word	0x00016a50


	//   ....[119]....
        /*0c7c*/ 	.word	0x00016a70


	//   ....[120]....
        /*0c80*/ 	.word	0x00016a90


	//   ....[121]....
        /*0c84*/ 	.word	0x00016dc0


	//   ....[122]....
        /*0c88*/ 	.word	0x00016de0


	//   ....[123]....
        /*0c8c*/ 	.word	0x00016ec0


	//   ....[124]....
        /*0c90*/ 	.word	0x00016ed0


	//   ....[125]....
        /*0c94*/ 	.word	0x00016fc0


	//   ....[126]....
        /*0c98*/ 	.word	0x00016fe0


	//   ....[127]....
        /*0c9c*/ 	.word	0x000170d0


	//   ....[128]....
        /*0ca0*/ 	.word	0x000170e0


	//   ....[129]....
        /*0ca4*/ 	.word	0x000173d0


	//   ....[130]....
        /*0ca8*/ 	.word	0x000173f0


	//   ....[131]....
        /*0cac*/ 	.word	0x00017a30


	//   ....[132]....
        /*0cb0*/ 	.word	0x00017a40


	//   ....[133]....
        /*0cb4*/ 	.word	0x00018840


	//   ....[134]....
        /*0cb8*/ 	.word	0x00018860


	//   ....[135]....
        /*0cbc*/ 	.word	0x00018950


	//   ....[136]....
        /*0cc0*/ 	.word	0x00018960


	//   ....[137]....
        /*0cc4*/ 	.word	0x00018a50


	//   ....[138]....
        /*0cc8*/ 	.word	0x00018a70


	//   ....[139]....
        /*0ccc*/ 	.word	0x00018b60


	//   ....[140]....
        /*0cd0*/ 	.word	0x00018b70


	//   ....[141]....
        /*0cd4*/ 	.word	0x00018d10


	//   ....[142]....
        /*0cd8*/ 	.word	0x00018d30


	//   ....[143]....
        /*0cdc*/ 	.word	0x00018e60


	//   ....[144]....
        /*0ce0*/ 	.word	0x00018ea0


	//   ....[145]....
        /*0ce4*/ 	.word	0x00018ed0


	//   ....[146]....
        /*0ce8*/ 	.word	0x00018f00


	//   ....[147]....
        /*0cec*/ 	.word	0x00018f30


	//   ....[148]....
        /*0cf0*/ 	.word	0x00018f60


	//   ....[149]....
        /*0cf4*/ 	.word	0x000190d0


	//   ....[150]....
        /*0cf8*/ 	.word	0x00019110


	//   ....[151]....
        /*0cfc*/ 	.word	0x00019140


	//   ....[152]....
        /*0d00*/ 	.word	0x00019170


	//   ....[153]....
        /*0d04*/ 	.word	0x000191a0


	//   ....[154]....
        /*0d08*/ 	.word	0x000191d0


	//   ....[155]....
        /*0d0c*/ 	.word	0x00019260


	//   ....[156]....
        /*0d10*/ 	.word	0x00019290


	//   ....[157]....
        /*0d14*/ 	.word	0x000192a0


	//   ....[158]....
        /*0d18*/ 	.word	0x00019300


	//   ....[159]....
        /*0d1c*/ 	.word	0x000198d0


	//   ....[160]....
        /*0d20*/ 	.word	0x00019920


	//   ....[161]....
        /*0d24*/ 	.word	0x00019980


	//   ....[162]....
        /*0d28*/ 	.word	0x000199e0


	//   ....[163]....
        /*0d2c*/ 	.word	0x00019a40


	//   ....[164]....
        /*0d30*/ 	.word	0x00019ab0


	//   ....[165]....
        /*0d34*/ 	.word	0x00019b00


	//   ....[166]....
        /*0d38*/ 	.word	0x00019b60


	//   ....[167]....
        /*0d3c*/ 	.word	0x00019bd0


	//   ....[168]....
        /*0d40*/ 	.word	0x00019c30


	//   ....[169]....
        /*0d44*/ 	.word	0x00019ca0


	//   ....[170]....
        /*0d48*/ 	.word	0x00019d00


	//   ....[171]....
        /*0d4c*/ 	.word	0x00019d70


	//   ....[172]....
        /*0d50*/ 	.word	0x00019de0


	//   ....[173]....
        /*0d54*/ 	.word	0x00019e50


	//   ....[174]....
        /*0d58*/ 	.word	0x00019eb0


	//   ....[175]....
        /*0d5c*/ 	.word	0x00019f20


	//   ....[176]....
        /*0d60*/ 	.word	0x00019f90


	//   ....[177]....
        /*0d64*/ 	.word	0x0001a000


	//   ....[178]....
        /*0d68*/ 	.word	0x0001a060


	//   ....[179]....
        /*0d6c*/ 	.word	0x0001a0c0


	//   ....[180]....
        /*0d70*/ 	.word	0x0001a120


	//   ....[181]....
        /*0d74*/ 	.word	0x0001a170


	//   ....[182]....
        /*0d78*/ 	.word	0x0001a1c0


	//   ....[183]....
        /*0d7c*/ 	.word	0x0001a230


	//   ....[184]....
        /*0d80*/ 	.word	0x0001a2a0


	//   ....[185]....
        /*0d84*/ 	.word	0x0001a300


	//   ....[186]....
        /*0d88*/ 	.word	0x0001a370


	//   ....[187]....
        /*0d8c*/ 	.word	0x0001a3e0


	//   ....[188]....
        /*0d90*/ 	.word	0x0001a450


	//   ....[189]....
        /*0d94*/ 	.word	0x0001a4b0


	//   ....[190]....
        /*0d98*/ 	.word	0x0001a520


	//   ....[191]....
        /*0d9c*/ 	.word	0x0001a590


	//   ....[192]....
        /*0da0*/ 	.word	0x0001a600


	//   ....[193]....
        /*0da4*/ 	.word	0x0001a660


	//   ....[194]....
        /*0da8*/ 	.word	0x0001a6b0


	//   ....[195]....
        /*0dac*/ 	.word	0x0001a700


	//   ....[196]....
        /*0db0*/ 	.word	0x0001a750


	//   ....[197]....
        /*0db4*/ 	.word	0x0001a790


	//   ....[198]....
        /*0db8*/ 	.word	0x0001a7f0


	//   ....[199]....
        /*0dbc*/ 	.word	0x0001a830


	//   ....[200]....
        /*0dc0*/ 	.word	0x0001a880


	//   ....[201]....
        /*0dc4*/ 	.word	0x0001a8c0


	//   ....[202]....
        /*0dc8*/ 	.word	0x0001a920


	//   ....[203]....
        /*0dcc*/ 	.word	0x0001a990


	//   ....[204]....
        /*0dd0*/ 	.word	0x0001aa00


	//   ....[205]....
        /*0dd4*/ 	.word	0x0001aa60


	//   ....[206]....
        /*0dd8*/ 	.word	0x0001aad0


	//   ....[207]....
        /*0ddc*/ 	.word	0x0001ab40


	//   ....[208]....
        /*0de0*/ 	.word	0x0001abb0


	//   ....[209]....
        /*0de4*/ 	.word	0x0001ac10


	//   ....[210]....
        /*0de8*/ 	.word	0x0001ac80


	//   ....[211]....
        /*0dec*/ 	.word	0x0001acf0


	//   ....[212]....
        /*0df0*/ 	.word	0x0001ad60


	//   ....[213]....
        /*0df4*/ 	.word	0x0001adc0


	//   ....[214]....
        /*0df8*/ 	.word	0x0001ae30


	//   ....[215]....
        /*0dfc*/ 	.word	0x0001aea0


	//   ....[216]....
        /*0e00*/ 	.word	0x0001af10


	//   ....[217]....
        /*0e04*/ 	.word	0x0001af70


	//   ....[218]....
        /*0e08*/ 	.word	0x0001afe0


	//   ....[219]....
        /*0e0c*/ 	.word	0x0001b050


	//   ....[220]....
        /*0e10*/ 	.word	0x0001b0c0


	//   ....[221]....
        /*0e14*/ 	.word	0x0001b120


	//   ....[222]....
        /*0e18*/ 	.word	0x0001b190


	//   ....[223]....
        /*0e1c*/ 	.word	0x0001b200


	//   ....[224]....
        /*0e20*/ 	.word	0x0001b250


	//   ....[225]....
        /*0e24*/ 	.word	0x0001b290


	//   ....[226]....
        /*0e28*/ 	.word	0x0001b2e0


	//   ....[227]....
        /*0e2c*/ 	.word	0x0001b330


	//   ....[228]....
        /*0e30*/ 	.word	0x0001b380


	//   ....[229]....
        /*0e34*/ 	.word	0x0001b3f0


	//   ....[230]....
        /*0e38*/ 	.word	0x0001b440


	//   ....[231]....
        /*0e3c*/ 	.word	0x0001b480


	//   ....[232]....
        /*0e40*/ 	.word	0x0001b4d0


	//   ....[233]....
        /*0e44*/ 	.word	0x0001b520


	//   ....[234]....
        /*0e48*/ 	.word	0x0001b570


	//   ....[235]....
        /*0e4c*/ 	.word	0x0001b5e0


	//   ....[236]....
        /*0e50*/ 	.word	0x0001b630


	//   ....[237]....
        /*0e54*/ 	.word	0x0001b6a0


	//   ....[238]....
        /*0e58*/ 	.word	0x0001b700


	//   ....[239]....
        /*0e5c*/ 	.word	0x0001b770


	//----- nvinfo : EIATTR_EXIT_INSTR_OFFSETS
	.align		4
.L_372:
        /*0e60*/ 	.byte	0x04, 0x1c
        /*0e62*/ 	.short	(.L_374 - .L_373)


	//   ....[0]....
.L_373:
        /*0e64*/ 	.word	0x00000c10


	//   ....[1]....
        /*0e68*/ 	.word	0x000198a0


	//----- nvinfo : EIATTR_MAX_THREADS
	.align		4
.L_374:
        /*0e6c*/ 	.byte	0x04, 0x05
        /*0e6e*/ 	.short	(.L_376 - .L_375)
.L_375:
        /*0e70*/ 	.word	0x00000100
        /*0e74*/ 	.word	0x00000001
        /*0e78*/ 	.word	0x00000001


	//----- nvinfo : EIATTR_CRS_STACK_SIZE
	.align		4
.L_376:
        /*0e7c*/ 	.byte	0x04, 0x1e
        /*0e7e*/ 	.short	(.L_378 - .L_377)
.L_377:
        /*0e80*/ 	.word	0x00000000
.L_378:


//--------------------- .nv.info._ZN7cutlass13device_kernelIN5flash19enable_sm80_to_sm89INS1_16FlashAttnFwdSm80INS1_25CollectiveMainloopFwdSm80ILi4ELi1ELb0EN4cute5tupleIJNS5_1CILi128EEENS7_ILi48EEES8_EEELi128ENS_6half_tEfNS_4arch4Sm80ELb0ELb1ELb1ELb0ELb1ELb0ELb1ELb1EEENS1_21CollectiveEpilogueFwdINS6_IJS8_S8_S9_EEENS6_IJNS7_ILi1EEESH_SH_EEESB_SD_Li128ELb0ELb1ELb1ELb0EEENS1_19SingleTileSchedulerILb0ELb1ELb1ELi128EEEEEEEEEvNT_6ParamsE --------------------------
	.section	.nv.info._ZN7cutlass13device_kernelIN5flash19enable_sm80_to_sm89INS1_16FlashAttnFwdSm80INS1_25CollectiveMainloopFwdSm80ILi4ELi1ELb0EN4cute5tupleIJNS5_1CILi128EEENS7_ILi48EEES8_EEELi128ENS_6half_tEfNS_4arch4Sm80ELb0ELb1ELb1ELb0ELb1ELb0ELb1ELb1EEENS1_21CollectiveEpilogueFwdINS6_IJS8_S8_S9_EEENS6_IJNS7_ILi1EEESH_SH_EEESB_SD_Li128ELb0ELb1ELb1ELb0EEENS1_19SingleTileSchedulerILb0ELb1ELb1ELi128EEEEEEEEEvNT_6ParamsE,"",@"SHT_CUDA_INFO"
	.sectionflags	@""
	.align	4


	//----- nvinfo : EIATTR_CUDA_API_VERSION
	.align		4
        /*0000*/ 	.byte	0x04, 0x37
        /*0002*/ 	.short	(.L_380 - .L_379)
.L_379:
        /*0004*/ 	.word	0x00000082


	//----- nvinfo : EIATTR_SW2861232_WAR
	.align		4
.L_380:
        /*0008*/ 	.byte	0x01, 0x35
	.zero		2


	//----- nvinfo : EIATTR_PARAM_CBANK
	.align		4
        /*000c*/ 	.byte	0x04, 0x0a
        /*000e*/ 	.short	(.L_382 - .L_381)
	.align		4
.L_381:
        /*0010*/ 	.word	index@(.nv.constant0._ZN7cutlass13device_kernelIN5flash19enable_sm80_to_sm89INS1_16FlashAttnFwdSm80INS1_25CollectiveMainloopFwdSm80ILi4ELi1ELb0EN4cute5tupleIJNS5_1CILi128EEENS7_ILi48EEES8_EEELi128ENS_6half_tEfNS_4arch4Sm80ELb0ELb1ELb1ELb0ELb1ELb0ELb1ELb1EEENS1_21CollectiveEpilogueFwdINS6_IJS8_S8_S9_EEENS6_IJNS7_ILi1EEESH_SH_EEESB_SD_Li128ELb0ELb1ELb1ELb0EEENS1_19SingleTileSchedulerILb0ELb1ELb1ELi128EEEEEEEEEvNT_6ParamsE)
        /*0014*/ 	.short	0x0160
        /*0016*/ 	.short	0x0418


	//----- nvinfo : EIATTR_CBANK_PARAM_SIZE
	.align		4
.L_382:
        /*0018*/ 	.byte	0x03, 0x19
        /*001a*/ 	.short	0x0418


	//----- nvinfo : EIATTR_KPARAM_INFO
	.align		4
        /*001c*/ 	.byte	0x04, 0x17
        /*001e*/ 	.short	(.L_384 - .L_383)
.L_383:
        /*0020*/ 	.word	0x00000000
        /*0024*/ 	.short	0x0000
        /*0026*/ 	.short	0x0000
        /*0028*/ 	.byte	0x00, 0xf0, 0x61, 0x10


	//----- nvinfo : EIATTR_MAXREG_COUNT
	.align		4
.L_384:
        /*002c*/ 	.byte	0x03, 0x1b
        /*002e*/ 	.short	0x00ff


	//----- nvinfo : EIATTR_NUM_BARRIERS
	.align		4
        /*0030*/ 	.byte	0x02, 0x4c
        /*0032*/ 	.byte	0x02
	.zero		1


	//----- nvinfo : EIATTR_ANNOTATIONS
	.align		4
        /*0034*/ 	.byte	0x04, 0x55
        /*0036*/ 	.short	(.L_386 - .L_385)


	//   ....[0]....
.L_385:
        /* <DEDUP_REMOVED lines=50> */


	//----- nvinfo : EIATTR_MERCURY_ISA_VERSION
	.align		4
.L_386:
        /*0348*/ 	.byte	0x03, 0x5f
        /*034a*/ 	.short	0x0000


	//----- nvinfo : EIATTR_COOP_GROUP_MASK_REGIDS
	.align		4
        /*034c*/ 	.byte	0x04, 0x29
        /*034e*/ 	.short	(.L_388 - .L_387)


	//   ....[0]....
.L_387:
        /*0350*/ 	.word	0xffffffff


	//   ....[1]....
        /*0354*/ 	.word	0xffffffff


	//   ....[2]....
        /*0358*/ 	.word	0xffffffff


	//   ....[3]....
        /*035c*/ 	.word	0xffffffff


	//   ....[4]....
        /*0360*/ 	.word	0xffffffff


	//   ....[5]....
        /*0364*/ 	.word	0xffffffff


	//   ....[6]....
        /*0368*/ 	.word	0xffffffff


	//   ....[7]....
        /*036c*/ 	.word	0xffffffff


	//   ....[8]....
        /*0370*/ 	.word	0xffffffff


	//   ....[9]....
        /*0374*/ 	.word	0xffffffff


	//   ....[10]....
        /*0378*/ 	.word	0xffffffff


	//   ....[11]....
        /*037c*/ 	.word	0xffffffff


	//   ....[12]....
        /*0380*/ 	.word	0xffffffff


	//   ....[13]....
        /*0384*/ 	.word	0xffffffff


	//   ....[14]....
        /*0388*/ 	.word	0xffffffff


	//   ....[15]....
        /*038c*/ 	.word	0xffffffff


	//   ....[16]....
        /*0390*/ 	.word	0xffffffff


	//   ....[17]....
        /*0394*/ 	.word	0xffffffff


	//   ....[18]....
        /*0398*/ 	.word	0xffffffff


	//   ....[19]....
        /*039c*/ 	.word	0xffffffff


	//   ....[20]....
        /*03a0*/ 	.word	0xffffffff


	//   ....[21]....
        /*03a4*/ 	.word	0xffffffff


	//   ....[22]....
        /*03a8*/ 	.word	0xffffffff


	//   ....[23]....
        /*03ac*/ 	.word	0xffffffff


	//   ....[24]....
        /*03b0*/ 	.word	0xffffffff


	//   ....[25]....
        /*03b4*/ 	.word	0xffffffff


	//   ....[26]....
        /*03b8*/ 	.word	0xffffffff


	//   ....[27]....
        /*03bc*/ 	.word	0xffffffff


	//   ....[28]....
        /*03c0*/ 	.word	0xffffffff


	//   ....[29]....
        /*03c4*/ 	.word	0xffffffff


	//   ....[30]....
        /*03c8*/ 	.word	0xffffffff


	//   ....[31]....
        /*03cc*/ 	.word	0xffffffff


	//   ....[32]....
        /*03d0*/ 	.word	0xffffffff


	//   ....[33]....
        /*03d4*/ 	.word	0xffffffff


	//   ....[34]....
        /*03d8*/ 	.word	0xffffffff


	//   ....[35]....
        /*03dc*/ 	.word	0xffffffff


	//   ....[36]....
        /*03e0*/ 	.word	0xffffffff


	//   ....[37]....
        /*03e4*/ 	.word	0xffffffff


	//   ....[38]....
        /*03e8*/ 	.word	0xffffffff


	//   ....[39]....
        /*03ec*/ 	.word	0xffffffff


	//   ....[40]....
        /*03f0*/ 	.word	0xffffffff


	//   ....[41]....
        /*03f4*/ 	.word	0xffffffff


	//   ....[42]....
        /*03f8*/ 	.word	0xffffffff


	//   ....[43]....
        /*03fc*/ 	.word	0xffffffff


	//   ....[44]....
        /*0400*/ 	.word	0xffffffff


	//   ....[45]....
        /*0404*/ 	.word	0xffffffff


	//   ....[46]....
        /*0408*/ 	.word	0xffffffff


	//   ....[47]....
        /*040c*/ 	.word	0xffffffff


	//   ....[48]....
        /*0410*/ 	.word	0xffffffff


	//   ....[49]....
        /*0414*/ 	.word	0xffffffff


	//   ....[50]....
        /*0418*/ 	.word	0xffffffff


	//   ....[51]....
        /*041c*/ 	.word	0xffffffff


	//   ....[52]....
        /*0420*/ 	.word	0xffffffff


	//   ....[53]....
        /*0424*/ 	.word	0xffffffff


	//   ....[54]....
        /*0428*/ 	.word	0xffffffff


	//   ....[55]....
        /*042c*/ 	.word	0xffffffff


	//   ....[56]....
        /*0430*/ 	.word	0xffffffff


	//   ....[57]....
        /*0434*/ 	.word	0xffffffff


	//   ....[58]....
        /*0438*/ 	.word	0xffffffff


	//   ....[59]....
        /*043c*/ 	.word	0xffffffff


	//   ....[60]....
        /*0440*/ 	.word	0xffffffff


	//   ....[61]....
        /*0444*/ 	.word	0xffffffff


	//   ....[62]....
        /*0448*/ 	.word	0xffffffff


	//   ....[63]....
        /*044c*/ 	.word	0xffffffff


	//   ....[64]....
        /*0450*/ 	.word	0xffffffff


	//   ....[65]....
        /*0454*/ 	.word	0xffffffff


	//   ....[66]....
        /*0458*/ 	.word	0xffffffff


	//   ....[67]....
        /*045c*/ 	.word	0xffffffff


	//   ....[68]....
        /*0460*/ 	.word	0xffffffff


	//   ....[69]....
        /*0464*/ 	.word	0xffffffff


	//   ....[70]....
        /*0468*/ 	.word	0xffffffff


	//   ....[71]....
        /*046c*/ 	.word	0xffffffff


	//   ....[72]....
        /*0470*/ 	.word	0xffffffff


	//   ....[73]....
        /*0474*/ 	.word	0xffffffff


	//   ....[74]....
        /*0478*/ 	.word	0xffffffff


	//   ....[75]....
        /*047c*/ 	.word	0xffffffff


	//   ....[76]....
        /*0480*/ 	.word	0xffffffff


	//   ....[77]....
        /*0484*/ 	.word	0xffffffff


	//   ....[78]....
        /*0488*/ 	.word	0xffffffff


	//   ....[79]....
        /*048c*/ 	.word	0xffffffff


	//   ....[80]....
        /*0490*/ 	.word	0xffffffff


	//   ....[81]....
        /*0494*/ 	.word	0xffffffff


	//   ....[82]....
        /*0498*/ 	.word	0xffffffff


	//   ....[83]....
        /*049c*/ 	.word	0xffffffff


	//   ....[84]....
        /*04a0*/ 	.word	0xffffffff


	//   ....[85]....
        /*04a4*/ 	.word	0xffffffff


	//   ....[86]....
        /*04a8*/ 	.word	0xffffffff


	//   ....[87]....
        /*04ac*/ 	.word	0xffffffff


	//   ....[88]....
        /*04b0*/ 	.word	0xffffffff


	//   ....[89]....
        /*04b4*/ 	.word	0xffffffff


	//   ....[90]....
        /*04b8*/ 	.word	0xffffffff


	//   ....[91]....
        /*04bc*/ 	.word	0xffffffff


	//   ....[92]....
        /*04c0*/ 	.word	0xffffffff


	//   ....[93]....
        /*04c4*/ 	.word	0xffffffff


	//   ....[94]....
        /*04c8*/ 	.word	0xffffffff


	//   ....[95]....
        /*04cc*/ 	.word	0xffffffff


	//   ....[96]....
        /*04d0*/ 	.word	0xffffffff


	//   ....[97]....
        /*04d4*/ 	.word	0xffffffff


	//   ....[98]....
        /*04d8*/ 	.word	0xffffffff


	//   ....[99]....
        /*04dc*/ 	.word	0xffffffff


	//   ....[100]....
        /*04e0*/ 	.word	0xffffffff


	//   ....[101]....
        /*04e4*/ 	.word	0xffffffff


	//   ....[102]....
        /*04e8*/ 	.word	0xffffffff


	//   ....[103]....
        /*04ec*/ 	.word	0xffffffff


	//   ....[104]....
        /*04f0*/ 	.word	0xffffffff


	//   ....[105]....
        /*04f4*/ 	.word	0xffffffff


	//   ....[106]....
        /*04f8*/ 	.word	0xffffffff


	//   ....[107]....
        /*04fc*/ 	.word	0xffffffff


	//   ....[108]....
        /*0500*/ 	.word	0xffffffff


	//   ....[109]....
        /*0504*/ 	.word	0xffffffff


	//   ....[110]....
        /*0508*/ 	.word	0xffffffff


	//   ....[111]....
        /*050c*/ 	.word	0xffffffff


	//   ....[112]....
        /*0510*/ 	.word	0xffffffff


	//   ....[113]....
        /*0514*/ 	.word	0xffffffff


	//   ....[114]....
        /*0518*/ 	.word	0xffffffff


	//   ....[115]....
        /*051c*/ 	.word	0xffffffff


	//   ....[116]....
        /*0520*/ 	.word	0xffffffff


	//   ....[117]....
        /*0524*/ 	.word	0xffffffff


	//   ....[118]....
        /*0528*/ 	.word	0xffffffff


	//   ....[119]....
        /*052c*/ 	.word	0xffffffff


	//   ....[120]....
        /*0530*/ 	.word	0xffffffff


	//   ....[121]....
        /*0534*/ 	.word	0xffffffff


	//   ....[122]....
        /*0538*/ 	.word	0xffffffff


	//   ....[123]....
        /*053c*/ 	.word	0xffffffff


	//   ....[124]....
        /*0540*/ 	.word	0xffffffff


	//   ....[125]....
        /*0544*/ 	.word	0xffffffff


	//   ....[126]....
        /*0548*/ 	.word	0xffffffff


	//   ....[127]....
        /*054c*/ 	.word	0xffffffff


	//   ....[128]....
        /*0550*/ 	.word	0xffffffff


	//   ....[129]....
        /*0554*/ 	.word	0xffffffff


	//   ....[130]....
        /*0558*/ 	.word	0xffffffff


	//   ....[131]....
        /*055c*/ 	.word	0xffffffff


	//   ....[132]....
        /*0560*/ 	.word	0xffffffff


	//   ....[133]....
        /*0564*/ 	.word	0xffffffff


	//   ....[134]....
        /*0568*/ 	.word	0xffffffff


	//   ....[135]....
        /*056c*/ 	.word	0xffffffff


	//   ....[136]....
        /*0570*/ 	.word	0xffffffff


	//   ....[137]....
        /*0574*/ 	.word	0xffffffff


	//   ....[138]....
        /*0578*/ 	.word	0xffffffff


	//----- nvinfo : EIATTR_COOP_GROUP_INSTR_OFFSETS
	.align		4
.L_388:
        /*057c*/ 	.byte	0x04, 0x28
        /*057e*/ 	.short	(.L_390 - .L_389)


	//   ....[0]....
.L_389:
        /*0580*/ 	.word	0x00000060


	//   ....[1]....
        /*0584*/ 	.word	0x00001440


	//   ....[2]....
        /*0588*/ 	.word	0x00001470


	//   ....[3]....
        /*058c*/ 	.word	0x00001630


	//   ....[4]....
        /*0590*/ 	.word	0x00001660


	//   ....[5]....
        /*0594*/ 	.word	0x00001730


	//   ....[6]....
        /*0598*/ 	.word	0x00001760


	//   ....[7]....
        /*059c*/ 	.word	0x00001830


	//   ....[8]....
        /*05a0*/ 	.word	0x00001860


	//   ....[9]....
        /*05a4*/ 	.word	0x00001930


	//   ....[10]....
        /*05a8*/ 	.word	0x00001960


	//   ....[11]....
        /*05ac*/ 	.word	0x00001a30


	//   ....[12]....
        /*05b0*/ 	.word	0x00001a60


	//   ....[13]....
        /*05b4*/ 	.word	0x00001b30


	//   ....[14]....
        /*05b8*/ 	.word	0x00001b60


	//   ....[15]....
        /*05bc*/ 	.word	0x00001c40


	//   ....[16]....
        /*05c0*/ 	.word	0x00001c90


	//   ....[17]....
        /*05c4*/ 	.word	0x00002160


	//   ....[18]....
        /*05c8*/ 	.word	0x00002180


	//   ....[19]....
        /*05cc*/ 	.word	0x000021a0


	//   ....[20]....
        /*05d0*/ 	.word	0x000021b0


	//   ....[21]....
        /*05d4*/ 	.word	0x000021c0


	//   ....[22]....
        /*05d8*/ 	.word	0x000021d0


	//   ....[23]....
        /*05dc*/ 	.word	0x00002640


	//   ....[24]....
        /*05e0*/ 	.word	0x00002670


	//   ....[25]....
        /*05e4*/ 	.word	0x000026b0


	//   ....[26]....
        /*05e8*/ 	.word	0x000026e0


	//   ....[27]....
        /*05ec*/ 	.word	0x00002700


	//   ....[28]....
        /*05f0*/ 	.word	0x00002710


	//   ....[29]....
        /*05f4*/ 	.word	0x00003360


	//   ....[30]....
        /*05f8*/ 	.word	0x00003380


	//   ....[31]....
        /*05fc*/ 	.word	0x00003390


	//   ....[32]....
        /*0600*/ 	.word	0x000033a0


	//   ....[33]....
        /*0604*/ 	.word	0x000033b0


	//   ....[34]....
        /*0608*/ 	.word	0x000033c0


	//   ....[35]....
        /*060c*/ 	.word	0x00003950


	//   ....[36]....
        /*0610*/ 	.word	0x00004120


	//   ....[37]....
        /*0614*/ 	.word	0x00004850


	//   ....[38]....
        /*0618*/ 	.word	0x00004f80


	//   ....[39]....
        /*061c*/ 	.word	0x000053c0


	//   ....[40]....
        /*0620*/ 	.word	0x00005400


	//   ....[41]....
        /*0624*/ 	.word	0x00005560


	//   ....[42]....
        /*0628*/ 	.word	0x00005590


	//   ....[43]....
        /*062c*/ 	.word	0x000059b0


	//   ....[44]....
        /*0630*/ 	.word	0x00005b30


	//   ....[45]....
        /*0634*/ 	.word	0x00005b40


	//   ....[46]....
        /*0638*/ 	.word	0x00005be0


	//   ....[47]....
        /*063c*/ 	.word	0x00007dd0


	//   ....[48]....
        /*0640*/ 	.word	0x00007de0


	//   ....[49]....
        /*0644*/ 	.word	0x00007df0


	//   ....[50]....
        /*0648*/ 	.word	0x00007e00


	//   ....[51]....
        /*064c*/ 	.word	0x00007e10


	//   ....[52]....
        /*0650*/ 	.word	0x00007e20


	//   ....[53]....
        /*0654*/ 	.word	0x00008f80


	//   ....[54]....
        /*0658*/ 	.word	0x00008f90


	//   ....[55]....
        /*065c*/ 	.word	0x00008fa0


	//   ....[56]....
        /*0660*/ 	.word	0x00008fb0


	//   ....[57]....
        /*0664*/ 	.word	0x00008fc0


	//   ....[58]....
        /*0668*/ 	.word	0x00008fd0


	//   ....[59]....
        /*066c*/ 	.word	0x000091f0


	//   ....[60]....
        /*0670*/ 	.word	0x00009430


	//   ....[61]....
        /*0674*/ 	.word	0x00009a60


	//   ....[62]....
        /*0678*/ 	.word	0x0000a070


	//   ....[63]....
        /*067c*/ 	.word	0x0000a8b0


	//   ....[64]....
        /*0680*/ 	.word	0x0000a920


	//   ....[65]....
        /*0684*/ 	.word	0x0000aa40


	//   ....[66]....
        /*0688*/ 	.word	0x0000aa90


	//   ....[67]....
        /*068c*/ 	.word	0x0000ae90


	//   ....[68]....
        /*0690*/ 	.word	0x0000aed0


	//   ....[69]....
        /*0694*/ 	.word	0x0000af50


	//   ....[70]....
        /*0698*/ 	.word	0x0000b010


	//   ....[71]....
        /*069c*/ 	.word	0x0000d400


	//   ....[72]....
        /*06a0*/ 	.word	0x0000d410


	//   ....[73]....
        /*06a4*/ 	.word	0x0000d420


	//   ....[74]....
        /*06a8*/ 	.word	0x0000d430


	//   ....[75]....
        /*06ac*/ 	.word	0x0000d440


	//   ....[76]....
        /*06b0*/ 	.word	0x0000d450


	//   ....[77]....
        /*06b4*/ 	.word	0x0000e5b0


	//   ....[78]....
        /*06b8*/ 	.word	0x0000e5c0


	//   ....[79]....
        /*06bc*/ 	.word	0x0000e5d0


	//   ....[80]....
        /*06c0*/ 	.word	0x0000e5e0


	//   ....[81]....
        /*06c4*/ 	.word	0x0000e5f0


	//   ....[82]....
        /*06c8*/ 	.word	0x0000e600


	//   ....[83]....
        /*06cc*/ 	.word	0x0000e920


	//   ....[84]....
        /*06d0*/ 	.word	0x0000e9e0


	//   ....[85]....
        /*06d4*/ 	.word	0x0000ea00


	//   ....[86]....
        /*06d8*/ 	.word	0x0000ea40


	//   ....[87]....
        /*06dc*/ 	.word	0x0000ea80


	//   ....[88]....
        /*06e0*/ 	.word	0x0000eab0


	//   ....[89]....
        /*06e4*/ 	.word	0x0000ebc0


	//   ....[90]....
        /*06e8*/ 	.word	0x0000f020


	//   ....[91]....
        /*06ec*/ 	.word	0x00010e80


	//   ....[92]....
        /*06f0*/ 	.word	0x00010e90


	//   ....[93]....
        /*06f4*/ 	.word	0x00010eb0


	//   ....[94]....
        /*06f8*/ 	.word	0x00010ed0


	//   ....[95]....
        /*06fc*/ 	.word	0x00010f80


	//   ....[96]....
        /*0700*/ 	.word	0x00010f90


	//   ....[97]....
        /*0704*/ 	.word	0x00012080


	//   ....[98]....
        /*0708*/ 	.word	0x00012090


	//   ....[99]....
        /*070c*/ 	.word	0x000120a0


	//   ....[100]....
        /*0710*/ 	.word	0x000120b0


	//   ....[101]....
        /*0714*/ 	.word	0x000120c0


	//   ....[102]....
        /*0718*/ 	.word	0x000120d0


	//   ....[103]....
        /*071c*/ 	.word	0x000122f0


	//   ....[104]....
        /*0720*/ 	.word	0x00012510


	//   ....[105]....
        /*0724*/ 	.word	0x00012b30


	//   ....[106]....
        /*0728*/ 	.word	0x00013130


	//   ....[107]....
        /*072c*/ 	.word	0x00013a00


	//   ....[108]....
        /*0730*/ 	.word	0x00013a80


	//   ....[109]....
        /*0734*/ 	.word	0x00013b90


	//   ....[110]....
        /*0738*/ 	.word	0x00013be0


	//   ....[111]....
        /*073c*/ 	.word	0x00013f10


	//   ....[112]....
        /*0740*/ 	.word	0x00013f50


	//   ....[113]....
        /*0744*/ 	.word	0x00014010


	//   ....[114]....
        /*0748*/ 	.word	0x00014110


	//   ....[115]....
        /*074c*/ 	.word	0x00015f50


	//   ....[116]....
        /*0750*/ 	.word	0x00015f60


	//   ....[117]....
        /*0754*/ 	.word	0x00015f70


	//   ....[118]....
        /*0758*/ 	.word	0x00015f80


	//   ....[119]....
        /*075c*/ 	.word	0x00015fb0


	//   ....[120]....
        /*0760*/ 	.word	0x00015fd0


	//   ....[121]....
        /*0764*/ 	.word	0x00015ff0


	//   ....[122]....
        /*0768*/ 	.word	0x00016000


	//   ....[123]....
        /*076c*/ 	.word	0x00017080


	//   ....[124]....
        /*0770*/ 	.word	0x000170b0


	//   ....[125]....
        /*0774*/ 	.word	0x000170e0


	//   ....[126]....
        /*0778*/ 	.word	0x00017110


	//   ....[127]....
        /*077c*/ 	.word	0x00017150


	//   ....[128]....
        /*0780*/ 	.word	0x00017180


	//   ....[129]....
        /*0784*/ 	.word	0x000171a0


	//   ....[130]....
        /*0788*/ 	.word	0x000171b0


	//   ....[131]....
        /*078c*/ 	.word	0x000171d0


	//   ....[132]....
        /*0790*/ 	.word	0x000171e0


	//   ....[133]....
        /*0794*/ 	.word	0x00017890


	//   ....[134]....
        /*0798*/ 	.word	0x000178b0


	//   ....[135]....
        /*079c*/ 	.word	0x00017eb0


	//   ....[136]....
        /*07a0*/ 	.word	0x00017ed0


	//   ....[137]....
        /*07a4*/ 	.word	0x000184d0


	//   ....[138]....
        /*07a8*/ 	.word	0x000184e0


	//----- nvinfo : EIATTR_EXIT_INSTR_OFFSETS
	.align		4
.L_390:
        /*07ac*/ 	.byte	0x04, 0x1c
        /*07ae*/ 	.short	(.L_392 - .L_391)


	//   ....[0]....
.L_391:
        /*07b0*/ 	.word	0x000001c0


	//   ....[1]....
        /*07b4*/ 	.word	0x000184f0


	//   ....[2]....
        /*07b8*/ 	.word	0x00018a90


	//   ....[3]....
        /*07bc*/ 	.word	0x00018ae0


	//   ....[4]....
        /*07c0*/ 	.word	0x00018b10


	//   ....[5]....
        /*07c4*/ 	.word	0x00018b70


	//   ....[6]....
        /*07c8*/ 	.word	0x00018e00


	//----- nvinfo : EIATTR_CTAIDZ_USED
	.align		4
.L_392:
        /*07cc*/ 	.byte	0x01, 0x04
	.zero		2


	//----- nvinfo : EIATTR_MAX_THREADS
	.align		4
        /*07d0*/ 	.byte	0x04, 0x05
        /*07d2*/ 	.short	(.L_394 - .L_393)
.L_393:
        /*07d4*/ 	.word	0x00000080
        /*07d8*/ 	.word	0x00000001
        /*07dc*/ 	.word	0x00000001


	//----- nvinfo : EIATTR_CRS_STACK_SIZE
	.align		4
.L_394:
        /*07e0*/ 	.byte	0x04, 0x1e
        /*07e2*/ 	.short	(.L_396 - .L_395)
.L_395:
        /*07e4*/ 	.word	0x00000000
.L_396:


//--------------------- .nv.info._ZN7cutlass13device_kernelIN5flash19enable_sm80_to_sm89INS1_16FlashAttnFwdSm80INS1_25CollectiveMainloopFwdSm80ILi8ELi1ELb1EN4cute5tupleIJNS5_1CILi128EEENS7_ILi96EEES8_EEELi128ENS_6half_tEfNS_4arch4Sm80ELb0ELb1ELb1ELb1ELb1ELb0ELb1ELb1EEENS1_21CollectiveEpilogueFwdINS6_IJS8_S8_S9_EEENS6_IJNS7_ILi1EEESH_SH_EEESB_SD_Li256ELb1ELb1ELb1ELb0EEENS1_36VarlenDynamicPersistentTileSchedulerILi128ELi96ELi256ELi256ELb1ELb1ELb0ELb1ELb0ELb1EEEEEEEEEvNT_6ParamsE --------------------------
	.section	.nv.info._ZN7cutlass13device_kernelIN5flash19enable_sm80_to_sm89INS1_16FlashAttnFwdSm80INS1_25CollectiveMainloopFwdSm80ILi8ELi1ELb1EN4cute5tupleIJNS5_1CILi128EEENS7_ILi96EEES8_EEELi128ENS_6half_tEfNS_4arch4Sm80ELb0ELb1ELb1ELb1ELb1ELb0ELb1ELb1EEENS1_21CollectiveEpilogueFwdINS6_IJS8_S8_S9_EEENS6_IJNS7_ILi1EEESH_SH_EEESB_SD_Li256ELb1ELb1ELb1ELb0EEENS1_36VarlenDynamicPersistentTileSchedulerILi128ELi96ELi256ELi256ELb1ELb1ELb0ELb1ELb0ELb1EEEEEEEEEvNT_6ParamsE,"",@"SHT_CUDA_INFO"
	.sectionflags	@""
	.align	4


	//----- nvinfo : EIATTR_CUDA_API_VERSION
	.align		4
        /*0000*/ 	.byte	0x04, 0x37
        /*0002*/ 	.short	(.L_398 - .L_397)
.L_397:
        /*0004*/ 	.word	0x00000082


	//----- nvinfo : EIATTR_SW2861232_WAR
	.align		4
.L_398:
        /*0008*/ 	.byte	0x01, 0x35
	.zero		2


	//----- nvinfo : EIATTR_PARAM_CBANK
	.align		4
        /*000c*/ 	.byte	0x04, 0x0a
        /*000e*/ 	.short	(.L_400 - .L_399)
	.align		4
.L_399:
        /*0010*/ 	.word	index@(.nv.constant0._ZN7cutlass13device_kernelIN5flash19enable_sm80_to_sm89INS1_16FlashAttnFwdSm80INS1_25CollectiveMainloopFwdSm80ILi8ELi1ELb1EN4cute5tupleIJNS5_1CILi128EEENS7_ILi96EEES8_EEELi128ENS_6half_tEfNS_4arch4Sm80ELb0ELb1ELb1ELb1ELb1ELb0ELb1ELb1EEENS1_21CollectiveEpilogueFwdINS6_IJS8_S8_S9_EEENS6_IJNS7_ILi1EEESH_SH_EEESB_SD_Li256ELb1ELb1ELb1ELb0EEENS1_36VarlenDynamicPersistentTileSchedulerILi128ELi96ELi256ELi256ELb1ELb1ELb0ELb1ELb0ELb1EEEEEEEEEvNT_6ParamsE)
        /*0014*/ 	.short	0x0160
        /*0016*/ 	.short	0x0438


	//----- nvinfo : EIATTR_CBANK_PARAM_SIZE
	.align		4
.L_400:
        /*0018*/ 	.byte	0x03, 0x19
        /*001a*/ 	.short	0x0438


	//----- nvinfo : EIATTR_KPARAM_INFO
	.align		4
        /*001c*/ 	.byte	0x04, 0x17
        /*001e*/ 	.short	(.L_402 - .L_401)
.L_401:
        /*0020*/ 	.word	0x00000000
        /*0024*/ 	.short	0x0000
        /*0026*/ 	.short	0x0000
        /*0028*/ 	.byte	0x00, 0xf0, 0xe1, 0x10


	//----- nvinfo : EIATTR_MAXREG_COUNT
	.align		4
.L_402:
        /*002c*/ 	.byte	0x03, 0x1b
        /*002e*/ 	.short	0x00ff


	//----- nvinfo : EIATTR_NUM_BARRIERS
	.align		4
        /*0030*/ 	.byte	0x02, 0x4c
        /*0032*/ 	.byte	0x06
	.zero		1


	//----- nvinfo : EIATTR_ANNOTATIONS
	.align		4
        /*0034*/ 	.byte	0x04, 0x55
        /*0036*/ 	.short	(.L_404 - .L_403)


	//   ....[0]....
.L_403:
        /* <DEDUP_REMOVED lines=11> */


	//----- nvinfo : EIATTR_MERCURY_ISA_VERSION
	.align		4
.L_404:
        /*00d8*/ 	.byte	0x03, 0x5f
        /*00da*/ 	.short	0x0000


	//----- nvinfo : EIATTR_INT_WARP_WIDE_INSTR_OFFSETS
	.align		4
        /*00dc*/ 	.byte	0x04, 0x31
        /*00de*/ 	.short	(.L_406 - .L_405)


	//   ....[0]....
.L_405:
        /*00e0*/ 	.word	0x00014050


	//   ....[1]....
        /*00e4*/ 	.word	0x000140d0


	//----- nvinfo : EIATTR_COOP_GROUP_MASK_REGIDS
	.align		4
.L_406:
        /*00e8*/ 	.byte	0x04, 0x29
        /*00ea*/ 	.short	(.L_408 - .L_407)


	//   ....[0]....
.L_407:
        /*00ec*/ 	.word	0xffffffff


	//   ....[1]....
        /*00f0*/ 	.word	0xffffffff


	//   ....[2]....
        /*00f4*/ 	.word	0xffffffff


	//   ....[3]....
        /*00f8*/ 	.word	0xffffffff


	//   ....[4]....
        /*00fc*/ 	.word	0xffffffff


	//   ....[5]....
        /*0100*/ 	.word	0xffffffff


	//   ....[6]....
        /*0104*/ 	.word	0xffffffff


	//   ....[7]....
        /*0108*/ 	.word	0xffffffff


	//   ....[8]....
        /*010c*/ 	.word	0xffffffff


	//   ....[9]....
        /*0110*/ 	.word	0xffffffff


	//   ....[10]....
        /*0114*/ 	.word	0xffffffff


	//   ....[11]....
        /*0118*/ 	.word	0xffffffff


	//   ....[12]....
        /*011c*/ 	.word	0xffffffff


	//   ....[13]....
        /*0120*/ 	.word	0xffffffff


	//   ....[14]....
        /*0124*/ 	.word	0xffffffff


	//   ....[15]....
        /*0128*/ 	.word	0xffffffff


	//   ....[16]....
        /*012c*/ 	.word	0xffffffff


	//   ....[17]....
        /*0130*/ 	.word	0xffffffff


	//   ....[18]....
        /*0134*/ 	.word	0xffffffff


	//   ....[19]....
        /*0138*/ 	.word	0xffffffff


	//   ....[20]....
        /*013c*/ 	.word	0xffffffff


	//   ....[21]....
        /*0140*/ 	.word	0xffffffff


	//   ....[22]....
        /*0144*/ 	.word	0xffffffff


	//   ....[23]....
        /*0148*/ 	.word	0xffffffff


	//   ....[24]....
        /*014c*/ 	.word	0xffffffff


	//   ....[25]....
        /*0150*/ 	.word	0xffffffff


	//   ....[26]....
        /*0154*/ 	.word	0xffffffff


	//   ....[27]....
        /*0158*/ 	.word	0xffffffff


	//   ....[28]....
        /*015c*/ 	.word	0xffffffff


	//   ....[29]....
        /*0160*/ 	.word	0xffffffff


	//   ....[30]....
        /*0164*/ 	.word	0xffffffff


	//   ....[31]....
        /*0168*/ 	.word	0xffffffff


	//   ....[32]....
        /*016c*/ 	.word	0xffffffff


	//   ....[33]....
        /*0170*/ 	.word	0xffffffff


	//   ....[34]....
        /*0174*/ 	.word	0xffffffff


	//   ....[35]....
        /*0178*/ 	.word	0xffffffff


	//   ....[36]....
        /*017c*/ 	.word	0xffffffff


	//   ....[37]....
        /*0180*/ 	.word	0xffffffff


	//   ....[38]....
        /*0184*/ 	.word	0xffffffff


	//   ....[39]....
        /*0188*/ 	.word	0xffffffff


	//   ....[40]....
        /*018c*/ 	.word	0xffffffff


	//   ....[41]....
        /*0190*/ 	.word	0xffffffff


	//   ....[42]....
        /*0194*/ 	.word	0xffffffff


	//   ....[43]....
        /*0198*/ 	.word	0xffffffff


	//   ....[44]....
        /*019c*/ 	.word	0xffffffff


	//   ....[45]....
        /*01a0*/ 	.word	0xffffffff


	//   ....[46]....
        /*01a4*/ 	.word	0xffffffff


	//   ....[47]....
        /*01a8*/ 	.word	0xffffffff


	//   ....[48]....
        /*01ac*/ 	.word	0xffffffff


	//   ....[49]....
        /*01b0*/ 	.word	0xffffffff


	//   ....[50]....
        /*01b4*/ 	.word	0xffffffff


	//   ....[51]....
        /*01b8*/ 	.word	0xffffffff


	//   ....[52]....
        /*01bc*/ 	.word	0xffffffff


	//   ....[53]....
        /*01c0*/ 	.word	0xffffffff


	//   ....[54]....
        /*01c4*/ 	.word	0xffffffff


	//   ....[55]....
        /*01c8*/ 	.word	0xffffffff


	//   ....[56]....
        /*01cc*/ 	.word	0xffffffff


	//   ....[57]....
        /*01d0*/ 	.word	0xffffffff


	//   ....[58]....
        /*01d4*/ 	.word	0xffffffff


	//   ....[59]....
        /*01d8*/ 	.word	0xffffffff


	//   ....[60]....
        /*01dc*/ 	.word	0xffffffff


	//   ....[61]....
        /*01e0*/ 	.word	0xffffffff


	//   ....[62]....
        /*01e4*/ 	.word	0xffffffff


	//   ....[63]....
        /*01e8*/ 	.word	0xffffffff


	//   ....[64]....
        /*01ec*/ 	.word	0xffffffff


	//   ....[65]....
        /*01f0*/ 	.word	0xffffffff


	//   ....[66]....
        /*01f4*/ 	.word	0xffffffff


	//   ....[67]....
        /*01f8*/ 	.word	0xffffffff


	//   ....[68]....
        /*01fc*/ 	.word	0xffffffff


	//   ....[69]....
        /*0200*/ 	.word	0xffffffff


	//   ....[70]....
        /*0204*/ 	.word	0xffffffff


	//   ....[71]....
        /*0208*/ 	.word	0xffffffff


	//   ....[72]....
        /*020c*/ 	.word	0xffffffff


	//   ....[73]....
        /*0210*/ 	.word	0xffffffff


	//   ....[74]....
        /*0214*/ 	.word	0xffffffff


	//   ....[75]....
        /*0218*/ 	.word	0xffffffff


	//   ....[76]....
        /*021c*/ 	.word	0xffffffff


	//   ....[77]....
        /*0220*/ 	.word	0xffffffff


	//   ....[78]....
        /*0224*/ 	.word	0xffffffff


	//   ....[79]....
        /*0228*/ 	.word	0xffffffff


	//   ....[80]....
        /*022c*/ 	.word	0xffffffff


	//   ....[81]....
        /*0230*/ 	.word	0xffffffff


	//   ....[82]....
        /*0234*/ 	.word	0xffffffff


	//   ....[83]....
        /*0238*/ 	.word	0xffffffff


	//   ....[84]....
        /*023c*/ 	.word	0xffffffff


	//   ....[85]....
        /*0240*/ 	.word	0xffffffff


	//   ....[86]....
        /*0244*/ 	.word	0xffffffff


	//   ....[87]....
        /*0248*/ 	.word	0xffffffff


	//   ....[88]....
        /*024c*/ 	.word	0xffffffff


	//   ....[89]....
        /*0250*/ 	.word	0xffffffff


	//   ....[90]....
        /*0254*/ 	.word	0xffffffff


	//   ....[91]....
        /*0258*/ 	.word	0xffffffff


	//   ....[92]....
        /*025c*/ 	.word	0xffffffff


	//   ....[93]....
        /*0260*/ 	.word	0xffffffff


	//   ....[94]....
        /*0264*/ 	.word	0xffffffff


	//   ....[95]....
        /*0268*/ 	.word	0xffffffff


	//   ....[96]....
        /*026c*/ 	.word	0xffffffff


	//   ....[97]....
        /*0270*/ 	.word	0xffffffff


	//   ....[98]....
        /*0274*/ 	.word	0xffffffff


	//   ....[99]....
        /*0278*/ 	.word	0xffffffff


	//   ....[100]....
        /*027c*/ 	.word	0xffffffff


	//   ....[101]....
        /*0280*/ 	.word	0xffffffff


	//   ....[102]....
        /*0284*/ 	.word	0xffffffff


	//   ....[103]....
        /*0288*/ 	.word	0xffffffff


	//   ....[104]....
        /*028c*/ 	.word	0xffffffff


	//   ....[105]....
        /*0290*/ 	.word	0xffffffff


	//   ....[106]....
        /*0294*/ 	.word	0xffffffff


	//   ....[107]....
        /*0298*/ 	.word	0xffffffff


	//   ....[108]....
        /*029c*/ 	.word	0xffffffff


	//   ....[109]....
        /*02a0*/ 	.word	0xffffffff


	//   ....[110]....
        /*02a4*/ 	.word	0xffffffff


	//   ....[111]....
        /*02a8*/ 	.word	0xffffffff


	//   ....[112]....
        /*02ac*/ 	.word	0xffffffff


	//   ....[113]....
        /*02b0*/ 	.word	0xffffffff


	//   ....[114]....
        /*02b4*/ 	.word	0xffffffff


	//   ....[115]....
        /*02b8*/ 	.word	0xffffffff


	//   ....[116]....
        /*02bc*/ 	.word	0xffffffff


	//   ....[117]....
        /*02c0*/ 	.word	0xffffffff


	//   ....[118]....
        /*02c4*/ 	.word	0xffffffff


	//   ....[119]....
        /*02c8*/ 	.word	0xffffffff


	//   ....[120]....
        /*02cc*/ 	.word	0xffffffff


	//   ....[121]....
        /*02d0*/ 	.word	0xffffffff


	//   ....[122]....
        /*02d4*/ 	.word	0xffffffff


	//   ....[123]....
        /*02d8*/ 	.word	0xffffffff


	//   ....[124]....
        /*02dc*/ 	.word	0xffffffff


	//   ....[125]....
        /*02e0*/ 	.word	0xffffffff


	//   ....[126]....
        /*02e4*/ 	.word	0xffffffff


	//   ....[127]....
        /*02e8*/ 	.word	0xffffffff


	//   ....[128]....
        /*02ec*/ 	.word	0xffffffff


	//   ....[129]....
        /*02f0*/ 	.word	0xffffffff


	//   ....[130]....
        /*02f4*/ 	.word	0xffffffff


	//   ....[131]....
        /*02f8*/ 	.word	0xffffffff


	//   ....[132]....
        /*02fc*/ 	.word	0xffffffff


	//   ....[133]....
        /*0300*/ 	.word	0xffffffff


	//   ....[134]....
        /*0304*/ 	.word	0xffffffff


	//   ....[135]....
        /*0308*/ 	.word	0xffffffff


	//   ....[136]....
        /*030c*/ 	.word	0xffffffff


	//   ....[137]....
        /*0310*/ 	.word	0xffffffff


	//   ....[138]....
        /*0314*/ 	.word	0xffffffff


	//   ....[139]....
        /*0318*/ 	.word	0xffffffff


	//   ....[140]....
        /*031c*/ 	.word	0xffffffff


	//   ....[141]....
        /*0320*/ 	.word	0xffffffff


	//   ....[142]....
        /*0324*/ 	.word	0xffffffff


	//   ....[143]....
        /*0328*/ 	.word	0xffffffff


	//   ....[144]....
        /*032c*/ 	.word	0xffffffff


	//   ....[145]....
        /*0330*/ 	.word	0xffffffff


	//   ....[146]....
        /*0334*/ 	.word	0xffffffff


	//   ....[147]....
        /*0338*/ 	.word	0xffffffff


	//   ....[148]....
        /*033c*/ 	.word	0xffffffff


	//   ....[149]....
        /*0340*/ 	.word	0xffffffff


	//   ....[150]....
        /*0344*/ 	.word	0xffffffff


	//   ....[151]....
        /*0348*/ 	.word	0xffffffff


	//   ....[152]....
        /*034c*/ 	.word	0xffffffff


	//   ....[153]....
        /*0350*/ 	.word	0xffffffff


	//   ....[154]....
        /*0354*/ 	.word	0xffffffff


	//   ....[155]....
        /*0358*/ 	.word	0xffffffff


	//   ....[156]....
        /*035c*/ 	.word	0xffffffff


	//   ....[157]....
        /*0360*/ 	.word	0xffffffff


	//   ....[158]....
        /*0364*/ 	.word	0xffffffff


	//   ....[159]....
        /*0368*/ 	.word	0xffffffff


	//   ....[160]....
        /*036c*/ 	.word	0xffffffff


	//   ....[161]....
        /*0370*/ 	.word	0xffffffff


	//   ....[162]....
        /*0374*/ 	.word	0xffffffff


	//   ....[163]....
        /*0378*/ 	.word	0xffffffff


	//   ....[164]....
        /*037c*/ 	.word	0xffffffff


	//   ....[165]....
        /*0380*/ 	.word	0xffffffff


	//   ....[166]....
        /*0384*/ 	.word	0xffffffff


	//   ....[167]....
        /*0388*/ 	.word	0xffffffff


	//   ....[168]....
        /*038c*/ 	.word	0xffffffff


	//   ....[169]....
        /*0390*/ 	.word	0xffffffff


	//   ....[170]....
        /*0394*/ 	.word	0xffffffff


	//   ....[171]....
        /*0398*/ 	.word	0xffffffff


	//   ....[172]....
        /*039c*/ 	.word	0xffffffff


	//   ....[173]....
        /*03a0*/ 	.word	0xffffffff


	//   ....[174]....
        /*03a4*/ 	.word	0xffffffff


	//   ....[175]....
        /*03a8*/ 	.word	0xffffffff


	//   ....[176]....
        /*03ac*/ 	.word	0xffffffff


	//   ....[177]....
        /*03b0*/ 	.word	0xffffffff


	//   ....[178]....
        /*03b4*/ 	.word	0xffffffff


	//   ....[179]....
        /*03b8*/ 	.word	0xffffffff


	//   ....[180]....
        /*03bc*/ 	.word	0xffffffff


	//   ....[181]....
        /*03c0*/ 	.word	0xffffffff


	//   ....[182]....
        /*03c4*/ 	.word	0xffffffff


	//   ....[183]....
        /*03c8*/ 	.word	0xffffffff


	//   ....[184]....
        /*03cc*/ 	.word	0xffffffff


	//   ....[185]....
        /*03d0*/ 	.word	0xffffffff


	//   ....[186]....
        /*03d4*/ 	.word	0xffffffff


	//   ....[187]....
        /*03d8*/ 	.word	0xffffffff


	//   ....[188]....
        /*03dc*/ 	.word	0xffffffff


	//   ....[189]....
        /*03e0*/ 	.word	0xffffffff


	//   ....[190]....
        /*03e4*/ 	.word	0xffffffff


	//   ....[191]....
        /*03e8*/ 	.word	0xffffffff


	//   ....[192]....
        /*03ec*/ 	.word	0xffffffff


	//   ....[193]....
        /*03f0*/ 	.word	0xffffffff


	//   ....[194]....
        /*03f4*/ 	.word	0xffffffff


	//   ....[195]....
        /*03f8*/ 	.word	0xffffffff


	//   ....[196]....
        /*03fc*/ 	.word	0xffffffff


	//   ....[197]....
        /*0400*/ 	.word	0xffffffff


	//   ....[198]....
        /*0404*/ 	.word	0xffffffff


	//   ....[199]....
        /*0408*/ 	.word	0xffffffff


	//   ....[200]....
        /*040c*/ 	.word	0xffffffff


	//   ....[201]....
        /*0410*/ 	.word	0xffffffff


	//   ....[202]....
        /*0414*/ 	.word	0xffffffff


	//   ....[203]....
        /*0418*/ 	.word	0xffffffff


	//   ....[204]....
        /*041c*/ 	.word	0xffffffff


	//   ....[205]....
        /*0420*/ 	.word	0xffffffff


	//   ....[206]....
        /*0424*/ 	.word	0xffffffff


	//   ....[207]....
        /*0428*/ 	.word	0xffffffff


	//   ....[208]....
        /*042c*/ 	.word	0xffffffff


	//   ....[209]....
        /*0430*/ 	.word	0xffffffff


	//   ....[210]....
        /*0434*/ 	.word	0xffffffff


	//   ....[211]....
        /*0438*/ 	.word	0xffffffff


	//   ....[212]....
        /*043c*/ 	.word	0xffffffff


	//   ....[213]....
        /*0440*/ 	.word	0xffffffff


	//   ....[214]....
        /*0444*/ 	.word	0xffffffff


	//   ....[215]....
        /*0448*/ 	.word	0xffffffff


	//   ....[216]....
        /*044c*/ 	.word	0xffffffff


	//   ....[217]....
        /*0450*/ 	.word	0xffffffff


	//   ....[218]....
        /*0454*/ 	.word	0xffffffff


	//   ....[219]....
        /*0458*/ 	.word	0xffffffff


	//   ....[220]....
        /*045c*/ 	.word	0xffffffff


	//   ....[221]....
        /*0460*/ 	.word	0xffffffff


	//   ....[222]....
        /*0464*/ 	.word	0xffffffff


	//   ....[223]....
        /*0468*/ 	.word	0xffffffff


	//   ....[224]....
        /*046c*/ 	.word	0xffffffff


	//   ....[225]....
        /*0470*/ 	.word	0xffffffff


	//   ....[226]....
        /*0474*/ 	.word	0xffffffff


	//   ....[227]....
        /*0478*/ 	.word	0xffffffff


	//   ....[228]....
        /*047c*/ 	.word	0xffffffff


	//   ....[229]....
        /*0480*/ 	.word	0xffffffff


	//   ....[230]....
        /*0484*/ 	.word	0xffffffff


	//   ....[231]....
        /*0488*/ 	.word	0xffffffff


	//   ....[232]....
        /*048c*/ 	.word	0xffffffff


	//   ....[233]....
        /*0490*/ 	.word	0xffffffff


	//   ....[234]....
        /*0494*/ 	.word	0xffffffff


	//   ....[235]....
        /*0498*/ 	.word	0xffffffff


	//   ....[236]....
        /*049c*/ 	.word	0xffffffff


	//   ....[237]....
        /*04a0*/ 	.word	0xffffffff


	//   ....[238]....
        /*04a4*/ 	.word	0xffffffff


	//   ....[239]....
        /*04a8*/ 	.word	0xffffffff


	//   ....[240]....
        /*04ac*/ 	.word	0xffffffff


	//   ....[241]....
        /*04b0*/ 	.word	0xffffffff


	//   ....[242]....
        /*04b4*/ 	.word	0xffffffff


	//   ....[243]....
        /*04b8*/ 	.word	0xffffffff


	//   ....[244]....
        /*04bc*/ 	.word	0xffffffff


	//   ....[245]....
        /*04c0*/ 	.word	0xffffffff


	//   ....[246]....
        /*04c4*/ 	.word	0xffffffff


	//   ....[247]....
        /*04c8*/ 	.word	0xffffffff


	//   ....[248]....
        /*04cc*/ 	.word	0xffffffff


	//   ....[249]....
        /*04d0*/ 	.word	0xffffffff


	//   ....[250]....
        /*04d4*/ 	.word	0xffffffff


	//   ....[251]....
        /*04d8*/ 	.word	0xffffffff


	//   ....[252]....
        /*04dc*/ 	.word	0xffffffff


	//   ....[253]....
        /*04e0*/ 	.word	0xffffffff


	//   ....[254]....
        /*04e4*/ 	.word	0xffffffff


	//   ....[255]....
        /*04e8*/ 	.word	0xffffffff


	//   ....[0]....
        /*04ec*/ 	.word	0xffffffff


	//   ....[1]....
        /*04f0*/ 	.word	0xffffffff


	//----- nvinfo : EIATTR_COOP_GROUP_INSTR_OFFSETS
	.align		4
.L_408:
        /*04f4*/ 	.byte	0x04, 0x28
        /*04f6*/ 	.short	(.L_410 - .L_409)


	//   ....[0]....
.L_409:
        /*04f8*/ 	.word	0x00000050


	//   ....[1]....
        /*04fc*/ 	.word	0x000001e0


	//   ....[2]....
        /*0500*/ 	.word	0x00000210


	//   ....[3]....
        /*0504*/ 	.word	0x00000240


	//   ....[4]....
        /*0508*/ 	.word	0x00000270


	//   ....[5]....
        /*050c*/ 	.word	0x000002a0


	//   ....[6]....
        /*0510*/ 	.word	0x000002d0


	//   ....[7]....
        /*0514*/ 	.word	0x00000430


	//   ....[8]....
        /*0518*/ 	.word	0x00000470


	//   ....[9]....
        /*051c*/ 	.word	0x000004a0


	//   ....[10]....
        /*0520*/ 	.word	0x000004d0


	//   ....[11]....
        /*0524*/ 	.word	0x00000500


	//   ....[12]....
        /*0528*/ 	.word	0x00000530


	//   ....[13]....
        /*052c*/ 	.word	0x000005c0


	//   ....[14]....
        /*0530*/ 	.word	0x00000600


	//   ....[15]....
        /*0534*/ 	.word	0x00000620


	//   ....[16]....
        /*0538*/ 	.word	0x00000680


	//   ....[17]....
        /*053c*/ 	.word	0x00002860


	//   ....[18]....
        /*0540*/ 	.word	0x000028a0


	//   ....[19]....
        /*0544*/ 	.word	0x000028e0


	//   ....[20]....
        /*0548*/ 	.word	0x00002910


	//   ....[21]....
        /*054c*/ 	.word	0x00002ad0


	//   ....[22]....
        /*0550*/ 	.word	0x00002af0


	//   ....[23]....
        /*0554*/ 	.word	0x00002b20


	//   ....[24]....
        /*0558*/ 	.word	0x00002be0


	//   ....[25]....
        /*055c*/ 	.word	0x00002d80


	//   ....[26]....
        /*0560*/ 	.word	0x00002da0


	//   ....[27]....
        /*0564*/ 	.word	0x00002dc0


	//   ....[28]....
        /*0568*/ 	.word	0x00002de0


	//   ....[29]....
        /*056c*/ 	.word	0x00002ef0


	//   ....[30]....
        /*0570*/ 	.word	0x00002f10


	//   ....[31]....
        /*0574*/ 	.word	0x000030d0


	//   ....[32]....
        /*0578*/ 	.word	0x000030e0


	//   ....[33]....
        /*057c*/ 	.word	0x00003180


	//   ....[34]....
        /*0580*/ 	.word	0x00003190


	//   ....[35]....
        /*0584*/ 	.word	0x000031b0


	//   ....[36]....
        /*0588*/ 	.word	0x000031c0


	//   ....[37]....
        /*058c*/ 	.word	0x00004570


	//   ....[38]....
        /*0590*/ 	.word	0x00004590


	//   ....[39]....
        /*0594*/ 	.word	0x000045b0


	//   ....[40]....
        /*0598*/ 	.word	0x000045c0


	//   ....[41]....
        /*059c*/ 	.word	0x000046a0


	//   ....[42]....
        /*05a0*/ 	.word	0x000046b0


	//   ....[43]....
        /*05a4*/ 	.word	0x000048e0


	//   ....[44]....
        /*05a8*/ 	.word	0x000052e0


	//   ....[45]....
        /*05ac*/ 	.word	0x00005d20


	//   ....[46]....
        /*05b0*/ 	.word	0x00005d50


	//   ....[47]....
        /*05b4*/ 	.word	0x00005d60


	//   ....[48]....
        /*05b8*/ 	.word	0x00005d90


	//   ....[49]....
        /*05bc*/ 	.word	0x00007640


	//   ....[50]....
        /*05c0*/ 	.word	0x00007660


	//   ....[51]....
        /*05c4*/ 	.word	0x00007720


	//   ....[52]....
        /*05c8*/ 	.word	0x00007730


	//   ....[53]....
        /*05cc*/ 	.word	0x000077a0


	//   ....[54]....
        /*05d0*/ 	.word	0x000077c0


	//   ....[55]....
        /*05d4*/ 	.word	0x000089f0


	//   ....[56]....
        /*05d8*/ 	.word	0x00008a10


	//   ....[57]....
        /*05dc*/ 	.word	0x00008ad0


	//   ....[58]....
        /*05e0*/ 	.word	0x00008ae0


	//   ....[59]....
        /*05e4*/ 	.word	0x00008b50


	//   ....[60]....
        /*05e8*/ 	.word	0x00008b70


	//   ....[61]....
        /*05ec*/ 	.word	0x00008d50


	//   ....[62]....
        /*05f0*/ 	.word	0x000097a0


	//   ....[63]....
        /*05f4*/ 	.word	0x0000a240


	//   ....[64]....
        /*05f8*/ 	.word	0x0000a270


	//   ....[65]....
        /*05fc*/ 	.word	0x0000a280


	//   ....[66]....
        /*0600*/ 	.word	0x0000a2b0


	//   ....[67]....
        /*0604*/ 	.word	0x0000c050


	//   ....[68]....
        /*0608*/ 	.word	0x0000c070


	//   ....[69]....
        /*060c*/ 	.word	0x0000c130


	//   ....[70]....
        /*0610*/ 	.word	0x0000c140


	//   ....[71]....
        /*0614*/ 	.word	0x0000c1b0


	//   ....[72]....
        /*0618*/ 	.word	0x0000c1d0


	//   ....[73]....
        /*061c*/ 	.word	0x0000d400


	//   ....[74]....
        /*0620*/ 	.word	0x0000d420


	//   ....[75]....
        /*0624*/ 	.word	0x0000d4e0


	//   ....[76]....
        /*0628*/ 	.word	0x0000d4f0


	//   ....[77]....
        /*062c*/ 	.word	0x0000d560


	//   ....[78]....
        /*0630*/ 	.word	0x0000d580


	//   ....[79]....
        /*0634*/ 	.word	0x0000d9c0


	//   ....[80]....
        /*0638*/ 	.word	0x0000d9f0


	//   ....[81]....
        /*063c*/ 	.word	0x0000da00


	//   ....[82]....
        /*0640*/ 	.word	0x0000da30


	//   ....[83]....
        /*0644*/ 	.word	0x0000f590


	//   ....[84]....
        /*0648*/ 	.word	0x0000f5a0


	//   ....[85]....
        /*064c*/ 	.word	0x0000f600


	//   ....[86]....
        /*0650*/ 	.word	0x0000f630


	//   ....[87]....
        /*0654*/ 	.word	0x0000f690


	//   ....[88]....
        /*0658*/ 	.word	0x0000f6c0


	//   ....[89]....
        /*065c*/ 	.word	0x000108b0


	//   ....[90]....
        /*0660*/ 	.word	0x000108d0


	//   ....[91]....
        /*0664*/ 	.word	0x00010980


	//   ....[92]....
        /*0668*/ 	.word	0x000109a0


	//   ....[93]....
        /*066c*/ 	.word	0x000109b0


	//   ....[94]....
        /*0670*/ 	.word	0x00010a20


	//   ....[95]....
        /*0674*/ 	.word	0x00010bc0


	//   ....[96]....
        /*0678*/ 	.word	0x00011610


	//   ....[97]....
        /*067c*/ 	.word	0x000120b0


	//   ....[98]....
        /*0680*/ 	.word	0x000120e0


	//   ....[99]....
        /*0684*/ 	.word	0x000120f0


	//   ....[100]....
        /*0688*/ 	.word	0x00012120


	//   ....[101]....
        /*068c*/ 	.word	0x00013a30


	//   ....[102]....
        /*0690*/ 	.word	0x00013a60


	//   ....[103]....
        /*0694*/ 	.word	0x00013a70


	//   ....[104]....
        /*0698*/ 	.word	0x00013aa0


	//   ....[105]....
        /*069c*/ 	.word	0x00014ab0


	//   ....[106]....
        /*06a0*/ 	.word	0x00014ae0


	//   ....[107]....
        /*06a4*/ 	.word	0x00014af0


	//   ....[108]....
        /*06a8*/ 	.word	0x00014b00


	//   ....[109]....
        /*06ac*/ 	.word	0x00014e30


	//   ....[110]....
        /*06b0*/ 	.word	0x00014e50


	//   ....[111]....
        /*06b4*/ 	.word	0x00014f60


	//   ....[112]....
        /*06b8*/ 	.word	0x00014f70


	//   ....[113]....
        /*06bc*/ 	.word	0x00015080


	//   ....[114]....
        /*06c0*/ 	.word	0x000150a0


	//   ....[115]....
        /*06c4*/ 	.word	0x000151b0


	//   ....[116]....
        /*06c8*/ 	.word	0x000151c0


	//   ....[117]....
        /*06cc*/ 	.word	0x000154c0


	//   ....[118]....
        /*06d0*/ 	.word	0x000154e0


	//   ....[119]....
        /*06d4*/ 	.word	0x00015bf0


	//   ....[120]....
        /*06d8*/ 	.word	0x00015c00


	//   ....[121]....
        /*06dc*/ 	.word	0x00016a40


	//   ....[122]....
        /*06e0*/ 	.word	0x00016a60


	//   ....[123]....
        /*06e4*/ 	.word	0x00016b80


	//   ....[124]....
        /*06e8*/ 	.word	0x00016b90


	//   ....[125]....
        /*06ec*/ 	.word	0x00016ca0


	//   ....[126]....
        /*06f0*/ 	.word	0x00016cc0


	//   ....[127]....
        /*06f4*/ 	.word	0x00016dd0


	//   ....[128]....
        /*06f8*/ 	.word	0x00016de0


	//   ....[129]....
        /*06fc*/ 	.word	0x00016f90


	//   ....[130]....
        /*0700*/ 	.word	0x00016fb0


	//   ....[131]....
        /*0704*/ 	.word	0x000170d0


	//   ....[132]....
        /*0708*/ 	.word	0x00017110


	//   ....[133]....
        /*070c*/ 	.word	0x00017140


	//   ....[134]....
        /*0710*/ 	.word	0x00017170


	//   ....[135]....
        /*0714*/ 	.word	0x000171a0


	//   ....[136]....
        /*0718*/ 	.word	0x000171d0


	//   ....[137]....
        /*071c*/ 	.word	0x00017320


	//   ....[138]....
        /*0720*/ 	.word	0x00017360


	//   ....[139]....
        /*0724*/ 	.word	0x00017390


	//   ....[140]....
        /*0728*/ 	.word	0x000173c0


	//   ....[141]....
        /*072c*/ 	.word	0x000173f0


	//   ....[142]....
        /*0730*/ 	.word	0x00017420


	//   ....[143]....
        /*0734*/ 	.word	0x000174b0


	//   ....[144]....
        /*0738*/ 	.word	0x000174f0


	//   ....[145]....
        /*073c*/ 	.word	0x00017500


	//   ....[146]....
        /*0740*/ 	.word	0x00017560


	//   ....[147]....
        /*0744*/ 	.word	0x00017f10


	//   ....[148]....
        /*0748*/ 	.word	0x00017f70


	//   ....[149]....
        /*074c*/ 	.word	0x00017fc0


	//   ....[150]....
        /*0750*/ 	.word	0x00018010


	//   ....[151]....
        /*0754*/ 	.word	0x00018060


	//   ....[152]....
        /*0758*/ 	.word	0x000180d0


	//   ....[153]....
        /*075c*/ 	.word	0x00018120


	//   ....[154]....
        /*0760*/ 	.word	0x00018190


	//   ....[155]....
        /*0764*/ 	.word	0x00018200


	//   ....[156]....
        /*0768*/ 	.word	0x00018270


	//   ....[157]....
        /*076c*/ 	.word	0x000182e0


	//   ....[158]....
        /*0770*/ 	.word	0x00018350


	//   ....[159]....
        /*0774*/ 	.word	0x00018470


	//   ....[160]....
        /*0778*/ 	.word	0x000184d0


	//   ....[161]....
        /*077c*/ 	.word	0x00018610


	//   ....[162]....
        /*0780*/ 	.word	0x00018670


	//   ....[163]....
        /*0784*/ 	.word	0x000186e0


	//   ....[164]....
        /*0788*/ 	.word	0x00018750


	//   ....[165]....
        /*078c*/ 	.word	0x000187a0


	//   ....[166]....
        /*0790*/ 	.word	0x000187e0


	//   ....[167]....
        /*0794*/ 	.word	0x00018830


	//   ....[168]....
        /*0798*/ 	.word	0x00018880


	//   ....[169]....
        /*079c*/ 	.word	0x000188f0


	//   ....[170]....
        /*07a0*/ 	.word	0x00018960


	//   ....[171]....
        /*07a4*/ 	.word	0x00018a80


	//   ....[172]....
        /*07a8*/ 	.word	0x00018ae0


	//   ....[173]....
        /*07ac*/ 	.word	0x00018c20


	//   ....[174]....
        /*07b0*/ 	.word	0x00018c80


	//   ....[175]....
        /*07b4*/ 	.word	0x00018cf0


	//   ....[176]....
        /*07b8*/ 	.word	0x00018d60


	//   ....[177]....
        /*07bc*/ 	.word	0x00018e80


	//   ....[178]....
        /*07c0*/ 	.word	0x00018ee0


	//   ....[179]....
        /*07c4*/ 	.word	0x00019020


	//   ....[180]....
        /*07c8*/ 	.word	0x00019080


	//   ....[181]....
        /*07cc*/ 	.word	0x000190f0


	//   ....[182]....
        /*07d0*/ 	.word	0x00019160


	//   ....[183]....
        /*07d4*/ 	.word	0x000191b0


	//   ....[184]....
        /*07d8*/ 	.word	0x00019200


	//   ....[185]....
        /*07dc*/ 	.word	0x00019250


	//   ....[186]....
        /*07e0*/ 	.word	0x00019290


	//   ....[187]....
        /*07e4*/ 	.word	0x000192f0


	//   ....[188]....
        /*07e8*/ 	.word	0x00019360


	//   ....[189]....
        /*07ec*/ 	.word	0x00019480


	//   ....[190]....
        /*07f0*/ 	.word	0x000194e0


	//   ....[191]....
        /*07f4*/ 	.word	0x00019620


	//   ....[192]....
        /*07f8*/ 	.word	0x00019680


	//   ....[193]....
        /*07fc*/ 	.word	0x000196f0


	//   ....[194]....
        /*0800*/ 	.word	0x00019760


	//   ....[195]....
        /*0804*/ 	.word	0x00019880


	//   ....[196]....
        /*0808*/ 	.word	0x000198e0


	//   ....[197]....
        /*080c*/ 	.word	0x00019a20


	//   ....[198]....
        /*0810*/ 	.word	0x00019a80


	//   ....[199]....
        /*0814*/ 	.word	0x00019ad0


	//   ....[200]....
        /*0818*/ 	.word	0x00019b20


	//   ....[201]....
        /*081c*/ 	.word	0x00019b70


	//   ....[202]....
        /*0820*/ 	.word	0x00019bb0


	//   ....[203]....
        /*0824*/ 	.word	0x00019c10


	//   ....[204]....
        /*0828*/ 	.word	0x00019c80


	//   ....[205]....
        /*082c*/ 	.word	0x00019cf0


	//   ....[206]....
        /*0830*/ 	.word	0x00019e00


	//   ....[207]....
        /*0834*/ 	.word	0x00019e60


	//   ....[208]....
        /*0838*/ 	.word	0x00019f70


	//   ....[209]....
        /*083c*/ 	.word	0x00019fd0


	//   ....[210]....
        /*0840*/ 	.word	0x0001a040


	//   ....[211]....
        /*0844*/ 	.word	0x0001a0b0


	//   ....[212]....
        /*0848*/ 	.word	0x0001a100


	//   ....[213]....
        /*084c*/ 	.word	0x0001a150


	//   ....[214]....
        /*0850*/ 	.word	0x0001a1a0


	//   ....[215]....
        /*0854*/ 	.word	0x0001a1e0


	//   ....[216]....
        /*0858*/ 	.word	0x0001a230


	//   ....[217]....
        /*085c*/ 	.word	0x0001a280


	//   ....[218]....
        /*0860*/ 	.word	0x0001a2d0


	//   ....[219]....
        /*0864*/ 	.word	0x0001a310


	//   ....[220]....
        /*0868*/ 	.word	0x0001a380


	//   ....[221]....
        /*086c*/ 	.word	0x0001a3f0


	//   ....[222]....
        /*0870*/ 	.word	0x0001a460


	//   ....[223]....
        /*0874*/ 	.word	0x0001a4c0


	//   ....[224]....
        /*0878*/ 	.word	0x0001a530


	//   ....[225]....
        /*087c*/ 	.word	0x0001a5a0


	//   ....[226]....
        /*0880*/ 	.word	0x0001a610


	//   ....[227]....
        /*0884*/ 	.word	0x0001a670


	//   ....[228]....
        /*0888*/ 	.word	0x0001a6e0


	//   ....[229]....
        /*088c*/ 	.word	0x0001a750


	//   ....[230]....
        /*0890*/ 	.word	0x0001a7c0


	//   ....[231]....
        /*0894*/ 	.word	0x0001a820


	//   ....[232]....
        /*0898*/ 	.word	0x0001a890


	//   ....[233]....
        /*089c*/ 	.word	0x0001a900


	//   ....[234]....
        /*08a0*/ 	.word	0x0001a970


	//   ....[235]....
        /*08a4*/ 	.word	0x0001a9d0


	//   ....[236]....
        /*08a8*/ 	.word	0x0001aa40


	//   ....[237]....
        /*08ac*/ 	.word	0x0001aab0


	//   ....[238]....
        /*08b0*/ 	.word	0x0001ab20


	//   ....[239]....
        /*08b4*/ 	.word	0x0001ab80


	//   ....[240]....
        /*08b8*/ 	.word	0x0001abf0


	//   ....[241]....
        /*08bc*/ 	.word	0x0001ac60


	//   ....[242]....
        /*08c0*/ 	.word	0x0001acb0


	//   ....[243]....
        /*08c4*/ 	.word	0x0001acf0


	//   ....[244]....
        /*08c8*/ 	.word	0x0001ad40


	//   ....[245]....
        /*08cc*/ 	.word	0x0001ad90


	//   ....[246]....
        /*08d0*/ 	.word	0x0001ade0


	//   ....[247]....
        /*08d4*/ 	.word	0x0001ae50


	//   ....[248]....
        /*08d8*/ 	.word	0x0001aea0


	//   ....[249]....
        /*08dc*/ 	.word	0x0001aef0


	//   ....[250]....
        /*08e0*/ 	.word	0x0001af40


	//   ....[251]....
        /*08e4*/ 	.word	0x0001af90


	//   ....[252]....
        /*08e8*/ 	.word	0x0001afe0


	//   ....[253]....
        /*08ec*/ 	.word	0x0001b050


	//   ....[254]....
        /*08f0*/ 	.word	0x0001b0a0


	//   ....[255]....
        /*08f4*/ 	.word	0x0001b110


	//   ....[0]....
        /*08f8*/ 	.word	0x0001b170


	//   ....[1]....
        /*08fc*/ 	.word	0x0001b1e0


	//----- nvinfo : EIATTR_EXIT_INSTR_OFFSETS
	.align		4
.L_410:
        /*0900*/ 	.byte	0x04, 0x1c
        /*0902*/ 	.short	(.L_412 - .L_411)


	//   ....[0]....
.L_411:
        /*0904*/ 	.word	0x00000fe0


	//   ....[1]....
        /*0908*/ 	.word	0x00017ed0


	//----- nvinfo : EIATTR_MAX_THREADS
	.align		4
.L_412:
        /*090c*/ 	.byte	0x04, 0x05
        /*090e*/ 	.short	(.L_414 - .L_413)
.L_413:
        /*0910*/ 	.word	0x00000100
        /*0914*/ 	.word	0x00000001
        /*0918*/ 	.word	0x00000001


	//----- nvinfo : EIATTR_CRS_STACK_SIZE
	.align		4
.L_414:
        /*091c*/ 	.byte	0x04, 0x1e
        /*091e*/ 	.short	(.L_416 - .L_415)
.L_415:
        /*0920*/ 	.word	0x00000000
.L_416:


//--------------------- .nv.info._ZN7cutlass13device_kernelIN5flash19enable_sm80_to_sm89INS1_16FlashAttnFwdSm80INS1_25CollectiveMainloopFwdSm80ILi8ELi1ELb1EN4cute5tupleIJNS5_1CILi128EEENS7_ILi96EEES8_EEELi128ENS_6half_tEfNS_4arch4Sm80ELb0ELb1ELb1ELb1ELb1ELb1ELb1ELb1EEENS1_21CollectiveEpilogueFwdINS6_IJS8_S8_S9_EEENS6_IJNS7_ILi1EEESH_SH_EEESB_SD_Li256ELb1ELb1ELb1ELb0EEENS1_36VarlenDynamicPersistentTileSchedulerILi128ELi96ELi256ELi256ELb1ELb1ELb0ELb1ELb0ELb1EEEEEEEEEvNT_6ParamsE --------------------------
	.section	.nv.info._ZN7cutlass13device_kernelIN5flash19enable_sm80_to_sm89INS1_16FlashAttnFwdSm80INS1_25CollectiveMainloopFwdSm80ILi8ELi1ELb1EN4cute5tupleIJNS5_1CILi128EEENS7_ILi96EEES8_EEELi128ENS_6half_tEfNS_4arch4Sm80ELb0ELb1ELb1ELb1ELb1ELb1ELb1ELb1EEENS1_21CollectiveEpilogueFwdINS6_IJS8_S8_S9_EEENS6_IJNS7_ILi1EEESH_SH_EEESB_SD_Li256ELb1ELb1ELb1ELb0EEENS1_36VarlenDynamicPersistentTileSchedulerILi128ELi96ELi256ELi256ELb1ELb1ELb0ELb1ELb0ELb1EEEEEEEEEvNT_6ParamsE,"",@"SHT_CUDA_INFO"
	.sectionflags	@""
	.align	4


	//----- nvinfo : EIATTR_CUDA_API_VERSION
	.align		4
        /*0000*/ 	.byte	0x04, 0x37
        /*0002*/ 	.short	(.L_418 - .L_417)
.L_417:
        /*0004*/ 	.word	0x00000082


	//----- nvinfo : EIATTR_SW2861232_WAR
	.align		4
.L_418:
        /*0008*/ 	.byte	0x01, 0x35
	.zero		2


	//----- nvinfo : EIATTR_PARAM_CBANK
	.align		4
        /*000c*/ 	.byte	0x04, 0x0a
        /*000e*/ 	.short	(.L_420 - .L_419)
	.align		4
.L_419:
        /*0010*/ 	.word	index@(.nv.constant0._ZN7cutlass13device_kernelIN5flash19enable_sm80_to_sm89INS1_16FlashAttnFwdSm80INS1_25CollectiveMainloopFwdSm80ILi8ELi1ELb1EN4cute5tupleIJNS5_1CILi128EEENS7_ILi96EEES8_EEELi128ENS_6half_tEfNS_4arch4Sm80ELb0ELb1ELb1ELb1ELb1ELb1ELb1ELb1EEENS1_21CollectiveEpilogueFwdINS6_IJS8_S8_S9_EEENS6_IJNS7_ILi1EEESH_SH_EEESB_SD_Li256ELb1ELb1ELb1ELb0EEENS1_36VarlenDynamicPersistentTileSchedulerILi128ELi96ELi256ELi256ELb1ELb1ELb0ELb1ELb0ELb1EEEEEEEEEvNT_6ParamsE)
        /*0014*/ 	.short	0x0160
        /*0016*/ 	.short	0x0438


	//----- nvinfo : EIATTR_CBANK_PARAM_SIZE
	.align		4
.L_420:
        /*0018*/ 	.byte	0x03, 0x19
        /*001a*/ 	.short	0x0438


	//----- nvinfo : EIATTR_KPARAM_INFO
	.align		4
        /*001c*/ 	.byte	0x04, 0x17
        /*001e*/ 	.short	(.L_422 - .L_421)
.L_421:
        /*0020*/ 	.word	0x00000000
        /*0024*/ 	.short	0x0000
        /*0026*/ 	.short	0x0000
        /*0028*/ 	.byte	0x00, 0xf0, 0xe1, 0x10


	//----- nvinfo : EIATTR_MAXREG_COUNT
	.align		4
.L_422:
        /*002c*/ 	.byte	0x03, 0x1b
        /*002e*/ 	.short	0x00ff


	//----- nvinfo : EIATTR_NUM_BARRIERS
	.align		4
        /*0030*/ 	.byte	0x02, 0x4c
        /*0032*/ 	.byte	0x06
	.zero		1


	//----- nvinfo : EIATTR_ANNOTATIONS
	.align		4
        /*0034*/ 	.byte	0x04, 0x55
        /*0036*/ 	.short	(.L_424 - .L_423)


	//   ....[0]....
.L_423:
        /* <DEDUP_REMOVED lines=60> */


	//----- nvinfo : EIATTR_MERCURY_ISA_VERSION
	.align		4
.L_424:
        /*03e0*/ 	.byte	0x03, 0x5f
        /*03e2*/ 	.short	0x0000


	//----- nvinfo : EIATTR_INT_WARP_WIDE_INSTR_OFFSETS
	.align		4
        /*03e4*/ 	.byte	0x04, 0x31
        /*03e6*/ 	.short	(.L_426 - .L_425)


	//   ....[0]....
.L_425:
        /*03e8*/ 	.word	0x0001ee30


	//   ....[1]....
        /*03ec*/ 	.word	0x0001eeb0


	//----- nvinfo : EIATTR_COOP_GROUP_MASK_REGIDS
	.align		4
.L_426:
        /*03f0*/ 	.byte	0x04, 0x29
        /*03f2*/ 	.short	(.L_428 - .L_427)


	//   ....[0]....
.L_427:
        /*03f4*/ 	.word	0xffffffff


	//   ....[1]....
        /*03f8*/ 	.word	0xffffffff


	//   ....[2]....
        /*03fc*/ 	.word	0xffffffff


	//   ....[3]....
        /*0400*/ 	.word	0xffffffff


	//   ....[4]....
        /*0404*/ 	.word	0xffffffff


	//   ....[5]....
        /*0408*/ 	.word	0xffffffff


	//   ....[6]....
        /*040c*/ 	.word	0xffffffff


	//   ....[7]....
        /*0410*/ 	.word	0xffffffff


	//   ....[8]....
        /*0414*/ 	.word	0xffffffff


	//   ....[9]....
        /*0418*/ 	.word	0xffffffff


	//   ....[10]....
        /*041c*/ 	.word	0xffffffff


	//   ....[11]....
        /*0420*/ 	.word	0xffffffff


	//   ....[12]....
        /*0424*/ 	.word	0xffffffff


	//   ....[13]....
        /*0428*/ 	.word	0xffffffff


	//   ....[14]....
        /*042c*/ 	.word	0xffffffff


	//   ....[15]....
        /*0430*/ 	.word	0xffffffff


	//   ....[16]....
        /*0434*/ 	.word	0xffffffff


	//   ....[17]....
        /*0438*/ 	.word	0xffffffff


	//   ....[18]....
        /*043c*/ 	.word	0xffffffff


	//   ....[19]....
        /*0440*/ 	.word	0xffffffff


	//   ....[20]....
        /*0444*/ 	.word	0xffffffff


	//   ....[21]....
        /*0448*/ 	.word	0xffffffff


	//   ....[22]....
        /*044c*/ 	.word	0xffffffff


	//   ....[23]....
        /*0450*/ 	.word	0xffffffff


	//   ....[24]....
        /*0454*/ 	.word	0xffffffff


	//   ....[25]....
        /*0458*/ 	.word	0xffffffff


	//   ....[26]....
        /*045c*/ 	.word	0xffffffff


	//   ....[27]....
        /*0460*/ 	.word	0xffffffff


	//   ....[28]....
        /*0464*/ 	.word	0xffffffff


	//   ....[29]....
        /*0468*/ 	.word	0xffffffff


	//   ....[30]....
        /*046c*/ 	.word	0xffffffff


	//   ....[31]....
        /*0470*/ 	.word	0xffffffff


	//   ....[32]....
        /*0474*/ 	.word	0xffffffff


	//   ....[33]....
        /*0478*/ 	.word	0xffffffff


	//   ....[34]....
        /*047c*/ 	.word	0xffffffff


	//   ....[35]....
        /*0480*/ 	.word	0xffffffff


	//   ....[36]....
        /*0484*/ 	.word	0xffffffff


	//   ....[37]....
        /*0488*/ 	.word	0xffffffff


	//   ....[38]....
        /*048c*/ 	.word	0xffffffff


	//   ....[39]....
        /*0490*/ 	.word	0xffffffff


	//   ....[40]....
        /*0494*/ 	.word	0xffffffff


	//   ....[41]....
        /*0498*/ 	.word	0xffffffff


	//   ....[42]....
        /*049c*/ 	.word	0xffffffff


	//   ....[43]....
        /*04a0*/ 	.word	0xffffffff


	//   ....[44]....
        /*04a4*/ 	.word	0xffffffff


	//   ....[45]....
        /*04a8*/ 	.word	0xffffffff


	//   ....[46]....
        /*04ac*/ 	.word	0xffffffff


	//   ....[47]....
        /*04b0*/ 	.word	0xffffffff


	//   ....[48]....
        /*04b4*/ 	.word	0xffffffff


	//   ....[49]....
        /*04b8*/ 	.word	0xffffffff


	//   ....[50]....
        /*04bc*/ 	.word	0xffffffff


	//   ....[51]....
        /*04c0*/ 	.word	0xffffffff


	//   ....[52]....
        /*04c4*/ 	.word	0xffffffff


	//   ....[53]....
        /*04c8*/ 	.word	0xffffffff


	//   ....[54]....
        /*04cc*/ 	.word	0xffffffff


	//   ....[55]....
        /*04d0*/ 	.word	0xffffffff


	//   ....[56]....
        /*04d4*/ 	.word	0xffffffff


	//   ....[57]....
        /*04d8*/ 	.word	0xffffffff


	//   ....[58]....
        /*04dc*/ 	.word	0xffffffff


	//   ....[59]....
        /*04e0*/ 	.word	0xffffffff


	//   ....[60]....
        /*04e4*/ 	.word	0xffffffff


	//   ....[61]....
        /*04e8*/ 	.word	0xffffffff


	//   ....[62]....
        /*04ec*/ 	.word	0xffffffff


	//   ....[63]....
        /*04f0*/ 	.word	0xffffffff


	//   ....[64]....
        /*04f4*/ 	.word	0xffffffff


	//   ....[65]....
        /*04f8*/ 	.word	0xffffffff


	//   ....[66]....
        /*04fc*/ 	.word	0xffffffff


	//   ....[67]....
        /*0500*/ 	.word	0xffffffff


	//   ....[68]....
        /*0504*/ 	.word	0xffffffff


	//   ....[69]....
        /*0508*/ 	.word	0xffffffff


	//   ....[70]....
        /*050c*/ 	.word	0xffffffff


	//   ....[71]....
        /*0510*/ 	.word	0xffffffff


	//   ....[72]....
        /*0514*/ 	.word	0xffffffff


	//   ....[73]....
        /*0518*/ 	.word	0xffffffff


	//   ....[74]....
        /*051c*/ 	.word	0xffffffff


	//   ....[75]....
        /*0520*/ 	.word	0xffffffff


	//   ....[76]....
        /*0524*/ 	.word	0xffffffff


	//   ....[77]....
        /*0528*/ 	.word	0xffffffff


	//   ....[78]....
        /*052c*/ 	.word	0xffffffff


	//   ....[79]....
        /*0530*/ 	.word	0xffffffff


	//   ....[80]....
        /*0534*/ 	.word	0xffffffff


	//   ....[81]....
        /*0538*/ 	.word	0xffffffff


	//   ....[82]....
        /*053c*/ 	.word	0xffffffff


	//   ....[83]....
        /*0540*/ 	.word	0xffffffff


	//   ....[84]....
        /*0544*/ 	.word	0xffffffff


	//   ....[85]....
        /*0548*/ 	.word	0xffffffff


	//   ....[86]....
        /*054c*/ 	.word	0xffffffff


	//   ....[87]....
        /*0550*/ 	.word	0xffffffff


	//   ....[88]....
        /*0554*/ 	.word	0xffffffff


	//   ....[89]....
        /*0558*/ 	.word	0xffffffff


	//   ....[90]....
        /*055c*/ 	.word	0xffffffff


	//   ....[91]....
        /*0560*/ 	.word	0xffffffff


	//   ....[92]....
        /*0564*/ 	.word	0xffffffff


	//   ....[93]....
        /*0568*/ 	.word	0xffffffff


	//   ....[94]....
        /*056c*/ 	.word	0xffffffff


	//   ....[95]....
        /*0570*/ 	.word	0xffffffff


	//   ....[96]....
        /*0574*/ 	.word	0xffffffff


	//   ....[97]....
        /*0578*/ 	.word	0xffffffff


	//   ....[98]....
        /*057c*/ 	.word	0xffffffff


	//   ....[99]....
        /*0580*/ 	.word	0xffffffff


	//   ....[100]....
        /*0584*/ 	.word	0xffffffff


	//   ....[101]....
        /*0588*/ 	.word	0xffffffff


	//   ....[102]....
        /*058c*/ 	.word	0xffffffff


	//   ....[103]....
        /*0590*/ 	.word	0xffffffff


	//   ....[104]....
        /*0594*/ 	.word	0xffffffff


	//   ....[105]....
        /*0598*/ 	.word	0xffffffff


	//   ....[106]....
        /*059c*/ 	.word	0xffffffff


	//   ....[107]....
        /*05a0*/ 	.word	0xffffffff


	//   ....[108]....
        /*05a4*/ 	.word	0xffffffff


	//   ....[109]....
        /*05a8*/ 	.word	0xffffffff


	//   ....[110]....
        /*05ac*/ 	.word	0xffffffff


	//   ....[111]....
        /*05b0*/ 	.word	0xffffffff


	//   ....[112]....
        /*05b4*/ 	.word	0xffffffff


	//   ....[113]....
        /*05b8*/ 	.word	0xffffffff


	//   ....[114]....
        /*05bc*/ 	.word	0xffffffff


	//   ....[115]....
        /*05c0*/ 	.word	0xffffffff


	//   ....[116]....
        /*05c4*/ 	.word	0xffffffff


	//   ....[117]....
        /*05c8*/ 	.word	0xffffffff


	//   ....[118]....
        /*05cc*/ 	.word	0xffffffff


	//   ....[119]....
        /*05d0*/ 	.word	0xffffffff


	//   ....[120]....
        /*05d4*/ 	.word	0xffffffff


	//   ....[121]....
        /*05d8*/ 	.word	0xffffffff


	//   ....[122]....
        /*05dc*/ 	.word	0xffffffff


	//   ....[123]....
        /*05e0*/ 	.word	0xffffffff


	//   ....[124]....
        /*05e4*/ 	.word	0xffffffff


	//   ....[125]....
        /*05e8*/ 	.word	0xffffffff


	//   ....[126]....
        /*05ec*/ 	.word	0xffffffff


	//   ....[127]....
        /*05f0*/ 	.word	0xffffffff


	//   ....[128]....
        /*05f4*/ 	.word	0xffffffff


	//   ....[129]....
        /*05f8*/ 	.word	0xffffffff


	//   ....[130]....
        /*05fc*/ 	.word	0xffffffff


	//   ....[131]....
        /*0600*/ 	.word	0xffffffff


	//   ....[132]....
        /*0604*/ 	.word	0xffffffff


	//   ....[133]....
        /*0608*/ 	.word	0xffffffff


	//   ....[134]....
        /*060c*/ 	.word	0xffffffff


	//   ....[135]....
        /*0610*/ 	.word	0xffffffff


	//   ....[136]....
        /*0614*/ 	.word	0xffffffff


	//   ....[137]....
        /*0618*/ 	.word	0xffffffff


	//   ....[138]....
        /*061c*/ 	.word	0xffffffff


	//   ....[139]....
        /*0620*/ 	.word	0xffffffff


	//   ....[140]....
        /*0624*/ 	.word	0xffffffff


	//   ....[141]....
        /*0628*/ 	.word	0xffffffff


	//   ....[142]....
        /*062c*/ 	.word	0xffffffff


	//   ....[143]....
        /*0630*/ 	.word	0xffffffff


	//   ....[144]....
        /*0634*/ 	.word	0xffffffff


	//   ....[145]....
        /*0638*/ 	.word	0xffffffff


	//   ....[146]....
        /*063c*/ 	.word	0xffffffff


	//   ....[147]....
        /*0640*/ 	.word	0xffffffff


	//   ....[148]....
        /*0644*/ 	.word	0xffffffff


	//   ....[149]....
        /*0648*/ 	.word	0xffffffff


	//   ....[150]....
        /*064c*/ 	.word	0xffffffff


	//   ....[151]....
        /*0650*/ 	.word	0xffffffff


	//   ....[152]....
        /*0654*/ 	.word	0xffffffff


	//   ....[153]....
        /*0658*/ 	.word	0xffffffff


	//   ....[154]....
        /*065c*/ 	.word	0xffffffff


	//   ....[155]....
        /*0660*/ 	.word	0xffffffff


	//   ....[156]....
        /*0664*/ 	.word	0xffffffff


	//   ....[157]....
        /*0668*/ 	.word	0xffffffff


	//   ....[158]....
        /*066c*/ 	.word	0xffffffff


	//   ....[159]....
        /*0670*/ 	.word	0xffffffff


	//   ....[160]....
        /*0674*/ 	.word	0xffffffff


	//   ....[161]....
        /*0678*/ 	.word	0xffffffff


	//   ....[162]....
        /*067c*/ 	.word	0xffffffff


	//   ....[163]....
        /*0680*/ 	.word	0xffffffff


	//   ....[164]....
        /*0684*/ 	.word	0xffffffff


	//   ....[165]....
        /*0688*/ 	.word	0xffffffff


	//   ....[166]....
        /*068c*/ 	.word	0xffffffff


	//   ....[167]....
        /*0690*/ 	.word	0xffffffff


	//   ....[168]....
        /*0694*/ 	.word	0xffffffff


	//   ....[169]....
        /*0698*/ 	.word	0xffffffff


	//   ....[170]....
        /*069c*/ 	.word	0xffffffff


	//   ....[171]....
        /*06a0*/ 	.word	0xffffffff


	//   ....[172]....
        /*06a4*/ 	.word	0xffffffff


	//   ....[173]....
        /*06a8*/ 	.word	0xffffffff


	//   ....[174]....
        /*06ac*/ 	.word	0xffffffff


	//   ....[175]....
        /*06b0*/ 	.word	0xffffffff


	//   ....[176]....
        /*06b4*/ 	.word	0xffffffff


	//   ....[177]....
        /*06b8*/ 	.word	0xffffffff


	//   ....[178]....
        /*06bc*/ 	.word	0xffffffff


	//   ....[179]....
        /*06c0*/ 	.word	0xffffffff


	//   ....[180]....
        /*06c4*/ 	.word	0xffffffff


	//   ....[181]....
        /*06c8*/ 	.word	0xffffffff


	//   ....[182]....
        /*06cc*/ 	.word	0xffffffff


	//   ....[183]....
        /*06d0*/ 	.word	0xffffffff


	//   ....[184]....
        /*06d4*/ 	.word	0xffffffff


	//   ....[185]....
        /*06d8*/ 	.word	0xffffffff


	//   ....[186]....
        /*06dc*/ 	.word	0xffffffff


	//   ....[187]....
        /*06e0*/ 	.word	0xffffffff


	//   ....[188]....
        /*06e4*/ 	.word	0xffffffff


	//   ....[189]....
        /*06e8*/ 	.word	0xffffffff


	//   ....[190]....
        /*06ec*/ 	.word	0xffffffff


	//   ....[191]....
        /*06f0*/ 	.word	0xffffffff


	//   ....[192]....
        /*06f4*/ 	.word	0xffffffff


	//   ....[193]....
        /*06f8*/ 	.word	0xffffffff


	//   ....[194]....
        /*06fc*/ 	.word	0xffffffff


	//   ....[195]....
        /*0700*/ 	.word	0xffffffff


	//   ....[196]....
        /*0704*/ 	.word	0xffffffff


	//   ....[197]....
        /*0708*/ 	.word	0xffffffff


	//   ....[198]....
        /*070c*/ 	.word	0xffffffff


	//   ....[199]....
        /*0710*/ 	.word	0xffffffff


	//   ....[200]....
        /*0714*/ 	.word	0xffffffff


	//   ....[201]....
        /*0718*/ 	.word	0xffffffff


	//   ....[202]....
        /*071c*/ 	.word	0xffffffff


	//   ....[203]....
        /*0720*/ 	.word	0xffffffff


	//   ....[204]....
        /*0724*/ 	.word	0xffffffff


	//   ....[205]....
        /*0728*/ 	.word	0xffffffff


	//   ....[206]....
        /*072c*/ 	.word	0xffffffff


	//   ....[207]....
        /*0730*/ 	.word	0xffffffff


	//   ....[208]....
        /*0734*/ 	.word	0xffffffff


	//   ....[209]....
        /*0738*/ 	.word	0xffffffff


	//   ....[210]....
        /*073c*/ 	.word	0xffffffff


	//   ....[211]....
        /*0740*/ 	.word	0xffffffff


	//   ....[212]....
        /*0744*/ 	.word	0xffffffff


	//   ....[213]....
        /*0748*/ 	.word	0xffffffff


	//   ....[214]....
        /*074c*/ 	.word	0xffffffff


	//   ....[215]....
        /*0750*/ 	.word	0xffffffff


	//   ....[216]....
        /*0754*/ 	.word	0xffffffff


	//   ....[217]....
        /*0758*/ 	.word	0xffffffff


	//   ....[218]....
        /*075c*/ 	.word	0xffffffff


	//   ....[219]....
        /*0760*/ 	.word	0xffffffff


	//   ....[220]....
        /*0764*/ 	.word	0xffffffff


	//   ....[221]....
        /*0768*/ 	.word	0xffffffff


	//   ....[222]....
        /*076c*/ 	.word	0xffffffff


	//   ....[223]....
        /*0770*/ 	.word	0xffffffff


	//   ....[224]....
        /*0774*/ 	.word	0xffffffff


	//   ....[225]....
        /*0778*/ 	.word	0xffffffff


	//   ....[226]....
        /*077c*/ 	.word	0xffffffff


	//   ....[227]....
        /*0780*/ 	.word	0xffffffff


	//   ....[228]....
        /*0784*/ 	.word	0xffffffff


	//   ....[229]....
        /*0788*/ 	.word	0xffffffff


	//   ....[230]....
        /*078c*/ 	.word	0xffffffff


	//   ....[231]....
        /*0790*/ 	.word	0xffffffff


	//   ....[232]....
        /*0794*/ 	.word	0xffffffff


	//   ....[233]....
        /*0798*/ 	.word	0xffffffff


	//   ....[234]....
        /*079c*/ 	.word	0xffffffff


	//   ....[235]....
        /*07a0*/ 	.word	0xffffffff


	//   ....[236]....
        /*07a4*/ 	.word	0xffffffff


	//   ....[237]....
        /*07a8*/ 	.word	0xffffffff


	//   ....[238]....
        /*07ac*/ 	.word	0xffffffff


	//   ....[239]....
        /*07b0*/ 	.word	0xffffffff


	//   ....[240]....
        /*07b4*/ 	.word	0xffffffff


	//   ....[241]....
        /*07b8*/ 	.word	0xffffffff


	//   ....[242]....
        /*07bc*/ 	.word	0xffffffff


	//   ....[243]....
        /*07c0*/ 	.word	0xffffffff


	//   ....[244]....
        /*07c4*/ 	.word	0xffffffff


	//   ....[245]....
        /*07c8*/ 	.word	0xffffffff


	//   ....[246]....
        /*07cc*/ 	.word	0xffffffff


	//   ....[247]....
        /*07d0*/ 	.word	0xffffffff


	//   ....[248]....
        /*07d4*/ 	.word	0xffffffff


	//   ....[249]....
        /*07d8*/ 	.word	0xffffffff


	//   ....[250]....
        /*07dc*/ 	.word	0xffffffff


	//   ....[251]....
        /*07e0*/ 	.word	0xffffffff


	//   ....[252]....
        /*07e4*/ 	.word	0xffffffff


	//   ....[253]....
        /*07e8*/ 	.word	0xffffffff


	//   ....[254]....
        /*07ec*/ 	.word	0xffffffff


	//   ....[255]....
        /*07f0*/ 	.word	0xffffffff


	//   ....[0]....
        /*07f4*/ 	.word	0xffffffff


	//   ....[1]....
        /*07f8*/ 	.word	0xffffffff


	//   ....[2]....
        /*07fc*/ 	.word	0xffffffff


	//   ....[3]....
        /*0800*/ 	.word	0xffffffff


	//   ....[4]....
        /*0804*/ 	.word	0xffffffff


	//   ....[5]....
        /*0808*/ 	.word	0xffffffff


	//   ....[6]....
        /*080c*/ 	.word	0xffffffff


	//   ....[7]....
        /*0810*/ 	.word	0xffffffff


	//   ....[8]....
        /*0814*/ 	.word	0xffffffff


	//   ....[9]....
        /*0818*/ 	.word	0xffffffff


	//   ....[10]....
        /*081c*/ 	.word	0xffffffff


	//   ....[11]....
        /*0820*/ 	.word	0xffffffff


	//   ....[12]....
        /*0824*/ 	.word	0xffffffff


	//   ....[13]....
        /*0828*/ 	.word	0xffffffff


	//   ....[14]....
        /*082c*/ 	.word	0xffffffff


	//   ....[15]....
        /*0830*/ 	.word	0xffffffff


	//   ....[16]....
        /*0834*/ 	.word	0xffffffff


	//   ....[17]....
        /*0838*/ 	.word	0xffffffff


	//   ....[18]....
        /*083c*/ 	.word	0xffffffff


	//   ....[19]....
        /*0840*/ 	.word	0xffffffff


	//   ....[20]....
        /*0844*/ 	.word	0xffffffff


	//   ....[21]....
        /*0848*/ 	.word	0xffffffff


	//   ....[22]....
        /*084c*/ 	.word	0xffffffff


	//   ....[23]....
        /*0850*/ 	.word	0xffffffff


	//   ....[24]....
        /*0854*/ 	.word	0xffffffff


	//   ....[25]....
        /*0858*/ 	.word	0xffffffff


	//   ....[26]....
        /*085c*/ 	.word	0xffffffff


	//   ....[27]....
        /*0860*/ 	.word	0xffffffff


	//   ....[28]....
        /*0864*/ 	.word	0xffffffff


	//   ....[29]....
        /*0868*/ 	.word	0xffffffff


	//   ....[30]....
        /*086c*/ 	.word	0xffffffff


	//   ....[31]....
        /*0870*/ 	.word	0xffffffff


	//   ....[32]....
        /*0874*/ 	.word	0xffffffff


	//   ....[33]....
        /*0878*/ 	.word	0xffffffff


	//   ....[34]....
        /*087c*/ 	.word	0xffffffff


	//   ....[35]....
        /*0880*/ 	.word	0xffffffff


	//   ....[36]....
        /*0884*/ 	.word	0xffffffff


	//   ....[37]....
        /*0888*/ 	.word	0xffffffff


	//   ....[38]....
        /*088c*/ 	.word	0xffffffff


	//   ....[39]....
        /*0890*/ 	.word	0xffffffff


	//   ....[40]....
        /*0894*/ 	.word	0xffffffff


	//   ....[41]....
        /*0898*/ 	.word	0xffffffff


	//   ....[42]....
        /*089c*/ 	.word	0xffffffff


	//   ....[43]....
        /*08a0*/ 	.word	0xffffffff


	//   ....[44]....
        /*08a4*/ 	.word	0xffffffff


	//   ....[45]....
        /*08a8*/ 	.word	0xffffffff


	//   ....[46]....
        /*08ac*/ 	.word	0xffffffff


	//   ....[47]....
        /*08b0*/ 	.word	0xffffffff


	//   ....[48]....
        /*08b4*/ 	.word	0xffffffff


	//   ....[49]....
        /*08b8*/ 	.word	0xffffffff


	//   ....[50]....
        /*08bc*/ 	.word	0xffffffff


	//   ....[51]....
        /*08c0*/ 	.word	0xffffffff


	//   ....[52]....
        /*08c4*/ 	.word	0xffffffff


	//   ....[53]....
        /*08c8*/ 	.word	0xffffffff


	//   ....[54]....
        /*08cc*/ 	.word	0xffffffff


	//   ....[55]....
        /*08d0*/ 	.word	0xffffffff


	//   ....[56]....
        /*08d4*/ 	.word	0xffffffff


	//   ....[57]....
        /*08d8*/ 	.word	0xffffffff


	//----- nvinfo : EIATTR_COOP_GROUP_INSTR_OFFSETS
	.align		4
.L_428:
        /*08dc*/ 	.byte	0x04, 0x28
        /*08de*/ 	.short	(.L_430 - .L_429)


	//   ....[0]....
.L_429:
        /*08e0*/ 	.word	0x00000050


	//   ....[1]....
        /*08e4*/ 	.word	0x00000200


	//   ....[2]....
        /*08e8*/ 	.word	0x00000230


	//   ....[3]....
        /*08ec*/ 	.word	0x00000260


	//   ....[4]....
        /*08f0*/ 	.word	0x00000290


	//   ....[5]....
        /*08f4*/ 	.word	0x000002c0


	//   ....[6]....
        /*08f8*/ 	.word	0x000002f0


	//   ....[7]....
        /*08fc*/ 	.word	0x00000450


	//   ....[8]....
        /*0900*/ 	.word	0x00000490


	//   ....[9]....
        /*0904*/ 	.word	0x000004c0


	//   ....[10]....
        /*0908*/ 	.word	0x000004f0


	//   ....[11]....
        /*090c*/ 	.word	0x00000520


	//   ....[12]....
        /*0910*/ 	.word	0x00000550


	//   ....[13]....
        /*0914*/ 	.word	0x000005e0


	//   ....[14]....
        /*0918*/ 	.word	0x00000630


	//   ....[15]....
        /*091c*/ 	.word	0x00000650


	//   ....[16]....
        /*0920*/ 	.word	0x000006b0


	//   ....[17]....
        /*0924*/ 	.word	0x00003e80


	//   ....[18]....
        /*0928*/ 	.word	0x00003ed0


	//   ....[19]....
        /*092c*/ 	.word	0x000046a0


	//   ....[20]....
        /*0930*/ 	.word	0x000046c0


	//   ....[21]....
        /*0934*/ 	.word	0x00004e10


	//   ....[22]....
        /*0938*/ 	.word	0x00004e20


	//   ....[23]....
        /*093c*/ 	.word	0x00005630


	//   ....[24]....
        /*0940*/ 	.word	0x00005650


	//   ....[25]....
        /*0944*/ 	.word	0x000062c0


	//   ....[26]....
        /*0948*/ 	.word	0x000062f0


	//   ....[27]....
        /*094c*/ 	.word	0x00006ae0


	//   ....[28]....
        /*0950*/ 	.word	0x00006b00


	//   ....[29]....
        /*0954*/ 	.word	0x00007310


	//   ....[30]....
        /*0958*/ 	.word	0x00007340


	//   ....[31]....
        /*095c*/ 	.word	0x00007450


	//   ....[32]....
        /*0960*/ 	.word	0x00007480


	//   ....[33]....
        /*0964*/ 	.word	0x00007550


	//   ....[34]....
        /*0968*/ 	.word	0x00007570


	//   ....[35]....
        /*096c*/ 	.word	0x00007940


	//   ....[36]....
        /*0970*/ 	.word	0x00007960


	//   ....[37]....
        /*0974*/ 	.word	0x00007b20


	//   ....[38]....
        /*0978*/ 	.word	0x00007b50


	//   ....[39]....
        /*097c*/ 	.word	0x00007c20


	//   ....[40]....
        /*0980*/ 	.word	0x00007c50


	//   ....[41]....
        /*0984*/ 	.word	0x00008cb0


	//   ....[42]....
        /*0988*/ 	.word	0x00008ce0


	//   ....[43]....
        /*098c*/ 	.word	0x00008d00


	//   ....[44]....
        /*0990*/ 	.word	0x00008d20


	//   ....[45]....
        /*0994*/ 	.word	0x00008d40


	//   ....[46]....
        /*0998*/ 	.word	0x00008d60


	//   ....[47]....
        /*099c*/ 	.word	0x00008e90


	//   ....[48]....
        /*09a0*/ 	.word	0x00008ef0


	//   ....[49]....
        /*09a4*/ 	.word	0x00008f50


	//   ....[50]....
        /*09a8*/ 	.word	0x00008f70


	//   ....[51]....
        /*09ac*/ 	.word	0x000090e0


	//   ....[52]....
        /*09b0*/ 	.word	0x000090f0


	//   ....[53]....
        /*09b4*/ 	.word	0x00009190


	//   ....[54]....
        /*09b8*/ 	.word	0x000091a0


	//   ....[55]....
        /*09bc*/ 	.word	0x00009460


	//   ....[56]....
        /*09c0*/ 	.word	0x000094d0


	//   ....[57]....
        /*09c4*/ 	.word	0x00009520


	//   ....[58]....
        /*09c8*/ 	.word	0x00009540


	//   ....[59]....
        /*09cc*/ 	.word	0x000096e0


	//   ....[60]....
        /*09d0*/ 	.word	0x000097a0


	//   ....[61]....
        /*09d4*/ 	.word	0x000097e0


	//   ....[62]....
        /*09d8*/ 	.word	0x00009810


	//   ....[63]....
        /*09dc*/ 	.word	0x000099e0


	//   ....[64]....
        /*09e0*/ 	.word	0x00009aa0


	//   ....[65]....
        /*09e4*/ 	.word	0x00009ae0


	//   ....[66]....
        /*09e8*/ 	.word	0x00009b20


	//   ....[67]....
        /*09ec*/ 	.word	0x00009d00


	//   ....[68]....
        /*09f0*/ 	.word	0x00009dc0


	//   ....[69]....
        /*09f4*/ 	.word	0x00009e00


	//   ....[70]....
        /*09f8*/ 	.word	0x00009e30


	//   ....[71]....
        /*09fc*/ 	.word	0x0000b9d0


	//   ....[72]....
        /*0a00*/ 	.word	0x0000b9f0


	//   ....[73]....
        /*0a04*/ 	.word	0x0000ba10


	//   ....[74]....
        /*0a08*/ 	.word	0x0000ba30


	//   ....[75]....
        /*0a0c*/ 	.word	0x0000baf0


	//   ....[76]....
        /*0a10*/ 	.word	0x0000bb10


	//   ....[77]....
        /*0a14*/ 	.word	0x0000bb30


	//   ....[78]....
        /*0a18*/ 	.word	0x0000bb50


	//   ....[79]....
        /*0a1c*/ 	.word	0x0000bd50


	//   ....[80]....
        /*0a20*/ 	.word	0x0000bd90


	//   ....[81]....
        /*0a24*/ 	.word	0x0000bda0


	//   ....[82]....
        /*0a28*/ 	.word	0x0000bdb0


	//   ....[83]....
        /*0a2c*/ 	.word	0x0000bf20


	//   ....[84]....
        /*0a30*/ 	.word	0x0000bf40


	//   ....[85]....
        /*0a34*/ 	.word	0x0000bf60


	//   ....[86]....
        /*0a38*/ 	.word	0x0000bf80


	//   ....[87]....
        /*0a3c*/ 	.word	0x0000df70


	//   ....[88]....
        /*0a40*/ 	.word	0x0000dfa0


	//   ....[89]....
        /*0a44*/ 	.word	0x0000dfd0


	//   ....[90]....
        /*0a48*/ 	.word	0x0000dfe0


	//   ....[91]....
        /*0a4c*/ 	.word	0x0000e240


	//   ....[92]....
        /*0a50*/ 	.word	0x0000e260


	//   ....[93]....
        /*0a54*/ 	.word	0x0000f3d0


	//   ....[94]....
        /*0a58*/ 	.word	0x0000f3f0


	//   ....[95]....
        /*0a5c*/ 	.word	0x0000f420


	//   ....[96]....
        /*0a60*/ 	.word	0x0000f430


	//   ....[97]....
        /*0a64*/ 	.word	0x0000f510


	//   ....[98]....
        /*0a68*/ 	.word	0x0000f530


	//   ....[99]....
        /*0a6c*/ 	.word	0x0000f760


	//   ....[100]....
        /*0a70*/ 	.word	0x00010160


	//   ....[101]....
        /*0a74*/ 	.word	0x00010ba0


	//   ....[102]....
        /*0a78*/ 	.word	0x00010bd0


	//   ....[103]....
        /*0a7c*/ 	.word	0x00010be0


	//   ....[104]....
        /*0a80*/ 	.word	0x00010c10


	//   ....[105]....
        /*0a84*/ 	.word	0x000124e0


	//   ....[106]....
        /*0a88*/ 	.word	0x00012500


	//   ....[107]....
        /*0a8c*/ 	.word	0x000125b0


	//   ....[108]....
        /*0a90*/ 	.word	0x000125c0


	//   ....[109]....
        /*0a94*/ 	.word	0x000125d0


	//   ....[110]....
        /*0a98*/ 	.word	0x000125e0


	//   ....[111]....
        /*0a9c*/ 	.word	0x00013880


	//   ....[112]....
        /*0aa0*/ 	.word	0x000138a0


	//   ....[113]....
        /*0aa4*/ 	.word	0x00013950


	//   ....[114]....
        /*0aa8*/ 	.word	0x00013960


	//   ....[115]....
        /*0aac*/ 	.word	0x00013970


	//   ....[116]....
        /*0ab0*/ 	.word	0x00013980


	//   ....[117]....
        /*0ab4*/ 	.word	0x00013bf0


	//   ....[118]....
        /*0ab8*/ 	.word	0x00014640


	//   ....[119]....
        /*0abc*/ 	.word	0x000150e0


	//   ....[120]....
        /*0ac0*/ 	.word	0x00015110


	//   ....[121]....
        /*0ac4*/ 	.word	0x00015130


	//   ....[122]....
        /*0ac8*/ 	.word	0x00015150


	//   ....[123]....
        /*0acc*/ 	.word	0x00016ef0


	//   ....[124]....
        /*0ad0*/ 	.word	0x00016f10


	//   ....[125]....
        /*0ad4*/ 	.word	0x00016fc0


	//   ....[126]....
        /*0ad8*/ 	.word	0x00016fd0


	//   ....[127]....
        /*0adc*/ 	.word	0x00016fe0


	//   ....[128]....
        /*0ae0*/ 	.word	0x00016ff0


	//   ....[129]....
        /*0ae4*/ 	.word	0x00018280


	//   ....[130]....
        /*0ae8*/ 	.word	0x000182a0


	//   ....[131]....
        /*0aec*/ 	.word	0x00018350


	//   ....[132]....
        /*0af0*/ 	.word	0x00018360


	//   ....[133]....
        /*0af4*/ 	.word	0x00018370


	//   ....[134]....
        /*0af8*/ 	.word	0x00018380


	//   ....[135]....
        /*0afc*/ 	.word	0x00018830


	//   ....[136]....
        /*0b00*/ 	.word	0x00018860


	//   ....[137]....
        /*0b04*/ 	.word	0x00018880


	//   ....[138]....
        /*0b08*/ 	.word	0x000188a0


	//   ....[139]....
        /*0b0c*/ 	.word	0x0001a390


	//   ....[140]....
        /*0b10*/ 	.word	0x0001a3a0


	//   ....[141]....
        /*0b14*/ 	.word	0x0001a400


	//   ....[142]....
        /*0b18*/ 	.word	0x0001a430


	//   ....[143]....
        /*0b1c*/ 	.word	0x0001a4a0


	//   ....[144]....
        /*0b20*/ 	.word	0x0001a4d0


	//   ....[145]....
        /*0b24*/ 	.word	0x0001b6b0


	//   ....[146]....
        /*0b28*/ 	.word	0x0001b6d0


	//   ....[147]....
        /*0b2c*/ 	.word	0x0001b760


	//   ....[148]....
        /*0b30*/ 	.word	0x0001b770


	//   ....[149]....
        /*0b34*/ 	.word	0x0001b780


	//   ....[150]....
        /*0b38*/ 	.word	0x0001b790


	//   ....[151]....
        /*0b3c*/ 	.word	0x0001b980


	//   ....[152]....
        /*0b40*/ 	.word	0x0001c3d0


	//   ....[153]....
        /*0b44*/ 	.word	0x0001ce70


	//   ....[154]....
        /*0b48*/ 	.word	0x0001cea0


	//   ....[155]....
        /*0b4c*/ 	.word	0x0001cec0


	//   ....[156]....
        /*0b50*/ 	.word	0x0001cee0


	//   ....[157]....
        /*0b54*/ 	.word	0x0001e800


	//   ....[158]....
        /*0b58*/ 	.word	0x0001e830


	//   ....[159]....
        /*0b5c*/ 	.word	0x0001e840


	//   ....[160]....
        /*0b60*/ 	.word	0x0001e870


	//   ....[161]....
        /*0b64*/ 	.word	0x0001f8f0


	//   ....[162]....
        /*0b68*/ 	.word	0x0001f900


	//   ....[163]....
        /*0b6c*/ 	.word	0x0001f920


	//   ....[164]....
        /*0b70*/ 	.word	0x0001f940


	//   ....[165]....
        /*0b74*/ 	.word	0x0001fc70


	//   ....[166]....
        /*0b78*/ 	.word	0x0001fc90


	//   ....[167]....
        /*0b7c*/ 	.word	0x0001fd70


	//   ....[168]....
        /*0b80*/ 	.word	0x0001fd80


	//   ....[169]....
        /*0b84*/ 	.word	0x0001fe70


	//   ....[170]....
        /*0b88*/ 	.word	0x0001fe90


	//   ....[171]....
        /*0b8c*/ 	.word	0x0001ff80


	//   ....[172]....
        /*0b90*/ 	.word	0x0001ff90


	//   ....[173]....
        /*0b94*/ 	.word	0x00020280


	//   ....[174]....
        /*0b98*/ 	.word	0x000202a0


	//   ....[175]....
        /*0b9c*/ 	.word	0x000209c0


	//   ....[176]....
        /*0ba0*/ 	.word	0x000209d0


	//   ....[177]....
        /*0ba4*/ 	.word	0x00021880


	//   ....[178]....
        /*0ba8*/ 	.word	0x000218a0


	//   ....[179]....
        /*0bac*/ 	.word	0x00021990


	//   ....[180]....
        /*0bb0*/ 	.word	0x000219a0


	//   ....[181]....
        /*0bb4*/ 	.word	0x00021a90


	//   ....[182]....
        /*0bb8*/ 	.word	0x00021ab0


	//   ....[183]....
        /*0bbc*/ 	.word	0x00021ba0


	//   ....[184]....
        /*0bc0*/ 	.word	0x00021bb0


	//   ....[185]....
        /*0bc4*/ 	.word	0x00021d60


	//   ....[186]....
        /*0bc8*/ 	.word	0x00021d80


	//   ....[187]....
        /*0bcc*/ 	.word	0x00021eb0


	//   ....[188]....
        /*0bd0*/ 	.word	0x00021ef0


	//   ....[189]....
        /*0bd4*/ 	.word	0x00021f20


	//   ....[190]....
        /*0bd8*/ 	.word	0x00021f50


	//   ....[191]....
        /*0bdc*/ 	.word	0x00021f80


	//   ....[192]....
        /*0be0*/ 	.word	0x00021fb0


	//   ....[193]....
        /*0be4*/ 	.word	0x00022120


	//   ....[194]....
        /*0be8*/ 	.word	0x00022160


	//   ....[195]....
        /*0bec*/ 	.word	0x00022190


	//   ....[196]....
        /*0bf0*/ 	.word	0x000221c0


	//   ....[197]....
        /*0bf4*/ 	.word	0x000221f0


	//   ....[198]....
        /*0bf8*/ 	.word	0x00022220


	//   ....[199]....
        /*0bfc*/ 	.word	0x000222b0


	//   ....[200]....
        /*0c00*/ 	.word	0x00022310


	//   ....[201]....
        /*0c04*/ 	.word	0x00022320


	//   ....[202]....
        /*0c08*/ 	.word	0x00022380


	//   ....[203]....
        /*0c0c*/ 	.word	0x00022dd0


	//   ....[204]....
        /*0c10*/ 	.word	0x00022e20


	//   ....[205]....
        /*0c14*/ 	.word	0x00022e80


	//   ....[206]....
        /*0c18*/ 	.word	0x00022ee0


	//   ....[207]....
        /*0c1c*/ 	.word	0x00022f40


	//   ....[208]....
        /*0c20*/ 	.word	0x00022fb0


	//   ....[209]....
        /*0c24*/ 	.word	0x00023000


	//   ....[210]....
        /*0c28*/ 	.word	0x00023060


	//   ....[211]....
        /*0c2c*/ 	.word	0x000230d0


	//   ....[212]....
        /*0c30*/ 	.word	0x00023140


	//   ....[213]....
        /*0c34*/ 	.word	0x000231b0


	//   ....[214]....
        /*0c38*/ 	.word	0x00023220


	//   ....[215]....
        /*0c3c*/ 	.word	0x00023340


	//   ....[216]....
        /*0c40*/ 	.word	0x000233a0


	//   ....[217]....
        /*0c44*/ 	.word	0x000234e0


	//   ....[218]....
        /*0c48*/ 	.word	0x00023540


	//   ....[219]....
        /*0c4c*/ 	.word	0x000235b0


	//   ....[220]....
        /*0c50*/ 	.word	0x00023620


	//   ....[221]....
        /*0c54*/ 	.word	0x00023680


	//   ....[222]....
        /*0c58*/ 	.word	0x000236e0


	//   ....[223]....
        /*0c5c*/ 	.word	0x00023730


	//   ....[224]....
        /*0c60*/ 	.word	0x00023770


	//   ....[225]....
        /*0c64*/ 	.word	0x000237e0


	//   ....[226]....
        /*0c68*/ 	.word	0x00023850


	//   ....[227]....
        /*0c6c*/ 	.word	0x00023970


	//   ....[228]....
        /*0c70*/ 	.word	0x000239d0


	//   ....[229]....
        /*0c74*/ 	.word	0x00023b10


	//   ....[230]....
        /*0c78*/ 	.word	0x00023b70


	//   ....[231]....
        /*0c7c*/ 	.word	0x00023be0


	//   ....[232]....
        /*0c80*/ 	.word	0x00023c50


	//   ....[233]....
        /*0c84*/ 	.word	0x00023d70


	//   ....[234]....
        /*0c88*/ 	.word	0x00023dd0


	//   ....[235]....
        /*0c8c*/ 	.word	0x00023f10


	//   ....[236]....
        /*0c90*/ 	.word	0x00023f70


	//   ....[237]....
        /*0c94*/ 	.word	0x00023fe0


	//   ....[238]....
        /*0c98*/ 	.word	0x00024050


	//   ....[239]....
        /*0c9c*/ 	.word	0x000240a0


	//   ....[240]....
        /*0ca0*/ 	.word	0x000240f0


	//   ....[241]....
        /*0ca4*/ 	.word	0x00024140


	//   ....[242]....
        /*0ca8*/ 	.word	0x00024180


	//   ....[243]....
        /*0cac*/ 	.word	0x000241f0


	//   ....[244]....
        /*0cb0*/ 	.word	0x00024260


	//   ....[245]....
        /*0cb4*/ 	.word	0x00024380


	//   ....[246]....
        /*0cb8*/ 	.word	0x000243e0


	//   ....[247]....
        /*0cbc*/ 	.word	0x00024520


	//   ....[248]....
        /*0cc0*/ 	.word	0x00024580


	//   ....[249]....
        /*0cc4*/ 	.word	0x000245f0


	//   ....[250]....
        /*0cc8*/ 	.word	0x00024660


	//   ....[251]....
        /*0ccc*/ 	.word	0x00024780


	//   ....[252]....
        /*0cd0*/ 	.word	0x000247e0


	//   ....[253]....
        /*0cd4*/ 	.word	0x00024920


	//   ....[254]....
        /*0cd8*/ 	.word	0x00024980


	//   ....[255]....
        /*0cdc*/ 	.word	0x000249d0


	//   ....[0]....
        /*0ce0*/ 	.word	0x00024a20


	//   ....[1]....
        /*0ce4*/ 	.word	0x00024a70


	//   ....[2]....
        /*0ce8*/ 	.word	0x00024ab0


	//   ....[3]....
        /*0cec*/ 	.word	0x00024b20


	//   ....[4]....
        /*0cf0*/ 	.word	0x00024b80


	//   ....[5]....
        /*0cf4*/ 	.word	0x00024bf0


	//   ....[6]....
        /*0cf8*/ 	.word	0x00024cd0


	//   ....[7]....
        /*0cfc*/ 	.word	0x00024d30


	//   ....[8]....
        /*0d00*/ 	.word	0x00024e10


	//   ....[9]....
        /*0d04*/ 	.word	0x00024e70


	//   ....[10]....
        /*0d08*/ 	.word	0x00024ee0


	//   ....[11]....
        /*0d0c*/ 	.word	0x00024f50


	//   ....[12]....
        /*0d10*/ 	.word	0x00024fa0


	//   ....[13]....
        /*0d14*/ 	.word	0x00024ff0


	//   ....[14]....
        /*0d18*/ 	.word	0x00025040


	//   ....[15]....
        /*0d1c*/ 	.word	0x00025080


	//   ....[16]....
        /*0d20*/ 	.word	0x000250e0


	//   ....[17]....
        /*0d24*/ 	.word	0x00025140


	//   ....[18]....
        /*0d28*/ 	.word	0x00025190


	//   ....[19]....
        /*0d2c*/ 	.word	0x000251d0


	//   ....[20]....
        /*0d30*/ 	.word	0x00025240


	//   ....[21]....
        /*0d34*/ 	.word	0x000252b0


	//   ....[22]....
        /*0d38*/ 	.word	0x00025320


	//   ....[23]....
        /*0d3c*/ 	.word	0x00025380


	//   ....[24]....
        /*0d40*/ 	.word	0x000253f0


	//   ....[25]....
        /*0d44*/ 	.word	0x00025460


	//   ....[26]....
        /*0d48*/ 	.word	0x000254d0


	//   ....[27]....
        /*0d4c*/ 	.word	0x00025530


	//   ....[28]....
        /*0d50*/ 	.word	0x000255a0


	//   ....[29]....
        /*0d54*/ 	.word	0x00025610


	//   ....[30]....
        /*0d58*/ 	.word	0x00025680


	//   ....[31]....
        /*0d5c*/ 	.word	0x000256e0


	//   ....[32]....
        /*0d60*/ 	.word	0x00025750


	//   ....[33]....
        /*0d64*/ 	.word	0x000257c0


	//   ....[34]....
        /*0d68*/ 	.word	0x00025830


	//   ....[35]....
        /*0d6c*/ 	.word	0x00025890


	//   ....[36]....
        /*0d70*/ 	.word	0x00025900


	//   ....[37]....
        /*0d74*/ 	.word	0x00025970


	//   ....[38]....
        /*0d78*/ 	.word	0x000259e0


	//   ....[39]....
        /*0d7c*/ 	.word	0x00025a40


	//   ....[40]....
        /*0d80*/ 	.word	0x00025ab0


	//   ....[41]....
        /*0d84*/ 	.word	0x00025b20


	//   ....[42]....
        /*0d88*/ 	.word	0x00025b70


	//   ....[43]....
        /*0d8c*/ 	.word	0x00025bb0


	//   ....[44]....
        /*0d90*/ 	.word	0x00025c00


	//   ....[45]....
        /*0d94*/ 	.word	0x00025c50


	//   ....[46]....
        /*0d98*/ 	.word	0x00025ca0


	//   ....[47]....
        /*0d9c*/ 	.word	0x00025d10


	//   ....[48]....
        /*0da0*/ 	.word	0x00025d60


	//   ....[49]....
        /*0da4*/ 	.word	0x00025da0


	//   ....[50]....
        /*0da8*/ 	.word	0x00025df0


	//   ....[51]....
        /*0dac*/ 	.word	0x00025e40


	//   ....[52]....
        /*0db0*/ 	.word	0x00025e90


	//   ....[53]....
        /*0db4*/ 	.word	0x00025f00


	//   ....[54]....
        /*0db8*/ 	.word	0x00025f50


	//   ....[55]....
        /*0dbc*/ 	.word	0x00025fb0


	//   ....[56]....
        /*0dc0*/ 	.word	0x00026010


	//   ....[57]....
        /*0dc4*/ 	.word	0x00026080


	//----- nvinfo : EIATTR_EXIT_INSTR_OFFSETS
	.align		4
.L_430:
        /*0dc8*/ 	.byte	0x04, 0x1c
        /*0dca*/ 	.short	(.L_432 - .L_431)


	//   ....[0]....
.L_431:
        /*0dcc*/ 	.word	0x000010d0


	//   ....[1]....
        /*0dd0*/ 	.word	0x00022da0


	//----- nvinfo : EIATTR_MAX_THREADS
	.align		4
.L_432:
        /*0dd4*/ 	.byte	0x04, 0x05
        /*0dd6*/ 	.short	(.L_434 - .L_433)
.L_433:
        /*0dd8*/ 	.word	0x00000100
        /*0ddc*/ 	.word	0x00000001
        /*0de0*/ 	.word	0x00000001


	//----- nvinfo : EIATTR_CRS_STACK_SIZE
	.align		4
.L_434:
        /*0de4*/ 	.byte	0x04, 0x1e
        /*0de6*/ 	.short	(.L_436 - .L_435)
.L_435:
        /*0de8*/ 	.word	0x00000000
.L_436:


//--------------------- .nv.info._ZN7cutlass13device_kernelIN5flash19enable_sm80_to_sm89INS1_16FlashAttnFwdSm80INS1_25CollectiveMainloopFwdSm80ILi4ELi1ELb0EN4cute5tupleIJNS5_1CILi128EEENS7_ILi64EEES8_EEELi128ENS_6half_tEfNS_4arch4Sm80ELb1ELb0ELb1ELb0ELb1ELb0ELb1ELb1EEENS1_21CollectiveEpilogueFwdINS6_IJS8_S8_S9_EEENS6_IJNS7_ILi1EEESH_SH_EEESB_SD_Li128ELb0ELb1ELb1ELb0EEENS1_30DynamicPersistentTileSchedulerILi128ELi128ELb1ELb1ELb0EEEEEEEEEvNT_6ParamsE --------------------------
	.section	.nv.info._ZN7cutlass13device_kernelIN5flash19enable_sm80_to_sm89INS1_16FlashAttnFwdSm80INS1_25CollectiveMainloopFwdSm80ILi4ELi1ELb0EN4cute5tupleIJNS5_1CILi128EEENS7_ILi64EEES8_EEELi128ENS_6half_tEfNS_4arch4Sm80ELb1ELb0ELb1ELb0ELb1ELb0ELb1ELb1EEENS1_21CollectiveEpilogueFwdINS6_IJS8_S8_S9_EEENS6_IJNS7_ILi1EEESH_SH_EEESB_SD_Li128ELb0ELb1ELb1ELb0EEENS1_30DynamicPersistentTileSchedulerILi128ELi128ELb1ELb1ELb0EEEEEEEEEvNT_6ParamsE,"",@"SHT_CUDA_INFO"
	.sectionflags	@""
	.align	4


	//----- nvinfo : EIATTR_CUDA_API_VERSION
	.align		4
        /*0000*/ 	.byte	0x04, 0x37
        /*0002*/ 	.short	(.L_438 - .L_437)
.L_437:
        /*0004*/ 	.word	0x00000082


	//----- nvinfo : EIATTR_SW2861232_WAR
	.align		4
.L_438:
        /*0008*/ 	.byte	0x01, 0x35
	.zero		2


	//----- nvinfo : EIATTR_PARAM_CBANK
	.align		4
        /*000c*/ 	.byte	0x04, 0x0a
        /*000e*/ 	.short	(.L_440 - .L_439)
	.align		4
.L_439:
        /*0010*/ 	.word	index@(.nv.constant0._ZN7cutlass13device_kernelIN5flash19enable_sm80_to_sm89INS1_16FlashAttnFwdSm80INS1_25CollectiveMainloopFwdSm80ILi4ELi1ELb0EN4cute5tupleIJNS5_1CILi128EEENS7_ILi64EEES8_EEELi128ENS_6half_tEfNS_4arch4Sm80ELb1ELb0ELb1ELb0ELb1ELb0ELb1ELb1EEENS1_21CollectiveEpilogueFwdINS6_IJS8_S8_S9_EEENS6_IJNS7_ILi1EEESH_SH_EEESB_SD_Li128ELb0ELb1ELb1ELb0EEENS1_30DynamicPersistentTileSchedulerILi128ELi128ELb1ELb1ELb0EEEEEEEEEvNT_6ParamsE)
        /*0014*/ 	.short	0x0160
        /*0016*/ 	.short	0x0428


	//----- nvinfo : EIATTR_CBANK_PARAM_SIZE
	.align		4
.L_440:
        /*0018*/ 	.byte	0x03, 0x19
        /*001a*/ 	.short	0x0428


	//----- nvinfo : EIATTR_KPARAM_INFO
	.align		4
        /*001c*/ 	.byte	0x04, 0x17
        /*001e*/ 	.short	(.L_442 - .L_441)
.L_441:
        /*0020*/ 	.word	0x00000000
        /*0024*/ 	.short	0x0000
        /*0026*/ 	.short	0x0000
        /*0028*/ 	.byte	0x00, 0xf0, 0xa1, 0x10


	//----- nvinfo : EIATTR_MAXREG_COUNT
	.align		4
.L_442:
        /*002c*/ 	.byte	0x03, 0x1b
        /*002e*/ 	.short	0x00ff


	//----- nvinfo : EIATTR_NUM_BARRIERS
	.align		4
        /*0030*/ 	.byte	0x02, 0x4c
        /*0032*/ 	.byte	0x06
	.zero		1


	//----- nvinfo : EIATTR_ANNOTATIONS
	.align		4
        /*0034*/ 	.byte	0x04, 0x55
        /*0036*/ 	.short	(.L_444 - .L_443)


	//   ....[0]....
.L_443:
        /* <DEDUP_REMOVED lines=127> */


	//----- nvinfo : EIATTR_MERCURY_ISA_VERSION
	.align		4
.L_444:
        /*0810*/ 	.byte	0x03, 0x5f
        /*0812*/ 	.short	0x0000


	//----- nvinfo : EIATTR_INT_WARP_WIDE_INSTR_OFFSETS
	.align		4
        /*0814*/ 	.byte	0x04, 0x31
        /*0816*/ 	.short	(.L_446 - .L_445)


	//   ....[0]....
.L_445:
        /*0818*/ 	.word	0x000117d0


	//   ....[1]....
        /*081c*/ 	.word	0x00011870


	//----- nvinfo : EIATTR_COOP_GROUP_MASK_REGIDS
	.align		4
.L_446:
        /*0820*/ 	.byte	0x04, 0x29
        /*0822*/ 	.short	(.L_448 - .L_447)


	//   ....[0]....
.L_447:
        /*0824*/ 	.word	0xffffffff


	//   ....[1]....
        /*0828*/ 	.word	0xffffffff


	//   ....[2]....
        /*082c*/ 	.word	0xffffffff


	//   ....[3]....
        /*0830*/ 	.word	0xffffffff


	//   ....[4]....
        /*0834*/ 	.word	0xffffffff


	//   ....[5]....
        /*0838*/ 	.word	0xffffffff


	//   ....[6]....
        /*083c*/ 	.word	0xffffffff


	//   ....[7]....
        /*0840*/ 	.word	0xffffffff


	//   ....[8]....
        /*0844*/ 	.word	0xffffffff


	//   ....[9]....
        /*0848*/ 	.word	0xffffffff


	//   ....[10]....
        /*084c*/ 	.word	0xffffffff


	//   ....[11]....
        /*0850*/ 	.word	0xffffffff


	//   ....[12]....
        /*0854*/ 	.word	0xffffffff


	//   ....[13]....
        /*0858*/ 	.word	0xffffffff


	//   ....[14]....
        /*085c*/ 	.word	0xffffffff


	//   ....[15]....
        /*0860*/ 	.word	0xffffffff


	//   ....[16]....
        /*0864*/ 	.word	0xffffffff


	//   ....[17]....
        /*0868*/ 	.word	0xffffffff


	//   ....[18]....
        /*086c*/ 	.word	0xffffffff


	//   ....[19]....
        /*0870*/ 	.word	0xffffffff


	//   ....[20]....
        /*0874*/ 	.word	0xffffffff


	//   ....[21]....
        /*0878*/ 	.word	0xffffffff


	//   ....[22]....
        /*087c*/ 	.word	0xffffffff


	//   ....[23]....
        /*0880*/ 	.word	0xffffffff


	//   ....[24]....
        /*0884*/ 	.word	0xffffffff


	//   ....[25]....
        /*0888*/ 	.word	0xffffffff


	//   ....[26]....
        /*088c*/ 	.word	0xffffffff


	//   ....[27]....
        /*0890*/ 	.word	0xffffffff


	//   ....[28]....
        /*0894*/ 	.word	0xffffffff


	//   ....[29]....
        /*0898*/ 	.word	0xffffffff


	//   ....[30]....
        /*089c*/ 	.word	0xffffffff


	//   ....[31]....
        /*08a0*/ 	.word	0xffffffff


	//   ....[32]....
        /*08a4*/ 	.word	0xffffffff


	//   ....[33]....
        /*08a8*/ 	.word	0xffffffff


	//   ....[34]....
        /*08ac*/ 	.word	0xffffffff


	//   ....[35]....
        /*08b0*/ 	.word	0xffffffff


	//   ....[36]....
        /*08b4*/ 	.word	0xffffffff


	//   ....[37]....
        /*08b8*/ 	.word	0xffffffff


	//   ....[38]....
        /*08bc*/ 	.word	0xffffffff


	//   ....[39]....
        /*08c0*/ 	.word	0xffffffff


	//   ....[40]....
        /*08c4*/ 	.word	0xffffffff


	//   ....[41]....
        /*08c8*/ 	.word	0xffffffff


	//   ....[42]....
        /*08cc*/ 	.word	0xffffffff


	//   ....[43]....
        /*08d0*/ 	.word	0xffffffff


	//   ....[44]....
        /*08d4*/ 	.word	0xffffffff


	//   ....[45]....
        /*08d8*/ 	.word	0xffffffff


	//   ....[46]....
        /*08dc*/ 	.word	0xffffffff


	//   ....[47]....
        /*08e0*/ 	.word	0xffffffff


	//   ....[48]....
        /*08e4*/ 	.word	0xffffffff


	//   ....[49]....
        /*08e8*/ 	.word	0xffffffff


	//   ....[50]....
        /*08ec*/ 	.word	0xffffffff


	//   ....[51]....
        /*08f0*/ 	.word	0xffffffff


	//   ....[52]....
        /*08f4*/ 	.word	0xffffffff


	//   ....[53]....
        /*08f8*/ 	.word	0xffffffff


	//   ....[54]....
        /*08fc*/ 	.word	0xffffffff


	//   ....[55]....
        /*0900*/ 	.word	0xffffffff


	//   ....[56]....
        /*0904*/ 	.word	0xffffffff


	//   ....[57]....
        /*0908*/ 	.word	0xffffffff


	//   ....[58]....
        /*090c*/ 	.word	0xffffffff


	//   ....[59]....
        /*0910*/ 	.word	0xffffffff


	//   ....[60]....
        /*0914*/ 	.word	0xffffffff


	//   ....[61]....
        /*0918*/ 	.word	0xffffffff


	//   ....[62]....
        /*091c*/ 	.word	0xffffffff


	//   ....[63]....
        /*0920*/ 	.word	0xffffffff


	//   ....[64]....
        /*0924*/ 	.word	0xffffffff


	//   ....[65]....
        /*0928*/ 	.word	0xffffffff


	//   ....[66]....
        /*092c*/ 	.word	0xffffffff


	//   ....[67]....
        /*0930*/ 	.word	0xffffffff


	//   ....[68]....
        /*0934*/ 	.word	0xffffffff


	//   ....[69]....
        /*0938*/ 	.word	0xffffffff


	//   ....[70]....
        /*093c*/ 	.word	0xffffffff


	//   ....[71]....
        /*0940*/ 	.word	0xffffffff


	//   ....[72]....
        /*0944*/ 	.word	0xffffffff


	//   ....[73]....
        /*0948*/ 	.word	0xffffffff


	//   ....[74]....
        /*094c*/ 	.word	0xffffffff


	//   ....[75]....
        /*0950*/ 	.word	0xffffffff


	//   ....[76]....
        /*0954*/ 	.word	0xffffffff


	//   ....[77]....
        /*0958*/ 	.word	0xffffffff


	//   ....[78]....
        /*095c*/ 	.word	0xffffffff


	//   ....[79]....
        /*0960*/ 	.word	0xffffffff


	//   ....[80]....
        /*0964*/ 	.word	0xffffffff


	//   ....[81]....
        /*0968*/ 	.word	0xffffffff


	//   ....[82]....
        /*096c*/ 	.word	0xffffffff


	//   ....[83]....
        /*0970*/ 	.word	0xffffffff


	//   ....[84]....
        /*0974*/ 	.word	0xffffffff


	//   ....[85]....
        /*0978*/ 	.word	0xffffffff


	//   ....[86]....
        /*097c*/ 	.word	0xffffffff


	//   ....[87]....
        /*0980*/ 	.word	0xffffffff


	//   ....[88]....
        /*0984*/ 	.word	0xffffffff


	//   ....[89]....
        /*0988*/ 	.word	0xffffffff


	//   ....[90]....
        /*098c*/ 	.word	0xffffffff


	//   ....[91]....
        /*0990*/ 	.word	0xffffffff


	//   ....[92]....
        /*0994*/ 	.word	0xffffffff


	//   ....[93]....
        /*0998*/ 	.word	0xffffffff


	//   ....[94]....
        /*099c*/ 	.word	0xffffffff


	//   ....[95]....
        /*09a0*/ 	.word	0xffffffff


	//   ....[96]....
        /*09a4*/ 	.word	0xffffffff


	//   ....[97]....
        /*09a8*/ 	.word	0xffffffff


	//   ....[98]....
        /*09ac*/ 	.word	0xffffffff


	//   ....[99]....
        /*09b0*/ 	.word	0xffffffff


	//   ....[100]....
        /*09b4*/ 	.word	0xffffffff


	//   ....[101]....
        /*09b8*/ 	.word	0xffffffff


	//   ....[102]....
        /*09bc*/ 	.word	0xffffffff


	//   ....[103]....
        /*09c0*/ 	.word	0xffffffff


	//   ....[104]....
        /*09c4*/ 	.word	0xffffffff


	//   ....[105]....
        /*09c8*/ 	.word	0xffffffff


	//   ....[106]....
        /*09cc*/ 	.word	0xffffffff


	//   ....[107]....
        /*09d0*/ 	.word	0xffffffff


	//   ....[108]....
        /*09d4*/ 	.word	0xffffffff


	//   ....[109]....
        /*09d8*/ 	.word	0xffffffff


	//   ....[110]....
        /*09dc*/ 	.word	0xffffffff


	//   ....[111]....
        /*09e0*/ 	.word	0xffffffff


	//   ....[112]....
        /*09e4*/ 	.word	0xffffffff


	//   ....[113]....
        /*09e8*/ 	.word	0xffffffff


	//   ....[114]....
        /*09ec*/ 	.word	0xffffffff


	//   ....[115]....
        /*09f0*/ 	.word	0xffffffff


	//   ....[116]....
        /*09f4*/ 	.word	0xffffffff


	//   ....[117]....
        /*09f8*/ 	.word	0xffffffff


	//   ....[118]....
        /*09fc*/ 	.word	0xffffffff


	//   ....[119]....
        /*0a00*/ 	.word	0xffffffff


	//   ....[120]....
        /*0a04*/ 	.word	0xffffffff


	//   ....[121]....
        /*0a08*/ 	.word	0xffffffff


	//   ....[122]....
        /*0a0c*/ 	.word	0xffffffff


	//   ....[123]....
        /*0a10*/ 	.word	0xffffffff


	//   ....[124]....
        /*0a14*/ 	.word	0xffffffff


	//   ....[125]....
        /*0a18*/ 	.word	0xffffffff


	//   ....[126]....
        /*0a1c*/ 	.word	0xffffffff


	//   ....[127]....
        /*0a20*/ 	.word	0xffffffff


	//   ....[128]....
        /*0a24*/ 	.word	0xffffffff


	//   ....[129]....
        /*0a28*/ 	.word	0xffffffff


	//   ....[130]....
        /*0a2c*/ 	.word	0xffffffff


	//   ....[131]....
        /*0a30*/ 	.word	0xffffffff


	//   ....[132]....
        /*0a34*/ 	.word	0xffffffff


	//   ....[133]....
        /*0a38*/ 	.word	0xffffffff


	//   ....[134]....
        /*0a3c*/ 	.word	0xffffffff


	//   ....[135]....
        /*0a40*/ 	.word	0xffffffff


	//   ....[136]....
        /*0a44*/ 	.word	0xffffffff


	//   ....[137]....
        /*0a48*/ 	.word	0xffffffff


	//   ....[138]....
        /*0a4c*/ 	.word	0xffffffff


	//   ....[139]....
        /*0a50*/ 	.word	0xffffffff


	//   ....[140]....
        /*0a54*/ 	.word	0xffffffff


	//   ....[141]....
        /*0a58*/ 	.word	0xffffffff


	//   ....[142]....
        /*0a5c*/ 	.word	0xffffffff


	//   ....[143]....
        /*0a60*/ 	.word	0xffffffff


	//   ....[144]....
        /*0a64*/ 	.word	0xffffffff


	//   ....[145]....
        /*0a68*/ 	.word	0xffffffff


	//   ....[146]....
        /*0a6c*/ 	.word	0xffffffff


	//   ....[147]....
        /*0a70*/ 	.word	0xffffffff


	//   ....[148]....
        /*0a74*/ 	.word	0xffffffff


	//   ....[149]....
        /*0a78*/ 	.word	0xffffffff


	//   ....[150]....
        /*0a7c*/ 	.word	0xffffffff


	//   ....[151]....
        /*0a80*/ 	.word	0xffffffff


	//   ....[152]....
        /*0a84*/ 	.word	0xffffffff


	//   ....[153]....
        /*0a88*/ 	.word	0xffffffff


	//   ....[154]....
        /*0a8c*/ 	.word	0xffffffff


	//   ....[155]....
        /*0a90*/ 	.word	0xffffffff


	//   ....[156]....
        /*0a94*/ 	.word	0xffffffff


	//   ....[157]....
        /*0a98*/ 	.word	0xffffffff


	//   ....[158]....
        /*0a9c*/ 	.word	0xffffffff


	//   ....[159]....
        /*0aa0*/ 	.word	0xffffffff


	//   ....[160]....
        /*0aa4*/ 	.word	0xffffffff


	//   ....[161]....
        /*0aa8*/ 	.word	0xffffffff


	//   ....[162]....
        /*0aac*/ 	.word	0xffffffff


	//   ....[163]....
        /*0ab0*/ 	.word	0xffffffff


	//   ....[164]....
        /*0ab4*/ 	.word	0xffffffff


	//   ....[165]....
        /*0ab8*/ 	.word	0xffffffff


	//   ....[166]....
        /*0abc*/ 	.word	0xffffffff


	//   ....[167]....
        /*0ac0*/ 	.word	0xffffffff


	//   ....[168]....
        /*0ac4*/ 	.word	0xffffffff


	//   ....[169]....
        /*0ac8*/ 	.word	0xffffffff


	//   ....[170]....
        /*0acc*/ 	.word	0xffffffff


	//   ....[171]....
        /*0ad0*/ 	.word	0xffffffff


	//   ....[172]....
        /*0ad4*/ 	.word	0xffffffff


	//   ....[173]....
        /*0ad8*/ 	.word	0xffffffff


	//   ....[174]....
        /*0adc*/ 	.word	0xffffffff


	//   ....[175]....
        /*0ae0*/ 	.word	0xffffffff


	//   ....[176]....
        /*0ae4*/ 	.word	0xffffffff


	//   ....[177]....
        /*0ae8*/ 	.word	0xffffffff


	//   ....[178]....
        /*0aec*/ 	.word	0xffffffff


	//   ....[179]....
        /*0af0*/ 	.word	0xffffffff


	//   ....[180]....
        /*0af4*/ 	.word	0xffffffff


	//   ....[181]....
        /*0af8*/ 	.word	0xffffffff


	//   ....[182]....
        /*0afc*/ 	.word	0xffffffff


	//   ....[183]....
        /*0b00*/ 	.word	0xffffffff


	//   ....[184]....
        /*0b04*/ 	.word	0xffffffff


	//   ....[185]....
        /*0b08*/ 	.word	0xffffffff


	//   ....[186]....
        /*0b0c*/ 	.word	0xffffffff


	//   ....[187]....
        /*0b10*/ 	.word	0xffffffff


	//   ....[188]....
        /*0b14*/ 	.word	0xffffffff


	//   ....[189]....
        /*0b18*/ 	.word	0xffffffff


	//   ....[190]....
        /*0b1c*/ 	.word	0xffffffff


	//   ....[191]....
        /*0b20*/ 	.word	0xffffffff


	//   ....[192]....
        /*0b24*/ 	.word	0xffffffff


	//   ....[193]....
        /*0b28*/ 	.word	0xffffffff


	//   ....[194]....
        /*0b2c*/ 	.word	0xffffffff


	//   ....[195]....
        /*0b30*/ 	.word	0xffffffff


	//   ....[196]....
        /*0b34*/ 	.word	0xffffffff


	//   ....[197]....
        /*0b38*/ 	.word	0xffffffff


	//   ....[198]....
        /*0b3c*/ 	.word	0xffffffff


	//   ....[199]....
        /*0b40*/ 	.word	0xffffffff


	//   ....[200]....
        /*0b44*/ 	.word	0xffffffff


	//   ....[201]....
        /*0b48*/ 	.word	0xffffffff


	//   ....[202]....
        /*0b4c*/ 	.word	0xffffffff


	//   ....[203]....
        /*0b50*/ 	.word	0xffffffff


	//   ....[204]....
        /*0b54*/ 	.word	0xffffffff


	//   ....[205]....
        /*0b58*/ 	.word	0xffffffff


	//   ....[206]....
        /*0b5c*/ 	.word	0xffffffff


	//   ....[207]....
        /*0b60*/ 	.word	0xffffffff


	//   ....[208]....
        /*0b64*/ 	.word	0xffffffff


	//   ....[209]....
        /*0b68*/ 	.word	0xffffffff


	//   ....[210]....
        /*0b6c*/ 	.word	0xffffffff


	//   ....[211]....
        /*0b70*/ 	.word	0xffffffff


	//   ....[212]....
        /*0b74*/ 	.word	0xffffffff


	//   ....[213]....
        /*0b78*/ 	.word	0xffffffff


	//   ....[214]....
        /*0b7c*/ 	.word	0xffffffff


	//   ....[215]....
        /*0b80*/ 	.word	0xffffffff


	//   ....[216]....
        /*0b84*/ 	.word	0xffffffff


	//   ....[217]....
        /*0b88*/ 	.word	0xffffffff


	//   ....[218]....
        /*0b8c*/ 	.word	0xffffffff


	//   ....[219]....
        /*0b90*/ 	.word	0xffffffff


	//   ....[220]....
        /*0b94*/ 	.word	0xffffffff


	//   ....[221]....
        /*0b98*/ 	.word	0xffffffff


	//----- nvinfo : EIATTR_COOP_GROUP_INSTR_OFFSETS
	.align		4
.L_448:
        /*0b9c*/ 	.byte	0x04, 0x28
        /*0b9e*/ 	.short	(.L_450 - .L_449)


	//   ....[0]....
.L_449:
        /*0ba0*/ 	.word	0x00000050


	//   ....[1]....
        /*0ba4*/ 	.word	0x00000060


	//   ....[2]....
        /*0ba8*/ 	.word	0x00001950


	//   ....[3]....
        /*0bac*/ 	.word	0x00001970


	//   ....[4]....
        /*0bb0*/ 	.word	0x00001b20


	//   ....[5]....
        /*0bb4*/ 	.word	0x00001b30


	//   ....[6]....
        /*0bb8*/ 	.word	0x00001c70


	//   ....[7]....
        /*0bbc*/ 	.word	0x00001c90


	//   ....[8]....
        /*0bc0*/ 	.word	0x00001dd0


	//   ....[9]....
        /*0bc4*/ 	.word	0x00001de0


	//   ....[10]....
        /*0bc8*/ 	.word	0x00001f20


	//   ....[11]....
        /*0bcc*/ 	.word	0x00001f40


	//   ....[12]....
        /*0bd0*/ 	.word	0x00002080


	//   ....[13]....
        /*0bd4*/ 	.word	0x00002090


	//   ....[14]....
        /*0bd8*/ 	.word	0x000021d0


	//   ....[15]....
        /*0bdc*/ 	.word	0x000021f0


	//   ....[16]....
        /*0be0*/ 	.word	0x00002330


	//   ....[17]....
        /*0be4*/ 	.word	0x00002340


	//   ....[18]....
        /*0be8*/ 	.word	0x00002870


	//   ....[19]....
        /*0bec*/ 	.word	0x00002890


	//   ....[20]....
        /*0bf0*/ 	.word	0x000028b0


	//   ....[21]....
        /*0bf4*/ 	.word	0x000028c0


	//   ....[22]....
        /*0bf8*/ 	.word	0x000028f0


	//   ....[23]....
        /*0bfc*/ 	.word	0x00002920


	//   ....[24]....
        /*0c00*/ 	.word	0x00002980


	//   ....[25]....
        /*0c04*/ 	.word	0x00002990


	//   ....[26]....
        /*0c08*/ 	.word	0x00002ca0


	//   ....[27]....
        /*0c0c*/ 	.word	0x00002cb0


	//   ....[28]....
        /*0c10*/ 	.word	0x00002cc0


	//   ....[29]....
        /*0c14*/ 	.word	0x00002cd0


	//   ....[30]....
        /*0c18*/ 	.word	0x00002ce0


	//   ....[31]....
        /*0c1c*/ 	.word	0x00002d00


	//   ....[32]....
        /*0c20*/ 	.word	0x00002d20


	//   ....[33]....
        /*0c24*/ 	.word	0x00002d30


	//   ....[34]....
        /*0c28*/ 	.word	0x00004570


	//   ....[35]....
        /*0c2c*/ 	.word	0x000045c0


	//   ....[36]....
        /*0c30*/ 	.word	0x000045d0


	//   ....[37]....
        /*0c34*/ 	.word	0x000045e0


	//   ....[38]....
        /*0c38*/ 	.word	0x000045f0


	//   ....[39]....
        /*0c3c*/ 	.word	0x00004600


	//   ....[40]....
        /*0c40*/ 	.word	0x00004610


	//   ....[41]....
        /*0c44*/ 	.word	0x00004630


	//   ....[42]....
        /*0c48*/ 	.word	0x00004990


	//   ....[43]....
        /*0c4c*/ 	.word	0x00004bd0


	//   ....[44]....
        /*0c50*/ 	.word	0x00004be0


	//   ....[45]....
        /*0c54*/ 	.word	0x00004bf0


	//   ....[46]....
        /*0c58*/ 	.word	0x000055f0


	//   ....[47]....
        /*0c5c*/ 	.word	0x00005620


	//   ....[48]....
        /*0c60*/ 	.word	0x00005640


	//   ....[49]....
        /*0c64*/ 	.word	0x00005650


	//   ....[50]....
        /*0c68*/ 	.word	0x00005680


	//   ....[51]....
        /*0c6c*/ 	.word	0x000056a0


	//   ....[52]....
        /*0c70*/ 	.word	0x000056c0


	//   ....[53]....
        /*0c74*/ 	.word	0x000056d0


	//   ....[54]....
        /*0c78*/ 	.word	0x00007410


	//   ....[55]....
        /*0c7c*/ 	.word	0x00007460


	//   ....[56]....
        /*0c80*/ 	.word	0x00007510


	//   ....[57]....
        /*0c84*/ 	.word	0x00007520


	//   ....[58]....
        /*0c88*/ 	.word	0x00007550


	//   ....[59]....
        /*0c8c*/ 	.word	0x00007580


	//   ....[60]....
        /*0c90*/ 	.word	0x000075b0


	//   ....[61]....
        /*0c94*/ 	.word	0x00007630


	//   ....[62]....
        /*0c98*/ 	.word	0x00008d60


	//   ....[63]....
        /*0c9c*/ 	.word	0x00008db0


	//   ....[64]....
        /*0ca0*/ 	.word	0x00008e60


	//   ....[65]....
        /*0ca4*/ 	.word	0x00008e70


	//   ....[66]....
        /*0ca8*/ 	.word	0x00008ea0


	//   ....[67]....
        /*0cac*/ 	.word	0x00008ed0


	//   ....[68]....
        /*0cb0*/ 	.word	0x00008f00


	//   ....[69]....
        /*0cb4*/ 	.word	0x00008f80


	//   ....[70]....
        /*0cb8*/ 	.word	0x000091a0


	//   ....[71]....
        /*0cbc*/ 	.word	0x000093d0


	//   ....[72]....
        /*0cc0*/ 	.word	0x000093e0


	//   ....[73]....
        /*0cc4*/ 	.word	0x000093f0


	//   ....[74]....
        /*0cc8*/ 	.word	0x00009a00


	//   ....[75]....
        /*0ccc*/ 	.word	0x00009b00


	//   ....[76]....
        /*0cd0*/ 	.word	0x00009c70


	//   ....[77]....
        /*0cd4*/ 	.word	0x00009c90


	//   ....[78]....
        /*0cd8*/ 	.word	0x00009db0


	//   ....[79]....
        /*0cdc*/ 	.word	0x00009dd0


	//   ....[80]....
        /*0ce0*/ 	.word	0x00009ef0


	//   ....[81]....
        /*0ce4*/ 	.word	0x00009f10


	//   ....[82]....
        /*0ce8*/ 	.word	0x0000c700


	//   ....[83]....
        /*0cec*/ 	.word	0x0000c770


	//   ....[84]....
        /*0cf0*/ 	.word	0x0000c790


	//   ....[85]....
        /*0cf4*/ 	.word	0x0000c7b0


	//   ....[86]....
        /*0cf8*/ 	.word	0x0000c7d0


	//   ....[87]....
        /*0cfc*/ 	.word	0x0000c7f0


	//   ....[88]....
        /*0d00*/ 	.word	0x0000c800


	//   ....[89]....
        /*0d04*/ 	.word	0x0000c810


	//   ....[90]....
        /*0d08*/ 	.word	0x0000df90


	//   ....[91]....
        /*0d0c*/ 	.word	0x0000dfe0


	//   ....[92]....
        /*0d10*/ 	.word	0x0000e060


	//   ....[93]....
        /*0d14*/ 	.word	0x0000e0a0


	//   ....[94]....
        /*0d18*/ 	.word	0x0000e0d0


	//   ....[95]....
        /*0d1c*/ 	.word	0x0000e100


	//   ....[96]....
        /*0d20*/ 	.word	0x0000e120


	//   ....[97]....
        /*0d24*/ 	.word	0x0000e170


	//   ....[98]....
        /*0d28*/ 	.word	0x0000e6a0


	//   ....[99]....
        /*0d2c*/ 	.word	0x0000e6c0


	//   ....[100]....
        /*0d30*/ 	.word	0x0000e6e0


	//   ....[101]....
        /*0d34*/ 	.word	0x0000e700


	//   ....[102]....
        /*0d38*/ 	.word	0x0000e720


	//   ....[103]....
        /*0d3c*/ 	.word	0x0000e740


	//   ....[104]....
        /*0d40*/ 	.word	0x0000e760


	//   ....[105]....
        /*0d44*/ 	.word	0x0000e780


	//   ....[106]....
        /*0d48*/ 	.word	0x00010bf0


	//   ....[107]....
        /*0d4c*/ 	.word	0x00010c40


	//   ....[108]....
        /*0d50*/ 	.word	0x00010c50


	//   ....[109]....
        /*0d54*/ 	.word	0x00010c80


	//   ....[110]....
        /*0d58*/ 	.word	0x00010c90


	//   ....[111]....
        /*0d5c*/ 	.word	0x00010cb0


	//   ....[112]....
        /*0d60*/ 	.word	0x00010cd0


	//   ....[113]....
        /*0d64*/ 	.word	0x00010ce0


	//   ....[114]....
        /*0d68*/ 	.word	0x000119a0


	//   ....[115]....
        /*0d6c*/ 	.word	0x00012040


	//   ....[116]....
        /*0d70*/ 	.word	0x00012060


	//   ....[117]....
        /*0d74*/ 	.word	0x00012070


	//   ....[118]....
        /*0d78*/ 	.word	0x00012080


	//   ....[119]....
        /*0d7c*/ 	.word	0x000120b0


	//   ....[120]....
        /*0d80*/ 	.word	0x000120d0


	//   ....[121]....
        /*0d84*/ 	.word	0x000120f0


	//   ....[122]....
        /*0d88*/ 	.word	0x00012100


	//   ....[123]....
        /*0d8c*/ 	.word	0x000121f0


	//   ....[124]....
        /*0d90*/ 	.word	0x00012240


	//   ....[125]....
        /*0d94*/ 	.word	0x00012680


	//   ....[126]....
        /*0d98*/ 	.word	0x000126a0


	//   ....[127]....
        /*0d9c*/ 	.word	0x00012ad0


	//   ....[128]....
        /*0da0*/ 	.word	0x00012af0


	//   ....[129]....
        /*0da4*/ 	.word	0x00012f20


	//   ....[130]....
        /*0da8*/ 	.word	0x00012f30


	//   ....[131]....
        /*0dac*/ 	.word	0x000136c0


	//   ....[132]....
        /*0db0*/ 	.word	0x000137d0


	//   ....[133]....
        /*0db4*/ 	.word	0x00013840


	//   ....[134]....
        /*0db8*/ 	.word	0x000138b0


	//   ....[135]....
        /*0dbc*/ 	.word	0x00013910


	//   ....[136]....
        /*0dc0*/ 	.word	0x00013980


	//   ....[137]....
        /*0dc4*/ 	.word	0x000139f0


	//   ....[138]....
        /*0dc8*/ 	.word	0x00013a60


	//   ....[139]....
        /*0dcc*/ 	.word	0x00013ac0


	//   ....[140]....
        /*0dd0*/ 	.word	0x00013b30


	//   ....[141]....
        /*0dd4*/ 	.word	0x00013ba0


	//   ....[142]....
        /*0dd8*/ 	.word	0x00013c10


	//   ....[143]....
        /*0ddc*/ 	.word	0x00013c70


	//   ....[144]....
        /*0de0*/ 	.word	0x00013ce0


	//   ....[145]....
        /*0de4*/ 	.word	0x00013d50


	//   ....[146]....
        /*0de8*/ 	.word	0x00013dc0


	//   ....[147]....
        /*0dec*/ 	.word	0x00013e20


	//   ....[148]....
        /*0df0*/ 	.word	0x00013e90


	//   ....[149]....
        /*0df4*/ 	.word	0x00013f00


	//   ....[150]....
        /*0df8*/ 	.word	0x00014050


	//   ....[151]....
        /*0dfc*/ 	.word	0x000140b0


	//   ....[152]....
        /*0e00*/ 	.word	0x00014200


	//   ....[153]....
        /*0e04*/ 	.word	0x00014260


	//   ....[154]....
        /*0e08*/ 	.word	0x000143b0


	//   ....[155]....
        /*0e0c*/ 	.word	0x00014410


	//   ....[156]....
        /*0e10*/ 	.word	0x00014470


	//   ....[157]....
        /*0e14*/ 	.word	0x000144d0


	//   ....[158]....
        /*0e18*/ 	.word	0x00014730


	//   ....[159]....
        /*0e1c*/ 	.word	0x00014990


	//   ....[160]....
        /*0e20*/ 	.word	0x00014fb0


	//   ....[161]....
        /*0e24*/ 	.word	0x00015000


	//   ....[162]....
        /*0e28*/ 	.word	0x00015050


	//   ....[163]....
        /*0e2c*/ 	.word	0x000150a0


	//   ....[164]....
        /*0e30*/ 	.word	0x000150f0


	//   ....[165]....
        /*0e34*/ 	.word	0x00015140


	//   ....[166]....
        /*0e38*/ 	.word	0x00015190


	//   ....[167]....
        /*0e3c*/ 	.word	0x000151e0


	//   ....[168]....
        /*0e40*/ 	.word	0x00015240


	//   ....[169]....
        /*0e44*/ 	.word	0x000152b0


	//   ....[170]....
        /*0e48*/ 	.word	0x00015400


	//   ....[171]....
        /*0e4c*/ 	.word	0x00015460


	//   ....[172]....
        /*0e50*/ 	.word	0x000155c0


	//   ....[173]....
        /*0e54*/ 	.word	0x00015620


	//   ....[174]....
        /*0e58*/ 	.word	0x00015780


	//   ....[175]....
        /*0e5c*/ 	.word	0x000157e0


	//   ....[176]....
        /*0e60*/ 	.word	0x00015840


	//   ....[177]....
        /*0e64*/ 	.word	0x000158b0


	//   ....[178]....
        /*0e68*/ 	.word	0x00015a00


	//   ....[179]....
        /*0e6c*/ 	.word	0x00015a60


	//   ....[180]....
        /*0e70*/ 	.word	0x00015bc0


	//   ....[181]....
        /*0e74*/ 	.word	0x00015c20


	//   ....[182]....
        /*0e78*/ 	.word	0x00015d80


	//   ....[183]....
        /*0e7c*/ 	.word	0x00015de0


	//   ....[184]....
        /*0e80*/ 	.word	0x00015e30


	//   ....[185]....
        /*0e84*/ 	.word	0x00015e80


	//   ....[186]....
        /*0e88*/ 	.word	0x000160d0


	//   ....[187]....
        /*0e8c*/ 	.word	0x00016320


	//   ....[188]....
        /*0e90*/ 	.word	0x00016960


	//   ....[189]....
        /*0e94*/ 	.word	0x000169a0


	//   ....[190]....
        /*0e98*/ 	.word	0x000169f0


	//   ....[191]....
        /*0e9c*/ 	.word	0x00016a30


	//   ....[192]....
        /*0ea0*/ 	.word	0x00016a80


	//   ....[193]....
        /*0ea4*/ 	.word	0x00016ac0


	//   ....[194]....
        /*0ea8*/ 	.word	0x00016b10


	//   ....[195]....
        /*0eac*/ 	.word	0x00016b50


	//   ....[196]....
        /*0eb0*/ 	.word	0x00016bc0


	//   ....[197]....
        /*0eb4*/ 	.word	0x00016c30


	//   ....[198]....
        /*0eb8*/ 	.word	0x00016ca0


	//   ....[199]....
        /*0ebc*/ 	.word	0x00016dc0


	//   ....[200]....
        /*0ec0*/ 	.word	0x00016e20


	//   ....[201]....
        /*0ec4*/ 	.word	0x00016f40


	//   ....[202]....
        /*0ec8*/ 	.word	0x00016fa0


	//   ....[203]....
        /*0ecc*/ 	.word	0x000170c0


	//   ....[204]....
        /*0ed0*/ 	.word	0x00017120


	//   ....[205]....
        /*0ed4*/ 	.word	0x00017160


	//   ....[206]....
        /*0ed8*/ 	.word	0x000171a0


	//   ....[207]....
        /*0edc*/ 	.word	0x000171f0


	//   ....[208]....
        /*0ee0*/ 	.word	0x00017230


	//   ....[209]....
        /*0ee4*/ 	.word	0x00017280


	//   ....[210]....
        /*0ee8*/ 	.word	0x000172c0


	//   ....[211]....
        /*0eec*/ 	.word	0x00017310


	//   ....[212]....
        /*0ef0*/ 	.word	0x00017350


	//   ....[213]....
        /*0ef4*/ 	.word	0x000173b0


	//   ....[214]....
        /*0ef8*/ 	.word	0x00017410


	//   ....[215]....
        /*0efc*/ 	.word	0x00017460


	//   ....[216]....
        /*0f00*/ 	.word	0x000174c0


	//   ....[217]....
        /*0f04*/ 	.word	0x00017510


	//   ....[218]....
        /*0f08*/ 	.word	0x00017560


	//   ....[219]....
        /*0f0c*/ 	.word	0x000175b0


	//   ....[220]....
        /*0f10*/ 	.word	0x00017600


	//   ....[221]....
        /*0f14*/ 	.word	0x00017670


	//----- nvinfo : EIATTR_EXIT_INSTR_OFFSETS
	.align		4
.L_450:
        /*0f18*/ 	.byte	0x04, 0x1c
        /*0f1a*/ 	.short	(.L_452 - .L_451)


	//   ....[0]....
.L_451:
        /*0f1c*/ 	.word	0x000000b0


	//   ....[1]....
        /*0f20*/ 	.word	0x00013780


	//----- nvinfo : EIATTR_MAX_THREADS
	.align		4
.L_452:
        /*0f24*/ 	.byte	0x04, 0x05
        /*0f26*/ 	.short	(.L_454 - .L_453)
.L_453:
        /*0f28*/ 	.word	0x00000080
        /*0f2c*/ 	.word	0x00000001
        /*0f30*/ 	.word	0x00000001


	//----- nvinfo : EIATTR_CRS_STACK_SIZE
	.align		4
.L_454:
        /*0f34*/ 	.byte	0x04, 0x1e
        /*0f36*/ 	.short	(.L_456 - .L_455)
.L_455:
        /*0f38*/ 	.word	0x00000000
.L_456:


//--------------------- .nv.info._ZN7cutlass13device_kernelIN5flash19enable_sm80_to_sm89INS1_16FlashAttnFwdSm80INS1_25CollectiveMainloopFwdSm80ILi8ELi1ELb1EN4cute5tupleIJNS5_1CILi128EEENS7_ILi112EEES8_EEELi128ENS_6half_tEfNS_4arch4Sm80ELb1ELb0ELb1ELb1ELb1ELb0ELb1ELb1EEENS1_21CollectiveEpilogueFwdINS6_IJS8_S8_S9_EEENS6_IJNS7_ILi1EEESH_SH_EEESB_SD_Li256ELb1ELb1ELb1ELb0EEENS1_36VarlenDynamicPersistentTileSchedulerILi128ELi112ELi256ELi256ELb1ELb1ELb0ELb1ELb1ELb1EEEEEEEEEvNT_6ParamsE --------------------------
	.section	.nv.info._ZN7cutlass13device_kernelIN5flash19enable_sm80_to_sm89INS1_16FlashAttnFwdSm80INS1_25CollectiveMainloopFwdSm80ILi8ELi1ELb1EN4cute5tupleIJNS5_1CILi128EEENS7_ILi112EEES8_EEELi128ENS_6half_tEfNS_4arch4Sm80ELb1ELb0ELb1ELb1ELb1ELb0ELb1ELb1EEENS1_21CollectiveEpilogueFwdINS6_IJS8_S8_S9_EEENS6_IJNS7_ILi1EEESH_SH_EEESB_SD_Li256ELb1ELb1ELb1ELb0EEENS1_36VarlenDynamicPersistentTileSchedulerILi128ELi112ELi256ELi256ELb1ELb1ELb0ELb1ELb1ELb1EEEEEEEEEvNT_6ParamsE,"",@"SHT_CUDA_INFO"
	.sectionflags	@""
	.align	4


	//----- nvinfo : EIATTR_CUDA_API_VERSION
	.align		4
        /*0000*/ 	.byte	0x04, 0x37
        /*0002*/ 	.short	(.L_458 - .L_457)
.L_457:
        /*0004*/ 	.word	0x00000082


	//----- nvinfo : EIATTR_SW2861232_WAR
	.align		4
.L_458:
        /*0008*/ 	.byte	0x01, 0x35
	.zero		2


	//----- nvinfo : EIATTR_PARAM_CBANK
	.align		4
        /*000c*/ 	.byte	0x04, 0x0a
        /*000e*/ 	.short	(.L_460 - .L_459)
	.align		4
.L_459:
        /*0010*/ 	.word	index@(.nv.constant0._ZN7cutlass13device_kernelIN5flash19enable_sm80_to_sm89INS1_16FlashAttnFwdSm80INS1_25CollectiveMainloopFwdSm80ILi8ELi1ELb1EN4cute5tupleIJNS5_1CILi128EEENS7_ILi112EEES8_EEELi128ENS_6half_tEfNS_4arch4Sm80ELb1ELb0ELb1ELb1ELb1ELb0ELb1ELb1EEENS1_21CollectiveEpilogueFwdINS6_IJS8_S8_S9_EEENS6_IJNS7_ILi1EEESH_SH_EEESB_SD_Li256ELb1ELb1ELb1ELb0EEENS1_36VarlenDynamicPersistentTileSchedulerILi128ELi112ELi256ELi256ELb1ELb1ELb0ELb1ELb1ELb1EEEEEEEEEvNT_6ParamsE)
        /*0014*/ 	.short	0x0160
        /*0016*/ 	.short	0x0438


	//----- nvinfo : EIATTR_CBANK_PARAM_SIZE
	.align		4
.L_460:
        /*0018*/ 	.byte	0x03, 0x19
        /*001a*/ 	.short	0x0438


	//----- nvinfo : EIATTR_KPARAM_INFO
	.align		4
        /*001c*/ 	.byte	0x04, 0x17
        /*001e*/ 	.short	(.L_462 - .L_461)
.L_461:
        /*0020*/ 	.word	0x00000000
        /*0024*/ 	.short	0x0000
        /*0026*/ 	.short	0x0000
        /*0028*/ 	.byte	0x00, 0xf0, 0xe1, 0x10


	//----- nvinfo : EIATTR_MAXREG_COUNT
	.align		4
.L_462:
        /*002c*/ 	.byte	0x03, 0x1b
        /*002e*/ 	.short	0x00ff


	//----- nvinfo : EIATTR_NUM_BARRIERS
	.align		4
        /*0030*/ 	.byte	0x02, 0x4c
        /*0032*/ 	.byte	0x06
	.zero		1


	//----- nvinfo : EIATTR_ANNOTATIONS
	.align		4
        /*0034*/ 	.byte	0x04, 0x55
        /*0036*/ 	.short	(.L_464 - .L_463)


	//   ....[0]....
.L_463:
        /* <DEDUP_REMOVED lines=124> */


	//----- nvinfo : EIATTR_MERCURY_ISA_VERSION
	.align		4
.L_464:
        /*07e0*/ 	.byte	0x03, 0x5f
        /*07e2*/ 	.short	0x0000


	//----- nvinfo : EIATTR_INT_WARP_WIDE_INSTR_OFFSETS
	.align		4
        /*07e4*/ 	.byte	0x04, 0x31
        /*07e6*/ 	.short	(.L_466 - .L_465)


	//   ....[0]....
.L_465:
        /*07e8*/ 	.word	0x00010400


	//   ....[1]....
        /*07ec*/ 	.word	0x00010480


	//----- nvinfo : EIATTR_COOP_GROUP_MASK_REGIDS
	.align		4
.L_466:
        /*07f0*/ 	.byte	0x04, 0x29
        /*07f2*/ 	.short	(.L_468 - .L_467)


	//   ....[0]....
.L_467:
        /*07f4*/ 	.word	0xffffffff


	//   ....[1]....
        /*07f8*/ 	.word	0xffffffff


	//   ....[2]....
        /*07fc*/ 	.word	0xffffffff


	//   ....[3]....
        /*0800*/ 	.word	0xffffffff


	//   ....[4]....
        /*0804*/ 	.word	0xffffffff


	//   ....[5]....
        /*0808*/ 	.word	0xffffffff


	//   ....[6]....
        /*080c*/ 	.word	0xffffffff


	//   ....[7]....
        /*0810*/ 	.word	0xffffffff


	//   ....[8]....
        /*0814*/ 	.word	0xffffffff


	//   ....[9]....
        /*0818*/ 	.word	0xffffffff


	//   ....[10]....
        /*081c*/ 	.word	0xffffffff


	//   ....[11]....
        /*0820*/ 	.word	0xffffffff


	//   ....[12]....
        /*0824*/ 	.word	0xffffffff


	//   ....[13]....
        /*0828*/ 	.word	0xffffffff


	//   ....[14]....
        /*082c*/ 	.word	0xffffffff


	//   ....[15]....
        /*0830*/ 	.word	0xffffffff


	//   ....[16]....
        /*0834*/ 	.word	0xffffffff


	//   ....[17]....
        /*0838*/ 	.word	0xffffffff


	//   ....[18]....
        /*083c*/ 	.word	0xffffffff


	//   ....[19]....
        /*0840*/ 	.word	0xffffffff


	//   ....[20]....
        /*0844*/ 	.word	0xffffffff


	//   ....[21]....
        /*0848*/ 	.word	0xffffffff


	//   ....[22]....
        /*084c*/ 	.word	0xffffffff


	//   ....[23]....
        /*0850*/ 	.word	0xffffffff


	//   ....[24]....
        /*0854*/ 	.word	0xffffffff


	//   ....[25]....
        /*0858*/ 	.word	0xffffffff


	//   ....[26]....
        /*085c*/ 	.word	0xffffffff


	//   ....[27]....
        /*0860*/ 	.word	0xffffffff


	//   ....[28]....
        /*0864*/ 	.word	0xffffffff


	//   ....[29]....
        /*0868*/ 	.word	0xffffffff


	//   ....[30]....
        /*086c*/ 	.word	0xffffffff


	//   ....[31]....
        /*0870*/ 	.word	0xffffffff


	//   ....[32]....
        /*0874*/ 	.word	0xffffffff


	//   ....[33]....
        /*0878*/ 	.word	0xffffffff


	//   ....[34]....
        /*087c*/ 	.word	0xffffffff


	//   ....[35]....
        /*0880*/ 	.word	0xffffffff


	//   ....[36]....
        /*0884*/ 	.word	0xffffffff


	//   ....[37]....
        /*0888*/ 	.word	0xffffffff


	//   ....[38]....
        /*088c*/ 	.word	0xffffffff


	//   ....[39]....
        /*0890*/ 	.word	0xffffffff


	//   ....[40]....
        /*0894*/ 	.word	0xffffffff


	//   ....[41]....
        /*0898*/ 	.word	0xffffffff


	//   ....[42]....
        /*089c*/ 	.word	0xffffffff


	//   ....[43]....
        /*08a0*/ 	.word	0xffffffff


	//   ....[44]....
        /*08a4*/ 	.word	0xffffffff


	//   ....[45]....
        /*08a8*/ 	.word	0xffffffff


	//   ....[46]....
        /*08ac*/ 	.word	0xffffffff


	//   ....[47]....
        /*08b0*/ 	.word	0xffffffff


	//   ....[48]....
        /*08b4*/ 	.word	0xffffffff


	//   ....[49]....
        /*08b8*/ 	.word	0xffffffff


	//   ....[50]....
        /*08bc*/ 	.word	0xffffffff


	//   ....[51]....
        /*08c0*/ 	.word	0xffffffff


	//   ....[52]....
        /*08c4*/ 	.word	0xffffffff


	//   ....[53]....
        /*08c8*/ 	.word	0xffffffff


	//   ....[54]....
        /*08cc*/ 	.word	0xffffffff


	//   ....[55]....
        /*08d0*/ 	.word	0xffffffff


	//   ....[56]....
        /*08d4*/ 	.word	0xffffffff


	//   ....[57]....
        /*08d8*/ 	.word	0xffffffff


	//   ....[58]....
        /*08dc*/ 	.word	0xffffffff


	//   ....[59]....
        /*08e0*/ 	.word	0xffffffff


	//   ....[60]....
        /*08e4*/ 	.word	0xffffffff


	//   ....[61]....
        /*08e8*/ 	.word	0xffffffff


	//   ....[62]....
        /*08ec*/ 	.word	0xffffffff


	//   ....[63]....
        /*08f0*/ 	.word	0xffffffff


	//   ....[64]....
        /*08f4*/ 	.word	0xffffffff


	//   ....[65]....
        /*08f8*/ 	.word	0xffffffff


	//   ....[66]....
        /*08fc*/ 	.word	0xffffffff


	//   ....[67]....
        /*0900*/ 	.word	0xffffffff


	//   ....[68]....
        /*0904*/ 	.word	0xffffffff


	//   ....[69]....
        /*0908*/ 	.word	0xffffffff


	//   ....[70]....
        /*090c*/ 	.word	0xffffffff


	//   ....[71]....
        /*0910*/ 	.word	0xffffffff


	//   ....[72]....
        /*0914*/ 	.word	0xffffffff


	//   ....[73]....
        /*0918*/ 	.word	0xffffffff


	//   ....[74]....
        /*091c*/ 	.word	0xffffffff


	//   ....[75]....
        /*0920*/ 	.word	0xffffffff


	//   ....[76]....
        /*0924*/ 	.word	0xffffffff


	//   ....[77]....
        /*0928*/ 	.word	0xffffffff


	//   ....[78]....
        /*092c*/ 	.word	0xffffffff


	//   ....[79]....
        /*0930*/ 	.word	0xffffffff


	//   ....[80]....
        /*0934*/ 	.word	0xffffffff


	//   ....[81]....
        /*0938*/ 	.word	0xffffffff


	//   ....[82]....
        /*093c*/ 	.word	0xffffffff


	//   ....[83]....
        /*0940*/ 	.word	0xffffffff


	//   ....[84]....
        /*0944*/ 	.word	0xffffffff


	//   ....[85]....
        /*0948*/ 	.word	0xffffffff


	//   ....[86]....
        /*094c*/ 	.word	0xffffffff


	//   ....[87]....
        /*0950*/ 	.word	0xffffffff


	//   ....[88]....
        /*0954*/ 	.word	0xffffffff


	//   ....[89]....
        /*0958*/ 	.word	0xffffffff


	//   ....[90]....
        /*095c*/ 	.word	0xffffffff


	//   ....[91]....
        /*0960*/ 	.word	0xffffffff


	//   ....[92]....
        /*0964*/ 	.word	0xffffffff


	//   ....[93]....
        /*0968*/ 	.word	0xffffffff


	//   ....[94]....
        /*096c*/ 	.word	0xffffffff


	//   ....[95]....
        /*0970*/ 	.word	0xffffffff


	//   ....[96]....
        /*0974*/ 	.word	0xffffffff


	//   ....[97]....
        /*0978*/ 	.word	0xffffffff


	//   ....[98]....
        /*097c*/ 	.word	0xffffffff


	//   ....[99]....
        /*0980*/ 	.word	0xffffffff


	//   ....[100]....
        /*0984*/ 	.word	0xffffffff


	//   ....[101]....
        /*0988*/ 	.word	0xffffffff


	//   ....[102]....
        /*098c*/ 	.word	0xffffffff


	//   ....[103]....
        /*0990*/ 	.word	0xffffffff


	//   ....[104]....
        /*0994*/ 	.word	0xffffffff


	//   ....[105]....
        /*0998*/ 	.word	0xffffffff


	//   ....[106]....
        /*099c*/ 	.word	0xffffffff


	//   ....[107]....
        /*09a0*/ 	.word	0xffffffff


	//   ....[108]....
        /*09a4*/ 	.word	0xffffffff


	//   ....[109]....
        /*09a8*/ 	.word	0xffffffff


	//   ....[110]....
        /*09ac*/ 	.word	0xffffffff


	//   ....[111]....
        /*09b0*/ 	.word	0xffffffff


	//   ....[112]....
        /*09b4*/ 	.word	0xffffffff


	//   ....[113]....
        /*09b8*/ 	.word	0xffffffff


	//   ....[114]....
        /*09bc*/ 	.word	0xffffffff


	//   ....[115]....
        /*09c0*/ 	.word	0xffffffff


	//   ....[116]....
        /*09c4*/ 	.word	0xffffffff


	//   ....[117]....
        /*09c8*/ 	.word	0xffffffff


	//   ....[118]....
        /*09cc*/ 	.word	0xffffffff


	//   ....[119]....
        /*09d0*/ 	.word	0xffffffff


	//   ....[120]....
        /*09d4*/ 	.word	0xffffffff


	//   ....[121]....
        /*09d8*/ 	.word	0xffffffff


	//   ....[122]....
        /*09dc*/ 	.word	0xffffffff


	//   ....[123]....
        /*09e0*/ 	.word	0xffffffff


	//   ....[124]....
        /*09e4*/ 	.word	0xffffffff


	//   ....[125]....
        /*09e8*/ 	.word	0xffffffff


	//   ....[126]....
        /*09ec*/ 	.word	0xffffffff


	//   ....[127]....
        /*09f0*/ 	.word	0xffffffff


	//   ....[128]....
        /*09f4*/ 	.word	0xffffffff


	//   ....[129]....
        /*09f8*/ 	.word	0xffffffff


	//   ....[130]....
        /*09fc*/ 	.word	0xffffffff


	//   ....[131]....
        /*0a00*/ 	.word	0xffffffff


	//   ....[132]....
        /*0a04*/ 	.word	0xffffffff


	//   ....[133]....
        /*0a08*/ 	.word	0xffffffff


	//   ....[134]....
        /*0a0c*/ 	.word	0xffffffff


	//   ....[135]....
        /*0a10*/ 	.word	0xffffffff


	//   ....[136]....
        /*0a14*/ 	.word	0xffffffff


	//   ....[137]....
        /*0a18*/ 	.word	0xffffffff


	//   ....[138]....
        /*0a1c*/ 	.word	0xffffffff


	//   ....[139]....
        /*0a20*/ 	.word	0xffffffff


	//   ....[140]....
        /*0a24*/ 	.word	0xffffffff


	//   ....[141]....
        /*0a28*/ 	.word	0xffffffff


	//   ....[142]....
        /*0a2c*/ 	.word	0xffffffff


	//   ....[143]....
        /*0a30*/ 	.word	0xffffffff


	//   ....[144]....
        /*0a34*/ 	.word	0xffffffff


	//   ....[145]....
        /*0a38*/ 	.word	0xffffffff


	//   ....[146]....
        /*0a3c*/ 	.word	0xffffffff


	//   ....[147]....
        /*0a40*/ 	.word	0xffffffff


	//   ....[148]....
        /*0a44*/ 	.word	0xffffffff


	//   ....[149]....
        /*0a48*/ 	.word	0xffffffff


	//   ....[150]....
        /*0a4c*/ 	.word	0xffffffff


	//   ....[151]....
        /*0a50*/ 	.word	0xffffffff


	//   ....[152]....
        /*0a54*/ 	.word	0xffffffff


	//   ....[153]....
        /*0a58*/ 	.word	0xffffffff


	//   ....[154]....
        /*0a5c*/ 	.word	0xffffffff


	//   ....[155]....
        /*0a60*/ 	.word	0xffffffff


	//   ....[156]....
        /*0a64*/ 	.word	0xffffffff


	//   ....[157]....
        /*0a68*/ 	.word	0xffffffff


	//   ....[158]....
        /*0a6c*/ 	.word	0xffffffff


	//   ....[159]....
        /*0a70*/ 	.word	0xffffffff


	//   ....[160]....
        /*0a74*/ 	.word	0xffffffff


	//   ....[161]....
        /*0a78*/ 	.word	0xffffffff


	//   ....[162]....
        /*0a7c*/ 	.word	0xffffffff


	//   ....[163]....
        /*0a80*/ 	.word	0xffffffff


	//   ....[164]....
        /*0a84*/ 	.word	0xffffffff


	//   ....[165]....
        /*0a88*/ 	.word	0xffffffff


	//   ....[166]....
        /*0a8c*/ 	.word	0xffffffff


	//   ....[167]....
        /*0a90*/ 	.word	0xffffffff


	//   ....[168]....
        /*0a94*/ 	.word	0xffffffff


	//   ....[169]....
        /*0a98*/ 	.word	0xffffffff


	//   ....[170]....
        /*0a9c*/ 	.word	0xffffffff


	//   ....[171]....
        /*0aa0*/ 	.word	0xffffffff


	//   ....[172]....
        /*0aa4*/ 	.word	0xffffffff


	//   ....[173]....
        /*0aa8*/ 	.word	0xffffffff


	//   ....[174]....
        /*0aac*/ 	.word	0xffffffff


	//   ....[175]....
        /*0ab0*/ 	.word	0xffffffff


	//   ....[176]....
        /*0ab4*/ 	.word	0xffffffff


	//   ....[177]....
        /*0ab8*/ 	.word	0xffffffff


	//   ....[178]....
        /*0abc*/ 	.word	0xffffffff


	//   ....[179]....
        /*0ac0*/ 	.word	0xffffffff


	//   ....[180]....
        /*0ac4*/ 	.word	0xffffffff


	//   ....[181]....
        /*0ac8*/ 	.word	0xffffffff


	//   ....[182]....
        /*0acc*/ 	.word	0xffffffff


	//   ....[183]....
        /*0ad0*/ 	.word	0xffffffff


	//   ....[184]....
        /*0ad4*/ 	.word	0xffffffff


	//   ....[185]....
        /*0ad8*/ 	.word	0xffffffff


	//   ....[186]....
        /*0adc*/ 	.word	0xffffffff


	//   ....[187]....
        /*0ae0*/ 	.word	0xffffffff


	//   ....[188]....
        /*0ae4*/ 	.word	0xffffffff


	//   ....[189]....
        /*0ae8*/ 	.word	0xffffffff


	//   ....[190]....
        /*0aec*/ 	.word	0xffffffff


	//   ....[191]....
        /*0af0*/ 	.word	0xffffffff


	//   ....[192]....
        /*0af4*/ 	.word	0xffffffff


	//   ....[193]....
        /*0af8*/ 	.word	0xffffffff


	//   ....[194]....
        /*0afc*/ 	.word	0xffffffff


	//   ....[195]....
        /*0b00*/ 	.word	0xffffffff


	//   ....[196]....
        /*0b04*/ 	.word	0xffffffff


	//   ....[197]....
        /*0b08*/ 	.word	0xffffffff


	//   ....[198]....
        /*0b0c*/ 	.word	0xffffffff


	//   ....[199]....
        /*0b10*/ 	.word	0xffffffff


	//   ....[200]....
        /*0b14*/ 	.word	0xffffffff


	//   ....[201]....
        /*0b18*/ 	.word	0xffffffff


	//   ....[202]....
        /*0b1c*/ 	.word	0xffffffff


	//   ....[203]....
        /*0b20*/ 	.word	0xffffffff


	//   ....[204]....
        /*0b24*/ 	.word	0xffffffff


	//   ....[205]....
        /*0b28*/ 	.word	0xffffffff


	//   ....[206]....
        /*0b2c*/ 	.word	0xffffffff


	//   ....[207]....
        /*0b30*/ 	.word	0xffffffff


	//   ....[208]....
        /*0b34*/ 	.word	0xffffffff


	//   ....[209]....
        /*0b38*/ 	.word	0xffffffff


	//   ....[210]....
        /*0b3c*/ 	.word	0xffffffff


	//   ....[211]....
        /*0b40*/ 	.word	0xffffffff


	//   ....[212]....
        /*0b44*/ 	.word	0xffffffff


	//   ....[213]....
        /*0b48*/ 	.word	0xffffffff


	//   ....[214]....
        /*0b4c*/ 	.word	0xffffffff


	//   ....[215]....
        /*0b50*/ 	.word	0xffffffff


	//   ....[216]....
        /*0b54*/ 	.word	0xffffffff


	//   ....[217]....
        /*0b58*/ 	.word	0xffffffff


	//   ....[218]....
        /*0b5c*/ 	.word	0xffffffff


	//   ....[219]....
        /*0b60*/ 	.word	0xffffffff


	//   ....[220]....
        /*0b64*/ 	.word	0xffffffff


	//   ....[221]....
        /*0b68*/ 	.word	0xffffffff


	//   ....[222]....
        /*0b6c*/ 	.word	0xffffffff


	//   ....[223]....
        /*0b70*/ 	.word	0xffffffff


	//   ....[224]....
        /*0b74*/ 	.word	0xffffffff


	//   ....[225]....
        /*0b78*/ 	.word	0xffffffff


	//   ....[226]....
        /*0b7c*/ 	.word	0xffffffff


	//   ....[227]....
        /*0b80*/ 	.word	0xffffffff


	//   ....[228]....
        /*0b84*/ 	.word	0xffffffff


	//   ....[229]....
        /*0b88*/ 	.word	0xffffffff


	//   ....[230]....
        /*0b8c*/ 	.word	0xffffffff


	//   ....[231]....
        /*0b90*/ 	.word	0xffffffff


	//   ....[232]....
        /*0b94*/ 	.word	0xffffffff


	//   ....[233]....
        /*0b98*/ 	.word	0xffffffff


	//   ....[234]....
        /*0b9c*/ 	.word	0xffffffff


	//   ....[235]....
        /*0ba0*/ 	.word	0xffffffff


	//   ....[236]....
        /*0ba4*/ 	.word	0xffffffff


	//   ....[237]....
        /*0ba8*/ 	.word	0xffffffff


	//   ....[238]....
        /*0bac*/ 	.word	0xffffffff


	//   ....[239]....
        /*0bb0*/ 	.word	0xffffffff


	//   ....[240]....
        /*0bb4*/ 	.word	0xffffffff


	//   ....[241]....
        /*0bb8*/ 	.word	0xffffffff


	//   ....[242]....
        /*0bbc*/ 	.word	0xffffffff


	//   ....[243]....
        /*0bc0*/ 	.word	0xffffffff


	//   ....[244]....
        /*0bc4*/ 	.word	0xffffffff


	//   ....[245]....
        /*0bc8*/ 	.word	0xffffffff


	//   ....[246]....
        /*0bcc*/ 	.word	0xffffffff


	//   ....[247]....
        /*0bd0*/ 	.word	0xffffffff


	//----- nvinfo : EIATTR_COOP_GROUP_INSTR_OFFSETS
	.align		4
.L_468:
        /*0bd4*/ 	.byte	0x04, 0x28
        /*0bd6*/ 	.short	(.L_470 - .L_469)


	//   ....[0]....
.L_469:
        /*0bd8*/ 	.word	0x00000050


	//   ....[1]....
        /*0bdc*/ 	.word	0x00000200


	//   ....[2]....
        /*0be0*/ 	.word	0x00000230


	//   ....[3]....
        /*0be4*/ 	.word	0x00000260


	//   ....[4]....
        /*0be8*/ 	.word	0x00000290


	//   ....[5]....
        /*0bec*/ 	.word	0x000002c0


	//   ....[6]....
        /*0bf0*/ 	.word	0x000002f0


	//   ....[7]....
        /*0bf4*/ 	.word	0x00000450


	//   ....[8]....
        /*0bf8*/ 	.word	0x00000490


	//   ....[9]....
        /*0bfc*/ 	.word	0x000004c0


	//   ....[10]....
        /*0c00*/ 	.word	0x000004f0


	//   ....[11]....
        /*0c04*/ 	.word	0x00000520


	//   ....[12]....
        /*0c08*/ 	.word	0x00000550


	//   ....[13]....
        /*0c0c*/ 	.word	0x000005e0


	//   ....[14]....
        /*0c10*/ 	.word	0x00000630


	//   ....[15]....
        /*0c14*/ 	.word	0x00000650


	//   ....[16]....
        /*0c18*/ 	.word	0x000006b0


	//   ....[17]....
        /*0c1c*/ 	.word	0x00002c40


	//   ....[18]....
        /*0c20*/ 	.word	0x00002c70


	//   ....[19]....
        /*0c24*/ 	.word	0x00002c90


	//   ....[20]....
        /*0c28*/ 	.word	0x00002ca0


	//   ....[21]....
        /*0c2c*/ 	.word	0x00002cb0


	//   ....[22]....
        /*0c30*/ 	.word	0x00002cc0


	//   ....[23]....
        /*0c34*/ 	.word	0x00002d00


	//   ....[24]....
        /*0c38*/ 	.word	0x00002e20


	//   ....[25]....
        /*0c3c*/ 	.word	0x00002f50


	//   ....[26]....
        /*0c40*/ 	.word	0x00002f70


	//   ....[27]....
        /*0c44*/ 	.word	0x00002f90


	//   ....[28]....
        /*0c48*/ 	.word	0x00003000


	//   ....[29]....
        /*0c4c*/ 	.word	0x00003020


	//   ....[30]....
        /*0c50*/ 	.word	0x000030c0


	//   ....[31]....
        /*0c54*/ 	.word	0x00003140


	//   ....[32]....
        /*0c58*/ 	.word	0x000031d0


	//   ....[33]....
        /*0c5c*/ 	.word	0x00003300


	//   ....[34]....
        /*0c60*/ 	.word	0x000033f0


	//   ....[35]....
        /*0c64*/ 	.word	0x00003410


	//   ....[36]....
        /*0c68*/ 	.word	0x00003430


	//   ....[37]....
        /*0c6c*/ 	.word	0x000034b0


	//   ....[38]....
        /*0c70*/ 	.word	0x00003550


	//   ....[39]....
        /*0c74*/ 	.word	0x000038a0


	//   ....[40]....
        /*0c78*/ 	.word	0x000038b0


	//   ....[41]....
        /*0c7c*/ 	.word	0x00004de0


	//   ....[42]....
        /*0c80*/ 	.word	0x00004e00


	//   ....[43]....
        /*0c84*/ 	.word	0x00004f30


	//   ....[44]....
        /*0c88*/ 	.word	0x00004f40


	//   ....[45]....
        /*0c8c*/ 	.word	0x00005070


	//   ....[46]....
        /*0c90*/ 	.word	0x00005090


	//   ....[47]....
        /*0c94*/ 	.word	0x000051c0


	//   ....[48]....
        /*0c98*/ 	.word	0x000051d0


	//   ....[49]....
        /*0c9c*/ 	.word	0x000053b0


	//   ....[50]....
        /*0ca0*/ 	.word	0x00005770


	//   ....[51]....
        /*0ca4*/ 	.word	0x00005e70


	//   ....[52]....
        /*0ca8*/ 	.word	0x00005e90


	//   ....[53]....
        /*0cac*/ 	.word	0x00005eb0


	//   ....[54]....
        /*0cb0*/ 	.word	0x00005ed0


	//   ....[55]....
        /*0cb4*/ 	.word	0x00007ac0


	//   ....[56]....
        /*0cb8*/ 	.word	0x00007ae0


	//   ....[57]....
        /*0cbc*/ 	.word	0x00007b20


	//   ....[58]....
        /*0cc0*/ 	.word	0x00007bb0


	//   ....[59]....
        /*0cc4*/ 	.word	0x00007bd0


	//   ....[60]....
        /*0cc8*/ 	.word	0x00007c50


	//   ....[61]....
        /*0ccc*/ 	.word	0x00007db0


	//   ....[62]....
        /*0cd0*/ 	.word	0x00007dc0


	//   ....[63]....
        /*0cd4*/ 	.word	0x00009230


	//   ....[64]....
        /*0cd8*/ 	.word	0x00009250


	//   ....[65]....
        /*0cdc*/ 	.word	0x00009350


	//   ....[66]....
        /*0ce0*/ 	.word	0x00009360


	//   ....[67]....
        /*0ce4*/ 	.word	0x00009460


	//   ....[68]....
        /*0ce8*/ 	.word	0x00009480


	//   ....[69]....
        /*0cec*/ 	.word	0x00009580


	//   ....[70]....
        /*0cf0*/ 	.word	0x00009590


	//   ....[71]....
        /*0cf4*/ 	.word	0x00009760


	//   ....[72]....
        /*0cf8*/ 	.word	0x00009b10


	//   ....[73]....
        /*0cfc*/ 	.word	0x0000a070


	//   ....[74]....
        /*0d00*/ 	.word	0x0000a090


	//   ....[75]....
        /*0d04*/ 	.word	0x0000a270


	//   ....[76]....
        /*0d08*/ 	.word	0x0000a290


	//   ....[77]....
        /*0d0c*/ 	.word	0x0000c140


	//   ....[78]....
        /*0d10*/ 	.word	0x0000c150


	//   ....[79]....
        /*0d14*/ 	.word	0x0000c240


	//   ....[80]....
        /*0d18*/ 	.word	0x0000c260


	//   ....[81]....
        /*0d1c*/ 	.word	0x0000c2c0


	//   ....[82]....
        /*0d20*/ 	.word	0x0000c2e0


	//   ....[83]....
        /*0d24*/ 	.word	0x0000c400


	//   ....[84]....
        /*0d28*/ 	.word	0x0000c410


	//   ....[85]....
        /*0d2c*/ 	.word	0x0000d870


	//   ....[86]....
        /*0d30*/ 	.word	0x0000d890


	//   ....[87]....
        /*0d34*/ 	.word	0x0000d9d0


	//   ....[88]....
        /*0d38*/ 	.word	0x0000d9e0


	//   ....[89]....
        /*0d3c*/ 	.word	0x0000db20


	//   ....[90]....
        /*0d40*/ 	.word	0x0000db40


	//   ....[91]....
        /*0d44*/ 	.word	0x0000dc80


	//   ....[92]....
        /*0d48*/ 	.word	0x0000dc90


	//   ....[93]....
        /*0d4c*/ 	.word	0x0000e170


	//   ....[94]....
        /*0d50*/ 	.word	0x0000e1a0


	//   ....[95]....
        /*0d54*/ 	.word	0x0000e1c0


	//   ....[96]....
        /*0d58*/ 	.word	0x0000e1e0


	//   ....[97]....
        /*0d5c*/ 	.word	0x0000fdd0


	//   ....[98]....
        /*0d60*/ 	.word	0x0000fe00


	//   ....[99]....
        /*0d64*/ 	.word	0x0000fe10


	//   ....[100]....
        /*0d68*/ 	.word	0x0000fe40


	//   ....[101]....
        /*0d6c*/ 	.word	0x00010ef0


	//   ....[102]....
        /*0d70*/ 	.word	0x00010f00


	//   ....[103]....
        /*0d74*/ 	.word	0x00010f20


	//   ....[104]....
        /*0d78*/ 	.word	0x00010f30


	//   ....[105]....
        /*0d7c*/ 	.word	0x00011260


	//   ....[106]....
        /*0d80*/ 	.word	0x00011280


	//   ....[107]....
        /*0d84*/ 	.word	0x000113e0


	//   ....[108]....
        /*0d88*/ 	.word	0x000113f0


	//   ....[109]....
        /*0d8c*/ 	.word	0x00011500


	//   ....[110]....
        /*0d90*/ 	.word	0x00011520


	//   ....[111]....
        /*0d94*/ 	.word	0x00011630


	//   ....[112]....
        /*0d98*/ 	.word	0x00011640


	//   ....[113]....
        /*0d9c*/ 	.word	0x00011940


	//   ....[114]....
        /*0da0*/ 	.word	0x00011960


	//   ....[115]....
        /*0da4*/ 	.word	0x00011fb0


	//   ....[116]....
        /*0da8*/ 	.word	0x00011fc0


	//   ....[117]....
        /*0dac*/ 	.word	0x00012d60


	//   ....[118]....
        /*0db0*/ 	.word	0x00012d80


	//   ....[119]....
        /*0db4*/ 	.word	0x00012ef0


	//   ....[120]....
        /*0db8*/ 	.word	0x00012f00


	//   ....[121]....
        /*0dbc*/ 	.word	0x00013010


	//   ....[122]....
        /*0dc0*/ 	.word	0x00013030


	//   ....[123]....
        /*0dc4*/ 	.word	0x00013140


	//   ....[124]....
        /*0dc8*/ 	.word	0x00013150


	//   ....[125]....
        /*0dcc*/ 	.word	0x00013320


	//   ....[126]....
        /*0dd0*/ 	.word	0x00013340


	//   ....[127]....
        /*0dd4*/ 	.word	0x00013470


	//   ....[128]....
        /*0dd8*/ 	.word	0x000134b0


	//   ....[129]....
        /*0ddc*/ 	.word	0x000134e0


	//   ....[130]....
        /*0de0*/ 	.word	0x00013510


	//   ....[131]....
        /*0de4*/ 	.word	0x00013540


	//   ....[132]....
        /*0de8*/ 	.word	0x00013570


	//   ....[133]....
        /*0dec*/ 	.word	0x000136d0


	//   ....[134]....
        /*0df0*/ 	.word	0x00013710


	//   ....[135]....
        /*0df4*/ 	.word	0x00013740


	//   ....[136]....
        /*0df8*/ 	.word	0x00013770


	//   ....[137]....
        /*0dfc*/ 	.word	0x000137a0


	//   ....[138]....
        /*0e00*/ 	.word	0x000137d0


	//   ....[139]....
        /*0e04*/ 	.word	0x00013860


	//   ....[140]....
        /*0e08*/ 	.word	0x000138c0


	//   ....[141]....
        /*0e0c*/ 	.word	0x000138d0


	//   ....[142]....
        /*0e10*/ 	.word	0x00013930


	//   ....[143]....
        /*0e14*/ 	.word	0x000143a0


	//   ....[144]....
        /*0e18*/ 	.word	0x00014400


	//   ....[145]....
        /*0e1c*/ 	.word	0x00014450


	//   ....[146]....
        /*0e20*/ 	.word	0x000144a0


	//   ....[147]....
        /*0e24*/ 	.word	0x000144f0


	//   ....[148]....
        /*0e28*/ 	.word	0x00014560


	//   ....[149]....
        /*0e2c*/ 	.word	0x000145b0


	//   ....[150]....
        /*0e30*/ 	.word	0x00014620


	//   ....[151]....
        /*0e34*/ 	.word	0x00014690


	//   ....[152]....
        /*0e38*/ 	.word	0x00014700


	//   ....[153]....
        /*0e3c*/ 	.word	0x00014770


	//   ....[154]....
        /*0e40*/ 	.word	0x000147d0


	//   ....[155]....
        /*0e44*/ 	.word	0x00014840


	//   ....[156]....
        /*0e48*/ 	.word	0x000148b0


	//   ....[157]....
        /*0e4c*/ 	.word	0x00014920


	//   ....[158]....
        /*0e50*/ 	.word	0x00014980


	//   ....[159]....
        /*0e54*/ 	.word	0x000149f0


	//   ....[160]....
        /*0e58*/ 	.word	0x00014a60


	//   ....[161]....
        /*0e5c*/ 	.word	0x00014ad0


	//   ....[162]....
        /*0e60*/ 	.word	0x00014b30


	//   ....[163]....
        /*0e64*/ 	.word	0x00014ba0


	//   ....[164]....
        /*0e68*/ 	.word	0x00014c10


	//   ....[165]....
        /*0e6c*/ 	.word	0x00015350


	//   ....[166]....
        /*0e70*/ 	.word	0x000153a0


	//   ....[167]....
        /*0e74*/ 	.word	0x000153f0


	//   ....[168]....
        /*0e78*/ 	.word	0x00015430


	//   ....[169]....
        /*0e7c*/ 	.word	0x000154a0


	//   ....[170]....
        /*0e80*/ 	.word	0x00015510


	//   ....[171]....
        /*0e84*/ 	.word	0x00015650


	//   ....[172]....
        /*0e88*/ 	.word	0x000156b0


	//   ....[173]....
        /*0e8c*/ 	.word	0x00015810


	//   ....[174]....
        /*0e90*/ 	.word	0x00015870


	//   ....[175]....
        /*0e94*/ 	.word	0x000158e0


	//   ....[176]....
        /*0e98*/ 	.word	0x00015940


	//   ....[177]....
        /*0e9c*/ 	.word	0x000159b0


	//   ....[178]....
        /*0ea0*/ 	.word	0x00015a20


	//   ....[179]....
        /*0ea4*/ 	.word	0x00015a90


	//   ....[180]....
        /*0ea8*/ 	.word	0x00015af0


	//   ....[181]....
        /*0eac*/ 	.word	0x00015b60


	//   ....[182]....
        /*0eb0*/ 	.word	0x00015bd0


	//   ....[183]....
        /*0eb4*/ 	.word	0x00015c40


	//   ....[184]....
        /*0eb8*/ 	.word	0x00015ca0


	//   ....[185]....
        /*0ebc*/ 	.word	0x00015d10


	//   ....[186]....
        /*0ec0*/ 	.word	0x00015d80


	//   ....[187]....
        /*0ec4*/ 	.word	0x000164c0


	//   ....[188]....
        /*0ec8*/ 	.word	0x00016500


	//   ....[189]....
        /*0ecc*/ 	.word	0x00016550


	//   ....[190]....
        /*0ed0*/ 	.word	0x00016590


	//   ....[191]....
        /*0ed4*/ 	.word	0x000165f0


	//   ....[192]....
        /*0ed8*/ 	.word	0x00016660


	//   ....[193]....
        /*0edc*/ 	.word	0x000166c0


	//   ....[194]....
        /*0ee0*/ 	.word	0x00016730


	//   ....[195]....
        /*0ee4*/ 	.word	0x000167a0


	//   ....[196]....
        /*0ee8*/ 	.word	0x00016810


	//   ....[197]....
        /*0eec*/ 	.word	0x00016870


	//   ....[198]....
        /*0ef0*/ 	.word	0x000168e0


	//   ....[199]....
        /*0ef4*/ 	.word	0x00016950


	//   ....[200]....
        /*0ef8*/ 	.word	0x000169c0


	//   ....[201]....
        /*0efc*/ 	.word	0x00016a20


	//   ....[202]....
        /*0f00*/ 	.word	0x00016a70


	//   ....[203]....
        /*0f04*/ 	.word	0x00016ab0


	//   ....[204]....
        /*0f08*/ 	.word	0x00016b00


	//   ....[205]....
        /*0f0c*/ 	.word	0x00016b40


	//   ....[206]....
        /*0f10*/ 	.word	0x00016b90


	//   ....[207]....
        /*0f14*/ 	.word	0x00016be0


	//   ....[208]....
        /*0f18*/ 	.word	0x00016c30


	//   ....[209]....
        /*0f1c*/ 	.word	0x00016c70


	//   ....[210]....
        /*0f20*/ 	.word	0x00016ce0


	//   ....[211]....
        /*0f24*/ 	.word	0x00016d50


	//   ....[212]....
        /*0f28*/ 	.word	0x00016dc0


	//   ....[213]....
        /*0f2c*/ 	.word	0x00016e20


	//   ....[214]....
        /*0f30*/ 	.word	0x00016e90


	//   ....[215]....
        /*0f34*/ 	.word	0x00016f00


	//   ....[216]....
        /*0f38*/ 	.word	0x00016f70


	//   ....[217]....
        /*0f3c*/ 	.word	0x00016fd0


	//   ....[218]....
        /*0f40*/ 	.word	0x00017040


	//   ....[219]....
        /*0f44*/ 	.word	0x000170b0


	//   ....[220]....
        /*0f48*/ 	.word	0x00017120


	//   ....[221]....
        /*0f4c*/ 	.word	0x00017180


	//   ....[222]....
        /*0f50*/ 	.word	0x000171f0


	//   ....[223]....
        /*0f54*/ 	.word	0x00017260


	//   ....[224]....
        /*0f58*/ 	.word	0x000172d0


	//   ....[225]....
        /*0f5c*/ 	.word	0x00017330


	//   ....[226]....
        /*0f60*/ 	.word	0x000173a0


	//   ....[227]....
        /*0f64*/ 	.word	0x00017410


	//   ....[228]....
        /*0f68*/ 	.word	0x00017480


	//   ....[229]....
        /*0f6c*/ 	.word	0x000174e0


	//   ....[230]....
        /*0f70*/ 	.word	0x00017550


	//   ....[231]....
        /*0f74*/ 	.word	0x000175c0


	//   ....[232]....
        /*0f78*/ 	.word	0x00017610


	//   ....[233]....
        /*0f7c*/ 	.word	0x00017650


	//   ....[234]....
        /*0f80*/ 	.word	0x000176a0


	//   ....[235]....
        /*0f84*/ 	.word	0x000176f0


	//   ....[236]....
        /*0f88*/ 	.word	0x00017740


	//   ....[237]....
        /*0f8c*/ 	.word	0x000177b0


	//   ....[238]....
        /*0f90*/ 	.word	0x00017800


	//   ....[239]....
        /*0f94*/ 	.word	0x00017850


	//   ....[240]....
        /*0f98*/ 	.word	0x000178a0


	//   ....[241]....
        /*0f9c*/ 	.word	0x000178f0


	//   ....[242]....
        /*0fa0*/ 	.word	0x00017940


	//   ....[243]....
        /*0fa4*/ 	.word	0x000179b0


	//   ....[244]....
        /*0fa8*/ 	.word	0x00017a00


	//   ....[245]....
        /*0fac*/ 	.word	0x00017a70


	//   ....[246]....
        /*0fb0*/ 	.word	0x00017ad0


	//   ....[247]....
        /*0fb4*/ 	.word	0x00017b40


	//----- nvinfo : EIATTR_EXIT_INSTR_OFFSETS
	.align		4
.L_470:
        /*0fb8*/ 	.byte	0x04, 0x1c
        /*0fba*/ 	.short	(.L_472 - .L_471)


	//   ....[0]....
.L_471:
        /*0fbc*/ 	.word	0x000010d0


	//   ....[1]....
        /*0fc0*/ 	.word	0x00014360


	//----- nvinfo : EIATTR_MAX_THREADS
	.align		4
.L_472:
        /*0fc4*/ 	.byte	0x04, 0x05
        /*0fc6*/ 	.short	(.L_474 - .L_473)
.L_473:
        /*0fc8*/ 	.word	0x00000100
        /*0fcc*/ 	.word	0x00000001
        /*0fd0*/ 	.word	0x00000001


	//----- nvinfo : EIATTR_CRS_STACK_SIZE
	.align		4
.L_474:
        /*0fd4*/ 	.byte	0x04, 0x1e
        /*0fd6*/ 	.short	(.L_476 - .L_475)
.L_475:
        /*0fd8*/ 	.word	0x00000000
.L_476:


//--------------------- .nv.info._ZN7cutlass13device_kernelIN5flash19enable_sm80_to_sm89INS1_16FlashAttnFwdSm80INS1_25CollectiveMainloopFwdSm80ILi8ELi1ELb1EN4cute5tupleIJNS5_1CILi128EEENS7_ILi112EEES8_EEELi128ENS_6half_tEfNS_4arch4Sm80ELb1ELb0ELb1ELb1ELb1ELb1ELb1ELb1EEENS1_21CollectiveEpilogueFwdINS6_IJS8_S8_S9_EEENS6_IJNS7_ILi1EEESH_SH_EEESB_SD_Li256ELb1ELb1ELb1ELb0EEENS1_36VarlenDynamicPersistentTileSchedulerILi128ELi112ELi256ELi256ELb1ELb1ELb0ELb1ELb1ELb1EEEEEEEEEvNT_6ParamsE --------------------------
	.section	.nv.info._ZN7cutlass13device_kernelIN5flash19enable_sm80_to_sm89INS1_16FlashAttnFwdSm80INS1_25CollectiveMainloopFwdSm80ILi8ELi1ELb1EN4cute5tupleIJNS5_1CILi128EEENS7_ILi112EEES8_EEELi128ENS_6half_tEfNS_4arch4Sm80ELb1ELb0ELb1ELb1ELb1ELb1ELb1ELb1EEENS1_21CollectiveEpilogueFwdINS6_IJS8_S8_S9_EEENS6_IJNS7_ILi1EEESH_SH_EEESB_SD_Li256ELb1ELb1ELb1ELb0EEENS1_36VarlenDynamicPersistentTileSchedulerILi128ELi112ELi256ELi256ELb1ELb1ELb0ELb1ELb1ELb1EEEEEEEEEvNT_6ParamsE,"",@"SHT_CUDA_INFO"
	.sectionflags	@""
	.align	4


	//----- nvinfo : EIATTR_CUDA_API_VERSION
	.align		4
        /*0000*/ 	.byte	0x04, 0x37
        /*0002*/ 	.short	(.L_478 - .L_477)
.L_477:
        /*0004*/ 	.word	0x00000082


	//----- nvinfo : EIATTR_SW2861232_WAR
	.align		4
.L_478:
        /*0008*/ 	.byte	0x01, 0x35
	.zero		2


	//----- nvinfo : EIATTR_PARAM_CBANK
	.align		4
        /*000c*/ 	.byte	0x04, 0x0a
        /*000e*/ 	.short	(.L_480 - .L_479)
	.align		4
.L_479:
        /*0010*/ 	.word	index@(.nv.constant0._ZN7cutlass13device_kernelIN5flash19enable_sm80_to_sm89INS1_16FlashAttnFwdSm80INS1_25CollectiveMainloopFwdSm80ILi8ELi1ELb1EN4cute5tupleIJNS5_1CILi128EEENS7_ILi112EEES8_EEELi128ENS_6half_tEfNS_4arch4Sm80ELb1ELb0ELb1ELb1ELb1ELb1ELb1ELb1EEENS1_21CollectiveEpilogueFwdINS6_IJS8_S8_S9_EEENS6_IJNS7_ILi1EEESH_SH_EEESB_SD_Li256ELb1ELb1ELb1ELb0EEENS1_36VarlenDynamicPersistentTileSchedulerILi128ELi112ELi256ELi256ELb1ELb1ELb0ELb1ELb1ELb1EEEEEEEEEvNT_6ParamsE)
        /*0014*/ 	.short	0x0160
        /*0016*/ 	.short	0x0438


	//----- nvinfo : EIATTR_CBANK_PARAM_SIZE
	.align		4
.L_480:
        /*0018*/ 	.byte	0x03, 0x19
        /*001a*/ 	.short	0x0438


	//----- nvinfo : EIATTR_KPARAM_INFO
	.align		4
        /*001c*/ 	.byte	0x04, 0x17
        /*001e*/ 	.short	(.L_482 - .L_481)
.L_481:
        /*0020*/ 	.word	0x00000000
        /*0024*/ 	.short	0x0000
        /*0026*/ 	.short	0x0000
        /*0028*/ 	.byte	0x00, 0xf0, 0xe1, 0x10


	//----- nvinfo : EIATTR_MAXREG_COUNT
	.align		4
.L_482:
        /*002c*/ 	.byte	0x03, 0x1b
        /*002e*/ 	.short	0x00ff


	//----- nvinfo : EIATTR_NUM_BARRIERS
	.align		4
        /*0030*/ 	.byte	0x02, 0x4c
        /*0032*/ 	.byte	0x06
	.zero		1


	//----- nvinfo : EIATTR_ANNOTATIONS
	.align		4
        /*0034*/ 	.byte	0x04, 0x55
        /*0036*/ 	.short	(.L_484 - .L_483)


	//   ....[0]....
.L_483:
        /* <DEDUP_REMOVED lines=142> */


	//----- nvinfo : EIATTR_MERCURY_ISA_VERSION
	.align		4
.L_484:
        /*0900*/ 	.byte	0x03, 0x5f
        /*0902*/ 	.short	0x0000


	//----- nvinfo : EIATTR_INT_WARP_WIDE_INSTR_OFFSETS
	.align		4
        /*0904*/ 	.byte	0x04, 0x31
        /*0906*/ 	.short	(.L_486 - .L_485)


	//   ....[0]....
.L_485:
        /*0908*/ 	.word	0x0001c890


	//   ....[1]....
        /*090c*/ 	.word	0x0001c910


	//----- nvinfo : EIATTR_COOP_GROUP_MASK_REGIDS
	.align		4
.L_486:
        /*0910*/ 	.byte	0x04, 0x29
        /*0912*/ 	.short	(.L_488 - .L_487)


	//   ....[0]....
.L_487:
        /*0914*/ 	.word	0xffffffff


	//   ....[1]....
        /*0918*/ 	.word	0xffffffff


	//   ....[2]....
        /*091c*/ 	.word	0xffffffff


	//   ....[3]....
        /*0920*/ 	.word	0xffffffff


	//   ....[4]....
        /*0924*/ 	.word	0xffffffff


	//   ....[5]....
        /*0928*/ 	.word	0xffffffff


	//   ....[6]....
        /*092c*/ 	.word	0xffffffff


	//   ....[7]....
        /*0930*/ 	.word	0xffffffff


	//   ....[8]....
        /*0934*/ 	.word	0xffffffff


	//   ....[9]....
        /*0938*/ 	.word	0xffffffff


	//   ....[10]....
        /*093c*/ 	.word	0xffffffff


	//   ....[11]....
        /*0940*/ 	.word	0xffffffff


	//   ....[12]....
        /*0944*/ 	.word	0xffffffff


	//   ....[13]....
        /*0948*/ 	.word	0xffffffff


	//   ....[14]....
        /*094c*/ 	.word	0xffffffff


	//   ....[15]....
        /*0950*/ 	.word	0xffffffff


	//   ....[16]....
        /*0954*/ 	.word	0xffffffff


	//   ....[17]....
        /*0958*/ 	.word	0xffffffff


	//   ....[18]....
        /*095c*/ 	.word	0xffffffff


	//   ....[19]....
        /*0960*/ 	.word	0xffffffff


	//   ....[20]....
        /*0964*/ 	.word	0xffffffff


	//   ....[21]....
        /*0968*/ 	.word	0xffffffff


	//   ....[22]....
        /*096c*/ 	.word	0xffffffff


	//   ....[23]....
        /*0970*/ 	.word	0xffffffff


	//   ....[24]....
        /*0974*/ 	.word	0xffffffff


	//   ....[25]....
        /*0978*/ 	.word	0xffffffff


	//   ....[26]....
        /*097c*/ 	.word	0xffffffff


	//   ....[27]....
        /*0980*/ 	.word	0xffffffff


	//   ....[28]....
        /*0984*/ 	.word	0xffffffff


	//   ....[29]....
        /*0988*/ 	.word	0xffffffff


	//   ....[30]....
        /*098c*/ 	.word	0xffffffff


	//   ....[31]....
        /*0990*/ 	.word	0xffffffff


	//   ....[32]....
        /*0994*/ 	.word	0xffffffff


	//   ....[33]....
        /*0998*/ 	.word	0xffffffff


	//   ....[34]....
        /*099c*/ 	.word	0xffffffff


	//   ....[35]....
        /*09a0*/ 	.word	0xffffffff


	//   ....[36]....
        /*09a4*/ 	.word	0xffffffff


	//   ....[37]....
        /*09a8*/ 	.word	0xffffffff


	//   ....[38]....
        /*09ac*/ 	.word	0xffffffff


	//   ....[39]....
        /*09b0*/ 	.word	0xffffffff


	//   ....[40]....
        /*09b4*/ 	.word	0xffffffff


	//   ....[41]....
        /*09b8*/ 	.word	0xffffffff


	//   ....[42]....
        /*09bc*/ 	.word	0xffffffff


	//   ....[43]....
        /*09c0*/ 	.word	0xffffffff


	//   ....[44]....
        /*09c4*/ 	.word	0xffffffff


	//   ....[45]....
        /*09c8*/ 	.word	0xffffffff


	//   ....[46]....
        /*09cc*/ 	.word	0xffffffff


	//   ....[47]....
        /*09d0*/ 	.word	0xffffffff


	//   ....[48]....
        /*09d4*/ 	.word	0xffffffff


	//   ....[49]....
        /*09d8*/ 	.word	0xffffffff


	//   ....[50]....
        /*09dc*/ 	.word	0xffffffff


	//   ....[51]....
        /*09e0*/ 	.word	0xffffffff


	//   ....[52]....
        /*09e4*/ 	.word	0xffffffff


	//   ....[53]....
        /*09e8*/ 	.word	0xffffffff


	//   ....[54]....
        /*09ec*/ 	.word	0xffffffff


	//   ....[55]....
        /*09f0*/ 	.word	0xffffffff


	//   ....[56]....
        /*09f4*/ 	.word	0xffffffff


	//   ....[57]....
        /*09f8*/ 	.word	0xffffffff


	//   ....[58]....
        /*09fc*/ 	.word	0xffffffff


	//   ....[59]....
        /*0a00*/ 	.word	0xffffffff


	//   ....[60]....
        /*0a04*/ 	.word	0xffffffff


	//   ....[61]....
        /*0a08*/ 	.word	0xffffffff


	//   ....[62]....
        /*0a0c*/ 	.word	0xffffffff


	//   ....[63]....
        /*0a10*/ 	.word	0xffffffff


	//   ....[64]....
        /*0a14*/ 	.word	0xffffffff


	//   ....[65]....
        /*0a18*/ 	.word	0xffffffff


	//   ....[66]....
        /*0a1c*/ 	.word	0xffffffff


	//   ....[67]....
        /*0a20*/ 	.word	0xffffffff


	//   ....[68]....
        /*0a24*/ 	.word	0xffffffff


	//   ....[69]....
        /*0a28*/ 	.word	0xffffffff


	//   ....[70]....
        /*0a2c*/ 	.word	0xffffffff


	//   ....[71]....
        /*0a30*/ 	.word	0xffffffff


	//   ....[72]....
        /*0a34*/ 	.word	0xffffffff


	//   ....[73]....
        /*0a38*/ 	.word	0xffffffff


	//   ....[74]....
        /*0a3c*/ 	.word	0xffffffff


	//   ....[75]....
        /*0a40*/ 	.word	0xffffffff


	//   ....[76]....
        /*0a44*/ 	.word	0xffffffff


	//   ....[77]....
        /*0a48*/ 	.word	0xffffffff


	//   ....[78]....
        /*0a4c*/ 	.word	0xffffffff


	//   ....[79]....
        /*0a50*/ 	.word	0xffffffff


	//   ....[80]....
        /*0a54*/ 	.word	0xffffffff


	//   ....[81]....
        /*0a58*/ 	.word	0xffffffff


	//   ....[82]....
        /*0a5c*/ 	.word	0xffffffff


	//   ....[83]....
        /*0a60*/ 	.word	0xffffffff


	//   ....[84]....
        /*0a64*/ 	.word	0xffffffff


	//   ....[85]....
        /*0a68*/ 	.word	0xffffffff


	//   ....[86]....
        /*0a6c*/ 	.word	0xffffffff


	//   ....[87]....
        /*0a70*/ 	.word	0xffffffff


	//   ....[88]....
        /*0a74*/ 	.word	0xffffffff


	//   ....[89]....
        /*0a78*/ 	.word	0xffffffff


	//   ....[90]....
        /*0a7c*/ 	.word	0xffffffff


	//   ....[91]....
        /*0a80*/ 	.word	0xffffffff


	//   ....[92]....
        /*0a84*/ 	.word	0xffffffff


	//   ....[93]....
        /*0a88*/ 	.word	0xffffffff


	//   ....[94]....
        /*0a8c*/ 	.word	0xffffffff


	//   ....[95]....
        /*0a90*/ 	.word	0xffffffff


	//   ....[96]....
        /*0a94*/ 	.word	0xffffffff


	//   ....[97]....
        /*0a98*/ 	.word	0xffffffff


	//   ....[98]....
        /*0a9c*/ 	.word	0xffffffff


	//   ....[99]....
        /*0aa0*/ 	.word	0xffffffff


	//   ....[100]....
        /*0aa4*/ 	.word	0xffffffff


	//   ....[101]....
        /*0aa8*/ 	.word	0xffffffff


	//   ....[102]....
        /*0aac*/ 	.word	0xffffffff


	//   ....[103]....
        /*0ab0*/ 	.word	0xffffffff


	//   ....[104]....
        /*0ab4*/ 	.word	0xffffffff


	//   ....[105]....
        /*0ab8*/ 	.word	0xffffffff


	//   ....[106]....
        /*0abc*/ 	.word	0xffffffff


	//   ....[107]....
        /*0ac0*/ 	.word	0xffffffff


	//   ....[108]....
        /*0ac4*/ 	.word	0xffffffff


	//   ....[109]....
        /*0ac8*/ 	.word	0xffffffff


	//   ....[110]....
        /*0acc*/ 	.word	0xffffffff


	//   ....[111]....
        /*0ad0*/ 	.word	0xffffffff


	//   ....[112]....
        /*0ad4*/ 	.word	0xffffffff


	//   ....[113]....
        /*0ad8*/ 	.word	0xffffffff


	//   ....[114]....
        /*0adc*/ 	.word	0xffffffff


	//   ....[115]....
        /*0ae0*/ 	.word	0xffffffff


	//   ....[116]....
        /*0ae4*/ 	.word	0xffffffff


	//   ....[117]....
        /*0ae8*/ 	.word	0xffffffff


	//   ....[118]....
        /*0aec*/ 	.word	0xffffffff


	//   ....[119]....
        /*0af0*/ 	.word	0xffffffff


	//   ....[120]....
        /*0af4*/ 	.word	0xffffffff


	//   ....[121]....
        /*0af8*/ 	.word	0xffffffff


	//   ....[122]....
        /*0afc*/ 	.word	0xffffffff


	//   ....[123]....
        /*0b00*/ 	.word	0xffffffff


	//   ....[124]....
        /*0b04*/ 	.word	0xffffffff


	//   ....[125]....
        /*0b08*/ 	.word	0xffffffff


	//   ....[126]....
        /*0b0c*/ 	.word	0xffffffff


	//   ....[127]....
        /*0b10*/ 	.word	0xffffffff


	//   ....[128]....
        /*0b14*/ 	.word	0xffffffff


	//   ....[129]....
        /*0b18*/ 	.word	0xffffffff


	//   ....[130]....
        /*0b1c*/ 	.word	0xffffffff


	//   ....[131]....
        /*0b20*/ 	.word	0xffffffff


	//   ....[132]....
        /*0b24*/ 	.word	0xffffffff


	//   ....[133]....
        /*0b28*/ 	.word	0xffffffff


	//   ....[134]....
        /*0b2c*/ 	.word	0xffffffff


	//   ....[135]....
        /*0b30*/ 	.word	0xffffffff


	//   ....[136]....
        /*0b34*/ 	.word	0xffffffff


	//   ....[137]....
        /*0b38*/ 	.word	0xffffffff


	//   ....[138]....
        /*0b3c*/ 	.word	0xffffffff


	//   ....[139]....
        /*0b40*/ 	.word	0xffffffff


	//   ....[140]....
        /*0b44*/ 	.word	0xffffffff


	//   ....[141]....
        /*0b48*/ 	.word	0xffffffff


	//   ....[142]....
        /*0b4c*/ 	.word	0xffffffff


	//   ....[143]....
        /*0b50*/ 	.word	0xffffffff


	//   ....[144]....
        /*0b54*/ 	.word	0xffffffff


	//   ....[145]....
        /*0b58*/ 	.word	0xffffffff


	//   ....[146]....
        /*0b5c*/ 	.word	0xffffffff


	//   ....[147]....
        /*0b60*/ 	.word	0xffffffff


	//   ....[148]....
        /*0b64*/ 	.word	0xffffffff


	//   ....[149]....
        /*0b68*/ 	.word	0xffffffff


	//   ....[150]....
        /*0b6c*/ 	.word	0xffffffff


	//   ....[151]....
        /*0b70*/ 	.word	0xffffffff


	//   ....[152]....
        /*0b74*/ 	.word	0xffffffff


	//   ....[153]....
        /*0b78*/ 	.word	0xffffffff


	//   ....[154]....
        /*0b7c*/ 	.word	0xffffffff


	//   ....[155]....
        /*0b80*/ 	.word	0xffffffff


	//   ....[156]....
        /*0b84*/ 	.word	0xffffffff


	//   ....[157]....
        /*0b88*/ 	.word	0xffffffff


	//   ....[158]....
        /*0b8c*/ 	.word	0xffffffff


	//   ....[159]....
        /*0b90*/ 	.word	0xffffffff


	//   ....[160]....
        /*0b94*/ 	.word	0xffffffff


	//   ....[161]....
        /*0b98*/ 	.word	0xffffffff


	//   ....[162]....
        /*0b9c*/ 	.word	0xffffffff


	//   ....[163]....
        /*0ba0*/ 	.word	0xffffffff


	//   ....[164]....
        /*0ba4*/ 	.word	0xffffffff


	//   ....[165]....
        /*0ba8*/ 	.word	0xffffffff


	//   ....[166]....
        /*0bac*/ 	.word	0xffffffff


	//   ....[167]....
        /*0bb0*/ 	.word	0xffffffff


	//   ....[168]....
        /*0bb4*/ 	.word	0xffffffff


	//   ....[169]....
        /*0bb8*/ 	.word	0xffffffff


	//   ....[170]....
        /*0bbc*/ 	.word	0xffffffff


	//   ....[171]....
        /*0bc0*/ 	.word	0xffffffff


	//   ....[172]....
        /*0bc4*/ 	.word	0xffffffff


	//   ....[173]....
        /*0bc8*/ 	.word	0xffffffff


	//   ....[174]....
        /*0bcc*/ 	.word	0xffffffff


	//   ....[175]....
        /*0bd0*/ 	.word	0xffffffff


	//   ....[176]....
        /*0bd4*/ 	.word	0xffffffff


	//   ....[177]....
        /*0bd8*/ 	.word	0xffffffff


	//   ....[178]....
        /*0bdc*/ 	.word	0xffffffff


	//   ....[179]....
        /*0be0*/ 	.word	0xffffffff


	//   ....[180]....
        /*0be4*/ 	.word	0xffffffff


	//   ....[181]....
        /*0be8*/ 	.word	0xffffffff


	//   ....[182]....
        /*0bec*/ 	.word	0xffffffff


	//   ....[183]....
        /*0bf0*/ 	.word	0xffffffff


	//   ....[184]....
        /*0bf4*/ 	.word	0xffffffff


	//   ....[185]....
        /*0bf8*/ 	.word	0xffffffff


	//   ....[186]....
        /*0bfc*/ 	.word	0xffffffff


	//   ....[187]....
        /*0c00*/ 	.word	0xffffffff


	//   ....[188]....
        /*0c04*/ 	.word	0xffffffff


	//   ....[189]....
        /*0c08*/ 	.word	0xffffffff


	//   ....[190]....
        /*0c0c*/ 	.word	0xffffffff


	//   ....[191]....
        /*0c10*/ 	.word	0xffffffff


	//   ....[192]....
        /*0c14*/ 	.word	0xffffffff


	//   ....[193]....
        /*0c18*/ 	.word	0xffffffff


	//   ....[194]....
        /*0c1c*/ 	.word	0xffffffff


	//   ....[195]....
        /*0c20*/ 	.word	0xffffffff


	//   ....[196]....
        /*0c24*/ 	.word	0xffffffff


	//   ....[197]....
        /*0c28*/ 	.word	0xffffffff


	//   ....[198]....
        /*0c2c*/ 	.word	0xffffffff


	//   ....[199]....
        /*0c30*/ 	.word	0xffffffff


	//   ....[200]....
        /*0c34*/ 	.word	0xffffffff


	//   ....[201]....
        /*0c38*/ 	.word	0xffffffff


	//   ....[202]....
        /*0c3c*/ 	.word	0xffffffff


	//   ....[203]....
        /*0c40*/ 	.word	0xffffffff


	//   ....[204]....
        /*0c44*/ 	.word	0xffffffff


	//   ....[205]....
        /*0c48*/ 	.word	0xffffffff


	//   ....[206]....
        /*0c4c*/ 	.word	0xffffffff


	//   ....[207]....
        /*0c50*/ 	.word	0xffffffff


	//   ....[208]....
        /*0c54*/ 	.word	0xffffffff


	//   ....[209]....
        /*0c58*/ 	.word	0xffffffff


	//   ....[210]....
        /*0c5c*/ 	.word	0xffffffff


	//   ....[211]....
        /*0c60*/ 	.word	0xffffffff


	//   ....[212]....
        /*0c64*/ 	.word	0xffffffff


	//   ....[213]....
        /*0c68*/ 	.word	0xffffffff


	//   ....[214]....
        /*0c6c*/ 	.word	0xffffffff


	//   ....[215]....
        /*0c70*/ 	.word	0xffffffff


	//   ....[216]....
        /*0c74*/ 	.word	0xffffffff


	//   ....[217]....
        /*0c78*/ 	.word	0xffffffff


	//   ....[218]....
        /*0c7c*/ 	.word	0xffffffff


	//   ....[219]....
        /*0c80*/ 	.word	0xffffffff


	//   ....[220]....
        /*0c84*/ 	.word	0xffffffff


	//   ....[221]....
        /*0c88*/ 	.word	0xffffffff


	//   ....[222]....
        /*0c8c*/ 	.word	0xffffffff


	//   ....[223]....
        /*0c90*/ 	.word	0xffffffff


	//   ....[224]....
        /*0c94*/ 	.word	0xffffffff


	//   ....[225]....
        /*0c98*/ 	.word	0xffffffff


	//   ....[226]....
        /*0c9c*/ 	.word	0xffffffff


	//   ....[227]....
        /*0ca0*/ 	.word	0xffffffff


	//   ....[228]....
        /*0ca4*/ 	.word	0xffffffff


	//   ....[229]....
        /*0ca8*/ 	.word	0xffffffff


	//   ....[230]....
        /*0cac*/ 	.word	0xffffffff


	//   ....[231]....
        /*0cb0*/ 	.word	0xffffffff


	//   ....[232]....
        /*0cb4*/ 	.word	0xffffffff


	//   ....[233]....
        /*0cb8*/ 	.word	0xffffffff


	//   ....[234]....
        /*0cbc*/ 	.word	0xffffffff


	//   ....[235]....
        /*0cc0*/ 	.word	0xffffffff


	//   ....[236]....
        /*0cc4*/ 	.word	0xffffffff


	//   ....[237]....
        /*0cc8*/ 	.word	0xffffffff


	//   ....[238]....
        /*0ccc*/ 	.word	0xffffffff


	//   ....[239]....
        /*0cd0*/ 	.word	0xffffffff


	//   ....[240]....
        /*0cd4*/ 	.word	0xffffffff


	//   ....[241]....
        /*0cd8*/ 	.word	0xffffffff


	//   ....[242]....
        /*0cdc*/ 	.word	0xffffffff


	//   ....[243]....
        /*0ce0*/ 	.word	0xffffffff


	//   ....[244]....
        /*0ce4*/ 	.word	0xffffffff


	//   ....[245]....
        /*0ce8*/ 	.word	0xffffffff


	//   ....[246]....
        /*0cec*/ 	.word	0xffffffff


	//   ....[247]....
        /*0cf0*/ 	.word	0xffffffff


	//   ....[248]....
        /*0cf4*/ 	.word	0xffffffff


	//   ....[249]....
        /*0cf8*/ 	.word	0xffffffff


	//   ....[250]....
        /*0cfc*/ 	.word	0xffffffff


	//   ....[251]....
        /*0d00*/ 	.word	0xffffffff


	//   ....[252]....
        /*0d04*/ 	.word	0xffffffff


	//   ....[253]....
        /*0d08*/ 	.word	0xffffffff


	//   ....[254]....
        /*0d0c*/ 	.word	0xffffffff


	//   ....[255]....
        /*0d10*/ 	.word	0xffffffff


	//   ....[0]....
        /*0d14*/ 	.word	0xffffffff


	//   ....[1]....
        /*0d18*/ 	.word	0xffffffff


	//   ....[2]....
        /*0d1c*/ 	.word	0xffffffff


	//   ....[3]....
        /*0d20*/ 	.word	0xffffffff


	//   ....[4]....
        /*0d24*/ 	.word	0xffffffff


	//   ....[5]....
        /*0d28*/ 	.word	0xffffffff


	//   ....[6]....
        /*0d2c*/ 	.word	0xffffffff


	//   ....[7]....
        /*0d30*/ 	.word	0xffffffff


	//   ....[8]....
        /*0d34*/ 	.word	0xffffffff


	//   ....[9]....
        /*0d38*/ 	.word	0xffffffff


	//   ....[10]....
        /*0d3c*/ 	.word	0xffffffff


	//   ....[11]....
        /*0d40*/ 	.word	0xffffffff


	//   ....[12]....
        /*0d44*/ 	.word	0xffffffff


	//   ....[13]....
        /*0d48*/ 	.word	0xffffffff


	//   ....[14]....
        /*0d4c*/ 	.word	0xffffffff


	//   ....[15]....
        /*0d50*/ 	.word	0xffffffff


	//   ....[16]....
        /*0d54*/ 	.word	0xffffffff


	//   ....[17]....
        /*0d58*/ 	.word	0xffffffff


	//   ....[18]....
        /*0d5c*/ 	.word	0xffffffff


	//   ....[19]....
        /*0d60*/ 	.word	0xffffffff


	//   ....[20]....
        /*0d64*/ 	.word	0xffffffff


	//   ....[21]....
        /*0d68*/ 	.word	0xffffffff


	//   ....[22]....
        /*0d6c*/ 	.word	0xffffffff


	//   ....[23]....
        /*0d70*/ 	.word	0xffffffff


	//   ....[24]....
        /*0d74*/ 	.word	0xffffffff


	//   ....[25]....
        /*0d78*/ 	.word	0xffffffff


	//   ....[26]....
        /*0d7c*/ 	.word	0xffffffff


	//   ....[27]....
        /*0d80*/ 	.word	0xffffffff


	//   ....[28]....
        /*0d84*/ 	.word	0xffffffff


	//   ....[29]....
        /*0d88*/ 	.word	0xffffffff


	//   ....[30]....
        /*0d8c*/ 	.word	0xffffffff


	//   ....[31]....
        /*0d90*/ 	.word	0xffffffff


	//   ....[32]....
        /*0d94*/ 	.word	0xffffffff


	//   ....[33]....
        /*0d98*/ 	.word	0xffffffff


	//   ....[34]....
        /*0d9c*/ 	.word	0xffffffff


	//   ....[35]....
        /*0da0*/ 	.word	0xffffffff


	//   ....[36]....
        /*0da4*/ 	.word	0xffffffff


	//   ....[37]....
        /*0da8*/ 	.word	0xffffffff


	//   ....[38]....
        /*0dac*/ 	.word	0xffffffff


	//   ....[39]....
        /*0db0*/ 	.word	0xffffffff


	//   ....[40]....
        /*0db4*/ 	.word	0xffffffff


	//   ....[41]....
        /*0db8*/ 	.word	0xffffffff


	//   ....[42]....
        /*0dbc*/ 	.word	0xffffffff


	//   ....[43]....
        /*0dc0*/ 	.word	0xffffffff


	//   ....[44]....
        /*0dc4*/ 	.word	0xffffffff


	//   ....[45]....
        /*0dc8*/ 	.word	0xffffffff


	//   ....[46]....
        /*0dcc*/ 	.word	0xffffffff


	//   ....[47]....
        /*0dd0*/ 	.word	0xffffffff


	//   ....[48]....
        /*0dd4*/ 	.word	0xffffffff


	//   ....[49]....
        /*0dd8*/ 	.word	0xffffffff


	//   ....[50]....
        /*0ddc*/ 	.word	0xffffffff


	//   ....[51]....
        /*0de0*/ 	.word	0xffffffff


	//   ....[52]....
        /*0de4*/ 	.word	0xffffffff


	//   ....[53]....
        /*0de8*/ 	.word	0xffffffff


	//   ....[54]....
        /*0dec*/ 	.word	0xffffffff


	//   ....[55]....
        /*0df0*/ 	.word	0xffffffff


	//----- nvinfo : EIATTR_COOP_GROUP_INSTR_OFFSETS
	.align		4
.L_488:
        /*0df4*/ 	.byte	0x04, 0x28
        /*0df6*/ 	.short	(.L_490 - .L_489)


	//   ....[0]....
.L_489:
        /*0df8*/ 	.word	0x00000050


	//   ....[1]....
        /*0dfc*/ 	.word	0x00000200


	//   ....[2]....
        /*0e00*/ 	.word	0x00000230


	//   ....[3]....
        /*0e04*/ 	.word	0x00000260


	//   ....[4]....
        /*0e08*/ 	.word	0x00000290


	//   ....[5]....
        /*0e0c*/ 	.word	0x000002c0


	//   ....[6]....
        /*0e10*/ 	.word	0x000002f0


	//   ....[7]....
        /*0e14*/ 	.word	0x00000450


	//   ....[8]....
        /*0e18*/ 	.word	0x00000490


	//   ....[9]....
        /*0e1c*/ 	.word	0x000004c0


	//   ....[10]....
        /*0e20*/ 	.word	0x000004f0


	//   ....[11]....
        /*0e24*/ 	.word	0x00000520


	//   ....[12]....
        /*0e28*/ 	.word	0x00000550


	//   ....[13]....
        /*0e2c*/ 	.word	0x000005e0


	//   ....[14]....
        /*0e30*/ 	.word	0x00000630


	//   ....[15]....
        /*0e34*/ 	.word	0x00000650


	//   ....[16]....
        /*0e38*/ 	.word	0x000006b0


	//   ....[17]....
        /*0e3c*/ 	.word	0x00004530


	//   ....[18]....
        /*0e40*/ 	.word	0x00004580


	//   ....[19]....
        /*0e44*/ 	.word	0x00004d60


	//   ....[20]....
        /*0e48*/ 	.word	0x00004d90


	//   ....[21]....
        /*0e4c*/ 	.word	0x000054e0


	//   ....[22]....
        /*0e50*/ 	.word	0x00005500


	//   ....[23]....
        /*0e54*/ 	.word	0x00005c50


	//   ....[24]....
        /*0e58*/ 	.word	0x00005c60


	//   ....[25]....
        /*0e5c*/ 	.word	0x000064c0


	//   ....[26]....
        /*0e60*/ 	.word	0x00006500


	//   ....[27]....
        /*0e64*/ 	.word	0x000072f0


	//   ....[28]....
        /*0e68*/ 	.word	0x00007320


	//   ....[29]....
        /*0e6c*/ 	.word	0x00007b10


	//   ....[30]....
        /*0e70*/ 	.word	0x00007b40


	//   ....[31]....
        /*0e74*/ 	.word	0x00008330


	//   ....[32]....
        /*0e78*/ 	.word	0x00008350


	//   ....[33]....
        /*0e7c*/ 	.word	0x00008b60


	//   ....[34]....
        /*0e80*/ 	.word	0x00008b90


	//   ....[35]....
        /*0e84*/ 	.word	0x00008ca0


	//   ....[36]....
        /*0e88*/ 	.word	0x00008cd0


	//   ....[37]....
        /*0e8c*/ 	.word	0x00008da0


	//   ....[38]....
        /*0e90*/ 	.word	0x00008dd0


	//   ....[39]....
        /*0e94*/ 	.word	0x00008ea0


	//   ....[40]....
        /*0e98*/ 	.word	0x00008ec0


	//   ....[41]....
        /*0e9c*/ 	.word	0x00009380


	//   ....[42]....
        /*0ea0*/ 	.word	0x000093a0


	//   ....[43]....
        /*0ea4*/ 	.word	0x00009520


	//   ....[44]....
        /*0ea8*/ 	.word	0x00009540


	//   ....[45]....
        /*0eac*/ 	.word	0x00009610


	//   ....[46]....
        /*0eb0*/ 	.word	0x00009630


	//   ....[47]....
        /*0eb4*/ 	.word	0x00009700


	//   ....[48]....
        /*0eb8*/ 	.word	0x00009720


	//   ....[49]....
        /*0ebc*/ 	.word	0x0000a610


	//   ....[50]....
        /*0ec0*/ 	.word	0x0000a630


	//   ....[51]....
        /*0ec4*/ 	.word	0x0000a660


	//   ....[52]....
        /*0ec8*/ 	.word	0x0000a670


	//   ....[53]....
        /*0ecc*/ 	.word	0x0000a690


	//   ....[54]....
        /*0ed0*/ 	.word	0x0000a6c0


	//   ....[55]....
        /*0ed4*/ 	.word	0x0000a730


	//   ....[56]....
        /*0ed8*/ 	.word	0x0000a7d0


	//   ....[57]....
        /*0edc*/ 	.word	0x0000a8d0


	//   ....[58]....
        /*0ee0*/ 	.word	0x0000a8f0


	//   ....[59]....
        /*0ee4*/ 	.word	0x0000aab0


	//   ....[60]....
        /*0ee8*/ 	.word	0x0000aac0


	//   ....[61]....
        /*0eec*/ 	.word	0x0000ab60


	//   ....[62]....
        /*0ef0*/ 	.word	0x0000ab70


	//   ....[63]....
        /*0ef4*/ 	.word	0x0000abd0


	//   ....[64]....
        /*0ef8*/ 	.word	0x0000abe0


	//   ....[65]....
        /*0efc*/ 	.word	0x0000af00


	//   ....[66]....
        /*0f00*/ 	.word	0x0000af70


	//   ....[67]....
        /*0f04*/ 	.word	0x0000afc0


	//   ....[68]....
        /*0f08*/ 	.word	0x0000afe0


	//   ....[69]....
        /*0f0c*/ 	.word	0x0000b180


	//   ....[70]....
        /*0f10*/ 	.word	0x0000b240


	//   ....[71]....
        /*0f14*/ 	.word	0x0000b280


	//   ....[72]....
        /*0f18*/ 	.word	0x0000b2b0


	//   ....[73]....
        /*0f1c*/ 	.word	0x0000b480


	//   ....[74]....
        /*0f20*/ 	.word	0x0000b540


	//   ....[75]....
        /*0f24*/ 	.word	0x0000b580


	//   ....[76]....
        /*0f28*/ 	.word	0x0000b5c0


	//   ....[77]....
        /*0f2c*/ 	.word	0x0000b7b0


	//   ....[78]....
        /*0f30*/ 	.word	0x0000b870


	//   ....[79]....
        /*0f34*/ 	.word	0x0000b8b0


	//   ....[80]....
        /*0f38*/ 	.word	0x0000b8f0


	//   ....[81]....
        /*0f3c*/ 	.word	0x0000d480


	//   ....[82]....
        /*0f40*/ 	.word	0x0000d4a0


	//   ....[83]....
        /*0f44*/ 	.word	0x0000d4c0


	//   ....[84]....
        /*0f48*/ 	.word	0x0000d4e0


	//   ....[85]....
        /*0f4c*/ 	.word	0x0000d5a0


	//   ....[86]....
        /*0f50*/ 	.word	0x0000d5c0


	//   ....[87]....
        /*0f54*/ 	.word	0x0000d5e0


	//   ....[88]....
        /*0f58*/ 	.word	0x0000d600


	//   ....[89]....
        /*0f5c*/ 	.word	0x0000d7f0


	//   ....[90]....
        /*0f60*/ 	.word	0x0000d830


	//   ....[91]....
        /*0f64*/ 	.word	0x0000d850


	//   ....[92]....
        /*0f68*/ 	.word	0x0000d860


	//   ....[93]....
        /*0f6c*/ 	.word	0x0000d940


	//   ....[94]....
        /*0f70*/ 	.word	0x0000d970


	//   ....[95]....
        /*0f74*/ 	.word	0x0000d980


	//   ....[96]....
        /*0f78*/ 	.word	0x0000d990


	//   ....[97]....
        /*0f7c*/ 	.word	0x0000fa10


	//   ....[98]....
        /*0f80*/ 	.word	0x0000fa30


	//   ....[99]....
        /*0f84*/ 	.word	0x0000fa40


	//   ....[100]....
        /*0f88*/ 	.word	0x0000fa50


	//   ....[101]....
        /*0f8c*/ 	.word	0x0000fc40


	//   ....[102]....
        /*0f90*/ 	.word	0x0000fc60


	//   ....[103]....
        /*0f94*/ 	.word	0x0000fda0


	//   ....[104]....
        /*0f98*/ 	.word	0x0000fdb0


	//   ....[105]....
        /*0f9c*/ 	.word	0x000112b0


	//   ....[106]....
        /*0fa0*/ 	.word	0x000112d0


	//   ....[107]....
        /*0fa4*/ 	.word	0x000113e0


	//   ....[108]....
        /*0fa8*/ 	.word	0x000113f0


	//   ....[109]....
        /*0fac*/ 	.word	0x00011500


	//   ....[110]....
        /*0fb0*/ 	.word	0x00011520


	//   ....[111]....
        /*0fb4*/ 	.word	0x00011630


	//   ....[112]....
        /*0fb8*/ 	.word	0x00011640


	//   ....[113]....
        /*0fbc*/ 	.word	0x00011820


	//   ....[114]....
        /*0fc0*/ 	.word	0x00011be0


	//   ....[115]....
        /*0fc4*/ 	.word	0x000122e0


	//   ....[116]....
        /*0fc8*/ 	.word	0x00012300


	//   ....[117]....
        /*0fcc*/ 	.word	0x00012320


	//   ....[118]....
        /*0fd0*/ 	.word	0x00012340


	//   ....[119]....
        /*0fd4*/ 	.word	0x00013ec0


	//   ....[120]....
        /*0fd8*/ 	.word	0x00013ee0


	//   ....[121]....
        /*0fdc*/ 	.word	0x00013f10


	//   ....[122]....
        /*0fe0*/ 	.word	0x00013f80


	//   ....[123]....
        /*0fe4*/ 	.word	0x00013fa0


	//   ....[124]....
        /*0fe8*/ 	.word	0x00013fb0


	//   ....[125]....
        /*0fec*/ 	.word	0x00014170


	//   ....[126]....
        /*0ff0*/ 	.word	0x00014180


	//   ....[127]....
        /*0ff4*/ 	.word	0x000155e0


	//   ....[128]....
        /*0ff8*/ 	.word	0x00015600


	//   ....[129]....
        /*0ffc*/ 	.word	0x000156f0


	//   ....[130]....
        /*1000*/ 	.word	0x00015700


	//   ....[131]....
        /*1004*/ 	.word	0x000157f0


	//   ....[132]....
        /*1008*/ 	.word	0x00015810


	//   ....[133]....
        /*100c*/ 	.word	0x00015900


	//   ....[134]....
        /*1010*/ 	.word	0x00015910


	//   ....[135]....
        /*1014*/ 	.word	0x00015af0


	//   ....[136]....
        /*1018*/ 	.word	0x00015ea0


	//   ....[137]....
        /*101c*/ 	.word	0x00016400


	//   ....[138]....
        /*1020*/ 	.word	0x00016420


	//   ....[139]....
        /*1024*/ 	.word	0x00016600


	//   ....[140]....
        /*1028*/ 	.word	0x00016620


	//   ....[141]....
        /*102c*/ 	.word	0x000185a0


	//   ....[142]....
        /*1030*/ 	.word	0x000185b0


	//   ....[143]....
        /*1034*/ 	.word	0x00018690


	//   ....[144]....
        /*1038*/ 	.word	0x000186b0


	//   ....[145]....
        /*103c*/ 	.word	0x00018710


	//   ....[146]....
        /*1040*/ 	.word	0x00018730


	//   ....[147]....
        /*1044*/ 	.word	0x00018830


	//   ....[148]....
        /*1048*/ 	.word	0x00018840


	//   ....[149]....
        /*104c*/ 	.word	0x00019c90


	//   ....[150]....
        /*1050*/ 	.word	0x00019cb0


	//   ....[151]....
        /*1054*/ 	.word	0x00019de0


	//   ....[152]....
        /*1058*/ 	.word	0x00019df0


	//   ....[153]....
        /*105c*/ 	.word	0x00019f20


	//   ....[154]....
        /*1060*/ 	.word	0x00019f40


	//   ....[155]....
        /*1064*/ 	.word	0x0001a070


	//   ....[156]....
        /*1068*/ 	.word	0x0001a080


	//   ....[157]....
        /*106c*/ 	.word	0x0001a550


	//   ....[158]....
        /*1070*/ 	.word	0x0001a580


	//   ....[159]....
        /*1074*/ 	.word	0x0001a5a0


	//   ....[160]....
        /*1078*/ 	.word	0x0001a5c0


	//   ....[161]....
        /*107c*/ 	.word	0x0001c250


	//   ....[162]....
        /*1080*/ 	.word	0x0001c290


	//   ....[163]....
        /*1084*/ 	.word	0x0001c2b0


	//   ....[164]....
        /*1088*/ 	.word	0x0001c2d0


	//   ....[165]....
        /*108c*/ 	.word	0x0001d380


	//   ....[166]....
        /*1090*/ 	.word	0x0001d390


	//   ....[167]....
        /*1094*/ 	.word	0x0001d3b0


	//   ....[168]....
        /*1098*/ 	.word	0x0001d3d0


	//   ....[169]....
        /*109c*/ 	.word	0x0001d700


	//   ....[170]....
        /*10a0*/ 	.word	0x0001d720


	//   ....[171]....
        /*10a4*/ 	.word	0x0001d810


	//   ....[172]....
        /*10a8*/ 	.word	0x0001d820


	//   ....[173]....
        /*10ac*/ 	.word	0x0001d920


	//   ....[174]....
        /*10b0*/ 	.word	0x0001d940


	//   ....[175]....
        /*10b4*/ 	.word	0x0001da40


	//   ....[176]....
        /*10b8*/ 	.word	0x0001da50


	//   ....[177]....
        /*10bc*/ 	.word	0x0001dd50


	//   ....[178]....
        /*10c0*/ 	.word	0x0001dd70


	//   ....[179]....
        /*10c4*/ 	.word	0x0001e3b0


	//   ....[180]....
        /*10c8*/ 	.word	0x0001e3c0


	//   ....[181]....
        /*10cc*/ 	.word	0x0001f1c0


	//   ....[182]....
        /*10d0*/ 	.word	0x0001f1e0


	//   ....[183]....
        /*10d4*/ 	.word	0x0001f2e0


	//   ....[184]....
        /*10d8*/ 	.word	0x0001f2f0


	//   ....[185]....
        /*10dc*/ 	.word	0x0001f3f0


	//   ....[186]....
        /*10e0*/ 	.word	0x0001f410


	//   ....[187]....
        /*10e4*/ 	.word	0x0001f510


	//   ....[188]....
        /*10e8*/ 	.word	0x0001f520


	//   ....[189]....
        /*10ec*/ 	.word	0x0001f6d0


	//   ....[190]....
        /*10f0*/ 	.word	0x0001f6f0


	//   ....[191]....
        /*10f4*/ 	.word	0x0001f820


	//   ....[192]....
        /*10f8*/ 	.word	0x0001f860


	//   ....[193]....
        /*10fc*/ 	.word	0x0001f890


	//   ....[194]....
        /*1100*/ 	.word	0x0001f8c0


	//   ....[195]....
        /*1104*/ 	.word	0x0001f8f0


	//   ....[196]....
        /*1108*/ 	.word	0x0001f920


	//   ....[197]....
        /*110c*/ 	.word	0x0001fa90


	//   ....[198]....
        /*1110*/ 	.word	0x0001fad0


	//   ....[199]....
        /*1114*/ 	.word	0x0001fb00


	//   ....[200]....
        /*1118*/ 	.word	0x0001fb30


	//   ....[201]....
        /*111c*/ 	.word	0x0001fb60


	//   ....[202]....
        /*1120*/ 	.word	0x0001fb90


	//   ....[203]....
        /*1124*/ 	.word	0x0001fc20


	//   ....[204]....
        /*1128*/ 	.word	0x0001fc80


	//   ....[205]....
        /*112c*/ 	.word	0x0001fc90


	//   ....[206]....
        /*1130*/ 	.word	0x0001fcf0


	//   ....[207]....
        /*1134*/ 	.word	0x00020740


	//   ....[208]....
        /*1138*/ 	.word	0x00020790


	//   ....[209]....
        /*113c*/ 	.word	0x000207f0


	//   ....[210]....
        /*1140*/ 	.word	0x00020850


	//   ....[211]....
        /*1144*/ 	.word	0x000208b0


	//   ....[212]....
        /*1148*/ 	.word	0x00020920


	//   ....[213]....
        /*114c*/ 	.word	0x00020970


	//   ....[214]....
        /*1150*/ 	.word	0x000209d0


	//   ....[215]....
        /*1154*/ 	.word	0x00020a40


	//   ....[216]....
        /*1158*/ 	.word	0x00020ab0


	//   ....[217]....
        /*115c*/ 	.word	0x00020b20


	//   ....[218]....
        /*1160*/ 	.word	0x00020b80


	//   ....[219]....
        /*1164*/ 	.word	0x00020bf0


	//   ....[220]....
        /*1168*/ 	.word	0x00020c60


	//   ....[221]....
        /*116c*/ 	.word	0x00020cd0


	//   ....[222]....
        /*1170*/ 	.word	0x00020d30


	//   ....[223]....
        /*1174*/ 	.word	0x00020da0


	//   ....[224]....
        /*1178*/ 	.word	0x00020e10


	//   ....[225]....
        /*117c*/ 	.word	0x00020e80


	//   ....[226]....
        /*1180*/ 	.word	0x00020ee0


	//   ....[227]....
        /*1184*/ 	.word	0x00020f50


	//   ....[228]....
        /*1188*/ 	.word	0x00020fc0


	//   ....[229]....
        /*118c*/ 	.word	0x00021700


	//   ....[230]....
        /*1190*/ 	.word	0x00021750


	//   ....[231]....
        /*1194*/ 	.word	0x000217a0


	//   ....[232]....
        /*1198*/ 	.word	0x000217f0


	//   ....[233]....
        /*119c*/ 	.word	0x00021860


	//   ....[234]....
        /*11a0*/ 	.word	0x000218d0


	//   ....[235]....
        /*11a4*/ 	.word	0x000219f0


	//   ....[236]....
        /*11a8*/ 	.word	0x00021a50


	//   ....[237]....
        /*11ac*/ 	.word	0x00021b90


	//   ....[238]....
        /*11b0*/ 	.word	0x00021bf0


	//   ....[239]....
        /*11b4*/ 	.word	0x00021c60


	//   ....[240]....
        /*11b8*/ 	.word	0x00021cc0


	//   ....[241]....
        /*11bc*/ 	.word	0x00021d30


	//   ....[242]....
        /*11c0*/ 	.word	0x00021da0


	//   ....[243]....
        /*11c4*/ 	.word	0x00021e10


	//   ....[244]....
        /*11c8*/ 	.word	0x00021e70


	//   ....[245]....
        /*11cc*/ 	.word	0x00021ee0


	//   ....[246]....
        /*11d0*/ 	.word	0x00021f50


	//   ....[247]....
        /*11d4*/ 	.word	0x00021fc0


	//   ....[248]....
        /*11d8*/ 	.word	0x00022020


	//   ....[249]....
        /*11dc*/ 	.word	0x00022090


	//   ....[250]....
        /*11e0*/ 	.word	0x00022100


	//   ....[251]....
        /*11e4*/ 	.word	0x00022840


	//   ....[252]....
        /*11e8*/ 	.word	0x00022880


	//   ....[253]....
        /*11ec*/ 	.word	0x000228d0


	//   ....[254]....
        /*11f0*/ 	.word	0x00022910


	//   ....[255]....
        /*11f4*/ 	.word	0x00022980


	//   ....[0]....
        /*11f8*/ 	.word	0x000229f0


	//   ....[1]....
        /*11fc*/ 	.word	0x00022a50


	//   ....[2]....
        /*1200*/ 	.word	0x00022ac0


	//   ....[3]....
        /*1204*/ 	.word	0x00022b30


	//   ....[4]....
        /*1208*/ 	.word	0x00022ba0


	//   ....[5]....
        /*120c*/ 	.word	0x00022c00


	//   ....[6]....
        /*1210*/ 	.word	0x00022c70


	//   ....[7]....
        /*1214*/ 	.word	0x00022ce0


	//   ....[8]....
        /*1218*/ 	.word	0x00022d50


	//   ....[9]....
        /*121c*/ 	.word	0x00022db0


	//   ....[10]....
        /*1220*/ 	.word	0x00022e00


	//   ....[11]....
        /*1224*/ 	.word	0x00022e50


	//   ....[12]....
        /*1228*/ 	.word	0x00022ea0


	//   ....[13]....
        /*122c*/ 	.word	0x00022ee0


	//   ....[14]....
        /*1230*/ 	.word	0x00022f40


	//   ....[15]....
        /*1234*/ 	.word	0x00022f90


	//   ....[16]....
        /*1238*/ 	.word	0x00022fe0


	//   ....[17]....
        /*123c*/ 	.word	0x00023040


	//   ....[18]....
        /*1240*/ 	.word	0x000230b0


	//   ....[19]....
        /*1244*/ 	.word	0x00023120


	//   ....[20]....
        /*1248*/ 	.word	0x00023190


	//   ....[21]....
        /*124c*/ 	.word	0x000231f0


	//   ....[22]....
        /*1250*/ 	.word	0x00023260


	//   ....[23]....
        /*1254*/ 	.word	0x000232d0


	//   ....[24]....
        /*1258*/ 	.word	0x00023340


	//   ....[25]....
        /*125c*/ 	.word	0x000233a0


	//   ....[26]....
        /*1260*/ 	.word	0x00023410


	//   ....[27]....
        /*1264*/ 	.word	0x00023480


	//   ....[28]....
        /*1268*/ 	.word	0x000234f0


	//   ....[29]....
        /*126c*/ 	.word	0x00023550


	//   ....[30]....
        /*1270*/ 	.word	0x000235c0


	//   ....[31]....
        /*1274*/ 	.word	0x00023630


	//   ....[32]....
        /*1278*/ 	.word	0x000236a0


	//   ....[33]....
        /*127c*/ 	.word	0x00023700


	//   ....[34]....
        /*1280*/ 	.word	0x00023770


	//   ....[35]....
        /*1284*/ 	.word	0x000237e0


	//   ....[36]....
        /*1288*/ 	.word	0x00023850


	//   ....[37]....
        /*128c*/ 	.word	0x000238b0


	//   ....[38]....
        /*1290*/ 	.word	0x00023920


	//   ....[39]....
        /*1294*/ 	.word	0x00023990


	//   ....[40]....
        /*1298*/ 	.word	0x000239e0


	//   ....[41]....
        /*129c*/ 	.word	0x00023a20


	//   ....[42]....
        /*12a0*/ 	.word	0x00023a70


	//   ....[43]....
        /*12a4*/ 	.word	0x00023ac0


	//   ....[44]....
        /*12a8*/ 	.word	0x00023b10


	//   ....[45]....
        /*12ac*/ 	.word	0x00023b80


	//   ....[46]....
        /*12b0*/ 	.word	0x00023bd0


	//   ....[47]....
        /*12b4*/ 	.word	0x00023c10


	//   ....[48]....
        /*12b8*/ 	.word	0x00023c60


	//   ....[49]....
        /*12bc*/ 	.word	0x00023cb0


	//   ....[50]....
        /*12c0*/ 	.word	0x00023d00


	//   ....[51]....
        /*12c4*/ 	.word	0x00023d70


	//   ....[52]....
        /*12c8*/ 	.word	0x00023dc0


	//   ....[53]....
        /*12cc*/ 	.word	0x00023e20


	//   ....[54]....
        /*12d0*/ 	.word	0x00023e80


	//   ....[55]....
        /*12d4*/ 	.word	0x00023ef0


	//----- nvinfo : EIATTR_EXIT_INSTR_OFFSETS
	.align		4
.L_490:
        /*12d8*/ 	.byte	0x04, 0x1c
        /*12da*/ 	.short	(.L_492 - .L_491)


	//   ....[0]....
.L_491:
        /*12dc*/ 	.word	0x000010d0


	//   ....[1]....
        /*12e0*/ 	.word	0x00020710


	//----- nvinfo : EIATTR_MAX_THREADS
	.align		4
.L_492:
        /*12e4*/ 	.byte	0x04, 0x05
        /*12e6*/ 	.short	(.L_494 - .L_493)
.L_493:
        /*12e8*/ 	.word	0x00000100
        /*12ec*/ 	.word	0x00000001
        /*12f0*/ 	.word	0x00000001


	//----- nvinfo : EIATTR_CRS_STACK_SIZE
	.align		4
.L_494:
        /*12f4*/ 	.byte	0x04, 0x1e
        /*12f6*/ 	.short	(.L_496 - .L_495)
.L_495:
        /*12f8*/ 	.word	0x00000000
.L_496:


//--------------------- .nv.info._ZN7cutlass13device_kernelIN5flash19enable_sm80_to_sm89INS1_16FlashAttnFwdSm80INS1_25CollectiveMainloopFwdSm80ILi8ELi1ELb1EN4cute5tupleIJNS5_1CILi128EEES8_S8_EEELi128ENS_6half_tEfNS_4arch4Sm80ELb0ELb0ELb0ELb0ELb1ELb0ELb1ELb1EEENS1_21CollectiveEpilogueFwdIS9_NS6_IJNS7_ILi1EEESF_SF_EEESA_SC_Li256ELb0ELb1ELb1ELb0EEENS1_19SingleTileSchedulerILb0ELb1ELb1ELi128EEEEEEEEEvNT_6ParamsE --------------------------
	.section	.nv.info._ZN7cutlass13device_kernelIN5flash19enable_sm80_to_sm89INS1_16FlashAttnFwdSm80INS1_25CollectiveMainloopFwdSm80ILi8ELi1ELb1EN4cute5tupleIJNS5_1CILi128EEES8_S8_EEELi128ENS_6half_tEfNS_4arch4Sm80ELb0ELb0ELb0ELb0ELb1ELb0ELb1ELb1EEENS1_21CollectiveEpilogueFwdIS9_NS6_IJNS7_ILi1EEESF_SF_EEESA_SC_Li256ELb0ELb1ELb1ELb0EEENS1_19SingleTileSchedulerILb0ELb1ELb1ELi128EEEEEEEEEvNT_6ParamsE,"",@"SHT_CUDA_INFO"
	.sectionflags	@""
	.align	4


	//----- nvinfo : EIATTR_CUDA_API_VERSION
	.align		4
        /*0000*/ 	.byte	0x04, 0x37
        /*0002*/ 	.short	(.L_498 - .L_497)
.L_497:
        /*0004*/ 	.word	0x00000082


	//----- nvinfo : EIATTR_SW2861232_WAR
	.align		4
.L_498:
        /*0008*/ 	.byte	0x01, 0x35
	.zero		2


	//----- nvinfo : EIATTR_PARAM_CBANK
	.align		4
        /*000c*/ 	.byte	0x04, 0x0a
        /*000e*/ 	.short	(.L_500 - .L_499)
	.align		4
.L_499:
        /*0010*/ 	.word	index@(.nv.constant0._ZN7cutlass13device_kernelIN5flash19enable_sm80_to_sm89INS1_16FlashAttnFwdSm80INS1_25CollectiveMainloopFwdSm80ILi8ELi1ELb1EN4cute5tupleIJNS5_1CILi128EEES8_S8_EEELi128ENS_6half_tEfNS_4arch4Sm80ELb0ELb0ELb0ELb0ELb1ELb0ELb1ELb1EEENS1_21CollectiveEpilogueFwdIS9_NS6_IJNS7_ILi1EEESF_SF_EEESA_SC_Li256ELb0ELb1ELb1ELb0EEENS1_19SingleTileSchedulerILb0ELb1ELb1ELi128EEEEEEEEEvNT_6ParamsE)
        /*0014*/ 	.short	0x0160
        /*0016*/ 	.short	0x0418


	//----- nvinfo : EIATTR_CBANK_PARAM_SIZE
	.align		4
.L_500:
        /*0018*/ 	.byte	0x03, 0x19
        /*001a*/ 	.short	0x0418


	//----- nvinfo : EIATTR_KPARAM_INFO
	.align		4
        /*001c*/ 	.byte	0x04, 0x17
        /*001e*/ 	.short	(.L_502 - .L_501)
.L_501:
        /*0020*/ 	.word	0x00000000
        /*0024*/ 	.short	0x0000
        /*0026*/ 	.short	0x0000
        /*0028*/ 	.byte	0x00, 0xf0, 0x61, 0x10


	//----- nvinfo : EIATTR_MAXREG_COUNT
	.align		4
.L_502:
        /*002c*/ 	.byte	0x03, 0x1b
        /*002e*/ 	.short	0x00ff


	//----- nvinfo : EIATTR_NUM_BARRIERS
	.align		4
        /*0030*/ 	.byte	0x02, 0x4c
        /*0032*/ 	.byte	0x02
	.zero		1


	//----- nvinfo : EIATTR_MERCURY_ISA_VERSION
	.align		4
        /*0034*/ 	.byte	0x03, 0x5f
        /*0036*/ 	.short	0x0000


	//----- nvinfo : EIATTR_COOP_GROUP_MASK_REGIDS
	.align		4
        /*0038*/ 	.byte	0x04, 0x29
        /*003a*/ 	.short	(.L_504 - .L_503)


	//   ....[0]....
.L_503:
        /*003c*/ 	.word	0xffffffff


	//   ....[1]....
        /*0040*/ 	.word	0xffffffff


	//   ....[2]....
        /*0044*/ 	.word	0xffffffff


	//   ....[3]....
        /*0048*/ 	.word	0xffffffff


	//   ....[4]....
        /*004c*/ 	.word	0xffffffff


	//   ....[5]....
        /*0050*/ 	.word	0xffffffff


	//   ....[6]....
        /*0054*/ 	.word	0xffffffff


	//   ....[7]....
        /*0058*/ 	.word	0xffffffff


	//   ....[8]....
        /*005c*/ 	.word	0xffffffff


	//   ....[9]....
        /*0060*/ 	.word	0xffffffff


	//   ....[10]....
        /*0064*/ 	.word	0xffffffff


	//   ....[11]....
        /*0068*/ 	.word	0xffffffff


	//   ....[12]....
        /*006c*/ 	.word	0xffffffff


	//   ....[13]....
        /*0070*/ 	.word	0xffffffff


	//   ....[14]....
        /*0074*/ 	.word	0xffffffff


	//   ....[15]....
        /*0078*/ 	.word	0xffffffff


	//   ....[16]....
        /*007c*/ 	.word	0xffffffff


	//   ....[17]....
        /*0080*/ 	.word	0xffffffff


	//   ....[18]....
        /*0084*/ 	.word	0xffffffff


	//   ....[19]....
        /*0088*/ 	.word	0xffffffff


	//   ....[20]....
        /*008c*/ 	.word	0xffffffff


	//   ....[21]....
        /*0090*/ 	.word	0xffffffff


	//   ....[22]....
        /*0094*/ 	.word	0xffffffff


	//   ....[23]....
        /*0098*/ 	.word	0xffffffff


	//   ....[24]....
        /*009c*/ 	.word	0xffffffff


	//   ....[25]....
        /*00a0*/ 	.word	0xffffffff


	//   ....[26]....
        /*00a4*/ 	.word	0xffffffff


	//   ....[27]....
        /*00a8*/ 	.word	0xffffffff


	//   ....[28]....
        /*00ac*/ 	.word	0xffffffff


	//   ....[29]....
        /*00b0*/ 	.word	0xffffffff


	//   ....[30]....
        /*00b4*/ 	.word	0xffffffff


	//   ....[31]....
        /*00b8*/ 	.word	0xffffffff


	//   ....[32]....
        /*00bc*/ 	.word	0xffffffff


	//   ....[33]....
        /*00c0*/ 	.word	0xffffffff


	//   ....[34]....
        /*00c4*/ 	.word	0xffffffff


	//   ....[35]....
        /*00c8*/ 	.word	0xffffffff


	//   ....[36]....
        /*00cc*/ 	.word	0xffffffff


	//   ....[37]....
        /*00d0*/ 	.word	0xffffffff


	//   ....[38]....
        /*00d4*/ 	.word	0xffffffff


	//   ....[39]....
        /*00d8*/ 	.word	0xffffffff


	//   ....[40]....
        /*00dc*/ 	.word	0xffffffff


	//   ....[41]....
        /*00e0*/ 	.word	0xffffffff


	//   ....[42]....
        /*00e4*/ 	.word	0xffffffff


	//   ....[43]....
        /*00e8*/ 	.word	0xffffffff


	//   ....[44]....
        /*00ec*/ 	.word	0xffffffff


	//   ....[45]....
        /*00f0*/ 	.word	0xffffffff


	//   ....[46]....
        /*00f4*/ 	.word	0xffffffff


	//   ....[47]....
        /*00f8*/ 	.word	0xffffffff


	//   ....[48]....
        /*00fc*/ 	.word	0xffffffff


	//   ....[49]....
        /*0100*/ 	.word	0xffffffff


	//   ....[50]....
        /*0104*/ 	.word	0xffffffff


	//   ....[51]....
        /*0108*/ 	.word	0xffffffff


	//   ....[52]....
        /*010c*/ 	.word	0xffffffff


	//   ....[53]....
        /*0110*/ 	.word	0xffffffff


	//   ....[54]....
        /*0114*/ 	.word	0xffffffff


	//   ....[55]....
        /*0118*/ 	.word	0xffffffff


	//   ....[56]....
        /*011c*/ 	.word	0xffffffff


	//   ....[57]....
        /*0120*/ 	.word	0xffffffff


	//   ....[58]....
        /*0124*/ 	.word	0xffffffff


	//   ....[59]....
        /*0128*/ 	.word	0xffffffff


	//   ....[60]....
        /*012c*/ 	.word	0xffffffff


	//   ....[61]....
        /*0130*/ 	.word	0xffffffff


	//   ....[62]....
        /*0134*/ 	.word	0xffffffff


	//   ....[63]....
        /*0138*/ 	.word	0xffffffff


	//   ....[64]....
        /*013c*/ 	.word	0xffffffff


	//   ....[65]....
        /*0140*/ 	.word	0xffffffff


	//   ....[66]....
        /*0144*/ 	.word	0xffffffff


	//   ....[67]....
        /*0148*/ 	.word	0xffffffff


	//   ....[68]....
        /*014c*/ 	.word	0xffffffff


	//----- nvinfo : EIATTR_COOP_GROUP_INSTR_OFFSETS
	.align		4
.L_504:
        /*0150*/ 	.byte	0x04, 0x28
        /*0152*/ 	.short	(.L_506 - .L_505)


	//   ....[0]....
.L_505:
        /*0154*/ 	.word	0x00000050


	//   ....[1]....
        /*0158*/ 	.word	0x00000f70


	//   ....[2]....
        /*015c*/ 	.word	0x00000fa0


	//   ....[3]....
        /*0160*/ 	.word	0x00000fc0


	//   ....[4]....
        /*0164*/ 	.word	0x00000ff0


	//   ....[5]....
        /*0168*/ 	.word	0x00001020


	//   ....[6]....
        /*016c*/ 	.word	0x000010f0


	//   ....[7]....
        /*0170*/ 	.word	0x00001120


	//   ....[8]....
        /*0174*/ 	.word	0x00001190


	//   ....[9]....
        /*0178*/ 	.word	0x00001330


	//   ....[10]....
        /*017c*/ 	.word	0x00001370


	//   ....[11]....
        /*0180*/ 	.word	0x000013a0


	//   ....[12]....
        /*0184*/ 	.word	0x000013d0


	//   ....[13]....
        /*0188*/ 	.word	0x000013e0


	//   ....[14]....
        /*018c*/ 	.word	0x000013f0


	//   ....[15]....
        /*0190*/ 	.word	0x00001400


	//   ....[16]....
        /*0194*/ 	.word	0x00001410


	//   ....[17]....
        /*0198*/ 	.word	0x00001b30


	//   ....[18]....
        /*019c*/ 	.word	0x00001b50


	//   ....[19]....
        /*01a0*/ 	.word	0x00001b60


	//   ....[20]....
        /*01a4*/ 	.word	0x00001b80


	//   ....[21]....
        /*01a8*/ 	.word	0x00001b90


	//   ....[22]....
        /*01ac*/ 	.word	0x00001bb0


	//   ....[23]....
        /*01b0*/ 	.word	0x00001bc0


	//   ....[24]....
        /*01b4*/ 	.word	0x00001bf0


	//   ....[25]....
        /*01b8*/ 	.word	0x00002b50


	//   ....[26]....
        /*01bc*/ 	.word	0x00002b70


	//   ....[27]....
        /*01c0*/ 	.word	0x00002b80


	//   ....[28]....
        /*01c4*/ 	.word	0x00002b90


	//   ....[29]....
        /*01c8*/ 	.word	0x00002ba0


	//   ....[30]....
        /*01cc*/ 	.word	0x00002bb0


	//   ....[31]....
        /*01d0*/ 	.word	0x00002bc0


	//   ....[32]....
        /*01d4*/ 	.word	0x00002be0


	//   ....[33]....
        /*01d8*/ 	.word	0x00003860


	//   ....[34]....
        /*01dc*/ 	.word	0x00003910


	//   ....[35]....
        /*01e0*/ 	.word	0x00003920


	//   ....[36]....
        /*01e4*/ 	.word	0x00003950


	//   ....[37]....
        /*01e8*/ 	.word	0x00005550


	//   ....[38]....
        /*01ec*/ 	.word	0x00005560


	//   ....[39]....
        /*01f0*/ 	.word	0x00005570


	//   ....[40]....
        /*01f4*/ 	.word	0x00005580


	//   ....[41]....
        /*01f8*/ 	.word	0x00005590


	//   ....[42]....
        /*01fc*/ 	.word	0x000055a0


	//   ....[43]....
        /*0200*/ 	.word	0x000055b0


	//   ....[44]....
        /*0204*/ 	.word	0x000055e0


	//   ....[45]....
        /*0208*/ 	.word	0x00005970


	//   ....[46]....
        /*020c*/ 	.word	0x00005990


	//   ....[47]....
        /*0210*/ 	.word	0x000059a0


	//   ....[48]....
        /*0214*/ 	.word	0x000059c0


	//   ....[49]....
        /*0218*/ 	.word	0x000059e0


	//   ....[50]....
        /*021c*/ 	.word	0x00005a10


	//   ....[51]....
        /*0220*/ 	.word	0x00005a80


	//   ....[52]....
        /*0224*/ 	.word	0x00005ab0


	//   ....[53]....
        /*0228*/ 	.word	0x00006b50


	//   ....[54]....
        /*022c*/ 	.word	0x00006b60


	//   ....[55]....
        /*0230*/ 	.word	0x00006b90


	//   ....[56]....
        /*0234*/ 	.word	0x00006ba0


	//   ....[57]....
        /*0238*/ 	.word	0x00008a50


	//   ....[58]....
        /*023c*/ 	.word	0x00008a80


	//   ....[59]....
        /*0240*/ 	.word	0x00008ac0


	//   ....[60]....
        /*0244*/ 	.word	0x00008ad0


	//   ....[61]....
        /*0248*/ 	.word	0x000095e0


	//   ....[62]....
        /*024c*/ 	.word	0x00009620


	//   ....[63]....
        /*0250*/ 	.word	0x00009650


	//   ....[64]....
        /*0254*/ 	.word	0x00009670


	//   ....[65]....
        /*0258*/ 	.word	0x000096e0


	//   ....[66]....
        /*025c*/ 	.word	0x00009700


	//   ....[67]....
        /*0260*/ 	.word	0x00009d40


	//   ....[68]....
        /*0264*/ 	.word	0x00009d50


	//----- nvinfo : EIATTR_EXIT_INSTR_OFFSETS
	.align		4
.L_506:
        /*0268*/ 	.byte	0x04, 0x1c
        /*026a*/ 	.short	(.L_508 - .L_507)


	//   ....[0]....
.L_507:
        /*026c*/ 	.word	0x000001b0


	//   ....[1]....
        /*0270*/ 	.word	0x00009d60


	//   ....[2]....
        /*0274*/ 	.word	0x0000a300


	//   ....[3]....
        /*0278*/ 	.word	0x0000a350


	//   ....[4]....
        /*027c*/ 	.word	0x0000a380


	//   ....[5]....
        /*0280*/ 	.word	0x0000a3e0


	//   ....[6]....
        /*0284*/ 	.word	0x0000a670


	//----- nvinfo : EIATTR_CTAIDZ_USED
	.align		4
.L_508:
        /*0288*/ 	.byte	0x01, 0x04
	.zero		2


	//----- nvinfo : EIATTR_MAX_THREADS
	.align		4
        /*028c*/ 	.byte	0x04, 0x05
        /*028e*/ 	.short	(.L_510 - .L_509)
.L_509:
        /*0290*/ 	.word	0x00000100
        /*0294*/ 	.word	0x00000001
        /*0298*/ 	.word	0x00000001


	//----- nvinfo : EIATTR_CRS_STACK_SIZE
	.align		4
.L_510:
        /*029c*/ 	.byte	0x04, 0x1e
        /*029e*/ 	.short	(.L_512 - .L_511)
.L_511:
        /*02a0*/ 	.word	0x00000000
.L_512:


//--------------------- .nv.info._ZN7cutlass13device_kernelIN5flash19enable_sm80_to_sm89INS1_16FlashAttnFwdSm80INS1_25CollectiveMainloopFwdSm80ILi8ELi1ELb1EN4cute5tupleIJNS5_1CILi128EEENS7_ILi96EEES8_EEELi128ENS_6half_tEfNS_4arch4Sm80ELb0ELb1ELb0ELb0ELb1ELb0ELb1ELb1EEENS1_21CollectiveEpilogueFwdINS6_IJS8_S8_S9_EEENS6_IJNS7_ILi1EEESH_SH_EEESB_SD_Li256ELb0ELb1ELb1ELb0EEENS1_19SingleTileSchedulerILb0ELb1ELb1ELi128EEEEEEEEEvNT_6ParamsE --------------------------
	.section	.nv.info._ZN7cutlass13device_kernelIN5flash19enable_sm80_to_sm89INS1_16FlashAttnFwdSm80INS1_25CollectiveMainloopFwdSm80ILi8ELi1ELb1EN4cute5tupleIJNS5_1CILi128EEENS7_ILi96EEES8_EEELi128ENS_6half_tEfNS_4arch4Sm80ELb0ELb1ELb0ELb0ELb1ELb0ELb1ELb1EEENS1_21CollectiveEpilogueFwdINS6_IJS8_S8_S9_EEENS6_IJNS7_ILi1EEESH_SH_EEESB_SD_Li256ELb0ELb1ELb1ELb0EEENS1_19SingleTileSchedulerILb0ELb1ELb1ELi128EEEEEEEEEvNT_6ParamsE,"",@"SHT_CUDA_INFO"
	.sectionflags	@""
	.align	4


	//----- nvinfo : EIATTR_CUDA_API_VERSION
	.align		4
        /*0000*/ 	.byte	0x04, 0x37
        /*0002*/ 	.short	(.L_514 - .L_513)
.L_513:
        /*0004*/ 	.word	0x00000082


	//----- nvinfo : EIATTR_SW2861232_WAR
	.align		4
.L_514:
        /*0008*/ 	.byte	0x01, 0x35
	.zero		2


	//----- nvinfo : EIATTR_PARAM_CBANK
	.align		4
        /*000c*/ 	.byte	0x04, 0x0a
        /*000e*/ 	.short	(.L_516 - .L_515)
	.align		4
.L_515:
        /*0010*/ 	.word	index@(.nv.constant0._ZN7cutlass13device_kernelIN5flash19enable_sm80_to_sm89INS1_16FlashAttnFwdSm80INS1_25CollectiveMainloopFwdSm80ILi8ELi1ELb1EN4cute5tupleIJNS5_1CILi128EEENS7_ILi96EEES8_EEELi128ENS_6half_tEfNS_4arch4Sm80ELb0ELb1ELb0ELb0ELb1ELb0ELb1ELb1EEENS1_21CollectiveEpilogueFwdINS6_IJS8_S8_S9_EEENS6_IJNS7_ILi1EEESH_SH_EEESB_SD_Li256ELb0ELb1ELb1ELb0EEENS1_19SingleTileSchedulerILb0ELb1ELb1ELi128EEEEEEEEEvNT_6ParamsE)
        /*0014*/ 	.short	0x0160
        /*0016*/ 	.short	0x0418


	//----- nvinfo : EIATTR_CBANK_PARAM_SIZE
	.align		4
.L_516:
        /*0018*/ 	.byte	0x03, 0x19
        /*001a*/ 	.short	0x0418


	//----- nvinfo : EIATTR_KPARAM_INFO
	.align		4
        /*001c*/ 	.byte	0x04, 0x17
        /*001e*/ 	.short	(.L_518 - .L_517)
.L_517:
        /*0020*/ 	.word	0x00000000
        /*0024*/ 	.short	0x0000
        /*0026*/ 	.short	0x0000
        /*0028*/ 	.byte	0x00, 0xf0, 0x61, 0x10


	//----- nvinfo : EIATTR_MAXREG_COUNT
	.align		4
.L_518:
        /*002c*/ 	.byte	0x03, 0x1b
        /*002e*/ 	.short	0x00ff


	//----- nvinfo : EIATTR_NUM_BARRIERS
	.align		4
        /*0030*/ 	.byte	0x02, 0x4c
        /*0032*/ 	.byte	0x02
	.zero		1


	//----- nvinfo : EIATTR_MERCURY_ISA_VERSION
	.align		4
        /*0034*/ 	.byte	0x03, 0x5f
        /*0036*/ 	.short	0x0000


	//----- nvinfo : EIATTR_COOP_GROUP_MASK_REGIDS
	.align		4
        /*0038*/ 	.byte	0x04, 0x29
        /*003a*/ 	.short	(.L_520 - .L_519)


	//   ....[0]....
.L_519:
        /*003c*/ 	.word	0xffffffff


	//   ....[1]....
        /*0040*/ 	.word	0xffffffff


	//   ....[2]....
        /*0044*/ 	.word	0xffffffff


	//   ....[3]....
        /*0048*/ 	.word	0xffffffff


	//   ....[4]....
        /*004c*/ 	.word	0xffffffff


	//   ....[5]....
        /*0050*/ 	.word	0xffffffff


	//   ....[6]....
        /*0054*/ 	.word	0xffffffff


	//   ....[7]....
        /*0058*/ 	.word	0xffffffff


	//   ....[8]....
        /*005c*/ 	.word	0xffffffff


	//   ....[9]....
        /*0060*/ 	.word	0xffffffff


	//   ....[10]....
        /*0064*/ 	.word	0xffffffff


	//   ....[11]....
        /*0068*/ 	.word	0xffffffff


	//   ....[12]....
        /*006c*/ 	.word	0xffffffff


	//   ....[13]....
        /*0070*/ 	.word	0xffffffff


	//   ....[14]....
        /*0074*/ 	.word	0xffffffff


	//   ....[15]....
        /*0078*/ 	.word	0xffffffff


	//   ....[16]....
        /*007c*/ 	.word	0xffffffff


	//   ....[17]....
        /*0080*/ 	.word	0xffffffff


	//   ....[18]....
        /*0084*/ 	.word	0xffffffff


	//   ....[19]....
        /*0088*/ 	.word	0xffffffff


	//   ....[20]....
        /*008c*/ 	.word	0xffffffff


	//   ....[21]....
        /*0090*/ 	.word	0xffffffff


	//   ....[22]....
        /*0094*/ 	.word	0xffffffff


	//   ....[23]....
        /*0098*/ 	.word	0xffffffff


	//   ....[24]....
        /*009c*/ 	.word	0xffffffff


	//   ....[25]....
        /*00a0*/ 	.word	0xffffffff


	//   ....[26]....
        /*00a4*/ 	.word	0xffffffff


	//   ....[27]....
        /*00a8*/ 	.word	0xffffffff


	//   ....[28]....
        /*00ac*/ 	.word	0xffffffff


	//   ....[29]....
        /*00b0*/ 	.word	0xffffffff


	//   ....[30]....
        /*00b4*/ 	.word	0xffffffff


	//   ....[31]....
        /*00b8*/ 	.word	0xffffffff


	//   ....[32]....
        /*00bc*/ 	.word	0xffffffff


	//   ....[33]....
        /*00c0*/ 	.word	0xffffffff


	//   ....[34]....
        /*00c4*/ 	.word	0xffffffff


	//   ....[35]....
        /*00c8*/ 	.word	0xffffffff


	//   ....[36]....
        /*00cc*/ 	.word	0xffffffff


	//   ....[37]....
        /*00d0*/ 	.word	0xffffffff


	//   ....[38]....
        /*00d4*/ 	.word	0xffffffff


	//   ....[39]....
        /*00d8*/ 	.word	0xffffffff


	//   ....[40]....
        /*00dc*/ 	.word	0xffffffff


	//   ....[41]....
        /*00e0*/ 	.word	0xffffffff


	//   ....[42]....
        /*00e4*/ 	.word	0xffffffff


	//   ....[43]....
        /*00e8*/ 	.word	0xffffffff


	//   ....[44]....
        /*00ec*/ 	.word	0xffffffff


	//   ....[45]....
        /*00f0*/ 	.word	0xffffffff


	//   ....[46]....
        /*00f4*/ 	.word	0xffffffff


	//   ....[47]....
        /*00f8*/ 	.word	0xffffffff


	//   ....[48]....
        /*00fc*/ 	.word	0xffffffff


	//   ....[49]....
        /*0100*/ 	.word	0xffffffff


	//   ....[50]....
        /*0104*/ 	.word	0xffffffff


	//   ....[51]....
        /*0108*/ 	.word	0xffffffff


	//   ....[52]....
        /*010c*/ 	.word	0xffffffff


	//   ....[53]....
        /*0110*/ 	.word	0xffffffff


	//   ....[54]....
        /*0114*/ 	.word	0xffffffff


	//   ....[55]....
        /*0118*/ 	.word	0xffffffff


	//   ....[56]....
        /*011c*/ 	.word	0xffffffff


	//   ....[57]....
        /*0120*/ 	.word	0xffffffff


	//   ....[58]....
        /*0124*/ 	.word	0xffffffff


	//   ....[59]....
        /*0128*/ 	.word	0xffffffff


	//   ....[60]....
        /*012c*/ 	.word	0xffffffff


	//   ....[61]....
        /*0130*/ 	.word	0xffffffff


	//   ....[62]....
        /*0134*/ 	.word	0xffffffff


	//   ....[63]....
        /*0138*/ 	.word	0xffffffff


	//   ....[64]....
        /*013c*/ 	.word	0xffffffff


	//   ....[65]....
        /*0140*/ 	.word	0xffffffff


	//   ....[66]....
        /*0144*/ 	.word	0xffffffff


	//   ....[67]....
        /*0148*/ 	.word	0xffffffff


	//   ....[68]....
        /*014c*/ 	.word	0xffffffff


	//   ....[69]....
        /*0150*/ 	.word	0xffffffff


	//   ....[70]....
        /*0154*/ 	.word	0xffffffff


	//   ....[71]....
        /*0158*/ 	.word	0xffffffff


	//   ....[72]....
        /*015c*/ 	.word	0xffffffff


	//   ....[73]....
        /*0160*/ 	.word	0xffffffff


	//   ....[74]....
        /*0164*/ 	.word	0xffffffff


	//   ....[75]....
        /*0168*/ 	.word	0xffffffff


	//   ....[76]....
        /*016c*/ 	.word	0xffffffff


	//   ....[77]....
        /*0170*/ 	.word	0xffffffff


	//   ....[78]....
        /*0174*/ 	.word	0xffffffff


	//   ....[79]....
        /*0178*/ 	.word	0xffffffff


	//   ....[80]....
        /*017c*/ 	.word	0xffffffff


	//   ....[81]....
        /*0180*/ 	.word	0xffffffff


	//   ....[82]....
        /*0184*/ 	.word	0xffffffff


	//   ....[83]....
        /*0188*/ 	.word	0xffffffff


	//   ....[84]....
        /*018c*/ 	.word	0xffffffff


	//   ....[85]....
        /*0190*/ 	.word	0xffffffff


	//   ....[86]....
        /*0194*/ 	.word	0xffffffff


	//   ....[87]....
        /*0198*/ 	.word	0xffffffff


	//   ....[88]....
        /*019c*/ 	.word	0xffffffff


	//   ....[89]....
        /*01a0*/ 	.word	0xffffffff


	//   ....[90]....
        /*01a4*/ 	.word	0xffffffff


	//   ....[91]....
        /*01a8*/ 	.word	0xffffffff


	//   ....[92]....
        /*01ac*/ 	.word	0xffffffff


	//   ....[93]....
        /*01b0*/ 	.word	0xffffffff


	//   ....[94]....
        /*01b4*/ 	.word	0xffffffff


	//   ....[95]....
        /*01b8*/ 	.word	0xffffffff


	//   ....[96]....
        /*01bc*/ 	.word	0xffffffff


	//----- nvinfo : EIATTR_COOP_GROUP_INSTR_OFFSETS
	.align		4
.L_520:
        /*01c0*/ 	.byte	0x04, 0x28
        /*01c2*/ 	.short	(.L_522 - .L_521)


	//   ....[0]....
.L_521:
        /*01c4*/ 	.word	0x00000050


	//   ....[1]....
        /*01c8*/ 	.word	0x000012f0


	//   ....[2]....
        /*01cc*/ 	.word	0x00001330


	//   ....[3]....
        /*01d0*/ 	.word	0x00001360


	//   ....[4]....
        /*01d4*/ 	.word	0x00001390


	//   ....[5]....
        /*01d8*/ 	.word	0x00001630


	//   ....[6]....
        /*01dc*/ 	.word	0x00001650


	//   ....[7]....
        /*01e0*/ 	.word	0x00001660


	//   ....[8]....
        /*01e4*/ 	.word	0x00001670


	//   ....[9]....
        /*01e8*/ 	.word	0x00001850


	//   ....[10]....
        /*01ec*/ 	.word	0x00001880


	//   ....[11]....
        /*01f0*/ 	.word	0x000018b0


	//   ....[12]....
        /*01f4*/ 	.word	0x000018c0


	//   ....[13]....
        /*01f8*/ 	.word	0x000018d0


	//   ....[14]....
        /*01fc*/ 	.word	0x000018e0


	//   ....[15]....
        /*0200*/ 	.word	0x00001ec0


	//   ....[16]....
        /*0204*/ 	.word	0x00001ef0


	//   ....[17]....
        /*0208*/ 	.word	0x00001f00


	//   ....[18]....
        /*020c*/ 	.word	0x00001f20


	//   ....[19]....
        /*0210*/ 	.word	0x00001f30


	//   ....[20]....
        /*0214*/ 	.word	0x00001f50


	//   ....[21]....
        /*0218*/ 	.word	0x00002bb0


	//   ....[22]....
        /*021c*/ 	.word	0x00002bd0


	//   ....[23]....
        /*0220*/ 	.word	0x00002be0


	//   ....[24]....
        /*0224*/ 	.word	0x00002bf0


	//   ....[25]....
        /*0228*/ 	.word	0x00002c00


	//   ....[26]....
        /*022c*/ 	.word	0x00002c10


	//   ....[27]....
        /*0230*/ 	.word	0x00002f50


	//   ....[28]....
        /*0234*/ 	.word	0x00003170


	//   ....[29]....
        /*0238*/ 	.word	0x00004200


	//   ....[30]....
        /*023c*/ 	.word	0x000042b0


	//   ....[31]....
        /*0240*/ 	.word	0x000046b0


	//   ....[32]....
        /*0244*/ 	.word	0x00004710


	//   ....[33]....
        /*0248*/ 	.word	0x00005c80


	//   ....[34]....
        /*024c*/ 	.word	0x00005c90


	//   ....[35]....
        /*0250*/ 	.word	0x00005ca0


	//   ....[36]....
        /*0254*/ 	.word	0x00005cb0


	//   ....[37]....
        /*0258*/ 	.word	0x00005cc0


	//   ....[38]....
        /*025c*/ 	.word	0x00005cd0


	//   ....[39]....
        /*0260*/ 	.word	0x00006840


	//   ....[40]....
        /*0264*/ 	.word	0x00006860


	//   ....[41]....
        /*0268*/ 	.word	0x00006880


	//   ....[42]....
        /*026c*/ 	.word	0x00006890


	//   ....[43]....
        /*0270*/ 	.word	0x000068a0


	//   ....[44]....
        /*0274*/ 	.word	0x000068b0


	//   ....[45]....
        /*0278*/ 	.word	0x00006a90


	//   ....[46]....
        /*027c*/ 	.word	0x00006d60


	//   ....[47]....
        /*0280*/ 	.word	0x00007cd0


	//   ....[48]....
        /*0284*/ 	.word	0x00007f00


	//   ....[49]....
        /*0288*/ 	.word	0x000080d0


	//   ....[50]....
        /*028c*/ 	.word	0x000081c0


	//   ....[51]....
        /*0290*/ 	.word	0x00009e10


	//   ....[52]....
        /*0294*/ 	.word	0x00009e30


	//   ....[53]....
        /*0298*/ 	.word	0x00009e50


	//   ....[54]....
        /*029c*/ 	.word	0x00009e60


	//   ....[55]....
        /*02a0*/ 	.word	0x00009e70


	//   ....[56]....
        /*02a4*/ 	.word	0x00009e80


	//   ....[57]....
        /*02a8*/ 	.word	0x0000a9f0


	//   ....[58]....
        /*02ac*/ 	.word	0x0000aa10


	//   ....[59]....
        /*02b0*/ 	.word	0x0000aa30


	//   ....[60]....
        /*02b4*/ 	.word	0x0000aa40


	//   ....[61]....
        /*02b8*/ 	.word	0x0000aa50


	//   ....[62]....
        /*02bc*/ 	.word	0x0000aa60


	//   ....[63]....
        /*02c0*/ 	.word	0x0000aee0


	//   ....[64]....
        /*02c4*/ 	.word	0x0000af00


	//   ....[65]....
        /*02c8*/ 	.word	0x0000af30


	//   ....[66]....
        /*02cc*/ 	.word	0x0000af40


	//   ....[67]....
        /*02d0*/ 	.word	0x0000ca40


	//   ....[68]....
        /*02d4*/ 	.word	0x0000ca80


	//   ....[69]....
        /*02d8*/ 	.word	0x0000caa0


	//   ....[70]....
        /*02dc*/ 	.word	0x0000cac0


	//   ....[71]....
        /*02e0*/ 	.word	0x0000cae0


	//   ....[72]....
        /*02e4*/ 	.word	0x0000cb00


	//   ....[73]....
        /*02e8*/ 	.word	0x0000d5c0


	//   ....[74]....
        /*02ec*/ 	.word	0x0000d5d0


	//   ....[75]....
        /*02f0*/ 	.word	0x0000d5e0


	//   ....[76]....
        /*02f4*/ 	.word	0x0000d5f0


	//   ....[77]....
        /*02f8*/ 	.word	0x0000d600


	//   ....[78]....
        /*02fc*/ 	.word	0x0000d610


	//   ....[79]....
        /*0300*/ 	.word	0x0000d820


	//   ....[80]....
        /*0304*/ 	.word	0x0000dc10


	//   ....[81]....
        /*0308*/ 	.word	0x0000e9d0


	//   ....[82]....
        /*030c*/ 	.word	0x0000ec40


	//   ....[83]....
        /*0310*/ 	.word	0x0000ede0


	//   ....[84]....
        /*0314*/ 	.word	0x0000eef0


	//   ....[85]....
        /*0318*/ 	.word	0x000106c0


	//   ....[86]....
        /*031c*/ 	.word	0x000106f0


	//   ....[87]....
        /*0320*/ 	.word	0x00010730


	//   ....[88]....
        /*0324*/ 	.word	0x00010740


	//   ....[89]....
        /*0328*/ 	.word	0x00011250


	//   ....[90]....
        /*032c*/ 	.word	0x00011290


	//   ....[91]....
        /*0330*/ 	.word	0x000112b0


	//   ....[92]....
        /*0334*/ 	.word	0x000112e0


	//   ....[93]....
        /*0338*/ 	.word	0x00011350


	//   ....[94]....
        /*033c*/ 	.word	0x000113c0


	//   ....[95]....
        /*0340*/ 	.word	0x000119d0


	//   ....[96]....
        /*0344*/ 	.word	0x000119e0


	//----- nvinfo : EIATTR_EXIT_INSTR_OFFSETS
	.align		4
.L_522:
        /*0348*/ 	.byte	0x04, 0x1c
        /*034a*/ 	.short	(.L_524 - .L_523)


	//   ....[0]....
.L_523:
        /*034c*/ 	.word	0x000001b0


	//   ....[1]....
        /*0350*/ 	.word	0x000119f0


	//   ....[2]....
        /*0354*/ 	.word	0x00011f90


	//   ....[3]....
        /*0358*/ 	.word	0x00011fe0


	//   ....[4]....
        /*035c*/ 	.word	0x00012010


	//   ....[5]....
        /*0360*/ 	.word	0x00012070


	//   ....[6]....
        /*0364*/ 	.word	0x00012300


	//----- nvinfo : EIATTR_CTAIDZ_USED
	.align		4
.L_524:
        /*0368*/ 	.byte	0x01, 0x04
	.zero		2


	//----- nvinfo : EIATTR_MAX_THREADS
	.align		4
        /*036c*/ 	.byte	0x04, 0x05
        /*036e*/ 	.short	(.L_526 - .L_525)
.L_525:
        /*0370*/ 	.word	0x00000100
        /*0374*/ 	.word	0x00000001
        /*0378*/ 	.word	0x00000001


	//----- nvinfo : EIATTR_CRS_STACK_SIZE
	.align		4
.L_526:
        /*037c*/ 	.byte	0x04, 0x1e
        /*037e*/ 	.short	(.L_528 - .L_527)
.L_527:
        /*0380*/ 	.word	0x00000000
.L_528:


//--------------------- .nv.info._ZN7cutlass13device_kernelIN5flash19enable_sm80_to_sm89INS1_16FlashAttnFwdSm80INS1_25CollectiveMainloopFwdSm80ILi8ELi1ELb1EN4cute5tupleIJNS5_1CILi128EEES8_S8_EEELi128ENS_6half_tEfNS_4arch4Sm80ELb1ELb0ELb0ELb0ELb1ELb0ELb1ELb1EEENS1_21CollectiveEpilogueFwdIS9_NS6_IJNS7_ILi1EEESF_SF_EEESA_SC_Li256ELb0ELb1ELb1ELb0EEENS1_30DynamicPersistentTileSchedulerILi256ELi256ELb1ELb1ELb0EEEEEEEEEvNT_6ParamsE --------------------------
	.section	.nv.info._ZN7cutlass13device_kernelIN5flash19enable_sm80_to_sm89INS1_16FlashAttnFwdSm80INS1_25CollectiveMainloopFwdSm80ILi8ELi1ELb1EN4cute5tupleIJNS5_1CILi128EEES8_S8_EEELi128ENS_6half_tEfNS_4arch4Sm80ELb1ELb0ELb0ELb0ELb1ELb0ELb1ELb1EEENS1_21CollectiveEpilogueFwdIS9_NS6_IJNS7_ILi1EEESF_SF_EEESA_SC_Li256ELb0ELb1ELb1ELb0EEENS1_30DynamicPersistentTileSchedulerILi256ELi256ELb1ELb1ELb0EEEEEEEEEvNT_6ParamsE,"",@"SHT_CUDA_INFO"
	.sectionflags	@""
	.align	4


	//----- nvinfo : EIATTR_CUDA_API_VERSION
	.align		4
        /*0000*/ 	.byte	0x04, 0x37
        /*0002*/ 	.short	(.L_530 - .L_529)
.L_529:
        /*0004*/ 	.word	0x00000082


	//----- nvinfo : EIATTR_SW2861232_WAR
	.align		4
.L_530:
        /*0008*/ 	.byte	0x01, 0x35
	.zero		2


	//----- nvinfo : EIATTR_PARAM_CBANK
	.align		4
        /*000c*/ 	.byte	0x04, 0x0a
        /*000e*/ 	.short	(.L_532 - .L_531)
	.align		4
.L_531:
        /*0010*/ 	.word	index@(.nv.constant0._ZN7cutlass13device_kernelIN5flash19enable_sm80_to_sm89INS1_16FlashAttnFwdSm80INS1_25CollectiveMainloopFwdSm80ILi8ELi1ELb1EN4cute5tupleIJNS5_1CILi128EEES8_S8_EEELi128ENS_6half_tEfNS_4arch4Sm80ELb1ELb0ELb0ELb0ELb1ELb0ELb1ELb1EEENS1_21CollectiveEpilogueFwdIS9_NS6_IJNS7_ILi1EEESF_SF_EEESA_SC_Li256ELb0ELb1ELb1ELb0EEENS1_30DynamicPersistentTileSchedulerILi256ELi256ELb1ELb1ELb0EEEEEEEEEvNT_6ParamsE)
        /*0014*/ 	.short	0x0160
        /*0016*/ 	.short	0x0428


	//----- nvinfo : EIATTR_CBANK_PARAM_SIZE
	.align		4
.L_532:
        /*0018*/ 	.byte	0x03, 0x19
        /*001a*/ 	.short	0x0428


	//----- nvinfo : EIATTR_KPARAM_INFO
	.align		4
        /*001c*/ 	.byte	0x04, 0x17
        /*001e*/ 	.short	(.L_534 - .L_533)
.L_533:
        /*0020*/ 	.word	0x00000000
        /*0024*/ 	.short	0x0000
        /*0026*/ 	.short	0x0000
        /*0028*/ 	.byte	0x00, 0xf0, 0xa1, 0x10


	//----- nvinfo : EIATTR_MAXREG_COUNT
	.align		4
.L_534:
        /*002c*/ 	.byte	0x03, 0x1b
        /*002e*/ 	.short	0x00ff


	//----- nvinfo : EIATTR_NUM_BARRIERS
	.align		4
        /*0030*/ 	.byte	0x02, 0x4c
        /*0032*/ 	.byte	0x06
	.zero		1


	//----- nvinfo : EIATTR_ANNOTATIONS
	.align		4
        /*0034*/ 	.byte	0x04, 0x55
        /*0036*/ 	.short	(.L_536 - .L_535)


	//   ....[0]....
.L_535:
        /* <DEDUP_REMOVED lines=67> */


	//----- nvinfo : EIATTR_MERCURY_ISA_VERSION
	.align		4
.L_536:
        /*0458*/ 	.byte	0x03, 0x5f
        /*045a*/ 	.short	0x0000


	//----- nvinfo : EIATTR_INT_WARP_WIDE_INSTR_OFFSETS
	.align		4
        /*045c*/ 	.byte	0x04, 0x31
        /*045e*/ 	.short	(.L_538 - .L_537)


	//   ....[0]....
.L_537:
        /*0460*/ 	.word	0x0000e6f0


	//   ....[1]....
        /*0464*/ 	.word	0x0000e770


	//----- nvinfo : EIATTR_COOP_GROUP_MASK_REGIDS
	.align		4
.L_538:
        /*0468*/ 	.byte	0x04, 0x29
        /*046a*/ 	.short	(.L_540 - .L_539)


	//   ....[0]....
.L_539:
        /*046c*/ 	.word	0xffffffff


	//   ....[1]....
        /*0470*/ 	.word	0xffffffff


	//   ....[2]....
        /*0474*/ 	.word	0xffffffff


	//   ....[3]....
        /*0478*/ 	.word	0xffffffff


	//   ....[4]....
        /*047c*/ 	.word	0xffffffff


	//   ....[5]....
        /*0480*/ 	.word	0xffffffff


	//   ....[6]....
        /*0484*/ 	.word	0xffffffff


	//   ....[7]....
        /*0488*/ 	.word	0xffffffff


	//   ....[8]....
        /*048c*/ 	.word	0xffffffff


	//   ....[9]....
        /*0490*/ 	.word	0xffffffff


	//   ....[10]....
        /*0494*/ 	.word	0xffffffff


	//   ....[11]....
        /*0498*/ 	.word	0xffffffff


	//   ....[12]....
        /*049c*/ 	.word	0xffffffff


	//   ....[13]....
        /*04a0*/ 	.word	0xffffffff


	//   ....[14]....
        /*04a4*/ 	.word	0xffffffff


	//   ....[15]....
        /*04a8*/ 	.word	0xffffffff


	//   ....[16]....
        /*04ac*/ 	.word	0xffffffff


	//   ....[17]....
        /*04b0*/ 	.word	0xffffffff


	//   ....[18]....
        /*04b4*/ 	.word	0xffffffff


	//   ....[19]....
        /*04b8*/ 	.word	0xffffffff


	//   ....[20]....
        /*04bc*/ 	.word	0xffffffff


	//   ....[21]....
        /*04c0*/ 	.word	0xffffffff


	//   ....[22]....
        /*04c4*/ 	.word	0xffffffff


	//   ....[23]....
        /*04c8*/ 	.word	0xffffffff


	//   ....[24]....
        /*04cc*/ 	.word	0xffffffff


	//   ....[25]....
        /*04d0*/ 	.word	0xffffffff


	//   ....[26]....
        /*04d4*/ 	.word	0xffffffff


	//   ....[27]....
        /*04d8*/ 	.word	0xffffffff


	//   ....[28]....
        /*04dc*/ 	.word	0xffffffff


	//   ....[29]....
        /*04e0*/ 	.word	0xffffffff


	//   ....[30]....
        /*04e4*/ 	.word	0xffffffff


	//   ....[31]....
        /*04e8*/ 	.word	0xffffffff


	//   ....[32]....
        /*04ec*/ 	.word	0xffffffff


	//   ....[33]....
        /*04f0*/ 	.word	0xffffffff


	//   ....[34]....
        /*04f4*/ 	.word	0xffffffff


	//   ....[35]....
        /*04f8*/ 	.word	0xffffffff


	//   ....[36]....
        /*04fc*/ 	.word	0xffffffff


	//   ....[37]....
        /*0500*/ 	.word	0xffffffff


	//   ....[38]....
        /*0504*/ 	.word	0xffffffff


	//   ....[39]....
        /*0508*/ 	.word	0xffffffff


	//   ....[40]....
        /*050c*/ 	.word	0xffffffff


	//   ....[41]....
        /*0510*/ 	.word	0xffffffff


	//   ....[42]....
        /*0514*/ 	.word	0xffffffff


	//   ....[43]....
        /*0518*/ 	.word	0xffffffff


	//   ....[44]....
        /*051c*/ 	.word	0xffffffff


	//   ....[45]....
        /*0520*/ 	.word	0xffffffff


	//   ....[46]....
        /*0524*/ 	.word	0xffffffff


	//   ....[47]....
        /*0528*/ 	.word	0xffffffff


	//   ....[48]....
        /*052c*/ 	.word	0xffffffff


	//   ....[49]....
        /*0530*/ 	.word	0xffffffff


	//   ....[50]....
        /*0534*/ 	.word	0xffffffff


	//   ....[51]....
        /*0538*/ 	.word	0xffffffff


	//   ....[52]....
        /*053c*/ 	.word	0xffffffff


	//   ....[53]....
        /*0540*/ 	.word	0xffffffff


	//   ....[54]....
        /*0544*/ 	.word	0xffffffff


	//   ....[55]....
        /*0548*/ 	.word	0xffffffff


	//   ....[56]....
        /*054c*/ 	.word	0xffffffff


	//   ....[57]....
        /*0550*/ 	.word	0xffffffff


	//   ....[58]....
        /*0554*/ 	.word	0xffffffff


	//   ....[59]....
        /*0558*/ 	.word	0xffffffff


	//   ....[60]....
        /*055c*/ 	.word	0xffffffff


	//   ....[61]....
        /*0560*/ 	.word	0xffffffff


	//   ....[62]....
        /*0564*/ 	.word	0xffffffff


	//   ....[63]....
        /*0568*/ 	.word	0xffffffff


	//   ....[64]....
        /*056c*/ 	.word	0xffffffff


	//   ....[65]....
        /*0570*/ 	.word	0xffffffff


	//   ....[66]....
        /*0574*/ 	.word	0xffffffff


	//   ....[67]....
        /*0578*/ 	.word	0xffffffff


	//   ....[68]....
        /*057c*/ 	.word	0xffffffff


	//   ....[69]....
        /*0580*/ 	.word	0xffffffff


	//   ....[70]....
        /*0584*/ 	.word	0xffffffff


	//   ....[71]....
        /*0588*/ 	.word	0xffffffff


	//   ....[72]....
        /*058c*/ 	.word	0xffffffff


	//   ....[73]....
        /*0590*/ 	.word	0xffffffff


	//   ....[74]....
        /*0594*/ 	.word	0xffffffff


	//   ....[75]....
        /*0598*/ 	.word	0xffffffff


	//   ....[76]....
        /*059c*/ 	.word	0xffffffff


	//   ....[77]....
        /*05a0*/ 	.word	0xffffffff


	//   ....[78]....
        /*05a4*/ 	.word	0xffffffff


	//   ....[79]....
        /*05a8*/ 	.word	0xffffffff


	//   ....[80]....
        /*05ac*/ 	.word	0xffffffff


	//   ....[81]....
        /*05b0*/ 	.word	0xffffffff


	//   ....[82]....
        /*05b4*/ 	.word	0xffffffff


	//   ....[83]....
        /*05b8*/ 	.word	0xffffffff


	//   ....[84]....
        /*05bc*/ 	.word	0xffffffff


	//   ....[85]....
        /*05c0*/ 	.word	0xffffffff


	//   ....[86]....
        /*05c4*/ 	.word	0xffffffff


	//   ....[87]....
        /*05c8*/ 	.word	0xffffffff


	//   ....[88]....
        /*05cc*/ 	.word	0xffffffff


	//   ....[89]....
        /*05d0*/ 	.word	0xffffffff


	//   ....[90]....
        /*05d4*/ 	.word	0xffffffff


	//   ....[91]....
        /*05d8*/ 	.word	0xffffffff


	//   ....[92]....
        /*05dc*/ 	.word	0xffffffff


	//   ....[93]....
        /*05e0*/ 	.word	0xffffffff


	//   ....[94]....
        /*05e4*/ 	.word	0xffffffff


	//   ....[95]....
        /*05e8*/ 	.word	0xffffffff


	//   ....[96]....
        /*05ec*/ 	.word	0xffffffff


	//   ....[97]....
        /*05f0*/ 	.word	0xffffffff


	//   ....[98]....
        /*05f4*/ 	.word	0xffffffff


	//   ....[99]....
        /*05f8*/ 	.word	0xffffffff


	//   ....[100]....
        /*05fc*/ 	.word	0xffffffff


	//   ....[101]....
        /*0600*/ 	.word	0xffffffff


	//   ....[102]....
        /*0604*/ 	.word	0xffffffff


	//   ....[103]....
        /*0608*/ 	.word	0xffffffff


	//   ....[104]....
        /*060c*/ 	.word	0xffffffff


	//   ....[105]....
        /*0610*/ 	.word	0xffffffff


	//   ....[106]....
        /*0614*/ 	.word	0xffffffff


	//   ....[107]....
        /*0618*/ 	.word	0xffffffff


	//   ....[108]....
        /*061c*/ 	.word	0xffffffff


	//   ....[109]....
        /*0620*/ 	.word	0xffffffff


	//   ....[110]....
        /*0624*/ 	.word	0xffffffff


	//   ....[111]....
        /*0628*/ 	.word	0xffffffff


	//   ....[112]....
        /*062c*/ 	.word	0xffffffff


	//   ....[113]....
        /*0630*/ 	.word	0xffffffff


	//   ....[114]....
        /*0634*/ 	.word	0xffffffff


	//   ....[115]....
        /*0638*/ 	.word	0xffffffff


	//   ....[116]....
        /*063c*/ 	.word	0xffffffff


	//   ....[117]....
        /*0640*/ 	.word	0xffffffff


	//   ....[118]....
        /*0644*/ 	.word	0xffffffff


	//   ....[119]....
        /*0648*/ 	.word	0xffffffff


	//   ....[120]....
        /*064c*/ 	.word	0xffffffff


	//   ....[121]....
        /*0650*/ 	.word	0xffffffff


	//   ....[122]....
        /*0654*/ 	.word	0xffffffff


	//   ....[123]....
        /*0658*/ 	.word	0xffffffff


	//   ....[124]....
        /*065c*/ 	.word	0xffffffff


	//   ....[125]....
        /*0660*/ 	.word	0xffffffff


	//   ....[126]....
        /*0664*/ 	.word	0xffffffff


	//   ....[127]....
        /*0668*/ 	.word	0xffffffff


	//   ....[128]....
        /*066c*/ 	.word	0xffffffff


	//   ....[129]....
        /*0670*/ 	.word	0xffffffff


	//   ....[130]....
        /*0674*/ 	.word	0xffffffff


	//   ....[131]....
        /*0678*/ 	.word	0xffffffff


	//   ....[132]....
        /*067c*/ 	.word	0xffffffff


	//   ....[133]....
        /*0680*/ 	.word	0xffffffff


	//   ....[134]....
        /*0684*/ 	.word	0xffffffff


	//   ....[135]....
        /*0688*/ 	.word	0xffffffff


	//   ....[136]....
        /*068c*/ 	.word	0xffffffff


	//   ....[137]....
        /*0690*/ 	.word	0xffffffff


	//   ....[138]....
        /*0694*/ 	.word	0xffffffff


	//   ....[139]....
        /*0698*/ 	.word	0xffffffff


	//   ....[140]....
        /*069c*/ 	.word	0xffffffff


	//   ....[141]....
        /*06a0*/ 	.word	0xffffffff


	//   ....[142]....
        /*06a4*/ 	.word	0xffffffff


	//   ....[143]....
        /*06a8*/ 	.word	0xffffffff


	//   ....[144]....
        /*06ac*/ 	.word	0xffffffff


	//   ....[145]....
        /*06b0*/ 	.word	0xffffffff


	//   ....[146]....
        /*06b4*/ 	.word	0xffffffff


	//   ....[147]....
        /*06b8*/ 	.word	0xffffffff


	//   ....[148]....
        /*06bc*/ 	.word	0xffffffff


	//----- nvinfo : EIATTR_COOP_GROUP_INSTR_OFFSETS
	.align		4
.L_540:
        /*06c0*/ 	.byte	0x04, 0x28
        /*06c2*/ 	.short	(.L_542 - .L_541)


	//   ....[0]....
.L_541:
        /*06c4*/ 	.word	0x00000050


	//   ....[1]....
        /*06c8*/ 	.word	0x000018b0


	//   ....[2]....
        /*06cc*/ 	.word	0x000018f0


	//   ....[3]....
        /*06d0*/ 	.word	0x00001910


	//   ....[4]....
        /*06d4*/ 	.word	0x00001930


	//   ....[5]....
        /*06d8*/ 	.word	0x00001940


	//   ....[6]....
        /*06dc*/ 	.word	0x00001950


	//   ....[7]....
        /*06e0*/ 	.word	0x00001990


	//   ....[8]....
        /*06e4*/ 	.word	0x000019b0


	//   ....[9]....
        /*06e8*/ 	.word	0x00001bf0


	//   ....[10]....
        /*06ec*/ 	.word	0x00001c10


	//   ....[11]....
        /*06f0*/ 	.word	0x00001c20


	//   ....[12]....
        /*06f4*/ 	.word	0x00001c50


	//   ....[13]....
        /*06f8*/ 	.word	0x00001c60


	//   ....[14]....
        /*06fc*/ 	.word	0x00001ca0


	//   ....[15]....
        /*0700*/ 	.word	0x00001ce0


	//   ....[16]....
        /*0704*/ 	.word	0x00001d10


	//   ....[17]....
        /*0708*/ 	.word	0x00002370


	//   ....[18]....
        /*070c*/ 	.word	0x00002390


	//   ....[19]....
        /*0710*/ 	.word	0x000023a0


	//   ....[20]....
        /*0714*/ 	.word	0x000023c0


	//   ....[21]....
        /*0718*/ 	.word	0x000023d0


	//   ....[22]....
        /*071c*/ 	.word	0x000023f0


	//   ....[23]....
        /*0720*/ 	.word	0x00002410


	//   ....[24]....
        /*0724*/ 	.word	0x00002430


	//   ....[25]....
        /*0728*/ 	.word	0x00003370


	//   ....[26]....
        /*072c*/ 	.word	0x00003390


	//   ....[27]....
        /*0730*/ 	.word	0x000033c0


	//   ....[28]....
        /*0734*/ 	.word	0x000033d0


	//   ....[29]....
        /*0738*/ 	.word	0x000033e0


	//   ....[30]....
        /*073c*/ 	.word	0x000033f0


	//   ....[31]....
        /*0740*/ 	.word	0x00003400


	//   ....[32]....
        /*0744*/ 	.word	0x00003540


	//   ....[33]....
        /*0748*/ 	.word	0x00003750


	//   ....[34]....
        /*074c*/ 	.word	0x00003b90


	//   ....[35]....
        /*0750*/ 	.word	0x00004390


	//   ....[36]....
        /*0754*/ 	.word	0x000043b0


	//   ....[37]....
        /*0758*/ 	.word	0x000043d0


	//   ....[38]....
        /*075c*/ 	.word	0x000043f0


	//   ....[39]....
        /*0760*/ 	.word	0x00006300


	//   ....[40]....
        /*0764*/ 	.word	0x00006320


	//   ....[41]....
        /*0768*/ 	.word	0x00006390


	//   ....[42]....
        /*076c*/ 	.word	0x000063d0


	//   ....[43]....
        /*0770*/ 	.word	0x000063e0


	//   ....[44]....
        /*0774*/ 	.word	0x000063f0


	//   ....[45]....
        /*0778*/ 	.word	0x00006460


	//   ....[46]....
        /*077c*/ 	.word	0x00006470


	//   ....[47]....
        /*0780*/ 	.word	0x00007480


	//   ....[48]....
        /*0784*/ 	.word	0x000074a0


	//   ....[49]....
        /*0788*/ 	.word	0x00007510


	//   ....[50]....
        /*078c*/ 	.word	0x00007550


	//   ....[51]....
        /*0790*/ 	.word	0x00007560


	//   ....[52]....
        /*0794*/ 	.word	0x00007570


	//   ....[53]....
        /*0798*/ 	.word	0x000075e0


	//   ....[54]....
        /*079c*/ 	.word	0x000075f0


	//   ....[55]....
        /*07a0*/ 	.word	0x00007850


	//   ....[56]....
        /*07a4*/ 	.word	0x00007c80


	//   ....[57]....
        /*07a8*/ 	.word	0x000082a0


	//   ....[58]....
        /*07ac*/ 	.word	0x000082c0


	//   ....[59]....
        /*07b0*/ 	.word	0x000084e0


	//   ....[60]....
        /*07b4*/ 	.word	0x00008500


	//   ....[61]....
        /*07b8*/ 	.word	0x0000a830


	//   ....[62]....
        /*07bc*/ 	.word	0x0000a850


	//   ....[63]....
        /*07c0*/ 	.word	0x0000a890


	//   ....[64]....
        /*07c4*/ 	.word	0x0000a8d0


	//   ....[65]....
        /*07c8*/ 	.word	0x0000a900


	//   ....[66]....
        /*07cc*/ 	.word	0x0000a920


	//   ....[67]....
        /*07d0*/ 	.word	0x0000a950


	//   ....[68]....
        /*07d4*/ 	.word	0x0000a970


	//   ....[69]....
        /*07d8*/ 	.word	0x0000b940


	//   ....[70]....
        /*07dc*/ 	.word	0x0000b960


	//   ....[71]....
        /*07e0*/ 	.word	0x0000b990


	//   ....[72]....
        /*07e4*/ 	.word	0x0000ba10


	//   ....[73]....
        /*07e8*/ 	.word	0x0000ba80


	//   ....[74]....
        /*07ec*/ 	.word	0x0000baa0


	//   ....[75]....
        /*07f0*/ 	.word	0x0000bac0


	//   ....[76]....
        /*07f4*/ 	.word	0x0000bad0


	//   ....[77]....
        /*07f8*/ 	.word	0x0000c020


	//   ....[78]....
        /*07fc*/ 	.word	0x0000c040


	//   ....[79]....
        /*0800*/ 	.word	0x0000c060


	//   ....[80]....
        /*0804*/ 	.word	0x0000c080


	//   ....[81]....
        /*0808*/ 	.word	0x0000e0b0


	//   ....[82]....
        /*080c*/ 	.word	0x0000e0f0


	//   ....[83]....
        /*0810*/ 	.word	0x0000e110


	//   ....[84]....
        /*0814*/ 	.word	0x0000e130


	//   ....[85]....
        /*0818*/ 	.word	0x0000e8c0


	//   ....[86]....
        /*081c*/ 	.word	0x0000ef00


	//   ....[87]....
        /*0820*/ 	.word	0x0000ef20


	//   ....[88]....
        /*0824*/ 	.word	0x0000ef40


	//   ....[89]....
        /*0828*/ 	.word	0x0000ef50


	//   ....[90]....
        /*082c*/ 	.word	0x0000f050


	//   ....[91]....
        /*0830*/ 	.word	0x0000f070


	//   ....[92]....
        /*0834*/ 	.word	0x0000f490


	//   ....[93]....
        /*0838*/ 	.word	0x0000f4a0


	//   ....[94]....
        /*083c*/ 	.word	0x0000fc30


	//   ....[95]....
        /*0840*/ 	.word	0x0000fd20


	//   ....[96]....
        /*0844*/ 	.word	0x0000fd90


	//   ....[97]....
        /*0848*/ 	.word	0x0000feb0


	//   ....[98]....
        /*084c*/ 	.word	0x0000ff10


	//   ....[99]....
        /*0850*/ 	.word	0x00010050


	//   ....[100]....
        /*0854*/ 	.word	0x000100b0


	//   ....[101]....
        /*0858*/ 	.word	0x000101f0


	//   ....[102]....
        /*085c*/ 	.word	0x00010250


	//   ....[103]....
        /*0860*/ 	.word	0x000102c0


	//   ....[104]....
        /*0864*/ 	.word	0x00010330


	//   ....[105]....
        /*0868*/ 	.word	0x00010b70


	//   ....[106]....
        /*086c*/ 	.word	0x00010bc0


	//   ....[107]....
        /*0870*/ 	.word	0x00010c10


	//   ....[108]....
        /*0874*/ 	.word	0x00010c60


	//   ....[109]....
        /*0878*/ 	.word	0x00010cd0


	//   ....[110]....
        /*087c*/ 	.word	0x00010d40


	//   ....[111]....
        /*0880*/ 	.word	0x00010e60


	//   ....[112]....
        /*0884*/ 	.word	0x00010ec0


	//   ....[113]....
        /*0888*/ 	.word	0x00011000


	//   ....[114]....
        /*088c*/ 	.word	0x00011060


	//   ....[115]....
        /*0890*/ 	.word	0x000111a0


	//   ....[116]....
        /*0894*/ 	.word	0x00011200


	//   ....[117]....
        /*0898*/ 	.word	0x00011270


	//   ....[118]....
        /*089c*/ 	.word	0x000112e0


	//   ....[119]....
        /*08a0*/ 	.word	0x00011400


	//   ....[120]....
        /*08a4*/ 	.word	0x00011460


	//   ....[121]....
        /*08a8*/ 	.word	0x000115a0


	//   ....[122]....
        /*08ac*/ 	.word	0x00011600


	//   ....[123]....
        /*08b0*/ 	.word	0x00011740


	//   ....[124]....
        /*08b4*/ 	.word	0x000117a0


	//   ....[125]....
        /*08b8*/ 	.word	0x00011810


	//   ....[126]....
        /*08bc*/ 	.word	0x00011880


	//   ....[127]....
        /*08c0*/ 	.word	0x000120c0


	//   ....[128]....
        /*08c4*/ 	.word	0x00012100


	//   ....[129]....
        /*08c8*/ 	.word	0x00012150


	//   ....[130]....
        /*08cc*/ 	.word	0x00012190


	//   ....[131]....
        /*08d0*/ 	.word	0x000121f0


	//   ....[132]....
        /*08d4*/ 	.word	0x00012260


	//   ....[133]....
        /*08d8*/ 	.word	0x000122d0


	//   ....[134]....
        /*08dc*/ 	.word	0x000123e0


	//   ....[135]....
        /*08e0*/ 	.word	0x00012440


	//   ....[136]....
        /*08e4*/ 	.word	0x00012550


	//   ....[137]....
        /*08e8*/ 	.word	0x000125b0


	//   ....[138]....
        /*08ec*/ 	.word	0x000126c0


	//   ....[139]....
        /*08f0*/ 	.word	0x00012720


	//   ....[140]....
        /*08f4*/ 	.word	0x00012770


	//   ....[141]....
        /*08f8*/ 	.word	0x000127b0


	//   ....[142]....
        /*08fc*/ 	.word	0x00012800


	//   ....[143]....
        /*0900*/ 	.word	0x00012840


	//   ....[144]....
        /*0904*/ 	.word	0x00012890


	//   ....[145]....
        /*0908*/ 	.word	0x000128f0


	//   ....[146]....
        /*090c*/ 	.word	0x00012940


	//   ....[147]....
        /*0910*/ 	.word	0x000129a0


	//   ....[148]....
        /*0914*/ 	.word	0x00012a10


	//----- nvinfo : EIATTR_EXIT_INSTR_OFFSETS
	.align		4
.L_542:
        /*0918*/ 	.byte	0x04, 0x1c
        /*091a*/ 	.short	(.L_544 - .L_543)


	//   ....[0]....
.L_543:
        /*091c*/ 	.word	0x000000a0


	//   ....[1]....
        /*0920*/ 	.word	0x0000fcd0


	//----- nvinfo : EIATTR_MAX_THREADS
	.align		4
.L_544:
        /*0924*/ 	.byte	0x04, 0x05
        /*0926*/ 	.short	(.L_546 - .L_545)
.L_545:
        /*0928*/ 	.word	0x00000100
        /*092c*/ 	.word	0x00000001
        /*0930*/ 	.word	0x00000001


	//----- nvinfo : EIATTR_CRS_STACK_SIZE
	.align		4
.L_546:
        /*0934*/ 	.byte	0x04, 0x1e
        /*0936*/ 	.short	(.L_548 - .L_547)
.L_547:
        /*0938*/ 	.word	0x00000000
.L_548:


//--------------------- .nv.info._ZN7cutlass13device_kernelIN5flash19enable_sm80_to_sm89INS1_16FlashAttnFwdSm80INS1_25CollectiveMainloopFwdSm80ILi4ELi1ELb0EN4cute5tupleIJNS5_1CILi128EEENS7_ILi64EEES8_EEELi128ENS_6half_tEfNS_4arch4Sm80ELb0ELb0ELb0ELb0ELb1ELb0ELb1ELb1EEENS1_21CollectiveEpilogueFwdINS6_IJS8_S8_S9_EEENS6_IJNS7_ILi1EEESH_SH_EEESB_SD_Li128ELb0ELb1ELb1ELb0EEENS1_19SingleTileSchedulerILb0ELb1ELb1ELi128EEEEEEEEEvNT_6ParamsE --------------------------
	.section	.nv.info._ZN7cutlass13device_kernelIN5flash19enable_sm80_to_sm89INS1_16FlashAttnFwdSm80INS1_25CollectiveMainloopFwdSm80ILi4ELi1ELb0EN4cute5tupleIJNS5_1CILi128EEENS7_ILi64EEES8_EEELi128ENS_6half_tEfNS_4arch4Sm80ELb0ELb0ELb0ELb0ELb1ELb0ELb1ELb1EEENS1_21CollectiveEpilogueFwdINS6_IJS8_S8_S9_EEENS6_IJNS7_ILi1EEESH_SH_EEESB_SD_Li128ELb0ELb1ELb1ELb0EEENS1_19SingleTileSchedulerILb0ELb1ELb1ELi128EEEEEEEEEvNT_6ParamsE,"",@"SHT_CUDA_INFO"
	.sectionflags	@""
	.align	4


	//----- nvinfo : EIATTR_CUDA_API_VERSION
	.align		4
        /*0000*/ 	.byte	0x04, 0x37
        /*0002*/ 	.short	(.L_550 - .L_549)
.L_549:
        /*0004*/ 	.word	0x00000082


	//----- nvinfo : EIATTR_SW2861232_WAR
	.align		4
.L_550:
        /*0008*/ 	.byte	0x01, 0x35
	.zero		2


	//----- nvinfo : EIATTR_PARAM_CBANK
	.align		4
        /*000c*/ 	.byte	0x04, 0x0a
        /*000e*/ 	.short	(.L_552 - .L_551)
	.align		4
.L_551:
        /*0010*/ 	.word	index@(.nv.constant0._ZN7cutlass13device_kernelIN5flash19enable_sm80_to_sm89INS1_16FlashAttnFwdSm80INS1_25CollectiveMainloopFwdSm80ILi4ELi1ELb0EN4cute5tupleIJNS5_1CILi128EEENS7_ILi64EEES8_EEELi128ENS_6half_tEfNS_4arch4Sm80ELb0ELb0ELb0ELb0ELb1ELb0ELb1ELb1EEENS1_21CollectiveEpilogueFwdINS6_IJS8_S8_S9_EEENS6_IJNS7_ILi1EEESH_SH_EEESB_SD_Li128ELb0ELb1ELb1ELb0EEENS1_19SingleTileSchedulerILb0ELb1ELb1ELi128EEEEEEEEEvNT_6ParamsE)
        /*0014*/ 	.short	0x0160
        /*0016*/ 	.short	0x0418


	//----- nvinfo : EIATTR_CBANK_PARAM_SIZE
	.align		4
.L_552:
        /*0018*/ 	.byte	0x03, 0x19
        /*001a*/ 	.short	0x0418


	//----- nvinfo : EIATTR_KPARAM_INFO
	.align		4
        /*001c*/ 	.byte	0x04, 0x17
        /*001e*/ 	.short	(.L_554 - .L_553)
.L_553:
        /*0020*/ 	.word	0x00000000
        /*0024*/ 	.short	0x0000
        /*0026*/ 	.short	0x0000
        /*0028*/ 	.byte	0x00, 0xf0, 0x61, 0x10


	//----- nvinfo : EIATTR_MAXREG_COUNT
	.align		4
.L_554:
        /*002c*/ 	.byte	0x03, 0x1b
        /*002e*/ 	.short	0x00ff


	//----- nvinfo : EIATTR_NUM_BARRIERS
	.align		4
        /*0030*/ 	.byte	0x02, 0x4c
        /*0032*/ 	.byte	0x02
	.zero		1


	//----- nvinfo : EIATTR_ANNOTATIONS
	.align		4
        /*0034*/ 	.byte	0x04, 0x55
        /*0036*/ 	.short	(.L_556 - .L_555)


	//   ....[0]....
.L_555:
        /* <DEDUP_REMOVED lines=16> */


	//----- nvinfo : EIATTR_MERCURY_ISA_VERSION
	.align		4
.L_556:
        /*0128*/ 	.byte	0x03, 0x5f
        /*012a*/ 	.short	0x0000


	//----- nvinfo : EIATTR_COOP_GROUP_MASK_REGIDS
	.align		4
        /*012c*/ 	.byte	0x04, 0x29
        /*012e*/ 	.short	(.L_558 - .L_557)


	//   ....[0]....
.L_557:
        /*0130*/ 	.word	0xffffffff


	//   ....[1]....
        /*0134*/ 	.word	0xffffffff


	//   ....[2]....
        /*0138*/ 	.word	0xffffffff


	//   ....[3]....
        /*013c*/ 	.word	0xffffffff


	//   ....[4]....
        /*0140*/ 	.word	0xffffffff


	//   ....[5]....
        /*0144*/ 	.word	0xffffffff


	//   ....[6]....
        /*0148*/ 	.word	0xffffffff


	//   ....[7]....
        /*014c*/ 	.word	0xffffffff


	//   ....[8]....
        /*0150*/ 	.word	0xffffffff


	//   ....[9]....
        /*0154*/ 	.word	0xffffffff


	//   ....[10]....
        /*0158*/ 	.word	0xffffffff


	//   ....[11]....
        /*015c*/ 	.word	0xffffffff


	//   ....[12]....
        /*0160*/ 	.word	0xffffffff


	//   ....[13]....
        /*0164*/ 	.word	0xffffffff


	//   ....[14]....
        /*0168*/ 	.word	0xffffffff


	//   ....[15]....
        /*016c*/ 	.word	0xffffffff


	//   ....[16]....
        /*0170*/ 	.word	0xffffffff


	//   ....[17]....
        /*0174*/ 	.word	0xffffffff


	//   ....[18]....
        /*0178*/ 	.word	0xffffffff


	//   ....[19]....
        /*017c*/ 	.word	0xffffffff


	//   ....[20]....
        /*0180*/ 	.word	0xffffffff


	//   ....[21]....
        /*0184*/ 	.word	0xffffffff


	//   ....[22]....
        /*0188*/ 	.word	0xffffffff


	//   ....[23]....
        /*018c*/ 	.word	0xffffffff


	//   ....[24]....
        /*0190*/ 	.word	0xffffffff


	//   ....[25]....
        /*0194*/ 	.word	0xffffffff


	//   ....[26]....
        /*0198*/ 	.word	0xffffffff


	//   ....[27]....
        /*019c*/ 	.word	0xffffffff


	//   ....[28]....
        /*01a0*/ 	.word	0xffffffff


	//   ....[29]....
        /*01a4*/ 	.word	0xffffffff


	//   ....[30]....
        /*01a8*/ 	.word	0xffffffff


	//   ....[31]....
        /*01ac*/ 	.word	0xffffffff


	//   ....[32]....
        /*01b0*/ 	.word	0xffffffff


	//   ....[33]....
        /*01b4*/ 	.word	0xffffffff


	//   ....[34]....
        /*01b8*/ 	.word	0xffffffff


	//   ....[35]....
        /*01bc*/ 	.word	0xffffffff


	//   ....[36]....
        /*01c0*/ 	.word	0xffffffff


	//   ....[37]....
        /*01c4*/ 	.word	0xffffffff


	//   ....[38]....
        /*01c8*/ 	.word	0xffffffff


	//   ....[39]....
        /*01cc*/ 	.word	0xffffffff


	//   ....[40]....
        /*01d0*/ 	.word	0xffffffff


	//   ....[41]....
        /*01d4*/ 	.word	0xffffffff


	//   ....[42]....
        /*01d8*/ 	.word	0xffffffff


	//   ....[43]....
        /*01dc*/ 	.word	0xffffffff


	//   ....[44]....
        /*01e0*/ 	.word	0xffffffff


	//   ....[45]....
        /*01e4*/ 	.word	0xffffffff


	//   ....[46]....
        /*01e8*/ 	.word	0xffffffff


	//   ....[47]....
        /*01ec*/ 	.word	0xffffffff


	//   ....[48]....
        /*01f0*/ 	.word	0xffffffff


	//   ....[49]....
        /*01f4*/ 	.word	0xffffffff


	//   ....[50]....
        /*01f8*/ 	.word	0xffffffff


	//   ....[51]....
        /*01fc*/ 	.word	0xffffffff


	//   ....[52]....
        /*0200*/ 	.word	0xffffffff


	//   ....[53]....
        /*0204*/ 	.word	0xffffffff


	//   ....[54]....
        /*0208*/ 	.word	0xffffffff


	//   ....[55]....
        /*020c*/ 	.word	0xffffffff


	//   ....[56]....
        /*0210*/ 	.word	0xffffffff


	//   ....[57]....
        /*0214*/ 	.word	0xffffffff


	//   ....[58]....
        /*0218*/ 	.word	0xffffffff


	//   ....[59]....
        /*021c*/ 	.word	0xffffffff


	//   ....[60]....
        /*0220*/ 	.word	0xffffffff


	//   ....[61]....
        /*0224*/ 	.word	0xffffffff


	//   ....[62]....
        /*0228*/ 	.word	0xffffffff


	//   ....[63]....
        /*022c*/ 	.word	0xffffffff


	//   ....[64]....
        /*0230*/ 	.word	0xffffffff


	//   ....[65]....
        /*0234*/ 	.word	0xffffffff


	//   ....[66]....
        /*0238*/ 	.word	0xffffffff


	//   ....[67]....
        /*023c*/ 	.word	0xffffffff


	//   ....[68]....
        /*0240*/ 	.word	0xffffffff


	//   ....[69]....
        /*0244*/ 	.word	0xffffffff


	//   ....[70]....
        /*0248*/ 	.word	0xffffffff


	//   ....[71]....
        /*024c*/ 	.word	0xffffffff


	//   ....[72]....
        /*0250*/ 	.word	0xffffffff


	//   ....[73]....
        /*0254*/ 	.word	0xffffffff


	//   ....[74]....
        /*0258*/ 	.word	0xffffffff


	//   ....[75]....
        /*025c*/ 	.word	0xffffffff


	//   ....[76]....
        /*0260*/ 	.word	0xffffffff


	//   ....[77]....
        /*0264*/ 	.word	0xffffffff


	//   ....[78]....
        /*0268*/ 	.word	0xffffffff


	//   ....[79]....
        /*026c*/ 	.word	0xffffffff


	//   ....[80]....
        /*0270*/ 	.word	0xffffffff


	//   ....[81]....
        /*0274*/ 	.word	0xffffffff


	//   ....[82]....
        /*0278*/ 	.word	0xffffffff


	//   ....[83]....
        /*027c*/ 	.word	0xffffffff


	//   ....[84]....
        /*0280*/ 	.word	0xffffffff


	//   ....[85]....
        /*0284*/ 	.word	0xffffffff


	//   ....[86]....
        /*0288*/ 	.word	0xffffffff


	//   ....[87]....
        /*028c*/ 	.word	0xffffffff


	//   ....[88]....
        /*0290*/ 	.word	0xffffffff


	//   ....[89]....
        /*0294*/ 	.word	0xffffffff


	//   ....[90]....
        /*0298*/ 	.word	0xffffffff


	//   ....[91]....
        /*029c*/ 	.word	0xffffffff


	//   ....[92]....
        /*02a0*/ 	.word	0xffffffff


	//   ....[93]....
        /*02a4*/ 	.word	0xffffffff


	//   ....[94]....
        /*02a8*/ 	.word	0xffffffff


	//   ....[95]....
        /*02ac*/ 	.word	0xffffffff


	//   ....[96]....
        /*02b0*/ 	.word	0xffffffff


	//----- nvinfo : EIATTR_COOP_GROUP_INSTR_OFFSETS
	.align		4
.L_558:
        /*02b4*/ 	.byte	0x04, 0x28
        /*02b6*/ 	.short	(.L_560 - .L_559)


	//   ....[0]....
.L_559:
        /*02b8*/ 	.word	0x00000060


	//   ....[1]....
        /*02bc*/ 	.word	0x00000eb0


	//   ....[2]....
        /*02c0*/ 	.word	0x00000ee0


	//   ....[3]....
        /*02c4*/ 	.word	0x00001060


	//   ....[4]....
        /*02c8*/ 	.word	0x00001090


	//   ....[5]....
        /*02cc*/ 	.word	0x00001160


	//   ....[6]....
        /*02d0*/ 	.word	0x00001190


	//   ....[7]....
        /*02d4*/ 	.word	0x00001260


	//   ....[8]....
        /*02d8*/ 	.word	0x00001290


	//   ....[9]....
        /*02dc*/ 	.word	0x00001360


	//   ....[10]....
        /*02e0*/ 	.word	0x00001390


	//   ....[11]....
        /*02e4*/ 	.word	0x00001460


	//   ....[12]....
        /*02e8*/ 	.word	0x00001490


	//   ....[13]....
        /*02ec*/ 	.word	0x00001560


	//   ....[14]....
        /*02f0*/ 	.word	0x00001590


	//   ....[15]....
        /*02f4*/ 	.word	0x00001650


	//   ....[16]....
        /*02f8*/ 	.word	0x00001690


	//   ....[17]....
        /*02fc*/ 	.word	0x00001b10


	//   ....[18]....
        /*0300*/ 	.word	0x00001b30


	//   ....[19]....
        /*0304*/ 	.word	0x00001b60


	//   ....[20]....
        /*0308*/ 	.word	0x00001b90


	//   ....[21]....
        /*030c*/ 	.word	0x00001ba0


	//   ....[22]....
        /*0310*/ 	.word	0x00001bb0


	//   ....[23]....
        /*0314*/ 	.word	0x00001bc0


	//   ....[24]....
        /*0318*/ 	.word	0x00001bd0


	//   ....[25]....
        /*031c*/ 	.word	0x00001f00


	//   ....[26]....
        /*0320*/ 	.word	0x00001f30


	//   ....[27]....
        /*0324*/ 	.word	0x00001f50


	//   ....[28]....
        /*0328*/ 	.word	0x00001f80


	//   ....[29]....
        /*032c*/ 	.word	0x00001fb0


	//   ....[30]....
        /*0330*/ 	.word	0x00001fe0


	//   ....[31]....
        /*0334*/ 	.word	0x00002010


	//   ....[32]....
        /*0338*/ 	.word	0x00002050


	//   ....[33]....
        /*033c*/ 	.word	0x00003100


	//   ....[34]....
        /*0340*/ 	.word	0x00003120


	//   ....[35]....
        /*0344*/ 	.word	0x00003130


	//   ....[36]....
        /*0348*/ 	.word	0x00003140


	//   ....[37]....
        /*034c*/ 	.word	0x00003150


	//   ....[38]....
        /*0350*/ 	.word	0x00003160


	//   ....[39]....
        /*0354*/ 	.word	0x00003170


	//   ....[40]....
        /*0358*/ 	.word	0x00003190


	//   ....[41]....
        /*035c*/ 	.word	0x00003a50


	//   ....[42]....
        /*0360*/ 	.word	0x00003b50


	//   ....[43]....
        /*0364*/ 	.word	0x00003ed0


	//   ....[44]....
        /*0368*/ 	.word	0x00003f80


	//   ....[45]....
        /*036c*/ 	.word	0x00004160


	//   ....[46]....
        /*0370*/ 	.word	0x00004240


	//   ....[47]....
        /*0374*/ 	.word	0x00004320


	//   ....[48]....
        /*0378*/ 	.word	0x00004460


	//   ....[49]....
        /*037c*/ 	.word	0x00005ba0


	//   ....[50]....
        /*0380*/ 	.word	0x00005bb0


	//   ....[51]....
        /*0384*/ 	.word	0x00005bc0


	//   ....[52]....
        /*0388*/ 	.word	0x00005bd0


	//   ....[53]....
        /*038c*/ 	.word	0x00005be0


	//   ....[54]....
        /*0390*/ 	.word	0x00005bf0


	//   ....[55]....
        /*0394*/ 	.word	0x00005c00


	//   ....[56]....
        /*0398*/ 	.word	0x00005c30


	//   ....[57]....
        /*039c*/ 	.word	0x00005f40


	//   ....[58]....
        /*03a0*/ 	.word	0x00005f90


	//   ....[59]....
        /*03a4*/ 	.word	0x00005fb0


	//   ....[60]....
        /*03a8*/ 	.word	0x00005fe0


	//   ....[61]....
        /*03ac*/ 	.word	0x00006070


	//   ....[62]....
        /*03b0*/ 	.word	0x00006090


	//   ....[63]....
        /*03b4*/ 	.word	0x000060a0


	//   ....[64]....
        /*03b8*/ 	.word	0x000060b0


	//   ....[65]....
        /*03bc*/ 	.word	0x00006e90


	//   ....[66]....
        /*03c0*/ 	.word	0x00006fd0


	//   ....[67]....
        /*03c4*/ 	.word	0x00007090


	//   ....[68]....
        /*03c8*/ 	.word	0x000070e0


	//   ....[69]....
        /*03cc*/ 	.word	0x00007120


	//   ....[70]....
        /*03d0*/ 	.word	0x00007190


	//   ....[71]....
        /*03d4*/ 	.word	0x000071c0


	//   ....[72]....
        /*03d8*/ 	.word	0x000071f0


	//   ....[73]....
        /*03dc*/ 	.word	0x00009580


	//   ....[74]....
        /*03e0*/ 	.word	0x00009590


	//   ....[75]....
        /*03e4*/ 	.word	0x000095a0


	//   ....[76]....
        /*03e8*/ 	.word	0x000095b0


	//   ....[77]....
        /*03ec*/ 	.word	0x000095e0


	//   ....[78]....
        /*03f0*/ 	.word	0x00009600


	//   ....[79]....
        /*03f4*/ 	.word	0x00009620


	//   ....[80]....
        /*03f8*/ 	.word	0x00009650


	//   ....[81]....
        /*03fc*/ 	.word	0x0000a720


	//   ....[82]....
        /*0400*/ 	.word	0x0000a750


	//   ....[83]....
        /*0404*/ 	.word	0x0000a780


	//   ....[84]....
        /*0408*/ 	.word	0x0000a7b0


	//   ....[85]....
        /*040c*/ 	.word	0x0000a7f0


	//   ....[86]....
        /*0410*/ 	.word	0x0000a820


	//   ....[87]....
        /*0414*/ 	.word	0x0000a840


	//   ....[88]....
        /*0418*/ 	.word	0x0000a850


	//   ....[89]....
        /*041c*/ 	.word	0x0000a8d0


	//   ....[90]....
        /*0420*/ 	.word	0x0000a8f0


	//   ....[91]....
        /*0424*/ 	.word	0x0000af00


	//   ....[92]....
        /*0428*/ 	.word	0x0000af20


	//   ....[93]....
        /*042c*/ 	.word	0x0000b520


	//   ....[94]....
        /*0430*/ 	.word	0x0000b540


	//   ....[95]....
        /*0434*/ 	.word	0x0000bb40


	//   ....[96]....
        /*0438*/ 	.word	0x0000bb50


	//----- nvinfo : EIATTR_EXIT_INSTR_OFFSETS
	.align		4
.L_560:
        /*043c*/ 	.byte	0x04, 0x1c
        /*043e*/ 	.short	(.L_562 - .L_561)


	//   ....[0]....
.L_561:
        /*0440*/ 	.word	0x000001c0


	//   ....[1]....
        /*0444*/ 	.word	0x0000bb60


	//   ....[2]....
        /*0448*/ 	.word	0x0000c100


	//   ....[3]....
        /*044c*/ 	.word	0x0000c150


	//   ....[4]....
        /*0450*/ 	.word	0x0000c180


	//   ....[5]....
        /*0454*/ 	.word	0x0000c1e0


	//   ....[6]....
        /*0458*/ 	.word	0x0000c470


	//----- nvinfo : EIATTR_CTAIDZ_USED
	.align		4
.L_562:
        /*045c*/ 	.byte	0x01, 0x04
	.zero		2


	//----- nvinfo : EIATTR_MAX_THREADS
	.align		4
        /*0460*/ 	.byte	0x04, 0x05
        /*0462*/ 	.short	(.L_564 - .L_563)
.L_563:
        /*0464*/ 	.word	0x00000080
        /*0468*/ 	.word	0x00000001
        /*046c*/ 	.word	0x00000001


	//----- nvinfo : EIATTR_CRS_STACK_SIZE
	.align		4
.L_564:
        /*0470*/ 	.byte	0x04, 0x1e
        /*0472*/ 	.short	(.L_566 - .L_565)
.L_565:
        /*0474*/ 	.word	0x00000000
.L_566:


//--------------------- .nv.info._ZN7cutlass13device_kernelIN5flash19enable_sm80_to_sm89INS1_16FlashAttnFwdSm80INS1_25CollectiveMainloopFwdSm80ILi8ELi1ELb1EN4cute5tupleIJNS5_1CILi128EEENS7_ILi112EEES8_EEELi128ENS_6half_tEfNS_4arch4Sm80ELb0ELb0ELb0ELb1ELb1ELb0ELb1ELb1EEENS1_21CollectiveEpilogueFwdINS6_IJS8_S8_S9_EEENS6_IJNS7_ILi1EEESH_SH_EEESB_SD_Li256ELb1ELb1ELb1ELb0EEENS1_36VarlenDynamicPersistentTileSchedulerILi128ELi112ELi256ELi256ELb1ELb1ELb0ELb0ELb1ELb1EEEEEEEEEvNT_6ParamsE --------------------------
	.section	.nv.info._ZN7cutlass13device_kernelIN5flash19enable_sm80_to_sm89INS1_16FlashAttnFwdSm80INS1_25CollectiveMainloopFwdSm80ILi8ELi1ELb1EN4cute5tupleIJNS5_1CILi128EEENS7_ILi112EEES8_EEELi128ENS_6half_tEfNS_4arch4Sm80ELb0ELb0ELb0ELb1ELb1ELb0ELb1ELb1EEENS1_21CollectiveEpilogueFwdINS6_IJS8_S8_S9_EEENS6_IJNS7_ILi1EEESH_SH_EEESB_SD_Li256ELb1ELb1ELb1ELb0EEENS1_36VarlenDynamicPersistentTileSchedulerILi128ELi112ELi256ELi256ELb1ELb1ELb0ELb0ELb1ELb1EEEEEEEEEvNT_6ParamsE,"",@"SHT_CUDA_INFO"
	.sectionflags	@""
	.align	4


	//----- nvinfo : EIATTR_CUDA_API_VERSION
	.align		4
        /*0000*/ 	.byte	0x04, 0x37
        /*0002*/ 	.short	(.L_568 - .L_567)
.L_567:
        /*0004*/ 	.word	0x00000082


	//----- nvinfo : EIATTR_SW2861232_WAR
	.align		4
.L_568:
        /*0008*/ 	.byte	0x01, 0x35
	.zero		2


	//----- nvinfo : EIATTR_PARAM_CBANK
	.align		4
        /*000c*/ 	.byte	0x04, 0x0a
        /*000e*/ 	.short	(.L_570 - .L_569)
	.align		4
.L_569:
        /*0010*/ 	.word	index@(.nv.constant0._ZN7cutlass13device_kernelIN5flash19enable_sm80_to_sm89INS1_16FlashAttnFwdSm80INS1_25CollectiveMainloopFwdSm80ILi8ELi1ELb1EN4cute5tupleIJNS5_1CILi128EEENS7_ILi112EEES8_EEELi128ENS_6half_tEfNS_4arch4Sm80ELb0ELb0ELb0ELb1ELb1ELb0ELb1ELb1EEENS1_21CollectiveEpilogueFwdINS6_IJS8_S8_S9_EEENS6_IJNS7_ILi1EEESH_SH_EEESB_SD_Li256ELb1ELb1ELb1ELb0EEENS1_36VarlenDynamicPersistentTileSchedulerILi128ELi112ELi256ELi256ELb1ELb1ELb0ELb0ELb1ELb1EEEEEEEEEvNT_6ParamsE)
        /*0014*/ 	.short	0x0160
        /*0016*/ 	.short	0x0438


	//----- nvinfo : EIATTR_CBANK_PARAM_SIZE
	.align		4
.L_570:
        /*0018*/ 	.byte	0x03, 0x19
        /*001a*/ 	.short	0x0438


	//----- nvinfo : EIATTR_KPARAM_INFO
	.align		4
        /*001c*/ 	.byte	0x04, 0x17
        /*001e*/ 	.short	(.L_572 - .L_571)
.L_571:
        /*0020*/ 	.word	0x00000000
        /*0024*/ 	.short	0x0000
        /*0026*/ 	.short	0x0000
        /*0028*/ 	.byte	0x00, 0xf0, 0xe1, 0x10


	//----- nvinfo : EIATTR_MAXREG_COUNT
	.align		4
.L_572:
        /*002c*/ 	.byte	0x03, 0x1b
        /*002e*/ 	.short	0x00ff


	//----- nvinfo : EIATTR_NUM_BARRIERS
	.align		4
        /*0030*/ 	.byte	0x02, 0x4c
        /*0032*/ 	.byte	0x06
	.zero		1


	//----- nvinfo : EIATTR_ANNOTATIONS
	.align		4
        /*0034*/ 	.byte	0x04, 0x55
        /*0036*/ 	.short	(.L_574 - .L_573)


	//   ....[0]....
.L_573:
        /* <DEDUP_REMOVED lines=69> */


	//----- nvinfo : EIATTR_MERCURY_ISA_VERSION
	.align		4
.L_574:
        /*0470*/ 	.byte	0x03, 0x5f
        /*0472*/ 	.short	0x0000


	//----- nvinfo : EIATTR_INT_WARP_WIDE_INSTR_OFFSETS
	.align		4
        /*0474*/ 	.byte	0x04, 0x31
        /*0476*/ 	.short	(.L_576 - .L_575)


	//   ....[0]....
.L_575:
        /*0478*/ 	.word	0x0000a090


	//   ....[1]....
        /*047c*/ 	.word	0x0000a110


	//----- nvinfo : EIATTR_COOP_GROUP_MASK_REGIDS
	.align		4
.L_576:
        /*0480*/ 	.byte	0x04, 0x29
        /*0482*/ 	.short	(.L_578 - .L_577)


	//   ....[0]....
.L_577:
        /*0484*/ 	.word	0xffffffff


	//   ....[1]....
        /*0488*/ 	.word	0xffffffff


	//   ....[2]....
        /*048c*/ 	.word	0xffffffff


	//   ....[3]....
        /*0490*/ 	.word	0xffffffff


	//   ....[4]....
        /*0494*/ 	.word	0xffffffff


	//   ....[5]....
        /*0498*/ 	.word	0xffffffff


	//   ....[6]....
        /*049c*/ 	.word	0xffffffff


	//   ....[7]....
        /*04a0*/ 	.word	0xffffffff


	//   ....[8]....
        /*04a4*/ 	.word	0xffffffff


	//   ....[9]....
        /*04a8*/ 	.word	0xffffffff


	//   ....[10]....
        /*04ac*/ 	.word	0xffffffff


	//   ....[11]....
        /*04b0*/ 	.word	0xffffffff


	//   ....[12]....
        /*04b4*/ 	.word	0xffffffff


	//   ....[13]....
        /*04b8*/ 	.word	0xffffffff


	//   ....[14]....
        /*04bc*/ 	.word	0xffffffff


	//   ....[15]....
        /*04c0*/ 	.word	0xffffffff


	//   ....[16]....
        /*04c4*/ 	.word	0xffffffff


	//   ....[17]....
        /*04c8*/ 	.word	0xffffffff


	//   ....[18]....
        /*04cc*/ 	.word	0xffffffff


	//   ....[19]....
        /*04d0*/ 	.word	0xffffffff


	//   ....[20]....
        /*04d4*/ 	.word	0xffffffff


	//   ....[21]....
        /*04d8*/ 	.word	0xffffffff


	//   ....[22]....
        /*04dc*/ 	.word	0xffffffff


	//   ....[23]....
        /*04e0*/ 	.word	0xffffffff


	//   ....[24]....
        /*04e4*/ 	.word	0xffffffff


	//   ....[25]....
        /*04e8*/ 	.word	0xffffffff


	//   ....[26]....
        /*04ec*/ 	.word	0xffffffff


	//   ....[27]....
        /*04f0*/ 	.word	0xffffffff


	//   ....[28]....
        /*04f4*/ 	.word	0xffffffff


	//   ....[29]....
        /*04f8*/ 	.word	0xffffffff


	//   ....[30]....
        /*04fc*/ 	.word	0xffffffff


	//   ....[31]....
        /*0500*/ 	.word	0xffffffff


	//   ....[32]....
        /*0504*/ 	.word	0xffffffff


	//   ....[33]....
        /*0508*/ 	.word	0xffffffff


	//   ....[34]....
        /*050c*/ 	.word	0xffffffff


	//   ....[35]....
        /*0510*/ 	.word	0xffffffff


	//   ....[36]....
        /*0514*/ 	.word	0xffffffff


	//   ....[37]....
        /*0518*/ 	.word	0xffffffff


	//   ....[38]....
        /*051c*/ 	.word	0xffffffff


	//   ....[39]....
        /*0520*/ 	.word	0xffffffff


	//   ....[40]....
        /*0524*/ 	.word	0xffffffff


	//   ....[41]....
        /*0528*/ 	.word	0xffffffff


	//   ....[42]....
        /*052c*/ 	.word	0xffffffff


	//   ....[43]....
        /*0530*/ 	.word	0xffffffff


	//   ....[44]....
        /*0534*/ 	.word	0xffffffff


	//   ....[45]....
        /*0538*/ 	.word	0xffffffff


	//   ....[46]....
        /*053c*/ 	.word	0xffffffff


	//   ....[47]....
        /*0540*/ 	.word	0xffffffff


	//   ....[48]....
        /*0544*/ 	.word	0xffffffff


	//   ....[49]....
        /*0548*/ 	.word	0xffffffff


	//   ....[50]....
        /*054c*/ 	.word	0xffffffff


	//   ....[51]....
        /*0550*/ 	.word	0xffffffff


	//   ....[52]....
        /*0554*/ 	.word	0xffffffff


	//   ....[53]....
        /*0558*/ 	.word	0xffffffff


	//   ....[54]....
        /*055c*/ 	.word	0xffffffff


	//   ....[55]....
        /*0560*/ 	.word	0xffffffff


	//   ....[56]....
        /*0564*/ 	.word	0xffffffff


	//   ....[57]....
        /*0568*/ 	.word	0xffffffff


	//   ....[58]....
        /*056c*/ 	.word	0xffffffff


	//   ....[59]....
        /*0570*/ 	.word	0xffffffff


	//   ....[60]....
        /*0574*/ 	.word	0xffffffff


	//   ....[61]....
        /*0578*/ 	.word	0xffffffff


	//   ....[62]....
        /*057c*/ 	.word	0xffffffff


	//   ....[63]....
        /*0580*/ 	.word	0xffffffff


	//   ....[64]....
        /*0584*/ 	.word	0xffffffff


	//   ....[65]....
        /*0588*/ 	.word	0xffffffff


	//   ....[66]....
        /*058c*/ 	.word	0xffffffff


	//   ....[67]....
        /*0590*/ 	.word	0xffffffff


	//   ....[68]....
        /*0594*/ 	.word	0xffffffff


	//   ....[69]....
        /*0598*/ 	.word	0xffffffff


	//   ....[70]....
        /*059c*/ 	.word	0xffffffff


	//   ....[71]....
        /*05a0*/ 	.word	0xffffffff


	//   ....[72]....
        /*05a4*/ 	.word	0xffffffff


	//   ....[73]....
        /*05a8*/ 	.word	0xffffffff


	//   ....[74]....
        /*05ac*/ 	.word	0xffffffff


	//   ....[75]....
        /*05b0*/ 	.word	0xffffffff


	//   ....[76]....
        /*05b4*/ 	.word	0xffffffff


	//   ....[77]....
        /*05b8*/ 	.word	0xffffffff


	//   ....[78]....
        /*05bc*/ 	.word	0xffffffff


	//   ....[79]....
        /*05c0*/ 	.word	0xffffffff


	//   ....[80]....
        /*05c4*/ 	.word	0xffffffff


	//   ....[81]....
        /*05c8*/ 	.word	0xffffffff


	//   ....[82]....
        /*05cc*/ 	.word	0xffffffff


	//   ....[83]....
        /*05d0*/ 	.word	0xffffffff


	//   ....[84]....
        /*05d4*/ 	.word	0xffffffff


	//   ....[85]....
        /*05d8*/ 	.word	0xffffffff


	//   ....[86]....
        /*05dc*/ 	.word	0xffffffff


	//   ....[87]....
        /*05e0*/ 	.word	0xffffffff


	//   ....[88]....
        /*05e4*/ 	.word	0xffffffff


	//   ....[89]....
        /*05e8*/ 	.word	0xffffffff


	//   ....[90]....
        /*05ec*/ 	.word	0xffffffff


	//   ....[91]....
        /*05f0*/ 	.word	0xffffffff


	//   ....[92]....
        /*05f4*/ 	.word	0xffffffff


	//   ....[93]....
        /*05f8*/ 	.word	0xffffffff


	//   ....[94]....
        /*05fc*/ 	.word	0xffffffff


	//   ....[95]....
        /*0600*/ 	.word	0xffffffff


	//   ....[96]....
        /*0604*/ 	.word	0xffffffff


	//   ....[97]....
        /*0608*/ 	.word	0xffffffff


	//   ....[98]....
        /*060c*/ 	.word	0xffffffff


	//   ....[99]....
        /*0610*/ 	.word	0xffffffff


	//   ....[100]....
        /*0614*/ 	.word	0xffffffff


	//   ....[101]....
        /*0618*/ 	.word	0xffffffff


	//   ....[102]....
        /*061c*/ 	.word	0xffffffff


	//   ....[103]....
        /*0620*/ 	.word	0xffffffff


	//   ....[104]....
        /*0624*/ 	.word	0xffffffff


	//   ....[105]....
        /*0628*/ 	.word	0xffffffff


	//   ....[106]....
        /*062c*/ 	.word	0xffffffff


	//   ....[107]....
        /*0630*/ 	.word	0xffffffff


	//   ....[108]....
        /*0634*/ 	.word	0xffffffff


	//   ....[109]....
        /*0638*/ 	.word	0xffffffff


	//   ....[110]....
        /*063c*/ 	.word	0xffffffff


	//   ....[111]....
        /*0640*/ 	.word	0xffffffff


	//   ....[112]....
        /*0644*/ 	.word	0xffffffff


	//   ....[113]....
        /*0648*/ 	.word	0xffffffff


	//   ....[114]....
        /*064c*/ 	.word	0xffffffff


	//   ....[115]....
        /*0650*/ 	.word	0xffffffff


	//   ....[116]....
        /*0654*/ 	.word	0xffffffff


	//   ....[117]....
        /*0658*/ 	.word	0xffffffff


	//   ....[118]....
        /*065c*/ 	.word	0xffffffff


	//   ....[119]....
        /*0660*/ 	.word	0xffffffff


	//   ....[120]....
        /*0664*/ 	.word	0xffffffff


	//   ....[121]....
        /*0668*/ 	.word	0xffffffff


	//   ....[122]....
        /*066c*/ 	.word	0xffffffff


	//   ....[123]....
        /*0670*/ 	.word	0xffffffff


	//   ....[124]....
        /*0674*/ 	.word	0xffffffff


	//   ....[125]....
        /*0678*/ 	.word	0xffffffff


	//   ....[126]....
        /*067c*/ 	.word	0xffffffff


	//   ....[127]....
        /*0680*/ 	.word	0xffffffff


	//   ....[128]....
        /*0684*/ 	.word	0xffffffff


	//   ....[129]....
        /*0688*/ 	.word	0xffffffff


	//   ....[130]....
        /*068c*/ 	.word	0xffffffff


	//   ....[131]....
        /*0690*/ 	.word	0xffffffff


	//   ....[132]....
        /*0694*/ 	.word	0xffffffff


	//   ....[133]....
        /*0698*/ 	.word	0xffffffff


	//   ....[134]....
        /*069c*/ 	.word	0xffffffff


	//   ....[135]....
        /*06a0*/ 	.word	0xffffffff


	//   ....[136]....
        /*06a4*/ 	.word	0xffffffff


	//   ....[137]....
        /*06a8*/ 	.word	0xffffffff


	//   ....[138]....
        /*06ac*/ 	.word	0xffffffff


	//   ....[139]....
        /*06b0*/ 	.word	0xffffffff


	//   ....[140]....
        /*06b4*/ 	.word	0xffffffff


	//   ....[141]....
        /*06b8*/ 	.word	0xffffffff


	//   ....[142]....
        /*06bc*/ 	.word	0xffffffff


	//   ....[143]....
        /*06c0*/ 	.word	0xffffffff


	//   ....[144]....
        /*06c4*/ 	.word	0xffffffff


	//   ....[145]....
        /*06c8*/ 	.word	0xffffffff


	//   ....[146]....
        /*06cc*/ 	.word	0xffffffff


	//   ....[147]....
        /*06d0*/ 	.word	0xffffffff


	//   ....[148]....
        /*06d4*/ 	.word	0xffffffff


	//   ....[149]....
        /*06d8*/ 	.word	0xffffffff


	//   ....[150]....
        /*06dc*/ 	.word	0xffffffff


	//   ....[151]....
        /*06e0*/ 	.word	0xffffffff


	//   ....[152]....
        /*06e4*/ 	.word	0xffffffff


	//   ....[153]....
        /*06e8*/ 	.word	0xffffffff


	//   ....[154]....
        /*06ec*/ 	.word	0xffffffff


	//   ....[155]....
        /*06f0*/ 	.word	0xffffffff


	//   ....[156]....
        /*06f4*/ 	.word	0xffffffff


	//   ....[157]....
        /*06f8*/ 	.word	0xffffffff


	//   ....[158]....
        /*06fc*/ 	.word	0xffffffff


	//   ....[159]....
        /*0700*/ 	.word	0xffffffff


	//   ....[160]....
        /*0704*/ 	.word	0xffffffff


	//   ....[161]....
        /*0708*/ 	.word	0xffffffff


	//   ....[162]....
        /*070c*/ 	.word	0xffffffff


	//   ....[163]....
        /*0710*/ 	.word	0xffffffff


	//   ....[164]....
        /*0714*/ 	.word	0xffffffff


	//   ....[165]....
        /*0718*/ 	.word	0xffffffff


	//   ....[166]....
        /*071c*/ 	.word	0xffffffff


	//   ....[167]....
        /*0720*/ 	.word	0xffffffff


	//   ....[168]....
        /*0724*/ 	.word	0xffffffff


	//   ....[169]....
        /*0728*/ 	.word	0xffffffff


	//   ....[170]....
        /*072c*/ 	.word	0xffffffff


	//   ....[171]....
        /*0730*/ 	.word	0xffffffff


	//   ....[172]....
        /*0734*/ 	.word	0xffffffff


	//   ....[173]....
        /*0738*/ 	.word	0xffffffff


	//   ....[174]....
        /*073c*/ 	.word	0xffffffff


	//   ....[175]....
        /*0740*/ 	.word	0xffffffff


	//   ....[176]....
        /*0744*/ 	.word	0xffffffff


	//   ....[177]....
        /*0748*/ 	.word	0xffffffff


	//   ....[178]....
        /*074c*/ 	.word	0xffffffff


	//   ....[179]....
        /*0750*/ 	.word	0xffffffff


	//   ....[180]....
        /*0754*/ 	.word	0xffffffff


	//   ....[181]....
        /*0758*/ 	.word	0xffffffff


	//   ....[182]....
        /*075c*/ 	.word	0xffffffff


	//   ....[183]....
        /*0760*/ 	.word	0xffffffff


	//   ....[184]....
        /*0764*/ 	.word	0xffffffff


	//   ....[185]....
        /*0768*/ 	.word	0xffffffff


	//   ....[186]....
        /*076c*/ 	.word	0xffffffff


	//   ....[187]....
        /*0770*/ 	.word	0xffffffff


	//   ....[188]....
        /*0774*/ 	.word	0xffffffff


	//   ....[189]....
        /*0778*/ 	.word	0xffffffff


	//   ....[190]....
        /*077c*/ 	.word	0xffffffff


	//   ....[191]....
        /*0780*/ 	.word	0xffffffff


	//   ....[192]....
        /*0784*/ 	.word	0xffffffff


	//   ....[193]....
        /*0788*/ 	.word	0xffffffff


	//   ....[194]....
        /*078c*/ 	.word	0xffffffff


	//   ....[195]....
        /*0790*/ 	.word	0xffffffff


	//   ....[196]....
        /*0794*/ 	.word	0xffffffff


	//   ....[197]....
        /*0798*/ 	.word	0xffffffff


	//   ....[198]....
        /*079c*/ 	.word	0xffffffff


	//   ....[199]....
        /*07a0*/ 	.word	0xffffffff


	//----- nvinfo : EIATTR_COOP_GROUP_INSTR_OFFSETS
	.align		4
.L_578:
        /*07a4*/ 	.byte	0x04, 0x28
        /*07a6*/ 	.short	(.L_580 - .L_579)


	//   ....[0]....
.L_579:
        /*07a8*/ 	.word	0x00000050


	//   ....[1]....
        /*07ac*/ 	.word	0x000001e0


	//   ....[2]....
        /*07b0*/ 	.word	0x00000210


	//   ....[3]....
        /*07b4*/ 	.word	0x00000240


	//   ....[4]....
        /*07b8*/ 	.word	0x00000270


	//   ....[5]....
        /*07bc*/ 	.word	0x000002a0


	//   ....[6]....
        /*07c0*/ 	.word	0x000002d0


	//   ....[7]....
        /*07c4*/ 	.word	0x00000440


	//   ....[8]....
        /*07c8*/ 	.word	0x00000480


	//   ....[9]....
        /*07cc*/ 	.word	0x000004b0


	//   ....[10]....
        /*07d0*/ 	.word	0x000004e0


	//   ....[11]....
        /*07d4*/ 	.word	0x00000510


	//   ....[12]....
        /*07d8*/ 	.word	0x00000540


	//   ....[13]....
        /*07dc*/ 	.word	0x000005d0


	//   ....[14]....
        /*07e0*/ 	.word	0x00000600


	//   ....[15]....
        /*07e4*/ 	.word	0x00000620


	//   ....[16]....
        /*07e8*/ 	.word	0x00000680


	//   ....[17]....
        /*07ec*/ 	.word	0x00002450


	//   ....[18]....
        /*07f0*/ 	.word	0x00002480


	//   ....[19]....
        /*07f4*/ 	.word	0x000024b0


	//   ....[20]....
        /*07f8*/ 	.word	0x000024e0


	//   ....[21]....
        /*07fc*/ 	.word	0x00002530


	//   ....[22]....
        /*0800*/ 	.word	0x000025f0


	//   ....[23]....
        /*0804*/ 	.word	0x000026e0


	//   ....[24]....
        /*0808*/ 	.word	0x000026f0


	//   ....[25]....
        /*080c*/ 	.word	0x000027f0


	//   ....[26]....
        /*0810*/ 	.word	0x00002820


	//   ....[27]....
        /*0814*/ 	.word	0x00002850


	//   ....[28]....
        /*0818*/ 	.word	0x00002880


	//   ....[29]....
        /*081c*/ 	.word	0x00002900


	//   ....[30]....
        /*0820*/ 	.word	0x00002930


	//   ....[31]....
        /*0824*/ 	.word	0x00002950


	//   ....[32]....
        /*0828*/ 	.word	0x000029f0


	//   ....[33]....
        /*082c*/ 	.word	0x00002b40


	//   ....[34]....
        /*0830*/ 	.word	0x00002bc0


	//   ....[35]....
        /*0834*/ 	.word	0x00002bd0


	//   ....[36]....
        /*0838*/ 	.word	0x00002be0


	//   ....[37]....
        /*083c*/ 	.word	0x00002bf0


	//   ....[38]....
        /*0840*/ 	.word	0x00002c80


	//   ....[39]....
        /*0844*/ 	.word	0x00002fd0


	//   ....[40]....
        /*0848*/ 	.word	0x00002fe0


	//   ....[41]....
        /*084c*/ 	.word	0x00003d50


	//   ....[42]....
        /*0850*/ 	.word	0x00003d70


	//   ....[43]....
        /*0854*/ 	.word	0x00003e80


	//   ....[44]....
        /*0858*/ 	.word	0x00003e90


	//   ....[45]....
        /*085c*/ 	.word	0x00003fb0


	//   ....[46]....
        /*0860*/ 	.word	0x00003fd0


	//   ....[47]....
        /*0864*/ 	.word	0x000040e0


	//   ....[48]....
        /*0868*/ 	.word	0x000040f0


	//   ....[49]....
        /*086c*/ 	.word	0x00004ab0


	//   ....[50]....
        /*0870*/ 	.word	0x00004ae0


	//   ....[51]....
        /*0874*/ 	.word	0x00004af0


	//   ....[52]....
        /*0878*/ 	.word	0x00004b20


	//   ....[53]....
        /*087c*/ 	.word	0x00006500


	//   ....[54]....
        /*0880*/ 	.word	0x00006510


	//   ....[55]....
        /*0884*/ 	.word	0x000065f0


	//   ....[56]....
        /*0888*/ 	.word	0x00006610


	//   ....[57]....
        /*088c*/ 	.word	0x00006660


	//   ....[58]....
        /*0890*/ 	.word	0x00006680


	//   ....[59]....
        /*0894*/ 	.word	0x000067a0


	//   ....[60]....
        /*0898*/ 	.word	0x000067b0


	//   ....[61]....
        /*089c*/ 	.word	0x00007530


	//   ....[62]....
        /*08a0*/ 	.word	0x00007550


	//   ....[63]....
        /*08a4*/ 	.word	0x00007690


	//   ....[64]....
        /*08a8*/ 	.word	0x000076a0


	//   ....[65]....
        /*08ac*/ 	.word	0x000077f0


	//   ....[66]....
        /*08b0*/ 	.word	0x00007810


	//   ....[67]....
        /*08b4*/ 	.word	0x00007950


	//   ....[68]....
        /*08b8*/ 	.word	0x00007960


	//   ....[69]....
        /*08bc*/ 	.word	0x00007e30


	//   ....[70]....
        /*08c0*/ 	.word	0x00007e60


	//   ....[71]....
        /*08c4*/ 	.word	0x00007e80


	//   ....[72]....
        /*08c8*/ 	.word	0x00007ea0


	//   ....[73]....
        /*08cc*/ 	.word	0x00009a80


	//   ....[74]....
        /*08d0*/ 	.word	0x00009a90


	//   ....[75]....
        /*08d4*/ 	.word	0x00009ac0


	//   ....[76]....
        /*08d8*/ 	.word	0x00009ad0


	//   ....[77]....
        /*08dc*/ 	.word	0x0000ab50


	//   ....[78]....
        /*08e0*/ 	.word	0x0000ab60


	//   ....[79]....
        /*08e4*/ 	.word	0x0000ab80


	//   ....[80]....
        /*08e8*/ 	.word	0x0000ab90


	//   ....[81]....
        /*08ec*/ 	.word	0x0000aec0


	//   ....[82]....
        /*08f0*/ 	.word	0x0000aee0


	//   ....[83]....
        /*08f4*/ 	.word	0x0000aff0


	//   ....[84]....
        /*08f8*/ 	.word	0x0000b000


	//   ....[85]....
        /*08fc*/ 	.word	0x0000b110


	//   ....[86]....
        /*0900*/ 	.word	0x0000b130


	//   ....[87]....
        /*0904*/ 	.word	0x0000b240


	//   ....[88]....
        /*0908*/ 	.word	0x0000b250


	//   ....[89]....
        /*090c*/ 	.word	0x0000b550


	//   ....[90]....
        /*0910*/ 	.word	0x0000b570


	//   ....[91]....
        /*0914*/ 	.word	0x0000bbc0


	//   ....[92]....
        /*0918*/ 	.word	0x0000bbd0


	//   ....[93]....
        /*091c*/ 	.word	0x0000c940


	//   ....[94]....
        /*0920*/ 	.word	0x0000c960


	//   ....[95]....
        /*0924*/ 	.word	0x0000ca80


	//   ....[96]....
        /*0928*/ 	.word	0x0000ca90


	//   ....[97]....
        /*092c*/ 	.word	0x0000cba0


	//   ....[98]....
        /*0930*/ 	.word	0x0000cbc0


	//   ....[99]....
        /*0934*/ 	.word	0x0000ccd0


	//   ....[100]....
        /*0938*/ 	.word	0x0000cce0


	//   ....[101]....
        /*093c*/ 	.word	0x0000ce80


	//   ....[102]....
        /*0940*/ 	.word	0x0000cea0


	//   ....[103]....
        /*0944*/ 	.word	0x0000cfc0


	//   ....[104]....
        /*0948*/ 	.word	0x0000d000


	//   ....[105]....
        /*094c*/ 	.word	0x0000d030


	//   ....[106]....
        /*0950*/ 	.word	0x0000d060


	//   ....[107]....
        /*0954*/ 	.word	0x0000d090


	//   ....[108]....
        /*0958*/ 	.word	0x0000d0c0


	//   ....[109]....
        /*095c*/ 	.word	0x0000d210


	//   ....[110]....
        /*0960*/ 	.word	0x0000d250


	//   ....[111]....
        /*0964*/ 	.word	0x0000d280


	//   ....[112]....
        /*0968*/ 	.word	0x0000d2b0


	//   ....[113]....
        /*096c*/ 	.word	0x0000d2e0


	//   ....[114]....
        /*0970*/ 	.word	0x0000d310


	//   ....[115]....
        /*0974*/ 	.word	0x0000d3a0


	//   ....[116]....
        /*0978*/ 	.word	0x0000d3d0


	//   ....[117]....
        /*097c*/ 	.word	0x0000d3e0


	//   ....[118]....
        /*0980*/ 	.word	0x0000d440


	//   ....[119]....
        /*0984*/ 	.word	0x0000d970


	//   ....[120]....
        /*0988*/ 	.word	0x0000d9d0


	//   ....[121]....
        /*098c*/ 	.word	0x0000da20


	//   ....[122]....
        /*0990*/ 	.word	0x0000da70


	//   ....[123]....
        /*0994*/ 	.word	0x0000dac0


	//   ....[124]....
        /*0998*/ 	.word	0x0000db30


	//   ....[125]....
        /*099c*/ 	.word	0x0000db80


	//   ....[126]....
        /*09a0*/ 	.word	0x0000dbe0


	//   ....[127]....
        /*09a4*/ 	.word	0x0000dc50


	//   ....[128]....
        /*09a8*/ 	.word	0x0000dcb0


	//   ....[129]....
        /*09ac*/ 	.word	0x0000dd20


	//   ....[130]....
        /*09b0*/ 	.word	0x0000dd80


	//   ....[131]....
        /*09b4*/ 	.word	0x0000ddf0


	//   ....[132]....
        /*09b8*/ 	.word	0x0000de60


	//   ....[133]....
        /*09bc*/ 	.word	0x0000ded0


	//   ....[134]....
        /*09c0*/ 	.word	0x0000df30


	//   ....[135]....
        /*09c4*/ 	.word	0x0000dfa0


	//   ....[136]....
        /*09c8*/ 	.word	0x0000e010


	//   ....[137]....
        /*09cc*/ 	.word	0x0000e080


	//   ....[138]....
        /*09d0*/ 	.word	0x0000e0e0


	//   ....[139]....
        /*09d4*/ 	.word	0x0000e140


	//   ....[140]....
        /*09d8*/ 	.word	0x0000e190


	//   ....[141]....
        /*09dc*/ 	.word	0x0000e1e0


	//   ....[142]....
        /*09e0*/ 	.word	0x0000e230


	//   ....[143]....
        /*09e4*/ 	.word	0x0000e2a0


	//   ....[144]....
        /*09e8*/ 	.word	0x0000e310


	//   ....[145]....
        /*09ec*/ 	.word	0x0000e370


	//   ....[146]....
        /*09f0*/ 	.word	0x0000e3e0


	//   ....[147]....
        /*09f4*/ 	.word	0x0000e450


	//   ....[148]....
        /*09f8*/ 	.word	0x0000e4c0


	//   ....[149]....
        /*09fc*/ 	.word	0x0000e520


	//   ....[150]....
        /*0a00*/ 	.word	0x0000e590


	//   ....[151]....
        /*0a04*/ 	.word	0x0000e600


	//   ....[152]....
        /*0a08*/ 	.word	0x0000e670


	//   ....[153]....
        /*0a0c*/ 	.word	0x0000e6d0


	//   ....[154]....
        /*0a10*/ 	.word	0x0000e720


	//   ....[155]....
        /*0a14*/ 	.word	0x0000e760


	//   ....[156]....
        /*0a18*/ 	.word	0x0000e7b0


	//   ....[157]....
        /*0a1c*/ 	.word	0x0000e7f0


	//   ....[158]....
        /*0a20*/ 	.word	0x0000e840


	//   ....[159]....
        /*0a24*/ 	.word	0x0000e880


	//   ....[160]....
        /*0a28*/ 	.word	0x0000e8d0


	//   ....[161]....
        /*0a2c*/ 	.word	0x0000e920


	//   ....[162]....
        /*0a30*/ 	.word	0x0000e990


	//   ....[163]....
        /*0a34*/ 	.word	0x0000ea00


	//   ....[164]....
        /*0a38*/ 	.word	0x0000ea70


	//   ....[165]....
        /*0a3c*/ 	.word	0x0000ead0


	//   ....[166]....
        /*0a40*/ 	.word	0x0000eb40


	//   ....[167]....
        /*0a44*/ 	.word	0x0000ebb0


	//   ....[168]....
        /*0a48*/ 	.word	0x0000ec20


	//   ....[169]....
        /*0a4c*/ 	.word	0x0000ec80


	//   ....[170]....
        /*0a50*/ 	.word	0x0000ecf0


	//   ....[171]....
        /*0a54*/ 	.word	0x0000ed60


	//   ....[172]....
        /*0a58*/ 	.word	0x0000edd0


	//   ....[173]....
        /*0a5c*/ 	.word	0x0000ee30


	//   ....[174]....
        /*0a60*/ 	.word	0x0000eea0


	//   ....[175]....
        /*0a64*/ 	.word	0x0000ef10


	//   ....[176]....
        /*0a68*/ 	.word	0x0000ef80


	//   ....[177]....
        /*0a6c*/ 	.word	0x0000efe0


	//   ....[178]....
        /*0a70*/ 	.word	0x0000f050


	//   ....[179]....
        /*0a74*/ 	.word	0x0000f0c0


	//   ....[180]....
        /*0a78*/ 	.word	0x0000f130


	//   ....[181]....
        /*0a7c*/ 	.word	0x0000f190


	//   ....[182]....
        /*0a80*/ 	.word	0x0000f200


	//   ....[183]....
        /*0a84*/ 	.word	0x0000f270


	//   ....[184]....
        /*0a88*/ 	.word	0x0000f2c0


	//   ....[185]....
        /*0a8c*/ 	.word	0x0000f300


	//   ....[186]....
        /*0a90*/ 	.word	0x0000f350


	//   ....[187]....
        /*0a94*/ 	.word	0x0000f3a0


	//   ....[188]....
        /*0a98*/ 	.word	0x0000f3f0


	//   ....[189]....
        /*0a9c*/ 	.word	0x0000f460


	//   ....[190]....
        /*0aa0*/ 	.word	0x0000f4b0


	//   ....[191]....
        /*0aa4*/ 	.word	0x0000f500


	//   ....[192]....
        /*0aa8*/ 	.word	0x0000f550


	//   ....[193]....
        /*0aac*/ 	.word	0x0000f5a0


	//   ....[194]....
        /*0ab0*/ 	.word	0x0000f5f0


	//   ....[195]....
        /*0ab4*/ 	.word	0x0000f660


	//   ....[196]....
        /*0ab8*/ 	.word	0x0000f6b0


	//   ....[197]....
        /*0abc*/ 	.word	0x0000f710


	//   ....[198]....
        /*0ac0*/ 	.word	0x0000f770


	//   ....[199]....
        /*0ac4*/ 	.word	0x0000f7e0


	//----- nvinfo : EIATTR_EXIT_INSTR_OFFSETS
	.align		4
.L_580:
        /*0ac8*/ 	.byte	0x04, 0x1c
        /*0aca*/ 	.short	(.L_582 - .L_581)


	//   ....[0]....
.L_581:
        /*0acc*/ 	.word	0x00000b40


	//   ....[1]....
        /*0ad0*/ 	.word	0x0000d930


	//----- nvinfo : EIATTR_MAX_THREADS
	.align		4
.L_582:
        /*0ad4*/ 	.byte	0x04, 0x05
        /*0ad6*/ 	.short	(.L_584 - .L_583)
.L_583:
        /*0ad8*/ 	.word	0x00000100
        /*0adc*/ 	.word	0x00000001
        /*0ae0*/ 	.word	0x00000001


	//----- nvinfo : EIATTR_CRS_STACK_SIZE
	.align		4
.L_584:
        /*0ae4*/ 	.byte	0x04, 0x1e
        /*0ae6*/ 	.short	(.L_586 - .L_585)
.L_585:
        /*0ae8*/ 	.word	0x00000000
.L_586:


//--------------------- .nv.info._ZN7cutlass13device_kernelIN5flash19enable_sm80_to_sm89INS1_16FlashAttnFwdSm80INS1_25CollectiveMainloopFwdSm80ILi8ELi1ELb1EN4cute5tupleIJNS5_1CILi128EEENS7_ILi112EEES8_EEELi128ENS_6half_tEfNS_4arch4Sm80ELb0ELb0ELb0ELb1ELb1ELb1ELb1ELb1EEENS1_21CollectiveEpilogueFwdINS6_IJS8_S8_S9_EEENS6_IJNS7_ILi1EEESH_SH_EEESB_SD_Li256ELb1ELb1ELb1ELb0EEENS1_36VarlenDynamicPersistentTileSchedulerILi128ELi112ELi256ELi256ELb1ELb1ELb0ELb0ELb1ELb1EEEEEEEEEvNT_6ParamsE --------------------------
	.section	.nv.info._ZN7cutlass13device_kernelIN5flash19enable_sm80_to_sm89INS1_16FlashAttnFwdSm80INS1_25CollectiveMainloopFwdSm80ILi8ELi1ELb1EN4cute5tupleIJNS5_1CILi128EEENS7_ILi112EEES8_EEELi128ENS_6half_tEfNS_4arch4Sm80ELb0ELb0ELb0ELb1ELb1ELb1ELb1ELb1EEENS1_21CollectiveEpilogueFwdINS6_IJS8_S8_S9_EEENS6_IJNS7_ILi1EEESH_SH_EEESB_SD_Li256ELb1ELb1ELb1ELb0EEENS1_36VarlenDynamicPersistentTileSchedulerILi128ELi112ELi256ELi256ELb1ELb1ELb0ELb0ELb1ELb1EEEEEEEEEvNT_6ParamsE,"",@"SHT_CUDA_INFO"
	.sectionflags	@""
	.align	4


	//----- nvinfo : EIATTR_CUDA_API_VERSION
	.align		4
        /*0000*/ 	.byte	0x04, 0x37
        /*0002*/ 	.short	(.L_588 - .L_587)
.L_587:
        /*0004*/ 	.word	0x00000082


	//----- nvinfo : EIATTR_SW2861232_WAR
	.align		4
.L_588:
        /*0008*/ 	.byte	0x01, 0x35
	.zero		2


	//----- nvinfo : EIATTR_PARAM_CBANK
	.align		4
        /*000c*/ 	.byte	0x04, 0x0a
        /*000e*/ 	.short	(.L_590 - .L_589)
	.align		4
.L_589:
        /*0010*/ 	.word	index@(.nv.constant0._ZN7cutlass13device_kernelIN5flash19enable_sm80_to_sm89INS1_16FlashAttnFwdSm80INS1_25CollectiveMainloopFwdSm80ILi8ELi1ELb1EN4cute5tupleIJNS5_1CILi128EEENS7_ILi112EEES8_EEELi128ENS_6half_tEfNS_4arch4Sm80ELb0ELb0ELb0ELb1ELb1ELb1ELb1ELb1EEENS1_21CollectiveEpilogueFwdINS6_IJS8_S8_S9_EEENS6_IJNS7_ILi1EEESH_SH_EEESB_SD_Li256ELb1ELb1ELb1ELb0EEENS1_36VarlenDynamicPersistentTileSchedulerILi128ELi112ELi256ELi256ELb1ELb1ELb0ELb0ELb1ELb1EEEEEEEEEvNT_6ParamsE)
        /*0014*/ 	.short	0x0160
        /*0016*/ 	.short	0x0438


	//----- nvinfo : EIATTR_CBANK_PARAM_SIZE
	.align		4
.L_590:
        /*0018*/ 	.byte	0x03, 0x19
        /*001a*/ 	.short	0x0438


	//----- nvinfo : EIATTR_KPARAM_INFO
	.align		4
        /*001c*/ 	.byte	0x04, 0x17
        /*001e*/ 	.short	(.L_592 - .L_591)
.L_591:
        /*0020*/ 	.word	0x00000000
        /*0024*/ 	.short	0x0000
        /*0026*/ 	.short	0x0000
        /*0028*/ 	.byte	0x00, 0xf0, 0xe1, 0x10


	//----- nvinfo : EIATTR_MAXREG_COUNT
	.align		4
.L_592:
        /*002c*/ 	.byte	0x03, 0x1b
        /*002e*/ 	.short	0x00ff


	//----- nvinfo : EIATTR_NUM_BARRIERS
	.align		4
        /*0030*/ 	.byte	0x02, 0x4c
        /*0032*/ 	.byte	0x06
	.zero		1


	//----- nvinfo : EIATTR_ANNOTATIONS
	.align		4
        /*0034*/ 	.byte	0x04, 0x55
        /*0036*/ 	.short	(.L_594 - .L_593)


	//   ....[0]....
.L_593:
        /* <DEDUP_REMOVED lines=109> */


	//----- nvinfo : EIATTR_MERCURY_ISA_VERSION
	.align		4
.L_594:
        /*06f0*/ 	.byte	0x03, 0x5f
        /*06f2*/ 	.short	0x0000


	//----- nvinfo : EIATTR_INT_WARP_WIDE_INSTR_OFFSETS
	.align		4
        /*06f4*/ 	.byte	0x04, 0x31
        /*06f6*/ 	.short	(.L_596 - .L_595)


	//   ....[0]....
.L_595:
        /*06f8*/ 	.word	0x00015110


	//   ....[1]....
        /*06fc*/ 	.word	0x00015190


	//----- nvinfo : EIATTR_COOP_GROUP_MASK_REGIDS
	.align		4
.L_596:
        /*0700*/ 	.byte	0x04, 0x29
        /*0702*/ 	.short	(.L_598 - .L_597)


	//   ....[0]....
.L_597:
        /*0704*/ 	.word	0xffffffff


	//   ....[1]....
        /*0708*/ 	.word	0xffffffff


	//   ....[2]....
        /*070c*/ 	.word	0xffffffff


	//   ....[3]....
        /*0710*/ 	.word	0xffffffff


	//   ....[4]....
        /*0714*/ 	.word	0xffffffff


	//   ....[5]....
        /*0718*/ 	.word	0xffffffff


	//   ....[6]....
        /*071c*/ 	.word	0xffffffff


	//   ....[7]....
        /*0720*/ 	.word	0xffffffff


	//   ....[8]....
        /*0724*/ 	.word	0xffffffff


	//   ....[9]....
        /*0728*/ 	.word	0xffffffff


	//   ....[10]....
        /*072c*/ 	.word	0xffffffff


	//   ....[11]....
        /*0730*/ 	.word	0xffffffff


	//   ....[12]....
        /*0734*/ 	.word	0xffffffff


	//   ....[13]....
        /*0738*/ 	.word	0xffffffff


	//   ....[14]....
        /*073c*/ 	.word	0xffffffff


	//   ....[15]....
        /*0740*/ 	.word	0xffffffff


	//   ....[16]....
        /*0744*/ 	.word	0xffffffff


	//   ....[17]....
        /*0748*/ 	.word	0xffffffff


	//   ....[18]....
        /*074c*/ 	.word	0xffffffff


	//   ....[19]....
        /*0750*/ 	.word	0xffffffff


	//   ....[20]....
        /*0754*/ 	.word	0xffffffff


	//   ....[21]....
        /*0758*/ 	.word	0xffffffff


	//   ....[22]....
        /*075c*/ 	.word	0xffffffff


	//   ....[23]....
        /*0760*/ 	.word	0xffffffff


	//   ....[24]....
        /*0764*/ 	.word	0xffffffff


	//   ....[25]....
        /*0768*/ 	.word	0xffffffff


	//   ....[26]....
        /*076c*/ 	.word	0xffffffff


	//   ....[27]....
        /*0770*/ 	.word	0xffffffff


	//   ....[28]....
        /*0774*/ 	.word	0xffffffff


	//   ....[29]....
        /*0778*/ 	.word	0xffffffff


	//   ....[30]....
        /*077c*/ 	.word	0xffffffff


	//   ....[31]....
        /*0780*/ 	.word	0xffffffff


	//   ....[32]....
        /*0784*/ 	.word	0xffffffff


	//   ....[33]....
        /*0788*/ 	.word	0xffffffff


	//   ....[34]....
        /*078c*/ 	.word	0xffffffff


	//   ....[35]....
        /*0790*/ 	.word	0xffffffff


	//   ....[36]....
        /*0794*/ 	.word	0xffffffff


	//   ....[37]....
        /*0798*/ 	.word	0xffffffff


	//   ....[38]....
        /*079c*/ 	.word	0xffffffff


	//   ....[39]....
        /*07a0*/ 	.word	0xffffffff


	//   ....[40]....
        /*07a4*/ 	.word	0xffffffff


	//   ....[41]....
        /*07a8*/ 	.word	0xffffffff


	//   ....[42]....
        /*07ac*/ 	.word	0xffffffff


	//   ....[43]....
        /*07b0*/ 	.word	0xffffffff


	//   ....[44]....
        /*07b4*/ 	.word	0xffffffff


	//   ....[45]....
        /*07b8*/ 	.word	0xffffffff


	//   ....[46]....
        /*07bc*/ 	.word	0xffffffff


	//   ....[47]....
        /*07c0*/ 	.word	0xffffffff


	//   ....[48]....
        /*07c4*/ 	.word	0xffffffff


	//   ....[49]....
        /*07c8*/ 	.word	0xffffffff


	//   ....[50]....
        /*07cc*/ 	.word	0xffffffff


	//   ....[51]....
        /*07d0*/ 	.word	0xffffffff


	//   ....[52]....
        /*07d4*/ 	.word	0xffffffff


	//   ....[53]....
        /*07d8*/ 	.word	0xffffffff


	//   ....[54]....
        /*07dc*/ 	.word	0xffffffff


	//   ....[55]....
        /*07e0*/ 	.word	0xffffffff


	//   ....[56]....
        /*07e4*/ 	.word	0xffffffff


	//   ....[57]....
        /*07e8*/ 	.word	0xffffffff


	//   ....[58]....
        /*07ec*/ 	.word	0xffffffff


	//   ....[59]....
        /*07f0*/ 	.word	0xffffffff


	//   ....[60]....
        /*07f4*/ 	.word	0xffffffff


	//   ....[61]....
        /*07f8*/ 	.word	0xffffffff


	//   ....[62]....
        /*07fc*/ 	.word	0xffffffff


	//   ....[63]....
        /*0800*/ 	.word	0xffffffff


	//   ....[64]....
        /*0804*/ 	.word	0xffffffff


	//   ....[65]....
        /*0808*/ 	.word	0xffffffff


	//   ....[66]....
        /*080c*/ 	.word	0xffffffff


	//   ....[67]....
        /*0810*/ 	.word	0xffffffff


	//   ....[68]....
        /*0814*/ 	.word	0xffffffff


	//   ....[69]....
        /*0818*/ 	.word	0xffffffff


	//   ....[70]....
        /*081c*/ 	.word	0xffffffff


	//   ....[71]....
        /*0820*/ 	.word	0xffffffff


	//   ....[72]....
        /*0824*/ 	.word	0xffffffff


	//   ....[73]....
        /*0828*/ 	.word	0xffffffff


	//   ....[74]....
        /*082c*/ 	.word	0xffffffff


	//   ....[75]....
        /*0830*/ 	.word	0xffffffff


	//   ....[76]....
        /*0834*/ 	.word	0xffffffff


	//   ....[77]....
        /*0838*/ 	.word	0xffffffff


	//   ....[78]....
        /*083c*/ 	.word	0xffffffff


	//   ....[79]....
        /*0840*/ 	.word	0xffffffff


	//   ....[80]....
        /*0844*/ 	.word	0xffffffff


	//   ....[81]....
        /*0848*/ 	.word	0xffffffff


	//   ....[82]....
        /*084c*/ 	.word	0xffffffff


	//   ....[83]....
        /*0850*/ 	.word	0xffffffff


	//   ....[84]....
        /*0854*/ 	.word	0xffffffff


	//   ....[85]....
        /*0858*/ 	.word	0xffffffff


	//   ....[86]....
        /*085c*/ 	.word	0xffffffff


	//   ....[87]....
        /*0860*/ 	.word	0xffffffff


	//   ....[88]....
        /*0864*/ 	.word	0xffffffff


	//   ....[89]....
        /*0868*/ 	.word	0xffffffff


	//   ....[90]....
        /*086c*/ 	.word	0xffffffff


	//   ....[91]....
        /*0870*/ 	.word	0xffffffff


	//   ....[92]....
        /*0874*/ 	.word	0xffffffff


	//   ....[93]....
        /*0878*/ 	.word	0xffffffff


	//   ....[94]....
        /*087c*/ 	.word	0xffffffff


	//   ....[95]....
        /*0880*/ 	.word	0xffffffff


	//   ....[96]....
        /*0884*/ 	.word	0xffffffff


	//   ....[97]....
        /*0888*/ 	.word	0xffffffff


	//   ....[98]....
        /*088c*/ 	.word	0xffffffff


	//   ....[99]....
        /*0890*/ 	.word	0xffffffff


	//   ....[100]....
        /*0894*/ 	.word	0xffffffff


	//   ....[101]....
        /*0898*/ 	.word	0xffffffff


	//   ....[102]....
        /*089c*/ 	.word	0xffffffff


	//   ....[103]....
        /*08a0*/ 	.word	0xffffffff


	//   ....[104]....
        /*08a4*/ 	.word	0xffffffff


	//   ....[105]....
        /*08a8*/ 	.word	0xffffffff


	//   ....[106]....
        /*08ac*/ 	.word	0xffffffff


	//   ....[107]....
        /*08b0*/ 	.word	0xffffffff


	//   ....[108]....
        /*08b4*/ 	.word	0xffffffff


	//   ....[109]....
        /*08b8*/ 	.word	0xffffffff


	//   ....[110]....
        /*08bc*/ 	.word	0xffffffff


	//   ....[111]....
        /*08c0*/ 	.word	0xffffffff


	//   ....[112]....
        /*08c4*/ 	.word	0xffffffff


	//   ....[113]....
        /*08c8*/ 	.word	0xffffffff


	//   ....[114]....
        /*08cc*/ 	.word	0xffffffff


	//   ....[115]....
        /*08d0*/ 	.word	0xffffffff


	//   ....[116]....
        /*08d4*/ 	.word	0xffffffff


	//   ....[117]....
        /*08d8*/ 	.word	0xffffffff


	//   ....[118]....
        /*08dc*/ 	.word	0xffffffff


	//   ....[119]....
        /*08e0*/ 	.word	0xffffffff


	//   ....[120]....
        /*08e4*/ 	.word	0xffffffff


	//   ....[121]....
        /*08e8*/ 	.word	0xffffffff


	//   ....[122]....
        /*08ec*/ 	.word	0xffffffff


	//   ....[123]....
        /*08f0*/ 	.word	0xffffffff


	//   ....[124]....
        /*08f4*/ 	.word	0xffffffff


	//   ....[125]....
        /*08f8*/ 	.word	0xffffffff


	//   ....[126]....
        /*08fc*/ 	.word	0xffffffff


	//   ....[127]....
        /*0900*/ 	.word	0xffffffff


	//   ....[128]....
        /*0904*/ 	.word	0xffffffff


	//   ....[129]....
        /*0908*/ 	.word	0xffffffff


	//   ....[130]....
        /*090c*/ 	.word	0xffffffff


	//   ....[131]....
        /*0910*/ 	.word	0xffffffff


	//   ....[132]....
        /*0914*/ 	.word	0xffffffff


	//   ....[133]....
        /*0918*/ 	.word	0xffffffff


	//   ....[134]....
        /*091c*/ 	.word	0xffffffff


	//   ....[135]....
        /*0920*/ 	.word	0xffffffff


	//   ....[136]....
        /*0924*/ 	.word	0xffffffff


	//   ....[137]....
        /*0928*/ 	.word	0xffffffff


	//   ....[138]....
        /*092c*/ 	.word	0xffffffff


	//   ....[139]....
        /*0930*/ 	.word	0xffffffff


	//   ....[140]....
        /*0934*/ 	.word	0xffffffff


	//   ....[141]....
        /*0938*/ 	.word	0xffffffff


	//   ....[142]....
        /*093c*/ 	.word	0xffffffff


	//   ....[143]....
        /*0940*/ 	.word	0xffffffff


	//   ....[144]....
        /*0944*/ 	.word	0xffffffff


	//   ....[145]....
        /*0948*/ 	.word	0xffffffff


	//   ....[146]....
        /*094c*/ 	.word	0xffffffff


	//   ....[147]....
        /*0950*/ 	.word	0xffffffff


	//   ....[148]....
        /*0954*/ 	.word	0xffffffff


	//   ....[149]....
        /*0958*/ 	.word	0xffffffff


	//   ....[150]....
        /*095c*/ 	.word	0xffffffff


	//   ....[151]....
        /*0960*/ 	.word	0xffffffff


	//   ....[152]....
        /*0964*/ 	.word	0xffffffff


	//   ....[153]....
        /*0968*/ 	.word	0xffffffff


	//   ....[154]....
        /*096c*/ 	.word	0xffffffff


	//   ....[155]....
        /*0970*/ 	.word	0xffffffff


	//   ....[156]....
        /*0974*/ 	.word	0xffffffff


	//   ....[157]....
        /*0978*/ 	.word	0xffffffff


	//   ....[158]....
        /*097c*/ 	.word	0xffffffff


	//   ....[159]....
        /*0980*/ 	.word	0xffffffff


	//   ....[160]....
        /*0984*/ 	.word	0xffffffff


	//   ....[161]....
        /*0988*/ 	.word	0xffffffff


	//   ....[162]....
        /*098c*/ 	.word	0xffffffff


	//   ....[163]....
        /*0990*/ 	.word	0xffffffff


	//   ....[164]....
        /*0994*/ 	.word	0xffffffff


	//   ....[165]....
        /*0998*/ 	.word	0xffffffff


	//   ....[166]....
        /*099c*/ 	.word	0xffffffff


	//   ....[167]....
        /*09a0*/ 	.word	0xffffffff


	//   ....[168]....
        /*09a4*/ 	.word	0xffffffff


	//   ....[169]....
        /*09a8*/ 	.word	0xffffffff


	//   ....[170]....
        /*09ac*/ 	.word	0xffffffff


	//   ....[171]....
        /*09b0*/ 	.word	0xffffffff


	//   ....[172]....
        /*09b4*/ 	.word	0xffffffff


	//   ....[173]....
        /*09b8*/ 	.word	0xffffffff


	//   ....[174]....
        /*09bc*/ 	.word	0xffffffff


	//   ....[175]....
        /*09c0*/ 	.word	0xffffffff


	//   ....[176]....
        /*09c4*/ 	.word	0xffffffff


	//   ....[177]....
        /*09c8*/ 	.word	0xffffffff


	//   ....[178]....
        /*09cc*/ 	.word	0xffffffff


	//   ....[179]....
        /*09d0*/ 	.word	0xffffffff


	//   ....[180]....
        /*09d4*/ 	.word	0xffffffff


	//   ....[181]....
        /*09d8*/ 	.word	0xffffffff


	//   ....[182]....
        /*09dc*/ 	.word	0xffffffff


	//   ....[183]....
        /*09e0*/ 	.word	0xffffffff


	//   ....[184]....
        /*09e4*/ 	.word	0xffffffff


	//   ....[185]....
        /*09e8*/ 	.word	0xffffffff


	//   ....[186]....
        /*09ec*/ 	.word	0xffffffff


	//   ....[187]....
        /*09f0*/ 	.word	0xffffffff


	//   ....[188]....
        /*09f4*/ 	.word	0xffffffff


	//   ....[189]....
        /*09f8*/ 	.word	0xffffffff


	//   ....[190]....
        /*09fc*/ 	.word	0xffffffff


	//   ....[191]....
        /*0a00*/ 	.word	0xffffffff


	//   ....[192]....
        /*0a04*/ 	.word	0xffffffff


	//   ....[193]....
        /*0a08*/ 	.word	0xffffffff


	//   ....[194]....
        /*0a0c*/ 	.word	0xffffffff


	//   ....[195]....
        /*0a10*/ 	.word	0xffffffff


	//   ....[196]....
        /*0a14*/ 	.word	0xffffffff


	//   ....[197]....
        /*0a18*/ 	.word	0xffffffff


	//   ....[198]....
        /*0a1c*/ 	.word	0xffffffff


	//   ....[199]....
        /*0a20*/ 	.word	0xffffffff


	//   ....[200]....
        /*0a24*/ 	.word	0xffffffff


	//   ....[201]....
        /*0a28*/ 	.word	0xffffffff


	//   ....[202]....
        /*0a2c*/ 	.word	0xffffffff


	//   ....[203]....
        /*0a30*/ 	.word	0xffffffff


	//   ....[204]....
        /*0a34*/ 	.word	0xffffffff


	//   ....[205]....
        /*0a38*/ 	.word	0xffffffff


	//   ....[206]....
        /*0a3c*/ 	.word	0xffffffff


	//   ....[207]....
        /*0a40*/ 	.word	0xffffffff


	//   ....[208]....
        /*0a44*/ 	.word	0xffffffff


	//   ....[209]....
        /*0a48*/ 	.word	0xffffffff


	//   ....[210]....
        /*0a4c*/ 	.word	0xffffffff


	//   ....[211]....
        /*0a50*/ 	.word	0xffffffff


	//   ....[212]....
        /*0a54*/ 	.word	0xffffffff


	//   ....[213]....
        /*0a58*/ 	.word	0xffffffff


	//   ....[214]....
        /*0a5c*/ 	.word	0xffffffff


	//   ....[215]....
        /*0a60*/ 	.word	0xffffffff


	//   ....[216]....
        /*0a64*/ 	.word	0xffffffff


	//   ....[217]....
        /*0a68*/ 	.word	0xffffffff


	//   ....[218]....
        /*0a6c*/ 	.word	0xffffffff


	//   ....[219]....
        /*0a70*/ 	.word	0xffffffff


	//   ....[220]....
        /*0a74*/ 	.word	0xffffffff


	//   ....[221]....
        /*0a78*/ 	.word	0xffffffff


	//   ....[222]....
        /*0a7c*/ 	.word	0xffffffff


	//   ....[223]....
        /*0a80*/ 	.word	0xffffffff


	//   ....[224]....
        /*0a84*/ 	.word	0xffffffff


	//   ....[225]....
        /*0a88*/ 	.word	0xffffffff


	//   ....[226]....
        /*0a8c*/ 	.word	0xffffffff


	//   ....[227]....
        /*0a90*/ 	.word	0xffffffff


	//   ....[228]....
        /*0a94*/ 	.word	0xffffffff


	//   ....[229]....
        /*0a98*/ 	.word	0xffffffff


	//   ....[230]....
        /*0a9c*/ 	.word	0xffffffff


	//   ....[231]....
        /*0aa0*/ 	.word	0xffffffff


	//   ....[232]....
        /*0aa4*/ 	.word	0xffffffff


	//   ....[233]....
        /*0aa8*/ 	.word	0xffffffff


	//   ....[234]....
        /*0aac*/ 	.word	0xffffffff


	//   ....[235]....
        /*0ab0*/ 	.word	0xffffffff


	//   ....[236]....
        /*0ab4*/ 	.word	0xffffffff


	//   ....[237]....
        /*0ab8*/ 	.word	0xffffffff


	//   ....[238]....
        /*0abc*/ 	.word	0xffffffff


	//   ....[239]....
        /*0ac0*/ 	.word	0xffffffff


	//----- nvinfo : EIATTR_COOP_GROUP_INSTR_OFFSETS
	.align		4
.L_598:
        /*0ac4*/ 	.byte	0x04, 0x28
        /*0ac6*/ 	.short	(.L_600 - .L_599)


	//   ....[0]....
.L_599:
        /*0ac8*/ 	.word	0x00000050


	//   ....[1]....
        /*0acc*/ 	.word	0x00000200


	//   ....[2]....
        /*0ad0*/ 	.word	0x00000230


	//   ....[3]....
        /*0ad4*/ 	.word	0x00000260


	//   ....[4]....
        /*0ad8*/ 	.word	0x00000290


	//   ....[5]....
        /*0adc*/ 	.word	0x000002c0


	//   ....[6]....
        /*0ae0*/ 	.word	0x000002f0


	//   ....[7]....
        /*0ae4*/ 	.word	0x00000460


	//   ....[8]....
        /*0ae8*/ 	.word	0x000004a0


	//   ....[9]....
        /*0aec*/ 	.word	0x000004d0


	//   ....[10]....
        /*0af0*/ 	.word	0x00000500


	//   ....[11]....
        /*0af4*/ 	.word	0x00000530


	//   ....[12]....
        /*0af8*/ 	.word	0x00000560


	//   ....[13]....
        /*0afc*/ 	.word	0x000005f0


	//   ....[14]....
        /*0b00*/ 	.word	0x00000620


	//   ....[15]....
        /*0b04*/ 	.word	0x00000640


	//   ....[16]....
        /*0b08*/ 	.word	0x000006a0


	//   ....[17]....
        /*0b0c*/ 	.word	0x00003eb0


	//   ....[18]....
        /*0b10*/ 	.word	0x00003f00


	//   ....[19]....
        /*0b14*/ 	.word	0x000046e0


	//   ....[20]....
        /*0b18*/ 	.word	0x00004710


	//   ....[21]....
        /*0b1c*/ 	.word	0x00004e60


	//   ....[22]....
        /*0b20*/ 	.word	0x00004e80


	//   ....[23]....
        /*0b24*/ 	.word	0x000055d0


	//   ....[24]....
        /*0b28*/ 	.word	0x000055e0


	//   ....[25]....
        /*0b2c*/ 	.word	0x00005e40


	//   ....[26]....
        /*0b30*/ 	.word	0x00005e80


	//   ....[27]....
        /*0b34*/ 	.word	0x00006c70


	//   ....[28]....
        /*0b38*/ 	.word	0x00006ca0


	//   ....[29]....
        /*0b3c*/ 	.word	0x00007490


	//   ....[30]....
        /*0b40*/ 	.word	0x000074c0


	//   ....[31]....
        /*0b44*/ 	.word	0x00007cb0


	//   ....[32]....
        /*0b48*/ 	.word	0x00007cd0


	//   ....[33]....
        /*0b4c*/ 	.word	0x000084e0


	//   ....[34]....
        /*0b50*/ 	.word	0x00008510


	//   ....[35]....
        /*0b54*/ 	.word	0x00008620


	//   ....[36]....
        /*0b58*/ 	.word	0x00008650


	//   ....[37]....
        /*0b5c*/ 	.word	0x00008720


	//   ....[38]....
        /*0b60*/ 	.word	0x00008750


	//   ....[39]....
        /*0b64*/ 	.word	0x00008820


	//   ....[40]....
        /*0b68*/ 	.word	0x00008840


	//   ....[41]....
        /*0b6c*/ 	.word	0x00008d00


	//   ....[42]....
        /*0b70*/ 	.word	0x00008d20


	//   ....[43]....
        /*0b74*/ 	.word	0x00008ea0


	//   ....[44]....
        /*0b78*/ 	.word	0x00008ec0


	//   ....[45]....
        /*0b7c*/ 	.word	0x00008f90


	//   ....[46]....
        /*0b80*/ 	.word	0x00008fb0


	//   ....[47]....
        /*0b84*/ 	.word	0x00009080


	//   ....[48]....
        /*0b88*/ 	.word	0x000090a0


	//   ....[49]....
        /*0b8c*/ 	.word	0x00009e30


	//   ....[50]....
        /*0b90*/ 	.word	0x00009e50


	//   ....[51]....
        /*0b94*/ 	.word	0x00009e80


	//   ....[52]....
        /*0b98*/ 	.word	0x00009eb0


	//   ....[53]....
        /*0b9c*/ 	.word	0x00009f80


	//   ....[54]....
        /*0ba0*/ 	.word	0x0000a020


	//   ....[55]....
        /*0ba4*/ 	.word	0x0000a030


	//   ....[56]....
        /*0ba8*/ 	.word	0x0000a070


	//   ....[57]....
        /*0bac*/ 	.word	0x0000a1d0


	//   ....[58]....
        /*0bb0*/ 	.word	0x0000a1f0


	//   ....[59]....
        /*0bb4*/ 	.word	0x0000a250


	//   ....[60]....
        /*0bb8*/ 	.word	0x0000a290


	//   ....[61]....
        /*0bbc*/ 	.word	0x0000a2a0


	//   ....[62]....
        /*0bc0*/ 	.word	0x0000a2c0


	//   ....[63]....
        /*0bc4*/ 	.word	0x0000a450


	//   ....[64]....
        /*0bc8*/ 	.word	0x0000a460


	//   ....[65]....
        /*0bcc*/ 	.word	0x0000a650


	//   ....[66]....
        /*0bd0*/ 	.word	0x0000a690


	//   ....[67]....
        /*0bd4*/ 	.word	0x0000a6a0


	//   ....[68]....
        /*0bd8*/ 	.word	0x0000a6b0


	//   ....[69]....
        /*0bdc*/ 	.word	0x0000bf60


	//   ....[70]....
        /*0be0*/ 	.word	0x0000bfa0


	//   ....[71]....
        /*0be4*/ 	.word	0x0000bfc0


	//   ....[72]....
        /*0be8*/ 	.word	0x0000bfd0


	//   ....[73]....
        /*0bec*/ 	.word	0x0000dda0


	//   ....[74]....
        /*0bf0*/ 	.word	0x0000ddd0


	//   ....[75]....
        /*0bf4*/ 	.word	0x0000ddf0


	//   ....[76]....
        /*0bf8*/ 	.word	0x0000de00


	//   ....[77]....
        /*0bfc*/ 	.word	0x0000dec0


	//   ....[78]....
        /*0c00*/ 	.word	0x0000ded0


	//   ....[79]....
        /*0c04*/ 	.word	0x0000e0d0


	//   ....[80]....
        /*0c08*/ 	.word	0x0000e0e0


	//   ....[81]....
        /*0c0c*/ 	.word	0x0000ee60


	//   ....[82]....
        /*0c10*/ 	.word	0x0000ee80


	//   ....[83]....
        /*0c14*/ 	.word	0x0000ef70


	//   ....[84]....
        /*0c18*/ 	.word	0x0000ef80


	//   ....[85]....
        /*0c1c*/ 	.word	0x0000f070


	//   ....[86]....
        /*0c20*/ 	.word	0x0000f090


	//   ....[87]....
        /*0c24*/ 	.word	0x0000f180


	//   ....[88]....
        /*0c28*/ 	.word	0x0000f190


	//   ....[89]....
        /*0c2c*/ 	.word	0x0000fb40


	//   ....[90]....
        /*0c30*/ 	.word	0x0000fb70


	//   ....[91]....
        /*0c34*/ 	.word	0x0000fb80


	//   ....[92]....
        /*0c38*/ 	.word	0x0000fbb0


	//   ....[93]....
        /*0c3c*/ 	.word	0x000115f0


	//   ....[94]....
        /*0c40*/ 	.word	0x00011600


	//   ....[95]....
        /*0c44*/ 	.word	0x00011640


	//   ....[96]....
        /*0c48*/ 	.word	0x000116e0


	//   ....[97]....
        /*0c4c*/ 	.word	0x00011730


	//   ....[98]....
        /*0c50*/ 	.word	0x00011750


	//   ....[99]....
        /*0c54*/ 	.word	0x00011850


	//   ....[100]....
        /*0c58*/ 	.word	0x00011860


	//   ....[101]....
        /*0c5c*/ 	.word	0x000125f0


	//   ....[102]....
        /*0c60*/ 	.word	0x00012610


	//   ....[103]....
        /*0c64*/ 	.word	0x00012740


	//   ....[104]....
        /*0c68*/ 	.word	0x00012750


	//   ....[105]....
        /*0c6c*/ 	.word	0x00012880


	//   ....[106]....
        /*0c70*/ 	.word	0x000128a0


	//   ....[107]....
        /*0c74*/ 	.word	0x000129d0


	//   ....[108]....
        /*0c78*/ 	.word	0x000129e0


	//   ....[109]....
        /*0c7c*/ 	.word	0x00012eb0


	//   ....[110]....
        /*0c80*/ 	.word	0x00012ee0


	//   ....[111]....
        /*0c84*/ 	.word	0x00012f00


	//   ....[112]....
        /*0c88*/ 	.word	0x00012f20


	//   ....[113]....
        /*0c8c*/ 	.word	0x00014b00


	//   ....[114]....
        /*0c90*/ 	.word	0x00014b10


	//   ....[115]....
        /*0c94*/ 	.word	0x00014b40


	//   ....[116]....
        /*0c98*/ 	.word	0x00014b50


	//   ....[117]....
        /*0c9c*/ 	.word	0x00015c00


	//   ....[118]....
        /*0ca0*/ 	.word	0x00015c10


	//   ....[119]....
        /*0ca4*/ 	.word	0x00015c30


	//   ....[120]....
        /*0ca8*/ 	.word	0x00015c50


	//   ....[121]....
        /*0cac*/ 	.word	0x00015f80


	//   ....[122]....
        /*0cb0*/ 	.word	0x00015fa0


	//   ....[123]....
        /*0cb4*/ 	.word	0x00016080


	//   ....[124]....
        /*0cb8*/ 	.word	0x00016090


	//   ....[125]....
        /*0cbc*/ 	.word	0x00016180


	//   ....[126]....
        /*0cc0*/ 	.word	0x000161a0


	//   ....[127]....
        /*0cc4*/ 	.word	0x00016290


	//   ....[128]....
        /*0cc8*/ 	.word	0x000162a0


	//   ....[129]....
        /*0ccc*/ 	.word	0x00016590


	//   ....[130]....
        /*0cd0*/ 	.word	0x000165b0


	//   ....[131]....
        /*0cd4*/ 	.word	0x00016bf0


	//   ....[132]....
        /*0cd8*/ 	.word	0x00016c00


	//   ....[133]....
        /*0cdc*/ 	.word	0x00017a00


	//   ....[134]....
        /*0ce0*/ 	.word	0x00017a20


	//   ....[135]....
        /*0ce4*/ 	.word	0x00017b10


	//   ....[136]....
        /*0ce8*/ 	.word	0x00017b20


	//   ....[137]....
        /*0cec*/ 	.word	0x00017c10


	//   ....[138]....
        /*0cf0*/ 	.word	0x00017c30


	//   ....[139]....
        /*0cf4*/ 	.word	0x00017d20


	//   ....[140]....
        /*0cf8*/ 	.word	0x00017d30


	//   ....[141]....
        /*0cfc*/ 	.word	0x00017ed0


	//   ....[142]....
        /*0d00*/ 	.word	0x00017ef0


	//   ....[143]....
        /*0d04*/ 	.word	0x00018020


	//   ....[144]....
        /*0d08*/ 	.word	0x00018060


	//   ....[145]....
        /*0d0c*/ 	.word	0x00018090


	//   ....[146]....
        /*0d10*/ 	.word	0x000180c0


	//   ....[147]....
        /*0d14*/ 	.word	0x000180f0


	//   ....[148]....
        /*0d18*/ 	.word	0x00018120


	//   ....[149]....
        /*0d1c*/ 	.word	0x00018290


	//   ....[150]....
        /*0d20*/ 	.word	0x000182d0


	//   ....[151]....
        /*0d24*/ 	.word	0x00018300


	//   ....[152]....
        /*0d28*/ 	.word	0x00018330


	//   ....[153]....
        /*0d2c*/ 	.word	0x00018360


	//   ....[154]....
        /*0d30*/ 	.word	0x00018390


	//   ....[155]....
        /*0d34*/ 	.word	0x00018420


	//   ....[156]....
        /*0d38*/ 	.word	0x00018450


	//   ....[157]....
        /*0d3c*/ 	.word	0x00018460


	//   ....[158]....
        /*0d40*/ 	.word	0x000184c0


	//   ....[159]....
        /*0d44*/ 	.word	0x00018a90


	//   ....[160]....
        /*0d48*/ 	.word	0x00018ae0


	//   ....[161]....
        /*0d4c*/ 	.word	0x00018b40


	//   ....[162]....
        /*0d50*/ 	.word	0x00018ba0


	//   ....[163]....
        /*0d54*/ 	.word	0x00018c00


	//   ....[164]....
        /*0d58*/ 	.word	0x00018c70


	//   ....[165]....
        /*0d5c*/ 	.word	0x00018cc0


	//   ....[166]....
        /*0d60*/ 	.word	0x00018d20


	//   ....[167]....
        /*0d64*/ 	.word	0x00018d90


	//   ....[168]....
        /*0d68*/ 	.word	0x00018df0


	//   ....[169]....
        /*0d6c*/ 	.word	0x00018e60


	//   ....[170]....
        /*0d70*/ 	.word	0x00018ec0


	//   ....[171]....
        /*0d74*/ 	.word	0x00018f30


	//   ....[172]....
        /*0d78*/ 	.word	0x00018fa0


	//   ....[173]....
        /*0d7c*/ 	.word	0x00019010


	//   ....[174]....
        /*0d80*/ 	.word	0x00019070


	//   ....[175]....
        /*0d84*/ 	.word	0x000190e0


	//   ....[176]....
        /*0d88*/ 	.word	0x00019150


	//   ....[177]....
        /*0d8c*/ 	.word	0x000191c0


	//   ....[178]....
        /*0d90*/ 	.word	0x00019220


	//   ....[179]....
        /*0d94*/ 	.word	0x00019280


	//   ....[180]....
        /*0d98*/ 	.word	0x000192e0


	//   ....[181]....
        /*0d9c*/ 	.word	0x00019330


	//   ....[182]....
        /*0da0*/ 	.word	0x00019380


	//   ....[183]....
        /*0da4*/ 	.word	0x000193f0


	//   ....[184]....
        /*0da8*/ 	.word	0x00019460


	//   ....[185]....
        /*0dac*/ 	.word	0x000194c0


	//   ....[186]....
        /*0db0*/ 	.word	0x00019530


	//   ....[187]....
        /*0db4*/ 	.word	0x000195a0


	//   ....[188]....
        /*0db8*/ 	.word	0x00019610


	//   ....[189]....
        /*0dbc*/ 	.word	0x00019670


	//   ....[190]....
        /*0dc0*/ 	.word	0x000196e0


	//   ....[191]....
        /*0dc4*/ 	.word	0x00019750


	//   ....[192]....
        /*0dc8*/ 	.word	0x000197c0


	//   ....[193]....
        /*0dcc*/ 	.word	0x00019820


	//   ....[194]....
        /*0dd0*/ 	.word	0x00019870


	//   ....[195]....
        /*0dd4*/ 	.word	0x000198c0


	//   ....[196]....
        /*0dd8*/ 	.word	0x00019910


	//   ....[197]....
        /*0ddc*/ 	.word	0x00019950


	//   ....[198]....
        /*0de0*/ 	.word	0x000199b0


	//   ....[199]....
        /*0de4*/ 	.word	0x000199f0


	//   ....[200]....
        /*0de8*/ 	.word	0x00019a40


	//   ....[201]....
        /*0dec*/ 	.word	0x00019a80


	//   ....[202]....
        /*0df0*/ 	.word	0x00019af0


	//   ....[203]....
        /*0df4*/ 	.word	0x00019b60


	//   ....[204]....
        /*0df8*/ 	.word	0x00019bd0


	//   ....[205]....
        /*0dfc*/ 	.word	0x00019c30


	//   ....[206]....
        /*0e00*/ 	.word	0x00019ca0


	//   ....[207]....
        /*0e04*/ 	.word	0x00019d10


	//   ....[208]....
        /*0e08*/ 	.word	0x00019d80


	//   ....[209]....
        /*0e0c*/ 	.word	0x00019de0


	//   ....[210]....
        /*0e10*/ 	.word	0x00019e50


	//   ....[211]....
        /*0e14*/ 	.word	0x00019ec0


	//   ....[212]....
        /*0e18*/ 	.word	0x00019f30


	//   ....[213]....
        /*0e1c*/ 	.word	0x00019f90


	//   ....[214]....
        /*0e20*/ 	.word	0x0001a000


	//   ....[215]....
        /*0e24*/ 	.word	0x0001a070


	//   ....[216]....
        /*0e28*/ 	.word	0x0001a0e0


	//   ....[217]....
        /*0e2c*/ 	.word	0x0001a140


	//   ....[218]....
        /*0e30*/ 	.word	0x0001a1b0


	//   ....[219]....
        /*0e34*/ 	.word	0x0001a220


	//   ....[220]....
        /*0e38*/ 	.word	0x0001a290


	//   ....[221]....
        /*0e3c*/ 	.word	0x0001a2f0


	//   ....[222]....
        /*0e40*/ 	.word	0x0001a360


	//   ....[223]....
        /*0e44*/ 	.word	0x0001a3d0


	//   ....[224]....
        /*0e48*/ 	.word	0x0001a420


	//   ....[225]....
        /*0e4c*/ 	.word	0x0001a460


	//   ....[226]....
        /*0e50*/ 	.word	0x0001a4b0


	//   ....[227]....
        /*0e54*/ 	.word	0x0001a500


	//   ....[228]....
        /*0e58*/ 	.word	0x0001a550


	//   ....[229]....
        /*0e5c*/ 	.word	0x0001a5c0


	//   ....[230]....
        /*0e60*/ 	.word	0x0001a610


	//   ....[231]....
        /*0e64*/ 	.word	0x0001a650


	//   ....[232]....
        /*0e68*/ 	.word	0x0001a6a0


	//   ....[233]....
        /*0e6c*/ 	.word	0x0001a6f0


	//   ....[234]....
        /*0e70*/ 	.word	0x0001a740


	//   ....[235]....
        /*0e74*/ 	.word	0x0001a7b0


	//   ....[236]....
        /*0e78*/ 	.word	0x0001a800


	//   ....[237]....
        /*0e7c*/ 	.word	0x0001a870


	//   ....[238]....
        /*0e80*/ 	.word	0x0001a8d0


	//   ....[239]....
        /*0e84*/ 	.word	0x0001a940


	//----- nvinfo : EIATTR_EXIT_INSTR_OFFSETS
	.align		4
.L_600:
        /*0e88*/ 	.byte	0x04, 0x1c
        /*0e8a*/ 	.short	(.L_602 - .L_601)


	//   ....[0]....
.L_601:
        /*0e8c*/ 	.word	0x00000c10


	//   ....[1]....
        /*0e90*/ 	.word	0x00018a60


	//----- nvinfo : EIATTR_MAX_THREADS
	.align		4
.L_602:
        /*0e94*/ 	.byte	0x04, 0x05
        /*0e96*/ 	.short	(.L_604 - .L_603)
.L_603:
        /*0e98*/ 	.word	0x00000100
        /*0e9c*/ 	.word	0x00000001
        /*0ea0*/ 	.word	0x00000001


	//----- nvinfo : EIATTR_CRS_STACK_SIZE
	.align		4
.L_604:
        /*0ea4*/ 	.byte	0x04, 0x1e
        /*0ea6*/ 	.short	(.L_606 - .L_605)
.L_605:
        /*0ea8*/ 	.word	0x00000000
.L_606:


//--------------------- .nv.info._ZN7cutlass13device_kernelIN5flash19enable_sm80_to_sm89INS1_16FlashAttnFwdSm80INS1_25CollectiveMainloopFwdSm80ILi4ELi1ELb0EN4cute5tupleIJNS5_1CILi128EEENS7_ILi48EEES8_EEELi128ENS_6half_tEfNS_4arch4Sm80ELb0ELb1ELb0ELb0ELb1ELb0ELb1ELb1EEENS1_21CollectiveEpilogueFwdINS6_IJS8_S8_S9_EEENS6_IJNS7_ILi1EEESH_SH_EEESB_SD_Li128ELb0ELb1ELb1ELb0EEENS1_19SingleTileSchedulerILb0ELb1ELb1ELi128EEEEEEEEEvNT_6ParamsE --------------------------
	.section	.nv.info._ZN7cutlass13device_kernelIN5flash19enable_sm80_to_sm89INS1_16FlashAttnFwdSm80INS1_25CollectiveMainloopFwdSm80ILi4ELi1ELb0EN4cute5tupleIJNS5_1CILi128EEENS7_ILi48EEES8_EEELi128ENS_6half_tEfNS_4arch4Sm80ELb0ELb1ELb0ELb0ELb1ELb0ELb1ELb1EEENS1_21CollectiveEpilogueFwdINS6_IJS8_S8_S9_EEENS6_IJNS7_ILi1EEESH_SH_EEESB_SD_Li128ELb0ELb1ELb1ELb0EEENS1_19SingleTileSchedulerILb0ELb1ELb1ELi128EEEEEEEEEvNT_6ParamsE,"",@"SHT_CUDA_INFO"
	.sectionflags	@""
	.align	4


	//----- nvinfo : EIATTR_CUDA_API_VERSION
	.align		4
        /*0000*/ 	.byte	0x04, 0x37
        /*0002*/ 	.short	(.L_608 - .L_607)
.L_607:
        /*0004*/ 	.word	0x00000082


	//----- nvinfo : EIATTR_SW2861232_WAR
	.align		4
.L_608:
        /*0008*/ 	.byte	0x01, 0x35
	.zero		2


	//----- nvinfo : EIATTR_PARAM_CBANK
	.align		4
        /*000c*/ 	.byte	0x04, 0x0a
        /*000e*/ 	.short	(.L_610 - .L_609)
	.align		4
.L_609:
        /*0010*/ 	.word	index@(.nv.constant0._ZN7cutlass13device_kernelIN5flash19enable_sm80_to_sm89INS1_16FlashAttnFwdSm80INS1_25CollectiveMainloopFwdSm80ILi4ELi1ELb0EN4cute5tupleIJNS5_1CILi128EEENS7_ILi48EEES8_EEELi128ENS_6half_tEfNS_4arch4Sm80ELb0ELb1ELb0ELb0ELb1ELb0ELb1ELb1EEENS1_21CollectiveEpilogueFwdINS6_IJS8_S8_S9_EEENS6_IJNS7_ILi1EEESH_SH_EEESB_SD_Li128ELb0ELb1ELb1ELb0EEENS1_19SingleTileSchedulerILb0ELb1ELb1ELi128EEEEEEEEEvNT_6ParamsE)
        /*0014*/ 	.short	0x0160
        /*0016*/ 	.short	0x0418


	//----- nvinfo : EIATTR_CBANK_PARAM_SIZE
	.align		4
.L_610:
        /*0018*/ 	.byte	0x03, 0x19
        /*001a*/ 	.short	0x0418


	//----- nvinfo : EIATTR_KPARAM_INFO
	.align		4
        /*001c*/ 	.byte	0x04, 0x17
        /*001e*/ 	.short	(.L_612 - .L_611)
.L_611:
        /*0020*/ 	.word	0x00000000
        /*0024*/ 	.short	0x0000
        /*0026*/ 	.short	0x0000
        /*0028*/ 	.byte	0x00, 0xf0, 0x61, 0x10


	//----- nvinfo : EIATTR_MAXREG_COUNT
	.align		4
.L_612:
        /*002c*/ 	.byte	0x03, 0x1b
        /*002e*/ 	.short	0x00ff


	//----- nvinfo : EIATTR_NUM_BARRIERS
	.align		4
        /*0030*/ 	.byte	0x02, 0x4c
        /*0032*/ 	.byte	0x02
	.zero		1


	//----- nvinfo : EIATTR_ANNOTATIONS
	.align		4
        /*0034*/ 	.byte	0x04, 0x55
        /*0036*/ 	.short	(.L_614 - .L_613)


	//   ....[0]....
.L_613:
        /* <DEDUP_REMOVED lines=45> */


	//----- nvinfo : EIATTR_MERCURY_ISA_VERSION
	.align		4
.L_614:
        /*02f8*/ 	.byte	0x03, 0x5f
        /*02fa*/ 	.short	0x0000


	//----- nvinfo : EIATTR_COOP_GROUP_MASK_REGIDS
	.align		4
        /*02fc*/ 	.byte	0x04, 0x29
        /*02fe*/ 	.short	(.L_616 - .L_615)


	//   ....[0]....
.L_615:
        /*0300*/ 	.word	0xffffffff


	//   ....[1]....
        /*0304*/ 	.word	0xffffffff


	//   ....[2]....
        /*0308*/ 	.word	0xffffffff


	//   ....[3]....
        /*030c*/ 	.word	0xffffffff


	//   ....[4]....
        /*0310*/ 	.word	0xffffffff


	//   ....[5]....
        /*0314*/ 	.word	0xffffffff


	//   ....[6]....
        /*0318*/ 	.word	0xffffffff


	//   ....[7]....
        /*031c*/ 	.word	0xffffffff


	//   ....[8]....
        /*0320*/ 	.word	0xffffffff


	//   ....[9]....
        /*0324*/ 	.word	0xffffffff


	//   ....[10]....
        /*0328*/ 	.word	0xffffffff


	//   ....[11]....
        /*032c*/ 	.word	0xffffffff


	//   ....[12]....
        /*0330*/ 	.word	0xffffffff


	//   ....[13]....
        /*0334*/ 	.word	0xffffffff


	//   ....[14]....
        /*0338*/ 	.word	0xffffffff


	//   ....[15]....
        /*033c*/ 	.word	0xffffffff


	//   ....[16]....
        /*0340*/ 	.word	0xffffffff


	//   ....[17]....
        /*0344*/ 	.word	0xffffffff


	//   ....[18]....
        /*0348*/ 	.word	0xffffffff


	//   ....[19]....
        /*034c*/ 	.word	0xffffffff


	//   ....[20]....
        /*0350*/ 	.word	0xffffffff


	//   ....[21]....
        /*0354*/ 	.word	0xffffffff


	//   ....[22]....
        /*0358*/ 	.word	0xffffffff


	//   ....[23]....
        /*035c*/ 	.word	0xffffffff


	//   ....[24]....
        /*0360*/ 	.word	0xffffffff


	//   ....[25]....
        /*0364*/ 	.word	0xffffffff


	//   ....[26]....
        /*0368*/ 	.word	0xffffffff


	//   ....[27]....
        /*036c*/ 	.word	0xffffffff


	//   ....[28]....
        /*0370*/ 	.word	0xffffffff


	//   ....[29]....
        /*0374*/ 	.word	0xffffffff


	//   ....[30]....
        /*0378*/ 	.word	0xffffffff


	//   ....[31]....
        /*037c*/ 	.word	0xffffffff


	//   ....[32]....
        /*0380*/ 	.word	0xffffffff


	//   ....[33]....
        /*0384*/ 	.word	0xffffffff


	//   ....[34]....
        /*0388*/ 	.word	0xffffffff


	//   ....[35]....
        /*038c*/ 	.word	0xffffffff


	//   ....[36]....
        /*0390*/ 	.word	0xffffffff


	//   ....[37]....
        /*0394*/ 	.word	0xffffffff


	//   ....[38]....
        /*0398*/ 	.word	0xffffffff


	//   ....[39]....
        /*039c*/ 	.word	0xffffffff


	//   ....[40]....
        /*03a0*/ 	.word	0xffffffff


	//   ....[41]....
        /*03a4*/ 	.word	0xffffffff


	//   ....[42]....
        /*03a8*/ 	.word	0xffffffff


	//   ....[43]....
        /*03ac*/ 	.word	0xffffffff


	//   ....[44]....
        /*03b0*/ 	.word	0xffffffff


	//   ....[45]....
        /*03b4*/ 	.word	0xffffffff


	//   ....[46]....
        /*03b8*/ 	.word	0xffffffff


	//   ....[47]....
        /*03bc*/ 	.word	0xffffffff


	//   ....[48]....
        /*03c0*/ 	.word	0xffffffff


	//   ....[49]....
        /*03c4*/ 	.word	0xffffffff


	//   ....[50]....
        /*03c8*/ 	.word	0xffffffff


	//   ....[51]....
        /*03cc*/ 	.word	0xffffffff


	//   ....[52]....
        /*03d0*/ 	.word	0xffffffff


	//   ....[53]....
        /*03d4*/ 	.word	0xffffffff


	//   ....[54]....
        /*03d8*/ 	.word	0xffffffff


	//   ....[55]....
        /*03dc*/ 	.word	0xffffffff


	//   ....[56]....
        /*03e0*/ 	.word	0xffffffff


	//   ....[57]....
        /*03e4*/ 	.word	0xffffffff


	//   ....[58]....
        /*03e8*/ 	.word	0xffffffff


	//   ....[59]....
        /*03ec*/ 	.word	0xffffffff


	//   ....[60]....
        /*03f0*/ 	.word	0xffffffff


	//   ....[61]....
        /*03f4*/ 	.word	0xffffffff


	//   ....[62]....
        /*03f8*/ 	.word	0xffffffff


	//   ....[63]....
        /*03fc*/ 	.word	0xffffffff


	//   ....[64]....
        /*0400*/ 	.word	0xffffffff


	//   ....[65]....
        /*0404*/ 	.word	0xffffffff


	//   ....[66]....
        /*0408*/ 	.word	0xffffffff


	//   ....[67]....
        /*040c*/ 	.word	0xffffffff


	//   ....[68]....
        /*0410*/ 	.word	0xffffffff


	//   ....[69]....
        /*0414*/ 	.word	0xffffffff


	//   ....[70]....
        /*0418*/ 	.word	0xffffffff


	//   ....[71]....
        /*041c*/ 	.word	0xffffffff


	//   ....[72]....
        /*0420*/ 	.word	0xffffffff


	//   ....[73]....
        /*0424*/ 	.word	0xffffffff


	//   ....[74]....
        /*0428*/ 	.word	0xffffffff


	//   ....[75]....
        /*042c*/ 	.word	0xffffffff


	//   ....[76]....
        /*0430*/ 	.word	0xffffffff


	//   ....[77]....
        /*0434*/ 	.word	0xffffffff


	//   ....[78]....
        /*0438*/ 	.word	0xffffffff


	//   ....[79]....
        /*043c*/ 	.word	0xffffffff


	//   ....[80]....
        /*0440*/ 	.word	0xffffffff


	//   ....[81]....
        /*0444*/ 	.word	0xffffffff


	//   ....[82]....
        /*0448*/ 	.word	0xffffffff


	//   ....[83]....
        /*044c*/ 	.word	0xffffffff


	//   ....[84]....
        /*0450*/ 	.word	0xffffffff


	//   ....[85]....
        /*0454*/ 	.word	0xffffffff


	//   ....[86]....
        /*0458*/ 	.word	0xffffffff


	//   ....[87]....
        /*045c*/ 	.word	0xffffffff


	//   ....[88]....
        /*0460*/ 	.word	0xffffffff


	//   ....[89]....
        /*0464*/ 	.word	0xffffffff


	//   ....[90]....
        /*0468*/ 	.word	0xffffffff


	//   ....[91]....
        /*046c*/ 	.word	0xffffffff


	//   ....[92]....
        /*0470*/ 	.word	0xffffffff


	//   ....[93]....
        /*0474*/ 	.word	0xffffffff


	//   ....[94]....
        /*0478*/ 	.word	0xffffffff


	//   ....[95]....
        /*047c*/ 	.word	0xffffffff


	//   ....[96]....
        /*0480*/ 	.word	0xffffffff


	//   ....[97]....
        /*0484*/ 	.word	0xffffffff


	//   ....[98]....
        /*0488*/ 	.word	0xffffffff


	//   ....[99]....
        /*048c*/ 	.word	0xffffffff


	//   ....[100]....
        /*0490*/ 	.word	0xffffffff


	//   ....[101]....
        /*0494*/ 	.word	0xffffffff


	//   ....[102]....
        /*0498*/ 	.word	0xffffffff


	//   ....[103]....
        /*049c*/ 	.word	0xffffffff


	//   ....[104]....
        /*04a0*/ 	.word	0xffffffff


	//   ....[105]....
        /*04a4*/ 	.word	0xffffffff


	//   ....[106]....
        /*04a8*/ 	.word	0xffffffff


	//   ....[107]....
        /*04ac*/ 	.word	0xffffffff


	//   ....[108]....
        /*04b0*/ 	.word	0xffffffff


	//   ....[109]....
        /*04b4*/ 	.word	0xffffffff


	//   ....[110]....
        /*04b8*/ 	.word	0xffffffff


	//   ....[111]....
        /*04bc*/ 	.word	0xffffffff


	//   ....[112]....
        /*04c0*/ 	.word	0xffffffff


	//   ....[113]....
        /*04c4*/ 	.word	0xffffffff


	//   ....[114]....
        /*04c8*/ 	.word	0xffffffff


	//   ....[115]....
        /*04cc*/ 	.word	0xffffffff


	//   ....[116]....
        /*04d0*/ 	.word	0xffffffff


	//   ....[117]....
        /*04d4*/ 	.word	0xffffffff


	//   ....[118]....
        /*04d8*/ 	.word	0xffffffff


	//   ....[119]....
        /*04dc*/ 	.word	0xffffffff


	//   ....[120]....
        /*04e0*/ 	.word	0xffffffff


	//   ....[121]....
        /*04e4*/ 	.word	0xffffffff


	//   ....[122]....
        /*04e8*/ 	.word	0xffffffff


	//   ....[123]....
        /*04ec*/ 	.word	0xffffffff


	//   ....[124]....
        /*04f0*/ 	.word	0xffffffff


	//   ....[125]....
        /*04f4*/ 	.word	0xffffffff


	//   ....[126]....
        /*04f8*/ 	.word	0xffffffff


	//   ....[127]....
        /*04fc*/ 	.word	0xffffffff


	//   ....[128]....
        /*0500*/ 	.word	0xffffffff


	//   ....[129]....
        /*0504*/ 	.word	0xffffffff


	//   ....[130]....
        /*0508*/ 	.word	0xffffffff


	//   ....[131]....
        /*050c*/ 	.word	0xffffffff


	//   ....[132]....
        /*0510*/ 	.word	0xffffffff


	//   ....[133]....
        /*0514*/ 	.word	0xffffffff


	//   ....[134]....
        /*0518*/ 	.word	0xffffffff


	//   ....[135]....
        /*051c*/ 	.word	0xffffffff


	//   ....[136]....
        /*0520*/ 	.word	0xffffffff


	//   ....[137]....
        /*0524*/ 	.word	0xffffffff


	//   ....[138]....
        /*0528*/ 	.word	0xffffffff


	//----- nvinfo : EIATTR_COOP_GROUP_INSTR_OFFSETS
	.align		4
.L_616:
        /*052c*/ 	.byte	0x04, 0x28
        /*052e*/ 	.short	(.L_618 - .L_617)


	//   ....[0]....
.L_617:
        /*0530*/ 	.word	0x00000060


	//   ....[1]....
        /*0534*/ 	.word	0x00001440


	//   ....[2]....
        /*0538*/ 	.word	0x00001470


	//   ....[3]....
        /*053c*/ 	.word	0x00001630


	//   ....[4]....
        /*0540*/ 	.word	0x00001660


	//   ....[5]....
        /*0544*/ 	.word	0x00001730


	//   ....[6]....
        /*0548*/ 	.word	0x00001760


	//   ....[7]....
        /*054c*/ 	.word	0x00001830


	//   ....[8]....
        /*0550*/ 	.word	0x00001860


	//   ....[9]....
        /*0554*/ 	.word	0x00001930


	//   ....[10]....
        /*0558*/ 	.word	0x00001960


	//   ....[11]....
        /*055c*/ 	.word	0x00001a30


	//   ....[12]....
        /*0560*/ 	.word	0x00001a60


	//   ....[13]....
        /*0564*/ 	.word	0x00001b30


	//   ....[14]....
        /*0568*/ 	.word	0x00001b60


	//   ....[15]....
        /*056c*/ 	.word	0x00001c40


	//   ....[16]....
        /*0570*/ 	.word	0x00001c90


	//   ....[17]....
        /*0574*/ 	.word	0x00002190


	//   ....[18]....
        /*0578*/ 	.word	0x000021b0


	//   ....[19]....
        /*057c*/ 	.word	0x000021d0


	//   ....[20]....
        /*0580*/ 	.word	0x000021e0


	//   ....[21]....
        /*0584*/ 	.word	0x000021f0


	//   ....[22]....
        /*0588*/ 	.word	0x00002200


	//   ....[23]....
        /*058c*/ 	.word	0x00002670


	//   ....[24]....
        /*0590*/ 	.word	0x000026a0


	//   ....[25]....
        /*0594*/ 	.word	0x000026e0


	//   ....[26]....
        /*0598*/ 	.word	0x00002710


	//   ....[27]....
        /*059c*/ 	.word	0x00002730


	//   ....[28]....
        /*05a0*/ 	.word	0x00002740


	//   ....[29]....
        /*05a4*/ 	.word	0x00003350


	//   ....[30]....
        /*05a8*/ 	.word	0x00003370


	//   ....[31]....
        /*05ac*/ 	.word	0x00003380


	//   ....[32]....
        /*05b0*/ 	.word	0x00003390


	//   ....[33]....
        /*05b4*/ 	.word	0x000033a0


	//   ....[34]....
        /*05b8*/ 	.word	0x000033b0


	//   ....[35]....
        /*05bc*/ 	.word	0x00003790


	//   ....[36]....
        /*05c0*/ 	.word	0x000039e0


	//   ....[37]....
        /*05c4*/ 	.word	0x00003bb0


	//   ....[38]....
        /*05c8*/ 	.word	0x000041a0


	//   ....[39]....
        /*05cc*/ 	.word	0x00004d30


	//   ....[40]....
        /*05d0*/ 	.word	0x00004d70


	//   ....[41]....
        /*05d4*/ 	.word	0x00004ef0


	//   ....[42]....
        /*05d8*/ 	.word	0x00004f20


	//   ....[43]....
        /*05dc*/ 	.word	0x00005360


	//   ....[44]....
        /*05e0*/ 	.word	0x00005460


	//   ....[45]....
        /*05e4*/ 	.word	0x000054f0


	//   ....[46]....
        /*05e8*/ 	.word	0x00005600


	//   ....[47]....
        /*05ec*/ 	.word	0x00007760


	//   ....[48]....
        /*05f0*/ 	.word	0x00007770


	//   ....[49]....
        /*05f4*/ 	.word	0x00007780


	//   ....[50]....
        /*05f8*/ 	.word	0x00007790


	//   ....[51]....
        /*05fc*/ 	.word	0x000077a0


	//   ....[52]....
        /*0600*/ 	.word	0x000077b0


	//   ....[53]....
        /*0604*/ 	.word	0x00008310


	//   ....[54]....
        /*0608*/ 	.word	0x00008320


	//   ....[55]....
        /*060c*/ 	.word	0x00008330


	//   ....[56]....
        /*0610*/ 	.word	0x00008340


	//   ....[57]....
        /*0614*/ 	.word	0x00008350


	//   ....[58]....
        /*0618*/ 	.word	0x00008360


	//   ....[59]....
        /*061c*/ 	.word	0x00008580


	//   ....[60]....
        /*0620*/ 	.word	0x000087b0


	//   ....[61]....
        /*0624*/ 	.word	0x000089b0


	//   ....[62]....
        /*0628*/ 	.word	0x000092b0


	//   ....[63]....
        /*062c*/ 	.word	0x00009b10


	//   ....[64]....
        /*0630*/ 	.word	0x00009b70


	//   ....[65]....
        /*0634*/ 	.word	0x00009c90


	//   ....[66]....
        /*0638*/ 	.word	0x00009d00


	//   ....[67]....
        /*063c*/ 	.word	0x00009e40


	//   ....[68]....
        /*0640*/ 	.word	0x00009f70


	//   ....[69]....
        /*0644*/ 	.word	0x0000a2f0


	//   ....[70]....
        /*0648*/ 	.word	0x0000a370


	//   ....[71]....
        /*064c*/ 	.word	0x0000c770


	//   ....[72]....
        /*0650*/ 	.word	0x0000c780


	//   ....[73]....
        /*0654*/ 	.word	0x0000c790


	//   ....[74]....
        /*0658*/ 	.word	0x0000c7a0


	//   ....[75]....
        /*065c*/ 	.word	0x0000c7b0


	//   ....[76]....
        /*0660*/ 	.word	0x0000c7c0


	//   ....[77]....
        /*0664*/ 	.word	0x0000d320


	//   ....[78]....
        /*0668*/ 	.word	0x0000d330


	//   ....[79]....
        /*066c*/ 	.word	0x0000d340


	//   ....[80]....
        /*0670*/ 	.word	0x0000d350


	//   ....[81]....
        /*0674*/ 	.word	0x0000d360


	//   ....[82]....
        /*0678*/ 	.word	0x0000d370


	//   ....[83]....
        /*067c*/ 	.word	0x0000d6c0


	//   ....[84]....
        /*0680*/ 	.word	0x0000d780


	//   ....[85]....
        /*0684*/ 	.word	0x0000d7a0


	//   ....[86]....
        /*0688*/ 	.word	0x0000d7e0


	//   ....[87]....
        /*068c*/ 	.word	0x0000d830


	//   ....[88]....
        /*0690*/ 	.word	0x0000d870


	//   ....[89]....
        /*0694*/ 	.word	0x0000d930


	//   ....[90]....
        /*0698*/ 	.word	0x0000dce0


	//   ....[91]....
        /*069c*/ 	.word	0x0000f710


	//   ....[92]....
        /*06a0*/ 	.word	0x0000f720


	//   ....[93]....
        /*06a4*/ 	.word	0x0000f730


	//   ....[94]....
        /*06a8*/ 	.word	0x0000f740


	//   ....[95]....
        /*06ac*/ 	.word	0x0000f790


	//   ....[96]....
        /*06b0*/ 	.word	0x0000f8f0


	//   ....[97]....
        /*06b4*/ 	.word	0x00010310


	//   ....[98]....
        /*06b8*/ 	.word	0x00010320


	//   ....[99]....
        /*06bc*/ 	.word	0x00010330


	//   ....[100]....
        /*06c0*/ 	.word	0x00010340


	//   ....[101]....
        /*06c4*/ 	.word	0x00010350


	//   ....[102]....
        /*06c8*/ 	.word	0x00010360


	//   ....[103]....
        /*06cc*/ 	.word	0x00010580


	//   ....[104]....
        /*06d0*/ 	.word	0x00010790


	//   ....[105]....
        /*06d4*/ 	.word	0x00010b00


	//   ....[106]....
        /*06d8*/ 	.word	0x00011430


	//   ....[107]....
        /*06dc*/ 	.word	0x00011be0


	//   ....[108]....
        /*06e0*/ 	.word	0x00011c30


	//   ....[109]....
        /*06e4*/ 	.word	0x00011d50


	//   ....[110]....
        /*06e8*/ 	.word	0x00011da0


	//   ....[111]....
        /*06ec*/ 	.word	0x00011e10


	//   ....[112]....
        /*06f0*/ 	.word	0x00011ff0


	//   ....[113]....
        /*06f4*/ 	.word	0x00012410


	//   ....[114]....
        /*06f8*/ 	.word	0x00012490


	//   ....[115]....
        /*06fc*/ 	.word	0x00014090


	//   ....[116]....
        /*0700*/ 	.word	0x000140a0


	//   ....[117]....
        /*0704*/ 	.word	0x000140b0


	//   ....[118]....
        /*0708*/ 	.word	0x000140c0


	//   ....[119]....
        /*070c*/ 	.word	0x000140f0


	//   ....[120]....
        /*0710*/ 	.word	0x00014110


	//   ....[121]....
        /*0714*/ 	.word	0x00014130


	//   ....[122]....
        /*0718*/ 	.word	0x00014140


	//   ....[123]....
        /*071c*/ 	.word	0x000151c0


	//   ....[124]....
        /*0720*/ 	.word	0x000151f0


	//   ....[125]....
        /*0724*/ 	.word	0x00015220


	//   ....[126]....
        /*0728*/ 	.word	0x00015250


	//   ....[127]....
        /*072c*/ 	.word	0x00015290


	//   ....[128]....
        /*0730*/ 	.word	0x000152c0


	//   ....[129]....
        /*0734*/ 	.word	0x000152e0


	//   ....[130]....
        /*0738*/ 	.word	0x000152f0


	//   ....[131]....
        /*073c*/ 	.word	0x00015310


	//   ....[132]....
        /*0740*/ 	.word	0x00015320


	//   ....[133]....
        /*0744*/ 	.word	0x000159d0


	//   ....[134]....
        /*0748*/ 	.word	0x000159f0


	//   ....[135]....
        /*074c*/ 	.word	0x00015ff0


	//   ....[136]....
        /*0750*/ 	.word	0x00016010


	//   ....[137]....
        /*0754*/ 	.word	0x00016610


	//   ....[138]....
        /*0758*/ 	.word	0x00016620


	//----- nvinfo : EIATTR_EXIT_INSTR_OFFSETS
	.align		4
.L_618:
        /*075c*/ 	.byte	0x04, 0x1c
        /*075e*/ 	.short	(.L_620 - .L_619)


	//   ....[0]....
.L_619:
        /*0760*/ 	.word	0x000001c0


	//   ....[1]....
        /*0764*/ 	.word	0x00016630


	//   ....[2]....
        /*0768*/ 	.word	0x00016bd0


	//   ....[3]....
        /*076c*/ 	.word	0x00016c20


	//   ....[4]....
        /*0770*/ 	.word	0x00016c50


	//   ....[5]....
        /*0774*/ 	.word	0x00016cb0


	//   ....[6]....
        /*0778*/ 	.word	0x00016f40


	//----- nvinfo : EIATTR_CTAIDZ_USED
	.align		4
.L_620:
        /*077c*/ 	.byte	0x01, 0x04
	.zero		2


	//----- nvinfo : EIATTR_MAX_THREADS
	.align		4
        /*0780*/ 	.byte	0x04, 0x05
        /*0782*/ 	.short	(.L_622 - .L_621)
.L_621:
        /*0784*/ 	.word	0x00000080
        /*0788*/ 	.word	0x00000001
        /*078c*/ 	.word	0x00000001


	//----- nvinfo : EIATTR_CRS_STACK_SIZE
	.align		4
.L_622:
        /*0790*/ 	.byte	0x04, 0x1e
        /*0792*/ 	.short	(.L_624 - .L_623)
.L_623:
        /*0794*/ 	.word	0x00000000
.L_624:


//--------------------- .nv.info._ZN7cutlass13device_kernelIN5flash19enable_sm80_to_sm89INS1_16FlashAttnFwdSm80INS1_25CollectiveMainloopFwdSm80ILi8ELi1ELb1EN4cute5tupleIJNS5_1CILi128EEENS7_ILi96EEES8_EEELi128ENS_6half_tEfNS_4arch4Sm80ELb0ELb1ELb0ELb1ELb1ELb0ELb1ELb1EEENS1_21CollectiveEpilogueFwdINS6_IJS8_S8_S9_EEENS6_IJNS7_ILi1EEESH_SH_EEESB_SD_Li256ELb1ELb1ELb1ELb0EEENS1_36VarlenDynamicPersistentTileSchedulerILi128ELi96ELi256ELi256ELb1ELb1ELb0ELb1ELb0ELb1EEEEEEEEEvNT_6ParamsE --------------------------
	.section	.nv.info._ZN7cutlass13device_kernelIN5flash19enable_sm80_to_sm89INS1_16FlashAttnFwdSm80INS1_25CollectiveMainloopFwdSm80ILi8ELi1ELb1EN4cute5tupleIJNS5_1CILi128EEENS7_ILi96EEES8_EEELi128ENS_6half_tEfNS_4arch4Sm80ELb0ELb1ELb0ELb1ELb1ELb0ELb1ELb1EEENS1_21CollectiveEpilogueFwdINS6_IJS8_S8_S9_EEENS6_IJNS7_ILi1EEESH_SH_EEESB_SD_Li256ELb1ELb1ELb1ELb0EEENS1_36VarlenDynamicPersistentTileSchedulerILi128ELi96ELi256ELi256ELb1ELb1ELb0ELb1ELb0ELb1EEEEEEEEEvNT_6ParamsE,"",@"SHT_CUDA_INFO"
	.sectionflags	@""
	.align	4


	//----- nvinfo : EIATTR_CUDA_API_VERSION
	.align		4
        /*0000*/ 	.byte	0x04, 0x37
        /*0002*/ 	.short	(.L_626 - .L_625)
.L_625:
        /*0004*/ 	.word	0x00000082


	//----- nvinfo : EIATTR_SW2861232_WAR
	.align		4
.L_626:
        /*0008*/ 	.byte	0x01, 0x35
	.zero		2


	//----- nvinfo : EIATTR_PARAM_CBANK
	.align		4
        /*000c*/ 	.byte	0x04, 0x0a
        /*000e*/ 	.short	(.L_628 - .L_627)
	.align		4
.L_627:
        /*0010*/ 	.word	index@(.nv.constant0._ZN7cutlass13device_kernelIN5flash19enable_sm80_to_sm89INS1_16FlashAttnFwdSm80INS1_25CollectiveMainloopFwdSm80ILi8ELi1ELb1EN4cute5tupleIJNS5_1CILi128EEENS7_ILi96EEES8_EEELi128ENS_6half_tEfNS_4arch4Sm80ELb0ELb1ELb0ELb1ELb1ELb0ELb1ELb1EEENS1_21CollectiveEpilogueFwdINS6_IJS8_S8_S9_EEENS6_IJNS7_ILi1EEESH_SH_EEESB_SD_Li256ELb1ELb1ELb1ELb0EEENS1_36VarlenDynamicPersistentTileSchedulerILi128ELi96ELi256ELi256ELb1ELb1ELb0ELb1ELb0ELb1EEEEEEEEEvNT_6ParamsE)
        /*0014*/ 	.short	0x0160
        /*0016*/ 	.short	0x0438


	//----- nvinfo : EIATTR_CBANK_PARAM_SIZE
	.align		4
.L_628:
        /*0018*/ 	.byte	0x03, 0x19
        /*001a*/ 	.short	0x0438


	//----- nvinfo : EIATTR_KPARAM_INFO
	.align		4
        /*001c*/ 	.byte	0x04, 0x17
        /*001e*/ 	.short	(.L_630 - .L_629)
.L_629:
        /*0020*/ 	.word	0x00000000
        /*0024*/ 	.short	0x0000
        /*0026*/ 	.short	0x0000
        /*0028*/ 	.byte	0x00, 0xf0, 0xe1, 0x10


	//----- nvinfo : EIATTR_MAXREG_COUNT
	.align		4
.L_630:
        /*002c*/ 	.byte	0x03, 0x1b
        /*002e*/ 	.short	0x00ff


	//----- nvinfo : EIATTR_NUM_BARRIERS
	.align		4
        /*0030*/ 	.byte	0x02, 0x4c
        /*0032*/ 	.byte	0x06
	.zero		1


	//----- nvinfo : EIATTR_ANNOTATIONS
	.align		4
        /*0034*/ 	.byte	0x04, 0x55
        /*0036*/ 	.short	(.L_632 - .L_631)


	//   ....[0]....
.L_631:
        /* <DEDUP_REMOVED lines=11> */


	//----- nvinfo : EIATTR_MERCURY_ISA_VERSION
	.align		4
.L_632:
        /*00d8*/ 	.byte	0x03, 0x5f
        /*00da*/ 	.short	0x0000


	//----- nvinfo : EIATTR_INT_WARP_WIDE_INSTR_OFFSETS
	.align		4
        /*00dc*/ 	.byte	0x04, 0x31
        /*00de*/ 	.short	(.L_634 - .L_633)


	//   ....[0]....
.L_633:
        /*00e0*/ 	.word	0x000127c0


	//   ....[1]....
        /*00e4*/ 	.word	0x00012840


	//----- nvinfo : EIATTR_COOP_GROUP_MASK_REGIDS
	.align		4
.L_634:
        /*00e8*/ 	.byte	0x04, 0x29
        /*00ea*/ 	.short	(.L_636 - .L_635)


	//   ....[0]....
.L_635:
        /*00ec*/ 	.word	0xffffffff


	//   ....[1]....
        /*00f0*/ 	.word	0xffffffff


	//   ....[2]....
        /*00f4*/ 	.word	0xffffffff


	//   ....[3]....
        /*00f8*/ 	.word	0xffffffff


	//   ....[4]....
        /*00fc*/ 	.word	0xffffffff


	//   ....[5]....
        /*0100*/ 	.word	0xffffffff


	//   ....[6]....
        /*0104*/ 	.word	0xffffffff


	//   ....[7]....
        /*0108*/ 	.word	0xffffffff


	//   ....[8]....
        /*010c*/ 	.word	0xffffffff


	//   ....[9]....
        /*0110*/ 	.word	0xffffffff


	//   ....[10]....
        /*0114*/ 	.word	0xffffffff


	//   ....[11]....
        /*0118*/ 	.word	0xffffffff


	//   ....[12]....
        /*011c*/ 	.word	0xffffffff


	//   ....[13]....
        /*0120*/ 	.word	0xffffffff


	//   ....[14]....
        /*0124*/ 	.word	0xffffffff


	//   ....[15]....
        /*0128*/ 	.word	0xffffffff


	//   ....[16]....
        /*012c*/ 	.word	0xffffffff


	//   ....[17]....
        /*0130*/ 	.word	0xffffffff


	//   ....[18]....
        /*0134*/ 	.word	0xffffffff


	//   ....[19]....
        /*0138*/ 	.word	0xffffffff


	//   ....[20]....
        /*013c*/ 	.word	0xffffffff


	//   ....[21]....
        /*0140*/ 	.word	0xffffffff


	//   ....[22]....
        /*0144*/ 	.word	0xffffffff


	//   ....[23]....
        /*0148*/ 	.word	0xffffffff


	//   ....[24]....
        /*014c*/ 	.word	0xffffffff


	//   ....[25]....
        /*0150*/ 	.word	0xffffffff


	//   ....[26]....
        /*0154*/ 	.word	0xffffffff


	//   ....[27]....
        /*0158*/ 	.word	0xffffffff


	//   ....[28]....
        /*015c*/ 	.word	0xffffffff


	//   ....[29]....
        /*0160*/ 	.word	0xffffffff


	//   ....[30]....
        /*0164*/ 	.word	0xffffffff


	//   ....[31]....
        /*0168*/ 	.word	0xffffffff


	//   ....[32]....
        /*016c*/ 	.word	0xffffffff


	//   ....[33]....
        /*0170*/ 	.word	0xffffffff


	//   ....[34]....
        /*0174*/ 	.word	0xffffffff


	//   ....[35]....
        /*0178*/ 	.word	0xffffffff


	//   ....[36]....
        /*017c*/ 	.word	0xffffffff


	//   ....[37]....
        /*0180*/ 	.word	0xffffffff


	//   ....[38]....
        /*0184*/ 	.word	0xffffffff


	//   ....[39]....
        /*0188*/ 	.word	0xffffffff


	//   ....[40]....
        /*018c*/ 	.word	0xffffffff


	//   ....[41]....
        /*0190*/ 	.word	0xffffffff


	//   ....[42]....
        /*0194*/ 	.word	0xffffffff


	//   ....[43]....
        /*0198*/ 	.word	0xffffffff


	//   ....[44]....
        /*019c*/ 	.word	0xffffffff


	//   ....[45]....
        /*01a0*/ 	.word	0xffffffff


	//   ....[46]....
        /*01a4*/ 	.word	0xffffffff


	//   ....[47]....
        /*01a8*/ 	.word	0xffffffff


	//   ....[48]....
        /*01ac*/ 	.word	0xffffffff


	//   ....[49]....
        /*01b0*/ 	.word	0xffffffff


	//   ....[50]....
        /*01b4*/ 	.word	0xffffffff


	//   ....[51]....
        /*01b8*/ 	.word	0xffffffff


	//   ....[52]....
        /*01bc*/ 	.word	0xffffffff


	//   ....[53]....
        /*01c0*/ 	.word	0xffffffff


	//   ....[54]....
        /*01c4*/ 	.word	0xffffffff


	//   ....[55]....
        /*01c8*/ 	.word	0xffffffff


	//   ....[56]....
        /*01cc*/ 	.word	0xffffffff


	//   ....[57]....
        /*01d0*/ 	.word	0xffffffff


	//   ....[58]....
        /*01d4*/ 	.word	0xffffffff


	//   ....[59]....
        /*01d8*/ 	.word	0xffffffff


	//   ....[60]....
        /*01dc*/ 	.word	0xffffffff


	//   ....[61]....
        /*01e0*/ 	.word	0xffffffff


	//   ....[62]....
        /*01e4*/ 	.word	0xffffffff


	//   ....[63]....
        /*01e8*/ 	.word	0xffffffff


	//   ....[64]....
        /*01ec*/ 	.word	0xffffffff


	//   ....[65]....
        /*01f0*/ 	.word	0xffffffff


	//   ....[66]....
        /*01f4*/ 	.word	0xffffffff


	//   ....[67]....
        /*01f8*/ 	.word	0xffffffff


	//   ....[68]....
        /*01fc*/ 	.word	0xffffffff


	//   ....[69]....
        /*0200*/ 	.word	0xffffffff


	//   ....[70]....
        /*0204*/ 	.word	0xffffffff


	//   ....[71]....
        /*0208*/ 	.word	0xffffffff


	//   ....[72]....
        /*020c*/ 	.word	0xffffffff


	//   ....[73]....
        /*0210*/ 	.word	0xffffffff


	//   ....[74]....
        /*0214*/ 	.word	0xffffffff


	//   ....[75]....
        /*0218*/ 	.word	0xffffffff


	//   ....[76]....
        /*021c*/ 	.word	0xffffffff


	//   ....[77]....
        /*0220*/ 	.word	0xffffffff


	//   ....[78]....
        /*0224*/ 	.word	0xffffffff


	//   ....[79]....
        /*0228*/ 	.word	0xffffffff


	//   ....[80]....
        /*022c*/ 	.word	0xffffffff


	//   ....[81]....
        /*0230*/ 	.word	0xffffffff


	//   ....[82]....
        /*0234*/ 	.word	0xffffffff


	//   ....[83]....
        /*0238*/ 	.word	0xffffffff


	//   ....[84]....
        /*023c*/ 	.word	0xffffffff


	//   ....[85]....
        /*0240*/ 	.word	0xffffffff


	//   ....[86]....
        /*0244*/ 	.word	0xffffffff


	//   ....[87]....
        /*0248*/ 	.word	0xffffffff


	//   ....[88]....
        /*024c*/ 	.word	0xffffffff


	//   ....[89]....
        /*0250*/ 	.word	0xffffffff


	//   ....[90]....
        /*0254*/ 	.word	0xffffffff


	//   ....[91]....
        /*0258*/ 	.word	0xffffffff


	//   ....[92]....
        /*025c*/ 	.word	0xffffffff


	//   ....[93]....
        /*0260*/ 	.word	0xffffffff


	//   ....[94]....
        /*0264*/ 	.word	0xffffffff


	//   ....[95]....
        /*0268*/ 	.word	0xffffffff


	//   ....[96]....
        /*026c*/ 	.word	0xffffffff


	//   ....[97]....
        /*0270*/ 	.word	0xffffffff


	//   ....[98]....
        /*0274*/ 	.word	0xffffffff


	//   ....[99]....
        /*0278*/ 	.word	0xffffffff


	//   ....[100]....
        /*027c*/ 	.word	0xffffffff


	//   ....[101]....
        /*0280*/ 	.word	0xffffffff


	//   ....[102]....
        /*0284*/ 	.word	0xffffffff


	//   ....[103]....
        /*0288*/ 	.word	0xffffffff


	//   ....[104]....
        /*028c*/ 	.word	0xffffffff


	//   ....[105]....
        /*0290*/ 	.word	0xffffffff


	//   ....[106]....
        /*0294*/ 	.word	0xffffffff


	//   ....[107]....
        /*0298*/ 	.word	0xffffffff


	//   ....[108]....
        /*029c*/ 	.word	0xffffffff


	//   ....[109]....
        /*02a0*/ 	.word	0xffffffff


	//   ....[110]....
        /*02a4*/ 	.word	0xffffffff


	//   ....[111]....
        /*02a8*/ 	.word	0xffffffff


	//   ....[112]....
        /*02ac*/ 	.word	0xffffffff


	//   ....[113]....
        /*02b0*/ 	.word	0xffffffff


	//   ....[114]....
        /*02b4*/ 	.word	0xffffffff


	//   ....[115]....
        /*02b8*/ 	.word	0xffffffff


	//   ....[116]....
        /*02bc*/ 	.word	0xffffffff


	//   ....[117]....
        /*02c0*/ 	.word	0xffffffff


	//   ....[118]....
        /*02c4*/ 	.word	0xffffffff


	//   ....[119]....
        /*02c8*/ 	.word	0xffffffff


	//   ....[120]....
        /*02cc*/ 	.word	0xffffffff


	//   ....[121]....
        /*02d0*/ 	.word	0xffffffff


	//   ....[122]....
        /*02d4*/ 	.word	0xffffffff


	//   ....[123]....
        /*02d8*/ 	.word	0xffffffff


	//   ....[124]....
        /*02dc*/ 	.word	0xffffffff


	//   ....[125]....
        /*02e0*/ 	.word	0xffffffff


	//   ....[126]....
        /*02e4*/ 	.word	0xffffffff


	//   ....[127]....
        /*02e8*/ 	.word	0xffffffff


	//   ....[128]....
        /*02ec*/ 	.word	0xffffffff


	//   ....[129]....
        /*02f0*/ 	.word	0xffffffff


	//   ....[130]....
        /*02f4*/ 	.word	0xffffffff


	//   ....[131]....
        /*02f8*/ 	.word	0xffffffff


	//   ....[132]....
        /*02fc*/ 	.word	0xffffffff


	//   ....[133]....
        /*0300*/ 	.word	0xffffffff


	//   ....[134]....
        /*0304*/ 	.word	0xffffffff


	//   ....[135]....
        /*0308*/ 	.word	0xffffffff


	//   ....[136]....
        /*030c*/ 	.word	0xffffffff


	//   ....[137]....
        /*0310*/ 	.word	0xffffffff


	//   ....[138]....
        /*0314*/ 	.word	0xffffffff


	//   ....[139]....
        /*0318*/ 	.word	0xffffffff


	//   ....[140]....
        /*031c*/ 	.word	0xffffffff


	//   ....[141]....
        /*0320*/ 	.word	0xffffffff


	//   ....[142]....
        /*0324*/ 	.word	0xffffffff


	//   ....[143]....
        /*0328*/ 	.word	0xffffffff


	//   ....[144]....
        /*032c*/ 	.word	0xffffffff


	//   ....[145]....
        /*0330*/ 	.word	0xffffffff


	//   ....[146]....
        /*0334*/ 	.word	0xffffffff


	//   ....[147]....
        /*0338*/ 	.word	0xffffffff


	//   ....[148]....
        /*033c*/ 	.word	0xffffffff


	//   ....[149]....
        /*0340*/ 	.word	0xffffffff


	//   ....[150]....
        /*0344*/ 	.word	0xffffffff


	//   ....[151]....
        /*0348*/ 	.word	0xffffffff


	//   ....[152]....
        /*034c*/ 	.word	0xffffffff


	//   ....[153]....
        /*0350*/ 	.word	0xffffffff


	//   ....[154]....
        /*0354*/ 	.word	0xffffffff


	//   ....[155]....
        /*0358*/ 	.word	0xffffffff


	//   ....[156]....
        /*035c*/ 	.word	0xffffffff


	//   ....[157]....
        /*0360*/ 	.word	0xffffffff


	//   ....[158]....
        /*0364*/ 	.word	0xffffffff


	//   ....[159]....
        /*0368*/ 	.word	0xffffffff


	//   ....[160]....
        /*036c*/ 	.word	0xffffffff


	//   ....[161]....
        /*0370*/ 	.word	0xffffffff


	//   ....[162]....
        /*0374*/ 	.word	0xffffffff


	//   ....[163]....
        /*0378*/ 	.word	0xffffffff


	//   ....[164]....
        /*037c*/ 	.word	0xffffffff


	//   ....[165]....
        /*0380*/ 	.word	0xffffffff


	//   ....[166]....
        /*0384*/ 	.word	0xffffffff


	//   ....[167]....
        /*0388*/ 	.word	0xffffffff


	//   ....[168]....
        /*038c*/ 	.word	0xffffffff


	//   ....[169]....
        /*0390*/ 	.word	0xffffffff


	//   ....[170]....
        /*0394*/ 	.word	0xffffffff


	//   ....[171]....
        /*0398*/ 	.word	0xffffffff


	//   ....[172]....
        /*039c*/ 	.word	0xffffffff


	//   ....[173]....
        /*03a0*/ 	.word	0xffffffff


	//   ....[174]....
        /*03a4*/ 	.word	0xffffffff


	//   ....[175]....
        /*03a8*/ 	.word	0xffffffff


	//   ....[176]....
        /*03ac*/ 	.word	0xffffffff


	//   ....[177]....
        /*03b0*/ 	.word	0xffffffff


	//   ....[178]....
        /*03b4*/ 	.word	0xffffffff


	//   ....[179]....
        /*03b8*/ 	.word	0xffffffff


	//   ....[180]....
        /*03bc*/ 	.word	0xffffffff


	//   ....[181]....
        /*03c0*/ 	.word	0xffffffff


	//   ....[182]....
        /*03c4*/ 	.word	0xffffffff


	//   ....[183]....
        /*03c8*/ 	.word	0xffffffff


	//   ....[184]....
        /*03cc*/ 	.word	0xffffffff


	//   ....[185]....
        /*03d0*/ 	.word	0xffffffff


	//   ....[186]....
        /*03d4*/ 	.word	0xffffffff


	//   ....[187]....
        /*03d8*/ 	.word	0xffffffff


	//   ....[188]....
        /*03dc*/ 	.word	0xffffffff


	//   ....[189]....
        /*03e0*/ 	.word	0xffffffff


	//   ....[190]....
        /*03e4*/ 	.word	0xffffffff


	//   ....[191]....
        /*03e8*/ 	.word	0xffffffff


	//   ....[192]....
        /*03ec*/ 	.word	0xffffffff


	//   ....[193]....
        /*03f0*/ 	.word	0xffffffff


	//   ....[194]....
        /*03f4*/ 	.word	0xffffffff


	//   ....[195]....
        /*03f8*/ 	.word	0xffffffff


	//   ....[196]....
        /*03fc*/ 	.word	0xffffffff


	//   ....[197]....
        /*0400*/ 	.word	0xffffffff


	//   ....[198]....
        /*0404*/ 	.word	0xffffffff


	//   ....[199]....
        /*0408*/ 	.word	0xffffffff


	//   ....[200]....
        /*040c*/ 	.word	0xffffffff


	//   ....[201]....
        /*0410*/ 	.word	0xffffffff


	//   ....[202]....
        /*0414*/ 	.word	0xffffffff


	//   ....[203]....
        /*0418*/ 	.word	0xffffffff


	//   ....[204]....
        /*041c*/ 	.word	0xffffffff


	//   ....[205]....
        /*0420*/ 	.word	0xffffffff


	//   ....[206]....
        /*0424*/ 	.word	0xffffffff


	//   ....[207]....
        /*0428*/ 	.word	0xffffffff


	//   ....[208]....
        /*042c*/ 	.word	0xffffffff


	//   ....[209]....
        /*0430*/ 	.word	0xffffffff


	//   ....[210]....
        /*0434*/ 	.word	0xffffffff


	//   ....[211]....
        /*0438*/ 	.word	0xffffffff


	//   ....[212]....
        /*043c*/ 	.word	0xffffffff


	//   ....[213]....
        /*0440*/ 	.word	0xffffffff


	//   ....[214]....
        /*0444*/ 	.word	0xffffffff


	//   ....[215]....
        /*0448*/ 	.word	0xffffffff


	//   ....[216]....
        /*044c*/ 	.word	0xffffffff


	//   ....[217]....
        /*0450*/ 	.word	0xffffffff


	//   ....[218]....
        /*0454*/ 	.word	0xffffffff


	//   ....[219]....
        /*0458*/ 	.word	0xffffffff


	//   ....[220]....
        /*045c*/ 	.word	0xffffffff


	//   ....[221]....
        /*0460*/ 	.word	0xffffffff


	//   ....[222]....
        /*0464*/ 	.word	0xffffffff


	//   ....[223]....
        /*0468*/ 	.word	0xffffffff


	//   ....[224]....
        /*046c*/ 	.word	0xffffffff


	//   ....[225]....
        /*0470*/ 	.word	0xffffffff


	//   ....[226]....
        /*0474*/ 	.word	0xffffffff


	//   ....[227]....
        /*0478*/ 	.word	0xffffffff


	//   ....[228]....
        /*047c*/ 	.word	0xffffffff


	//   ....[229]....
        /*0480*/ 	.word	0xffffffff


	//   ....[230]....
        /*0484*/ 	.word	0xffffffff


	//   ....[231]....
        /*0488*/ 	.word	0xffffffff


	//   ....[232]....
        /*048c*/ 	.word	0xffffffff


	//   ....[233]....
        /*0490*/ 	.word	0xffffffff


	//   ....[234]....
        /*0494*/ 	.word	0xffffffff


	//   ....[235]....
        /*0498*/ 	.word	0xffffffff


	//   ....[236]....
        /*049c*/ 	.word	0xffffffff


	//   ....[237]....
        /*04a0*/ 	.word	0xffffffff


	//   ....[238]....
        /*04a4*/ 	.word	0xffffffff


	//   ....[239]....
        /*04a8*/ 	.word	0xffffffff


	//   ....[240]....
        /*04ac*/ 	.word	0xffffffff


	//   ....[241]....
        /*04b0*/ 	.word	0xffffffff


	//   ....[242]....
        /*04b4*/ 	.word	0xffffffff


	//   ....[243]....
        /*04b8*/ 	.word	0xffffffff


	//   ....[244]....
        /*04bc*/ 	.word	0xffffffff


	//   ....[245]....
        /*04c0*/ 	.word	0xffffffff


	//   ....[246]....
        /*04c4*/ 	.word	0xffffffff


	//   ....[247]....
        /*04c8*/ 	.word	0xffffffff


	//   ....[248]....
        /*04cc*/ 	.word	0xffffffff


	//   ....[249]....
        /*04d0*/ 	.word	0xffffffff


	//   ....[250]....
        /*04d4*/ 	.word	0xffffffff


	//   ....[251]....
        /*04d8*/ 	.word	0xffffffff


	//   ....[252]....
        /*04dc*/ 	.word	0xffffffff


	//   ....[253]....
        /*04e0*/ 	.word	0xffffffff


	//   ....[254]....
        /*04e4*/ 	.word	0xffffffff


	//   ....[255]....
        /*04e8*/ 	.word	0xffffffff


	//   ....[0]....
        /*04ec*/ 	.word	0xffffffff


	//   ....[1]....
        /*04f0*/ 	.word	0xffffffff


	//----- nvinfo : EIATTR_COOP_GROUP_INSTR_OFFSETS
	.align		4
.L_636:
        /*04f4*/ 	.byte	0x04, 0x28
        /*04f6*/ 	.short	(.L_638 - .L_637)


	//   ....[0]....
.L_637:
        /*04f8*/ 	.word	0x00000050


	//   ....[1]....
        /*04fc*/ 	.word	0x000001e0


	//   ....[2]....
        /*0500*/ 	.word	0x00000210


	//   ....[3]....
        /*0504*/ 	.word	0x00000240


	//   ....[4]....
        /*0508*/ 	.word	0x00000270


	//   ....[5]....
        /*050c*/ 	.word	0x000002a0


	//   ....[6]....
        /*0510*/ 	.word	0x000002d0


	//   ....[7]....
        /*0514*/ 	.word	0x00000430


	//   ....[8]....
        /*0518*/ 	.word	0x00000470


	//   ....[9]....
        /*051c*/ 	.word	0x000004a0


	//   ....[10]....
        /*0520*/ 	.word	0x000004d0


	//   ....[11]....
        /*0524*/ 	.word	0x00000500


	//   ....[12]....
        /*0528*/ 	.word	0x00000530


	//   ....[13]....
        /*052c*/ 	.word	0x000005c0


	//   ....[14]....
        /*0530*/ 	.word	0x00000600


	//   ....[15]....
        /*0534*/ 	.word	0x00000620


	//   ....[16]....
        /*0538*/ 	.word	0x00000680


	//   ....[17]....
        /*053c*/ 	.word	0x00002830


	//   ....[18]....
        /*0540*/ 	.word	0x00002860


	//   ....[19]....
        /*0544*/ 	.word	0x000028a0


	//   ....[20]....
        /*0548*/ 	.word	0x000028e0


	//   ....[21]....
        /*054c*/ 	.word	0x00002af0


	//   ....[22]....
        /*0550*/ 	.word	0x00002b10


	//   ....[23]....
        /*0554*/ 	.word	0x00002b60


	//   ....[24]....
        /*0558*/ 	.word	0x00002bc0


	//   ....[25]....
        /*055c*/ 	.word	0x00002cf0


	//   ....[26]....
        /*0560*/ 	.word	0x00002d20


	//   ....[27]....
        /*0564*/ 	.word	0x00002d60


	//   ....[28]....
        /*0568*/ 	.word	0x00002d90


	//   ....[29]....
        /*056c*/ 	.word	0x00002e20


	//   ....[30]....
        /*0570*/ 	.word	0x00002e60


	//   ....[31]....
        /*0574*/ 	.word	0x00003220


	//   ....[32]....
        /*0578*/ 	.word	0x00003230


	//   ....[33]....
        /*057c*/ 	.word	0x00003240


	//   ....[34]....
        /*0580*/ 	.word	0x00003250


	//   ....[35]....
        /*0584*/ 	.word	0x00003260


	//   ....[36]....
        /*0588*/ 	.word	0x00003280


	//   ....[37]....
        /*058c*/ 	.word	0x00003f80


	//   ....[38]....
        /*0590*/ 	.word	0x00003fa0


	//   ....[39]....
        /*0594*/ 	.word	0x00003fc0


	//   ....[40]....
        /*0598*/ 	.word	0x00003fd0


	//   ....[41]....
        /*059c*/ 	.word	0x00003fe0


	//   ....[42]....
        /*05a0*/ 	.word	0x000040c0


	//   ....[43]....
        /*05a4*/ 	.word	0x000042f0


	//   ....[44]....
        /*05a8*/ 	.word	0x00004ce0


	//   ....[45]....
        /*05ac*/ 	.word	0x00005710


	//   ....[46]....
        /*05b0*/ 	.word	0x00005740


	//   ....[47]....
        /*05b4*/ 	.word	0x00005750


	//   ....[48]....
        /*05b8*/ 	.word	0x00005780


	//   ....[49]....
        /*05bc*/ 	.word	0x00007020


	//   ....[50]....
        /*05c0*/ 	.word	0x00007040


	//   ....[51]....
        /*05c4*/ 	.word	0x00007100


	//   ....[52]....
        /*05c8*/ 	.word	0x00007110


	//   ....[53]....
        /*05cc*/ 	.word	0x00007180


	//   ....[54]....
        /*05d0*/ 	.word	0x000071a0


	//   ....[55]....
        /*05d4*/ 	.word	0x00007dd0


	//   ....[56]....
        /*05d8*/ 	.word	0x00007df0


	//   ....[57]....
        /*05dc*/ 	.word	0x00007eb0


	//   ....[58]....
        /*05e0*/ 	.word	0x00007ec0


	//   ....[59]....
        /*05e4*/ 	.word	0x00007f30


	//   ....[60]....
        /*05e8*/ 	.word	0x00007f50


	//   ....[61]....
        /*05ec*/ 	.word	0x00008130


	//   ....[62]....
        /*05f0*/ 	.word	0x00008b70


	//   ....[63]....
        /*05f4*/ 	.word	0x000095f0


	//   ....[64]....
        /*05f8*/ 	.word	0x00009620


	//   ....[65]....
        /*05fc*/ 	.word	0x00009630


	//   ....[66]....
        /*0600*/ 	.word	0x00009660


	//   ....[67]....
        /*0604*/ 	.word	0x0000b3f0


	//   ....[68]....
        /*0608*/ 	.word	0x0000b410


	//   ....[69]....
        /*060c*/ 	.word	0x0000b4d0


	//   ....[70]....
        /*0610*/ 	.word	0x0000b4e0


	//   ....[71]....
        /*0614*/ 	.word	0x0000b550


	//   ....[72]....
        /*0618*/ 	.word	0x0000b570


	//   ....[73]....
        /*061c*/ 	.word	0x0000c1a0


	//   ....[74]....
        /*0620*/ 	.word	0x0000c1c0


	//   ....[75]....
        /*0624*/ 	.word	0x0000c280


	//   ....[76]....
        /*0628*/ 	.word	0x0000c290


	//   ....[77]....
        /*062c*/ 	.word	0x0000c300


	//   ....[78]....
        /*0630*/ 	.word	0x0000c320


	//   ....[79]....
        /*0634*/ 	.word	0x0000c760


	//   ....[80]....
        /*0638*/ 	.word	0x0000c790


	//   ....[81]....
        /*063c*/ 	.word	0x0000c7a0


	//   ....[82]....
        /*0640*/ 	.word	0x0000c7d0


	//   ....[83]....
        /*0644*/ 	.word	0x0000e330


	//   ....[84]....
        /*0648*/ 	.word	0x0000e340


	//   ....[85]....
        /*064c*/ 	.word	0x0000e390


	//   ....[86]....
        /*0650*/ 	.word	0x0000e3d0


	//   ....[87]....
        /*0654*/ 	.word	0x0000e430


	//   ....[88]....
        /*0658*/ 	.word	0x0000e460


	//   ....[89]....
        /*065c*/ 	.word	0x0000f050


	//   ....[90]....
        /*0660*/ 	.word	0x0000f070


	//   ....[91]....
        /*0664*/ 	.word	0x0000f120


	//   ....[92]....
        /*0668*/ 	.word	0x0000f140


	//   ....[93]....
        /*066c*/ 	.word	0x0000f150


	//   ....[94]....
        /*0670*/ 	.word	0x0000f1c0


	//   ....[95]....
        /*0674*/ 	.word	0x0000f360


	//   ....[96]....
        /*0678*/ 	.word	0x0000fda0


	//   ....[97]....
        /*067c*/ 	.word	0x00010820


	//   ....[98]....
        /*0680*/ 	.word	0x00010850


	//   ....[99]....
        /*0684*/ 	.word	0x00010860


	//   ....[100]....
        /*0688*/ 	.word	0x00010890


	//   ....[101]....
        /*068c*/ 	.word	0x000121a0


	//   ....[102]....
        /*0690*/ 	.word	0x000121d0


	//   ....[103]....
        /*0694*/ 	.word	0x000121e0


	//   ....[104]....
        /*0698*/ 	.word	0x00012210


	//   ....[105]....
        /*069c*/ 	.word	0x00013220


	//   ....[106]....
        /*06a0*/ 	.word	0x00013250


	//   ....[107]....
        /*06a4*/ 	.word	0x00013260


	//   ....[108]....
        /*06a8*/ 	.word	0x00013270


	//   ....[109]....
        /*06ac*/ 	.word	0x000135a0


	//   ....[110]....
        /*06b0*/ 	.word	0x000135c0


	//   ....[111]....
        /*06b4*/ 	.word	0x000136d0


	//   ....[112]....
        /*06b8*/ 	.word	0x000136e0


	//   ....[113]....
        /*06bc*/ 	.word	0x000137f0


	//   ....[114]....
        /*06c0*/ 	.word	0x00013810


	//   ....[115]....
        /*06c4*/ 	.word	0x00013920


	//   ....[116]....
        /*06c8*/ 	.word	0x00013930


	//   ....[117]....
        /*06cc*/ 	.word	0x00013c30


	//   ....[118]....
        /*06d0*/ 	.word	0x00013c50


	//   ....[119]....
        /*06d4*/ 	.word	0x00014360


	//   ....[120]....
        /*06d8*/ 	.word	0x00014370


	//   ....[121]....
        /*06dc*/ 	.word	0x000151b0


	//   ....[122]....
        /*06e0*/ 	.word	0x000151d0


	//   ....[123]....
        /*06e4*/ 	.word	0x000152f0


	//   ....[124]....
        /*06e8*/ 	.word	0x00015300


	//   ....[125]....
        /*06ec*/ 	.word	0x00015410


	//   ....[126]....
        /*06f0*/ 	.word	0x00015430


	//   ....[127]....
        /*06f4*/ 	.word	0x00015540


	//   ....[128]....
        /*06f8*/ 	.word	0x00015550


	//   ....[129]....
        /*06fc*/ 	.word	0x00015700


	//   ....[130]....
        /*0700*/ 	.word	0x00015720


	//   ....[131]....
        /*0704*/ 	.word	0x00015840


	//   ....[132]....
        /*0708*/ 	.word	0x00015880


	//   ....[133]....
        /*070c*/ 	.word	0x000158b0


	//   ....[134]....
        /*0710*/ 	.word	0x000158e0


	//   ....[135]....
        /*0714*/ 	.word	0x00015910


	//   ....[136]....
        /*0718*/ 	.word	0x00015940


	//   ....[137]....
        /*071c*/ 	.word	0x00015a90


	//   ....[138]....
        /*0720*/ 	.word	0x00015ad0


	//   ....[139]....
        /*0724*/ 	.word	0x00015b00


	//   ....[140]....
        /*0728*/ 	.word	0x00015b30


	//   ....[141]....
        /*072c*/ 	.word	0x00015b60


	//   ....[142]....
        /*0730*/ 	.word	0x00015b90


	//   ....[143]....
        /*0734*/ 	.word	0x00015c20


	//   ....[144]....
        /*0738*/ 	.word	0x00015c60


	//   ....[145]....
        /*073c*/ 	.word	0x00015c70


	//   ....[146]....
        /*0740*/ 	.word	0x00015cd0


	//   ....[147]....
        /*0744*/ 	.word	0x00016680


	//   ....[148]....
        /*0748*/ 	.word	0x000166e0


	//   ....[149]....
        /*074c*/ 	.word	0x00016730


	//   ....[150]....
        /*0750*/ 	.word	0x00016780


	//   ....[151]....
        /*0754*/ 	.word	0x000167d0


	//   ....[152]....
        /*0758*/ 	.word	0x00016840


	//   ....[153]....
        /*075c*/ 	.word	0x00016890


	//   ....[154]....
        /*0760*/ 	.word	0x00016900


	//   ....[155]....
        /*0764*/ 	.word	0x00016970


	//   ....[156]....
        /*0768*/ 	.word	0x000169e0


	//   ....[157]....
        /*076c*/ 	.word	0x00016a50


	//   ....[158]....
        /*0770*/ 	.word	0x00016ac0


	//   ....[159]....
        /*0774*/ 	.word	0x00016be0


	//   ....[160]....
        /*0778*/ 	.word	0x00016c40


	//   ....[161]....
        /*077c*/ 	.word	0x00016d80


	//   ....[162]....
        /*0780*/ 	.word	0x00016de0


	//   ....[163]....
        /*0784*/ 	.word	0x00016e50


	//   ....[164]....
        /*0788*/ 	.word	0x00016ec0


	//   ....[165]....
        /*078c*/ 	.word	0x00016f20


	//   ....[166]....
        /*0790*/ 	.word	0x00016f70


	//   ....[167]....
        /*0794*/ 	.word	0x00016fc0


	//   ....[168]....
        /*0798*/ 	.word	0x00017010


	//   ....[169]....
        /*079c*/ 	.word	0x00017080


	//   ....[170]....
        /*07a0*/ 	.word	0x000170f0


	//   ....[171]....
        /*07a4*/ 	.word	0x00017210


	//   ....[172]....
        /*07a8*/ 	.word	0x00017270


	//   ....[173]....
        /*07ac*/ 	.word	0x000173b0


	//   ....[174]....
        /*07b0*/ 	.word	0x00017410


	//   ....[175]....
        /*07b4*/ 	.word	0x00017480


	//   ....[176]....
        /*07b8*/ 	.word	0x000174f0


	//   ....[177]....
        /*07bc*/ 	.word	0x00017610


	//   ....[178]....
        /*07c0*/ 	.word	0x00017670


	//   ....[179]....
        /*07c4*/ 	.word	0x000177b0


	//   ....[180]....
        /*07c8*/ 	.word	0x00017810


	//   ....[181]....
        /*07cc*/ 	.word	0x00017880


	//   ....[182]....
        /*07d0*/ 	.word	0x000178f0


	//   ....[183]....
        /*07d4*/ 	.word	0x00017940


	//   ....[184]....
        /*07d8*/ 	.word	0x00017990


	//   ....[185]....
        /*07dc*/ 	.word	0x000179e0


	//   ....[186]....
        /*07e0*/ 	.word	0x00017a20


	//   ....[187]....
        /*07e4*/ 	.word	0x00017a80


	//   ....[188]....
        /*07e8*/ 	.word	0x00017af0


	//   ....[189]....
        /*07ec*/ 	.word	0x00017c10


	//   ....[190]....
        /*07f0*/ 	.word	0x00017c70


	//   ....[191]....
        /*07f4*/ 	.word	0x00017db0


	//   ....[192]....
        /*07f8*/ 	.word	0x00017e10


	//   ....[193]....
        /*07fc*/ 	.word	0x00017e80


	//   ....[194]....
        /*0800*/ 	.word	0x00017ef0


	//   ....[195]....
        /*0804*/ 	.word	0x00018010


	//   ....[196]....
        /*0808*/ 	.word	0x00018070


	//   ....[197]....
        /*080c*/ 	.word	0x000181b0


	//   ....[198]....
        /*0810*/ 	.word	0x00018210


	//   ....[199]....
        /*0814*/ 	.word	0x00018260


	//   ....[200]....
        /*0818*/ 	.word	0x000182b0


	//   ....[201]....
        /*081c*/ 	.word	0x00018300


	//   ....[202]....
        /*0820*/ 	.word	0x00018340


	//   ....[203]....
        /*0824*/ 	.word	0x000183a0


	//   ....[204]....
        /*0828*/ 	.word	0x00018410


	//   ....[205]....
        /*082c*/ 	.word	0x00018480


	//   ....[206]....
        /*0830*/ 	.word	0x00018590


	//   ....[207]....
        /*0834*/ 	.word	0x000185f0


	//   ....[208]....
        /*0838*/ 	.word	0x00018700


	//   ....[209]....
        /*083c*/ 	.word	0x00018760


	//   ....[210]....
        /*0840*/ 	.word	0x000187d0


	//   ....[211]....
        /*0844*/ 	.word	0x00018840


	//   ....[212]....
        /*0848*/ 	.word	0x00018890


	//   ....[213]....
        /*084c*/ 	.word	0x000188d0


	//   ....[214]....
        /*0850*/ 	.word	0x00018920


	//   ....[215]....
        /*0854*/ 	.word	0x00018970


	//   ....[216]....
        /*0858*/ 	.word	0x000189c0


	//   ....[217]....
        /*085c*/ 	.word	0x00018a10


	//   ....[218]....
        /*0860*/ 	.word	0x00018a60


	//   ....[219]....
        /*0864*/ 	.word	0x00018ab0


	//   ....[220]....
        /*0868*/ 	.word	0x00018b20


	//   ....[221]....
        /*086c*/ 	.word	0x00018b90


	//   ....[222]....
        /*0870*/ 	.word	0x00018c00


	//   ....[223]....
        /*0874*/ 	.word	0x00018c60


	//   ....[224]....
        /*0878*/ 	.word	0x00018cd0


	//   ....[225]....
        /*087c*/ 	.word	0x00018d40


	//   ....[226]....
        /*0880*/ 	.word	0x00018db0


	//   ....[227]....
        /*0884*/ 	.word	0x00018e10


	//   ....[228]....
        /*0888*/ 	.word	0x00018e80


	//   ....[229]....
        /*088c*/ 	.word	0x00018ef0


	//   ....[230]....
        /*0890*/ 	.word	0x00018f60


	//   ....[231]....
        /*0894*/ 	.word	0x00018fc0


	//   ....[232]....
        /*0898*/ 	.word	0x00019030


	//   ....[233]....
        /*089c*/ 	.word	0x000190a0


	//   ....[234]....
        /*08a0*/ 	.word	0x00019110


	//   ....[235]....
        /*08a4*/ 	.word	0x00019170


	//   ....[236]....
        /*08a8*/ 	.word	0x000191e0


	//   ....[237]....
        /*08ac*/ 	.word	0x00019250


	//   ....[238]....
        /*08b0*/ 	.word	0x000192c0


	//   ....[239]....
        /*08b4*/ 	.word	0x00019320


	//   ....[240]....
        /*08b8*/ 	.word	0x00019390


	//   ....[241]....
        /*08bc*/ 	.word	0x00019400


	//   ....[242]....
        /*08c0*/ 	.word	0x00019450


	//   ....[243]....
        /*08c4*/ 	.word	0x00019490


	//   ....[244]....
        /*08c8*/ 	.word	0x000194e0


	//   ....[245]....
        /*08cc*/ 	.word	0x00019530


	//   ....[246]....
        /*08d0*/ 	.word	0x00019580


	//   ....[247]....
        /*08d4*/ 	.word	0x000195f0


	//   ....[248]....
        /*08d8*/ 	.word	0x00019640


	//   ....[249]....
        /*08dc*/ 	.word	0x00019690


	//   ....[250]....
        /*08e0*/ 	.word	0x000196e0


	//   ....[251]....
        /*08e4*/ 	.word	0x00019730


	//   ....[252]....
        /*08e8*/ 	.word	0x00019780


	//   ....[253]....
        /*08ec*/ 	.word	0x000197f0


	//   ....[254]....
        /*08f0*/ 	.word	0x00019840


	//   ....[255]....
        /*08f4*/ 	.word	0x000198b0


	//   ....[0]....
        /*08f8*/ 	.word	0x00019910


	//   ....[1]....
        /*08fc*/ 	.word	0x00019980


	//----- nvinfo : EIATTR_EXIT_INSTR_OFFSETS
	.align		4
.L_638:
        /*0900*/ 	.byte	0x04, 0x1c
        /*0902*/ 	.short	(.L_640 - .L_639)


	//   ....[0]....
.L_639:
        /*0904*/ 	.word	0x00000fe0


	//   ....[1]....
        /*0908*/ 	.word	0x00016640


	//----- nvinfo : EIATTR_MAX_THREADS
	.align		4
.L_640:
        /*090c*/ 	.byte	0x04, 0x05
        /*090e*/ 	.short	(.L_642 - .L_641)
.L_641:
        /*0910*/ 	.word	0x00000100
        /*0914*/ 	.word	0x00000001
        /*0918*/ 	.word	0x00000001


	//----- nvinfo : EIATTR_CRS_STACK_SIZE
	.align		4
.L_642:
        /*091c*/ 	.byte	0x04, 0x1e
        /*091e*/ 	.short	(.L_644 - .L_643)
.L_643:
        /*0920*/ 	.word	0x00000000
.L_644:


//--------------------- .nv.info._ZN7cutlass13device_kernelIN5flash19enable_sm80_to_sm89INS1_16FlashAttnFwdSm80INS1_25CollectiveMainloopFwdSm80ILi8ELi1ELb1EN4cute5tupleIJNS5_1CILi128EEENS7_ILi96EEES8_EEELi128ENS_6half_tEfNS_4arch4Sm80ELb0ELb1ELb0ELb1ELb1ELb1ELb1ELb1EEENS1_21CollectiveEpilogueFwdINS6_IJS8_S8_S9_EEENS6_IJNS7_ILi1EEESH_SH_EEESB_SD_Li256ELb1ELb1ELb1ELb0EEENS1_36VarlenDynamicPersistentTileSchedulerILi128ELi96ELi256ELi256ELb1ELb1ELb0ELb1ELb0ELb1EEEEEEEEEvNT_6ParamsE --------------------------
	.section	.nv.info._ZN7cutlass13device_kernelIN5flash19enable_sm80_to_sm89INS1_16FlashAttnFwdSm80INS1_25CollectiveMainloopFwdSm80ILi8ELi1ELb1EN4cute5tupleIJNS5_1CILi128EEENS7_ILi96EEES8_EEELi128ENS_6half_tEfNS_4arch4Sm80ELb0ELb1ELb0ELb1ELb1ELb1ELb1ELb1EEENS1_21CollectiveEpilogueFwdINS6_IJS8_S8_S9_EEENS6_IJNS7_ILi1EEESH_SH_EEESB_SD_Li256ELb1ELb1ELb1ELb0EEENS1_36VarlenDynamicPersistentTileSchedulerILi128ELi96ELi256ELi256ELb1ELb1ELb0ELb1ELb0ELb1EEEEEEEEEvNT_6ParamsE,"",@"SHT_CUDA_INFO"
	.sectionflags	@""
	.align	4


	//----- nvinfo : EIATTR_CUDA_API_VERSION
	.align		4
        /*0000*/ 	.byte	0x04, 0x37
        /*0002*/ 	.short	(.L_646 - .L_645)
.L_645:
        /*0004*/ 	.word	0x00000082


	//----- nvinfo : EIATTR_SW2861232_WAR
	.align		4
.L_646:
        /*0008*/ 	.byte	0x01, 0x35
	.zero		2


	//----- nvinfo : EIATTR_PARAM_CBANK
	.align		4
        /*000c*/ 	.byte	0x04, 0x0a
        /*000e*/ 	.short	(.L_648 - .L_647)
	.align		4
.L_647:
        /*0010*/ 	.word	index@(.nv.constant0._ZN7cutlass13device_kernelIN5flash19enable_sm80_to_sm89INS1_16FlashAttnFwdSm80INS1_25CollectiveMainloopFwdSm80ILi8ELi1ELb1EN4cute5tupleIJNS5_1CILi128EEENS7_ILi96EEES8_EEELi128ENS_6half_tEfNS_4arch4Sm80ELb0ELb1ELb0ELb1ELb1ELb1ELb1ELb1EEENS1_21CollectiveEpilogueFwdINS6_IJS8_S8_S9_EEENS6_IJNS7_ILi1EEESH_SH_EEESB_SD_Li256ELb1ELb1ELb1ELb0EEENS1_36VarlenDynamicPersistentTileSchedulerILi128ELi96ELi256ELi256ELb1ELb1ELb0ELb1ELb0ELb1EEEEEEEEEvNT_6ParamsE)
        /*0014*/ 	.short	0x0160
        /*0016*/ 	.short	0x0438


	//----- nvinfo : EIATTR_CBANK_PARAM_SIZE
	.align		4
.L_648:
        /*0018*/ 	.byte	0x03, 0x19
        /*001a*/ 	.short	0x0438


	//----- nvinfo : EIATTR_KPARAM_INFO
	.align		4
        /*001c*/ 	.byte	0x04, 0x17
        /*001e*/ 	.short	(.L_650 - .L_649)
.L_649:
        /*0020*/ 	.word	0x00000000
        /*0024*/ 	.short	0x0000
        /*0026*/ 	.short	0x0000
        /*0028*/ 	.byte	0x00, 0xf0, 0xe1, 0x10


	//----- nvinfo : EIATTR_MAXREG_COUNT
	.align		4
.L_650:
        /*002c*/ 	.byte	0x03, 0x1b
        /*002e*/ 	.short	0x00ff


	//----- nvinfo : EIATTR_NUM_BARRIERS
	.align		4
        /*0030*/ 	.byte	0x02, 0x4c
        /*0032*/ 	.byte	0x06
	.zero		1


	//----- nvinfo : EIATTR_ANNOTATIONS
	.align		4
        /*0034*/ 	.byte	0x04, 0x55
        /*0036*/ 	.short	(.L_652 - .L_651)


	//   ....[0]....
.L_651:
        /* <DEDUP_REMOVED lines=60> */


	//----- nvinfo : EIATTR_MERCURY_ISA_VERSION
	.align		4
.L_652:
        /*03e0*/ 	.byte	0x03, 0x5f
        /*03e2*/ 	.short	0x0000


	//----- nvinfo : EIATTR_INT_WARP_WIDE_INSTR_OFFSETS
	.align		4
        /*03e4*/ 	.byte	0x04, 0x31
        /*03e6*/ 	.short	(.L_654 - .L_653)


	//   ....[0]....
.L_653:
        /*03e8*/ 	.word	0x0001d580


	//   ....[1]....
        /*03ec*/ 	.word	0x0001d600


	//----- nvinfo : EIATTR_COOP_GROUP_MASK_REGIDS
	.align		4
.L_654:
        /*03f0*/ 	.byte	0x04, 0x29
        /*03f2*/ 	.short	(.L_656 - .L_655)


	//   ....[0]....
.L_655:
        /*03f4*/ 	.word	0xffffffff


	//   ....[1]....
        /*03f8*/ 	.word	0xffffffff


	//   ....[2]....
        /*03fc*/ 	.word	0xffffffff


	//   ....[3]....
        /*0400*/ 	.word	0xffffffff


	//   ....[4]....
        /*0404*/ 	.word	0xffffffff


	//   ....[5]....
        /*0408*/ 	.word	0xffffffff


	//   ....[6]....
        /*040c*/ 	.word	0xffffffff


	//   ....[7]....
        /*0410*/ 	.word	0xffffffff


	//   ....[8]....
        /*0414*/ 	.word	0xffffffff


	//   ....[9]....
        /*0418*/ 	.word	0xffffffff


	//   ....[10]....
        /*041c*/ 	.word	0xffffffff


	//   ....[11]....
        /*0420*/ 	.word	0xffffffff


	//   ....[12]....
        /*0424*/ 	.word	0xffffffff


	//   ....[13]....
        /*0428*/ 	.word	0xffffffff


	//   ....[14]....
        /*042c*/ 	.word	0xffffffff


	//   ....[15]....
        /*0430*/ 	.word	0xffffffff


	//   ....[16]....
        /*0434*/ 	.word	0xffffffff


	//   ....[17]....
        /*0438*/ 	.word	0xffffffff


	//   ....[18]....
        /*043c*/ 	.word	0xffffffff


	//   ....[19]....
        /*0440*/ 	.word	0xffffffff


	//   ....[20]....
        /*0444*/ 	.word	0xffffffff


	//   ....[21]....
        /*0448*/ 	.word	0xffffffff


	//   ....[22]....
        /*044c*/ 	.word	0xffffffff


	//   ....[23]....
        /*0450*/ 	.word	0xffffffff


	//   ....[24]....
        /*0454*/ 	.word	0xffffffff


	//   ....[25]....
        /*0458*/ 	.word	0xffffffff


	//   ....[26]....
        /*045c*/ 	.word	0xffffffff


	//   ....[27]....
        /*0460*/ 	.word	0xffffffff


	//   ....[28]....
        /*0464*/ 	.word	0xffffffff


	//   ....[29]....
        /*0468*/ 	.word	0xffffffff


	//   ....[30]....
        /*046c*/ 	.word	0xffffffff


	//   ....[31]....
        /*0470*/ 	.word	0xffffffff


	//   ....[32]....
        /*0474*/ 	.word	0xffffffff


	//   ....[33]....
        /*0478*/ 	.word	0xffffffff


	//   ....[34]....
        /*047c*/ 	.word	0xffffffff


	//   ....[35]....
        /*0480*/ 	.word	0xffffffff


	//   ....[36]....
        /*0484*/ 	.word	0xffffffff


	//   ....[37]....
        /*0488*/ 	.word	0xffffffff


	//   ....[38]....
        /*048c*/ 	.word	0xffffffff


	//   ....[39]....
        /*0490*/ 	.word	0xffffffff


	//   ....[40]....
        /*0494*/ 	.word	0xffffffff


	//   ....[41]....
        /*0498*/ 	.word	0xffffffff


	//   ....[42]....
        /*049c*/ 	.word	0xffffffff


	//   ....[43]....
        /*04a0*/ 	.word	0xffffffff


	//   ....[44]....
        /*04a4*/ 	.word	0xffffffff


	//   ....[45]....
        /*04a8*/ 	.word	0xffffffff


	//   ....[46]....
        /*04ac*/ 	.word	0xffffffff


	//   ....[47]....
        /*04b0*/ 	.word	0xffffffff


	//   ....[48]....
        /*04b4*/ 	.word	0xffffffff


	//   ....[49]....
        /*04b8*/ 	.word	0xffffffff


	//   ....[50]....
        /*04bc*/ 	.word	0xffffffff


	//   ....[51]....
        /*04c0*/ 	.word	0xffffffff


	//   ....[52]....
        /*04c4*/ 	.word	0xffffffff


	//   ....[53]....
        /*04c8*/ 	.word	0xffffffff


	//   ....[54]....
        /*04cc*/ 	.word	0xffffffff


	//   ....[55]....
        /*04d0*/ 	.word	0xffffffff


	//   ....[56]....
        /*04d4*/ 	.word	0xffffffff


	//   ....[57]....
        /*04d8*/ 	.word	0xffffffff


	//   ....[58]....
        /*04dc*/ 	.word	0xffffffff


	//   ....[59]....
        /*04e0*/ 	.word	0xffffffff


	//   ....[60]....
        /*04e4*/ 	.word	0xffffffff


	//   ....[61]....
        /*04e8*/ 	.word	0xffffffff


	//   ....[62]....
        /*04ec*/ 	.word	0xffffffff


	//   ....[63]....
        /*04f0*/ 	.word	0xffffffff


	//   ....[64]....
        /*04f4*/ 	.word	0xffffffff


	//   ....[65]....
        /*04f8*/ 	.word	0xffffffff


	//   ....[66]....
        /*04fc*/ 	.word	0xffffffff


	//   ....[67]....
        /*0500*/ 	.word	0xffffffff


	//   ....[68]....
        /*0504*/ 	.word	0xffffffff


	//   ....[69]....
        /*0508*/ 	.word	0xffffffff


	//   ....[70]....
        /*050c*/ 	.word	0xffffffff


	//   ....[71]....
        /*0510*/ 	.word	0xffffffff


	//   ....[72]....
        /*0514*/ 	.word	0xffffffff


	//   ....[73]....
        /*0518*/ 	.word	0xffffffff


	//   ....[74]....
        /*051c*/ 	.word	0xffffffff


	//   ....[75]....
        /*0520*/ 	.word	0xffffffff


	//   ....[76]....
        /*0524*/ 	.word	0xffffffff


	//   ....[77]....
        /*0528*/ 	.word	0xffffffff


	//   ....[78]....
        /*052c*/ 	.word	0xffffffff


	//   ....[79]....
        /*0530*/ 	.word	0xffffffff


	//   ....[80]....
        /*0534*/ 	.word	0xffffffff


	//   ....[81]....
        /*0538*/ 	.word	0xffffffff


	//   ....[82]....
        /*053c*/ 	.word	0xffffffff


	//   ....[83]....
        /*0540*/ 	.word	0xffffffff


	//   ....[84]....
        /*0544*/ 	.word	0xffffffff


	//   ....[85]....
        /*0548*/ 	.word	0xffffffff


	//   ....[86]....
        /*054c*/ 	.word	0xffffffff


	//   ....[87]....
        /*0550*/ 	.word	0xffffffff


	//   ....[88]....
        /*0554*/ 	.word	0xffffffff


	//   ....[89]....
        /*0558*/ 	.word	0xffffffff


	//   ....[90]....
        /*055c*/ 	.word	0xffffffff


	//   ....[91]....
        /*0560*/ 	.word	0xffffffff


	//   ....[92]....
        /*0564*/ 	.word	0xffffffff


	//   ....[93]....
        /*0568*/ 	.word	0xffffffff


	//   ....[94]....
        /*056c*/ 	.word	0xffffffff


	//   ....[95]....
        /*0570*/ 	.word	0xffffffff


	//   ....[96]....
        /*0574*/ 	.word	0xffffffff


	//   ....[97]....
        /*0578*/ 	.word	0xffffffff


	//   ....[98]....
        /*057c*/ 	.word	0xffffffff


	//   ....[99]....
        /*0580*/ 	.word	0xffffffff


	//   ....[100]....
        /*0584*/ 	.word	0xffffffff


	//   ....[101]....
        /*0588*/ 	.word	0xffffffff


	//   ....[102]....
        /*058c*/ 	.word	0xffffffff


	//   ....[103]....
        /*0590*/ 	.word	0xffffffff


	//   ....[104]....
        /*0594*/ 	.word	0xffffffff


	//   ....[105]....
        /*0598*/ 	.word	0xffffffff


	//   ....[106]....
        /*059c*/ 	.word	0xffffffff


	//   ....[107]....
        /*05a0*/ 	.word	0xffffffff


	//   ....[108]....
        /*05a4*/ 	.word	0xffffffff


	//   ....[109]....
        /*05a8*/ 	.word	0xffffffff


	//   ....[110]....
        /*05ac*/ 	.word	0xffffffff


	//   ....[111]....
        /*05b0*/ 	.word	0xffffffff


	//   ....[112]....
        /*05b4*/ 	.word	0xffffffff


	//   ....[113]....
        /*05b8*/ 	.word	0xffffffff


	//   ....[114]....
        /*05bc*/ 	.word	0xffffffff


	//   ....[115]....
        /*05c0*/ 	.word	0xffffffff


	//   ....[116]....
        /*05c4*/ 	.word	0xffffffff


	//   ....[117]....
        /*05c8*/ 	.word	0xffffffff


	//   ....[118]....
        /*05cc*/ 	.word	0xffffffff


	//   ....[119]....
        /*05d0*/ 	.word	0xffffffff


	//   ....[120]....
        /*05d4*/ 	.word	0xffffffff


	//   ....[121]....
        /*05d8*/ 	.word	0xffffffff


	//   ....[122]....
        /*05dc*/ 	.word	0xffffffff


	//   ....[123]....
        /*05e0*/ 	.word	0xffffffff


	//   ....[124]....
        /*05e4*/ 	.word	0xffffffff


	//   ....[125]....
        /*05e8*/ 	.word	0xffffffff


	//   ....[126]....
        /*05ec*/ 	.word	0xffffffff


	//   ....[127]....
        /*05f0*/ 	.word	0xffffffff


	//   ....[128]....
        /*05f4*/ 	.word	0xffffffff


	//   ....[129]....
        /*05f8*/ 	.word	0xffffffff


	//   ....[130]....
        /*05fc*/ 	.word	0xffffffff


	//   ....[131]....
        /*0600*/ 	.word	0xffffffff


	//   ....[132]....
        /*0604*/ 	.word	0xffffffff


	//   ....[133]....
        /*0608*/ 	.word	0xffffffff


	//   ....[134]....
        /*060c*/ 	.word	0xffffffff


	//   ....[135]....
        /*0610*/ 	.word	0xffffffff


	//   ....[136]....
        /*0614*/ 	.word	0xffffffff


	//   ....[137]....
        /*0618*/ 	.word	0xffffffff


	//   ....[138]....
        /*061c*/ 	.word	0xffffffff


	//   ....[139]....
        /*0620*/ 	.word	0xffffffff


	//   ....[140]....
        /*0624*/ 	.word	0xffffffff


	//   ....[141]....
        /*0628*/ 	.word	0xffffffff


	//   ....[142]....
        /*062c*/ 	.word	0xffffffff


	//   ....[143]....
        /*0630*/ 	.word	0xffffffff


	//   ....[144]....
        /*0634*/ 	.word	0xffffffff


	//   ....[145]....
        /*0638*/ 	.word	0xffffffff


	//   ....[146]....
        /*063c*/ 	.word	0xffffffff


	//   ....[147]....
        /*0640*/ 	.word	0xffffffff


	//   ....[148]....
        /*0644*/ 	.word	0xffffffff


	//   ....[149]....
        /*0648*/ 	.word	0xffffffff


	//   ....[150]....
        /*064c*/ 	.word	0xffffffff


	//   ....[151]....
        /*0650*/ 	.word	0xffffffff


	//   ....[152]....
        /*0654*/ 	.word	0xffffffff


	//   ....[153]....
        /*0658*/ 	.word	0xffffffff


	//   ....[154]....
        /*065c*/ 	.word	0xffffffff


	//   ....[155]....
        /*0660*/ 	.word	0xffffffff


	//   ....[156]....
        /*0664*/ 	.word	0xffffffff


	//   ....[157]....
        /*0668*/ 	.word	0xffffffff


	//   ....[158]....
        /*066c*/ 	.word	0xffffffff


	//   ....[159]....
        /*0670*/ 	.word	0xffffffff


	//   ....[160]....
        /*0674*/ 	.word	0xffffffff


	//   ....[161]....
        /*0678*/ 	.word	0xffffffff


	//   ....[162]....
        /*067c*/ 	.word	0xffffffff


	//   ....[163]....
        /*0680*/ 	.word	0xffffffff


	//   ....[164]....
        /*0684*/ 	.word	0xffffffff


	//   ....[165]....
        /*0688*/ 	.word	0xffffffff


	//   ....[166]....
        /*068c*/ 	.word	0xffffffff


	//   ....[167]....
        /*0690*/ 	.word	0xffffffff


	//   ....[168]....
        /*0694*/ 	.word	0xffffffff


	//   ....[169]....
        /*0698*/ 	.word	0xffffffff


	//   ....[170]....
        /*069c*/ 	.word	0xffffffff


	//   ....[171]....
        /*06a0*/ 	.word	0xffffffff


	//   ....[172]....
        /*06a4*/ 	.word	0xffffffff


	//   ....[173]....
        /*06a8*/ 	.word	0xffffffff


	//   ....[174]....
        /*06ac*/ 	.word	0xffffffff


	//   ....[175]....
        /*06b0*/ 	.word	0xffffffff


	//   ....[176]....
        /*06b4*/ 	.word	0xffffffff


	//   ....[177]....
        /*06b8*/ 	.word	0xffffffff


	//   ....[178]....
        /*06bc*/ 	.word	0xffffffff


	//   ....[179]....
        /*06c0*/ 	.word	0xffffffff


	//   ....[180]....
        /*06c4*/ 	.word	0xffffffff


	//   ....[181]....
        /*06c8*/ 	.word	0xffffffff


	//   ....[182]....
        /*06cc*/ 	.word	0xffffffff


	//   ....[183]....
        /*06d0*/ 	.word	0xffffffff


	//   ....[184]....
        /*06d4*/ 	.word	0xffffffff


	//   ....[185]....
        /*06d8*/ 	.word	0xffffffff


	//   ....[186]....
        /*06dc*/ 	.word	0xffffffff


	//   ....[187]....
        /*06e0*/ 	.word	0xffffffff


	//   ....[188]....
        /*06e4*/ 	.word	0xffffffff


	//   ....[189]....
        /*06e8*/ 	.word	0xffffffff


	//   ....[190]....
        /*06ec*/ 	.word	0xffffffff


	//   ....[191]....
        /*06f0*/ 	.word	0xffffffff


	//   ....[192]....
        /*06f4*/ 	.word	0xffffffff


	//   ....[193]....
        /*06f8*/ 	.word	0xffffffff


	//   ....[194]....
        /*06fc*/ 	.word	0xffffffff


	//   ....[195]....
        /*0700*/ 	.word	0xffffffff


	//   ....[196]....
        /*0704*/ 	.word	0xffffffff


	//   ....[197]....
        /*0708*/ 	.word	0xffffffff


	//   ....[198]....
        /*070c*/ 	.word	0xffffffff


	//   ....[199]....
        /*0710*/ 	.word	0xffffffff


	//   ....[200]....
        /*0714*/ 	.word	0xffffffff


	//   ....[201]....
        /*0718*/ 	.word	0xffffffff


	//   ....[202]....
        /*071c*/ 	.word	0xffffffff


	//   ....[203]....
        /*0720*/ 	.word	0xffffffff


	//   ....[204]....
        /*0724*/ 	.word	0xffffffff


	//   ....[205]....
        /*0728*/ 	.word	0xffffffff


	//   ....[206]....
        /*072c*/ 	.word	0xffffffff


	//   ....[207]....
        /*0730*/ 	.word	0xffffffff


	//   ....[208]....
        /*0734*/ 	.word	0xffffffff


	//   ....[209]....
        /*0738*/ 	.word	0xffffffff


	//   ....[210]....
        /*073c*/ 	.word	0xffffffff


	//   ....[211]....
        /*0740*/ 	.word	0xffffffff


	//   ....[212]....
        /*0744*/ 	.word	0xffffffff


	//   ....[213]....
        /*0748*/ 	.word	0xffffffff


	//   ....[214]....
        /*074c*/ 	.word	0xffffffff


	//   ....[215]....
        /*0750*/ 	.word	0xffffffff


	//   ....[216]....
        /*0754*/ 	.word	0xffffffff


	//   ....[217]....
        /*0758*/ 	.word	0xffffffff


	//   ....[218]....
        /*075c*/ 	.word	0xffffffff


	//   ....[219]....
        /*0760*/ 	.word	0xffffffff


	//   ....[220]....
        /*0764*/ 	.word	0xffffffff


	//   ....[221]....
        /*0768*/ 	.word	0xffffffff


	//   ....[222]....
        /*076c*/ 	.word	0xffffffff


	//   ....[223]....
        /*0770*/ 	.word	0xffffffff


	//   ....[224]....
        /*0774*/ 	.word	0xffffffff


	//   ....[225]....
        /*0778*/ 	.word	0xffffffff


	//   ....[226]....
        /*077c*/ 	.word	0xffffffff


	//   ....[227]....
        /*0780*/ 	.word	0xffffffff


	//   ....[228]....
        /*0784*/ 	.word	0xffffffff


	//   ....[229]....
        /*0788*/ 	.word	0xffffffff


	//   ....[230]....
        /*078c*/ 	.word	0xffffffff


	//   ....[231]....
        /*0790*/ 	.word	0xffffffff


	//   ....[232]....
        /*0794*/ 	.word	0xffffffff


	//   ....[233]....
        /*0798*/ 	.word	0xffffffff


	//   ....[234]....
        /*079c*/ 	.word	0xffffffff


	//   ....[235]....
        /*07a0*/ 	.word	0xffffffff


	//   ....[236]....
        /*07a4*/ 	.word	0xffffffff


	//   ....[237]....
        /*07a8*/ 	.word	0xffffffff


	//   ....[238]....
        /*07ac*/ 	.word	0xffffffff


	//   ....[239]....
        /*07b0*/ 	.word	0xffffffff


	//   ....[240]....
        /*07b4*/ 	.word	0xffffffff


	//   ....[241]....
        /*07b8*/ 	.word	0xffffffff


	//   ....[242]....
        /*07bc*/ 	.word	0xffffffff


	//   ....[243]....
        /*07c0*/ 	.word	0xffffffff


	//   ....[244]....
        /*07c4*/ 	.word	0xffffffff


	//   ....[245]....
        /*07c8*/ 	.word	0xffffffff


	//   ....[246]....
        /*07cc*/ 	.word	0xffffffff


	//   ....[247]....
        /*07d0*/ 	.word	0xffffffff


	//   ....[248]....
        /*07d4*/ 	.word	0xffffffff


	//   ....[249]....
        /*07d8*/ 	.word	0xffffffff


	//   ....[250]....
        /*07dc*/ 	.word	0xffffffff


	//   ....[251]....
        /*07e0*/ 	.word	0xffffffff


	//   ....[252]....
        /*07e4*/ 	.word	0xffffffff


	//   ....[253]....
        /*07e8*/ 	.word	0xffffffff


	//   ....[254]....
        /*07ec*/ 	.word	0xffffffff


	//   ....[255]....
        /*07f0*/ 	.word	0xffffffff


	//   ....[0]....
        /*07f4*/ 	.word	0xffffffff


	//   ....[1]....
        /*07f8*/ 	.word	0xffffffff


	//   ....[2]....
        /*07fc*/ 	.word	0xffffffff


	//   ....[3]....
        /*0800*/ 	.word	0xffffffff


	//   ....[4]....
        /*0804*/ 	.word	0xffffffff


	//   ....[5]....
        /*0808*/ 	.word	0xffffffff


	//   ....[6]....
        /*080c*/ 	.word	0xffffffff


	//   ....[7]....
        /*0810*/ 	.word	0xffffffff


	//   ....[8]....
        /*0814*/ 	.word	0xffffffff


	//   ....[9]....
        /*0818*/ 	.word	0xffffffff


	//   ....[10]....
        /*081c*/ 	.word	0xffffffff


	//   ....[11]....
        /*0820*/ 	.word	0xffffffff


	//   ....[12]....
        /*0824*/ 	.word	0xffffffff


	//   ....[13]....
        /*0828*/ 	.word	0xffffffff


	//   ....[14]....
        /*082c*/ 	.word	0xffffffff


	//   ....[15]....
        /*0830*/ 	.word	0xffffffff


	//   ....[16]....
        /*0834*/ 	.word	0xffffffff


	//   ....[17]....
        /*0838*/ 	.word	0xffffffff


	//   ....[18]....
        /*083c*/ 	.word	0xffffffff


	//   ....[19]....
        /*0840*/ 	.word	0xffffffff


	//   ....[20]....
        /*0844*/ 	.word	0xffffffff


	//   ....[21]....
        /*0848*/ 	.word	0xffffffff


	//   ....[22]....
        /*084c*/ 	.word	0xffffffff


	//   ....[23]....
        /*0850*/ 	.word	0xffffffff


	//   ....[24]....
        /*0854*/ 	.word	0xffffffff


	//   ....[25]....
        /*0858*/ 	.word	0xffffffff


	//   ....[26]....
        /*085c*/ 	.word	0xffffffff


	//   ....[27]....
        /*0860*/ 	.word	0xffffffff


	//   ....[28]....
        /*0864*/ 	.word	0xffffffff


	//   ....[29]....
        /*0868*/ 	.word	0xffffffff


	//   ....[30]....
        /*086c*/ 	.word	0xffffffff


	//   ....[31]....
        /*0870*/ 	.word	0xffffffff


	//   ....[32]....
        /*0874*/ 	.word	0xffffffff


	//   ....[33]....
        /*0878*/ 	.word	0xffffffff


	//   ....[34]....
        /*087c*/ 	.word	0xffffffff


	//   ....[35]....
        /*0880*/ 	.word	0xffffffff


	//   ....[36]....
        /*0884*/ 	.word	0xffffffff


	//   ....[37]....
        /*0888*/ 	.word	0xffffffff


	//   ....[38]....
        /*088c*/ 	.word	0xffffffff


	//   ....[39]....
        /*0890*/ 	.word	0xffffffff


	//   ....[40]....
        /*0894*/ 	.word	0xffffffff


	//   ....[41]....
        /*0898*/ 	.word	0xffffffff


	//   ....[42]....
        /*089c*/ 	.word	0xffffffff


	//   ....[43]....
        /*08a0*/ 	.word	0xffffffff


	//   ....[44]....
        /*08a4*/ 	.word	0xffffffff


	//   ....[45]....
        /*08a8*/ 	.word	0xffffffff


	//   ....[46]....
        /*08ac*/ 	.word	0xffffffff


	//   ....[47]....
        /*08b0*/ 	.word	0xffffffff


	//   ....[48]....
        /*08b4*/ 	.word	0xffffffff


	//   ....[49]....
        /*08b8*/ 	.word	0xffffffff


	//   ....[50]....
        /*08bc*/ 	.word	0xffffffff


	//   ....[51]....
        /*08c0*/ 	.word	0xffffffff


	//   ....[52]....
        /*08c4*/ 	.word	0xffffffff


	//   ....[53]....
        /*08c8*/ 	.word	0xffffffff


	//   ....[54]....
        /*08cc*/ 	.word	0xffffffff


	//   ....[55]....
        /*08d0*/ 	.word	0xffffffff


	//   ....[56]....
        /*08d4*/ 	.word	0xffffffff


	//   ....[57]....
        /*08d8*/ 	.word	0xffffffff


	//----- nvinfo : EIATTR_COOP_GROUP_INSTR_OFFSETS
	.align		4
.L_656:
        /*08dc*/ 	.byte	0x04, 0x28
        /*08de*/ 	.short	(.L_658 - .L_657)


	//   ....[0]....
.L_657:
        /*08e0*/ 	.word	0x00000050


	//   ....[1]....
        /*08e4*/ 	.word	0x00000200


	//   ....[2]....
        /*08e8*/ 	.word	0x00000230


	//   ....[3]....
        /*08ec*/ 	.word	0x00000260


	//   ....[4]....
        /*08f0*/ 	.word	0x00000290


	//   ....[5]....
        /*08f4*/ 	.word	0x000002c0


	//   ....[6]....
        /*08f8*/ 	.word	0x000002f0


	//   ....[7]....
        /*08fc*/ 	.word	0x00000450


	//   ....[8]....
        /*0900*/ 	.word	0x00000490


	//   ....[9]....
        /*0904*/ 	.word	0x000004c0


	//   ....[10]....
        /*0908*/ 	.word	0x000004f0


	//   ....[11]....
        /*090c*/ 	.word	0x00000520


	//   ....[12]....
        /*0910*/ 	.word	0x00000550


	//   ....[13]....
        /*0914*/ 	.word	0x000005e0


	//   ....[14]....
        /*0918*/ 	.word	0x00000630


	//   ....[15]....
        /*091c*/ 	.word	0x00000650


	//   ....[16]....
        /*0920*/ 	.word	0x000006b0


	//   ....[17]....
        /*0924*/ 	.word	0x00003e80


	//   ....[18]....
        /*0928*/ 	.word	0x00003ed0


	//   ....[19]....
        /*092c*/ 	.word	0x000046a0


	//   ....[20]....
        /*0930*/ 	.word	0x000046c0


	//   ....[21]....
        /*0934*/ 	.word	0x00004e10


	//   ....[22]....
        /*0938*/ 	.word	0x00004e20


	//   ....[23]....
        /*093c*/ 	.word	0x00005630


	//   ....[24]....
        /*0940*/ 	.word	0x00005650


	//   ....[25]....
        /*0944*/ 	.word	0x000062c0


	//   ....[26]....
        /*0948*/ 	.word	0x000062f0


	//   ....[27]....
        /*094c*/ 	.word	0x00006ae0


	//   ....[28]....
        /*0950*/ 	.word	0x00006b00


	//   ....[29]....
        /*0954*/ 	.word	0x00007310


	//   ....[30]....
        /*0958*/ 	.word	0x00007340


	//   ....[31]....
        /*095c*/ 	.word	0x00007450


	//   ....[32]....
        /*0960*/ 	.word	0x00007480


	//   ....[33]....
        /*0964*/ 	.word	0x00007550


	//   ....[34]....
        /*0968*/ 	.word	0x00007570


	//   ....[35]....
        /*096c*/ 	.word	0x00007940


	//   ....[36]....
        /*0970*/ 	.word	0x00007960


	//   ....[37]....
        /*0974*/ 	.word	0x00007b20


	//   ....[38]....
        /*0978*/ 	.word	0x00007b50


	//   ....[39]....
        /*097c*/ 	.word	0x00007c20


	//   ....[40]....
        /*0980*/ 	.word	0x00007c50


	//   ....[41]....
        /*0984*/ 	.word	0x00008cb0


	//   ....[42]....
        /*0988*/ 	.word	0x00008ce0


	//   ....[43]....
        /*098c*/ 	.word	0x00008d00


	//   ....[44]....
        /*0990*/ 	.word	0x00008d20


	//   ....[45]....
        /*0994*/ 	.word	0x00008d40


	//   ....[46]....
        /*0998*/ 	.word	0x00008d60


	//   ....[47]....
        /*099c*/ 	.word	0x00008e90


	//   ....[48]....
        /*09a0*/ 	.word	0x00008ef0


	//   ....[49]....
        /*09a4*/ 	.word	0x00008f50


	//   ....[50]....
        /*09a8*/ 	.word	0x00008f70


	//   ....[51]....
        /*09ac*/ 	.word	0x000090e0


	//   ....[52]....
        /*09b0*/ 	.word	0x000090f0


	//   ....[53]....
        /*09b4*/ 	.word	0x00009190


	//   ....[54]....
        /*09b8*/ 	.word	0x000091a0


	//   ....[55]....
        /*09bc*/ 	.word	0x00009460


	//   ....[56]....
        /*09c0*/ 	.word	0x000094d0


	//   ....[57]....
        /*09c4*/ 	.word	0x00009520


	//   ....[58]....
        /*09c8*/ 	.word	0x00009540


	//   ....[59]....
        /*09cc*/ 	.word	0x000096e0


	//   ....[60]....
        /*09d0*/ 	.word	0x000097a0


	//   ....[61]....
        /*09d4*/ 	.word	0x000097e0


	//   ....[62]....
        /*09d8*/ 	.word	0x00009810


	//   ....[63]....
        /*09dc*/ 	.word	0x000099e0


	//   ....[64]....
        /*09e0*/ 	.word	0x00009aa0


	//   ....[65]....
        /*09e4*/ 	.word	0x00009ae0


	//   ....[66]....
        /*09e8*/ 	.word	0x00009b20


	//   ....[67]....
        /*09ec*/ 	.word	0x00009d00


	//   ....[68]....
        /*09f0*/ 	.word	0x00009dc0


	//   ....[69]....
        /*09f4*/ 	.word	0x00009e00


	//   ....[70]....
        /*09f8*/ 	.word	0x00009e30


	//   ....[71]....
        /*09fc*/ 	.word	0x0000b9d0


	//   ....[72]....
        /*0a00*/ 	.word	0x0000b9f0


	//   ....[73]....
        /*0a04*/ 	.word	0x0000ba10


	//   ....[74]....
        /*0a08*/ 	.word	0x0000ba30


	//   ....[75]....
        /*0a0c*/ 	.word	0x0000baf0


	//   ....[76]....
        /*0a10*/ 	.word	0x0000bb10


	//   ....[77]....
        /*0a14*/ 	.word	0x0000bb30


	//   ....[78]....
        /*0a18*/ 	.word	0x0000bb50


	//   ....[79]....
        /*0a1c*/ 	.word	0x0000bd50


	//   ....[80]....
        /*0a20*/ 	.word	0x0000bd90


	//   ....[81]....
        /*0a24*/ 	.word	0x0000bda0


	//   ....[82]....
        /*0a28*/ 	.word	0x0000bdb0


	//   ....[83]....
        /*0a2c*/ 	.word	0x0000bf20


	//   ....[84]....
        /*0a30*/ 	.word	0x0000bf40


	//   ....[85]....
        /*0a34*/ 	.word	0x0000bf60


	//   ....[86]....
        /*0a38*/ 	.word	0x0000bf80


	//   ....[87]....
        /*0a3c*/ 	.word	0x0000df20


	//   ....[88]....
        /*0a40*/ 	.word	0x0000df90


	//   ....[89]....
        /*0a44*/ 	.word	0x0000dfc0


	//   ....[90]....
        /*0a48*/ 	.word	0x0000dfe0


	//   ....[91]....
        /*0a4c*/ 	.word	0x0000e240


	//   ....[92]....
        /*0a50*/ 	.word	0x0000e260


	//   ....[93]....
        /*0a54*/ 	.word	0x0000ed80


	//   ....[94]....
        /*0a58*/ 	.word	0x0000eda0


	//   ....[95]....
        /*0a5c*/ 	.word	0x0000edd0


	//   ....[96]....
        /*0a60*/ 	.word	0x0000ede0


	//   ....[97]....
        /*0a64*/ 	.word	0x0000eec0


	//   ....[98]....
        /*0a68*/ 	.word	0x0000eee0


	//   ....[99]....
        /*0a6c*/ 	.word	0x0000f110


	//   ....[100]....
        /*0a70*/ 	.word	0x0000fb10


	//   ....[101]....
        /*0a74*/ 	.word	0x00010550


	//   ....[102]....
        /*0a78*/ 	.word	0x00010580


	//   ....[103]....
        /*0a7c*/ 	.word	0x00010590


	//   ....[104]....
        /*0a80*/ 	.word	0x000105c0


	//   ....[105]....
        /*0a84*/ 	.word	0x00011e90


	//   ....[106]....
        /*0a88*/ 	.word	0x00011eb0


	//   ....[107]....
        /*0a8c*/ 	.word	0x00011ee0


	//   ....[108]....
        /*0a90*/ 	.word	0x00011f70


	//   ....[109]....
        /*0a94*/ 	.word	0x00011f80


	//   ....[110]....
        /*0a98*/ 	.word	0x00011f90


	//   ....[111]....
        /*0a9c*/ 	.word	0x00012c20


	//   ....[112]....
        /*0aa0*/ 	.word	0x00012c40


	//   ....[113]....
        /*0aa4*/ 	.word	0x00012c70


	//   ....[114]....
        /*0aa8*/ 	.word	0x00012d00


	//   ....[115]....
        /*0aac*/ 	.word	0x00012d10


	//   ....[116]....
        /*0ab0*/ 	.word	0x00012d20


	//   ....[117]....
        /*0ab4*/ 	.word	0x00012f80


	//   ....[118]....
        /*0ab8*/ 	.word	0x000139d0


	//   ....[119]....
        /*0abc*/ 	.word	0x00014470


	//   ....[120]....
        /*0ac0*/ 	.word	0x000144a0


	//   ....[121]....
        /*0ac4*/ 	.word	0x000144c0


	//   ....[122]....
        /*0ac8*/ 	.word	0x000144e0


	//   ....[123]....
        /*0acc*/ 	.word	0x00016270


	//   ....[124]....
        /*0ad0*/ 	.word	0x00016290


	//   ....[125]....
        /*0ad4*/ 	.word	0x000162c0


	//   ....[126]....
        /*0ad8*/ 	.word	0x00016350


	//   ....[127]....
        /*0adc*/ 	.word	0x00016360


	//   ....[128]....
        /*0ae0*/ 	.word	0x00016370


	//   ....[129]....
        /*0ae4*/ 	.word	0x00017000


	//   ....[130]....
        /*0ae8*/ 	.word	0x00017020


	//   ....[131]....
        /*0aec*/ 	.word	0x00017050


	//   ....[132]....
        /*0af0*/ 	.word	0x000170e0


	//   ....[133]....
        /*0af4*/ 	.word	0x000170f0


	//   ....[134]....
        /*0af8*/ 	.word	0x00017100


	//   ....[135]....
        /*0afc*/ 	.word	0x000175a0


	//   ....[136]....
        /*0b00*/ 	.word	0x000175d0


	//   ....[137]....
        /*0b04*/ 	.word	0x000175f0


	//   ....[138]....
        /*0b08*/ 	.word	0x00017610


	//   ....[139]....
        /*0b0c*/ 	.word	0x000190f0


	//   ....[140]....
        /*0b10*/ 	.word	0x00019100


	//   ....[141]....
        /*0b14*/ 	.word	0x00019150


	//   ....[142]....
        /*0b18*/ 	.word	0x00019190


	//   ....[143]....
        /*0b1c*/ 	.word	0x000191f0


	//   ....[144]....
        /*0b20*/ 	.word	0x00019210


	//   ....[145]....
        /*0b24*/ 	.word	0x00019e10


	//   ....[146]....
        /*0b28*/ 	.word	0x00019e30


	//   ....[147]....
        /*0b2c*/ 	.word	0x00019e40


	//   ....[148]....
        /*0b30*/ 	.word	0x00019ec0


	//   ....[149]....
        /*0b34*/ 	.word	0x00019ed0


	//   ....[150]....
        /*0b38*/ 	.word	0x00019ee0


	//   ....[151]....
        /*0b3c*/ 	.word	0x0001a0d0


	//   ....[152]....
        /*0b40*/ 	.word	0x0001ab20


	//   ....[153]....
        /*0b44*/ 	.word	0x0001b5c0


	//   ....[154]....
        /*0b48*/ 	.word	0x0001b5f0


	//   ....[155]....
        /*0b4c*/ 	.word	0x0001b610


	//   ....[156]....
        /*0b50*/ 	.word	0x0001b630


	//   ....[157]....
        /*0b54*/ 	.word	0x0001cf50


	//   ....[158]....
        /*0b58*/ 	.word	0x0001cf80


	//   ....[159]....
        /*0b5c*/ 	.word	0x0001cf90


	//   ....[160]....
        /*0b60*/ 	.word	0x0001cfc0


	//   ....[161]....
        /*0b64*/ 	.word	0x0001e040


	//   ....[162]....
        /*0b68*/ 	.word	0x0001e050


	//   ....[163]....
        /*0b6c*/ 	.word	0x0001e070


	//   ....[164]....
        /*0b70*/ 	.word	0x0001e090


	//   ....[165]....
        /*0b74*/ 	.word	0x0001e3c0


	//   ....[166]....
        /*0b78*/ 	.word	0x0001e3e0


	//   ....[167]....
        /*0b7c*/ 	.word	0x0001e4c0


	//   ....[168]....
        /*0b80*/ 	.word	0x0001e4d0


	//   ....[169]....
        /*0b84*/ 	.word	0x0001e5c0


	//   ....[170]....
        /*0b88*/ 	.word	0x0001e5e0


	//   ....[171]....
        /*0b8c*/ 	.word	0x0001e6d0


	//   ....[172]....
        /*0b90*/ 	.word	0x0001e6e0


	//   ....[173]....
        /*0b94*/ 	.word	0x0001e9d0


	//   ....[174]....
        /*0b98*/ 	.word	0x0001e9f0


	//   ....[175]....
        /*0b9c*/ 	.word	0x0001f110


	//   ....[176]....
        /*0ba0*/ 	.word	0x0001f120


	//   ....[177]....
        /*0ba4*/ 	.word	0x0001ffd0


	//   ....[178]....
        /*0ba8*/ 	.word	0x0001fff0


	//   ....[179]....
        /*0bac*/ 	.word	0x000200e0


	//   ....[180]....
        /*0bb0*/ 	.word	0x000200f0


	//   ....[181]....
        /*0bb4*/ 	.word	0x000201e0


	//   ....[182]....
        /*0bb8*/ 	.word	0x00020200


	//   ....[183]....
        /*0bbc*/ 	.word	0x000202f0


	//   ....[184]....
        /*0bc0*/ 	.word	0x00020300


	//   ....[185]....
        /*0bc4*/ 	.word	0x000204b0


	//   ....[186]....
        /*0bc8*/ 	.word	0x000204d0


	//   ....[187]....
        /*0bcc*/ 	.word	0x00020600


	//   ....[188]....
        /*0bd0*/ 	.word	0x00020640


	//   ....[189]....
        /*0bd4*/ 	.word	0x00020670


	//   ....[190]....
        /*0bd8*/ 	.word	0x000206a0


	//   ....[191]....
        /*0bdc*/ 	.word	0x000206d0


	//   ....[192]....
        /*0be0*/ 	.word	0x00020700


	//   ....[193]....
        /*0be4*/ 	.word	0x00020870


	//   ....[194]....
        /*0be8*/ 	.word	0x000208b0


	//   ....[195]....
        /*0bec*/ 	.word	0x000208e0


	//   ....[196]....
        /*0bf0*/ 	.word	0x00020910


	//   ....[197]....
        /*0bf4*/ 	.word	0x00020940


	//   ....[198]....
        /*0bf8*/ 	.word	0x00020970


	//   ....[199]....
        /*0bfc*/ 	.word	0x00020a00


	//   ....[200]....
        /*0c00*/ 	.word	0x00020a60


	//   ....[201]....
        /*0c04*/ 	.word	0x00020a70


	//   ....[202]....
        /*0c08*/ 	.word	0x00020ad0


	//   ....[203]....
        /*0c0c*/ 	.word	0x00021520


	//   ....[204]....
        /*0c10*/ 	.word	0x00021570


	//   ....[205]....
        /*0c14*/ 	.word	0x000215d0


	//   ....[206]....
        /*0c18*/ 	.word	0x00021630


	//   ....[207]....
        /*0c1c*/ 	.word	0x00021690


	//   ....[208]....
        /*0c20*/ 	.word	0x00021700


	//   ....[209]....
        /*0c24*/ 	.word	0x00021750


	//   ....[210]....
        /*0c28*/ 	.word	0x000217b0


	//   ....[211]....
        /*0c2c*/ 	.word	0x00021820


	//   ....[212]....
        /*0c30*/ 	.word	0x00021890


	//   ....[213]....
        /*0c34*/ 	.word	0x00021900


	//   ....[214]....
        /*0c38*/ 	.word	0x00021970


	//   ....[215]....
        /*0c3c*/ 	.word	0x00021a90


	//   ....[216]....
        /*0c40*/ 	.word	0x00021af0


	//   ....[217]....
        /*0c44*/ 	.word	0x00021c30


	//   ....[218]....
        /*0c48*/ 	.word	0x00021c90


	//   ....[219]....
        /*0c4c*/ 	.word	0x00021d00


	//   ....[220]....
        /*0c50*/ 	.word	0x00021d70


	//   ....[221]....
        /*0c54*/ 	.word	0x00021dd0


	//   ....[222]....
        /*0c58*/ 	.word	0x00021e30


	//   ....[223]....
        /*0c5c*/ 	.word	0x00021e80


	//   ....[224]....
        /*0c60*/ 	.word	0x00021ec0


	//   ....[225]....
        /*0c64*/ 	.word	0x00021f30


	//   ....[226]....
        /*0c68*/ 	.word	0x00021fa0


	//   ....[227]....
        /*0c6c*/ 	.word	0x000220c0


	//   ....[228]....
        /*0c70*/ 	.word	0x00022120


	//   ....[229]....
        /*0c74*/ 	.word	0x00022260


	//   ....[230]....
        /*0c78*/ 	.word	0x000222c0


	//   ....[231]....
        /*0c7c*/ 	.word	0x00022320


	//   ....[232]....
        /*0c80*/ 	.word	0x00022390


	//   ....[233]....
        /*0c84*/ 	.word	0x000224b0


	//   ....[234]....
        /*0c88*/ 	.word	0x00022510


	//   ....[235]....
        /*0c8c*/ 	.word	0x00022650


	//   ....[236]....
        /*0c90*/ 	.word	0x000226b0


	//   ....[237]....
        /*0c94*/ 	.word	0x00022710


	//   ....[238]....
        /*0c98*/ 	.word	0x00022770


	//   ....[239]....
        /*0c9c*/ 	.word	0x000227b0


	//   ....[240]....
        /*0ca0*/ 	.word	0x00022800


	//   ....[241]....
        /*0ca4*/ 	.word	0x00022850


	//   ....[242]....
        /*0ca8*/ 	.word	0x00022890


	//   ....[243]....
        /*0cac*/ 	.word	0x00022900


	//   ....[244]....
        /*0cb0*/ 	.word	0x00022970


	//   ....[245]....
        /*0cb4*/ 	.word	0x00022a90


	//   ....[246]....
        /*0cb8*/ 	.word	0x00022af0


	//   ....[247]....
        /*0cbc*/ 	.word	0x00022c30


	//   ....[248]....
        /*0cc0*/ 	.word	0x00022c90


	//   ....[249]....
        /*0cc4*/ 	.word	0x00022cf0


	//   ....[250]....
        /*0cc8*/ 	.word	0x00022d60


	//   ....[251]....
        /*0ccc*/ 	.word	0x00022e80


	//   ....[252]....
        /*0cd0*/ 	.word	0x00022ee0


	//   ....[253]....
        /*0cd4*/ 	.word	0x00023020


	//   ....[254]....
        /*0cd8*/ 	.word	0x00023080


	//   ....[255]....
        /*0cdc*/ 	.word	0x000230c0


	//   ....[0]....
        /*0ce0*/ 	.word	0x00023110


	//   ....[1]....
        /*0ce4*/ 	.word	0x00023160


	//   ....[2]....
        /*0ce8*/ 	.word	0x000231a0


	//   ....[3]....
        /*0cec*/ 	.word	0x00023210


	//   ....[4]....
        /*0cf0*/ 	.word	0x00023270


	//   ....[5]....
        /*0cf4*/ 	.word	0x000232e0


	//   ....[6]....
        /*0cf8*/ 	.word	0x000233c0


	//   ....[7]....
        /*0cfc*/ 	.word	0x00023420


	//   ....[8]....
        /*0d00*/ 	.word	0x00023500


	//   ....[9]....
        /*0d04*/ 	.word	0x00023560


	//   ....[10]....
        /*0d08*/ 	.word	0x000235c0


	//   ....[11]....
        /*0d0c*/ 	.word	0x00023620


	//   ....[12]....
        /*0d10*/ 	.word	0x00023660


	//   ....[13]....
        /*0d14*/ 	.word	0x000236b0


	//   ....[14]....
        /*0d18*/ 	.word	0x00023700


	//   ....[15]....
        /*0d1c*/ 	.word	0x00023740


	//   ....[16]....
        /*0d20*/ 	.word	0x000237a0


	//   ....[17]....
        /*0d24*/ 	.word	0x00023800


	//   ....[18]....
        /*0d28*/ 	.word	0x00023850


	//   ....[19]....
        /*0d2c*/ 	.word	0x00023890


	//   ....[20]....
        /*0d30*/ 	.word	0x00023900


	//   ....[21]....
        /*0d34*/ 	.word	0x00023970


	//   ....[22]....
        /*0d38*/ 	.word	0x000239e0


	//   ....[23]....
        /*0d3c*/ 	.word	0x00023a40


	//   ....[24]....
        /*0d40*/ 	.word	0x00023ab0


	//   ....[25]....
        /*0d44*/ 	.word	0x00023b20


	//   ....[26]....
        /*0d48*/ 	.word	0x00023b90


	//   ....[27]....
        /*0d4c*/ 	.word	0x00023bf0


	//   ....[28]....
        /*0d50*/ 	.word	0x00023c50


	//   ....[29]....
        /*0d54*/ 	.word	0x00023cc0


	//   ....[30]....
        /*0d58*/ 	.word	0x00023d30


	//   ....[31]....
        /*0d5c*/ 	.word	0x00023d90


	//   ....[32]....
        /*0d60*/ 	.word	0x00023e00


	//   ....[33]....
        /*0d64*/ 	.word	0x00023e70


	//   ....[34]....
        /*0d68*/ 	.word	0x00023ee0


	//   ....[35]....
        /*0d6c*/ 	.word	0x00023f40


	//   ....[36]....
        /*0d70*/ 	.word	0x00023fb0


	//   ....[37]....
        /*0d74*/ 	.word	0x00024020


	//   ....[38]....
        /*0d78*/ 	.word	0x00024090


	//   ....[39]....
        /*0d7c*/ 	.word	0x000240f0


	//   ....[40]....
        /*0d80*/ 	.word	0x00024160


	//   ....[41]....
        /*0d84*/ 	.word	0x000241d0


	//   ....[42]....
        /*0d88*/ 	.word	0x00024220


	//   ....[43]....
        /*0d8c*/ 	.word	0x00024260


	//   ....[44]....
        /*0d90*/ 	.word	0x000242b0


	//   ....[45]....
        /*0d94*/ 	.word	0x00024300


	//   ....[46]....
        /*0d98*/ 	.word	0x00024350


	//   ....[47]....
        /*0d9c*/ 	.word	0x000243c0


	//   ....[48]....
        /*0da0*/ 	.word	0x00024410


	//   ....[49]....
        /*0da4*/ 	.word	0x00024450


	//   ....[50]....
        /*0da8*/ 	.word	0x000244a0


	//   ....[51]....
        /*0dac*/ 	.word	0x000244f0


	//   ....[52]....
        /*0db0*/ 	.word	0x00024540


	//   ....[53]....
        /*0db4*/ 	.word	0x000245b0


	//   ....[54]....
        /*0db8*/ 	.word	0x00024600


	//   ....[55]....
        /*0dbc*/ 	.word	0x00024660


	//   ....[56]....
        /*0dc0*/ 	.word	0x000246c0


	//   ....[57]....
        /*0dc4*/ 	.word	0x00024730


	//----- nvinfo : EIATTR_EXIT_INSTR_OFFSETS
	.align		4
.L_658:
        /*0dc8*/ 	.byte	0x04, 0x1c
        /*0dca*/ 	.short	(.L_660 - .L_659)


	//   ....[0]....
.L_659:
        /*0dcc*/ 	.word	0x000010d0


	//   ....[1]....
        /*0dd0*/ 	.word	0x000214f0


	//----- nvinfo : EIATTR_MAX_THREADS
	.align		4
.L_660:
        /*0dd4*/ 	.byte	0x04, 0x05
        /*0dd6*/ 	.short	(.L_662 - .L_661)
.L_661:
        /*0dd8*/ 	.word	0x00000100
        /*0ddc*/ 	.word	0x00000001
        /*0de0*/ 	.word	0x00000001


	//----- nvinfo : EIATTR_CRS_STACK_SIZE
	.align		4
.L_662:
        /*0de4*/ 	.byte	0x04, 0x1e
        /*0de6*/ 	.short	(.L_664 - .L_663)
.L_663:
        /*0de8*/ 	.word	0x00000000
.L_664:


//--------------------- .nv.info._ZN7cutlass13device_kernelIN5flash19enable_sm80_to_sm89INS1_16FlashAttnFwdSm80INS1_25CollectiveMainloopFwdSm80ILi4ELi1ELb0EN4cute5tupleIJNS5_1CILi128EEENS7_ILi64EEES8_EEELi128ENS_6half_tEfNS_4arch4Sm80ELb1ELb0ELb0ELb0ELb1ELb0ELb1ELb1EEENS1_21CollectiveEpilogueFwdINS6_IJS8_S8_S9_EEENS6_IJNS7_ILi1EEESH_SH_EEESB_SD_Li128ELb0ELb1ELb1ELb0EEENS1_30DynamicPersistentTileSchedulerILi128ELi128ELb1ELb1ELb0EEEEEEEEEvNT_6ParamsE --------------------------
	.section	.nv.info._ZN7cutlass13device_kernelIN5flash19enable_sm80_to_sm89INS1_16FlashAttnFwdSm80INS1_25CollectiveMainloopFwdSm80ILi4ELi1ELb0EN4cute5tupleIJNS5_1CILi128EEENS7_ILi64EEES8_EEELi128ENS_6half_tEfNS_4arch4Sm80ELb1ELb0ELb0ELb0ELb1ELb0ELb1ELb1EEENS1_21CollectiveEpilogueFwdINS6_IJS8_S8_S9_EEENS6_IJNS7_ILi1EEESH_SH_EEESB_SD_Li128ELb0ELb1ELb1ELb0EEENS1_30DynamicPersistentTileSchedulerILi128ELi128ELb1ELb1ELb0EEEEEEEEEvNT_6ParamsE,"",@"SHT_CUDA_INFO"
	.sectionflags	@""
	.align	4


	//----- nvinfo : EIATTR_CUDA_API_VERSION
	.align		4
        /*0000*/ 	.byte	0x04, 0x37
        /*0002*/ 	.short	(.L_666 - .L_665)
.L_665:
        /*0004*/ 	.word	0x00000082


	//----- nvinfo : EIATTR_SW2861232_WAR
	.align		4
.L_666:
        /*0008*/ 	.byte	0x01, 0x35
	.zero		2


	//----- nvinfo : EIATTR_PARAM_CBANK
	.align		4
        /*000c*/ 	.byte	0x04, 0x0a
        /*000e*/ 	.short	(.L_668 - .L_667)
	.align		4
.L_667:
        /*0010*/ 	.word	index@(.nv.constant0._ZN7cutlass13device_kernelIN5flash19enable_sm80_to_sm89INS1_16FlashAttnFwdSm80INS1_25CollectiveMainloopFwdSm80ILi4ELi1ELb0EN4cute5tupleIJNS5_1CILi128EEENS7_ILi64EEES8_EEELi128ENS_6half_tEfNS_4arch4Sm80ELb1ELb0ELb0ELb0ELb1ELb0ELb1ELb1EEENS1_21CollectiveEpilogueFwdINS6_IJS8_S8_S9_EEENS6_IJNS7_ILi1EEESH_SH_EEESB_SD_Li128ELb0ELb1ELb1ELb0EEENS1_30DynamicPersistentTileSchedulerILi128ELi128ELb1ELb1ELb0EEEEEEEEEvNT_6ParamsE)
        /*0014*/ 	.short	0x0160
        /*0016*/ 	.short	0x0428


	//----- nvinfo : EIATTR_CBANK_PARAM_SIZE
	.align		4
.L_668:
        /*0018*/ 	.byte	0x03, 0x19
        /*001a*/ 	.short	0x0428


	//----- nvinfo : EIATTR_KPARAM_INFO
	.align		4
        /*001c*/ 	.byte	0x04, 0x17
        /*001e*/ 	.short	(.L_670 - .L_669)
.L_669:
        /*0020*/ 	.word	0x00000000
        /*0024*/ 	.short	0x0000
        /*0026*/ 	.short	0x0000
        /*0028*/ 	.byte	0x00, 0xf0, 0xa1, 0x10


	//----- nvinfo : EIATTR_MAXREG_COUNT
	.align		4
.L_670:
        /*002c*/ 	.byte	0x03, 0x1b
        /*002e*/ 	.short	0x00ff


	//----- nvinfo : EIATTR_NUM_BARRIERS
	.align		4
        /*0030*/ 	.byte	0x02, 0x4c
        /*0032*/ 	.byte	0x06
	.zero		1


	//----- nvinfo : EIATTR_ANNOTATIONS
	.align		4
        /*0034*/ 	.byte	0x04, 0x55
        /*0036*/ 	.short	(.L_672 - .L_671)


	//   ....[0]....
.L_671:
        /* <DEDUP_REMOVED lines=158> */


	//----- nvinfo : EIATTR_MERCURY_ISA_VERSION
	.align		4
.L_672:
        /*0a08*/ 	.byte	0x03, 0x5f
        /*0a0a*/ 	.short	0x0000


	//----- nvinfo : EIATTR_INT_WARP_WIDE_INSTR_OFFSETS
	.align		4
        /*0a0c*/ 	.byte	0x04, 0x31
        /*0a0e*/ 	.short	(.L_674 - .L_673)


	//   ....[0]....
.L_673:
        /*0a10*/ 	.word	0x00010660


	//   ....[1]....
        /*0a14*/ 	.word	0x000106e0


	//----- nvinfo : EIATTR_COOP_GROUP_MASK_REGIDS
	.align		4
.L_674:
        /*0a18*/ 	.byte	0x04, 0x29
        /*0a1a*/ 	.short	(.L_676 - .L_675)


	//   ....[0]....
.L_675:
        /*0a1c*/ 	.word	0xffffffff


	//   ....[1]....
        /*0a20*/ 	.word	0xffffffff


	//   ....[2]....
        /*0a24*/ 	.word	0xffffffff


	//   ....[3]....
        /*0a28*/ 	.word	0xffffffff


	//   ....[4]....
        /*0a2c*/ 	.word	0xffffffff


	//   ....[5]....
        /*0a30*/ 	.word	0xffffffff


	//   ....[6]....
        /*0a34*/ 	.word	0xffffffff


	//   ....[7]....
        /*0a38*/ 	.word	0xffffffff


	//   ....[8]....
        /*0a3c*/ 	.word	0xffffffff


	//   ....[9]....
        /*0a40*/ 	.word	0xffffffff


	//   ....[10]....
        /*0a44*/ 	.word	0xffffffff


	//   ....[11]....
        /*0a48*/ 	.word	0xffffffff


	//   ....[12]....
        /*0a4c*/ 	.word	0xffffffff


	//   ....[13]....
        /*0a50*/ 	.word	0xffffffff


	//   ....[14]....
        /*0a54*/ 	.word	0xffffffff


	//   ....[15]....
        /*0a58*/ 	.word	0xffffffff


	//   ....[16]....
        /*0a5c*/ 	.word	0xffffffff


	//   ....[17]....
        /*0a60*/ 	.word	0xffffffff


	//   ....[18]....
        /*0a64*/ 	.word	0xffffffff


	//   ....[19]....
        /*0a68*/ 	.word	0xffffffff


	//   ....[20]....
        /*0a6c*/ 	.word	0xffffffff


	//   ....[21]....
        /*0a70*/ 	.word	0xffffffff


	//   ....[22]....
        /*0a74*/ 	.word	0xffffffff


	//   ....[23]....
        /*0a78*/ 	.word	0xffffffff


	//   ....[24]....
        /*0a7c*/ 	.word	0xffffffff


	//   ....[25]....
        /*0a80*/ 	.word	0xffffffff


	//   ....[26]....
        /*0a84*/ 	.word	0xffffffff


	//   ....[27]....
        /*0a88*/ 	.word	0xffffffff


	//   ....[28]....
        /*0a8c*/ 	.word	0xffffffff


	//   ....[29]....
        /*0a90*/ 	.word	0xffffffff


	//   ....[30]....
        /*0a94*/ 	.word	0xffffffff


	//   ....[31]....
        /*0a98*/ 	.word	0xffffffff


	//   ....[32]....
        /*0a9c*/ 	.word	0xffffffff


	//   ....[33]....
        /*0aa0*/ 	.word	0xffffffff


	//   ....[34]....
        /*0aa4*/ 	.word	0xffffffff


	//   ....[35]....
        /*0aa8*/ 	.word	0xffffffff


	//   ....[36]....
        /*0aac*/ 	.word	0xffffffff


	//   ....[37]....
        /*0ab0*/ 	.word	0xffffffff


	//   ....[38]....
        /*0ab4*/ 	.word	0xffffffff


	//   ....[39]....
        /*0ab8*/ 	.word	0xffffffff


	//   ....[40]....
        /*0abc*/ 	.word	0xffffffff


	//   ....[41]....
        /*0ac0*/ 	.word	0xffffffff


	//   ....[42]....
        /*0ac4*/ 	.word	0xffffffff


	//   ....[43]....
        /*0ac8*/ 	.word	0xffffffff


	//   ....[44]....
        /*0acc*/ 	.word	0xffffffff


	//   ....[45]....
        /*0ad0*/ 	.word	0xffffffff


	//   ....[46]....
        /*0ad4*/ 	.word	0xffffffff


	//   ....[47]....
        /*0ad8*/ 	.word	0xffffffff


	//   ....[48]....
        /*0adc*/ 	.word	0xffffffff


	//   ....[49]....
        /*0ae0*/ 	.word	0xffffffff


	//   ....[50]....
        /*0ae4*/ 	.word	0xffffffff


	//   ....[51]....
        /*0ae8*/ 	.word	0xffffffff


	//   ....[52]....
        /*0aec*/ 	.word	0xffffffff


	//   ....[53]....
        /*0af0*/ 	.word	0xffffffff


	//   ....[54]....
        /*0af4*/ 	.word	0xffffffff


	//   ....[55]....
        /*0af8*/ 	.word	0xffffffff


	//   ....[56]....
        /*0afc*/ 	.word	0xffffffff


	//   ....[57]....
        /*0b00*/ 	.word	0xffffffff


	//   ....[58]....
        /*0b04*/ 	.word	0xffffffff


	//   ....[59]....
        /*0b08*/ 	.word	0xffffffff


	//   ....[60]....
        /*0b0c*/ 	.word	0xffffffff


	//   ....[61]....
        /*0b10*/ 	.word	0xffffffff


	//   ....[62]....
        /*0b14*/ 	.word	0xffffffff


	//   ....[63]....
        /*0b18*/ 	.word	0xffffffff


	//   ....[64]....
        /*0b1c*/ 	.word	0xffffffff


	//   ....[65]....
        /*0b20*/ 	.word	0xffffffff


	//   ....[66]....
        /*0b24*/ 	.word	0xffffffff


	//   ....[67]....
        /*0b28*/ 	.word	0xffffffff


	//   ....[68]....
        /*0b2c*/ 	.word	0xffffffff


	//   ....[69]....
        /*0b30*/ 	.word	0xffffffff


	//   ....[70]....
        /*0b34*/ 	.word	0xffffffff


	//   ....[71]....
        /*0b38*/ 	.word	0xffffffff


	//   ....[72]....
        /*0b3c*/ 	.word	0xffffffff


	//   ....[73]....
        /*0b40*/ 	.word	0xffffffff


	//   ....[74]....
        /*0b44*/ 	.word	0xffffffff


	//   ....[75]....
        /*0b48*/ 	.word	0xffffffff


	//   ....[76]....
        /*0b4c*/ 	.word	0xffffffff


	//   ....[77]....
        /*0b50*/ 	.word	0xffffffff


	//   ....[78]....
        /*0b54*/ 	.word	0xffffffff


	//   ....[79]....
        /*0b58*/ 	.word	0xffffffff


	//   ....[80]....
        /*0b5c*/ 	.word	0xffffffff


	//   ....[81]....
        /*0b60*/ 	.word	0xffffffff


	//   ....[82]....
        /*0b64*/ 	.word	0xffffffff


	//   ....[83]....
        /*0b68*/ 	.word	0xffffffff


	//   ....[84]....
        /*0b6c*/ 	.word	0xffffffff


	//   ....[85]....
        /*0b70*/ 	.word	0xffffffff


	//   ....[86]....
        /*0b74*/ 	.word	0xffffffff


	//   ....[87]....
        /*0b78*/ 	.word	0xffffffff


	//   ....[88]....
        /*0b7c*/ 	.word	0xffffffff


	//   ....[89]....
        /*0b80*/ 	.word	0xffffffff


	//   ....[90]....
        /*0b84*/ 	.word	0xffffffff


	//   ....[91]....
        /*0b88*/ 	.word	0xffffffff


	//   ....[92]....
        /*0b8c*/ 	.word	0xffffffff


	//   ....[93]....
        /*0b90*/ 	.word	0xffffffff


	//   ....[94]....
        /*0b94*/ 	.word	0xffffffff


	//   ....[95]....
        /*0b98*/ 	.word	0xffffffff


	//   ....[96]....
        /*0b9c*/ 	.word	0xffffffff


	//   ....[97]....
        /*0ba0*/ 	.word	0xffffffff


	//   ....[98]....
        /*0ba4*/ 	.word	0xffffffff


	//   ....[99]....
        /*0ba8*/ 	.word	0xffffffff


	//   ....[100]....
        /*0bac*/ 	.word	0xffffffff


	//   ....[101]....
        /*0bb0*/ 	.word	0xffffffff


	//   ....[102]....
        /*0bb4*/ 	.word	0xffffffff


	//   ....[103]....
        /*0bb8*/ 	.word	0xffffffff


	//   ....[104]....
        /*0bbc*/ 	.word	0xffffffff


	//   ....[105]....
        /*0bc0*/ 	.word	0xffffffff


	//   ....[106]....
        /*0bc4*/ 	.word	0xffffffff


	//   ....[107]....
        /*0bc8*/ 	.word	0xffffffff


	//   ....[108]....
        /*0bcc*/ 	.word	0xffffffff


	//   ....[109]....
        /*0bd0*/ 	.word	0xffffffff


	//   ....[110]....
        /*0bd4*/ 	.word	0xffffffff


	//   ....[111]....
        /*0bd8*/ 	.word	0xffffffff


	//   ....[112]....
        /*0bdc*/ 	.word	0xffffffff


	//   ....[113]....
        /*0be0*/ 	.word	0xffffffff


	//   ....[114]....
        /*0be4*/ 	.word	0xffffffff


	//   ....[115]....
        /*0be8*/ 	.word	0xffffffff


	//   ....[116]....
        /*0bec*/ 	.word	0xffffffff


	//   ....[117]....
        /*0bf0*/ 	.word	0xffffffff


	//   ....[118]....
        /*0bf4*/ 	.word	0xffffffff


	//   ....[119]....
        /*0bf8*/ 	.word	0xffffffff


	//   ....[120]....
        /*0bfc*/ 	.word	0xffffffff


	//   ....[121]....
        /*0c00*/ 	.word	0xffffffff


	//   ....[122]....
        /*0c04*/ 	.word	0xffffffff


	//   ....[123]....
        /*0c08*/ 	.word	0xffffffff


	//   ....[124]....
        /*0c0c*/ 	.word	0xffffffff


	//   ....[125]....
        /*0c10*/ 	.word	0xffffffff


	//   ....[126]....
        /*0c14*/ 	.word	0xffffffff


	//   ....[127]....
        /*0c18*/ 	.word	0xffffffff


	//   ....[128]....
        /*0c1c*/ 	.word	0xffffffff


	//   ....[129]....
        /*0c20*/ 	.word	0xffffffff


	//   ....[130]....
        /*0c24*/ 	.word	0xffffffff


	//   ....[131]....
        /*0c28*/ 	.word	0xffffffff


	//   ....[132]....
        /*0c2c*/ 	.word	0xffffffff


	//   ....[133]....
        /*0c30*/ 	.word	0xffffffff


	//   ....[134]....
        /*0c34*/ 	.word	0xffffffff


	//   ....[135]....
        /*0c38*/ 	.word	0xffffffff


	//   ....[136]....
        /*0c3c*/ 	.word	0xffffffff


	//   ....[137]....
        /*0c40*/ 	.word	0xffffffff


	//   ....[138]....
        /*0c44*/ 	.word	0xffffffff


	//   ....[139]....
        /*0c48*/ 	.word	0xffffffff


	//   ....[140]....
        /*0c4c*/ 	.word	0xffffffff


	//   ....[141]....
        /*0c50*/ 	.word	0xffffffff


	//   ....[142]....
        /*0c54*/ 	.word	0xffffffff


	//   ....[143]....
        /*0c58*/ 	.word	0xffffffff


	//   ....[144]....
        /*0c5c*/ 	.word	0xffffffff


	//   ....[145]....
        /*0c60*/ 	.word	0xffffffff


	//   ....[146]....
        /*0c64*/ 	.word	0xffffffff


	//   ....[147]....
        /*0c68*/ 	.word	0xffffffff


	//   ....[148]....
        /*0c6c*/ 	.word	0xffffffff


	//   ....[149]....
        /*0c70*/ 	.word	0xffffffff


	//   ....[150]....
        /*0c74*/ 	.word	0xffffffff


	//   ....[151]....
        /*0c78*/ 	.word	0xffffffff


	//   ....[152]....
        /*0c7c*/ 	.word	0xffffffff


	//   ....[153]....
        /*0c80*/ 	.word	0xffffffff


	//   ....[154]....
        /*0c84*/ 	.word	0xffffffff


	//   ....[155]....
        /*0c88*/ 	.word	0xffffffff


	//   ....[156]....
        /*0c8c*/ 	.word	0xffffffff


	//   ....[157]....
        /*0c90*/ 	.word	0xffffffff


	//   ....[158]....
        /*0c94*/ 	.word	0xffffffff


	//   ....[159]....
        /*0c98*/ 	.word	0xffffffff


	//   ....[160]....
        /*0c9c*/ 	.word	0xffffffff


	//   ....[161]....
        /*0ca0*/ 	.word	0xffffffff


	//   ....[162]....
        /*0ca4*/ 	.word	0xffffffff


	//   ....[163]....
        /*0ca8*/ 	.word	0xffffffff


	//   ....[164]....
        /*0cac*/ 	.word	0xffffffff


	//   ....[165]....
        /*0cb0*/ 	.word	0xffffffff


	//   ....[166]....
        /*0cb4*/ 	.word	0xffffffff


	//   ....[167]....
        /*0cb8*/ 	.word	0xffffffff


	//   ....[168]....
        /*0cbc*/ 	.word	0xffffffff


	//   ....[169]....
        /*0cc0*/ 	.word	0xffffffff


	//   ....[170]....
        /*0cc4*/ 	.word	0xffffffff


	//   ....[171]....
        /*0cc8*/ 	.word	0xffffffff


	//   ....[172]....
        /*0ccc*/ 	.word	0xffffffff


	//   ....[173]....
        /*0cd0*/ 	.word	0xffffffff


	//   ....[174]....
        /*0cd4*/ 	.word	0xffffffff


	//   ....[175]....
        /*0cd8*/ 	.word	0xffffffff


	//   ....[176]....
        /*0cdc*/ 	.word	0xffffffff


	//   ....[177]....
        /*0ce0*/ 	.word	0xffffffff


	//   ....[178]....
        /*0ce4*/ 	.word	0xffffffff


	//   ....[179]....
        /*0ce8*/ 	.word	0xffffffff


	//   ....[180]....
        /*0cec*/ 	.word	0xffffffff


	//   ....[181]....
        /*0cf0*/ 	.word	0xffffffff


	//   ....[182]....
        /*0cf4*/ 	.word	0xffffffff


	//   ....[183]....
        /*0cf8*/ 	.word	0xffffffff


	//   ....[184]....
        /*0cfc*/ 	.word	0xffffffff


	//   ....[185]....
        /*0d00*/ 	.word	0xffffffff


	//   ....[186]....
        /*0d04*/ 	.word	0xffffffff


	//   ....[187]....
        /*0d08*/ 	.word	0xffffffff


	//   ....[188]....
        /*0d0c*/ 	.word	0xffffffff


	//   ....[189]....
        /*0d10*/ 	.word	0xffffffff


	//   ....[190]....
        /*0d14*/ 	.word	0xffffffff


	//   ....[191]....
        /*0d18*/ 	.word	0xffffffff


	//   ....[192]....
        /*0d1c*/ 	.word	0xffffffff


	//   ....[193]....
        /*0d20*/ 	.word	0xffffffff


	//   ....[194]....
        /*0d24*/ 	.word	0xffffffff


	//   ....[195]....
        /*0d28*/ 	.word	0xffffffff


	//   ....[196]....
        /*0d2c*/ 	.word	0xffffffff


	//   ....[197]....
        /*0d30*/ 	.word	0xffffffff


	//   ....[198]....
        /*0d34*/ 	.word	0xffffffff


	//   ....[199]....
        /*0d38*/ 	.word	0xffffffff


	//   ....[200]....
        /*0d3c*/ 	.word	0xffffffff


	//   ....[201]....
        /*0d40*/ 	.word	0xffffffff


	//   ....[202]....
        /*0d44*/ 	.word	0xffffffff


	//   ....[203]....
        /*0d48*/ 	.word	0xffffffff


	//   ....[204]....
        /*0d4c*/ 	.word	0xffffffff


	//   ....[205]....
        /*0d50*/ 	.word	0xffffffff


	//   ....[206]....
        /*0d54*/ 	.word	0xffffffff


	//   ....[207]....
        /*0d58*/ 	.word	0xffffffff


	//   ....[208]....
        /*0d5c*/ 	.word	0xffffffff


	//   ....[209]....
        /*0d60*/ 	.word	0xffffffff


	//   ....[210]....
        /*0d64*/ 	.word	0xffffffff


	//   ....[211]....
        /*0d68*/ 	.word	0xffffffff


	//   ....[212]....
        /*0d6c*/ 	.word	0xffffffff


	//   ....[213]....
        /*0d70*/ 	.word	0xffffffff


	//   ....[214]....
        /*0d74*/ 	.word	0xffffffff


	//   ....[215]....
        /*0d78*/ 	.word	0xffffffff


	//   ....[216]....
        /*0d7c*/ 	.word	0xffffffff


	//   ....[217]....
        /*0d80*/ 	.word	0xffffffff


	//   ....[218]....
        /*0d84*/ 	.word	0xffffffff


	//   ....[219]....
        /*0d88*/ 	.word	0xffffffff


	//   ....[220]....
        /*0d8c*/ 	.word	0xffffffff


	//   ....[221]....
        /*0d90*/ 	.word	0xffffffff


	//----- nvinfo : EIATTR_COOP_GROUP_INSTR_OFFSETS
	.align		4
.L_676:
        /*0d94*/ 	.byte	0x04, 0x28
        /*0d96*/ 	.short	(.L_678 - .L_677)


	//   ....[0]....
.L_677:
        /*0d98*/ 	.word	0x00000050


	//   ....[1]....
        /*0d9c*/ 	.word	0x00000060


	//   ....[2]....
        /*0da0*/ 	.word	0x00001940


	//   ....[3]....
        /*0da4*/ 	.word	0x00001960


	//   ....[4]....
        /*0da8*/ 	.word	0x00001b10


	//   ....[5]....
        /*0dac*/ 	.word	0x00001b20


	//   ....[6]....
        /*0db0*/ 	.word	0x00001c60


	//   ....[7]....
        /*0db4*/ 	.word	0x00001c80


	//   ....[8]....
        /*0db8*/ 	.word	0x00001dc0


	//   ....[9]....
        /*0dbc*/ 	.word	0x00001dd0


	//   ....[10]....
        /*0dc0*/ 	.word	0x00001f10


	//   ....[11]....
        /*0dc4*/ 	.word	0x00001f30


	//   ....[12]....
        /*0dc8*/ 	.word	0x00002070


	//   ....[13]....
        /*0dcc*/ 	.word	0x00002080


	//   ....[14]....
        /*0dd0*/ 	.word	0x000021c0


	//   ....[15]....
        /*0dd4*/ 	.word	0x000021e0


	//   ....[16]....
        /*0dd8*/ 	.word	0x00002320


	//   ....[17]....
        /*0ddc*/ 	.word	0x00002330


	//   ....[18]....
        /*0de0*/ 	.word	0x00002850


	//   ....[19]....
        /*0de4*/ 	.word	0x00002860


	//   ....[20]....
        /*0de8*/ 	.word	0x00002870


	//   ....[21]....
        /*0dec*/ 	.word	0x00002880


	//   ....[22]....
        /*0df0*/ 	.word	0x00002890


	//   ....[23]....
        /*0df4*/ 	.word	0x000028c0


	//   ....[24]....
        /*0df8*/ 	.word	0x00002900


	//   ....[25]....
        /*0dfc*/ 	.word	0x00002910


	//   ....[26]....
        /*0e00*/ 	.word	0x00002ca0


	//   ....[27]....
        /*0e04*/ 	.word	0x00002cb0


	//   ....[28]....
        /*0e08*/ 	.word	0x00002cc0


	//   ....[29]....
        /*0e0c*/ 	.word	0x00002d00


	//   ....[30]....
        /*0e10*/ 	.word	0x00002d20


	//   ....[31]....
        /*0e14*/ 	.word	0x00002d30


	//   ....[32]....
        /*0e18*/ 	.word	0x00002d40


	//   ....[33]....
        /*0e1c*/ 	.word	0x00002d50


	//   ....[34]....
        /*0e20*/ 	.word	0x00003d60


	//   ....[35]....
        /*0e24*/ 	.word	0x00003da0


	//   ....[36]....
        /*0e28*/ 	.word	0x00003db0


	//   ....[37]....
        /*0e2c*/ 	.word	0x00003dc0


	//   ....[38]....
        /*0e30*/ 	.word	0x00003dd0


	//   ....[39]....
        /*0e34*/ 	.word	0x00003de0


	//   ....[40]....
        /*0e38*/ 	.word	0x00003f20


	//   ....[41]....
        /*0e3c*/ 	.word	0x00003f30


	//   ....[42]....
        /*0e40*/ 	.word	0x00004160


	//   ....[43]....
        /*0e44*/ 	.word	0x000043a0


	//   ....[44]....
        /*0e48*/ 	.word	0x000043b0


	//   ....[45]....
        /*0e4c*/ 	.word	0x000043c0


	//   ....[46]....
        /*0e50*/ 	.word	0x00004dc0


	//   ....[47]....
        /*0e54*/ 	.word	0x00004df0


	//   ....[48]....
        /*0e58*/ 	.word	0x00004e10


	//   ....[49]....
        /*0e5c*/ 	.word	0x00004e20


	//   ....[50]....
        /*0e60*/ 	.word	0x00004e50


	//   ....[51]....
        /*0e64*/ 	.word	0x00004e70


	//   ....[52]....
        /*0e68*/ 	.word	0x00004e90


	//   ....[53]....
        /*0e6c*/ 	.word	0x00004ea0


	//   ....[54]....
        /*0e70*/ 	.word	0x00006ce0


	//   ....[55]....
        /*0e74*/ 	.word	0x00006d20


	//   ....[56]....
        /*0e78*/ 	.word	0x00006d90


	//   ....[57]....
        /*0e7c*/ 	.word	0x00006dd0


	//   ....[58]....
        /*0e80*/ 	.word	0x00006de0


	//   ....[59]....
        /*0e84*/ 	.word	0x00006df0


	//   ....[60]....
        /*0e88*/ 	.word	0x00006e60


	//   ....[61]....
        /*0e8c*/ 	.word	0x00006e70


	//   ....[62]....
        /*0e90*/ 	.word	0x00007e10


	//   ....[63]....
        /*0e94*/ 	.word	0x00007e50


	//   ....[64]....
        /*0e98*/ 	.word	0x00007e60


	//   ....[65]....
        /*0e9c*/ 	.word	0x00007ed0


	//   ....[66]....
        /*0ea0*/ 	.word	0x00007f00


	//   ....[67]....
        /*0ea4*/ 	.word	0x00007f10


	//   ....[68]....
        /*0ea8*/ 	.word	0x00007f20


	//   ....[69]....
        /*0eac*/ 	.word	0x00007f30


	//   ....[70]....
        /*0eb0*/ 	.word	0x000081f0


	//   ....[71]....
        /*0eb4*/ 	.word	0x00008430


	//   ....[72]....
        /*0eb8*/ 	.word	0x00008460


	//   ....[73]....
        /*0ebc*/ 	.word	0x00008490


	//   ....[74]....
        /*0ec0*/ 	.word	0x00008af0


	//   ....[75]....
        /*0ec4*/ 	.word	0x00008bf0


	//   ....[76]....
        /*0ec8*/ 	.word	0x00008ce0


	//   ....[77]....
        /*0ecc*/ 	.word	0x00008de0


	//   ....[78]....
        /*0ed0*/ 	.word	0x00008e00


	//   ....[79]....
        /*0ed4*/ 	.word	0x00008e20


	//   ....[80]....
        /*0ed8*/ 	.word	0x00008f40


	//   ....[81]....
        /*0edc*/ 	.word	0x00008f60


	//   ....[82]....
        /*0ee0*/ 	.word	0x0000bad0


	//   ....[83]....
        /*0ee4*/ 	.word	0x0000bb30


	//   ....[84]....
        /*0ee8*/ 	.word	0x0000bb50


	//   ....[85]....
        /*0eec*/ 	.word	0x0000bb70


	//   ....[86]....
        /*0ef0*/ 	.word	0x0000bb90


	//   ....[87]....
        /*0ef4*/ 	.word	0x0000bbb0


	//   ....[88]....
        /*0ef8*/ 	.word	0x0000bbc0


	//   ....[89]....
        /*0efc*/ 	.word	0x0000bbd0


	//   ....[90]....
        /*0f00*/ 	.word	0x0000cb70


	//   ....[91]....
        /*0f04*/ 	.word	0x0000cb90


	//   ....[92]....
        /*0f08*/ 	.word	0x0000cbc0


	//   ....[93]....
        /*0f0c*/ 	.word	0x0000cbe0


	//   ....[94]....
        /*0f10*/ 	.word	0x0000cc40


	//   ....[95]....
        /*0f14*/ 	.word	0x0000cc60


	//   ....[96]....
        /*0f18*/ 	.word	0x0000ccc0


	//   ....[97]....
        /*0f1c*/ 	.word	0x0000cce0


	//   ....[98]....
        /*0f20*/ 	.word	0x0000d240


	//   ....[99]....
        /*0f24*/ 	.word	0x0000d260


	//   ....[100]....
        /*0f28*/ 	.word	0x0000d270


	//   ....[101]....
        /*0f2c*/ 	.word	0x0000d2a0


	//   ....[102]....
        /*0f30*/ 	.word	0x0000d2b0


	//   ....[103]....
        /*0f34*/ 	.word	0x0000d2d0


	//   ....[104]....
        /*0f38*/ 	.word	0x0000d300


	//   ....[105]....
        /*0f3c*/ 	.word	0x0000d320


	//   ....[106]....
        /*0f40*/ 	.word	0x0000fa60


	//   ....[107]....
        /*0f44*/ 	.word	0x0000fad0


	//   ....[108]....
        /*0f48*/ 	.word	0x0000fae0


	//   ....[109]....
        /*0f4c*/ 	.word	0x0000faf0


	//   ....[110]....
        /*0f50*/ 	.word	0x0000fb20


	//   ....[111]....
        /*0f54*/ 	.word	0x0000fb40


	//   ....[112]....
        /*0f58*/ 	.word	0x0000fb50


	//   ....[113]....
        /*0f5c*/ 	.word	0x0000fb60


	//   ....[114]....
        /*0f60*/ 	.word	0x00010830


	//   ....[115]....
        /*0f64*/ 	.word	0x00010e60


	//   ....[116]....
        /*0f68*/ 	.word	0x00010e70


	//   ....[117]....
        /*0f6c*/ 	.word	0x00010e80


	//   ....[118]....
        /*0f70*/ 	.word	0x00010eb0


	//   ....[119]....
        /*0f74*/ 	.word	0x00010f10


	//   ....[120]....
        /*0f78*/ 	.word	0x00010f40


	//   ....[121]....
        /*0f7c*/ 	.word	0x00010f50


	//   ....[122]....
        /*0f80*/ 	.word	0x00010f60


	//   ....[123]....
        /*0f84*/ 	.word	0x00011050


	//   ....[124]....
        /*0f88*/ 	.word	0x000110a0


	//   ....[125]....
        /*0f8c*/ 	.word	0x000114e0


	//   ....[126]....
        /*0f90*/ 	.word	0x00011500


	//   ....[127]....
        /*0f94*/ 	.word	0x00011930


	//   ....[128]....
        /*0f98*/ 	.word	0x00011950


	//   ....[129]....
        /*0f9c*/ 	.word	0x00011d80


	//   ....[130]....
        /*0fa0*/ 	.word	0x00011d90


	//   ....[131]....
        /*0fa4*/ 	.word	0x00012520


	//   ....[132]....
        /*0fa8*/ 	.word	0x00012630


	//   ....[133]....
        /*0fac*/ 	.word	0x000126a0


	//   ....[134]....
        /*0fb0*/ 	.word	0x00012720


	//   ....[135]....
        /*0fb4*/ 	.word	0x00012790


	//   ....[136]....
        /*0fb8*/ 	.word	0x00012810


	//   ....[137]....
        /*0fbc*/ 	.word	0x00012890


	//   ....[138]....
        /*0fc0*/ 	.word	0x00012910


	//   ....[139]....
        /*0fc4*/ 	.word	0x00012980


	//   ....[140]....
        /*0fc8*/ 	.word	0x00012a00


	//   ....[141]....
        /*0fcc*/ 	.word	0x00012a80


	//   ....[142]....
        /*0fd0*/ 	.word	0x00012b00


	//   ....[143]....
        /*0fd4*/ 	.word	0x00012b70


	//   ....[144]....
        /*0fd8*/ 	.word	0x00012bf0


	//   ....[145]....
        /*0fdc*/ 	.word	0x00012c70


	//   ....[146]....
        /*0fe0*/ 	.word	0x00012cf0


	//   ....[147]....
        /*0fe4*/ 	.word	0x00012d60


	//   ....[148]....
        /*0fe8*/ 	.word	0x00012dd0


	//   ....[149]....
        /*0fec*/ 	.word	0x00012e40


	//   ....[150]....
        /*0ff0*/ 	.word	0x00012f90


	//   ....[151]....
        /*0ff4*/ 	.word	0x00013000


	//   ....[152]....
        /*0ff8*/ 	.word	0x00013150


	//   ....[153]....
        /*0ffc*/ 	.word	0x000131c0


	//   ....[154]....
        /*1000*/ 	.word	0x00013310


	//   ....[155]....
        /*1004*/ 	.word	0x00013380


	//   ....[156]....
        /*1008*/ 	.word	0x000133f0


	//   ....[157]....
        /*100c*/ 	.word	0x00013470


	//   ....[158]....
        /*1010*/ 	.word	0x000136f0


	//   ....[159]....
        /*1014*/ 	.word	0x00013970


	//   ....[160]....
        /*1018*/ 	.word	0x00013f90


	//   ....[161]....
        /*101c*/ 	.word	0x00013fe0


	//   ....[162]....
        /*1020*/ 	.word	0x00014030


	//   ....[163]....
        /*1024*/ 	.word	0x00014080


	//   ....[164]....
        /*1028*/ 	.word	0x000140d0


	//   ....[165]....
        /*102c*/ 	.word	0x00014120


	//   ....[166]....
        /*1030*/ 	.word	0x00014170


	//   ....[167]....
        /*1034*/ 	.word	0x000141c0


	//   ....[168]....
        /*1038*/ 	.word	0x00014230


	//   ....[169]....
        /*103c*/ 	.word	0x000142a0


	//   ....[170]....
        /*1040*/ 	.word	0x000143f0


	//   ....[171]....
        /*1044*/ 	.word	0x00014460


	//   ....[172]....
        /*1048*/ 	.word	0x000145b0


	//   ....[173]....
        /*104c*/ 	.word	0x00014620


	//   ....[174]....
        /*1050*/ 	.word	0x00014770


	//   ....[175]....
        /*1054*/ 	.word	0x000147e0


	//   ....[176]....
        /*1058*/ 	.word	0x00014850


	//   ....[177]....
        /*105c*/ 	.word	0x000148c0


	//   ....[178]....
        /*1060*/ 	.word	0x00014a10


	//   ....[179]....
        /*1064*/ 	.word	0x00014a80


	//   ....[180]....
        /*1068*/ 	.word	0x00014bd0


	//   ....[181]....
        /*106c*/ 	.word	0x00014c40


	//   ....[182]....
        /*1070*/ 	.word	0x00014d90


	//   ....[183]....
        /*1074*/ 	.word	0x00014e00


	//   ....[184]....
        /*1078*/ 	.word	0x00014e70


	//   ....[185]....
        /*107c*/ 	.word	0x00014ef0


	//   ....[186]....
        /*1080*/ 	.word	0x00015160


	//   ....[187]....
        /*1084*/ 	.word	0x000153d0


	//   ....[188]....
        /*1088*/ 	.word	0x00015a10


	//   ....[189]....
        /*108c*/ 	.word	0x00015a50


	//   ....[190]....
        /*1090*/ 	.word	0x00015aa0


	//   ....[191]....
        /*1094*/ 	.word	0x00015ae0


	//   ....[192]....
        /*1098*/ 	.word	0x00015b30


	//   ....[193]....
        /*109c*/ 	.word	0x00015b70


	//   ....[194]....
        /*10a0*/ 	.word	0x00015bc0


	//   ....[195]....
        /*10a4*/ 	.word	0x00015c00


	//   ....[196]....
        /*10a8*/ 	.word	0x00015c60


	//   ....[197]....
        /*10ac*/ 	.word	0x00015cd0


	//   ....[198]....
        /*10b0*/ 	.word	0x00015d40


	//   ....[199]....
        /*10b4*/ 	.word	0x00015e60


	//   ....[200]....
        /*10b8*/ 	.word	0x00015ed0


	//   ....[201]....
        /*10bc*/ 	.word	0x00015ff0


	//   ....[202]....
        /*10c0*/ 	.word	0x00016060


	//   ....[203]....
        /*10c4*/ 	.word	0x00016180


	//   ....[204]....
        /*10c8*/ 	.word	0x000161f0


	//   ....[205]....
        /*10cc*/ 	.word	0x00016240


	//   ....[206]....
        /*10d0*/ 	.word	0x00016280


	//   ....[207]....
        /*10d4*/ 	.word	0x000162d0


	//   ....[208]....
        /*10d8*/ 	.word	0x00016310


	//   ....[209]....
        /*10dc*/ 	.word	0x00016360


	//   ....[210]....
        /*10e0*/ 	.word	0x000163a0


	//   ....[211]....
        /*10e4*/ 	.word	0x000163f0


	//   ....[212]....
        /*10e8*/ 	.word	0x00016430


	//   ....[213]....
        /*10ec*/ 	.word	0x00016480


	//   ....[214]....
        /*10f0*/ 	.word	0x000164e0


	//   ....[215]....
        /*10f4*/ 	.word	0x00016530


	//   ....[216]....
        /*10f8*/ 	.word	0x00016590


	//   ....[217]....
        /*10fc*/ 	.word	0x000165e0


	//   ....[218]....
        /*1100*/ 	.word	0x00016640


	//   ....[219]....
        /*1104*/ 	.word	0x00016690


	//   ....[220]....
        /*1108*/ 	.word	0x000166f0


	//   ....[221]....
        /*110c*/ 	.word	0x00016760


	//----- nvinfo : EIATTR_EXIT_INSTR_OFFSETS
	.align		4
.L_678:
        /*1110*/ 	.byte	0x04, 0x1c
        /*1112*/ 	.short	(.L_680 - .L_679)


	//   ....[0]....
.L_679:
        /*1114*/ 	.word	0x000000b0


	//   ....[1]....
        /*1118*/ 	.word	0x000125e0


	//----- nvinfo : EIATTR_MAX_THREADS
	.align		4
.L_680:
        /*111c*/ 	.byte	0x04, 0x05
        /*111e*/ 	.short	(.L_682 - .L_681)
.L_681:
        /*1120*/ 	.word	0x00000080
        /*1124*/ 	.word	0x00000001
        /*1128*/ 	.word	0x00000001


	//----- nvinfo : EIATTR_CRS_STACK_SIZE
	.align		4
.L_682:
        /*112c*/ 	.byte	0x04, 0x1e
        /*112e*/ 	.short	(.L_684 - .L_683)
.L_683:
        /*1130*/ 	.word	0x00000000
.L_684:


//--------------------- .nv.info._ZN7cutlass13device_kernelIN5flash19enable_sm80_to_sm89INS1_16FlashAttnFwdSm80INS1_25CollectiveMainloopFwdSm80ILi8ELi1ELb1EN4cute5tupleIJNS5_1CILi128EEENS7_ILi112EEES8_EEELi128ENS_6half_tEfNS_4arch4Sm80ELb1ELb0ELb0ELb1ELb1ELb0ELb1ELb1EEENS1_21CollectiveEpilogueFwdINS6_IJS8_S8_S9_EEENS6_IJNS7_ILi1EEESH_SH_EEESB_SD_Li256ELb1ELb1ELb1ELb0EEENS1_36VarlenDynamicPersistentTileSchedulerILi128ELi112ELi256ELi256ELb1ELb1ELb0ELb1ELb1ELb1EEEEEEEEEvNT_6ParamsE --------------------------
	.section	.nv.info._ZN7cutlass13device_kernelIN5flash19enable_sm80_to_sm89INS1_16FlashAttnFwdSm80INS1_25CollectiveMainloopFwdSm80ILi8ELi1ELb1EN4cute5tupleIJNS5_1CILi128EEENS7_ILi112EEES8_EEELi128ENS_6half_tEfNS_4arch4Sm80ELb1ELb0ELb0ELb1ELb1ELb0ELb1ELb1EEENS1_21CollectiveEpilogueFwdINS6_IJS8_S8_S9_EEENS6_IJNS7_ILi1EEESH_SH_EEESB_SD_Li256ELb1ELb1ELb1ELb0EEENS1_36VarlenDynamicPersistentTileSchedulerILi128ELi112ELi256ELi256ELb1ELb1ELb0ELb1ELb1ELb1EEEEEEEEEvNT_6ParamsE,"",@"SHT_CUDA_INFO"
	.sectionflags	@""
	.align	4


	//----- nvinfo : EIATTR_CUDA_API_VERSION
	.align		4
        /*0000*/ 	.byte	0x04, 0x37
        /*0002*/ 	.short	(.L_686 - .L_685)
.L_685:
        /*0004*/ 	.word	0x00000082


	//----- nvinfo : EIATTR_SW2861232_WAR
	.align		4
.L_686:
        /*0008*/ 	.byte	0x01, 0x35
	.zero		2


	//----- nvinfo : EIATTR_PARAM_CBANK
	.align		4
        /*000c*/ 	.byte	0x04, 0x0a
        /*000e*/ 	.short	(.L_688 - .L_687)
	.align		4
.L_687:
        /*0010*/ 	.word	index@(.nv.constant0._ZN7cutlass13device_kernelIN5flash19enable_sm80_to_sm89INS1_16FlashAttnFwdSm80INS1_25CollectiveMainloopFwdSm80ILi8ELi1ELb1EN4cute5tupleIJNS5_1CILi128EEENS7_ILi112EEES8_EEELi128ENS_6half_tEfNS_4arch4Sm80ELb1ELb0ELb0ELb1ELb1ELb0ELb1ELb1EEENS1_21CollectiveEpilogueFwdINS6_IJS8_S8_S9_EEENS6_IJNS7_ILi1EEESH_SH_EEESB_SD_Li256ELb1ELb1ELb1ELb0EEENS1_36VarlenDynamicPersistentTileSchedulerILi128ELi112ELi256ELi256ELb1ELb1ELb0ELb1ELb1ELb1EEEEEEEEEvNT_6ParamsE)
        /*0014*/ 	.short	0x0160
        /*0016*/ 	.short	0x0438


	//----- nvinfo : EIATTR_CBANK_PARAM_SIZE
	.align		4
.L_688:
        /*0018*/ 	.byte	0x03, 0x19
        /*001a*/ 	.short	0x0438


	//----- nvinfo : EIATTR_KPARAM_INFO
	.align		4
        /*001c*/ 	.byte	0x04, 0x17
        /*001e*/ 	.short	(.L_690 - .L_689)
.L_689:
        /*0020*/ 	.word	0x00000000
        /*0024*/ 	.short	0x0000
        /*0026*/ 	.short	0x0000
        /*0028*/ 	.byte	0x00, 0xf0, 0xe1, 0x10


	//----- nvinfo : EIATTR_MAXREG_COUNT
	.align		4
.L_690:
        /*002c*/ 	.byte	0x03, 0x1b
        /*002e*/ 	.short	0x00ff


	//----- nvinfo : EIATTR_NUM_BARRIERS
	.align		4
        /*0030*/ 	.byte	0x02, 0x4c
        /*0032*/ 	.byte	0x06
	.zero		1


	//----- nvinfo : EIATTR_ANNOTATIONS
	.align		4
        /*0034*/ 	.byte	0x04, 0x55
        /*0036*/ 	.short	(.L_692 - .L_691)


	//   ....[0]....
.L_691:
        /* <DEDUP_REMOVED lines=124> */


	//----- nvinfo : EIATTR_MERCURY_ISA_VERSION
	.align		4
.L_692:
        /*07e0*/ 	.byte	0x03, 0x5f
        /*07e2*/ 	.short	0x0000


	//----- nvinfo : EIATTR_INT_WARP_WIDE_INSTR_OFFSETS
	.align		4
        /*07e4*/ 	.byte	0x04, 0x31
        /*07e6*/ 	.short	(.L_694 - .L_693)


	//   ....[0]....
.L_693:
        /*07e8*/ 	.word	0x0000ef20


	//   ....[1]....
        /*07ec*/ 	.word	0x0000efa0


	//----- nvinfo : EIATTR_COOP_GROUP_MASK_REGIDS
	.align		4
.L_694:
        /*07f0*/ 	.byte	0x04, 0x29
        /*07f2*/ 	.short	(.L_696 - .L_695)


	//   ....[0]....
.L_695:
        /*07f4*/ 	.word	0xffffffff


	//   ....[1]....
        /*07f8*/ 	.word	0xffffffff


	//   ....[2]....
        /*07fc*/ 	.word	0xffffffff


	//   ....[3]....
        /*0800*/ 	.word	0xffffffff


	//   ....[4]....
        /*0804*/ 	.word	0xffffffff


	//   ....[5]....
        /*0808*/ 	.word	0xffffffff


	//   ....[6]....
        /*080c*/ 	.word	0xffffffff


	//   ....[7]....
        /*0810*/ 	.word	0xffffffff


	//   ....[8]....
        /*0814*/ 	.word	0xffffffff


	//   ....[9]....
        /*0818*/ 	.word	0xffffffff


	//   ....[10]....
        /*081c*/ 	.word	0xffffffff


	//   ....[11]....
        /*0820*/ 	.word	0xffffffff


	//   ....[12]....
        /*0824*/ 	.word	0xffffffff


	//   ....[13]....
        /*0828*/ 	.word	0xffffffff


	//   ....[14]....
        /*082c*/ 	.word	0xffffffff


	//   ....[15]....
        /*0830*/ 	.word	0xffffffff


	//   ....[16]....
        /*0834*/ 	.word	0xffffffff


	//   ....[17]....
        /*0838*/ 	.word	0xffffffff


	//   ....[18]....
        /*083c*/ 	.word	0xffffffff


	//   ....[19]....
        /*0840*/ 	.word	0xffffffff


	//   ....[20]....
        /*0844*/ 	.word	0xffffffff


	//   ....[21]....
        /*0848*/ 	.word	0xffffffff


	//   ....[22]....
        /*084c*/ 	.word	0xffffffff


	//   ....[23]....
        /*0850*/ 	.word	0xffffffff


	//   ....[24]....
        /*0854*/ 	.word	0xffffffff


	//   ....[25]....
        /*0858*/ 	.word	0xffffffff


	//   ....[26]....
        /*085c*/ 	.word	0xffffffff


	//   ....[27]....
        /*0860*/ 	.word	0xffffffff


	//   ....[28]....
        /*0864*/ 	.word	0xffffffff


	//   ....[29]....
        /*0868*/ 	.word	0xffffffff


	//   ....[30]....
        /*086c*/ 	.word	0xffffffff


	//   ....[31]....
        /*0870*/ 	.word	0xffffffff


	//   ....[32]....
        /*0874*/ 	.word	0xffffffff


	//   ....[33]....
        /*0878*/ 	.word	0xffffffff


	//   ....[34]....
        /*087c*/ 	.word	0xffffffff


	//   ....[35]....
        /*0880*/ 	.word	0xffffffff


	//   ....[36]....
        /*0884*/ 	.word	0xffffffff


	//   ....[37]....
        /*0888*/ 	.word	0xffffffff


	//   ....[38]....
        /*088c*/ 	.word	0xffffffff


	//   ....[39]....
        /*0890*/ 	.word	0xffffffff


	//   ....[40]....
        /*0894*/ 	.word	0xffffffff


	//   ....[41]....
        /*0898*/ 	.word	0xffffffff


	//   ....[42]....
        /*089c*/ 	.word	0xffffffff


	//   ....[43]....
        /*08a0*/ 	.word	0xffffffff


	//   ....[44]....
        /*08a4*/ 	.word	0xffffffff


	//   ....[45]....
        /*08a8*/ 	.word	0xffffffff


	//   ....[46]....
        /*08ac*/ 	.word	0xffffffff


	//   ....[47]....
        /*08b0*/ 	.word	0xffffffff


	//   ....[48]....
        /*08b4*/ 	.word	0xffffffff


	//   ....[49]....
        /*08b8*/ 	.word	0xffffffff


	//   ....[50]....
        /*08bc*/ 	.word	0xffffffff


	//   ....[51]....
        /*08c0*/ 	.word	0xffffffff


	//   ....[52]....
        /*08c4*/ 	.word	0xffffffff


	//   ....[53]....
        /*08c8*/ 	.word	0xffffffff


	//   ....[54]....
        /*08cc*/ 	.word	0xffffffff


	//   ....[55]....
        /*08d0*/ 	.word	0xffffffff


	//   ....[56]....
        /*08d4*/ 	.word	0xffffffff


	//   ....[57]....
        /*08d8*/ 	.word	0xffffffff


	//   ....[58]....
        /*08dc*/ 	.word	0xffffffff


	//   ....[59]....
        /*08e0*/ 	.word	0xffffffff


	//   ....[60]....
        /*08e4*/ 	.word	0xffffffff


	//   ....[61]....
        /*08e8*/ 	.word	0xffffffff


	//   ....[62]....
        /*08ec*/ 	.word	0xffffffff


	//   ....[63]....
        /*08f0*/ 	.word	0xffffffff


	//   ....[64]....
        /*08f4*/ 	.word	0xffffffff


	//   ....[65]....
        /*08f8*/ 	.word	0xffffffff


	//   ....[66]....
        /*08fc*/ 	.word	0xffffffff


	//   ....[67]....
        /*0900*/ 	.word	0xffffffff


	//   ....[68]....
        /*0904*/ 	.word	0xffffffff


	//   ....[69]....
        /*0908*/ 	.word	0xffffffff


	//   ....[70]....
        /*090c*/ 	.word	0xffffffff


	//   ....[71]....
        /*0910*/ 	.word	0xffffffff


	//   ....[72]....
        /*0914*/ 	.word	0xffffffff


	//   ....[73]....
        /*0918*/ 	.word	0xffffffff


	//   ....[74]....
        /*091c*/ 	.word	0xffffffff


	//   ....[75]....
        /*0920*/ 	.word	0xffffffff


	//   ....[76]....
        /*0924*/ 	.word	0xffffffff


	//   ....[77]....
        /*0928*/ 	.word	0xffffffff


	//   ....[78]....
        /*092c*/ 	.word	0xffffffff


	//   ....[79]....
        /*0930*/ 	.word	0xffffffff


	//   ....[80]....
        /*0934*/ 	.word	0xffffffff


	//   ....[81]....
        /*0938*/ 	.word	0xffffffff


	//   ....[82]....
        /*093c*/ 	.word	0xffffffff


	//   ....[83]....
        /*0940*/ 	.word	0xffffffff


	//   ....[84]....
        /*0944*/ 	.word	0xffffffff


	//   ....[85]....
        /*0948*/ 	.word	0xffffffff


	//   ....[86]....
        /*094c*/ 	.word	0xffffffff


	//   ....[87]....
        /*0950*/ 	.word	0xffffffff


	//   ....[88]....
        /*0954*/ 	.word	0xffffffff


	//   ....[89]....
        /*0958*/ 	.word	0xffffffff


	//   ....[90]....
        /*095c*/ 	.word	0xffffffff


	//   ....[91]....
        /*0960*/ 	.word	0xffffffff


	//   ....[92]....
        /*0964*/ 	.word	0xffffffff


	//   ....[93]....
        /*0968*/ 	.word	0xffffffff


	//   ....[94]....
        /*096c*/ 	.word	0xffffffff


	//   ....[95]....
        /*0970*/ 	.word	0xffffffff


	//   ....[96]....
        /*0974*/ 	.word	0xffffffff


	//   ....[97]....
        /*0978*/ 	.word	0xffffffff


	//   ....[98]....
        /*097c*/ 	.word	0xffffffff


	//   ....[99]....
        /*0980*/ 	.word	0xffffffff


	//   ....[100]....
        /*0984*/ 	.word	0xffffffff


	//   ....[101]....
        /*0988*/ 	.word	0xffffffff


	//   ....[102]....
        /*098c*/ 	.word	0xffffffff


	//   ....[103]....
        /*0990*/ 	.word	0xffffffff


	//   ....[104]....
        /*0994*/ 	.word	0xffffffff


	//   ....[105]....
        /*0998*/ 	.word	0xffffffff


	//   ....[106]....
        /*099c*/ 	.word	0xffffffff


	//   ....[107]....
        /*09a0*/ 	.word	0xffffffff


	//   ....[108]....
        /*09a4*/ 	.word	0xffffffff


	//   ....[109]....
        /*09a8*/ 	.word	0xffffffff


	//   ....[110]....
        /*09ac*/ 	.word	0xffffffff


	//   ....[111]....
        /*09b0*/ 	.word	0xffffffff


	//   ....[112]....
        /*09b4*/ 	.word	0xffffffff


	//   ....[113]....
        /*09b8*/ 	.word	0xffffffff


	//   ....[114]....
        /*09bc*/ 	.word	0xffffffff


	//   ....[115]....
        /*09c0*/ 	.word	0xffffffff


	//   ....[116]....
        /*09c4*/ 	.word	0xffffffff


	//   ....[117]....
        /*09c8*/ 	.word	0xffffffff


	//   ....[118]....
        /*09cc*/ 	.word	0xffffffff


	//   ....[119]....
        /*09d0*/ 	.word	0xffffffff


	//   ....[120]....
        /*09d4*/ 	.word	0xffffffff


	//   ....[121]....
        /*09d8*/ 	.word	0xffffffff


	//   ....[122]....
        /*09dc*/ 	.word	0xffffffff


	//   ....[123]....
        /*09e0*/ 	.word	0xffffffff


	//   ....[124]....
        /*09e4*/ 	.word	0xffffffff


	//   ....[125]....
        /*09e8*/ 	.word	0xffffffff


	//   ....[126]....
        /*09ec*/ 	.word	0xffffffff


	//   ....[127]....
        /*09f0*/ 	.word	0xffffffff


	//   ....[128]....
        /*09f4*/ 	.word	0xffffffff


	//   ....[129]....
        /*09f8*/ 	.word	0xffffffff


	//   ....[130]....
        /*09fc*/ 	.word	0xffffffff


	//   ....[131]....
        /*0a00*/ 	.word	0xffffffff


	//   ....[132]....
        /*0a04*/ 	.word	0xffffffff


	//   ....[133]....
        /*0a08*/ 	.word	0xffffffff


	//   ....[134]....
        /*0a0c*/ 	.word	0xffffffff


	//   ....[135]....
        /*0a10*/ 	.word	0xffffffff


	//   ....[136]....
        /*0a14*/ 	.word	0xffffffff


	//   ....[137]....
        /*0a18*/ 	.word	0xffffffff


	//   ....[138]....
        /*0a1c*/ 	.word	0xffffffff


	//   ....[139]....
        /*0a20*/ 	.word	0xffffffff


	//   ....[140]....
        /*0a24*/ 	.word	0xffffffff


	//   ....[141]....
        /*0a28*/ 	.word	0xffffffff


	//   ....[142]....
        /*0a2c*/ 	.word	0xffffffff


	//   ....[143]....
        /*0a30*/ 	.word	0xffffffff


	//   ....[144]....
        /*0a34*/ 	.word	0xffffffff


	//   ....[145]....
        /*0a38*/ 	.word	0xffffffff


	//   ....[146]....
        /*0a3c*/ 	.word	0xffffffff


	//   ....[147]....
        /*0a40*/ 	.word	0xffffffff


	//   ....[148]....
        /*0a44*/ 	.word	0xffffffff


	//   ....[149]....
        /*0a48*/ 	.word	0xffffffff


	//   ....[150]....
        /*0a4c*/ 	.word	0xffffffff


	//   ....[151]....
        /*0a50*/ 	.word	0xffffffff


	//   ....[152]....
        /*0a54*/ 	.word	0xffffffff


	//   ....[153]....
        /*0a58*/ 	.word	0xffffffff


	//   ....[154]....
        /*0a5c*/ 	.word	0xffffffff


	//   ....[155]....
        /*0a60*/ 	.word	0xffffffff


	//   ....[156]....
        /*0a64*/ 	.word	0xffffffff


	//   ....[157]....
        /*0a68*/ 	.word	0xffffffff


	//   ....[158]....
        /*0a6c*/ 	.word	0xffffffff


	//   ....[159]....
        /*0a70*/ 	.word	0xffffffff


	//   ....[160]....
        /*0a74*/ 	.word	0xffffffff


	//   ....[161]....
        /*0a78*/ 	.word	0xffffffff


	//   ....[162]....
        /*0a7c*/ 	.word	0xffffffff


	//   ....[163]....
        /*0a80*/ 	.word	0xffffffff


	//   ....[164]....
        /*0a84*/ 	.word	0xffffffff


	//   ....[165]....
        /*0a88*/ 	.word	0xffffffff


	//   ....[166]....
        /*0a8c*/ 	.word	0xffffffff


	//   ....[167]....
        /*0a90*/ 	.word	0xffffffff


	//   ....[168]....
        /*0a94*/ 	.word	0xffffffff


	//   ....[169]....
        /*0a98*/ 	.word	0xffffffff


	//   ....[170]....
        /*0a9c*/ 	.word	0xffffffff


	//   ....[171]....
        /*0aa0*/ 	.word	0xffffffff


	//   ....[172]....
        /*0aa4*/ 	.word	0xffffffff


	//   ....[173]....
        /*0aa8*/ 	.word	0xffffffff


	//   ....[174]....
        /*0aac*/ 	.word	0xffffffff


	//   ....[175]....
        /*0ab0*/ 	.word	0xffffffff


	//   ....[176]....
        /*0ab4*/ 	.word	0xffffffff


	//   ....[177]....
        /*0ab8*/ 	.word	0xffffffff


	//   ....[178]....
        /*0abc*/ 	.word	0xffffffff


	//   ....[179]....
        /*0ac0*/ 	.word	0xffffffff


	//   ....[180]....
        /*0ac4*/ 	.word	0xffffffff


	//   ....[181]....
        /*0ac8*/ 	.word	0xffffffff


	//   ....[182]....
        /*0acc*/ 	.word	0xffffffff


	//   ....[183]....
        /*0ad0*/ 	.word	0xffffffff


	//   ....[184]....
        /*0ad4*/ 	.word	0xffffffff


	//   ....[185]....
        /*0ad8*/ 	.word	0xffffffff


	//   ....[186]....
        /*0adc*/ 	.word	0xffffffff


	//   ....[187]....
        /*0ae0*/ 	.word	0xffffffff


	//   ....[188]....
        /*0ae4*/ 	.word	0xffffffff


	//   ....[189]....
        /*0ae8*/ 	.word	0xffffffff


	//   ....[190]....
        /*0aec*/ 	.word	0xffffffff


	//   ....[191]....
        /*0af0*/ 	.word	0xffffffff


	//   ....[192]....
        /*0af4*/ 	.word	0xffffffff


	//   ....[193]....
        /*0af8*/ 	.word	0xffffffff


	//   ....[194]....
        /*0afc*/ 	.word	0xffffffff


	//   ....[195]....
        /*0b00*/ 	.word	0xffffffff


	//   ....[196]....
        /*0b04*/ 	.word	0xffffffff


	//   ....[197]....
        /*0b08*/ 	.word	0xffffffff


	//   ....[198]....
        /*0b0c*/ 	.word	0xffffffff


	//   ....[199]....
        /*0b10*/ 	.word	0xffffffff


	//   ....[200]....
        /*0b14*/ 	.word	0xffffffff


	//   ....[201]....
        /*0b18*/ 	.word	0xffffffff


	//   ....[202]....
        /*0b1c*/ 	.word	0xffffffff


	//   ....[203]....
        /*0b20*/ 	.word	0xffffffff


	//   ....[204]....
        /*0b24*/ 	.word	0xffffffff


	//   ....[205]....
        /*0b28*/ 	.word	0xffffffff


	//   ....[206]....
        /*0b2c*/ 	.word	0xffffffff


	//   ....[207]....
        /*0b30*/ 	.word	0xffffffff


	//   ....[208]....
        /*0b34*/ 	.word	0xffffffff


	//   ....[209]....
        /*0b38*/ 	.word	0xffffffff


	//   ....[210]....
        /*0b3c*/ 	.word	0xffffffff


	//   ....[211]....
        /*0b40*/ 	.word	0xffffffff


	//   ....[212]....
        /*0b44*/ 	.word	0xffffffff


	//   ....[213]....
        /*0b48*/ 	.word	0xffffffff


	//   ....[214]....
        /*0b4c*/ 	.word	0xffffffff


	//   ....[215]....
        /*0b50*/ 	.word	0xffffffff


	//   ....[216]....
        /*0b54*/ 	.word	0xffffffff


	//   ....[217]....
        /*0b58*/ 	.word	0xffffffff


	//   ....[218]....
        /*0b5c*/ 	.word	0xffffffff


	//   ....[219]....
        /*0b60*/ 	.word	0xffffffff


	//   ....[220]....
        /*0b64*/ 	.word	0xffffffff


	//   ....[221]....
        /*0b68*/ 	.word	0xffffffff


	//   ....[222]....
        /*0b6c*/ 	.word	0xffffffff


	//   ....[223]....
        /*0b70*/ 	.word	0xffffffff


	//   ....[224]....
        /*0b74*/ 	.word	0xffffffff


	//   ....[225]....
        /*0b78*/ 	.word	0xffffffff


	//   ....[226]....
        /*0b7c*/ 	.word	0xffffffff


	//   ....[227]....
        /*0b80*/ 	.word	0xffffffff


	//   ....[228]....
        /*0b84*/ 	.word	0xffffffff


	//   ....[229]....
        /*0b88*/ 	.word	0xffffffff


	//   ....[230]....
        /*0b8c*/ 	.word	0xffffffff


	//   ....[231]....
        /*0b90*/ 	.word	0xffffffff


	//   ....[232]....
        /*0b94*/ 	.word	0xffffffff


	//   ....[233]....
        /*0b98*/ 	.word	0xffffffff


	//   ....[234]....
        /*0b9c*/ 	.word	0xffffffff


	//   ....[235]....
        /*0ba0*/ 	.word	0xffffffff


	//   ....[236]....
        /*0ba4*/ 	.word	0xffffffff


	//   ....[237]....
        /*0ba8*/ 	.word	0xffffffff


	//   ....[238]....
        /*0bac*/ 	.word	0xffffffff


	//   ....[239]....
        /*0bb0*/ 	.word	0xffffffff


	//   ....[240]....
        /*0bb4*/ 	.word	0xffffffff


	//   ....[241]....
        /*0bb8*/ 	.word	0xffffffff


	//   ....[242]....
        /*0bbc*/ 	.word	0xffffffff


	//   ....[243]....
        /*0bc0*/ 	.word	0xffffffff


	//   ....[244]....
        /*0bc4*/ 	.word	0xffffffff


	//   ....[245]....
        /*0bc8*/ 	.word	0xffffffff


	//   ....[246]....
        /*0bcc*/ 	.word	0xffffffff


	//   ....[247]....
        /*0bd0*/ 	.word	0xffffffff


	//----- nvinfo : EIATTR_COOP_GROUP_INSTR_OFFSETS
	.align		4
.L_696:
        /*0bd4*/ 	.byte	0x04, 0x28
        /*0bd6*/ 	.short	(.L_698 - .L_697)


	//   ....[0]....
.L_697:
        /*0bd8*/ 	.word	0x00000050


	//   ....[1]....
        /*0bdc*/ 	.word	0x00000200


	//   ....[2]....
        /*0be0*/ 	.word	0x00000230


	//   ....[3]....
        /*0be4*/ 	.word	0x00000260


	//   ....[4]....
        /*0be8*/ 	.word	0x00000290


	//   ....[5]....
        /*0bec*/ 	.word	0x000002c0


	//   ....[6]....
        /*0bf0*/ 	.word	0x000002f0


	//   ....[7]....
        /*0bf4*/ 	.word	0x00000450


	//   ....[8]....
        /*0bf8*/ 	.word	0x00000490


	//   ....[9]....
        /*0bfc*/ 	.word	0x000004c0


	//   ....[10]....
        /*0c00*/ 	.word	0x000004f0


	//   ....[11]....
        /*0c04*/ 	.word	0x00000520


	//   ....[12]....
        /*0c08*/ 	.word	0x00000550


	//   ....[13]....
        /*0c0c*/ 	.word	0x000005e0


	//   ....[14]....
        /*0c10*/ 	.word	0x00000630


	//   ....[15]....
        /*0c14*/ 	.word	0x00000650


	//   ....[16]....
        /*0c18*/ 	.word	0x000006b0


	//   ....[17]....
        /*0c1c*/ 	.word	0x00002c40


	//   ....[18]....
        /*0c20*/ 	.word	0x00002c70


	//   ....[19]....
        /*0c24*/ 	.word	0x00002c90


	//   ....[20]....
        /*0c28*/ 	.word	0x00002ca0


	//   ....[21]....
        /*0c2c*/ 	.word	0x00002cb0


	//   ....[22]....
        /*0c30*/ 	.word	0x00002cc0


	//   ....[23]....
        /*0c34*/ 	.word	0x00002d00


	//   ....[24]....
        /*0c38*/ 	.word	0x00002e20


	//   ....[25]....
        /*0c3c*/ 	.word	0x00002f50


	//   ....[26]....
        /*0c40*/ 	.word	0x00002f70


	//   ....[27]....
        /*0c44*/ 	.word	0x00002f90


	//   ....[28]....
        /*0c48*/ 	.word	0x00003000


	//   ....[29]....
        /*0c4c*/ 	.word	0x00003020


	//   ....[30]....
        /*0c50*/ 	.word	0x000030c0


	//   ....[31]....
        /*0c54*/ 	.word	0x00003140


	//   ....[32]....
        /*0c58*/ 	.word	0x000031d0


	//   ....[33]....
        /*0c5c*/ 	.word	0x00003300


	//   ....[34]....
        /*0c60*/ 	.word	0x000033f0


	//   ....[35]....
        /*0c64*/ 	.word	0x00003410


	//   ....[36]....
        /*0c68*/ 	.word	0x00003430


	//   ....[37]....
        /*0c6c*/ 	.word	0x000034b0


	//   ....[38]....
        /*0c70*/ 	.word	0x00003550


	//   ....[39]....
        /*0c74*/ 	.word	0x000038a0


	//   ....[40]....
        /*0c78*/ 	.word	0x000038b0


	//   ....[41]....
        /*0c7c*/ 	.word	0x000046f0


	//   ....[42]....
        /*0c80*/ 	.word	0x00004710


	//   ....[43]....
        /*0c84*/ 	.word	0x00004840


	//   ....[44]....
        /*0c88*/ 	.word	0x00004850


	//   ....[45]....
        /*0c8c*/ 	.word	0x00004980


	//   ....[46]....
        /*0c90*/ 	.word	0x000049a0


	//   ....[47]....
        /*0c94*/ 	.word	0x00004ad0


	//   ....[48]....
        /*0c98*/ 	.word	0x00004ae0


	//   ....[49]....
        /*0c9c*/ 	.word	0x00004cc0


	//   ....[50]....
        /*0ca0*/ 	.word	0x00005080


	//   ....[51]....
        /*0ca4*/ 	.word	0x00005780


	//   ....[52]....
        /*0ca8*/ 	.word	0x000057a0


	//   ....[53]....
        /*0cac*/ 	.word	0x000057c0


	//   ....[54]....
        /*0cb0*/ 	.word	0x000057e0


	//   ....[55]....
        /*0cb4*/ 	.word	0x000073d0


	//   ....[56]....
        /*0cb8*/ 	.word	0x000073f0


	//   ....[57]....
        /*0cbc*/ 	.word	0x00007430


	//   ....[58]....
        /*0cc0*/ 	.word	0x000074c0


	//   ....[59]....
        /*0cc4*/ 	.word	0x000074e0


	//   ....[60]....
        /*0cc8*/ 	.word	0x00007560


	//   ....[61]....
        /*0ccc*/ 	.word	0x000076c0


	//   ....[62]....
        /*0cd0*/ 	.word	0x000076d0


	//   ....[63]....
        /*0cd4*/ 	.word	0x00008440


	//   ....[64]....
        /*0cd8*/ 	.word	0x00008460


	//   ....[65]....
        /*0cdc*/ 	.word	0x00008560


	//   ....[66]....
        /*0ce0*/ 	.word	0x00008570


	//   ....[67]....
        /*0ce4*/ 	.word	0x00008670


	//   ....[68]....
        /*0ce8*/ 	.word	0x00008690


	//   ....[69]....
        /*0cec*/ 	.word	0x00008790


	//   ....[70]....
        /*0cf0*/ 	.word	0x000087a0


	//   ....[71]....
        /*0cf4*/ 	.word	0x00008970


	//   ....[72]....
        /*0cf8*/ 	.word	0x00008d20


	//   ....[73]....
        /*0cfc*/ 	.word	0x00009280


	//   ....[74]....
        /*0d00*/ 	.word	0x000092a0


	//   ....[75]....
        /*0d04*/ 	.word	0x00009480


	//   ....[76]....
        /*0d08*/ 	.word	0x000094a0


	//   ....[77]....
        /*0d0c*/ 	.word	0x0000b350


	//   ....[78]....
        /*0d10*/ 	.word	0x0000b360


	//   ....[79]....
        /*0d14*/ 	.word	0x0000b450


	//   ....[80]....
        /*0d18*/ 	.word	0x0000b470


	//   ....[81]....
        /*0d1c*/ 	.word	0x0000b4d0


	//   ....[82]....
        /*0d20*/ 	.word	0x0000b4f0


	//   ....[83]....
        /*0d24*/ 	.word	0x0000b610


	//   ....[84]....
        /*0d28*/ 	.word	0x0000b620


	//   ....[85]....
        /*0d2c*/ 	.word	0x0000c390


	//   ....[86]....
        /*0d30*/ 	.word	0x0000c3b0


	//   ....[87]....
        /*0d34*/ 	.word	0x0000c4f0


	//   ....[88]....
        /*0d38*/ 	.word	0x0000c500


	//   ....[89]....
        /*0d3c*/ 	.word	0x0000c640


	//   ....[90]....
        /*0d40*/ 	.word	0x0000c660


	//   ....[91]....
        /*0d44*/ 	.word	0x0000c7a0


	//   ....[92]....
        /*0d48*/ 	.word	0x0000c7b0


	//   ....[93]....
        /*0d4c*/ 	.word	0x0000cc90


	//   ....[94]....
        /*0d50*/ 	.word	0x0000ccc0


	//   ....[95]....
        /*0d54*/ 	.word	0x0000cce0


	//   ....[96]....
        /*0d58*/ 	.word	0x0000cd00


	//   ....[97]....
        /*0d5c*/ 	.word	0x0000e8f0


	//   ....[98]....
        /*0d60*/ 	.word	0x0000e920


	//   ....[99]....
        /*0d64*/ 	.word	0x0000e930


	//   ....[100]....
        /*0d68*/ 	.word	0x0000e960


	//   ....[101]....
        /*0d6c*/ 	.word	0x0000fa10


	//   ....[102]....
        /*0d70*/ 	.word	0x0000fa20


	//   ....[103]....
        /*0d74*/ 	.word	0x0000fa40


	//   ....[104]....
        /*0d78*/ 	.word	0x0000fa50


	//   ....[105]....
        /*0d7c*/ 	.word	0x0000fd80


	//   ....[106]....
        /*0d80*/ 	.word	0x0000fda0


	//   ....[107]....
        /*0d84*/ 	.word	0x0000ff00


	//   ....[108]....
        /*0d88*/ 	.word	0x0000ff10


	//   ....[109]....
        /*0d8c*/ 	.word	0x00010020


	//   ....[110]....
        /*0d90*/ 	.word	0x00010040


	//   ....[111]....
        /*0d94*/ 	.word	0x00010150


	//   ....[112]....
        /*0d98*/ 	.word	0x00010160


	//   ....[113]....
        /*0d9c*/ 	.word	0x00010460


	//   ....[114]....
        /*0da0*/ 	.word	0x00010480


	//   ....[115]....
        /*0da4*/ 	.word	0x00010ad0


	//   ....[116]....
        /*0da8*/ 	.word	0x00010ae0


	//   ....[117]....
        /*0dac*/ 	.word	0x00011880


	//   ....[118]....
        /*0db0*/ 	.word	0x000118a0


	//   ....[119]....
        /*0db4*/ 	.word	0x00011a10


	//   ....[120]....
        /*0db8*/ 	.word	0x00011a20


	//   ....[121]....
        /*0dbc*/ 	.word	0x00011b30


	//   ....[122]....
        /*0dc0*/ 	.word	0x00011b50


	//   ....[123]....
        /*0dc4*/ 	.word	0x00011c60


	//   ....[124]....
        /*0dc8*/ 	.word	0x00011c70


	//   ....[125]....
        /*0dcc*/ 	.word	0x00011e40


	//   ....[126]....
        /*0dd0*/ 	.word	0x00011e60


	//   ....[127]....
        /*0dd4*/ 	.word	0x00011f90


	//   ....[128]....
        /*0dd8*/ 	.word	0x00011fd0


	//   ....[129]....
        /*0ddc*/ 	.word	0x00012000


	//   ....[130]....
        /*0de0*/ 	.word	0x00012030


	//   ....[131]....
        /*0de4*/ 	.word	0x00012060


	//   ....[132]....
        /*0de8*/ 	.word	0x00012090


	//   ....[133]....
        /*0dec*/ 	.word	0x000121f0


	//   ....[134]....
        /*0df0*/ 	.word	0x00012230


	//   ....[135]....
        /*0df4*/ 	.word	0x00012260


	//   ....[136]....
        /*0df8*/ 	.word	0x00012290


	//   ....[137]....
        /*0dfc*/ 	.word	0x000122c0


	//   ....[138]....
        /*0e00*/ 	.word	0x000122f0


	//   ....[139]....
        /*0e04*/ 	.word	0x00012380


	//   ....[140]....
        /*0e08*/ 	.word	0x000123e0


	//   ....[141]....
        /*0e0c*/ 	.word	0x000123f0


	//   ....[142]....
        /*0e10*/ 	.word	0x00012450


	//   ....[143]....
        /*0e14*/ 	.word	0x00012ec0


	//   ....[144]....
        /*0e18*/ 	.word	0x00012f20


	//   ....[145]....
        /*0e1c*/ 	.word	0x00012f70


	//   ....[146]....
        /*0e20*/ 	.word	0x00012fc0


	//   ....[147]....
        /*0e24*/ 	.word	0x00013010


	//   ....[148]....
        /*0e28*/ 	.word	0x00013080


	//   ....[149]....
        /*0e2c*/ 	.word	0x000130d0


	//   ....[150]....
        /*0e30*/ 	.word	0x00013140


	//   ....[151]....
        /*0e34*/ 	.word	0x000131b0


	//   ....[152]....
        /*0e38*/ 	.word	0x00013220


	//   ....[153]....
        /*0e3c*/ 	.word	0x00013290


	//   ....[154]....
        /*0e40*/ 	.word	0x000132f0


	//   ....[155]....
        /*0e44*/ 	.word	0x00013360


	//   ....[156]....
        /*0e48*/ 	.word	0x000133d0


	//   ....[157]....
        /*0e4c*/ 	.word	0x00013440


	//   ....[158]....
        /*0e50*/ 	.word	0x000134a0


	//   ....[159]....
        /*0e54*/ 	.word	0x00013510


	//   ....[160]....
        /*0e58*/ 	.word	0x00013580


	//   ....[161]....
        /*0e5c*/ 	.word	0x000135f0


	//   ....[162]....
        /*0e60*/ 	.word	0x00013650


	//   ....[163]....
        /*0e64*/ 	.word	0x000136c0


	//   ....[164]....
        /*0e68*/ 	.word	0x00013730


	//   ....[165]....
        /*0e6c*/ 	.word	0x00013e70


	//   ....[166]....
        /*0e70*/ 	.word	0x00013ec0


	//   ....[167]....
        /*0e74*/ 	.word	0x00013f10


	//   ....[168]....
        /*0e78*/ 	.word	0x00013f60


	//   ....[169]....
        /*0e7c*/ 	.word	0x00013fd0


	//   ....[170]....
        /*0e80*/ 	.word	0x00014040


	//   ....[171]....
        /*0e84*/ 	.word	0x00014180


	//   ....[172]....
        /*0e88*/ 	.word	0x000141e0


	//   ....[173]....
        /*0e8c*/ 	.word	0x00014340


	//   ....[174]....
        /*0e90*/ 	.word	0x000143a0


	//   ....[175]....
        /*0e94*/ 	.word	0x00014410


	//   ....[176]....
        /*0e98*/ 	.word	0x00014470


	//   ....[177]....
        /*0e9c*/ 	.word	0x000144e0


	//   ....[178]....
        /*0ea0*/ 	.word	0x00014550


	//   ....[179]....
        /*0ea4*/ 	.word	0x000145c0


	//   ....[180]....
        /*0ea8*/ 	.word	0x00014620


	//   ....[181]....
        /*0eac*/ 	.word	0x00014690


	//   ....[182]....
        /*0eb0*/ 	.word	0x00014700


	//   ....[183]....
        /*0eb4*/ 	.word	0x00014770


	//   ....[184]....
        /*0eb8*/ 	.word	0x000147d0


	//   ....[185]....
        /*0ebc*/ 	.word	0x00014840


	//   ....[186]....
        /*0ec0*/ 	.word	0x000148b0


	//   ....[187]....
        /*0ec4*/ 	.word	0x00014ff0


	//   ....[188]....
        /*0ec8*/ 	.word	0x00015030


	//   ....[189]....
        /*0ecc*/ 	.word	0x00015080


	//   ....[190]....
        /*0ed0*/ 	.word	0x000150c0


	//   ....[191]....
        /*0ed4*/ 	.word	0x00015120


	//   ....[192]....
        /*0ed8*/ 	.word	0x00015190


	//   ....[193]....
        /*0edc*/ 	.word	0x000151f0


	//   ....[194]....
        /*0ee0*/ 	.word	0x00015260


	//   ....[195]....
        /*0ee4*/ 	.word	0x000152d0


	//   ....[196]....
        /*0ee8*/ 	.word	0x00015340


	//   ....[197]....
        /*0eec*/ 	.word	0x000153a0


	//   ....[198]....
        /*0ef0*/ 	.word	0x00015410


	//   ....[199]....
        /*0ef4*/ 	.word	0x00015480


	//   ....[200]....
        /*0ef8*/ 	.word	0x000154f0


	//   ....[201]....
        /*0efc*/ 	.word	0x00015550


	//   ....[202]....
        /*0f00*/ 	.word	0x000155a0


	//   ....[203]....
        /*0f04*/ 	.word	0x000155e0


	//   ....[204]....
        /*0f08*/ 	.word	0x00015630


	//   ....[205]....
        /*0f0c*/ 	.word	0x00015670


	//   ....[206]....
        /*0f10*/ 	.word	0x000156c0


	//   ....[207]....
        /*0f14*/ 	.word	0x00015710


	//   ....[208]....
        /*0f18*/ 	.word	0x00015760


	//   ....[209]....
        /*0f1c*/ 	.word	0x000157b0


	//   ....[210]....
        /*0f20*/ 	.word	0x00015820


	//   ....[211]....
        /*0f24*/ 	.word	0x00015890


	//   ....[212]....
        /*0f28*/ 	.word	0x00015900


	//   ....[213]....
        /*0f2c*/ 	.word	0x00015960


	//   ....[214]....
        /*0f30*/ 	.word	0x000159d0


	//   ....[215]....
        /*0f34*/ 	.word	0x00015a40


	//   ....[216]....
        /*0f38*/ 	.word	0x00015ab0


	//   ....[217]....
        /*0f3c*/ 	.word	0x00015b10


	//   ....[218]....
        /*0f40*/ 	.word	0x00015b80


	//   ....[219]....
        /*0f44*/ 	.word	0x00015bf0


	//   ....[220]....
        /*0f48*/ 	.word	0x00015c60


	//   ....[221]....
        /*0f4c*/ 	.word	0x00015cc0


	//   ....[222]....
        /*0f50*/ 	.word	0x00015d30


	//   ....[223]....
        /*0f54*/ 	.word	0x00015da0


	//   ....[224]....
        /*0f58*/ 	.word	0x00015e10


	//   ....[225]....
        /*0f5c*/ 	.word	0x00015e70


	//   ....[226]....
        /*0f60*/ 	.word	0x00015ee0


	//   ....[227]....
        /*0f64*/ 	.word	0x00015f50


	//   ....[228]....
        /*0f68*/ 	.word	0x00015fc0


	//   ....[229]....
        /*0f6c*/ 	.word	0x00016020


	//   ....[230]....
        /*0f70*/ 	.word	0x00016090


	//   ....[231]....
        /*0f74*/ 	.word	0x00016100


	//   ....[232]....
        /*0f78*/ 	.word	0x00016150


	//   ....[233]....
        /*0f7c*/ 	.word	0x00016190


	//   ....[234]....
        /*0f80*/ 	.word	0x000161e0


	//   ....[235]....
        /*0f84*/ 	.word	0x00016230


	//   ....[236]....
        /*0f88*/ 	.word	0x00016280


	//   ....[237]....
        /*0f8c*/ 	.word	0x000162f0


	//   ....[238]....
        /*0f90*/ 	.word	0x00016340


	//   ....[239]....
        /*0f94*/ 	.word	0x00016390


	//   ....[240]....
        /*0f98*/ 	.word	0x000163e0


	//   ....[241]....
        /*0f9c*/ 	.word	0x00016430


	//   ....[242]....
        /*0fa0*/ 	.word	0x00016480


	//   ....[243]....
        /*0fa4*/ 	.word	0x000164f0


	//   ....[244]....
        /*0fa8*/ 	.word	0x00016540


	//   ....[245]....
        /*0fac*/ 	.word	0x000165b0


	//   ....[246]....
        /*0fb0*/ 	.word	0x00016610


	//   ....[247]....
        /*0fb4*/ 	.word	0x00016680


	//----- nvinfo : EIATTR_EXIT_INSTR_OFFSETS
	.align		4
.L_698:
        /*0fb8*/ 	.byte	0x04, 0x1c
        /*0fba*/ 	.short	(.L_700 - .L_699)


	//   ....[0]....
.L_699:
        /*0fbc*/ 	.word	0x000010d0


	//   ....[1]....
        /*0fc0*/ 	.word	0x00012e80


	//----- nvinfo : EIATTR_MAX_THREADS
	.align		4
.L_700:
        /*0fc4*/ 	.byte	0x04, 0x05
        /*0fc6*/ 	.short	(.L_702 - .L_701)
.L_701:
        /*0fc8*/ 	.word	0x00000100
        /*0fcc*/ 	.word	0x00000001
        /*0fd0*/ 	.word	0x00000001


	//----- nvinfo : EIATTR_CRS_STACK_SIZE
	.align		4
.L_702:
        /*0fd4*/ 	.byte	0x04, 0x1e
        /*0fd6*/ 	.short	(.L_704 - .L_703)
.L_703:
        /*0fd8*/ 	.word	0x00000000
.L_704:


//--------------------- .nv.info._ZN7cutlass13device_kernelIN5flash19enable_sm80_to_sm89INS1_16FlashAttnFwdSm80INS1_25CollectiveMainloopFwdSm80ILi8ELi1ELb1EN4cute5tupleIJNS5_1CILi128EEENS7_ILi112EEES8_EEELi128ENS_6half_tEfNS_4arch4Sm80ELb1ELb0ELb0ELb1ELb1ELb1ELb1ELb1EEENS1_21CollectiveEpilogueFwdINS6_IJS8_S8_S9_EEENS6_IJNS7_ILi1EEESH_SH_EEESB_SD_Li256ELb1ELb1ELb1ELb0EEENS1_36VarlenDynamicPersistentTileSchedulerILi128ELi112ELi256ELi256ELb1ELb1ELb0ELb1ELb1ELb1EEEEEEEEEvNT_6ParamsE --------------------------
	.section	.nv.info._ZN7cutlass13device_kernelIN5flash19enable_sm80_to_sm89INS1_16FlashAttnFwdSm80INS1_25CollectiveMainloopFwdSm80ILi8ELi1ELb1EN4cute5tupleIJNS5_1CILi128EEENS7_ILi112EEES8_EEELi128ENS_6half_tEfNS_4arch4Sm80ELb1ELb0ELb0ELb1ELb1ELb1ELb1ELb1EEENS1_21CollectiveEpilogueFwdINS6_IJS8_S8_S9_EEENS6_IJNS7_ILi1EEESH_SH_EEESB_SD_Li256ELb1ELb1ELb1ELb0EEENS1_36VarlenDynamicPersistentTileSchedulerILi128ELi112ELi256ELi256ELb1ELb1ELb0ELb1ELb1ELb1EEEEEEEEEvNT_6ParamsE,"",@"SHT_CUDA_INFO"
	.sectionflags	@""
	.align	4


	//----- nvinfo : EIATTR_CUDA_API_VERSION
	.align		4
        /*0000*/ 	.byte	0x04, 0x37
        /*0002*/ 	.short	(.L_706 - .L_705)
.L_705:
        /*0004*/ 	.word	0x00000082


	//----- nvinfo : EIATTR_SW2861232_WAR
	.align		4
.L_706:
        /*0008*/ 	.byte	0x01, 0x35
	.zero		2


	//----- nvinfo : EIATTR_PARAM_CBANK
	.align		4
        /*000c*/ 	.byte	0x04, 0x0a
        /*000e*/ 	.short	(.L_708 - .L_707)
	.align		4
.L_707:
        /*0010*/ 	.word	index@(.nv.constant0._ZN7cutlass13device_kernelIN5flash19enable_sm80_to_sm89INS1_16FlashAttnFwdSm80INS1_25CollectiveMainloopFwdSm80ILi8ELi1ELb1EN4cute5tupleIJNS5_1CILi128EEENS7_ILi112EEES8_EEELi128ENS_6half_tEfNS_4arch4Sm80ELb1ELb0ELb0ELb1ELb1ELb1ELb1ELb1EEENS1_21CollectiveEpilogueFwdINS6_IJS8_S8_S9_EEENS6_IJNS7_ILi1EEESH_SH_EEESB_SD_Li256ELb1ELb1ELb1ELb0EEENS1_36VarlenDynamicPersistentTileSchedulerILi128ELi112ELi256ELi256ELb1ELb1ELb0ELb1ELb1ELb1EEEEEEEEEvNT_6ParamsE)
        /*0014*/ 	.short	0x0160
        /*0016*/ 	.short	0x0438


	//----- nvinfo : EIATTR_CBANK_PARAM_SIZE
	.align		4
.L_708:
        /*0018*/ 	.byte	0x03, 0x19
        /*001a*/ 	.short	0x0438


	//----- nvinfo : EIATTR_KPARAM_INFO
	.align		4
        /*001c*/ 	.byte	0x04, 0x17
        /*001e*/ 	.short	(.L_710 - .L_709)
.L_709:
        /*0020*/ 	.word	0x00000000
        /*0024*/ 	.short	0x0000
        /*0026*/ 	.short	0x0000
        /*0028*/ 	.byte	0x00, 0xf0, 0xe1, 0x10


	//----- nvinfo : EIATTR_MAXREG_COUNT
	.align		4
.L_710:
        /*002c*/ 	.byte	0x03, 0x1b
        /*002e*/ 	.short	0x00ff


	//----- nvinfo : EIATTR_NUM_BARRIERS
	.align		4
        /*0030*/ 	.byte	0x02, 0x4c
        /*0032*/ 	.byte	0x06
	.zero		1


	//----- nvinfo : EIATTR_ANNOTATIONS
	.align		4
        /*0034*/ 	.byte	0x04, 0x55
        /*0036*/ 	.short	(.L_712 - .L_711)


	//   ....[0]....
.L_711:
        /* <DEDUP_REMOVED lines=142> */


	//----- nvinfo : EIATTR_MERCURY_ISA_VERSION
	.align		4
.L_712:
        /*0900*/ 	.byte	0x03, 0x5f
        /*0902*/ 	.short	0x0000


	//----- nvinfo : EIATTR_INT_WARP_WIDE_INSTR_OFFSETS
	.align		4
        /*0904*/ 	.byte	0x04, 0x31
        /*0906*/ 	.short	(.L_714 - .L_713)


	//   ....[0]....
.L_713:
        /*0908*/ 	.word	0x0001b3a0


	//   ....[1]....
        /*090c*/ 	.word	0x0001b420


	//----- nvinfo : EIATTR_COOP_GROUP_MASK_REGIDS
	.align		4
.L_714:
        /*0910*/ 	.byte	0x04, 0x29
        /*0912*/ 	.short	(.L_716 - .L_715)


	//   ....[0]....
.L_715:
        /*0914*/ 	.word	0xffffffff


	//   ....[1]....
        /*0918*/ 	.word	0xffffffff


	//   ....[2]....
        /*091c*/ 	.word	0xffffffff


	//   ....[3]....
        /*0920*/ 	.word	0xffffffff


	//   ....[4]....
        /*0924*/ 	.word	0xffffffff


	//   ....[5]....
        /*0928*/ 	.word	0xffffffff


	//   ....[6]....
        /*092c*/ 	.word	0xffffffff


	//   ....[7]....
        /*0930*/ 	.word	0xffffffff


	//   ....[8]....
        /*0934*/ 	.word	0xffffffff


	//   ....[9]....
        /*0938*/ 	.word	0xffffffff


	//   ....[10]....
        /*093c*/ 	.word	0xffffffff


	//   ....[11]....
        /*0940*/ 	.word	0xffffffff


	//   ....[12]....
        /*0944*/ 	.word	0xffffffff


	//   ....[13]....
        /*0948*/ 	.word	0xffffffff


	//   ....[14]....
        /*094c*/ 	.word	0xffffffff


	//   ....[15]....
        /*0950*/ 	.word	0xffffffff


	//   ....[16]....
        /*0954*/ 	.word	0xffffffff


	//   ....[17]....
        /*0958*/ 	.word	0xffffffff


	//   ....[18]....
        /*095c*/ 	.word	0xffffffff


	//   ....[19]....
        /*0960*/ 	.word	0xffffffff


	//   ....[20]....
        /*0964*/ 	.word	0xffffffff


	//   ....[21]....
        /*0968*/ 	.word	0xffffffff


	//   ....[22]....
        /*096c*/ 	.word	0xffffffff


	//   ....[23]....
        /*0970*/ 	.word	0xffffffff


	//   ....[24]....
        /*0974*/ 	.word	0xffffffff


	//   ....[25]....
        /*0978*/ 	.word	0xffffffff


	//   ....[26]....
        /*097c*/ 	.word	0xffffffff


	//   ....[27]....
        /*0980*/ 	.word	0xffffffff


	//   ....[28]....
        /*0984*/ 	.word	0xffffffff


	//   ....[29]....
        /*0988*/ 	.word	0xffffffff


	//   ....[30]....
        /*098c*/ 	.word	0xffffffff


	//   ....[31]....
        /*0990*/ 	.word	0xffffffff


	//   ....[32]....
        /*0994*/ 	.word	0xffffffff


	//   ....[33]....
        /*0998*/ 	.word	0xffffffff


	//   ....[34]....
        /*099c*/ 	.word	0xffffffff


	//   ....[35]....
        /*09a0*/ 	.word	0xffffffff


	//   ....[36]....
        /*09a4*/ 	.word	0xffffffff


	//   ....[37]....
        /*09a8*/ 	.word	0xffffffff


	//   ....[38]....
        /*09ac*/ 	.word	0xffffffff


	//   ....[39]....
        /*09b0*/ 	.word	0xffffffff


	//   ....[40]....
        /*09b4*/ 	.word	0xffffffff


	//   ....[41]....
        /*09b8*/ 	.word	0xffffffff


	//   ....[42]....
        /*09bc*/ 	.word	0xffffffff


	//   ....[43]....
        /*09c0*/ 	.word	0xffffffff


	//   ....[44]....
        /*09c4*/ 	.word	0xffffffff


	//   ....[45]....
        /*09c8*/ 	.word	0xffffffff


	//   ....[46]....
        /*09cc*/ 	.word	0xffffffff


	//   ....[47]....
        /*09d0*/ 	.word	0xffffffff


	//   ....[48]....
        /*09d4*/ 	.word	0xffffffff


	//   ....[49]....
        /*09d8*/ 	.word	0xffffffff


	//   ....[50]....
        /*09dc*/ 	.word	0xffffffff


	//   ....[51]....
        /*09e0*/ 	.word	0xffffffff


	//   ....[52]....
        /*09e4*/ 	.word	0xffffffff


	//   ....[53]....
        /*09e8*/ 	.word	0xffffffff


	//   ....[54]....
        /*09ec*/ 	.word	0xffffffff


	//   ....[55]....
        /*09f0*/ 	.word	0xffffffff


	//   ....[56]....
        /*09f4*/ 	.word	0xffffffff


	//   ....[57]....
        /*09f8*/ 	.word	0xffffffff


	//   ....[58]....
        /*09fc*/ 	.word	0xffffffff


	//   ....[59]....
        /*0a00*/ 	.word	0xffffffff


	//   ....[60]....
        /*0a04*/ 	.word	0xffffffff


	//   ....[61]....
        /*0a08*/ 	.word	0xffffffff


	//   ....[62]....
        /*0a0c*/ 	.word	0xffffffff


	//   ....[63]....
        /*0a10*/ 	.word	0xffffffff


	//   ....[64]....
        /*0a14*/ 	.word	0xffffffff


	//   ....[65]....
        /*0a18*/ 	.word	0xffffffff


	//   ....[66]....
        /*0a1c*/ 	.word	0xffffffff


	//   ....[67]....
        /*0a20*/ 	.word	0xffffffff


	//   ....[68]....
        /*0a24*/ 	.word	0xffffffff


	//   ....[69]....
        /*0a28*/ 	.word	0xffffffff


	//   ....[70]....
        /*0a2c*/ 	.word	0xffffffff


	//   ....[71]....
        /*0a30*/ 	.word	0xffffffff


	//   ....[72]....
        /*0a34*/ 	.word	0xffffffff


	//   ....[73]....
        /*0a38*/ 	.word	0xffffffff


	//   ....[74]....
        /*0a3c*/ 	.word	0xffffffff


	//   ....[75]....
        /*0a40*/ 	.word	0xffffffff


	//   ....[76]....
        /*0a44*/ 	.word	0xffffffff


	//   ....[77]....
        /*0a48*/ 	.word	0xffffffff


	//   ....[78]....
        /*0a4c*/ 	.word	0xffffffff


	//   ....[79]....
        /*0a50*/ 	.word	0xffffffff


	//   ....[80]....
        /*0a54*/ 	.word	0xffffffff


	//   ....[81]....
        /*0a58*/ 	.word	0xffffffff


	//   ....[82]....
        /*0a5c*/ 	.word	0xffffffff


	//   ....[83]....
        /*0a60*/ 	.word	0xffffffff


	//   ....[84]....
        /*0a64*/ 	.word	0xffffffff


	//   ....[85]....
        /*0a68*/ 	.word	0xffffffff


	//   ....[86]....
        /*0a6c*/ 	.word	0xffffffff


	//   ....[87]....
        /*0a70*/ 	.word	0xffffffff


	//   ....[88]....
        /*0a74*/ 	.word	0xffffffff


	//   ....[89]....
        /*0a78*/ 	.word	0xffffffff


	//   ....[90]....
        /*0a7c*/ 	.word	0xffffffff


	//   ....[91]....
        /*0a80*/ 	.word	0xffffffff


	//   ....[92]....
        /*0a84*/ 	.word	0xffffffff


	//   ....[93]....
        /*0a88*/ 	.word	0xffffffff


	//   ....[94]....
        /*0a8c*/ 	.word	0xffffffff


	//   ....[95]....
        /*0a90*/ 	.word	0xffffffff


	//   ....[96]....
        /*0a94*/ 	.word	0xffffffff


	//   ....[97]....
        /*0a98*/ 	.word	0xffffffff


	//   ....[98]....
        /*0a9c*/ 	.word	0xffffffff


	//   ....[99]....
        /*0aa0*/ 	.word	0xffffffff


	//   ....[100]....
        /*0aa4*/ 	.word	0xffffffff


	//   ....[101]....
        /*0aa8*/ 	.word	0xffffffff


	//   ....[102]....
        /*0aac*/ 	.word	0xffffffff


	//   ....[103]....
        /*0ab0*/ 	.word	0xffffffff


	//   ....[104]....
        /*0ab4*/ 	.word	0xffffffff


	//   ....[105]....
        /*0ab8*/ 	.word	0xffffffff


	//   ....[106]....
        /*0abc*/ 	.word	0xffffffff


	//   ....[107]....
        /*0ac0*/ 	.word	0xffffffff


	//   ....[108]....
        /*0ac4*/ 	.word	0xffffffff


	//   ....[109]....
        /*0ac8*/ 	.word	0xffffffff


	//   ....[110]....
        /*0acc*/ 	.word	0xffffffff


	//   ....[111]....
        /*0ad0*/ 	.word	0xffffffff


	//   ....[112]....
        /*0ad4*/ 	.word	0xffffffff


	//   ....[113]....
        /*0ad8*/ 	.word	0xffffffff


	//   ....[114]....
        /*0adc*/ 	.word	0xffffffff


	//   ....[115]....
        /*0ae0*/ 	.word	0xffffffff


	//   ....[116]....
        /*0ae4*/ 	.word	0xffffffff


	//   ....[117]....
        /*0ae8*/ 	.word	0xffffffff


	//   ....[118]....
        /*0aec*/ 	.word	0xffffffff


	//   ....[119]....
        /*0af0*/ 	.word	0xffffffff


	//   ....[120]....
        /*0af4*/ 	.word	0xffffffff


	//   ....[121]....
        /*0af8*/ 	.word	0xffffffff


	//   ....[122]....
        /*0afc*/ 	.word	0xffffffff


	//   ....[123]....
        /*0b00*/ 	.word	0xffffffff


	//   ....[124]....
        /*0b04*/ 	.word	0xffffffff


	//   ....[125]....
        /*0b08*/ 	.word	0xffffffff


	//   ....[126]....
        /*0b0c*/ 	.word	0xffffffff


	//   ....[127]....
        /*0b10*/ 	.word	0xffffffff


	//   ....[128]....
        /*0b14*/ 	.word	0xffffffff


	//   ....[129]....
        /*0b18*/ 	.word	0xffffffff


	//   ....[130]....
        /*0b1c*/ 	.word	0xffffffff


	//   ....[131]....
        /*0b20*/ 	.word	0xffffffff


	//   ....[132]....
        /*0b24*/ 	.word	0xffffffff


	//   ....[133]....
        /*0b28*/ 	.word	0xffffffff


	//   ....[134]....
        /*0b2c*/ 	.word	0xffffffff


	//   ....[135]....
        /*0b30*/ 	.word	0xffffffff


	//   ....[136]....
        /*0b34*/ 	.word	0xffffffff


	//   ....[137]....
        /*0b38*/ 	.word	0xffffffff


	//   ....[138]....
        /*0b3c*/ 	.word	0xffffffff


	//   ....[139]....
        /*0b40*/ 	.word	0xffffffff


	//   ....[140]....
        /*0b44*/ 	.word	0xffffffff


	//   ....[141]....
        /*0b48*/ 	.word	0xffffffff


	//   ....[142]....
        /*0b4c*/ 	.word	0xffffffff


	//   ....[143]....
        /*0b50*/ 	.word	0xffffffff


	//   ....[144]....
        /*0b54*/ 	.word	0xffffffff


	//   ....[145]....
        /*0b58*/ 	.word	0xffffffff


	//   ....[146]....
        /*0b5c*/ 	.word	0xffffffff


	//   ....[147]....
        /*0b60*/ 	.word	0xffffffff


	//   ....[148]....
        /*0b64*/ 	.word	0xffffffff


	//   ....[149]....
        /*0b68*/ 	.word	0xffffffff


	//   ....[150]....
        /*0b6c*/ 	.word	0xffffffff


	//   ....[151]....
        /*0b70*/ 	.word	0xffffffff


	//   ....[152]....
        /*0b74*/ 	.word	0xffffffff


	//   ....[153]....
        /*0b78*/ 	.word	0xffffffff


	//   ....[154]....
        /*0b7c*/ 	.word	0xffffffff


	//   ....[155]....
        /*0b80*/ 	.word	0xffffffff


	//   ....[156]....
        /*0b84*/ 	.word	0xffffffff


	//   ....[157]....
        /*0b88*/ 	.word	0xffffffff


	//   ....[158]....
        /*0b8c*/ 	.word	0xffffffff


	//   ....[159]....
        /*0b90*/ 	.word	0xffffffff


	//   ....[160]....
        /*0b94*/ 	.word	0xffffffff


	//   ....[161]....
        /*0b98*/ 	.word	0xffffffff


	//   ....[162]....
        /*0b9c*/ 	.word	0xffffffff


	//   ....[163]....
        /*0ba0*/ 	.word	0xffffffff


	//   ....[164]....
        /*0ba4*/ 	.word	0xffffffff


	//   ....[165]....
        /*0ba8*/ 	.word	0xffffffff


	//   ....[166]....
        /*0bac*/ 	.word	0xffffffff


	//   ....[167]....
        /*0bb0*/ 	.word	0xffffffff


	//   ....[168]....
        /*0bb4*/ 	.word	0xffffffff


	//   ....[169]....
        /*0bb8*/ 	.word	0xffffffff


	//   ....[170]....
        /*0bbc*/ 	.word	0xffffffff


	//   ....[171]....
        /*0bc0*/ 	.word	0xffffffff


	//   ....[172]....
        /*0bc4*/ 	.word	0xffffffff


	//   ....[173]....
        /*0bc8*/ 	.word	0xffffffff


	//   ....[174]....
        /*0bcc*/ 	.word	0xffffffff


	//   ....[175]....
        /*0bd0*/ 	.word	0xffffffff


	//   ....[176]....
        /*0bd4*/ 	.word	0xffffffff


	//   ....[177]....
        /*0bd8*/ 	.word	0xffffffff


	//   ....[178]....
        /*0bdc*/ 	.word	0xffffffff


	//   ....[179]....
        /*0be0*/ 	.word	0xffffffff


	//   ....[180]....
        /*0be4*/ 	.word	0xffffffff


	//   ....[181]....
        /*0be8*/ 	.word	0xffffffff


	//   ....[182]....
        /*0bec*/ 	.word	0xffffffff


	//   ....[183]....
        /*0bf0*/ 	.word	0xffffffff


	//   ....[184]....
        /*0bf4*/ 	.word	0xffffffff


	//   ....[185]....
        /*0bf8*/ 	.word	0xffffffff


	//   ....[186]....
        /*0bfc*/ 	.word	0xffffffff


	//   ....[187]....
        /*0c00*/ 	.word	0xffffffff


	//   ....[188]....
        /*0c04*/ 	.word	0xffffffff


	//   ....[189]....
        /*0c08*/ 	.word	0xffffffff


	//   ....[190]....
        /*0c0c*/ 	.word	0xffffffff


	//   ....[191]....
        /*0c10*/ 	.word	0xffffffff


	//   ....[192]....
        /*0c14*/ 	.word	0xffffffff


	//   ....[193]....
        /*0c18*/ 	.word	0xffffffff


	//   ....[194]....
        /*0c1c*/ 	.word	0xffffffff


	//   ....[195]....
        /*0c20*/ 	.word	0xffffffff


	//   ....[196]....
        /*0c24*/ 	.word	0xffffffff


	//   ....[197]....
        /*0c28*/ 	.word	0xffffffff


	//   ....[198]....
        /*0c2c*/ 	.word	0xffffffff


	//   ....[199]....
        /*0c30*/ 	.word	0xffffffff


	//   ....[200]....
        /*0c34*/ 	.word	0xffffffff


	//   ....[201]....
        /*0c38*/ 	.word	0xffffffff


	//   ....[202]....
        /*0c3c*/ 	.word	0xffffffff


	//   ....[203]....
        /*0c40*/ 	.word	0xffffffff


	//   ....[204]....
        /*0c44*/ 	.word	0xffffffff


	//   ....[205]....
        /*0c48*/ 	.word	0xffffffff


	//   ....[206]....
        /*0c4c*/ 	.word	0xffffffff


	//   ....[207]....
        /*0c50*/ 	.word	0xffffffff


	//   ....[208]....
        /*0c54*/ 	.word	0xffffffff


	//   ....[209]....
        /*0c58*/ 	.word	0xffffffff


	//   ....[210]....
        /*0c5c*/ 	.word	0xffffffff


	//   ....[211]....
        /*0c60*/ 	.word	0xffffffff


	//   ....[212]....
        /*0c64*/ 	.word	0xffffffff


	//   ....[213]....
        /*0c68*/ 	.word	0xffffffff


	//   ....[214]....
        /*0c6c*/ 	.word	0xffffffff


	//   ....[215]....
        /*0c70*/ 	.word	0xffffffff


	//   ....[216]....
        /*0c74*/ 	.word	0xffffffff


	//   ....[217]....
        /*0c78*/ 	.word	0xffffffff


	//   ....[218]....
        /*0c7c*/ 	.word	0xffffffff


	//   ....[219]....
        /*0c80*/ 	.word	0xffffffff


	//   ....[220]....
        /*0c84*/ 	.word	0xffffffff


	//   ....[221]....
        /*0c88*/ 	.word	0xffffffff


	//   ....[222]....
        /*0c8c*/ 	.word	0xffffffff


	//   ....[223]....
        /*0c90*/ 	.word	0xffffffff


	//   ....[224]....
        /*0c94*/ 	.word	0xffffffff


	//   ....[225]....
        /*0c98*/ 	.word	0xffffffff


	//   ....[226]....
        /*0c9c*/ 	.word	0xffffffff


	//   ....[227]....
        /*0ca0*/ 	.word	0xffffffff


	//   ....[228]....
        /*0ca4*/ 	.word	0xffffffff


	//   ....[229]....
        /*0ca8*/ 	.word	0xffffffff


	//   ....[230]....
        /*0cac*/ 	.word	0xffffffff


	//   ....[231]....
        /*0cb0*/ 	.word	0xffffffff


	//   ....[232]....
        /*0cb4*/ 	.word	0xffffffff


	//   ....[233]....
        /*0cb8*/ 	.word	0xffffffff


	//   ....[234]....
        /*0cbc*/ 	.word	0xffffffff


	//   ....[235]....
        /*0cc0*/ 	.word	0xffffffff


	//   ....[236]....
        /*0cc4*/ 	.word	0xffffffff


	//   ....[237]....
        /*0cc8*/ 	.word	0xffffffff


	//   ....[238]....
        /*0ccc*/ 	.word	0xffffffff


	//   ....[239]....
        /*0cd0*/ 	.word	0xffffffff


	//   ....[240]....
        /*0cd4*/ 	.word	0xffffffff


	//   ....[241]....
        /*0cd8*/ 	.word	0xffffffff


	//   ....[242]....
        /*0cdc*/ 	.word	0xffffffff


	//   ....[243]....
        /*0ce0*/ 	.word	0xffffffff


	//   ....[244]....
        /*0ce4*/ 	.word	0xffffffff


	//   ....[245]....
        /*0ce8*/ 	.word	0xffffffff


	//   ....[246]....
        /*0cec*/ 	.word	0xffffffff


	//   ....[247]....
        /*0cf0*/ 	.word	0xffffffff


	//   ....[248]....
        /*0cf4*/ 	.word	0xffffffff


	//   ....[249]....
        /*0cf8*/ 	.word	0xffffffff


	//   ....[250]....
        /*0cfc*/ 	.word	0xffffffff


	//   ....[251]....
        /*0d00*/ 	.word	0xffffffff


	//   ....[252]....
        /*0d04*/ 	.word	0xffffffff


	//   ....[253]....
        /*0d08*/ 	.word	0xffffffff


	//   ....[254]....
        /*0d0c*/ 	.word	0xffffffff


	//   ....[255]....
        /*0d10*/ 	.word	0xffffffff


	//   ....[0]....
        /*0d14*/ 	.word	0xffffffff


	//   ....[1]....
        /*0d18*/ 	.word	0xffffffff


	//   ....[2]....
        /*0d1c*/ 	.word	0xffffffff


	//   ....[3]....
        /*0d20*/ 	.word	0xffffffff


	//   ....[4]....
        /*0d24*/ 	.word	0xffffffff


	//   ....[5]....
        /*0d28*/ 	.word	0xffffffff


	//   ....[6]....
        /*0d2c*/ 	.word	0xffffffff


	//   ....[7]....
        /*0d30*/ 	.word	0xffffffff


	//   ....[8]....
        /*0d34*/ 	.word	0xffffffff


	//   ....[9]....
        /*0d38*/ 	.word	0xffffffff


	//   ....[10]....
        /*0d3c*/ 	.word	0xffffffff


	//   ....[11]....
        /*0d40*/ 	.word	0xffffffff


	//   ....[12]....
        /*0d44*/ 	.word	0xffffffff


	//   ....[13]....
        /*0d48*/ 	.word	0xffffffff


	//   ....[14]....
        /*0d4c*/ 	.word	0xffffffff


	//   ....[15]....
        /*0d50*/ 	.word	0xffffffff


	//   ....[16]....
        /*0d54*/ 	.word	0xffffffff


	//   ....[17]....
        /*0d58*/ 	.word	0xffffffff


	//   ....[18]....
        /*0d5c*/ 	.word	0xffffffff


	//   ....[19]....
        /*0d60*/ 	.word	0xffffffff


	//   ....[20]....
        /*0d64*/ 	.word	0xffffffff


	//   ....[21]....
        /*0d68*/ 	.word	0xffffffff


	//   ....[22]....
        /*0d6c*/ 	.word	0xffffffff


	//   ....[23]....
        /*0d70*/ 	.word	0xffffffff


	//   ....[24]....
        /*0d74*/ 	.word	0xffffffff


	//   ....[25]....
        /*0d78*/ 	.word	0xffffffff


	//   ....[26]....
        /*0d7c*/ 	.word	0xffffffff


	//   ....[27]....
        /*0d80*/ 	.word	0xffffffff


	//   ....[28]....
        /*0d84*/ 	.word	0xffffffff


	//   ....[29]....
        /*0d88*/ 	.word	0xffffffff


	//   ....[30]....
        /*0d8c*/ 	.word	0xffffffff


	//   ....[31]....
        /*0d90*/ 	.word	0xffffffff


	//   ....[32]....
        /*0d94*/ 	.word	0xffffffff


	//   ....[33]....
        /*0d98*/ 	.word	0xffffffff


	//   ....[34]....
        /*0d9c*/ 	.word	0xffffffff


	//   ....[35]....
        /*0da0*/ 	.word	0xffffffff


	//   ....[36]....
        /*0da4*/ 	.word	0xffffffff


	//   ....[37]....
        /*0da8*/ 	.word	0xffffffff


	//   ....[38]....
        /*0dac*/ 	.word	0xffffffff


	//   ....[39]....
        /*0db0*/ 	.word	0xffffffff


	//   ....[40]....
        /*0db4*/ 	.word	0xffffffff


	//   ....[41]....
        /*0db8*/ 	.word	0xffffffff


	//   ....[42]....
        /*0dbc*/ 	.word	0xffffffff


	//   ....[43]....
        /*0dc0*/ 	.word	0xffffffff


	//   ....[44]....
        /*0dc4*/ 	.word	0xffffffff


	//   ....[45]....
        /*0dc8*/ 	.word	0xffffffff


	//   ....[46]....
        /*0dcc*/ 	.word	0xffffffff


	//   ....[47]....
        /*0dd0*/ 	.word	0xffffffff


	//   ....[48]....
        /*0dd4*/ 	.word	0xffffffff


	//   ....[49]....
        /*0dd8*/ 	.word	0xffffffff


	//   ....[50]....
        /*0ddc*/ 	.word	0xffffffff


	//   ....[51]....
        /*0de0*/ 	.word	0xffffffff


	//   ....[52]....
        /*0de4*/ 	.word	0xffffffff


	//   ....[53]....
        /*0de8*/ 	.word	0xffffffff


	//   ....[54]....
        /*0dec*/ 	.word	0xffffffff


	//   ....[55]....
        /*0df0*/ 	.word	0xffffffff


	//----- nvinfo : EIATTR_COOP_GROUP_INSTR_OFFSETS
	.align		4
.L_716:
        /*0df4*/ 	.byte	0x04, 0x28
        /*0df6*/ 	.short	(.L_718 - .L_717)


	//   ....[0]....
.L_717:
        /*0df8*/ 	.word	0x00000050


	//   ....[1]....
        /*0dfc*/ 	.word	0x00000200


	//   ....[2]....
        /*0e00*/ 	.word	0x00000230


	//   ....[3]....
        /*0e04*/ 	.word	0x00000260


	//   ....[4]....
        /*0e08*/ 	.word	0x00000290


	//   ....[5]....
        /*0e0c*/ 	.word	0x000002c0


	//   ....[6]....
        /*0e10*/ 	.word	0x000002f0


	//   ....[7]....
        /*0e14*/ 	.word	0x00000450


	//   ....[8]....
        /*0e18*/ 	.word	0x00000490


	//   ....[9]....
        /*0e1c*/ 	.word	0x000004c0


	//   ....[10]....
        /*0e20*/ 	.word	0x000004f0


	//   ....[11]....
        /*0e24*/ 	.word	0x00000520


	//   ....[12]....
        /*0e28*/ 	.word	0x00000550


	//   ....[13]....
        /*0e2c*/ 	.word	0x000005e0


	//   ....[14]....
        /*0e30*/ 	.word	0x00000630


	//   ....[15]....
        /*0e34*/ 	.word	0x00000650


	//   ....[16]....
        /*0e38*/ 	.word	0x000006b0


	//   ....[17]....
        /*0e3c*/ 	.word	0x00004530


	//   ....[18]....
        /*0e40*/ 	.word	0x00004580


	//   ....[19]....
        /*0e44*/ 	.word	0x00004d60


	//   ....[20]....
        /*0e48*/ 	.word	0x00004d90


	//   ....[21]....
        /*0e4c*/ 	.word	0x000054e0


	//   ....[22]....
        /*0e50*/ 	.word	0x00005500


	//   ....[23]....
        /*0e54*/ 	.word	0x00005c50


	//   ....[24]....
        /*0e58*/ 	.word	0x00005c60


	//   ....[25]....
        /*0e5c*/ 	.word	0x000064c0


	//   ....[26]....
        /*0e60*/ 	.word	0x00006500


	//   ....[27]....
        /*0e64*/ 	.word	0x000072f0


	//   ....[28]....
        /*0e68*/ 	.word	0x00007320


	//   ....[29]....
        /*0e6c*/ 	.word	0x00007b10


	//   ....[30]....
        /*0e70*/ 	.word	0x00007b40


	//   ....[31]....
        /*0e74*/ 	.word	0x00008330


	//   ....[32]....
        /*0e78*/ 	.word	0x00008350


	//   ....[33]....
        /*0e7c*/ 	.word	0x00008b60


	//   ....[34]....
        /*0e80*/ 	.word	0x00008b90


	//   ....[35]....
        /*0e84*/ 	.word	0x00008ca0


	//   ....[36]....
        /*0e88*/ 	.word	0x00008cd0


	//   ....[37]....
        /*0e8c*/ 	.word	0x00008da0


	//   ....[38]....
        /*0e90*/ 	.word	0x00008dd0


	//   ....[39]....
        /*0e94*/ 	.word	0x00008ea0


	//   ....[40]....
        /*0e98*/ 	.word	0x00008ec0


	//   ....[41]....
        /*0e9c*/ 	.word	0x00009380


	//   ....[42]....
        /*0ea0*/ 	.word	0x000093a0


	//   ....[43]....
        /*0ea4*/ 	.word	0x00009520


	//   ....[44]....
        /*0ea8*/ 	.word	0x00009540


	//   ....[45]....
        /*0eac*/ 	.word	0x00009610


	//   ....[46]....
        /*0eb0*/ 	.word	0x00009630


	//   ....[47]....
        /*0eb4*/ 	.word	0x00009700


	//   ....[48]....
        /*0eb8*/ 	.word	0x00009720


	//   ....[49]....
        /*0ebc*/ 	.word	0x0000a610


	//   ....[50]....
        /*0ec0*/ 	.word	0x0000a630


	//   ....[51]....
        /*0ec4*/ 	.word	0x0000a660


	//   ....[52]....
        /*0ec8*/ 	.word	0x0000a670


	//   ....[53]....
        /*0ecc*/ 	.word	0x0000a690


	//   ....[54]....
        /*0ed0*/ 	.word	0x0000a6c0


	//   ....[55]....
        /*0ed4*/ 	.word	0x0000a730


	//   ....[56]....
        /*0ed8*/ 	.word	0x0000a7d0


	//   ....[57]....
        /*0edc*/ 	.word	0x0000a8d0


	//   ....[58]....
        /*0ee0*/ 	.word	0x0000a8f0


	//   ....[59]....
        /*0ee4*/ 	.word	0x0000aab0


	//   ....[60]....
        /*0ee8*/ 	.word	0x0000aac0


	//   ....[61]....
        /*0eec*/ 	.word	0x0000ab60


	//   ....[62]....
        /*0ef0*/ 	.word	0x0000ab70


	//   ....[63]....
        /*0ef4*/ 	.word	0x0000abd0


	//   ....[64]....
        /*0ef8*/ 	.word	0x0000abe0


	//   ....[65]....
        /*0efc*/ 	.word	0x0000af00


	//   ....[66]....
        /*0f00*/ 	.word	0x0000af70


	//   ....[67]....
        /*0f04*/ 	.word	0x0000afc0


	//   ....[68]....
        /*0f08*/ 	.word	0x0000afe0


	//   ....[69]....
        /*0f0c*/ 	.word	0x0000b180


	//   ....[70]....
        /*0f10*/ 	.word	0x0000b240


	//   ....[71]....
        /*0f14*/ 	.word	0x0000b280


	//   ....[72]....
        /*0f18*/ 	.word	0x0000b2b0


	//   ....[73]....
        /*0f1c*/ 	.word	0x0000b480


	//   ....[74]....
        /*0f20*/ 	.word	0x0000b540


	//   ....[75]....
        /*0f24*/ 	.word	0x0000b580


	//   ....[76]....
        /*0f28*/ 	.word	0x0000b5c0


	//   ....[77]....
        /*0f2c*/ 	.word	0x0000b7b0


	//   ....[78]....
        /*0f30*/ 	.word	0x0000b870


	//   ....[79]....
        /*0f34*/ 	.word	0x0000b8b0


	//   ....[80]....
        /*0f38*/ 	.word	0x0000b8f0


	//   ....[81]....
        /*0f3c*/ 	.word	0x0000d480


	//   ....[82]....
        /*0f40*/ 	.word	0x0000d4a0


	//   ....[83]....
        /*0f44*/ 	.word	0x0000d4c0


	//   ....[84]....
        /*0f48*/ 	.word	0x0000d4e0


	//   ....[85]....
        /*0f4c*/ 	.word	0x0000d5a0


	//   ....[86]....
        /*0f50*/ 	.word	0x0000d5c0


	//   ....[87]....
        /*0f54*/ 	.word	0x0000d5e0


	//   ....[88]....
        /*0f58*/ 	.word	0x0000d600


	//   ....[89]....
        /*0f5c*/ 	.word	0x0000d7f0


	//   ....[90]....
        /*0f60*/ 	.word	0x0000d830


	//   ....[91]....
        /*0f64*/ 	.word	0x0000d850


	//   ....[92]....
        /*0f68*/ 	.word	0x0000d860


	//   ....[93]....
        /*0f6c*/ 	.word	0x0000d940


	//   ....[94]....
        /*0f70*/ 	.word	0x0000d970


	//   ....[95]....
        /*0f74*/ 	.word	0x0000d980


	//   ....[96]....
        /*0f78*/ 	.word	0x0000d990


	//   ....[97]....
        /*0f7c*/ 	.word	0x0000fa10


	//   ....[98]....
        /*0f80*/ 	.word	0x0000fa30


	//   ....[99]....
        /*0f84*/ 	.word	0x0000fa40


	//   ....[100]....
        /*0f88*/ 	.word	0x0000fa50


	//   ....[101]....
        /*0f8c*/ 	.word	0x0000fc40


	//   ....[102]....
        /*0f90*/ 	.word	0x0000fc60


	//   ....[103]....
        /*0f94*/ 	.word	0x0000fda0


	//   ....[104]....
        /*0f98*/ 	.word	0x0000fdb0


	//   ....[105]....
        /*0f9c*/ 	.word	0x00010b90


	//   ....[106]....
        /*0fa0*/ 	.word	0x00010bb0


	//   ....[107]....
        /*0fa4*/ 	.word	0x00010cc0


	//   ....[108]....
        /*0fa8*/ 	.word	0x00010cd0


	//   ....[109]....
        /*0fac*/ 	.word	0x00010de0


	//   ....[110]....
        /*0fb0*/ 	.word	0x00010e00


	//   ....[111]....
        /*0fb4*/ 	.word	0x00010f10


	//   ....[112]....
        /*0fb8*/ 	.word	0x00010f20


	//   ....[113]....
        /*0fbc*/ 	.word	0x00011100


	//   ....[114]....
        /*0fc0*/ 	.word	0x000114c0


	//   ....[115]....
        /*0fc4*/ 	.word	0x00011bc0


	//   ....[116]....
        /*0fc8*/ 	.word	0x00011be0


	//   ....[117]....
        /*0fcc*/ 	.word	0x00011c00


	//   ....[118]....
        /*0fd0*/ 	.word	0x00011c20


	//   ....[119]....
        /*0fd4*/ 	.word	0x00013790


	//   ....[120]....
        /*0fd8*/ 	.word	0x000137b0


	//   ....[121]....
        /*0fdc*/ 	.word	0x000137e0


	//   ....[122]....
        /*0fe0*/ 	.word	0x00013850


	//   ....[123]....
        /*0fe4*/ 	.word	0x00013870


	//   ....[124]....
        /*0fe8*/ 	.word	0x00013880


	//   ....[125]....
        /*0fec*/ 	.word	0x00013a40


	//   ....[126]....
        /*0ff0*/ 	.word	0x00013a50


	//   ....[127]....
        /*0ff4*/ 	.word	0x000147b0


	//   ....[128]....
        /*0ff8*/ 	.word	0x000147d0


	//   ....[129]....
        /*0ffc*/ 	.word	0x000148c0


	//   ....[130]....
        /*1000*/ 	.word	0x000148d0


	//   ....[131]....
        /*1004*/ 	.word	0x000149c0


	//   ....[132]....
        /*1008*/ 	.word	0x000149e0


	//   ....[133]....
        /*100c*/ 	.word	0x00014ad0


	//   ....[134]....
        /*1010*/ 	.word	0x00014ae0


	//   ....[135]....
        /*1014*/ 	.word	0x00014cc0


	//   ....[136]....
        /*1018*/ 	.word	0x00015070


	//   ....[137]....
        /*101c*/ 	.word	0x000155d0


	//   ....[138]....
        /*1020*/ 	.word	0x000155f0


	//   ....[139]....
        /*1024*/ 	.word	0x000157d0


	//   ....[140]....
        /*1028*/ 	.word	0x000157f0


	//   ....[141]....
        /*102c*/ 	.word	0x00017760


	//   ....[142]....
        /*1030*/ 	.word	0x00017770


	//   ....[143]....
        /*1034*/ 	.word	0x00017850


	//   ....[144]....
        /*1038*/ 	.word	0x00017870


	//   ....[145]....
        /*103c*/ 	.word	0x000178d0


	//   ....[146]....
        /*1040*/ 	.word	0x000178f0


	//   ....[147]....
        /*1044*/ 	.word	0x000179f0


	//   ....[148]....
        /*1048*/ 	.word	0x00017a00


	//   ....[149]....
        /*104c*/ 	.word	0x00018760


	//   ....[150]....
        /*1050*/ 	.word	0x00018780


	//   ....[151]....
        /*1054*/ 	.word	0x000188b0


	//   ....[152]....
        /*1058*/ 	.word	0x000188c0


	//   ....[153]....
        /*105c*/ 	.word	0x000189f0


	//   ....[154]....
        /*1060*/ 	.word	0x00018a10


	//   ....[155]....
        /*1064*/ 	.word	0x00018b40


	//   ....[156]....
        /*1068*/ 	.word	0x00018b50


	//   ....[157]....
        /*106c*/ 	.word	0x00019020


	//   ....[158]....
        /*1070*/ 	.word	0x00019050


	//   ....[159]....
        /*1074*/ 	.word	0x00019070


	//   ....[160]....
        /*1078*/ 	.word	0x00019090


	//   ....[161]....
        /*107c*/ 	.word	0x0001ad60


	//   ....[162]....
        /*1080*/ 	.word	0x0001ada0


	//   ....[163]....
        /*1084*/ 	.word	0x0001adc0


	//   ....[164]....
        /*1088*/ 	.word	0x0001ade0


	//   ....[165]....
        /*108c*/ 	.word	0x0001be90


	//   ....[166]....
        /*1090*/ 	.word	0x0001bea0


	//   ....[167]....
        /*1094*/ 	.word	0x0001bec0


	//   ....[168]....
        /*1098*/ 	.word	0x0001bee0


	//   ....[169]....
        /*109c*/ 	.word	0x0001c210


	//   ....[170]....
        /*10a0*/ 	.word	0x0001c230


	//   ....[171]....
        /*10a4*/ 	.word	0x0001c320


	//   ....[172]....
        /*10a8*/ 	.word	0x0001c330


	//   ....[173]....
        /*10ac*/ 	.word	0x0001c430


	//   ....[174]....
        /*10b0*/ 	.word	0x0001c450


	//   ....[175]....
        /*10b4*/ 	.word	0x0001c550


	//   ....[176]....
        /*10b8*/ 	.word	0x0001c560


	//   ....[177]....
        /*10bc*/ 	.word	0x0001c860


	//   ....[178]....
        /*10c0*/ 	.word	0x0001c880


	//   ....[179]....
        /*10c4*/ 	.word	0x0001cec0


	//   ....[180]....
        /*10c8*/ 	.word	0x0001ced0


	//   ....[181]....
        /*10cc*/ 	.word	0x0001dcd0


	//   ....[182]....
        /*10d0*/ 	.word	0x0001dcf0


	//   ....[183]....
        /*10d4*/ 	.word	0x0001ddf0


	//   ....[184]....
        /*10d8*/ 	.word	0x0001de00


	//   ....[185]....
        /*10dc*/ 	.word	0x0001df00


	//   ....[186]....
        /*10e0*/ 	.word	0x0001df20


	//   ....[187]....
        /*10e4*/ 	.word	0x0001e020


	//   ....[188]....
        /*10e8*/ 	.word	0x0001e030


	//   ....[189]....
        /*10ec*/ 	.word	0x0001e1e0


	//   ....[190]....
        /*10f0*/ 	.word	0x0001e200


	//   ....[191]....
        /*10f4*/ 	.word	0x0001e330


	//   ....[192]....
        /*10f8*/ 	.word	0x0001e370


	//   ....[193]....
        /*10fc*/ 	.word	0x0001e3a0


	//   ....[194]....
        /*1100*/ 	.word	0x0001e3d0


	//   ....[195]....
        /*1104*/ 	.word	0x0001e400


	//   ....[196]....
        /*1108*/ 	.word	0x0001e430


	//   ....[197]....
        /*110c*/ 	.word	0x0001e5a0


	//   ....[198]....
        /*1110*/ 	.word	0x0001e5e0


	//   ....[199]....
        /*1114*/ 	.word	0x0001e610


	//   ....[200]....
        /*1118*/ 	.word	0x0001e640


	//   ....[201]....
        /*111c*/ 	.word	0x0001e670


	//   ....[202]....
        /*1120*/ 	.word	0x0001e6a0


	//   ....[203]....
        /*1124*/ 	.word	0x0001e730


	//   ....[204]....
        /*1128*/ 	.word	0x0001e790


	//   ....[205]....
        /*112c*/ 	.word	0x0001e7a0


	//   ....[206]....
        /*1130*/ 	.word	0x0001e800


	//   ....[207]....
        /*1134*/ 	.word	0x0001f250


	//   ....[208]....
        /*1138*/ 	.word	0x0001f2a0


	//   ....[209]....
        /*113c*/ 	.word	0x0001f300


	//   ....[210]....
        /*1140*/ 	.word	0x0001f360


	//   ....[211]....
        /*1144*/ 	.word	0x0001f3c0


	//   ....[212]....
        /*1148*/ 	.word	0x0001f430


	//   ....[213]....
        /*114c*/ 	.word	0x0001f480


	//   ....[214]....
        /*1150*/ 	.word	0x0001f4e0


	//   ....[215]....
        /*1154*/ 	.word	0x0001f550


	//   ....[216]....
        /*1158*/ 	.word	0x0001f5c0


	//   ....[217]....
        /*115c*/ 	.word	0x0001f630


	//   ....[218]....
        /*1160*/ 	.word	0x0001f690


	//   ....[219]....
        /*1164*/ 	.word	0x0001f700


	//   ....[220]....
        /*1168*/ 	.word	0x0001f770


	//   ....[221]....
        /*116c*/ 	.word	0x0001f7e0


	//   ....[222]....
        /*1170*/ 	.word	0x0001f840


	//   ....[223]....
        /*1174*/ 	.word	0x0001f8b0


	//   ....[224]....
        /*1178*/ 	.word	0x0001f920


	//   ....[225]....
        /*117c*/ 	.word	0x0001f990


	//   ....[226]....
        /*1180*/ 	.word	0x0001f9f0


	//   ....[227]....
        /*1184*/ 	.word	0x0001fa60


	//   ....[228]....
        /*1188*/ 	.word	0x0001fad0


	//   ....[229]....
        /*118c*/ 	.word	0x00020210


	//   ....[230]....
        /*1190*/ 	.word	0x00020260


	//   ....[231]....
        /*1194*/ 	.word	0x000202b0


	//   ....[232]....
        /*1198*/ 	.word	0x00020300


	//   ....[233]....
        /*119c*/ 	.word	0x00020370


	//   ....[234]....
        /*11a0*/ 	.word	0x000203e0


	//   ....[235]....
        /*11a4*/ 	.word	0x00020500


	//   ....[236]....
        /*11a8*/ 	.word	0x00020560


	//   ....[237]....
        /*11ac*/ 	.word	0x000206a0


	//   ....[238]....
        /*11b0*/ 	.word	0x00020700


	//   ....[239]....
        /*11b4*/ 	.word	0x00020770


	//   ....[240]....
        /*11b8*/ 	.word	0x000207d0


	//   ....[241]....
        /*11bc*/ 	.word	0x00020840


	//   ....[242]....
        /*11c0*/ 	.word	0x000208b0


	//   ....[243]....
        /*11c4*/ 	.word	0x00020920


	//   ....[244]....
        /*11c8*/ 	.word	0x00020980


	//   ....[245]....
        /*11cc*/ 	.word	0x000209f0


	//   ....[246]....
        /*11d0*/ 	.word	0x00020a60


	//   ....[247]....
        /*11d4*/ 	.word	0x00020ad0


	//   ....[248]....
        /*11d8*/ 	.word	0x00020b30


	//   ....[249]....
        /*11dc*/ 	.word	0x00020ba0


	//   ....[250]....
        /*11e0*/ 	.word	0x00020c10


	//   ....[251]....
        /*11e4*/ 	.word	0x00021350


	//   ....[252]....
        /*11e8*/ 	.word	0x00021390


	//   ....[253]....
        /*11ec*/ 	.word	0x000213e0


	//   ....[254]....
        /*11f0*/ 	.word	0x00021420


	//   ....[255]....
        /*11f4*/ 	.word	0x00021490


	//   ....[0]....
        /*11f8*/ 	.word	0x00021500


	//   ....[1]....
        /*11fc*/ 	.word	0x00021560


	//   ....[2]....
        /*1200*/ 	.word	0x000215d0


	//   ....[3]....
        /*1204*/ 	.word	0x00021640


	//   ....[4]....
        /*1208*/ 	.word	0x000216b0


	//   ....[5]....
        /*120c*/ 	.word	0x00021710


	//   ....[6]....
        /*1210*/ 	.word	0x00021780


	//   ....[7]....
        /*1214*/ 	.word	0x000217f0


	//   ....[8]....
        /*1218*/ 	.word	0x00021860


	//   ....[9]....
        /*121c*/ 	.word	0x000218c0


	//   ....[10]....
        /*1220*/ 	.word	0x00021910


	//   ....[11]....
        /*1224*/ 	.word	0x00021960


	//   ....[12]....
        /*1228*/ 	.word	0x000219b0


	//   ....[13]....
        /*122c*/ 	.word	0x000219f0


	//   ....[14]....
        /*1230*/ 	.word	0x00021a50


	//   ....[15]....
        /*1234*/ 	.word	0x00021aa0


	//   ....[16]....
        /*1238*/ 	.word	0x00021af0


	//   ....[17]....
        /*123c*/ 	.word	0x00021b50


	//   ....[18]....
        /*1240*/ 	.word	0x00021bc0


	//   ....[19]....
        /*1244*/ 	.word	0x00021c30


	//   ....[20]....
        /*1248*/ 	.word	0x00021ca0


	//   ....[21]....
        /*124c*/ 	.word	0x00021d00


	//   ....[22]....
        /*1250*/ 	.word	0x00021d70


	//   ....[23]....
        /*1254*/ 	.word	0x00021de0


	//   ....[24]....
        /*1258*/ 	.word	0x00021e50


	//   ....[25]....
        /*125c*/ 	.word	0x00021eb0


	//   ....[26]....
        /*1260*/ 	.word	0x00021f20


	//   ....[27]....
        /*1264*/ 	.word	0x00021f90


	//   ....[28]....
        /*1268*/ 	.word	0x00022000


	//   ....[29]....
        /*126c*/ 	.word	0x00022060


	//   ....[30]....
        /*1270*/ 	.word	0x000220d0


	//   ....[31]....
        /*1274*/ 	.word	0x00022140


	//   ....[32]....
        /*1278*/ 	.word	0x000221b0


	//   ....[33]....
        /*127c*/ 	.word	0x00022210


	//   ....[34]....
        /*1280*/ 	.word	0x00022280


	//   ....[35]....
        /*1284*/ 	.word	0x000222f0


	//   ....[36]....
        /*1288*/ 	.word	0x00022360


	//   ....[37]....
        /*128c*/ 	.word	0x000223c0


	//   ....[38]....
        /*1290*/ 	.word	0x00022430


	//   ....[39]....
        /*1294*/ 	.word	0x000224a0


	//   ....[40]....
        /*1298*/ 	.word	0x000224f0


	//   ....[41]....
        /*129c*/ 	.word	0x00022530


	//   ....[42]....
        /*12a0*/ 	.word	0x00022580


	//   ....[43]....
        /*12a4*/ 	.word	0x000225d0


	//   ....[44]....
        /*12a8*/ 	.word	0x00022620


	//   ....[45]....
        /*12ac*/ 	.word	0x00022690


	//   ....[46]....
        /*12b0*/ 	.word	0x000226e0


	//   ....[47]....
        /*12b4*/ 	.word	0x00022720


	//   ....[48]....
        /*12b8*/ 	.word	0x00022770


	//   ....[49]....
        /*12bc*/ 	.word	0x000227c0


	//   ....[50]....
        /*12c0*/ 	.word	0x00022810


	//   ....[51]....
        /*12c4*/ 	.word	0x00022880


	//   ....[52]....
        /*12c8*/ 	.word	0x000228d0


	//   ....[53]....
        /*12cc*/ 	.word	0x00022930


	//   ....[54]....
        /*12d0*/ 	.word	0x00022990


	//   ....[55]....
        /*12d4*/ 	.word	0x00022a00


	//----- nvinfo : EIATTR_EXIT_INSTR_OFFSETS
	.align		4
.L_718:
        /*12d8*/ 	.byte	0x04, 0x1c
        /*12da*/ 	.short	(.L_720 - .L_719)


	//   ....[0]....
.L_719:
        /*12dc*/ 	.word	0x000010d0


	//   ....[1]....
        /*12e0*/ 	.word	0x0001f220


	//----- nvinfo : EIATTR_MAX_THREADS
	.align		4
.L_720:
        /*12e4*/ 	.byte	0x04, 0x05
        /*12e6*/ 	.short	(.L_722 - .L_721)
.L_721:
        /*12e8*/ 	.word	0x00000100
        /*12ec*/ 	.word	0x00000001
        /*12f0*/ 	.word	0x00000001


	//----- nvinfo : EIATTR_CRS_STACK_SIZE
	.align		4
.L_722:
        /*12f4*/ 	.byte	0x04, 0x1e
        /*12f6*/ 	.short	(.L_724 - .L_723)
.L_723:
        /*12f8*/ 	.word	0x00000000
.L_724:


//--------------------- .nv.callgraph             --------------------------
	.section	.nv.callgraph,"",@"SHT_CUDA_CALLGRAPH"
	.align	4
	.sectionentsize	8
	.align		4
        /*0000*/ 	.word	0x00000000
	.align		4
        /*0004*/ 	.word	0xffffffff
	.align		4
        /*0008*/ 	.word	0x00000000
	.align		4
        /*000c*/ 	.word	0xfffffffe
	.align		4
        /*0010*/ 	.word	0x00000000
	.align		4
        /*0014*/ 	.word	0xfffffffd
	.align		4
        /*0018*/ 	.word	0x00000000
	.align		4
        /*001c*/ 	.word	0xfffffffc


//--------------------- .nv.rel.action            --------------------------
	.section	.nv.rel.action,"",@"SHT_CUDA_RELOCINFO"
	.align	8
	.sectionentsize	8
        /*0000*/ 	.byte	0x73, 0x00, 0x00, 0x00, 0x00, 0x00, 0x00, 0x00, 0x00, 0x00, 0x00, 0x11, 0x25, 0x00, 0x05, 0x36


//--------------------- .nv.constant4             --------------------------
	.section	.nv.constant4,"a",@progbits
	.align	8
	.align		8
.nv.constant4:
        /*0000*/ 	.dword	_ZN89_INTERNAL_d0ce9be3_53_flash_fwd_hdim128_fp16_paged_split_softcapall_sm80_cu_ee213261_30584cuda3std3__45__cpo5beginE
	.align		8
        /*0008*/ 	.dword	_ZN89_INTERNAL_d0ce9be3_53_flash_fwd_hdim128_fp16_paged_split_softcapall_sm80_cu_ee213261_30584cuda3std3__45__cpo3endE
	.align		8
        /*0010*/ 	.dword	_ZN89_INTERNAL_d0ce9be3_53_flash_fwd_hdim128_fp16_paged_split_softcapall_sm80_cu_ee213261_30584cuda3std3__45__cpo6cbeginE
	.align		8
        /*0018*/ 	.dword	_ZN89_INTERNAL_d0ce9be3_53_flash_fwd_hdim128_fp16_paged_split_softcapall_sm80_cu_ee213261_30584cuda3std3__45__cpo4cendE
	.align		8
        /*0020*/ 	.dword	_ZN89_INTERNAL_d0ce9be3_53_flash_fwd_hdim128_fp16_paged_split_softcapall_sm80_cu_ee213261_30584cuda3std3__491_GLOBAL__N__d0ce9be3_53_flash_fwd_hdim128_fp16_paged_split_softcapall_sm80_cu_ee213261_30586ignoreE
	.align		8
        /*0028*/ 	.dword	_ZN89_INTERNAL_d0ce9be3_53_flash_fwd_hdim128_fp16_paged_split_softcapall_sm80_cu_ee213261_30584cuda3std3__419piecewise_constructE
	.align		8
        /*0030*/ 	.dword	_ZN89_INTERNAL_d0ce9be3_53_flash_fwd_hdim128_fp16_paged_split_softcapall_sm80_cu_ee213261_30584cuda3std3__48in_placeE
	.align		8
        /*0038*/ 	.dword	_ZN89_INTERNAL_d0ce9be3_53_flash_fwd_hdim128_fp16_paged_split_softcapall_sm80_cu_ee213261_30584cuda3std6ranges3__45__cpo4swapE
	.align		8
        /*0040*/ 	.dword	_ZN89_INTERNAL_d0ce9be3_53_flash_fwd_hdim128_fp16_paged_split_softcapall_sm80_cu_ee213261_30584cuda3std6ranges3__45__cpo9iter_moveE
	.align		8
        /*0048*/ 	.dword	_ZN89_INTERNAL_d0ce9be3_53_flash_fwd_hdim128_fp16_paged_split_softcapall_sm80_cu_ee213261_30584cute7productE
	.align		8
        /*0050*/ 	.dword	_ZN89_INTERNAL_d0ce9be3_53_flash_fwd_hdim128_fp16_paged_split_softcapall_sm80_cu_ee213261_30584cute1_E


//--------------------- .nv.constant0._ZN7cutlass13device_kernelIN5flash19enable_sm80_to_sm89INS1_16FlashAttnFwdSm80INS1_25CollectiveMainloopFwdSm80ILi8ELi1ELb1EN4cute5tupleIJNS5_1CILi128EEES8_S8_EEELi128ENS_6half_tEfNS_4arch4Sm80ELb0ELb0ELb1ELb0ELb1ELb0ELb1ELb1EEENS1_21CollectiveEpilogueFwdIS9_NS6_IJNS7_ILi1EEESF_SF_EEESA_SC_Li256ELb0ELb1ELb1ELb0EEENS1_19SingleTileSchedulerILb0ELb1ELb1ELi128EEEEEEEEEvNT_6ParamsE --------------------------
	.section	.nv.constant0._ZN7cutlass13device_kernelIN5flash19enable_sm80_to_sm89INS1_16FlashAttnFwdSm80INS1_25CollectiveMainloopFwdSm80ILi8ELi1ELb1EN4cute5tupleIJNS5_1CILi128EEES8_S8_EEELi128ENS_6half_tEfNS_4arch4Sm80ELb0ELb0ELb1ELb0ELb1ELb0ELb1ELb1EEENS1_21CollectiveEpilogueFwdIS9_NS6_IJNS7_ILi1EEESF_SF_EEESA_SC_Li256ELb0ELb1ELb1ELb0EEENS1_19SingleTileSchedulerILb0ELb1ELb1ELi128EEEEEEEEEvNT_6ParamsE,"a",@progbits
	.sectionflags	@""
	.align	4
.nv.constant0._ZN7cutlass13device_kernelIN5flash19enable_sm80_to_sm89INS1_16FlashAttnFwdSm80INS1_25CollectiveMainloopFwdSm80ILi8ELi1ELb1EN4cute5tupleIJNS5_1CILi128EEES8_S8_EEELi128ENS_6half_tEfNS_4arch4Sm80ELb0ELb0ELb1ELb0ELb1ELb0ELb1ELb1EEENS1_21CollectiveEpilogueFwdIS9_NS6_IJNS7_ILi1EEESF_SF_EEESA_SC_Li256ELb0ELb1ELb1ELb0EEENS1_19SingleTileSchedulerILb0ELb1ELb1ELi128EEEEEEEEEvNT_6ParamsE:
	.zero		1400


//--------------------- .nv.constant0._ZN7cutlass13device_kernelIN5flash19enable_sm80_to_sm89INS1_16FlashAttnFwdSm80INS1_25CollectiveMainloopFwdSm80ILi8ELi1ELb1EN4cute5tupleIJNS5_1CILi128EEENS7_ILi96EEES8_EEELi128ENS_6half_tEfNS_4arch4Sm80ELb0ELb1ELb1ELb0ELb1ELb0ELb1ELb1EEENS1_21CollectiveEpilogueFwdINS6_IJS8_S8_S9_EEENS6_IJNS7_ILi1EEESH_SH_EEESB_SD_Li256ELb0ELb1ELb1ELb0EEENS1_19SingleTileSchedulerILb0ELb1ELb1ELi128EEEEEEEEEvNT_6ParamsE --------------------------
	.section	.nv.constant0._ZN7cutlass13device_kernelIN5flash19enable_sm80_to_sm89INS1_16FlashAttnFwdSm80INS1_25CollectiveMainloopFwdSm80ILi8ELi1ELb1EN4cute5tupleIJNS5_1CILi128EEENS7_ILi96EEES8_EEELi128ENS_6half_tEfNS_4arch4Sm80ELb0ELb1ELb1ELb0ELb1ELb0ELb1ELb1EEENS1_21CollectiveEpilogueFwdINS6_IJS8_S8_S9_EEENS6_IJNS7_ILi1EEESH_SH_EEESB_SD_Li256ELb0ELb1ELb1ELb0EEENS1_19SingleTileSchedulerILb0ELb1ELb1ELi128EEEEEEEEEvNT_6ParamsE,"a",@progbits
	.sectionflags	@""
	.align	4
.nv.constant0._ZN7cutlass13device_kernelIN5flash19enable_sm80_to_sm89INS1_16FlashAttnFwdSm80INS1_25CollectiveMainloopFwdSm80ILi8ELi1ELb1EN4cute5tupleIJNS5_1CILi128EEENS7_ILi96EEES8_EEELi128ENS_6half_tEfNS_4arch4Sm80ELb0ELb1ELb1ELb0ELb1ELb0ELb1ELb1EEENS1_21CollectiveEpilogueFwdINS6_IJS8_S8_S9_EEENS6_IJNS7_ILi1EEESH_SH_EEESB_SD_Li256ELb0ELb1ELb1ELb0EEENS1_19SingleTileSchedulerILb0ELb1ELb1ELi128EEEEEEEEEvNT_6ParamsE:
	.zero		1400


//--------------------- .nv.constant0._ZN7cutlass13device_kernelIN5flash19enable_sm80_to_sm89INS1_16FlashAttnFwdSm80INS1_25CollectiveMainloopFwdSm80ILi8ELi1ELb1EN4cute5tupleIJNS5_1CILi128EEES8_S8_EEELi128ENS_6half_tEfNS_4arch4Sm80ELb1ELb0ELb1ELb0ELb1ELb0ELb1ELb1EEENS1_21CollectiveEpilogueFwdIS9_NS6_IJNS7_ILi1EEESF_SF_EEESA_SC_Li256ELb0ELb1ELb1ELb0EEENS1_30DynamicPersistentTileSchedulerILi256ELi256ELb1ELb1ELb0EEEEEEEEEvNT_6ParamsE --------------------------
	.section	.nv.constant0._ZN7cutlass13device_kernelIN5flash19enable_sm80_to_sm89INS1_16FlashAttnFwdSm80INS1_25CollectiveMainloopFwdSm80ILi8ELi1ELb1EN4cute5tupleIJNS5_1CILi128EEES8_S8_EEELi128ENS_6half_tEfNS_4arch4Sm80ELb1ELb0ELb1ELb0ELb1ELb0ELb1ELb1EEENS1_21CollectiveEpilogueFwdIS9_NS6_IJNS7_ILi1EEESF_SF_EEESA_SC_Li256ELb0ELb1ELb1ELb0EEENS1_30DynamicPersistentTileSchedulerILi256ELi256ELb1ELb1ELb0EEEEEEEEEvNT_6ParamsE,"a",@progbits
	.sectionflags	@""
	.align	4
.nv.constant0._ZN7cutlass13device_kernelIN5flash19enable_sm80_to_sm89INS1_16FlashAttnFwdSm80INS1_25CollectiveMainloopFwdSm80ILi8ELi1ELb1EN4cute5tupleIJNS5_1CILi128EEES8_S8_EEELi128ENS_6half_tEfNS_4arch4Sm80ELb1ELb0ELb1ELb0ELb1ELb0ELb1ELb1EEENS1_21CollectiveEpilogueFwdIS9_NS6_IJNS7_ILi1EEESF_SF_EEESA_SC_Li256ELb0ELb1ELb1ELb0EEENS1_30DynamicPersistentTileSchedulerILi256ELi256ELb1ELb1ELb0EEEEEEEEEvNT_6ParamsE:
	.zero		1416


//--------------------- .nv.constant0._ZN7cutlass13device_kernelIN5flash19enable_sm80_to_sm89INS1_16FlashAttnFwdSm80INS1_25CollectiveMainloopFwdSm80ILi4ELi1ELb0EN4cute5tupleIJNS5_1CILi128EEENS7_ILi64EEES8_EEELi128ENS_6half_tEfNS_4arch4Sm80ELb0ELb0ELb1ELb0ELb1ELb0ELb1ELb1EEENS1_21CollectiveEpilogueFwdINS6_IJS8_S8_S9_EEENS6_IJNS7_ILi1EEESH_SH_EEESB_SD_Li128ELb0ELb1ELb1ELb0EEENS1_19SingleTileSchedulerILb0ELb1ELb1ELi128EEEEEEEEEvNT_6ParamsE --------------------------
	.section	.nv.constant0._ZN7cutlass13device_kernelIN5flash19enable_sm80_to_sm89INS1_16FlashAttnFwdSm80INS1_25CollectiveMainloopFwdSm80ILi4ELi1ELb0EN4cute5tupleIJNS5_1CILi128EEENS7_ILi64EEES8_EEELi128ENS_6half_tEfNS_4arch4Sm80ELb0ELb0ELb1ELb0ELb1ELb0ELb1ELb1EEENS1_21CollectiveEpilogueFwdINS6_IJS8_S8_S9_EEENS6_IJNS7_ILi1EEESH_SH_EEESB_SD_Li128ELb0ELb1ELb1ELb0EEENS1_19SingleTileSchedulerILb0ELb1ELb1ELi128EEEEEEEEEvNT_6ParamsE,"a",@progbits
	.sectionflags	@""
	.align	4
.nv.constant0._ZN7cutlass13device_kernelIN5flash19enable_sm80_to_sm89INS1_16FlashAttnFwdSm80INS1_25CollectiveMainloopFwdSm80ILi4ELi1ELb0EN4cute5tupleIJNS5_1CILi128EEENS7_ILi64EEES8_EEELi128ENS_6half_tEfNS_4arch4Sm80ELb0ELb0ELb1ELb0ELb1ELb0ELb1ELb1EEENS1_21CollectiveEpilogueFwdINS6_IJS8_S8_S9_EEENS6_IJNS7_ILi1EEESH_SH_EEESB_SD_Li128ELb0ELb1ELb1ELb0EEENS1_19SingleTileSchedulerILb0ELb1ELb1ELi128EEEEEEEEEvNT_6ParamsE:
	.zero		1400


//--------------------- .nv.constant0._ZN7cutlass13device_kernelIN5flash19enable_sm80_to_sm89INS1_16FlashAttnFwdSm80INS1_25CollectiveMainloopFwdSm80ILi8ELi1ELb1EN4cute5tupleIJNS5_1CILi128EEENS7_ILi112EEES8_EEELi128ENS_6half_tEfNS_4arch4Sm80ELb0ELb0ELb1ELb1ELb1ELb0ELb1ELb1EEENS1_21CollectiveEpilogueFwdINS6_IJS8_S8_S9_EEENS6_IJNS7_ILi1EEESH_SH_EEESB_SD_Li256ELb1ELb1ELb1ELb0EEENS1_36VarlenDynamicPersistentTileSchedulerILi128ELi112ELi256ELi256ELb1ELb1ELb0ELb0ELb1ELb1EEEEEEEEEvNT_6ParamsE --------------------------
	.section	.nv.constant0._ZN7cutlass13device_kernelIN5flash19enable_sm80_to_sm89INS1_16FlashAttnFwdSm80INS1_25CollectiveMainloopFwdSm80ILi8ELi1ELb1EN4cute5tupleIJNS5_1CILi128EEENS7_ILi112EEES8_EEELi128ENS_6half_tEfNS_4arch4Sm80ELb0ELb0ELb1ELb1ELb1ELb0ELb1ELb1EEENS1_21CollectiveEpilogueFwdINS6_IJS8_S8_S9_EEENS6_IJNS7_ILi1EEESH_SH_EEESB_SD_Li256ELb1ELb1ELb1ELb0EEENS1_36VarlenDynamicPersistentTileSchedulerILi128ELi112ELi256ELi256ELb1ELb1ELb0ELb0ELb1ELb1EEEEEEEEEvNT_6ParamsE,"a",@progbits
	.sectionflags	@""
	.align	4
.nv.constant0._ZN7cutlass13device_kernelIN5flash19enable_sm80_to_sm89INS1_16FlashAttnFwdSm80INS1_25CollectiveMainloopFwdSm80ILi8ELi1ELb1EN4cute5tupleIJNS5_1CILi128EEENS7_ILi112EEES8_EEELi128ENS_6half_tEfNS_4arch4Sm80ELb0ELb0ELb1ELb1ELb1ELb0ELb1ELb1EEENS1_21CollectiveEpilogueFwdINS6_IJS8_S8_S9_EEENS6_IJNS7_ILi1EEESH_SH_EEESB_SD_Li256ELb1ELb1ELb1ELb0EEENS1_36VarlenDynamicPersistentTileSchedulerILi128ELi112ELi256ELi256ELb1ELb1ELb0ELb0ELb1ELb1EEEEEEEEEvNT_6ParamsE:
	.zero		1432


//--------------------- .nv.constant0._ZN7cutlass13device_kernelIN5flash19enable_sm80_to_sm89INS1_16FlashAttnFwdSm80INS1_25CollectiveMainloopFwdSm80ILi8ELi1ELb1EN4cute5tupleIJNS5_1CILi128EEENS7_ILi112EEES8_EEELi128ENS_6half_tEfNS_4arch4Sm80ELb0ELb0ELb1ELb1ELb1ELb1ELb1ELb1EEENS1_21CollectiveEpilogueFwdINS6_IJS8_S8_S9_EEENS6_IJNS7_ILi1EEESH_SH_EEESB_SD_Li256ELb1ELb1ELb1ELb0EEENS1_36VarlenDynamicPersistentTileSchedulerILi128ELi112ELi256ELi256ELb1ELb1ELb0ELb0ELb1ELb1EEEEEEEEEvNT_6ParamsE --------------------------
	.section	.nv.constant0._ZN7cutlass13device_kernelIN5flash19enable_sm80_to_sm89INS1_16FlashAttnFwdSm80INS1_25CollectiveMainloopFwdSm80ILi8ELi1ELb1EN4cute5tupleIJNS5_1CILi128EEENS7_ILi112EEES8_EEELi128ENS_6half_tEfNS_4arch4Sm80ELb0ELb0ELb1ELb1ELb1ELb1ELb1ELb1EEENS1_21CollectiveEpilogueFwdINS6_IJS8_S8_S9_EEENS6_IJNS7_ILi1EEESH_SH_EEESB_SD_Li256ELb1ELb1ELb1ELb0EEENS1_36VarlenDynamicPersistentTileSchedulerILi128ELi112ELi256ELi256ELb1ELb1ELb0ELb0ELb1ELb1EEEEEEEEEvNT_6ParamsE,"a",@progbits
	.sectionflags	@""
	.align	4
.nv.constant0._ZN7cutlass13device_kernelIN5flash19enable_sm80_to_sm89INS1_16FlashAttnFwdSm80INS1_25CollectiveMainloopFwdSm80ILi8ELi1ELb1EN4cute5tupleIJNS5_1CILi128EEENS7_ILi112EEES8_EEELi128ENS_6half_tEfNS_4arch4Sm80ELb0ELb0ELb1ELb1ELb1ELb1ELb1ELb1EEENS1_21CollectiveEpilogueFwdINS6_IJS8_S8_S9_EEENS6_IJNS7_ILi1EEESH_SH_EEESB_SD_Li256ELb1ELb1ELb1ELb0EEENS1_36VarlenDynamicPersistentTileSchedulerILi128ELi112ELi256ELi256ELb1ELb1ELb0ELb0ELb1ELb1EEEEEEEEEvNT_6ParamsE:
	.zero		1432


//--------------------- .nv.constant0._ZN7cutlass13device_kernelIN5flash19enable_sm80_to_sm89INS1_16FlashAttnFwdSm80INS1_25CollectiveMainloopFwdSm80ILi4ELi1ELb0EN4cute5tupleIJNS5_1CILi128EEENS7_ILi48EEES8_EEELi128ENS_6half_tEfNS_4arch4Sm80ELb0ELb1ELb1ELb0ELb1ELb0ELb1ELb1EEENS1_21CollectiveEpilogueFwdINS6_IJS8_S8_S9_EEENS6_IJNS7_ILi1EEESH_SH_EEESB_SD_Li128ELb0ELb1ELb1ELb0EEENS1_19SingleTileSchedulerILb0ELb1ELb1ELi128EEEEEEEEEvNT_6ParamsE --------------------------
	.section	.nv.constant0._ZN7cutlass13device_kernelIN5flash19enable_sm80_to_sm89INS1_16FlashAttnFwdSm80INS1_25CollectiveMainloopFwdSm80ILi4ELi1ELb0EN4cute5tupleIJNS5_1CILi128EEENS7_ILi48EEES8_EEELi128ENS_6half_tEfNS_4arch4Sm80ELb0ELb1ELb1ELb0ELb1ELb0ELb1ELb1EEENS1_21CollectiveEpilogueFwdINS6_IJS8_S8_S9_EEENS6_IJNS7_ILi1EEESH_SH_EEESB_SD_Li128ELb0ELb1ELb1ELb0EEENS1_19SingleTileSchedulerILb0ELb1ELb1ELi128EEEEEEEEEvNT_6ParamsE,"a",@progbits
	.sectionflags	@""
	.align	4
.nv.constant0._ZN7cutlass13device_kernelIN5flash19enable_sm80_to_sm89INS1_16FlashAttnFwdSm80INS1_25CollectiveMainloopFwdSm80ILi4ELi1ELb0EN4cute5tupleIJNS5_1CILi128EEENS7_ILi48EEES8_EEELi128ENS_6half_tEfNS_4arch4Sm80ELb0ELb1ELb1ELb0ELb1ELb0ELb1ELb1EEENS1_21CollectiveEpilogueFwdINS6_IJS8_S8_S9_EEENS6_IJNS7_ILi1EEESH_SH_EEESB_SD_Li128ELb0ELb1ELb1ELb0EEENS1_19SingleTileSchedulerILb0ELb1ELb1ELi128EEEEEEEEEvNT_6ParamsE:
	.zero		1400


//--------------------- .nv.constant0._ZN7cutlass13device_kernelIN5flash19enable_sm80_to_sm89INS1_16FlashAttnFwdSm80INS1_25CollectiveMainloopFwdSm80ILi8ELi1ELb1EN4cute5tupleIJNS5_1CILi128EEENS7_ILi96EEES8_EEELi128ENS_6half_tEfNS_4arch4Sm80ELb0ELb1ELb1ELb1ELb1ELb0ELb1ELb1EEENS1_21CollectiveEpilogueFwdINS6_IJS8_S8_S9_EEENS6_IJNS7_ILi1EEESH_SH_EEESB_SD_Li256ELb1ELb1ELb1ELb0EEENS1_36VarlenDynamicPersistentTileSchedulerILi128ELi96ELi256ELi256ELb1ELb1ELb0ELb1ELb0ELb1EEEEEEEEEvNT_6ParamsE --------------------------
	.section	.nv.constant0._ZN7cutlass13device_kernelIN5flash19enable_sm80_to_sm89INS1_16FlashAttnFwdSm80INS1_25CollectiveMainloopFwdSm80ILi8ELi1ELb1EN4cute5tupleIJNS5_1CILi128EEENS7_ILi96EEES8_EEELi128ENS_6half_tEfNS_4arch4Sm80ELb0ELb1ELb1ELb1ELb1ELb0ELb1ELb1EEENS1_21CollectiveEpilogueFwdINS6_IJS8_S8_S9_EEENS6_IJNS7_ILi1EEESH_SH_EEESB_SD_Li256ELb1ELb1ELb1ELb0EEENS1_36VarlenDynamicPersistentTileSchedulerILi128ELi96ELi256ELi256ELb1ELb1ELb0ELb1ELb0ELb1EEEEEEEEEvNT_6ParamsE,"a",@progbits
	.sectionflags	@""
	.align	4
.nv.constant0._ZN7cutlass13device_kernelIN5flash19enable_sm80_to_sm89INS1_16FlashAttnFwdSm80INS1_25CollectiveMainloopFwdSm80ILi8ELi1ELb1EN4cute5tupleIJNS5_1CILi128EEENS7_ILi96EEES8_EEELi128ENS_6half_tEfNS_4arch4Sm80ELb0ELb1ELb1ELb1ELb1ELb0ELb1ELb1EEENS1_21CollectiveEpilogueFwdINS6_IJS8_S8_S9_EEENS6_IJNS7_ILi1EEESH_SH_EEESB_SD_Li256ELb1ELb1ELb1ELb0EEENS1_36VarlenDynamicPersistentTileSchedulerILi128ELi96ELi256ELi256ELb1ELb1ELb0ELb1ELb0ELb1EEEEEEEEEvNT_6ParamsE:
	.zero		1432


//--------------------- .nv.constant0._ZN7cutlass13device_kernelIN5flash19enable_sm80_to_sm89INS1_16FlashAttnFwdSm80INS1_25CollectiveMainloopFwdSm80ILi8ELi1ELb1EN4cute5tupleIJNS5_1CILi128EEENS7_ILi96EEES8_EEELi128ENS_6half_tEfNS_4arch4Sm80ELb0ELb1ELb1ELb1ELb1ELb1ELb1ELb1EEENS1_21CollectiveEpilogueFwdINS6_IJS8_S8_S9_EEENS6_IJNS7_ILi1EEESH_SH_EEESB_SD_Li256ELb1ELb1ELb1ELb0EEENS1_36VarlenDynamicPersistentTileSchedulerILi128ELi96ELi256ELi256ELb1ELb1ELb0ELb1ELb0ELb1EEEEEEEEEvNT_6ParamsE --------------------------
	.section	.nv.constant0._ZN7cutlass13device_kernelIN5flash19enable_sm80_to_sm89INS1_16FlashAttnFwdSm80INS1_25CollectiveMainloopFwdSm80ILi8ELi1ELb1EN4cute5tupleIJNS5_1CILi128EEENS7_ILi96EEES8_EEELi128ENS_6half_tEfNS_4arch4Sm80ELb0ELb1ELb1ELb1ELb1ELb1ELb1ELb1EEENS1_21CollectiveEpilogueFwdINS6_IJS8_S8_S9_EEENS6_IJNS7_ILi1EEESH_SH_EEESB_SD_Li256ELb1ELb1ELb1ELb0EEENS1_36VarlenDynamicPersistentTileSchedulerILi128ELi96ELi256ELi256ELb1ELb1ELb0ELb1ELb0ELb1EEEEEEEEEvNT_6ParamsE,"a",@progbits
	.sectionflags	@""
	.align	4
.nv.constant0._ZN7cutlass13device_kernelIN5flash19enable_sm80_to_sm89INS1_16FlashAttnFwdSm80INS1_25CollectiveMainloopFwdSm80ILi8ELi1ELb1EN4cute5tupleIJNS5_1CILi128EEENS7_ILi96EEES8_EEELi128ENS_6half_tEfNS_4arch4Sm80ELb0ELb1ELb1ELb1ELb1ELb1ELb1ELb1EEENS1_21CollectiveEpilogueFwdINS6_IJS8_S8_S9_EEENS6_IJNS7_ILi1EEESH_SH_EEESB_SD_Li256ELb1ELb1ELb1ELb0EEENS1_36VarlenDynamicPersistentTileSchedulerILi128ELi96ELi256ELi256ELb1ELb1ELb0ELb1ELb0ELb1EEEEEEEEEvNT_6ParamsE:
	.zero		1432


//--------------------- .nv.constant0._ZN7cutlass13device_kernelIN5flash19enable_sm80_to_sm89INS1_16FlashAttnFwdSm80INS1_25CollectiveMainloopFwdSm80ILi4ELi1ELb0EN4cute5tupleIJNS5_1CILi128EEENS7_ILi64EEES8_EEELi128ENS_6half_tEfNS_4arch4Sm80ELb1ELb0ELb1ELb0ELb1ELb0ELb1ELb1EEENS1_21CollectiveEpilogueFwdINS6_IJS8_S8_S9_EEENS6_IJNS7_ILi1EEESH_SH_EEESB_SD_Li128ELb0ELb1ELb1ELb0EEENS1_30DynamicPersistentTileSchedulerILi128ELi128ELb1ELb1ELb0EEEEEEEEEvNT_6ParamsE --------------------------
	.section	.nv.constant0._ZN7cutlass13device_kernelIN5flash19enable_sm80_to_sm89INS1_16FlashAttnFwdSm80INS1_25CollectiveMainloopFwdSm80ILi4ELi1ELb0EN4cute5tupleIJNS5_1CILi128EEENS7_ILi64EEES8_EEELi128ENS_6half_tEfNS_4arch4Sm80ELb1ELb0ELb1ELb0ELb1ELb0ELb1ELb1EEENS1_21CollectiveEpilogueFwdINS6_IJS8_S8_S9_EEENS6_IJNS7_ILi1EEESH_SH_EEESB_SD_Li128ELb0ELb1ELb1ELb0EEENS1_30DynamicPersistentTileSchedulerILi128ELi128ELb1ELb1ELb0EEEEEEEEEvNT_6ParamsE,"a",@progbits
	.sectionflags	@""
	.align	4
.nv.constant0._ZN7cutlass13device_kernelIN5flash19enable_sm80_to_sm89INS1_16FlashAttnFwdSm80INS1_25CollectiveMainloopFwdSm80ILi4ELi1ELb0EN4cute5tupleIJNS5_1CILi128EEENS7_ILi64EEES8_EEELi128ENS_6half_tEfNS_4arch4Sm80ELb1ELb0ELb1ELb0ELb1ELb0ELb1ELb1EEENS1_21CollectiveEpilogueFwdINS6_IJS8_S8_S9_EEENS6_IJNS7_ILi1EEESH_SH_EEESB_SD_Li128ELb0ELb1ELb1ELb0EEENS1_30DynamicPersistentTileSchedulerILi128ELi128ELb1ELb1ELb0EEEEEEEEEvNT_6ParamsE:
	.zero		1416


//--------------------- .nv.constant0._ZN7cutlass13device_kernelIN5flash19enable_sm80_to_sm89INS1_16FlashAttnFwdSm80INS1_25CollectiveMainloopFwdSm80ILi8ELi1ELb1EN4cute5tupleIJNS5_1CILi128EEENS7_ILi112EEES8_EEELi128ENS_6half_tEfNS_4arch4Sm80ELb1ELb0ELb1ELb1ELb1ELb0ELb1ELb1EEENS1_21CollectiveEpilogueFwdINS6_IJS8_S8_S9_EEENS6_IJNS7_ILi1EEESH_SH_EEESB_SD_Li256ELb1ELb1ELb1ELb0EEENS1_36VarlenDynamicPersistentTileSchedulerILi128ELi112ELi256ELi256ELb1ELb1ELb0ELb1ELb1ELb1EEEEEEEEEvNT_6ParamsE --------------------------
	.section	.nv.constant0._ZN7cutlass13device_kernelIN5flash19enable_sm80_to_sm89INS1_16FlashAttnFwdSm80INS1_25CollectiveMainloopFwdSm80ILi8ELi1ELb1EN4cute5tupleIJNS5_1CILi128EEENS7_ILi112EEES8_EEELi128ENS_6half_tEfNS_4arch4Sm80ELb1ELb0ELb1ELb1ELb1ELb0ELb1ELb1EEENS1_21CollectiveEpilogueFwdINS6_IJS8_S8_S9_EEENS6_IJNS7_ILi1EEESH_SH_EEESB_SD_Li256ELb1ELb1ELb1ELb0EEENS1_36VarlenDynamicPersistentTileSchedulerILi128ELi112ELi256ELi256ELb1ELb1ELb0ELb1ELb1ELb1EEEEEEEEEvNT_6ParamsE,"a",@progbits
	.sectionflags	@""
	.align	4
.nv.constant0._ZN7cutlass13device_kernelIN5flash19enable_sm80_to_sm89INS1_16FlashAttnFwdSm80INS1_25CollectiveMainloopFwdSm80ILi8ELi1ELb1EN4cute5tupleIJNS5_1CILi128EEENS7_ILi112EEES8_EEELi128ENS_6half_tEfNS_4arch4Sm80ELb1ELb0ELb1ELb1ELb1ELb0ELb1ELb1EEENS1_21CollectiveEpilogueFwdINS6_IJS8_S8_S9_EEENS6_IJNS7_ILi1EEESH_SH_EEESB_SD_Li256ELb1ELb1ELb1ELb0EEENS1_36VarlenDynamicPersistentTileSchedulerILi128ELi112ELi256ELi256ELb1ELb1ELb0ELb1ELb1ELb1EEEEEEEEEvNT_6ParamsE:
	.zero		1432


//--------------------- .nv.constant0._ZN7cutlass13device_kernelIN5flash19enable_sm80_to_sm89INS1_16FlashAttnFwdSm80INS1_25CollectiveMainloopFwdSm80ILi8ELi1ELb1EN4cute5tupleIJNS5_1CILi128EEENS7_ILi112EEES8_EEELi128ENS_6half_tEfNS_4arch4Sm80ELb1ELb0ELb1ELb1ELb1ELb1ELb1ELb1EEENS1_21CollectiveEpilogueFwdINS6_IJS8_S8_S9_EEENS6_IJNS7_ILi1EEESH_SH_EEESB_SD_Li256ELb1ELb1ELb1ELb0EEENS1_36VarlenDynamicPersistentTileSchedulerILi128ELi112ELi256ELi256ELb1ELb1ELb0ELb1ELb1ELb1EEEEEEEEEvNT_6ParamsE --------------------------
	.section	.nv.constant0._ZN7cutlass13device_kernelIN5flash19enable_sm80_to_sm89INS1_16FlashAttnFwdSm80INS1_25CollectiveMainloopFwdSm80ILi8ELi1ELb1EN4cute5tupleIJNS5_1CILi128EEENS7_ILi112EEES8_EEELi128ENS_6half_tEfNS_4arch4Sm80ELb1ELb0ELb1ELb1ELb1ELb1ELb1ELb1EEENS1_21CollectiveEpilogueFwdINS6_IJS8_S8_S9_EEENS6_IJNS7_ILi1EEESH_SH_EEESB_SD_Li256ELb1ELb1ELb1ELb0EEENS1_36VarlenDynamicPersistentTileSchedulerILi128ELi112ELi256ELi256ELb1ELb1ELb0ELb1ELb1ELb1EEEEEEEEEvNT_6ParamsE,"a",@progbits
	.sectionflags	@""
	.align	4
.nv.constant0._ZN7cutlass13device_kernelIN5flash19enable_sm80_to_sm89INS1_16FlashAttnFwdSm80INS1_25CollectiveMainloopFwdSm80ILi8ELi1ELb1EN4cute5tupleIJNS5_1CILi128EEENS7_ILi112EEES8_EEELi128ENS_6half_tEfNS_4arch4Sm80ELb1ELb0ELb1ELb1ELb1ELb1ELb1ELb1EEENS1_21CollectiveEpilogueFwdINS6_IJS8_S8_S9_EEENS6_IJNS7_ILi1EEESH_SH_EEESB_SD_Li256ELb1ELb1ELb1ELb0EEENS1_36VarlenDynamicPersistentTileSchedulerILi128ELi112ELi256ELi256ELb1ELb1ELb0ELb1ELb1ELb1EEEEEEEEEvNT_6ParamsE:
	.zero		1432


//--------------------- .nv.constant0._ZN7cutlass13device_kernelIN5flash19enable_sm80_to_sm89INS1_16FlashAttnFwdSm80INS1_25CollectiveMainloopFwdSm80ILi8ELi1ELb1EN4cute5tupleIJNS5_1CILi128EEES8_S8_EEELi128ENS_6half_tEfNS_4arch4Sm80ELb0ELb0ELb0ELb0ELb1ELb0ELb1ELb1EEENS1_21CollectiveEpilogueFwdIS9_NS6_IJNS7_ILi1EEESF_SF_EEESA_SC_Li256ELb0ELb1ELb1ELb0EEENS1_19SingleTileSchedulerILb0ELb1ELb1ELi128EEEEEEEEEvNT_6ParamsE --------------------------
	.section	.nv.constant0._ZN7cutlass13device_kernelIN5flash19enable_sm80_to_sm89INS1_16FlashAttnFwdSm80INS1_25CollectiveMainloopFwdSm80ILi8ELi1ELb1EN4cute5tupleIJNS5_1CILi128EEES8_S8_EEELi128ENS_6half_tEfNS_4arch4Sm80ELb0ELb0ELb0ELb0ELb1ELb0ELb1ELb1EEENS1_21CollectiveEpilogueFwdIS9_NS6_IJNS7_ILi1EEESF_SF_EEESA_SC_Li256ELb0ELb1ELb1ELb0EEENS1_19SingleTileSchedulerILb0ELb1ELb1ELi128EEEEEEEEEvNT_6ParamsE,"a",@progbits
	.sectionflags	@""
	.align	4
.nv.constant0._ZN7cutlass13device_kernelIN5flash19enable_sm80_to_sm89INS1_16FlashAttnFwdSm80INS1_25CollectiveMainloopFwdSm80ILi8ELi1ELb1EN4cute5tupleIJNS5_1CILi128EEES8_S8_EEELi128ENS_6half_tEfNS_4arch4Sm80ELb0ELb0ELb0ELb0ELb1ELb0ELb1ELb1EEENS1_21CollectiveEpilogueFwdIS9_NS6_IJNS7_ILi1EEESF_SF_EEESA_SC_Li256ELb0ELb1ELb1ELb0EEENS1_19SingleTileSchedulerILb0ELb1ELb1ELi128EEEEEEEEEvNT_6ParamsE:
	.zero		1400


//--------------------- .nv.constant0._ZN7cutlass13device_kernelIN5flash19enable_sm80_to_sm89INS1_16FlashAttnFwdSm80INS1_25CollectiveMainloopFwdSm80ILi8ELi1ELb1EN4cute5tupleIJNS5_1CILi128EEENS7_ILi96EEES8_EEELi128ENS_6half_tEfNS_4arch4Sm80ELb0ELb1ELb0ELb0ELb1ELb0ELb1ELb1EEENS1_21CollectiveEpilogueFwdINS6_IJS8_S8_S9_EEENS6_IJNS7_ILi1EEESH_SH_EEESB_SD_Li256ELb0ELb1ELb1ELb0EEENS1_19SingleTileSchedulerILb0ELb1ELb1ELi128EEEEEEEEEvNT_6ParamsE --------------------------
	.section	.nv.constant0._ZN7cutlass13device_kernelIN5flash19enable_sm80_to_sm89INS1_16FlashAttnFwdSm80INS1_25CollectiveMainloopFwdSm80ILi8ELi1ELb1EN4cute5tupleIJNS5_1CILi128EEENS7_ILi96EEES8_EEELi128ENS_6half_tEfNS_4arch4Sm80ELb0ELb1ELb0ELb0ELb1ELb0ELb1ELb1EEENS1_21CollectiveEpilogueFwdINS6_IJS8_S8_S9_EEENS6_IJNS7_ILi1EEESH_SH_EEESB_SD_Li256ELb0ELb1ELb1ELb0EEENS1_19SingleTileSchedulerILb0ELb1ELb1ELi128EEEEEEEEEvNT_6ParamsE,"a",@progbits
	.sectionflags	@""
	.align	4
.nv.constant0._ZN7cutlass13device_kernelIN5flash19enable_sm80_to_sm89INS1_16FlashAttnFwdSm80INS1_25CollectiveMainloopFwdSm80ILi8ELi1ELb1EN4cute5tupleIJNS5_1CILi128EEENS7_ILi96EEES8_EEELi128ENS_6half_tEfNS_4arch4Sm80ELb0ELb1ELb0ELb0ELb1ELb0ELb1ELb1EEENS1_21CollectiveEpilogueFwdINS6_IJS8_S8_S9_EEENS6_IJNS7_ILi1EEESH_SH_EEESB_SD_Li256ELb0ELb1ELb1ELb0EEENS1_19SingleTileSchedulerILb0ELb1ELb1ELi128EEEEEEEEEvNT_6ParamsE:
	.zero		1400


//--------------------- .nv.constant0._ZN7cutlass13device_kernelIN5flash19enable_sm80_to_sm89INS1_16FlashAttnFwdSm80INS1_25CollectiveMainloopFwdSm80ILi8ELi1ELb1EN4cute5tupleIJNS5_1CILi128EEES8_S8_EEELi128ENS_6half_tEfNS_4arch4Sm80ELb1ELb0ELb0ELb0ELb1ELb0ELb1ELb1EEENS1_21CollectiveEpilogueFwdIS9_NS6_IJNS7_ILi1EEESF_SF_EEESA_SC_Li256ELb0ELb1ELb1ELb0EEENS1_30DynamicPersistentTileSchedulerILi256ELi256ELb1ELb1ELb0EEEEEEEEEvNT_6ParamsE --------------------------
	.section	.nv.constant0._ZN7cutlass13device_kernelIN5flash19enable_sm80_to_sm89INS1_16FlashAttnFwdSm80INS1_25CollectiveMainloopFwdSm80ILi8ELi1ELb1EN4cute5tupleIJNS5_1CILi128EEES8_S8_EEELi128ENS_6half_tEfNS_4arch4Sm80ELb1ELb0ELb0ELb0ELb1ELb0ELb1ELb1EEENS1_21CollectiveEpilogueFwdIS9_NS6_IJNS7_ILi1EEESF_SF_EEESA_SC_Li256ELb0ELb1ELb1ELb0EEENS1_30DynamicPersistentTileSchedulerILi256ELi256ELb1ELb1ELb0EEEEEEEEEvNT_6ParamsE,"a",@progbits
	.sectionflags	@""
	.align	4
.nv.constant0._ZN7cutlass13device_kernelIN5flash19enable_sm80_to_sm89INS1_16FlashAttnFwdSm80INS1_25CollectiveMainloopFwdSm80ILi8ELi1ELb1EN4cute5tupleIJNS5_1CILi128EEES8_S8_EEELi128ENS_6half_tEfNS_4arch4Sm80ELb1ELb0ELb0ELb0ELb1ELb0ELb1ELb1EEENS1_21CollectiveEpilogueFwdIS9_NS6_IJNS7_ILi1EEESF_SF_EEESA_SC_Li256ELb0ELb1ELb1ELb0EEENS1_30DynamicPersistentTileSchedulerILi256ELi256ELb1ELb1ELb0EEEEEEEEEvNT_6ParamsE:
	.zero		1416


//--------------------- .nv.constant0._ZN7cutlass13device_kernelIN5flash19enable_sm80_to_sm89INS1_16FlashAttnFwdSm80INS1_25CollectiveMainloopFwdSm80ILi4ELi1ELb0EN4cute5tupleIJNS5_1CILi128EEENS7_ILi64EEES8_EEELi128ENS_6half_tEfNS_4arch4Sm80ELb0ELb0ELb0ELb0ELb1ELb0ELb1ELb1EEENS1_21CollectiveEpilogueFwdINS6_IJS8_S8_S9_EEENS6_IJNS7_ILi1EEESH_SH_EEESB_SD_Li128ELb0ELb1ELb1ELb0EEENS1_19SingleTileSchedulerILb0ELb1ELb1ELi128EEEEEEEEEvNT_6ParamsE --------------------------
	.section	.nv.constant0._ZN7cutlass13device_kernelIN5flash19enable_sm80_to_sm89INS1_16FlashAttnFwdSm80INS1_25CollectiveMainloopFwdSm80ILi4ELi1ELb0EN4cute5tupleIJNS5_1CILi128EEENS7_ILi64EEES8_EEELi128ENS_6half_tEfNS_4arch4Sm80ELb0ELb0ELb0ELb0ELb1ELb0ELb1ELb1EEENS1_21CollectiveEpilogueFwdINS6_IJS8_S8_S9_EEENS6_IJNS7_ILi1EEESH_SH_EEESB_SD_Li128ELb0ELb1ELb1ELb0EEENS1_19SingleTileSchedulerILb0ELb1ELb1ELi128EEEEEEEEEvNT_6ParamsE,"a",@progbits
	.sectionflags	@""
	.align	4
.nv.constant0._ZN7cutlass13device_kernelIN5flash19enable_sm80_to_sm89INS1_16FlashAttnFwdSm80INS1_25CollectiveMainloopFwdSm80ILi4ELi1ELb0EN4cute5tupleIJNS5_1CILi128EEENS7_ILi64EEES8_EEELi128ENS_6half_tEfNS_4arch4Sm80ELb0ELb0ELb0ELb0ELb1ELb0ELb1ELb1EEENS1_21CollectiveEpilogueFwdINS6_IJS8_S8_S9_EEENS6_IJNS7_ILi1EEESH_SH_EEESB_SD_Li128ELb0ELb1ELb1ELb0EEENS1_19SingleTileSchedulerILb0ELb1ELb1ELi128EEEEEEEEEvNT_6ParamsE:
	.zero		1400


//--------------------- .nv.constant0._ZN7cutlass13device_kernelIN5flash19enable_sm80_to_sm89INS1_16FlashAttnFwdSm80INS1_25CollectiveMainloopFwdSm80ILi8ELi1ELb1EN4cute5tupleIJNS5_1CILi128EEENS7_ILi112EEES8_EEELi128ENS_6half_tEfNS_4arch4Sm80ELb0ELb0ELb0ELb1ELb1ELb0ELb1ELb1EEENS1_21CollectiveEpilogueFwdINS6_IJS8_S8_S9_EEENS6_IJNS7_ILi1EEESH_SH_EEESB_SD_Li256ELb1ELb1ELb1ELb0EEENS1_36VarlenDynamicPersistentTileSchedulerILi128ELi112ELi256ELi256ELb1ELb1ELb0ELb0ELb1ELb1EEEEEEEEEvNT_6ParamsE --------------------------
	.section	.nv.constant0._ZN7cutlass13device_kernelIN5flash19enable_sm80_to_sm89INS1_16FlashAttnFwdSm80INS1_25CollectiveMainloopFwdSm80ILi8ELi1ELb1EN4cute5tupleIJNS5_1CILi128EEENS7_ILi112EEES8_EEELi128ENS_6half_tEfNS_4arch4Sm80ELb0ELb0ELb0ELb1ELb1ELb0ELb1ELb1EEENS1_21CollectiveEpilogueFwdINS6_IJS8_S8_S9_EEENS6_IJNS7_ILi1EEESH_SH_EEESB_SD_Li256ELb1ELb1ELb1ELb0EEENS1_36VarlenDynamicPersistentTileSchedulerILi128ELi112ELi256ELi256ELb1ELb1ELb0ELb0ELb1ELb1EEEEEEEEEvNT_6ParamsE,"a",@progbits
	.sectionflags	@""
	.align	4
.nv.constant0._ZN7cutlass13device_kernelIN5flash19enable_sm80_to_sm89INS1_16FlashAttnFwdSm80INS1_25CollectiveMainloopFwdSm80ILi8ELi1ELb1EN4cute5tupleIJNS5_1CILi128EEENS7_ILi112EEES8_EEELi128ENS_6half_tEfNS_4arch4Sm80ELb0ELb0ELb0ELb1ELb1ELb0ELb1ELb1EEENS1_21CollectiveEpilogueFwdINS6_IJS8_S8_S9_EEENS6_IJNS7_ILi1EEESH_SH_EEESB_SD_Li256ELb1ELb1ELb1ELb0EEENS1_36VarlenDynamicPersistentTileSchedulerILi128ELi112ELi256ELi256ELb1ELb1ELb0ELb0ELb1ELb1EEEEEEEEEvNT_6ParamsE:
	.zero		1432


//--------------------- .nv.constant0._ZN7cutlass13device_kernelIN5flash19enable_sm80_to_sm89INS1_16FlashAttnFwdSm80INS1_25CollectiveMainloopFwdSm80ILi8ELi1ELb1EN4cute5tupleIJNS5_1CILi128EEENS7_ILi112EEES8_EEELi128ENS_6half_tEfNS_4arch4Sm80ELb0ELb0ELb0ELb1ELb1ELb1ELb1ELb1EEENS1_21CollectiveEpilogueFwdINS6_IJS8_S8_S9_EEENS6_IJNS7_ILi1EEESH_SH_EEESB_SD_Li256ELb1ELb1ELb1ELb0EEENS1_36VarlenDynamicPersistentTileSchedulerILi128ELi112ELi256ELi256ELb1ELb1ELb0ELb0ELb1ELb1EEEEEEEEEvNT_6ParamsE --------------------------
	.section	.nv.constant0._ZN7cutlass13device_kernelIN5flash19enable_sm80_to_sm89INS1_16FlashAttnFwdSm80INS1_25CollectiveMainloopFwdSm80ILi8ELi1ELb1EN4cute5tupleIJNS5_1CILi128EEENS7_ILi112EEES8_EEELi128ENS_6half_tEfNS_4arch4Sm80ELb0ELb0ELb0ELb1ELb1ELb1ELb1ELb1EEENS1_21CollectiveEpilogueFwdINS6_IJS8_S8_S9_EEENS6_IJNS7_ILi1EEESH_SH_EEESB_SD_Li256ELb1ELb1ELb1ELb0EEENS1_36VarlenDynamicPersistentTileSchedulerILi128ELi112ELi256ELi256ELb1ELb1ELb0ELb0ELb1ELb1EEEEEEEEEvNT_6ParamsE,"a",@progbits
	.sectionflags	@""
	.align	4
.nv.constant0._ZN7cutlass13device_kernelIN5flash19enable_sm80_to_sm89INS1_16FlashAttnFwdSm80INS1_25CollectiveMainloopFwdSm80ILi8ELi1ELb1EN4cute5tupleIJNS5_1CILi128EEENS7_ILi112EEES8_EEELi128ENS_6half_tEfNS_4arch4Sm80ELb0ELb0ELb0ELb1ELb1ELb1ELb1ELb1EEENS1_21CollectiveEpilogueFwdINS6_IJS8_S8_S9_EEENS6_IJNS7_ILi1EEESH_SH_EEESB_SD_Li256ELb1ELb1ELb1ELb0EEENS1_36VarlenDynamicPersistentTileSchedulerILi128ELi112ELi256ELi256ELb1ELb1ELb0ELb0ELb1ELb1EEEEEEEEEvNT_6ParamsE:
	.zero		1432


//--------------------- .nv.constant0._ZN7cutlass13device_kernelIN5flash19enable_sm80_to_sm89INS1_16FlashAttnFwdSm80INS1_25CollectiveMainloopFwdSm80ILi4ELi1ELb0EN4cute5tupleIJNS5_1CILi128EEENS7_ILi48EEES8_EEELi128ENS_6half_tEfNS_4arch4Sm80ELb0ELb1ELb0ELb0ELb1ELb0ELb1ELb1EEENS1_21CollectiveEpilogueFwdINS6_IJS8_S8_S9_EEENS6_IJNS7_ILi1EEESH_SH_EEESB_SD_Li128ELb0ELb1ELb1ELb0EEENS1_19SingleTileSchedulerILb0ELb1ELb1ELi128EEEEEEEEEvNT_6ParamsE --------------------------
	.section	.nv.constant0._ZN7cutlass13device_kernelIN5flash19enable_sm80_to_sm89INS1_16FlashAttnFwdSm80INS1_25CollectiveMainloopFwdSm80ILi4ELi1ELb0EN4cute5tupleIJNS5_1CILi128EEENS7_ILi48EEES8_EEELi128ENS_6half_tEfNS_4arch4Sm80ELb0ELb1ELb0ELb0ELb1ELb0ELb1ELb1EEENS1_21CollectiveEpilogueFwdINS6_IJS8_S8_S9_EEENS6_IJNS7_ILi1EEESH_SH_EEESB_SD_Li128ELb0ELb1ELb1ELb0EEENS1_19SingleTileSchedulerILb0ELb1ELb1ELi128EEEEEEEEEvNT_6ParamsE,"a",@progbits
	.sectionflags	@""
	.align	4
.nv.constant0._ZN7cutlass13device_kernelIN5flash19enable_sm80_to_sm89INS1_16FlashAttnFwdSm80INS1_25CollectiveMainloopFwdSm80ILi4ELi1ELb0EN4cute5tupleIJNS5_1CILi128EEENS7_ILi48EEES8_EEELi128ENS_6half_tEfNS_4arch4Sm80ELb0ELb1ELb0ELb0ELb1ELb0ELb1ELb1EEENS1_21CollectiveEpilogueFwdINS6_IJS8_S8_S9_EEENS6_IJNS7_ILi1EEESH_SH_EEESB_SD_Li128ELb0ELb1ELb1ELb0EEENS1_19SingleTileSchedulerILb0ELb1ELb1ELi128EEEEEEEEEvNT_6ParamsE:
	.zero		1400


//--------------------- .nv.constant0._ZN7cutlass13device_kernelIN5flash19enable_sm80_to_sm89INS1_16FlashAttnFwdSm80INS1_25CollectiveMainloopFwdSm80ILi8ELi1ELb1EN4cute5tupleIJNS5_1CILi128EEENS7_ILi96EEES8_EEELi128ENS_6half_tEfNS_4arch4Sm80ELb0ELb1ELb0ELb1ELb1ELb0ELb1ELb1EEENS1_21CollectiveEpilogueFwdINS6_IJS8_S8_S9_EEENS6_IJNS7_ILi1EEESH_SH_EEESB_SD_Li256ELb1ELb1ELb1ELb0EEENS1_36VarlenDynamicPersistentTileSchedulerILi128ELi96ELi256ELi256ELb1ELb1ELb0ELb1ELb0ELb1EEEEEEEEEvNT_6ParamsE --------------------------
	.section	.nv.constant0._ZN7cutlass13device_kernelIN5flash19enable_sm80_to_sm89INS1_16FlashAttnFwdSm80INS1_25CollectiveMainloopFwdSm80ILi8ELi1ELb1EN4cute5tupleIJNS5_1CILi128EEENS7_ILi96EEES8_EEELi128ENS_6half_tEfNS_4arch4Sm80ELb0ELb1ELb0ELb1ELb1ELb0ELb1ELb1EEENS1_21CollectiveEpilogueFwdINS6_IJS8_S8_S9_EEENS6_IJNS7_ILi1EEESH_SH_EEESB_SD_Li256ELb1ELb1ELb1ELb0EEENS1_36VarlenDynamicPersistentTileSchedulerILi128ELi96ELi256ELi256ELb1ELb1ELb0ELb1ELb0ELb1EEEEEEEEEvNT_6ParamsE,"a",@progbits
	.sectionflags	@""
	.align	4
.nv.constant0._ZN7cutlass13device_kernelIN5flash19enable_sm80_to_sm89INS1_16FlashAttnFwdSm80INS1_25CollectiveMainloopFwdSm80ILi8ELi1ELb1EN4cute5tupleIJNS5_1CILi128EEENS7_ILi96EEES8_EEELi128ENS_6half_tEfNS_4arch4Sm80ELb0ELb1ELb0ELb1ELb1ELb0ELb1ELb1EEENS1_21CollectiveEpilogueFwdINS6_IJS8_S8_S9_EEENS6_IJNS7_ILi1EEESH_SH_EEESB_SD_Li256ELb1ELb1ELb1ELb0EEENS1_36VarlenDynamicPersistentTileSchedulerILi128ELi96ELi256ELi256ELb1ELb1ELb0ELb1ELb0ELb1EEEEEEEEEvNT_6ParamsE:
	.zero		1432


//--------------------- .nv.constant0._ZN7cutlass13device_kernelIN5flash19enable_sm80_to_sm89INS1_16FlashAttnFwdSm80INS1_25CollectiveMainloopFwdSm80ILi8ELi1ELb1EN4cute5tupleIJNS5_1CILi128EEENS7_ILi96EEES8_EEELi128ENS_6half_tEfNS_4arch4Sm80ELb0ELb1ELb0ELb1ELb1ELb1ELb1ELb1EEENS1_21CollectiveEpilogueFwdINS6_IJS8_S8_S9_EEENS6_IJNS7_ILi1EEESH_SH_EEESB_SD_Li256ELb1ELb1ELb1ELb0EEENS1_36VarlenDynamicPersistentTileSchedulerILi128ELi96ELi256ELi256ELb1ELb1ELb0ELb1ELb0ELb1EEEEEEEEEvNT_6ParamsE --------------------------
	.section	.nv.constant0._ZN7cutlass13device_kernelIN5flash19enable_sm80_to_sm89INS1_16FlashAttnFwdSm80INS1_25CollectiveMainloopFwdSm80ILi8ELi1ELb1EN4cute5tupleIJNS5_1CILi128EEENS7_ILi96EEES8_EEELi128ENS_6half_tEfNS_4arch4Sm80ELb0ELb1ELb0ELb1ELb1ELb1ELb1ELb1EEENS1_21CollectiveEpilogueFwdINS6_IJS8_S8_S9_EEENS6_IJNS7_ILi1EEESH_SH_EEESB_SD_Li256ELb1ELb1ELb1ELb0EEENS1_36VarlenDynamicPersistentTileSchedulerILi128ELi96ELi256ELi256ELb1ELb1ELb0ELb1ELb0ELb1EEEEEEEEEvNT_6ParamsE,"a",@progbits
	.sectionflags	@""
	.align	4
.nv.constant0._ZN7cutlass13device_kernelIN5flash19enable_sm80_to_sm89INS1_16FlashAttnFwdSm80INS1_25CollectiveMainloopFwdSm80ILi8ELi1ELb1EN4cute5tupleIJNS5_1CILi128EEENS7_ILi96EEES8_EEELi128ENS_6half_tEfNS_4arch4Sm80ELb0ELb1ELb0ELb1ELb1ELb1ELb1ELb1EEENS1_21CollectiveEpilogueFwdINS6_IJS8_S8_S9_EEENS6_IJNS7_ILi1EEESH_SH_EEESB_SD_Li256ELb1ELb1ELb1ELb0EEENS1_36VarlenDynamicPersistentTileSchedulerILi128ELi96ELi256ELi256ELb1ELb1ELb0ELb1ELb0ELb1EEEEEEEEEvNT_6ParamsE:
	.zero		1432


//--------------------- .nv.constant0._ZN7cutlass13device_kernelIN5flash19enable_sm80_to_sm89INS1_16FlashAttnFwdSm80INS1_25CollectiveMainloopFwdSm80ILi4ELi1ELb0EN4cute5tupleIJNS5_1CILi128EEENS7_ILi64EEES8_EEELi128ENS_6half_tEfNS_4arch4Sm80ELb1ELb0ELb0ELb0ELb1ELb0ELb1ELb1EEENS1_21CollectiveEpilogueFwdINS6_IJS8_S8_S9_EEENS6_IJNS7_ILi1EEESH_SH_EEESB_SD_Li128ELb0ELb1ELb1ELb0EEENS1_30DynamicPersistentTileSchedulerILi128ELi128ELb1ELb1ELb0EEEEEEEEEvNT_6ParamsE --------------------------
	.section	.nv.constant0._ZN7cutlass13device_kernelIN5flash19enable_sm80_to_sm89INS1_16FlashAttnFwdSm80INS1_25CollectiveMainloopFwdSm80ILi4ELi1ELb0EN4cute5tupleIJNS5_1CILi128EEENS7_ILi64EEES8_EEELi128ENS_6half_tEfNS_4arch4Sm80ELb1ELb0ELb0ELb0ELb1ELb0ELb1ELb1EEENS1_21CollectiveEpilogueFwdINS6_IJS8_S8_S9_EEENS6_IJNS7_ILi1EEESH_SH_EEESB_SD_Li128ELb0ELb1ELb1ELb0EEENS1_30DynamicPersistentTileSchedulerILi128ELi128ELb1ELb1ELb0EEEEEEEEEvNT_6ParamsE,"a",@progbits
	.sectionflags	@""
	.align	4
.nv.constant0._ZN7cutlass13device_kernelIN5flash19enable_sm80_to_sm89INS1_16FlashAttnFwdSm80INS1_25CollectiveMainloopFwdSm80ILi4ELi1ELb0EN4cute5tupleIJNS5_1CILi128EEENS7_ILi64EEES8_EEELi128ENS_6half_tEfNS_4arch4Sm80ELb1ELb0ELb0ELb0ELb1ELb0ELb1ELb1EEENS1_21CollectiveEpilogueFwdINS6_IJS8_S8_S9_EEENS6_IJNS7_ILi1EEESH_SH_EEESB_SD_Li128ELb0ELb1ELb1ELb0EEENS1_30DynamicPersistentTileSchedulerILi128ELi128ELb1ELb1ELb0EEEEEEEEEvNT_6ParamsE:
	.zero		1416


//--------------------- .nv.constant0._ZN7cutlass13device_kernelIN5flash19enable_sm80_to_sm89INS1_16FlashAttnFwdSm80INS1_25CollectiveMainloopFwdSm80ILi8ELi1ELb1EN4cute5tupleIJNS5_1CILi128EEENS7_ILi112EEES8_EEELi128ENS_6half_tEfNS_4arch4Sm80ELb1ELb0ELb0ELb1ELb1ELb0ELb1ELb1EEENS1_21CollectiveEpilogueFwdINS6_IJS8_S8_S9_EEENS6_IJNS7_ILi1EEESH_SH_EEESB_SD_Li256ELb1ELb1ELb1ELb0EEENS1_36VarlenDynamicPersistentTileSchedulerILi128ELi112ELi256ELi256ELb1ELb1ELb0ELb1ELb1ELb1EEEEEEEEEvNT_6ParamsE --------------------------
	.section	.nv.constant0._ZN7cutlass13device_kernelIN5flash19enable_sm80_to_sm89INS1_16FlashAttnFwdSm80INS1_25CollectiveMainloopFwdSm80ILi8ELi1ELb1EN4cute5tupleIJNS5_1CILi128EEENS7_ILi112EEES8_EEELi128ENS_6half_tEfNS_4arch4Sm80ELb1ELb0ELb0ELb1ELb1ELb0ELb1ELb1EEENS1_21CollectiveEpilogueFwdINS6_IJS8_S8_S9_EEENS6_IJNS7_ILi1EEESH_SH_EEESB_SD_Li256ELb1ELb1ELb1ELb0EEENS1_36VarlenDynamicPersistentTileSchedulerILi128ELi112ELi256ELi256ELb1ELb1ELb0ELb1ELb1ELb1EEEEEEEEEvNT_6ParamsE,"a",@progbits
	.sectionflags	@""
	.align	4
.nv.constant0._ZN7cutlass13device_kernelIN5flash19enable_sm80_to_sm89INS1_16FlashAttnFwdSm80INS1_25CollectiveMainloopFwdSm80ILi8ELi1ELb1EN4cute5tupleIJNS5_1CILi128EEENS7_ILi112EEES8_EEELi128ENS_6half_tEfNS_4arch4Sm80ELb1ELb0ELb0ELb1ELb1ELb0ELb1ELb1EEENS1_21CollectiveEpilogueFwdINS6_IJS8_S8_S9_EEENS6_IJNS7_ILi1EEESH_SH_EEESB_SD_Li256ELb1ELb1ELb1ELb0EEENS1_36VarlenDynamicPersistentTileSchedulerILi128ELi112ELi256ELi256ELb1ELb1ELb0ELb1ELb1ELb1EEEEEEEEEvNT_6ParamsE:
	.zero		1432


//--------------------- .nv.constant0._ZN7cutlass13device_kernelIN5flash19enable_sm80_to_sm89INS1_16FlashAttnFwdSm80INS1_25CollectiveMainloopFwdSm80ILi8ELi1ELb1EN4cute5tupleIJNS5_1CILi128EEENS7_ILi112EEES8_EEELi128ENS_6half_tEfNS_4arch4Sm80ELb1ELb0ELb0ELb1ELb1ELb1ELb1ELb1EEENS1_21CollectiveEpilogueFwdINS6_IJS8_S8_S9_EEENS6_IJNS7_ILi1EEESH_SH_EEESB_SD_Li256ELb1ELb1ELb1ELb0EEENS1_36VarlenDynamicPersistentTileSchedulerILi128ELi112ELi256ELi256ELb1ELb1ELb0ELb1ELb1ELb1EEEEEEEEEvNT_6ParamsE --------------------------
	.section	.nv.constant0._ZN7cutlass13device_kernelIN5flash19enable_sm80_to_sm89INS1_16FlashAttnFwdSm80INS1_25CollectiveMainloopFwdSm80ILi8ELi1ELb1EN4cute5tupleIJNS5_1CILi128EEENS7_ILi112EEES8_EEELi128ENS_6half_tEfNS_4arch4Sm80ELb1ELb0ELb0ELb1ELb1ELb1ELb1ELb1EEENS1_21CollectiveEpilogueFwdINS6_IJS8_S8_S9_EEENS6_IJNS7_ILi1EEESH_SH_EEESB_SD_Li256ELb1ELb1ELb1ELb0EEENS1_36VarlenDynamicPersistentTileSchedulerILi128ELi112ELi256ELi256ELb1ELb1ELb0ELb1ELb1ELb1EEEEEEEEEvNT_6ParamsE,"a",@progbits
	.sectionflags	@""
	.align	4
.nv.constant0._ZN7cutlass13device_kernelIN5flash19enable_sm80_to_sm89INS1_16FlashAttnFwdSm80INS1_25CollectiveMainloopFwdSm80ILi8ELi1ELb1EN4cute5tupleIJNS5_1CILi128EEENS7_ILi112EEES8_EEELi128ENS_6half_tEfNS_4arch4Sm80ELb1ELb0ELb0ELb1ELb1ELb1ELb1ELb1EEENS1_21CollectiveEpilogueFwdINS6_IJS8_S8_S9_EEENS6_IJNS7_ILi1EEESH_SH_EEESB_SD_Li256ELb1ELb1ELb1ELb0EEENS1_36VarlenDynamicPersistentTileSchedulerILi128ELi112ELi256ELi256ELb1ELb1ELb0ELb1ELb1ELb1EEEEEEEEEvNT_6ParamsE:
	.zero		1432


//--------------------- .text._ZN7cutlass13device_kernelIN5flash19enable_sm80_to_sm89INS1_16FlashAttnFwdSm80INS1_25CollectiveMainloopFwdSm80ILi8ELi1ELb1EN4cute5tupleIJNS5_1CILi128EEES8_S8_EEELi128ENS_6half_tEfNS_4arch4Sm80ELb0ELb0ELb1ELb0ELb1ELb0ELb1ELb1EEENS1_21CollectiveEpilogueFwdIS9_NS6_IJNS7_ILi1EEESF_SF_EEESA_SC_Li256ELb0ELb1ELb1ELb0EEENS1_19SingleTileSchedulerILb0ELb1ELb1ELi128EEEEEEEEEvNT_6ParamsE --------------------------
	.section	.text._ZN7cutlass13device_kernelIN5flash19enable_sm80_to_sm89INS1_16FlashAttnFwdSm80INS1_25CollectiveMainloopFwdSm80ILi8ELi1ELb1EN4cute5tupleIJNS5_1CILi128EEES8_S8_EEELi128ENS_6half_tEfNS_4arch4Sm80ELb0ELb0ELb1ELb0ELb1ELb0ELb1ELb1EEENS1_21CollectiveEpilogueFwdIS9_NS6_IJNS7_ILi1EEESF_SF_EEESA_SC_Li256ELb0ELb1ELb1ELb0EEENS1_19SingleTileSchedulerILb0ELb1ELb1ELi128EEEEEEEEEvNT_6ParamsE,"ax",@progbits
	.sectioninfo	@"SHI_REGISTERS=255"
	.align	128
.text._ZN7cutlass13device_kernelIN5flash19enable_sm80_to_sm89INS1_16FlashAttnFwdSm80INS1_25CollectiveMainloopFwdSm80ILi8ELi1ELb1EN4cute5tupleIJNS5_1CILi128EEES8_S8_EEELi128ENS_6half_tEfNS_4arch4Sm80ELb0ELb0ELb1ELb0ELb1ELb0ELb1ELb1EEENS1_21CollectiveEpilogueFwdIS9_NS6_IJNS7_ILi1EEESF_SF_EEESA_SC_Li256ELb0ELb1ELb1ELb0EEENS1_19SingleTileSchedulerILb0ELb1ELb1ELi128EEEEEEEEEvNT_6ParamsE:
        .type           _ZN7cutlass13device_kernelIN5flash19enable_sm80_to_sm89INS1_16FlashAttnFwdSm80INS1_25CollectiveMainloopFwdSm80ILi8ELi1ELb1EN4cute5tupleIJNS5_1CILi128EEES8_S8_EEELi128ENS_6half_tEfNS_4arch4Sm80ELb0ELb0ELb1ELb0ELb1ELb0ELb1ELb1EEENS1_21CollectiveEpilogueFwdIS9_NS6_IJNS7_ILi1EEESF_SF_EEESA_SC_Li256ELb0ELb1ELb1ELb0EEENS1_19SingleTileSchedulerILb0ELb1ELb1ELi128EEEEEEEEEvNT_6ParamsE,@function
        .size           _ZN7cutlass13device_kernelIN5flash19enable_sm80_to_sm89INS1_16FlashAttnFwdSm80INS1_25CollectiveMainloopFwdSm80ILi8ELi1ELb1EN4cute5tupleIJNS5_1CILi128EEES8_S8_EEELi128ENS_6half_tEfNS_4arch4Sm80ELb0ELb0ELb1ELb0ELb1ELb0ELb1ELb1EEENS1_21CollectiveEpilogueFwdIS9_NS6_IJNS7_ILi1EEESF_SF_EEESA_SC_Li256ELb0ELb1ELb1ELb0EEENS1_19SingleTileSchedulerILb0ELb1ELb1ELi128EEEEEEEEEvNT_6ParamsE,(.L_x_3568 - _ZN7cutlass13device_kernelIN5flash19enable_sm80_to_sm89INS1_16FlashAttnFwdSm80INS1_25CollectiveMainloopFwdSm80ILi8ELi1ELb1EN4cute5tupleIJNS5_1CILi128EEES8_S8_EEELi128ENS_6half_tEfNS_4arch4Sm80ELb0ELb0ELb1ELb0ELb1ELb0ELb1ELb1EEENS1_21CollectiveEpilogueFwdIS9_NS6_IJNS7_ILi1EEESF_SF_EEESA_SC_Li256ELb0ELb1ELb1ELb0EEENS1_19SingleTileSchedulerILb0ELb1ELb1ELi128EEEEEEEEEvNT_6ParamsE)
        .other          _ZN7cutlass13device_kernelIN5flash19enable_sm80_to_sm89INS1_16FlashAttnFwdSm80INS1_25CollectiveMainloopFwdSm80ILi8ELi1ELb1EN4cute5tupleIJNS5_1CILi128EEES8_S8_EEELi128ENS_6half_tEfNS_4arch4Sm80ELb0ELb0ELb1ELb0ELb1ELb0ELb1ELb1EEENS1_21CollectiveEpilogueFwdIS9_NS6_IJNS7_ILi1EEESF_SF_EEESA_SC_Li256ELb0ELb1ELb1ELb0EEENS1_19SingleTileSchedulerILb0ELb1ELb1ELi128EEEEEEEEEvNT_6ParamsE,@"STO_CUDA_ENTRY STV_DEFAULT"
_ZN7cutlass13device_kernelIN5flash19enable_sm80_to_sm89INS1_16FlashAttnFwdSm80INS1_25CollectiveMainloopFwdSm80ILi8ELi1ELb1EN4cute5tupleIJNS5_1CILi128EEES8_S8_EEELi128ENS_6half_tEfNS_4arch4Sm80ELb0ELb0ELb1ELb0ELb1ELb0ELb1ELb1EEENS1_21CollectiveEpilogueFwdIS9_NS6_IJNS7_ILi1EEESF_SF_EEESA_SC_Li256ELb0ELb1ELb1ELb0EEENS1_19SingleTileSchedulerILb0ELb1ELb1ELi128EEEEEEEEEvNT_6ParamsE:
[----:B------:R-:W-:Y:S02]  /*0000*/  MOV R1, c[0x0][0x28] ;  /* 0x00000a0000017a02 */ /* 0x000fe40000000f00 */
[----:B------:R-:W1:Y:S01]  /*0010*/  S2R R5, SR_TID.X ;  /* 0x0000000000057919 */ /* 0x000e620000002100 */
[----:B------:R-:W2:Y:S01]  /*0020*/  S2UR UR6, SR_CTAID.Y ;  /* 0x00000000000679c3 */ /* 0x000ea20000002600 */
[----:B------:R-:W-:-:S07]  /*0030*/  IADD3 R1, R1, -0x20, RZ ;  /* 0xffffffe001017810 */ /* 0x000fce0007ffe0ff */
[----:B------:R-:W3:Y:S01]  /*0040*/  S2UR UR18, SR_CTAID.Z ;  /* 0x00000000001279c3 */ /* 0x000ee20000002700 */
[----:B-1----:R-:W-:-:S06]  /*0050*/  SHF.R.U32.HI R0, RZ, 0x5, R5 ;  /* 0x00000005ff007819 */ /* 0x002fcc0000011605 */
[----:B------:R-:W1:Y:S02]  /*0060*/  SHFL.IDX PT, R0, R0, RZ, 0x1f ;  /* 0x00001fff00007589 */ /* 0x000e6400000e0000 */
[----:B-1----:R-:W-:-:S13]  /*0070*/  ISETP.NE.AND P0, PT, R0, RZ, PT ;  /* 0x000000ff0000720c */ /* 0x002fda0003f05270 */
[----:B--23--:R-:W-:Y:S05]  /*0080*/  @!P0 BRA `(.L_x_0) ;  /* 0x0000009000008947 */ /* 0x00cfea0003800000 */
[----:B------:R-:W-:Y:S01]  /*0090*/  MOV R0, c[0x0][0x550] ;  /* 0x0001540000007a02 */ /* 0x000fe20000000f00 */
[----:B------:R-:W-:-:S03]  /*00a0*/  UMOV UR10, UR6 ;  /* 0x00000006000a7c82 */ /* 0x000fc60008000000 */
[----:B------:R-:W-:-:S13]  /*00b0*/  ISETP.NE.AND P0, PT, R0, 0x1, PT ;  /* 0x000000010000780c */ /* 0x000fda0003f05270 */
[----:B------:R-:W-:Y:S05]  /*00c0*/  @!P0 BRA `(.L_x_1) ;  /* 0x000000b000008947 */ /* 0x000fea0003800000 */
[----:B------:R-:W-:Y:S02]  /*00d0*/  ULDC UR4, c[0x0][0x554] ;  /* 0x0001550000047ab9 */ /* 0x000fe40000000800 */
[----:B------:R-:W-:Y:S02]  /*00e0*/  UIMAD.WIDE.U32 UR4, UR6, UR4, URZ ;  /* 0x00000004060472a5 */ /* 0x000fe4000f8e003f */
[----:B------:R-:W-:Y:S02]  /*00f0*/  ULDC UR10, c[0x0][0x558] ;  /* 0x00015600000a7ab9 */ /* 0x000fe40000000800 */
[----:B------:R-:W-:Y:S01]  /*0100*/  USHF.R.U32.HI UR10, URZ, UR10, UR5 ;  /* 0x0000000a3f0a7299 */ /* 0x000fe20008011605 */
[----:B------:R-:W-:Y:S05]  /*0110*/  BRA `(.L_x_1) ;  /* 0x0000006000007947 */ /* 0x000fea0003800000 */
.L_x_0:
[----:B------:R-:W-:Y:S02]  /*0120*/  ULDC.64 UR4, c[0x0][0x550] ;  /* 0x0001540000047ab9 */ /* 0x000fe40000000a00 */
[----:B------:R-:W-:Y:S02]  /*0130*/  UISETP.NE.AND UP0, UPT, UR4, 0x1, UPT ;  /* 0x000000010400788c */ /* 0x000fe4000bf05270 */
[----:B------:R-:W-:-:S02]  /*0140*/  UIMAD.WIDE.U32 UR8, UR6, UR5, URZ ;  /* 0x00000005060872a5 */ /* 0x000fc4000f8e003f */
[----:B------:R-:W-:Y:S02]  /*0150*/  ULDC UR4, c[0x0][0x558] ;  /* 0x0001560000047ab9 */ /* 0x000fe40000000800 */
[----:B------:R-:W-:-:S05]  /*0160*/  UMOV UR10, UR6 ;  /* 0x00000006000a7c82 */ /* 0x000fca0008000000 */
[----:B------:R-:W-:-:S03]  /*0170*/  @UP0 USHF.R.U32.HI UR10, URZ, UR4, UR9 ;  /* 0x000000043f0a0299 */ /* 0x000fc60008011609 */
.L_x_1:
[----:B------:R-:W-:Y:S01]  /*0180*/  ISETP.LE.AND P0, PT, RZ, UR18, PT ;  /* 0x00000012ff007c0c */ /* 0x000fe2000bf03270 */
[----:B------:R-:W-:Y:S02]  /*0190*/  UIADD3 UR5, -UR10, URZ, URZ ;  /* 0x0000003f0a057290 */ /* 0x000fe4000fffe13f */
[----:B------:R-:W-:Y:S02]  /*01a0*/  ULDC UR4, c[0x0][0x550] ;  /* 0x0001540000047ab9 */ /* 0x000fe40000000800 */
[----:B------:R-:W-:-:S08]  /*01b0*/  UIMAD UR6, UR5, UR4, UR6 ;  /* 0x00000004050672a4 */ /* 0x000fd0000f8e0206 */
[----:B------:R-:W-:Y:S05]  /*01c0*/  @!P0 EXIT ;  /* 0x000000000000894d */ /* 0x000fea0003800000 */
[----:B------:R-:W-:Y:S02]  /*01d0*/  ULDC.64 UR4, c[0x0][0x370] ;  /* 0x0000dc0000047ab9 */ /* 0x000fe40000000a00 */
[----:B------:R-:W-:Y:S02]  /*01e0*/  UISETP.NE.U32.AND UP0, UPT, URZ, UR4, UPT ;  /* 0x000000043f00728c */ /* 0x000fe4000bf05070 */
[----:B------:R-:W-:Y:S02]  /*01f0*/  ULDC.64 UR8, c[0x0][0x370] ;  /* 0x0000dc0000087ab9 */ /* 0x000fe40000000a00 */
[----:B------:R-:W-:Y:S02]  /*0200*/  UISETP.NE.AND.EX UP0, UPT, URZ, UR5, UPT, UP0 ;  /* 0x000000053f00728c */ /* 0x000fe4000bf05300 */
[----:B------:R-:W-:-:S04]  /*0210*/  ULDC.64 UR12, c[0x0][0x118] ;  /* 0x00004600000c7ab9 */ /* 0x000fc80000000a00 */
[----:B------:R-:W-:-:S05]  /*0220*/  PLOP3.LUT P0, PT, PT, PT, UP0, 0x80, 0x0 ;  /* 0x000000000000781c */ /* 0x000fca0003f0f008 */
[----:B------:R-:W-:Y:S02]  /*0230*/  @UP0 UMOV UR4, 0x4 ;  /* 0x0000000400040882 */ /* 0x000fe40000000000 */
[----:B------:R-:W-:-:S06]  /*0240*/  @UP0 UIMAD.WIDE UR4, UR18, UR4, UR8 ;  /* 0x00000004120402a5 */ /* 0x000fcc000f8e0208 */
[----:B------:R-:W-:Y:S02]  /*0250*/  IMAD.U32 R2, RZ, RZ, UR4 ;  /* 0x00000004ff027e24 */ /* 0x000fe4000f8e00ff */
[----:B------:R-:W-:-:S05]  /*0260*/  IMAD.U32 R3, RZ, RZ, UR5 ;  /* 0x00000005ff037e24 */ /* 0x000fca000f8e00ff */
[----:B------:R-:W2:Y:S01]  /*0270*/  @P0 LDG.E R2, [R2.64] ;  /* 0x0000000c02020981 */ /* 0x000ea2000c1e1900 */
[----:B------:R-:W-:Y:S02]  /*0280*/  ULDC UR4, c[0x0][0x2ac] ;  /* 0x0000ab0000047ab9 */ /* 0x000fe40000000800 */
[----:B------:R-:W-:Y:S02]  /*0290*/  ULDC UR15, c[0x0][0x1d0] ;  /* 0x00007400000f7ab9 */ /* 0x000fe40000000800 */
[----:B------:R-:W-:Y:S02]  /*02a0*/  UIMAD UR15, UR4, UR15, URZ ;  /* 0x0000000f040f72a4 */ /* 0x000fe4000f8e023f */
[----:B------:R-:W-:Y:S02]  /*02b0*/  UMOV UR9, URZ ;  /* 0x0000003f00097c82 */ /* 0x000fe40008000000 */
[----:B------:R-:W-:Y:S02]  /*02c0*/  UISETP.GE.AND UP0, UPT, UR15, 0x1, UPT ;  /* 0x000000010f00788c */ /* 0x000fe4000bf06270 */
[----:B------:R-:W-:-:S02]  /*02d0*/  UIADD3 UR5, UR15, 0x7f, URZ ;  /* 0x0000007f0f057890 */ /* 0x000fc4000fffe03f */
[----:B------:R-:W-:Y:S02]  /*02e0*/  UMOV UR17, URZ ;  /* 0x0000003f00117c82 */ /* 0x000fe40008000000 */
[----:B------:R-:W-:-:S04]  /*02f0*/  USHF.R.S32.HI UR4, URZ, 0x1f, UR5 ;  /* 0x0000001f3f047899 */ /* 0x000fc80008011405 */
[----:B------:R-:W-:-:S04]  /*0300*/  ULEA.HI UR4, UR4, UR5, URZ, 0x7 ;  /* 0x0000000504047291 */ /* 0x000fc8000f8f383f */
[----:B------:R-:W-:Y:S01]  /*0310*/  USHF.R.S32.HI UR7, URZ, 0x7, UR4 ;  /* 0x000000073f077899 */ /* 0x000fe20008011404 */
[----:B--2---:R1:W2:Y:S01]  /*0320*/  @P0 R2UR UR9, R2 ;  /* 0x00000000020903c2 */ /* 0x0042a200000e0000 */
[----:B------:R-:W-:-:S13]  /*0330*/  PLOP3.LUT P0, PT, PT, PT, UP0, 0x80, 0x0 ;  /* 0x000000000000781c */ /* 0x000fda0003f0f008 */
[----:B-12---:R-:W-:Y:S05]  /*0340*/  @!P0 BRA `(.L_x_2) ;  /* 0x0000025000008947 */ /* 0x006fea0003800000 */
[----:B------:R-:W-:Y:S02]  /*0350*/  USHF.R.U32.HI UR4, URZ, 0x10, UR6 ;  /* 0x000000103f047899 */ /* 0x000fe40008011606 */
[----:B------:R-:W-:Y:S02]  /*0360*/  ULDC UR5, c[0x0][0x338] ;  /* 0x0000ce0000057ab9 */ /* 0x000fe40000000800 */
[----:B------:R-:W-:Y:S02]  /*0370*/  UISETP.NE.AND UP0, UPT, UR4, URZ, UPT ;  /* 0x0000003f0400728c */ /* 0x000fe4000bf05270 */
[----:B------:R-:W-:Y:S02]  /*0380*/  UMOV UR20, URZ ;  /* 0x0000003f00147c82 */ /* 0x000fe40008000000 */
[----:B------:R-:W-:-:S04]  /*0390*/  USEL UR5, UR4, UR5, UP0 ;  /* 0x0000000504057287 */ /* 0x000fc80008000000 */
[----:B------:R-:W-:Y:S02]  /*03a0*/  UIADD3 UR16, UR7, -0x1, UR5 ;  /* 0xffffffff07107890 */ /* 0x000fe4000fffe005 */
[----:B------:R-:W-:-:S05]  /*03b0*/  IMAD.U32 R0, RZ, RZ, UR5 ;  /* 0x00000005ff007e24 */ /* 0x000fca000f8e00ff */
[-C--:B------:R-:W-:Y:S02]  /*03c0*/  IABS R2, R0.reuse ;  /* 0x0000000000027213 */ /* 0x080fe40000000000 */
[----:B------:R-:W-:Y:S02]  /*03d0*/  IABS R0, R0 ;  /* 0x0000000000007213 */ /* 0x000fe40000000000 */
[----:B------:R-:W1:Y:S03]  /*03e0*/  R2UR UR14, R2 ;  /* 0x00000000020e73c2 */ /* 0x000e6600000e0000 */
[----:B------:R-:W-:-:S05]  /*03f0*/  IMAD.MOV R0, RZ, RZ, -R0 ;  /* 0x000000ffff007224 */ /* 0x000fca00078e0a00 */
[----:B------:R-:W2:Y:S01]  /*0400*/  R2UR UR8, R0 ;  /* 0x00000000000873c2 */ /* 0x000ea200000e0000 */
[----:B-1----:R-:W1:Y:S08]  /*0410*/  I2F.RP R2, UR14 ;  /* 0x0000000e00027d06 */ /* 0x002e700008209400 */
[----:B-1----:R-:W1:Y:S02]  /*0420*/  MUFU.RCP R2, R2 ;  /* 0x0000000200027308 */ /* 0x002e640000001000 */
[----:B-1----:R-:W-:-:S06]  /*0430*/  IADD3 R2, R2, 0xffffffe, RZ ;  /* 0x0ffffffe02027810 */ /* 0x002fcc0007ffe0ff */
[----:B------:R-:W1:Y:S02]  /*0440*/  F2I.FTZ.U32.TRUNC.NTZ R2, R2 ;  /* 0x0000000200027305 */ /* 0x000e64000021f000 */
[----:B-1----:R1:W3:Y:S02]  /*0450*/  R2UR UR21, R2 ;  /* 0x00000000021573c2 */ /* 0x0022e400000e0000 */
[----:B-1----:R-:W-:Y:S01]  /*0460*/  IMAD.U32 R2, RZ, RZ, UR16 ;  /* 0x00000010ff027e24 */ /* 0x002fe2000f8e00ff */
[----:B---3--:R-:W-:Y:S02]  /*0470*/  UIADD3 UR4, URZ, -UR21, URZ ;  /* 0x800000153f047290 */ /* 0x008fe4000fffe03f */
[----:B------:R-:W-:Y:S02]  /*0480*/  ULOP3.LUT UR16, UR16, UR5, URZ, 0x3c, !UPT ;  /* 0x0000000510107292 */ /* 0x000fe4000f8e3c3f */
[----:B------:R-:W-:Y:S01]  /*0490*/  IABS R2, R2 ;  /* 0x0000000200027213 */ /* 0x000fe20000000000 */
[----:B------:R-:W-:-:S03]  /*04a0*/  UIMAD UR4, UR4, UR14, URZ ;  /* 0x0000000e040472a4 */ /* 0x000fc6000f8e023f */
[----:B------:R-:W1:Y:S01]  /*04b0*/  R2UR UR11, R2 ;  /* 0x00000000020b73c2 */ /* 0x000e6200000e0000 */
[----:B------:R-:W-:-:S07]  /*04c0*/  UIMAD.WIDE.U32 UR20, UR21, UR4, UR20 ;  /* 0x00000004151472a5 */ /* 0x000fce000f8e0014 */
[----:B------:R-:W-:Y:S02]  /*04d0*/  UMOV UR17, UR21 ;  /* 0x0000001500117c82 */ /* 0x000fe40008000000 */
[----:B-1----:R-:W-:-:S07]  /*04e0*/  UIMAD.WIDE.U32 UR20, UR17, UR11, URZ ;  /* 0x0000000b111472a5 */ /* 0x002fce000f8e003f */
[----:B------:R-:W-:Y:S02]  /*04f0*/  UMOV UR17, UR21 ;  /* 0x0000001500117c82 */ /* 0x000fe40008000000 */
[----:B--2---:R-:W-:-:S04]  /*0500*/  UIMAD UR8, UR17, UR8, UR11 ;  /* 0x00000008110872a4 */ /* 0x004fc8000f8e020b */
[----:B------:R-:W-:-:S11]  /*0510*/  UISETP.GT.U32.AND UP0, UPT, UR14, UR8, UPT ;  /* 0x000000080e00728c */ /* 0x000fd6000bf04070 */
[----:B------:R-:W-:Y:S02]  /*0520*/  @!UP0 UIADD3 UR8, UR8, -UR14, URZ ;  /* 0x8000000e08088290 */ /* 0x000fe4000fffe03f */
[----:B------:R-:W-:Y:S02]  /*0530*/  @!UP0 UIADD3 UR17, UR17, 0x1, URZ ;  /* 0x0000000111118890 */ /* 0x000fe4000fffe03f */
[----:B------:R-:W-:Y:S02]  /*0540*/  UISETP.GE.U32.AND UP1, UPT, UR8, UR14, UPT ;  /* 0x0000000e0800728c */ /* 0x000fe4000bf26070 */
[----:B------:R-:W-:-:S09]  /*0550*/  UISETP.GE.AND UP0, UPT, UR16, URZ, UPT ;  /* 0x0000003f1000728c */ /* 0x000fd2000bf06270 */
[----:B------:R-:W-:Y:S02]  /*0560*/  @UP1 UIADD3 UR17, UR17, 0x1, URZ ;  /* 0x0000000111111890 */ /* 0x000fe4000fffe03f */
[----:B------:R-:W-:Y:S02]  /*0570*/  UISETP.NE.AND UP1, UPT, UR5, URZ, UPT ;  /* 0x0000003f0500728c */ /* 0x000fe4000bf25270 */
[----:B------:R-:W-:-:S09]  /*0580*/  @!UP0 UIADD3 UR17, -UR17, URZ, URZ ;  /* 0x0000003f11118290 */ /* 0x000fd2000fffe13f */
[----:B------:R-:W-:Y:S02]  /*0590*/  @!UP1 ULOP3.LUT UR17, URZ, UR5, URZ, 0x33, !UPT ;  /* 0x000000053f119292 */ /* 0x000fe4000f8e333f */
.L_x_2:
[----:B------:R-:W-:Y:S01]  /*05a0*/  ULOP3.LUT UR8, UR6, 0xffff, URZ, 0xc0, !UPT ;  /* 0x0000ffff06087892 */ /* 0x000fe2000f8ec03f */
[----:B------:R-:W-:Y:S01]  /*05b0*/  PLOP3.LUT P2, PT, PT, PT, PT, 0x80, 0x0 ;  /* 0x000000000000781c */ /* 0x000fe20003f4f070 */
[----:B------:R-:W-:Y:S01]  /*05c0*/  IMAD.MOV.U32 R6, RZ, RZ, RZ ;  /* 0x000000ffff067224 */ /* 0x000fe200078e00ff */
[----:B------:R-:W-:Y:S01]  /*05d0*/  CS2R R70, SRZ ;  /* 0x0000000000467805 */ /* 0x000fe2000001ff00 */
[----:B------:R-:W-:Y:S01]  /*05e0*/  UIMAD UR8, UR8, UR17, URZ ;  /* 0x00000011080872a4 */ /* 0x000fe2000f8e023f */
[----:B------:R-:W-:Y:S01]  /*05f0*/  IMAD.MOV.U32 R2, RZ, RZ, RZ ;  /* 0x000000ffff027224 */ /* 0x000fe200078e00ff */
[----:B------:R-:W-:Y:S01]  /*0600*/  CS2R R68, SRZ ;  /* 0x0000000000447805 */ /* 0x000fe2000001ff00 */
[----:B------:R-:W-:Y:S01]  /*0610*/  CS2R R74, SRZ ;  /* 0x00000000004a7805 */ /* 0x000fe2000001ff00 */
[----:B------:R-:W-:Y:S01]  /*0620*/  UIADD3 UR17, UR8, UR17, URZ ;  /* 0x0000001108117290 */ /* 0x000fe2000fffe03f */
[----:B------:R-:W-:Y:S01]  /*0630*/  CS2R R72, SRZ ;  /* 0x0000000000487805 */ /* 0x000fe2000001ff00 */
[----:B------:R-:W-:Y:S01]  /*0640*/  CS2R R78, SRZ ;  /* 0x00000000004e7805 */ /* 0x000fe2000001ff00 */
[----:B------:R-:W-:Y:S01]  /*0650*/  CS2R R76, SRZ ;  /* 0x00000000004c7805 */ /* 0x000fe2000001ff00 */
[----:B------:R-:W-:Y:S01]  /*0660*/  UISETP.LT.AND UP0, UPT, UR7, UR17, UPT ;  /* 0x000000110700728c */ /* 0x000fe2000bf01270 */
[----:B------:R-:W-:Y:S01]  /*0670*/  CS2R R82, SRZ ;  /* 0x0000000000527805 */ /* 0x000fe2000001ff00 */
[----:B------:R-:W-:Y:S01]  /*0680*/  CS2R R80, SRZ ;  /* 0x0000000000507805 */ /* 0x000fe2000001ff00 */
[----:B------:R-:W-:Y:S01]  /*0690*/  CS2R R86, SRZ ;  /* 0x0000000000567805 */ /* 0x000fe2000001ff00 */
[----:B------:R-:W-:Y:S01]  /*06a0*/  USEL UR7, UR7, UR17, UP0 ;  /* 0x0000001107077287 */ /* 0x000fe20008000000 */
[----:B------:R-:W-:Y:S01]  /*06b0*/  CS2R R84, SRZ ;  /* 0x0000000000547805 */ /* 0x000fe2000001ff00 */
[----:B------:R-:W-:Y:S01]  /*06c0*/  CS2R R90, SRZ ;  /* 0x00000000005a7805 */ /* 0x000fe2000001ff00 */
[----:B------:R-:W-:Y:S01]  /*06d0*/  CS2R R88, SRZ ;  /* 0x0000000000587805 */ /* 0x000fe2000001ff00 */
[----:B------:R-:W-:Y:S01]  /*06e0*/  UISETP.GT.AND UP0, UPT, UR7, UR8, UPT ;  /* 0x000000080700728c */ /* 0x000fe2000bf04270 */
[----:B------:R-:W-:Y:S01]  /*06f0*/  CS2R R94, SRZ ;  /* 0x00000000005e7805 */ /* 0x000fe2000001ff00 */
[----:B------:R-:W-:Y:S01]  /*0700*/  CS2R R92, SRZ ;  /* 0x00000000005c7805 */ /* 0x000fe2000001ff00 */
[----:B------:R-:W-:Y:S01]  /*0710*/  CS2R R98, SRZ ;  /* 0x0000000000627805 */ /* 0x000fe2000001ff00 */
[----:B------:R-:W-:Y:S01]  /*0720*/  CS2R R96, SRZ ;  /* 0x0000000000607805 */ /* 0x000fe2000001ff00 */
[----:B------:R-:W-:Y:S01]  /*0730*/  CS2R R102, SRZ ;  /* 0x0000000000667805 */ /* 0x000fe2000001ff00 */
[----:B------:R-:W-:Y:S01]  /*0740*/  PLOP3.LUT P0, PT, PT, PT, UP0, 0x80, 0x0 ;  /* 0x000000000000781c */ /* 0x000fe20003f0f008 */
[----:B------:R-:W-:Y:S01]  /*0750*/  CS2R R100, SRZ ;  /* 0x0000000000647805 */ /* 0x000fe2000001ff00 */
        /* <DEDUP_REMOVED lines=14> */
[----:B------:R-:W-:Y:S05]  /*0840*/  @!P0 BRA `(.L_x_3) ;  /* 0x00009a0000008947 */ /* 0x000fea0003800000 */
[----:B------:R-:W-:Y:S02]  /*0850*/  ULDC.64 UR4, c[0x0][0x340] ;  /* 0x0000d00000047ab9 */ /* 0x000fe40000000a00 */
[----:B------:R-:W-:-:S02]  /*0860*/  UISETP.NE.U32.AND UP0, UPT, URZ, UR4, UPT ;  /* 0x000000043f00728c */ /* 0x000fc4000bf05070 */
[----:B------:R-:W-:Y:S02]  /*0870*/  ULDC.64 UR16, c[0x0][0x340] ;  /* 0x0000d00000107ab9 */ /* 0x000fe40000000a00 */
[----:B------:R-:W-:-:S06]  /*0880*/  UISETP.NE.AND.EX UP0, UPT, URZ, UR5, UPT, UP0 ;  /* 0x000000053f00728c */ /* 0x000fcc000bf05300 */
[----:B------:R-:W-:-:S05]  /*0890*/  PLOP3.LUT P0, PT, PT, PT, UP0, 0x80, 0x0 ;  /* 0x000000000000781c */ /* 0x000fca0003f0f008 */
[----:B------:R-:W-:Y:S02]  /*08a0*/  @UP0 UMOV UR4, 0x4 ;  /* 0x0000000400040882 */ /* 0x000fe40000000000 */
[----:B------:R-:W-:-:S06]  /*08b0*/  @UP0 UIMAD.WIDE UR4, UR18, UR4, UR16 ;  /* 0x00000004120402a5 */ /* 0x000fcc000f8e0210 */
[----:B------:R-:W-:Y:S02]  /*08c0*/  IMAD.U32 R2, RZ, RZ, UR4 ;  /* 0x00000004ff027e24 */ /* 0x000fe4000f8e00ff */
[----:B------:R-:W-:Y:S01]  /*08d0*/  IMAD.U32 R3, RZ, RZ, UR5 ;  /* 0x00000005ff037e24 */ /* 0x000fe2000f8e00ff */
[----:B------:R-:W-:Y:S01]  /*08e0*/  SHF.R.S32.HI R10, RZ, 0x1f, R5 ;  /* 0x0000001fff0a7819 */ /* 0x000fe20000011405 */
[----:B------:R-:W-:Y:S02]  /*08f0*/  UIADD3 UR6, UR7, -0x1, URZ ;  /* 0xffffffff07067890 */ /* 0x000fe4000fffe03f */
[----:B------:R-:W-:Y:S01]  /*0900*/  ULDC.64 UR4, c[0x0][0x2b0] ;  /* 0x0000ac0000047ab9 */ /* 0x000fe20000000a00 */
[CC--:B------:R-:W-:Y:S01]  /*0910*/  LEA.HI R241, R10.reuse, R5.reuse, RZ, 0x6 ;  /* 0x000000050af17211 */ /* 0x0c0fe200078f30ff */
[----:B------:R1:W2:Y:S01]  /*0920*/  @P0 LDG.E R0, [R2.64] ;  /* 0x0000000c02000981 */ /* 0x0002a2000c1e1900 */
[----:B------:R-:W-:Y:S02]  /*0930*/  MOV R239, RZ ;  /* 0x000000ff00ef7202 */ /* 0x000fe40000000f00 */
[----:B-1----:R-:W-:Y:S01]  /*0940*/  LEA.HI R3, R10, R5, RZ, 0x3 ;  /* 0x000000050a037211 */ /* 0x002fe200078f18ff */
[----:B------:R-:W-:-:S03]  /*0950*/  IMAD.MOV.U32 R2, RZ, RZ, c[0x0][0x2b8] ;  /* 0x0000ae00ff027624 */ /* 0x000fc600078e00ff */
[----:B------:R-:W-:Y:S02]  /*0960*/  LOP3.LUT R25, R3, 0xfffffff8, RZ, 0xc0, !PT ;  /* 0xfffffff803197812 */ /* 0x000fe400078ec0ff */
[----:B------:R-:W-:Y:S02]  /*0970*/  SHF.R.S32.HI R3, RZ, 0x3, R3 ;  /* 0x00000003ff037819 */ /* 0x000fe40000011403 */
[----:B------:R-:W-:-:S04]  /*0980*/  IADD3 R25, -R25, R5, RZ ;  /* 0x0000000519197210 */ /* 0x000fc80007ffe1ff */
[----:B------:R-:W-:Y:S01]  /*0990*/  LEA R242, R25, R3, 0x5 ;  /* 0x0000000319f27211 */ /* 0x000fe200078e28ff */
[----:B------:R-:W-:Y:S01]  /*09a0*/  BAR.SYNC.DEFER_BLOCKING 0x0 ;  /* 0x0000000000007b1d */ /* 0x000fe20000010000 */
[----:B------:R-:W-:-:S05]  /*09b0*/  USHF.R.S32.HI UR20, URZ, 0x1f, UR18 ;  /* 0x0000001f3f147899 */ /* 0x000fca0008011412 */
[----:B--2---:R1:W2:Y:S01]  /*09c0*/  @P0 R2UR UR14, R0 ;  /* 0x00000000000e03c2 */ /* 0x0042a200000e0000 */
[----:B------:R-:W-:Y:S01]  /*09d0*/  ISETP.NE.AND P0, PT, R2, 0x1, PT ;  /* 0x000000010200780c */ /* 0x000fe20003f05270 */
[----:B--2---:R-:W-:Y:S02]  /*09e0*/  @!UP0 UMOV UR14, UR18 ;  /* 0x00000012000e8c82 */ /* 0x004fe40008000000 */
[----:B------:R-:W-:Y:S02]  /*09f0*/  USHF.R.S32.HI UR11, URZ, 0x1f, UR14 ;  /* 0x0000001f3f0b7899 */ /* 0x000fe4000801140e */
[----:B------:R-:W-:Y:S02]  /*0a00*/  UIMAD.WIDE.U32 UR16, UR14, UR4, URZ ;  /* 0x000000040e1072a5 */ /* 0x000fe4000f8e003f */
[----:B------:R-:W-:-:S04]  /*0a10*/  UIMAD UR11, UR11, UR4, URZ ;  /* 0x000000040b0b72a4 */ /* 0x000fc8000f8e023f */
[----:B------:R-:W-:Y:S01]  /*0a20*/  UIMAD UR11, UR14, UR5, UR11 ;  /* 0x000000050e0b72a4 */ /* 0x000fe2000f8e020b */
[----:B-1----:R-:W-:-:S03]  /*0a30*/  IMAD.U32 R0, RZ, RZ, UR6 ;  /* 0x00000006ff007e24 */ /* 0x002fc6000f8e00ff */
[----:B------:R-:W-:Y:S02]  /*0a40*/  UIADD3 UR11, UR17, UR11, URZ ;  /* 0x0000000b110b7290 */ /* 0x000fe4000fffe03f */
[----:B------:R-:W-:Y:S01]  /*0a50*/  USHF.R.S32.HI UR14, URZ, 0x1f, UR10 ;  /* 0x0000001f3f0e7899 */ /* 0x000fe2000801140a */
[----:B------:R-:W-:Y:S01]  /*0a60*/  IMAD R0, R0, 0x80, R242 ;  /* 0x0000008000007824 */ /* 0x000fe200078e02f2 */
[----:B------:R-:W-:-:S04]  /*0a70*/  ULDC.64 UR4, c[0x0][0x1b8] ;  /* 0x00006e0000047ab9 */ /* 0x000fc80000000a00 */
[C---:B------:R-:W-:Y:S02]  /*0a80*/  ISETP.GE.AND P3, PT, R0.reuse, UR15, PT ;  /* 0x0000000f00007c0c */ /* 0x040fe4000bf66270 */
[----:B------:R-:W-:Y:S02]  /*0a90*/  IADD3 R240, R0, UR9, RZ ;  /* 0x0000000900f07c10 */ /* 0x000fe4000fffe0ff */
[----:B------:R-:W-:-:S03]  /*0aa0*/  ISETP.GT.OR P3, PT, R242, 0x7f, P3 ;  /* 0x0000007ff200780c */ /* 0x000fc60001f64670 */
[----:B------:R-:W-:-:S04]  /*0ab0*/  @P0 IMAD.HI.U32 R0, R240, c[0x0][0x2bc], RZ ;  /* 0x0000af00f0000a27 */ /* 0x000fc800078e00ff */
[----:B------:R-:W-:Y:S01]  /*0ac0*/  IMAD.MOV.U32 R4, RZ, RZ, R240 ;  /* 0x000000ffff047224 */ /* 0x000fe200078e00f0 */
[----:B------:R-:W-:-:S05]  /*0ad0*/  @P0 SHF.R.U32.HI R4, RZ, c[0x0][0x2c0], R0 ;  /* 0x0000b000ff040a19 */ /* 0x000fca0000011600 */
[----:B------:R-:W-:-:S04]  /*0ae0*/  @!P3 IADD3 R2, P2, R4, UR16, RZ ;  /* 0x000000100402bc10 */ /* 0x000fc8000ff5e0ff */
[----:B------:R-:W-:Y:S02]  /*0af0*/  @!P3 LEA R6, P1, R2, c[0x0][0x2a0], 0x2 ;  /* 0x0000a8000206ba11 */ /* 0x000fe400078210ff */
[----:B------:R-:W-:-:S04]  /*0b00*/  @!P3 LEA.HI.X.SX32 R0, R4, UR11, 0x1, P2 ;  /* 0x0000000b0400bc11 */ /* 0x000fc800090f0eff */
[----:B------:R-:W-:-:S05]  /*0b10*/  @!P3 LEA.HI.X R7, R2, c[0x0][0x2a4], R0, 0x2, P1 ;  /* 0x0000a9000207ba11 */ /* 0x000fca00008f1400 */
[----:B------:R1:W2:Y:S01]  /*0b20*/  @!P3 LDG.E R239, [R6.64] ;  /* 0x0000000c06efb981 */ /* 0x0002a2000c1e1900 */
[----:B------:R-:W-:Y:S01]  /*0b30*/  UIMAD UR19, UR14, UR4, URZ ;  /* 0x000000040e1372a4 */ /* 0x000fe2000f8e023f */
[----:B------:R-:W-:Y:S01]  /*0b40*/  IMAD.SHL.U32 R37, R25, 0x8, RZ ;  /* 0x0000000819257824 */ /* 0x000fe200078e00ff */
[----:B------:R-:W-:Y:S01]  /*0b50*/  UIMAD.WIDE.U32 UR22, UR10, UR4, URZ ;  /* 0x000000040a1672a5 */ /* 0x000fe2000f8e003f */
[----:B------:R-:W3:Y:S01]  /*0b60*/  S2R R2, SR_CTAID.X ;  /* 0x0000000000027919 */ /* 0x000ee20000002500 */
[----:B------:R-:W-:Y:S01]  /*0b70*/  UIMAD UR19, UR10, UR5, UR19 ;  /* 0x000000050a1372a4 */ /* 0x000fe2000f8e0213 */
[----:B------:R-:W-:Y:S01]  /*0b80*/  IMAD.SHL.U32 R241, R241, 0x8, RZ ;  /* 0x00000008f1f17824 */ /* 0x000fe200078e00ff */
[C---:B------:R-:W-:Y:S01]  /*0b90*/  IADD3 R24, R37.reuse, 0x40, RZ ;  /* 0x0000004025187810 */ /* 0x040fe20007ffe0ff */
[----:B------:R-:W-:Y:S01]  /*0ba0*/  ULDC.64 UR4, c[0x0][0x1c0] ;  /* 0x0000700000047ab9 */ /* 0x000fe20000000a00 */
[----:B------:R-:W-:Y:S01]  /*0bb0*/  IADD3 R4, -R4, RZ, RZ ;  /* 0x000000ff04047210 */ /* 0x000fe20007ffe1ff */
[----:B------:R-:W-:Y:S01]  /*0bc0*/  UIMAD UR20, UR20, UR4, URZ ;  /* 0x00000004141472a4 */ /* 0x000fe2000f8e023f */
[----:B------:R-:W-:Y:S01]  /*0bd0*/  SHF.R.S32.HI R36, RZ, 0x1f, R24 ;  /* 0x0000001fff247819 */ /* 0x000fe20000011418 */
[----:B------:R-:W-:Y:S01]  /*0be0*/  UIADD3 UR23, UR23, UR19, URZ ;  /* 0x0000001317177290 */ /* 0x000fe2000fffe03f */
[----:B------:R-:W-:Y:S01]  /*0bf0*/  ISETP.GE.AND P3, PT, R37, c[0x0][0x198], PT ;  /* 0x0000660025007a0c */ /* 0x000fe20003f66270 */
[----:B------:R-:W-:Y:S01]  /*0c00*/  UIMAD UR5, UR18, UR5, UR20 ;  /* 0x00000005120572a4 */ /* 0x000fe2000f8e0214 */
[----:B------:R-:W-:Y:S01]  /*0c10*/  IMAD R240, R4, c[0x0][0x2b8], R240 ;  /* 0x0000ae0004f07a24 */ /* 0x000fe200078e02f0 */
[----:B------:R-:W-:Y:S01]  /*0c20*/  UIMAD.WIDE.U32 UR18, UR18, UR4, UR22 ;  /* 0x00000004121272a5 */ /* 0x000fe2000f8e0016 */
[----:B------:R-:W-:Y:S01]  /*0c30*/  LEA.HI R36, R36, R24, RZ, 0x3 ;  /* 0x0000001824247211 */ /* 0x000fe200078f18ff */
[----:B------:R-:W-:Y:S01]  /*0c40*/  UIMAD UR15, UR6, -0x80, UR15 ;  /* 0xffffff80060f78a4 */ /* 0x000fe2000f8e020f */
[----:B------:R-:W-:Y:S01]  /*0c50*/  ISETP.GE.AND P2, PT, R24, c[0x0][0x198], PT ;  /* 0x0000660018007a0c */ /* 0x000fe20003f46270 */
[----:B------:R-:W-:Y:S01]  /*0c60*/  UIADD3 UR5, UR19, UR5, URZ ;  /* 0x0000000513057290 */ /* 0x000fe2000fffe03f */
[----:B------:R-:W-:Y:S01]  /*0c70*/  LOP3.LUT R36, R36, 0xfffffff8, RZ, 0xc0, !PT ;  /* 0xfffffff824247812 */ /* 0x000fe200078ec0ff */
[----:B------:R-:W-:Y:S01]  /*0c80*/  IMAD.U32 R12, RZ, RZ, UR18 ;  /* 0x00000012ff0c7e24 */ /* 0x000fe2000f8e00ff */
[----:B------:R-:W-:Y:S01]  /*0c90*/  SHF.R.S32.HI R27, RZ, 0x1f, R240 ;  /* 0x0000001fff1b7819 */ /* 0x000fe200000114f0 */
[----:B------:R-:W-:Y:S01]  /*0ca0*/  IMAD.U32 R13, RZ, RZ, UR19 ;  /* 0x00000013ff0d7e24 */ /* 0x000fe2000f8e00ff */
[----:B------:R-:W-:Y:S01]  /*0cb0*/  LEA.HI R238, R10, R5, RZ, 0x4 ;  /* 0x000000050aee7211 */ /* 0x000fe200078f20ff */
[----:B-1----:R-:W-:Y:S01]  /*0cc0*/  IMAD.MOV.U32 R6, RZ, RZ, c[0x0][0x2c4] ;  /* 0x0000b100ff067624 */ /* 0x002fe200078e00ff */
[----:B------:R-:W-:Y:S01]  /*0cd0*/  UISETP.GT.AND UP0, UPT, UR6, UR8, UPT ;  /* 0x000000080600728c */ /* 0x000fe2000bf04270 */
[----:B---3--:R-:W-:-:S02]  /*0ce0*/  IMAD R9, R2, 0x80, R242 ;  /* 0x0000008002097824 */ /* 0x008fc400078e02f2 */
[----:B------:R-:W-:Y:S01]  /*0cf0*/  IMAD.U32 R15, RZ, RZ, UR5 ;  /* 0x00000005ff0f7e24 */ /* 0x000fe2000f8e00ff */
[C---:B------:R-:W-:Y:S01]  /*0d00*/  ISETP.NE.AND P1, PT, R6.reuse, 0x1, PT ;  /* 0x000000010600780c */ /* 0x040fe20003f25270 */
[----:B------:R-:W-:Y:S01]  /*0d10*/  IMAD.MOV.U32 R14, RZ, RZ, R12 ;  /* 0x000000ffff0e7224 */ /* 0x000fe200078e000c */
[----:B------:R-:W-:Y:S01]  /*0d20*/  MOV R8, R9 ;  /* 0x0000000900087202 */ /* 0x000fe20000000f00 */
[----:B------:R-:W-:Y:S01]  /*0d30*/  IMAD R6, R6, c[0x0][0x168], RZ ;  /* 0x00005a0006067a24 */ /* 0x000fe200078e02ff */
[----:B------:R-:W-:Y:S01]  /*0d40*/  ULDC.64 UR4, c[0x0][0x1e8] ;  /* 0x00007a0000047ab9 */ /* 0x000fe20000000a00 */
[----:B------:R-:W-:Y:S01]  /*0d50*/  IMAD R2, R2, 0x80, R3 ;  /* 0x0000008002027824 */ /* 0x000fe200078e0203 */
[----:B------:R-:W-:Y:S01]  /*0d60*/  UIMAD.WIDE.U32 UR20, UR10, UR4, URZ ;  /* 0x000000040a1472a5 */ /* 0x000fe2000f8e003f */
[----:B------:R-:W-:Y:S01]  /*0d70*/  IMAD R16, R27, c[0x0][0x1e0], RZ ;  /* 0x000078001b107a24 */ /* 0x000fe200078e02ff */
[----:B------:R-:W-:Y:S01]  /*0d80*/  UIMAD UR4, UR14, UR4, URZ ;  /* 0x000000040e0472a4 */ /* 0x000fe2000f8e023f */
[----:B------:R-:W-:Y:S01]  /*0d90*/  IMAD.WIDE.U32 R20, R240, c[0x0][0x1e0], RZ ;  /* 0x00007800f0147a25 */ /* 0x000fe200078e00ff */
[----:B------:R-:W-:-:S02]  /*0da0*/  IADD3 R4, R2, 0x40, RZ ;  /* 0x0000004002047810 */ /* 0x000fc40007ffe0ff */
[----:B------:R-:W-:Y:S01]  /*0db0*/  UIMAD UR4, UR10, UR5, UR4 ;  /* 0x000000050a0472a4 */ /* 0x000fe2000f8e0204 */
[----:B------:R-:W-:Y:S01]  /*0dc0*/  @P1 IMAD.HI.U32 R0, R9, c[0x0][0x2c8], RZ ;  /* 0x0000b20009001a27 */ /* 0x000fe200078e00ff */
[----:B------:R-:W-:Y:S02]  /*0dd0*/  ISETP.GE.AND P5, PT, R4, R6, PT ;  /* 0x000000060400720c */ /* 0x000fe40003fa6270 */
[----:B------:R-:W-:Y:S01]  /*0de0*/  UIADD3 UR18, UR21, UR4, URZ ;  /* 0x0000000415127290 */ /* 0x000fe2000fffe03f */
[C---:B------:R-:W-:Y:S01]  /*0df0*/  IMAD R16, R240.reuse, c[0x0][0x1e4], R16 ;  /* 0x00007900f0107a24 */ /* 0x040fe200078e0210 */
[----:B------:R-:W-:Y:S01]  /*0e00*/  @P1 SHF.R.U32.HI R8, RZ, c[0x0][0x2cc], R0 ;  /* 0x0000b300ff081a19 */ /* 0x000fe20000011600 */
[----:B------:R-:W-:Y:S01]  /*0e10*/  IMAD.WIDE.U32 R28, R240, c[0x0][0x208], RZ ;  /* 0x00008200f01c7a25 */ /* 0x000fe200078e00ff */
[----:B------:R-:W-:Y:S02]  /*0e20*/  ULDC.64 UR4, c[0x0][0x210] ;  /* 0x0000840000047ab9 */ /* 0x000fe40000000a00 */
[C---:B------:R-:W-:Y:S01]  /*0e30*/  IADD3 R0, -R8.reuse, RZ, RZ ;  /* 0x000000ff08007210 */ /* 0x040fe20007ffe1ff */
[----:B------:R-:W-:Y:S01]  /*0e40*/  IMAD.WIDE.U32 R14, R8, c[0x0][0x1b0], R14 ;  /* 0x00006c00080e7a25 */ /* 0x000fe200078e000e */
[----:B------:R-:W-:Y:S01]  /*0e50*/  SHF.R.S32.HI R7, RZ, 0x1f, R8 ;  /* 0x0000001fff077819 */ /* 0x000fe20000011408 */
[----:B------:R-:W-:-:S02]  /*0e60*/  UIMAD UR14, UR14, UR4, URZ ;  /* 0x000000040e0e72a4 */ /* 0x000fc4000f8e023f */
[----:B------:R-:W-:Y:S01]  /*0e70*/  IMAD R13, R0, c[0x0][0x2c4], R9 ;  /* 0x0000b100000d7a24 */ /* 0x000fe200078e0209 */
[----:B------:R-:W-:Y:S01]  /*0e80*/  UIMAD.WIDE.U32 UR22, UR10, UR4, URZ ;  /* 0x000000040a1672a5 */ /* 0x000fe2000f8e003f */
[----:B------:R-:W-:Y:S01]  /*0e90*/  IMAD R7, R7, c[0x0][0x1b0], RZ ;  /* 0x00006c0007077a24 */ /* 0x000fe200078e02ff */
[----:B------:R-:W-:Y:S01]  /*0ea0*/  UIMAD UR4, UR10, UR5, UR14 ;  /* 0x000000050a0472a4 */ /* 0x000fe2000f8e020e */
[----:B------:R-:W-:Y:S01]  /*0eb0*/  IMAD.IADD R17, R21, 0x1, R16 ;  /* 0x0000000115117824 */ /* 0x000fe200078e0210 */
[----:B------:R-:W-:Y:S01]  /*0ec0*/  SHF.R.S32.HI R0, RZ, 0x1f, R13 ;  /* 0x0000001fff007819 */ /* 0x000fe2000001140d */
[----:B------:R-:W-:Y:S01]  /*0ed0*/  IMAD R7, R8, c[0x0][0x1b4], R7 ;  /* 0x00006d0008077a24 */ /* 0x000fe200078e0207 */
[----:B------:R-:W-:Y:S01]  /*0ee0*/  MOV R16, R20 ;  /* 0x0000001400107202 */ /* 0x000fe20000000f00 */
[----:B------:R-:W-:Y:S01]  /*0ef0*/  UIADD3 UR4, UR23, UR4, URZ ;  /* 0x0000000417047290 */ /* 0x000fe2000fffe03f */
[----:B------:R-:W-:Y:S02]  /*0f00*/  IMAD.WIDE R40, R37, 0x2, RZ ;  /* 0x0000000225287825 */ /* 0x000fe400078e02ff */
[----:B------:R-:W-:-:S02]  /*0f10*/  IADD3 R15, R15, R7, RZ ;  /* 0x000000070f0f7210 */ /* 0x000fc40007ffe0ff */
[----:B------:R-:W-:Y:S02]  /*0f20*/  IMAD R0, R0, c[0x0][0x1a8], RZ ;  /* 0x00006a0000007a24 */ /* 0x000fe400078e02ff */
[----:B------:R-:W-:Y:S02]  /*0f30*/  IMAD.SHL.U32 R7, R3, 0x40, RZ ;  /* 0x0000004003077824 */ /* 0x000fe400078e00ff */
[C---:B------:R-:W-:Y:S02]  /*0f40*/  IMAD R0, R13.reuse, c[0x0][0x1ac], R0 ;  /* 0x00006b000d007a24 */ /* 0x040fe400078e0200 */
[----:B------:R-:W-:Y:S01]  /*0f50*/  IMAD.WIDE.U32 R12, R13, c[0x0][0x1a8], R14 ;  /* 0x00006a000d0c7a25 */ /* 0x000fe200078e000e */
[----:B------:R-:W-:-:S04]  /*0f60*/  LOP3.LUT R8, R7, 0x1c0, RZ, 0xc0, !PT ;  /* 0x000001c007087812 */ /* 0x000fc800078ec0ff */
[----:B------:R-:W-:Y:S02]  /*0f70*/  IADD3 R0, R13, R0, RZ ;  /* 0x000000000d007210 */ /* 0x000fe40007ffe0ff */
[C---:B------:R-:W-:Y:S02]  /*0f80*/  LEA R18, P1, R12.reuse, c[0x0][0x160], 0x1 ;  /* 0x000058000c127a11 */ /* 0x040fe400078208ff */
[----:B------:R-:W-:Y:S02]  /*0f90*/  SHF.R.U32.HI R7, RZ, 0x3, R8 ;  /* 0x00000003ff077819 */ /* 0x000fe40000011608 */
[----:B------:R-:W-:Y:S02]  /*0fa0*/  LEA.HI.X R0, R12, c[0x0][0x164], R0, 0x1, P1 ;  /* 0x000059000c007a11 */ /* 0x000fe400008f0c00 */
[----:B------:R-:W-:Y:S01]  /*0fb0*/  SHFL.IDX PT, R12, R18, RZ, 0x181f ;  /* 0x00181fff120c7589 */ /* 0x000fe200000e0000 */
[----:B------:R-:W-:Y:S02]  /*0fc0*/  LOP3.LUT R8, R8, 0x38, R37, 0xf8, !PT ;  /* 0x0000003808087812 */ /* 0x000fe400078ef825 */
[----:B------:R-:W-:Y:S01]  /*0fd0*/  ISETP.GE.AND P1, PT, R2, R6, PT ;  /* 0x000000060200720c */ /* 0x000fe20003f26270 */
[----:B------:R-:W1:Y:S01]  /*0fe0*/  SHFL.IDX PT, R13, R0, RZ, 0x181f ;  /* 0x00181fff000d7589 */ /* 0x000e6200000e0000 */
[----:B------:R-:W-:-:S02]  /*0ff0*/  LOP3.LUT R8, R8, R7, RZ, 0x3c, !PT ;  /* 0x0000000708087212 */ /* 0x000fc400078e3cff */
[----:B------:R-:W-:Y:S01]  /*1000*/  IADD3 R7, R2, 0x20, RZ ;  /* 0x0000002002077810 */ /* 0x000fe20007ffe0ff */
[----:B------:R-:W-:Y:S01]  /*1010*/  SHFL.IDX PT, R9, R0, 0x1, 0x181f ;  /* 0x00381f0000097f89 */ /* 0x000fe200000e0000 */
[----:B------:R-:W-:Y:S02]  /*1020*/  LOP3.LUT R241, R8, 0xfffffe00, R241, 0xf8, !PT ;  /* 0xfffffe0008f17812 */ /* 0x000fe400078ef8f1 */
[----:B------:R-:W-:Y:S01]  /*1030*/  ISETP.GE.AND P4, PT, R7, R6, PT ;  /* 0x000000060700720c */ /* 0x000fe20003f86270 */
[----:B------:R-:W3:Y:S01]  /*1040*/  SHFL.IDX PT, R8, R18, 0x1, 0x181f ;  /* 0x00381f0012087f89 */ /* 0x000ee200000e0000 */
[----:B------:R-:W-:Y:S01]  /*1050*/  IADD3 R2, R2, 0x60, RZ ;  /* 0x0000006002027810 */ /* 0x000fe20007ffe0ff */
[----:B------:R-:W-:Y:S02]  /*1060*/  IMAD.SHL.U32 R241, R241, 0x2, RZ ;  /* 0x00000002f1f17824 */ /* 0x000fe400078e00ff */
[----:B------:R-:W-:Y:S03]  /*1070*/  SHFL.IDX PT, R19, R0, 0x3, 0x181f ;  /* 0x00781f0000137f89 */ /* 0x000fe600000e0000 */
[----:B------:R-:W-:Y:S01]  /*1080*/  IADD3 R243, R241, 0x100, RZ ;  /* 0x00000100f1f37810 */ /* 0x000fe20007ffe0ff */
[----:B-1----:R-:W-:-:S04]  /*1090*/  @!P1 IMAD.WIDE R14, R37, 0x2, R12 ;  /* 0x00000002250e9825 */ /* 0x002fc800078e020c */
[----:B------:R-:W-:Y:S01]  /*10a0*/  @!P1 IMAD.WIDE R12, R36, 0x2, R12 ;  /* 0x00000002240c9825 */ /* 0x000fe200078e020c */
[----:B------:R1:W-:Y:S04]  /*10b0*/  @!P1 LDGSTS.E.BYPASS.LTC128B.128 [R241+0x100], [R14.64], !P3 ;  /* 0x001000000ef19fae */ /* 0x0003e8000d901d4c */
[----:B------:R4:W-:Y:S01]  /*10c0*/  @!P1 LDGSTS.E.BYPASS.LTC128B.128 [R241+0x4100], [R12.64], !P2 ;  /* 0x041000000cf19fae */ /* 0x0009e2000d101d4c */
[----:B------:R-:W-:Y:S01]  /*10d0*/  ISETP.GE.AND P1, PT, R2, R6, PT ;  /* 0x000000060200720c */ /* 0x000fe20003f26270 */
[----:B---3--:R-:W-:-:S04]  /*10e0*/  @!P4 IMAD.WIDE R6, R36, 0x2, R8 ;  /* 0x000000022406c825 */ /* 0x008fc800078e0208 */
[----:B-1----:R-:W-:Y:S01]  /*10f0*/  @!P4 IMAD.WIDE R14, R37, 0x2, R8 ;  /* 0x00000002250ec825 */ /* 0x002fe200078e0208 */
[C---:B------:R-:W-:Y:S02]  /*1100*/  LOP3.LUT R8, R238.reuse, 0xfffffff0, RZ, 0xc0, !PT ;  /* 0xfffffff0ee087812 */ /* 0x040fe400078ec0ff */
[----:B------:R-:W-:Y:S01]  /*1110*/  SHF.R.S32.HI R9, RZ, 0x4, R238 ;  /* 0x00000004ff097819 */ /* 0x000fe200000114ee */
[----:B----4-:R-:W-:Y:S02]  /*1120*/  SHFL.IDX PT, R12, R18, 0x2, 0x181f ;  /* 0x00581f00120c7f89 */ /* 0x010fe400000e0000 */
[----:B------:R-:W-:Y:S01]  /*1130*/  IMAD.IADD R8, R5, 0x1, -R8 ;  /* 0x0000000105087824 */ /* 0x000fe200078e0a08 */
[----:B------:R-:W-:Y:S01]  /*1140*/  LEA.HI R238, R238, R9, RZ, 0x1 ;  /* 0x00000009eeee7211 */ /* 0x000fe200078f08ff */
[----:B------:R1:W3:Y:S03]  /*1150*/  SHFL.IDX PT, R13, R0, 0x2, 0x181f ;  /* 0x00581f00000d7f89 */ /* 0x0002e600000e0000 */
[----:B------:R-:W-:Y:S01]  /*1160*/  SHF.R.S32.HI R2, RZ, 0x1f, R8 ;  /* 0x0000001fff027819 */ /* 0x000fe20000011408 */
[----:B------:R3:W-:Y:S01]  /*1170*/  @!P4 LDGSTS.E.BYPASS.LTC128B.128 [R241+0x1100], [R14.64], !P3 ;  /* 0x011000000ef1cfae */ /* 0x0007e2000d901d4c */
[----:B------:R-:W-:-:S02]  /*1180*/  LOP3.LUT R238, R238, 0xfffffffe, RZ, 0xc0, !PT ;  /* 0xfffffffeeeee7812 */ /* 0x000fc400078ec0ff */
[----:B------:R-:W-:Y:S01]  /*1190*/  LEA.HI R2, R2, R8, RZ, 0x3 ;  /* 0x0000000802027211 */ /* 0x000fe200078f18ff */
[----:B------:R4:W-:Y:S02]  /*11a0*/  @!P4 LDGSTS.E.BYPASS.LTC128B.128 [R241+0x5100], [R6.64], !P2 ;  /* 0x0510000006f1cfae */ /* 0x0009e4000d101d4c */
[----:B------:R-:W-:Y:S02]  /*11b0*/  IMAD.IADD R238, R9, 0x1, -R238 ;  /* 0x0000000109ee7824 */ /* 0x000fe400078e0aee */
[----:B------:R-:W5:Y:S01]  /*11c0*/  SHFL.IDX PT, R18, R18, 0x3, 0x181f ;  /* 0x00781f0012127f89 */ /* 0x000f6200000e0000 */
[----:B-1----:R-:W-:-:S04]  /*11d0*/  LOP3.LUT R0, R2, 0xfffffff8, RZ, 0xc0, !PT ;  /* 0xfffffff802007812 */ /* 0x002fc800078ec0ff */
[----:B------:R-:W-:Y:S01]  /*11e0*/  IADD3 R0, R8, -R0, RZ ;  /* 0x8000000008007210 */ /* 0x000fe20007ffe0ff */
[----:B------:R-:W-:Y:S02]  /*11f0*/  IMAD.SHL.U32 R8, R238, 0x8, RZ ;  /* 0x00000008ee087824 */ /* 0x000fe400078e00ff */
[----:B---3--:R-:W-:-:S04]  /*1200*/  @!P5 IMAD.WIDE R14, R37, 0x2, R12 ;  /* 0x00000002250ed825 */ /* 0x008fc800078e020c */
[----:B------:R-:W-:Y:S01]  /*1210*/  @!P5 IMAD.WIDE R12, R36, 0x2, R12 ;  /* 0x00000002240cd825 */ /* 0x000fe200078e020c */
[----:B------:R1:W-:Y:S03]  /*1220*/  @!P5 LDGSTS.E.BYPASS.LTC128B.128 [R241+0x2100], [R14.64], !P3 ;  /* 0x021000000ef1dfae */ /* 0x0003e6000d901d4c */
[----:B------:R-:W-:Y:S01]  /*1230*/  IMAD.SHL.U32 R9, R0, 0x40, RZ ;  /* 0x0000004000097824 */ /* 0x000fe200078e00ff */
[----:B------:R3:W-:Y:S01]  /*1240*/  @!P5 LDGSTS.E.BYPASS.LTC128B.128 [R241+0x6100], [R12.64], !P2 ;  /* 0x061000000cf1dfae */ /* 0x0007e2000d101d4c */
[----:B-----5:R-:W-:-:S03]  /*1250*/  @!P1 IMAD.WIDE R20, R37, 0x2, R18 ;  /* 0x0000000225149825 */ /* 0x020fc600078e0212 */
[----:B------:R-:W-:Y:S01]  /*1260*/  LOP3.LUT R9, R9, 0x1c0, RZ, 0xc0, !PT ;  /* 0x000001c009097812 */ /* 0x000fe200078ec0ff */
[----:B------:R-:W-:Y:S01]  /*1270*/  @!P1 IMAD.WIDE R18, R36, 0x2, R18 ;  /* 0x0000000224129825 */ /* 0x000fe200078e0212 */
[----:B------:R5:W-:Y:S01]  /*1280*/  @!P1 LDGSTS.E.BYPASS.LTC128B.128 [R241+0x3100], [R20.64], !P3 ;  /* 0x0310000014f19fae */ /* 0x000be2000d901d4c */
[----:B------:R-:W-:Y:S02]  /*1290*/  ISETP.GE.AND P3, PT, R24, c[0x0][0x1d4], PT ;  /* 0x0000750018007a0c */ /* 0x000fe40003f66270 */
[----:B------:R-:W-:Y:S01]  /*12a0*/  LOP3.LUT R8, R9, 0x8, R8, 0xf8, !PT ;  /* 0x0000000809087812 */ /* 0x000fe200078ef808 */
[----:B------:R1:W-:Y:S01]  /*12b0*/  @!P1 LDGSTS.E.BYPASS.LTC128B.128 [R241+0x7100], [R18.64], !P2 ;  /* 0x0710000012f19fae */ /* 0x0003e2000d101d4c */
[----:B------:R-:W-:-:S03]  /*12c0*/  SHF.R.U32.HI R9, RZ, 0x3, R9 ;  /* 0x00000003ff097819 */ /* 0x000fc60000011609 */
[----:B------:R-:W0:Y:S01]  /*12d0*/  LDGDEPBAR ;  /* 0x00000000000079af */ /* 0x000e220000000000 */
[----:B--2---:R-:W-:Y:S01]  /*12e0*/  SHF.R.S32.HI R26, RZ, 0x1f, R239 ;  /* 0x0000001fff1a7819 */ /* 0x004fe200000114ef */
[----:B------:R-:W-:-:S04]  /*12f0*/  IMAD.WIDE.U32 R16, R239, c[0x0][0x1f0], R16 ;  /* 0x00007c00ef107a25 */ /* 0x000fc800078e0010 */
[----:B------:R-:W-:Y:S01]  /*1300*/  IMAD R4, R26, c[0x0][0x1f0], RZ ;  /* 0x00007c001a047a24 */ /* 0x000fe200078e02ff */
[----:B----4-:R-:W-:-:S03]  /*1310*/  IADD3 R7, P4, R16, UR20, RZ ;  /* 0x0000001410077c10 */ /* 0x010fc6000ff9e0ff */
[----:B------:R-:W-:-:S05]  /*1320*/  IMAD R4, R239, c[0x0][0x1f4], R4 ;  /* 0x00007d00ef047a24 */ /* 0x000fca00078e0204 */
[----:B------:R-:W-:Y:S02]  /*1330*/  IADD3.X R4, R17, UR18, R4, P4, !PT ;  /* 0x0000001211047c10 */ /* 0x000fe4000a7fe404 */
[----:B------:R-:W-:-:S04]  /*1340*/  LEA R6, P4, R7, c[0x0][0x1c8], 0x1 ;  /* 0x0000720007067a11 */ /* 0x000fc800078808ff */
[----:B------:R-:W-:Y:S01]  /*1350*/  LEA.HI.X R4, R7, c[0x0][0x1cc], R4, 0x1, P4 ;  /* 0x0000730007047a11 */ /* 0x000fe200020f0c04 */
[----:B------:R-:W-:Y:S01]  /*1360*/  SHFL.IDX PT, R16, R6, RZ, 0x181f ;  /* 0x00181fff06107589 */ /* 0x000fe200000e0000 */
[C---:B------:R-:W-:Y:S01]  /*1370*/  IADD3 R7, -R3.reuse, UR15, RZ ;  /* 0x0000000f03077c10 */ /* 0x040fe2000fffe1ff */
[----:B------:R-:W-:Y:S01]  /*1380*/  IMAD.SHL.U32 R3, R3, 0x8, RZ ;  /* 0x0000000803037824 */ /* 0x000fe200078e00ff */
[----:B------:R-:W-:Y:S01]  /*1390*/  ISETP.GE.AND P4, PT, R37, c[0x0][0x1d4], PT ;  /* 0x0000750025007a0c */ /* 0x000fe20003f86270 */
[----:B------:R-:W2:Y:S01]  /*13a0*/  SHFL.IDX PT, R17, R4, RZ, 0x181f ;  /* 0x00181fff04117589 */ /* 0x000ea200000e0000 */
[C---:B------:R-:W-:Y:S02]  /*13b0*/  ISETP.GE.AND P6, PT, R7.reuse, 0x1, PT ;  /* 0x000000010700780c */ /* 0x040fe40003fc6270 */
[C---:B------:R-:W-:Y:S01]  /*13c0*/  ISETP.GE.AND P5, PT, R7.reuse, 0x21, PT ;  /* 0x000000210700780c */ /* 0x040fe20003fa6270 */
[----:B-1----:R-:W-:Y:S01]  /*13d0*/  SHFL.IDX PT, R14, R6, 0x1, 0x181f ;  /* 0x00381f00060e7f89 */ /* 0x002fe200000e0000 */
[----:B------:R-:W-:-:S02]  /*13e0*/  ISETP.GE.AND P2, PT, R7, 0x41, PT ;  /* 0x000000410700780c */ /* 0x000fc40003f46270 */
[----:B------:R-:W-:Y:S01]  /*13f0*/  ISETP.GT.AND P1, PT, R7, 0x60, PT ;  /* 0x000000600700780c */ /* 0x000fe20003f24270 */
[----:B------:R-:W1:Y:S04]  /*1400*/  SHFL.IDX PT, R15, R4, 0x1, 0x181f ;  /* 0x00381f00040f7f89 */ /* 0x000e6800000e0000 */
[----:B---3--:R-:W-:Y:S04]  /*1410*/  SHFL.IDX PT, R12, R6, 0x2, 0x181f ;  /* 0x00581f00060c7f89 */ /* 0x008fe800000e0000 */
[----:B------:R-:W-:Y:S04]  /*1420*/  SHFL.IDX PT, R13, R4, 0x2, 0x181f ;  /* 0x00581f00040d7f89 */ /* 0x000fe800000e0000 */
[----:B------:R3:W-:Y:S04]  /*1430*/  SHFL.IDX PT, R22, R6, 0x3, 0x181f ;  /* 0x00781f0006167f89 */ /* 0x0007e800000e0000 */
[----:B------:R4:W1:Y:S01]  /*1440*/  SHFL.IDX PT, R23, R4, 0x3, 0x181f ;  /* 0x00781f0004177f89 */ /* 0x00086200000e0000 */
[----:B--2---:R-:W-:Y:S01]  /*1450*/  @P6 IMAD.WIDE R18, R36, 0x2, R16 ;  /* 0x0000000224126825 */ /* 0x004fe200078e0210 */
[----:B---3--:R-:W-:-:S02]  /*1460*/  LEA.HI R6, R10, R5, RZ, 0x5 ;  /* 0x000000050a067211 */ /* 0x008fc400078f28ff */
[----:B------:R-:W-:Y:S02]  /*1470*/  SHF.L.U32 R10, R2, 0x6, RZ ;  /* 0x00000006020a7819 */ /* 0x000fe400000006ff */
[----:B----4-:R-:W-:Y:S01]  /*1480*/  LOP3.LUT R4, R8, R9, RZ, 0x3c, !PT ;  /* 0x0000000908047212 */ /* 0x010fe200078e3cff */
[----:B------:R-:W-:-:S03]  /*1490*/  @P6 IMAD.WIDE R8, R37, 0x2, R16 ;  /* 0x0000000225086825 */ /* 0x000fc600078e0210 */
[----:B------:R-:W-:Y:S01]  /*14a0*/  LOP3.LUT R4, R4, 0xfffffe00, R10, 0xf8, !PT ;  /* 0xfffffe0004047812 */ /* 0x000fe200078ef80a */
[C-C-:B-1----:R-:W-:Y:S01]  /*14b0*/  @P5 IMAD.WIDE R16, R37.reuse, 0x2, R14.reuse ;  /* 0x0000000225105825 */ /* 0x142fe200078e020e */
[----:B------:R1:W-:Y:S03]  /*14c0*/  @P6 LDGSTS.E.BYPASS.LTC128B.128 [R241+0x8100], [R8.64], !P4 ;  /* 0x0810000008f16fae */ /* 0x0003e6000e101d4c */
[----:B------:R-:W-:Y:S01]  /*14d0*/  @P5 IMAD.WIDE R14, R36, 0x2, R14 ;  /* 0x00000002240e5825 */ /* 0x000fe200078e020e */
[----:B------:R2:W-:Y:S04]  /*14e0*/  @P6 LDGSTS.E.BYPASS.LTC128B.128 [R241+0xc100], [R18.64], !P3 ;  /* 0x0c10000012f16fae */ /* 0x0005e8000d901d4c */
[----:B------:R2:W-:Y:S04]  /*14f0*/  @P5 LDGSTS.E.BYPASS.LTC128B.128 [R241+0x9100], [R16.64], !P4 ;  /* 0x0910000010f15fae */ /* 0x0005e8000e101d4c */
[----:B------:R3:W-:Y:S01]  /*1500*/  @P5 LDGSTS.E.BYPASS.LTC128B.128 [R241+0xd100], [R14.64], !P3 ;  /* 0x0d1000000ef15fae */ /* 0x0007e2000d901d4c */
[----:B-1----:R-:W-:-:S04]  /*1510*/  @P1 IMAD.WIDE R8, R37, 0x2, R22 ;  /* 0x0000000225081825 */ /* 0x002fc800078e0216 */
[----:B------:R-:W-:-:S04]  /*1520*/  @P1 IMAD.WIDE R22, R36, 0x2, R22 ;  /* 0x0000000224161825 */ /* 0x000fc800078e0216 */
[----:B---3--:R-:W-:-:S04]  /*1530*/  @P2 IMAD.WIDE R14, R37, 0x2, R12 ;  /* 0x00000002250e2825 */ /* 0x008fc800078e020c */
[----:B------:R-:W-:Y:S01]  /*1540*/  @P2 IMAD.WIDE R12, R36, 0x2, R12 ;  /* 0x00000002240c2825 */ /* 0x000fe200078e020c */
[----:B------:R1:W-:Y:S04]  /*1550*/  @P2 LDGSTS.E.BYPASS.LTC128B.128 [R241+0xa100], [R14.64], !P4 ;  /* 0x0a1000000ef12fae */ /* 0x0003e8000e101d4c */
[----:B------:R1:W-:Y:S04]  /*1560*/  @P2 LDGSTS.E.BYPASS.LTC128B.128 [R241+0xe100], [R12.64], !P3 ;  /* 0x0e1000000cf12fae */ /* 0x0003e8000d901d4c */
[----:B------:R3:W-:Y:S04]  /*1570*/  @P1 LDGSTS.E.BYPASS.LTC128B.128 [R241+0xb100], [R8.64], !P4 ;  /* 0x0b10000008f11fae */ /* 0x0007e8000e101d4c */
[----:B------:R5:W-:Y:S01]  /*1580*/  @P1 LDGSTS.E.BYPASS.LTC128B.128 [R241+0xf100], [R22.64], !P3 ;  /* 0x0f10000016f11fae */ /* 0x000be2000d901d4c */
[----:B------:R-:W-:-:S02]  /*1590*/  R2P PR, R0, 0x6 ;  /* 0x0000000600007804 */ /* 0x000fc40000000000 */
[C---:B------:R-:W-:Y:S01]  /*15a0*/  LOP3.LUT P6, RZ, R25.reuse, 0x4, RZ, 0xc0, !PT ;  /* 0x0000000419ff7812 */ /* 0x040fe200078cc0ff */
[----:B------:R-:W0:Y:S01]  /*15b0*/  LDGDEPBAR ;  /* 0x00000000000079af */ /* 0x000e220000000000 */
[----:B---3--:R-:W-:Y:S01]  /*15c0*/  IMAD.SHL.U32 R8, R6, 0x20, RZ ;  /* 0x0000002006087824 */ /* 0x008fe200078e00ff */
[----:B------:R-:W-:-:S04]  /*15d0*/  SHF.L.U32 R9, R25, 0x6, RZ ;  /* 0x0000000619097819 */ /* 0x000fc800000006ff */
[----:B------:R-:W-:Y:S01]  /*15e0*/  LOP3.LUT R2, R9, 0x1c0, RZ, 0xc0, !PT ;  /* 0x000001c009027812 */ /* 0x000fe200078ec0ff */
[----:B------:R-:W-:-:S04]  /*15f0*/  DEPBAR.LE SB0, 0x1 ;  /* 0x000080400000791a */ /* 0x000fc80000000000 */
[----:B------:R-:W-:Y:S02]  /*1600*/  LOP3.LUT R8, R8, 0x7ffffc00, RZ, 0xc0, !PT ;  /* 0x7ffffc0008087812 */ /* 0x000fe400078ec0ff */
[----:B------:R-:W-:Y:S02]  /*1610*/  LOP3.LUT R3, R2, 0x8, R3, 0xf8, !PT ;  /* 0x0000000802037812 */ /* 0x000fe400078ef803 */
[----:B------:R-:W-:Y:S01]  /*1620*/  SHF.R.U32.HI R9, RZ, 0x3, R2 ;  /* 0x00000003ff097819 */ /* 0x000fe20000011602 */
[----:B------:R-:W-:Y:S02]  /*1630*/  IMAD.MOV.U32 R2, RZ, RZ, 0x10 ;  /* 0x00000010ff027424 */ /* 0x000fe400078e00ff */
[----:B------:R-:W-:Y:S01]  /*1640*/  IMAD.IADD R188, R4, 0x1, R8 ;  /* 0x0000000104bc7824 */ /* 0x000fe200078e0208 */
[----:B------:R-:W-:Y:S02]  /*1650*/  LOP3.LUT R0, R3, R9, RZ, 0x3c, !PT ;  /* 0x0000000903007212 */ /* 0x000fe400078e3cff */
[----:B------:R-:W-:-:S02]  /*1660*/  SEL R2, R2, 0xfffffff0, !P1 ;  /* 0xfffffff002027807 */ /* 0x000fc40004800000 */
[----:B------:R-:W-:Y:S01]  /*1670*/  LEA R196, R188, 0x100, 0x1 ;  /* 0x00000100bcc47811 */ /* 0x000fe200078e08ff */
[----:B------:R-:W-:Y:S01]  /*1680*/  IMAD R238, R238, 0x200, R0 ;  /* 0x00000200eeee7824 */ /* 0x000fe200078e0200 */
[----:B------:R-:W-:Y:S01]  /*1690*/  MOV R3, 0x20 ;  /* 0x0000002000037802 */ /* 0x000fe20000000f00 */
[----:B------:R-:W-:Y:S01]  /*16a0*/  IMAD.SHL.U32 R188, R188, 0x2, RZ ;  /* 0x00000002bcbc7824 */ /* 0x000fe200078e00ff */
[----:B------:R-:W-:Y:S01]  /*16b0*/  BAR.SYNC.DEFER_BLOCKING 0x0 ;  /* 0x0000000000007b1d */ /* 0x000fe20000010000 */
[--C-:B------:R-:W-:Y:S01]  /*16c0*/  IMAD R192, R2, 0x2, R196.reuse ;  /* 0x0000000202c07824 */ /* 0x100fe200078e02c4 */
[----:B------:R-:W-:Y:S02]  /*16d0*/  SEL R0, R3, 0xffffffe0, !P2 ;  /* 0xffffffe003007807 */ /* 0x000fe40005000000 */
[----:B------:R-:W-:Y:S02]  /*16e0*/  SHF.L.U32 R238, R238, 0x1, RZ ;  /* 0x00000001eeee7819 */ /* 0x000fe400000006ff */
[C---:B------:R-:W-:Y:S01]  /*16f0*/  LEA R212, R0.reuse, R192, 0x1 ;  /* 0x000000c000d47211 */ /* 0x040fe200078e08ff */
[----:B------:R-:W-:Y:S01]  /*1700*/  IMAD R196, R0, 0x2, R196 ;  /* 0x0000000200c47824 */ /* 0x000fe200078e02c4 */
[----:B------:R-:W-:-:S02]  /*1710*/  LOP3.LUT P1, RZ, R25, 0x2, RZ, 0xc0, !PT ;  /* 0x0000000219ff7812 */ /* 0x000fc4000782c0ff */
[C---:B------:R-:W-:Y:S02]  /*1720*/  IADD3 R8, R238.reuse, 0x8100, RZ ;  /* 0x00008100ee087810 */ /* 0x040fe40007ffe0ff */
[----:B------:R-:W-:Y:S02]  /*1730*/  IADD3 R237, R238, 0x8120, RZ ;  /* 0x00008120eeed7810 */ /* 0x000fe40007ffe0ff */
[----:B------:R-:W-:-:S05]  /*1740*/  SEL R3, R3, 0xffffffe0, !P6 ;  /* 0xffffffe003037807 */ /* 0x000fca0007000000 */
[C---:B------:R-:W-:Y:S02]  /*1750*/  IMAD R235, R3.reuse, 0x2, R238 ;  /* 0x0000000203eb7824 */ /* 0x040fe400078e02ee */
[----:B------:R-:W-:Y:S01]  /*1760*/  @P1 IADD3 R237, R8, -0x20, RZ ;  /* 0xffffffe008ed1810 */ /* 0x000fe20007ffe0ff */
[----:B------:R-:W-:Y:S03]  /*1770*/  LDSM.16.M88.4 R136, [R188+0x100] ;  /* 0x00010000bc88783b */ /* 0x000fe60000000200 */
[----:B------:R-:W-:Y:S02]  /*1780*/  LEA R224, R3, R237, 0x1 ;  /* 0x000000ed03e07211 */ /* 0x000fe400078e08ff */
[C---:B------:R-:W-:Y:S01]  /*1790*/  IADD3 R231, R237.reuse, 0x800, RZ ;  /* 0x00000800ede77810 */ /* 0x040fe20007ffe0ff */
[----:B------:R-:W-:Y:S01]  /*17a0*/  LDSM.16.M88.4 R140, [R192] ;  /* 0x00000000c08c783b */ /* 0x000fe20000000200 */
[----:B------:R-:W-:-:S02]  /*17b0*/  IADD3 R230, R237, 0x1000, RZ ;  /* 0x00001000ede67810 */ /* 0x000fc40007ffe0ff */
[C---:B------:R-:W-:Y:S01]  /*17c0*/  IADD3 R229, R237.reuse, 0x1800, RZ ;  /* 0x00001800ede57810 */ /* 0x040fe20007ffe0ff */
[----:B------:R-:W-:Y:S01]  /*17d0*/  LDSM.16.M88.4 R172, [R196] ;  /* 0x00000000c4ac783b */ /* 0x000fe20000000200 */
[C---:B------:R-:W-:Y:S02]  /*17e0*/  IADD3 R228, R237.reuse, 0x2000, RZ ;  /* 0x00002000ede47810 */ /* 0x040fe40007ffe0ff */
[C---:B------:R-:W-:Y:S01]  /*17f0*/  IADD3 R227, R237.reuse, 0x2800, RZ ;  /* 0x00002800ede37810 */ /* 0x040fe20007ffe0ff */
[----:B------:R-:W-:Y:S01]  /*1800*/  LDSM.16.M88.4 R184, [R212] ;  /* 0x00000000d4b8783b */ /* 0x000fe20000000200 */
[C---:B------:R-:W-:Y:S02]  /*1810*/  IADD3 R226, R237.reuse, 0x3000, RZ ;  /* 0x00003000ede27810 */ /* 0x040fe40007ffe0ff */
[C---:B------:R-:W-:Y:S01]  /*1820*/  IADD3 R225, R237.reuse, 0x3800, RZ ;  /* 0x00003800ede17810 */ /* 0x040fe20007ffe0ff */
[----:B------:R-:W-:Y:S01]  /*1830*/  LDSM.16.M88.4 R188, [R188+0x4100] ;  /* 0x00410000bcbc783b */ /* 0x000fe20000000200 */
[----:B------:R-:W-:-:S02]  /*1840*/  IADD3 R223, R237, 0x4000, RZ ;  /* 0x00004000eddf7810 */ /* 0x000fc40007ffe0ff */
[C---:B------:R-:W-:Y:S01]  /*1850*/  IADD3 R222, R237.reuse, 0x4800, RZ ;  /* 0x00004800edde7810 */ /* 0x040fe20007ffe0ff */
[----:B------:R-:W-:Y:S01]  /*1860*/  LDSM.16.M88.4 R192, [R192+0x4000] ;  /* 0x00400000c0c0783b */ /* 0x000fe20000000200 */
[C---:B------:R-:W-:Y:S02]  /*1870*/  IADD3 R221, R237.reuse, 0x5000, RZ ;  /* 0x00005000eddd7810 */ /* 0x040fe40007ffe0ff */
[C---:B------:R-:W-:Y:S01]  /*1880*/  IADD3 R220, R237.reuse, 0x5800, RZ ;  /* 0x00005800eddc7810 */ /* 0x040fe20007ffe0ff */
[----:B------:R-:W-:Y:S01]  /*1890*/  LDSM.16.M88.4 R196, [R196+0x4000] ;  /* 0x00400000c4c4783b */ /* 0x000fe20000000200 */
[C---:B------:R-:W-:Y:S02]  /*18a0*/  IADD3 R219, R237.reuse, 0x6000, RZ ;  /* 0x00006000eddb7810 */ /* 0x040fe40007ffe0ff */
[C---:B------:R-:W-:Y:S01]  /*18b0*/  IADD3 R218, R237.reuse, 0x6800, RZ ;  /* 0x00006800edda7810 */ /* 0x040fe20007ffe0ff */
[----:B------:R-:W-:Y:S01]  /*18c0*/  LDSM.16.M88.4 R212, [R212+0x4000] ;  /* 0x00400000d4d4783b */ /* 0x000fe20000000200 */
[----:B------:R-:W-:-:S02]  /*18d0*/  IADD3 R217, R237, 0x7000, RZ ;  /* 0x00007000edd97810 */ /* 0x000fc40007ffe0ff */
[----:B------:R-:W-:Y:S01]  /*18e0*/  IADD3 R216, R237, 0x7800, RZ ;  /* 0x00007800edd87810 */ /* 0x000fe20007ffe0ff */
[----:B------:R-:W-:Y:S06]  /*18f0*/  BAR.SYNC.DEFER_BLOCKING 0x0 ;  /* 0x0000000000007b1d */ /* 0x000fec0000010000 */
[----:B------:R-:W-:-:S04]  /*1900*/  DEPBAR.LE SB0, 0x0 ;  /* 0x000080000000791a */ /* 0x000fc80000000000 */
[----:B------:R-:W-:Y:S06]  /*1910*/  BAR.SYNC.DEFER_BLOCKING 0x0 ;  /* 0x0000000000007b1d */ /* 0x000fec0000010000 */
[----:B------:R-:W3:Y:S04]  /*1920*/  LDSM.16.M88.4 R60, [R238+0x8900] ;  /* 0x00890000ee3c783b */ /* 0x000ee80000000200 */
[----:B--2---:R-:W-:Y:S04]  /*1930*/  LDSM.16.M88.4 R16, [R237+0x800] ;  /* 0x00080000ed10783b */ /* 0x004fe80000000200 */
[----:B-----5:R-:W1:Y:S04]  /*1940*/  LDSM.16.M88.4 R20, [R238+0x8100] ;  /* 0x00810000ee14783b */ /* 0x020e680000000200 */
[----:B------:R-:W2:Y:S04]  /*1950*/  LDSM.16.M88.4 R44, [R238+0x9900] ;  /* 0x00990000ee2c783b */ /* 0x000ea80000000200 */
[----:B------:R-:W4:Y:S04]  /*1960*/  LDSM.16.M88.4 R8, [R237] ;  /* 0x00000000ed08783b */ /* 0x000f280000000200 */
[----:B------:R-:W-:Y:S04]  /*1970*/  LDSM.16.M88.4 R52, [R238+0x9100] ;  /* 0x00910000ee34783b */ /* 0x000fe80000000200 */
[----:B------:R-:W-:Y:S04]  /*1980*/  LDSM.16.M88.4 R32, [R238+0xa100] ;  /* 0x00a10000ee20783b */ /* 0x000fe80000000200 */
[----:B------:R-:W-:Y:S04]  /*1990*/  LDSM.16.M88.4 R88, [R238+0xa900] ;  /* 0x00a90000ee58783b */ /* 0x000fe80000000200 */
[----:B------:R-:W-:Y:S04]  /*19a0*/  LDSM.16.M88.4 R68, [R237+0x2800] ;  /* 0x00280000ed44783b */ /* 0x000fe80000000200 */
[----:B------:R-:W-:Y:S01]  /*19b0*/  LDSM.16.M88.4 R80, [R238+0xb100] ;  /* 0x00b10000ee50783b */ /* 0x000fe20000000200 */
[C---:B---3--:R-:W-:Y:S03]  /*19c0*/  HMMA.16816.F32 R64, R136.reuse, R60, RZ ;  /* 0x0000003c8840723c */ /* 0x048fe600000018ff */
[----:B------:R-:W-:Y:S04]  /*19d0*/  LDSM.16.M88.4 R72, [R238+0xb900] ;  /* 0x00b90000ee48783b */ /* 0x000fe80000000200 */
[----:B------:R-:W-:Y:S01]  /*19e0*/  LDSM.16.M88.4 R100, [R237+0x3800] ;  /* 0x00380000ed64783b */ /* 0x000fe20000000200 */
[C---:B------:R-:W-:Y:S08]  /*19f0*/  HMMA.16816.F32 R60, R136.reuse, R62, RZ ;  /* 0x0000003e883c723c */ /* 0x040ff000000018ff */
[----:B-1----:R-:W-:Y:S08]  /*1a00*/  HMMA.16816.F32 R12, R136, R20, RZ ;  /* 0x00000014880c723c */ /* 0x002ff000000018ff */
[C---:B------:R-:W-:Y:S07]  /*1a10*/  HMMA.16816.F32 R64, R140.reuse, R16, R64 ;  /* 0x000000108c40723c */ /* 0x040fee0000001840 */
[----:B------:R-:W-:Y:S01]  /*1a20*/  IMAD R16, R27, c[0x0][0x208], RZ ;  /* 0x000082001b107a24 */ /* 0x000fe200078e02ff */
[----:B------:R-:W-:Y:S01]  /*1a30*/  HMMA.16816.F32 R60, R140, R18, R60 ;  /* 0x000000128c3c723c */ /* 0x000fe2000000183c */
[----:B------:R-:W-:-:S02]  /*1a40*/  IMAD R27, R26, c[0x0][0x218], RZ ;  /* 0x000086001a1b7a24 */ /* 0x000fc400078e02ff */
[----:B------:R-:W-:Y:S02]  /*1a50*/  IMAD R16, R240, c[0x0][0x20c], R16 ;  /* 0x00008300f0107a24 */ /* 0x000fe400078e0210 */
[----:B------:R-:W-:Y:S02]  /*1a60*/  IMAD R27, R239, c[0x0][0x21c], R27 ;  /* 0x00008700ef1b7a24 */ /* 0x000fe400078e021b */
[----:B------:R-:W-:Y:S01]  /*1a70*/  IMAD.IADD R29, R29, 0x1, R16 ;  /* 0x000000011d1d7824 */ /* 0x000fe200078e0210 */
[----:B------:R-:W-:Y:S01]  /*1a80*/  HMMA.16816.F32 R20, R136, R22, RZ ;  /* 0x000000168814723c */ /* 0x000fe200000018ff */
[----:B------:R-:W1:Y:S02]  /*1a90*/  LDSM.16.M88.4 R16, [R237+0x1800] ;  /* 0x00180000ed10783b */ /* 0x000e640000000200 */
[----:B------:R-:W-:-:S05]  /*1aa0*/  IMAD.WIDE.U32 R28, R239, c[0x0][0x218], R28 ;  /* 0x00008600ef1c7a25 */ /* 0x000fca00078e001c */
[----:B------:R-:W-:Y:S01]  /*1ab0*/  IADD3 R26, P1, R28, UR22, RZ ;  /* 0x000000161c1a7c10 */ /* 0x000fe2000ff3e0ff */
[----:B--2---:R-:W-:Y:S03]  /*1ac0*/  HMMA.16816.F32 R48, R136, R44, RZ ;  /* 0x0000002c8830723c */ /* 0x004fe600000018ff */
[----:B------:R-:W-:Y:S02]  /*1ad0*/  IADD3.X R28, R29, UR4, R27, P1, !PT ;  /* 0x000000041d1c7c10 */ /* 0x000fe40008ffe41b */
[----:B------:R-:W-:-:S03]  /*1ae0*/  LEA R29, P1, R26, c[0x0][0x1f8], 0x1 ;  /* 0x00007e001a1d7a11 */ /* 0x000fc600078208ff */
[----:B------:R-:W-:Y:S01]  /*1af0*/  HMMA.16816.F32 R44, R136, R46, RZ ;  /* 0x0000002e882c723c */ /* 0x000fe200000018ff */
[----:B------:R-:W-:Y:S01]  /*1b00*/  LEA.HI.X R26, R26, c[0x0][0x1fc], R28, 0x1, P1 ;  /* 0x00007f001a1a7a11 */ /* 0x000fe200008f0c1c */
[----:B------:R-:W2:Y:S04]  /*1b10*/  SHFL.IDX PT, R86, R29, RZ, 0x181f ;  /* 0x00181fff1d567589 */ /* 0x000ea800000e0000 */
[----:B------:R-:W3:Y:S02]  /*1b20*/  SHFL.IDX PT, R78, R29, 0x1, 0x181f ;  /* 0x00381f001d4e7f89 */ /* 0x000ee400000e0000 */
[C---:B----4-:R-:W-:Y:S02]  /*1b30*/  HMMA.16816.F32 R12, R140.reuse, R8, R12 ;  /* 0x000000088c0c723c */ /* 0x050fe4000000180c */
[----:B------:R-:W4:Y:S04]  /*1b40*/  SHFL.IDX PT, R38, R29, 0x2, 0x181f ;  /* 0x00581f001d267f89 */ /* 0x000f2800000e0000 */
[----:B------:R-:W5:Y:S02]  /*1b50*/  SHFL.IDX PT, R30, R26, RZ, 0x181f ;  /* 0x00181fff1a1e7589 */ /* 0x000f6400000e0000 */
[C---:B------:R-:W-:Y:S02]  /*1b60*/  HMMA.16816.F32 R20, R140.reuse, R10, R20 ;  /* 0x0000000a8c14723c */ /* 0x040fe40000001814 */
[----:B------:R-:W5:Y:S04]  /*1b70*/  SHFL.IDX PT, R29, R29, 0x3, 0x181f ;  /* 0x00781f001d1d7f89 */ /* 0x000f6800000e0000 */
[----:B------:R-:W5:Y:S02]  /*1b80*/  SHFL.IDX PT, R28, R26, 0x1, 0x181f ;  /* 0x00381f001a1c7f89 */ /* 0x000f6400000e0000 */
[----:B-1----:R-:W-:Y:S02]  /*1b90*/  HMMA.16816.F32 R48, R140, R16, R48 ;  /* 0x000000108c30723c */ /* 0x002fe40000001830 */
[----:B------:R-:W1:Y:S01]  /*1ba0*/  SHFL.IDX PT, R27, R26, 0x2, 0x181f ;  /* 0x00581f001a1b7f89 */ /* 0x000e6200000e0000 */
[----:B--2---:R-:W-:-:S03]  /*1bb0*/  IADD3 R92, P2, R86, R40, RZ ;  /* 0x00000028565c7210 */ /* 0x004fc60007f5e0ff */
[----:B------:R-:W2:Y:S01]  /*1bc0*/  SHFL.IDX PT, R26, R26, 0x3, 0x181f ;  /* 0x00781f001a1a7f89 */ /* 0x000ea200000e0000 */
[----:B------:R-:W-:Y:S01]  /*1bd0*/  IMAD.WIDE R16, R36, 0x2, RZ ;  /* 0x0000000224107825 */ /* 0x000fe200078e02ff */
[C---:B---3--:R-:W-:Y:S01]  /*1be0*/  IADD3 R84, P1, R40.reuse, R78, RZ ;  /* 0x0000004e28547210 */ /* 0x048fe20007f3e0ff */
[----:B------:R-:W-:Y:S01]  /*1bf0*/  HMMA.16816.F32 R44, R140, R18, R44 ;  /* 0x000000128c2c723c */ /* 0x000fe2000000182c */
[----:B------:R-:W3:Y:S01]  /*1c00*/  LDSM.16.M88.4 R8, [R237+0x1000] ;  /* 0x00100000ed08783b */ /* 0x000ee20000000200 */
[----:B----4-:R-:W-:Y:S01]  /*1c10*/  IADD3 R76, P5, R40, R38, RZ ;  /* 0x00000026284c7210 */ /* 0x010fe20007fbe0ff */
[----:B-----5:R-:W-:-:S05]  /*1c20*/  IMAD.X R93, R30, 0x1, R41, P2 ;  /* 0x000000011e5d7824 */ /* 0x020fca00010e0629 */
[----:B------:R-:W-:Y:S01]  /*1c30*/  HMMA.16816.F32 R56, R136, R52, RZ ;  /* 0x000000348838723c */ /* 0x000fe200000018ff */
[----:B------:R-:W-:Y:S02]  /*1c40*/  IADD3 R18, P2, R40, R29, RZ ;  /* 0x0000001d28127210 */ /* 0x000fe40007f5e0ff */
[----:B------:R-:W-:Y:S02]  /*1c50*/  IADD3.X R85, R41, R28, RZ, P1, !PT ;  /* 0x0000001c29557210 */ /* 0x000fe40000ffe4ff */
[----:B------:R-:W-:-:S03]  /*1c60*/  IADD3 R86, P1, R86, R16, RZ ;  /* 0x0000001056567210 */ /* 0x000fc60007f3e0ff */
[C---:B------:R-:W-:Y:S01]  /*1c70*/  HMMA.16816.F32 R52, R136.reuse, R54, RZ ;  /* 0x000000368834723c */ /* 0x040fe200000018ff */
[C---:B-1----:R-:W-:Y:S01]  /*1c80*/  IMAD.X R77, R41.reuse, 0x1, R27, P5 ;  /* 0x00000001294d7824 */ /* 0x042fe200028e061b */
[----:B------:R-:W-:Y:S01]  /*1c90*/  IADD3 R78, P5, R16, R78, RZ ;  /* 0x0000004e104e7210 */ /* 0x000fe20007fbe0ff */
[----:B------:R-:W-:Y:S01]  /*1ca0*/  IMAD.X R87, R30, 0x1, R17, P1 ;  /* 0x000000011e577824 */ /* 0x000fe200008e0611 */
[----:B--2---:R-:W-:Y:S02]  /*1cb0*/  IADD3.X R19, R41, R26, RZ, P2, !PT ;  /* 0x0000001a29137210 */ /* 0x004fe400017fe4ff */
[C---:B------:R-:W-:Y:S02]  /*1cc0*/  IADD3 R38, P2, R16.reuse, R38, RZ ;  /* 0x0000002610267210 */ /* 0x040fe40007f5e0ff */
[----:B------:R-:W-:Y:S01]  /*1cd0*/  HMMA.16816.F32 R40, R136, R32, RZ ;  /* 0x000000208828723c */ /* 0x000fe200000018ff */
[----:B------:R-:W-:Y:S02]  /*1ce0*/  IADD3 R16, P1, R16, R29, RZ ;  /* 0x0000001d10107210 */ /* 0x000fe40007f3e0ff */
[C---:B------:R-:W-:Y:S01]  /*1cf0*/  IADD3.X R79, R17.reuse, R28, RZ, P5, !PT ;  /* 0x0000001c114f7210 */ /* 0x040fe20002ffe4ff */
[----:B------:R-:W-:Y:S01]  /*1d00*/  IMAD.X R39, R17, 0x1, R27, P2 ;  /* 0x0000000111277824 */ /* 0x000fe200010e061b */
[----:B------:R-:W-:-:S02]  /*1d10*/  ISETP.GE.AND P5, PT, R37, c[0x0][0x1d4], PT ;  /* 0x0000750025007a0c */ /* 0x000fc40003fa6270 */
[----:B------:R-:W-:Y:S01]  /*1d20*/  ISETP.GE.AND P2, PT, R24, c[0x0][0x1d4], PT ;  /* 0x0000750018007a0c */ /* 0x000fe20003f46270 */
[----:B------:R-:W-:Y:S01]  /*1d30*/  HMMA.16816.F32 R32, R136, R34, RZ ;  /* 0x000000228820723c */ /* 0x000fe200000018ff */
[----:B------:R-:W-:Y:S02]  /*1d40*/  IADD3.X R17, R17, R26, RZ, P1, !PT ;  /* 0x0000001a11117210 */ /* 0x000fe40000ffe4ff */
[C---:B------:R-:W-:Y:S01]  /*1d50*/  ISETP.LT.OR P1, PT, R7.reuse, 0x1, P5 ;  /* 0x000000010700780c */ /* 0x040fe20002f21670 */
[----:B------:R-:W-:Y:S01]  /*1d60*/  LDSM.16.M88.4 R24, [R237+0x3000] ;  /* 0x00300000ed18783b */ /* 0x000fe20000000200 */
[----:B------:R-:W-:-:S03]  /*1d70*/  ISETP.LT.OR P6, PT, R7, 0x1, P2 ;  /* 0x000000010700780c */ /* 0x000fc600017c1670 */
[----:B------:R-:W-:Y:S08]  /*1d80*/  HMMA.16816.F32 R28, R136, R88, RZ ;  /* 0x00000058881c723c */ /* 0x000ff000000018ff */
[C---:B---3--:R-:W-:Y:S08]  /*1d90*/  HMMA.16816.F32 R56, R140.reuse, R8, R56 ;  /* 0x000000088c38723c */ /* 0x048ff00000001838 */
[----:B------:R-:W-:Y:S01]  /*1da0*/  HMMA.16816.F32 R52, R140, R10, R52 ;  /* 0x0000000a8c34723c */ /* 0x000fe20000001834 */
[----:B------:R-:W1:Y:S04]  /*1db0*/  LDSM.16.M88.4 R8, [R237+0x2000] ;  /* 0x00200000ed08783b */ /* 0x000e680000000200 */
[----:B------:R-:W-:Y:S01]  /*1dc0*/  @!PT LDS RZ, [RZ] ;  /* 0x00000000fffff984 */ /* 0x000fe20000000800 */
[----:B------:R-:W-:Y:S01]  /*1dd0*/  @!PT LDS RZ, [RZ] ;  /* 0x00000000fffff984 */ /* 0x000fe20000000800 */
[----:B------:R-:W-:Y:S01]  /*1de0*/  @!PT LDS RZ, [RZ] ;  /* 0x00000000fffff984 */ /* 0x000fe20000000800 */
[----:B------:R2:W-:Y:S01]  /*1df0*/  LDGSTS.E.BYPASS.LTC128B.128 [R241+0x100], [R92.64], !P1 ;  /* 0x001000005cf17fae */ /* 0x0005e2000c901d4c */
[----:B------:R-:W-:-:S02]  /*1e00*/  ISETP.LT.OR P1, PT, R7, 0x21, P5 ;  /* 0x000000210700780c */ /* 0x000fc40002f21670 */
[----:B------:R-:W-:Y:S01]  /*1e10*/  HMMA.16816.F32 R88, R136, R90, RZ ;  /* 0x0000005a8858723c */ /* 0x000fe200000018ff */
[----:B------:R3:W-:Y:S01]  /*1e20*/  LDGSTS.E.BYPASS.LTC128B.128 [R241+0x4100], [R86.64], !P6 ;  /* 0x0410000056f17fae */ /* 0x0007e2000f101d4c */
[----:B------:R-:W-:-:S06]  /*1e30*/  ISETP.LT.OR P6, PT, R7, 0x21, P2 ;  /* 0x000000210700780c */ /* 0x000fcc00017c1670 */
[----:B------:R-:W-:Y:S03]  /*1e40*/  HMMA.16816.F32 R28, R140, R68, R28 ;  /* 0x000000448c1c723c */ /* 0x000fe6000000181c */
[----:B------:R3:W-:Y:S01]  /*1e50*/  LDGSTS.E.BYPASS.LTC128B.128 [R241+0x1100], [R84.64], !P1 ;  /* 0x0110000054f17fae */ /* 0x0007e2000c901d4c */
[C---:B------:R-:W-:Y:S02]  /*1e60*/  ISETP.LT.OR P1, PT, R7.reuse, 0x41, P5 ;  /* 0x000000410700780c */ /* 0x040fe40002f21670 */
[C---:B------:R-:W-:Y:S01]  /*1e70*/  ISETP.LT.OR P5, PT, R7.reuse, 0x61, P5 ;  /* 0x000000610700780c */ /* 0x040fe20002fa1670 */
[----:B------:R4:W-:Y:S01]  /*1e80*/  LDGSTS.E.BYPASS.LTC128B.128 [R241+0x5100], [R78.64], !P6 ;  /* 0x051000004ef17fae */ /* 0x0009e2000f101d4c */
[C---:B------:R-:W-:Y:S02]  /*1e90*/  ISETP.LT.OR P6, PT, R7.reuse, 0x41, P2 ;  /* 0x000000410700780c */ /* 0x040fe400017c1670 */
[----:B------:R-:W-:-:S06]  /*1ea0*/  ISETP.LT.OR P2, PT, R7, 0x61, P2 ;  /* 0x000000610700780c */ /* 0x000fcc0001741670 */
[----:B------:R-:W-:Y:S01]  /*1eb0*/  HMMA.16816.F32 R88, R140, R70, R88 ;  /* 0x000000468c58723c */ /* 0x000fe20000001858 */
[----:B------:R4:W-:Y:S01]  /*1ec0*/  LDGSTS.E.BYPASS.LTC128B.128 [R241+0x2100], [R76.64], !P1 ;  /* 0x021000004cf17fae */ /* 0x0009e2000c901d4c */
[----:B------:R-:W-:-:S03]  /*1ed0*/  PLOP3.LUT P1, PT, PT, PT, UP0, 0x80, 0x0 ;  /* 0x000000000000781c */ /* 0x000fc60003f2f008 */
[----:B------:R5:W-:Y:S01]  /*1ee0*/  LDGSTS.E.BYPASS.LTC128B.128 [R241+0x6100], [R38.64], !P6 ;  /* 0x0610000026f17fae */ /* 0x000be2000f101d4c */
[----:B------:R-:W-:-:S03]  /*1ef0*/  ISETP.GT.AND P6, PT, R242, 0x7f, PT ;  /* 0x0000007ff200780c */ /* 0x000fc60003fc4270 */
[----:B------:R4:W-:Y:S01]  /*1f00*/  LDGSTS.E.BYPASS.LTC128B.128 [R241+0x3100], [R18.64], !P5 ;  /* 0x0310000012f17fae */ /* 0x0009e2000e901d4c */
[----:B-1----:R-:W-:Y:S03]  /*1f10*/  HMMA.16816.F32 R40, R140, R8, R40 ;  /* 0x000000088c28723c */ /* 0x002fe60000001828 */
[----:B------:R4:W-:Y:S04]  /*1f20*/  LDGSTS.E.BYPASS.LTC128B.128 [R241+0x7100], [R16.64], !P2 ;  /* 0x0710000010f17fae */ /* 0x0009e8000d101d4c */
[----:B------:R-:W1:Y:S01]  /*1f30*/  LDSM.16.M88.4 R96, [R235+0x8100] ;  /* 0x00810000eb60783b */ /* 0x000e620000000200 */
[C---:B---3--:R-:W-:Y:S03]  /*1f40*/  HMMA.16816.F32 R84, R136.reuse, R80, RZ ;  /* 0x000000508854723c */ /* 0x048fe600000018ff */
[----:B------:R-:W-:Y:S04]  /*1f50*/  LDSM.16.M88.4 R68, [R235+0xa100] ;  /* 0x00a10000eb44783b */ /* 0x000fe80000000200 */
[----:B--2---:R-:W-:Y:S01]  /*1f60*/  LDSM.16.M88.4 R92, [R235+0x9900] ;  /* 0x00990000eb5c783b */ /* 0x004fe20000000200 */
[----:B------:R-:W-:Y:S03]  /*1f70*/  HMMA.16816.F32 R80, R136, R82, RZ ;  /* 0x000000528850723c */ /* 0x000fe600000018ff */
[----:B------:R-:W-:Y:S01]  /*1f80*/  LDSM.16.M88.4 R104, [R237+0x4000] ;  /* 0x00400000ed68783b */ /* 0x000fe20000000200 */
[----:B-----5:R-:W-:-:S03]  /*1f90*/  SHF.R.S32.HI R39, RZ, 0x1f, R37 ;  /* 0x0000001fff277819 */ /* 0x020fc60000011425 */
[----:B------:R-:W0:Y:S01]  /*1fa0*/  LDGDEPBAR ;  /* 0x00000000000079af */ /* 0x000e220000000000 */
[C---:B------:R-:W-:Y:S01]  /*1fb0*/  HMMA.16816.F32 R32, R140.reuse, R10, R32 ;  /* 0x0000000a8c20723c */ /* 0x040fe20000001820 */
[----:B------:R-:W-:Y:S02]  /*1fc0*/  SHF.R.S32.HI R38, RZ, 0x1f, R36 ;  /* 0x0000001fff267819 */ /* 0x000fe40000011424 */
[----:B------:R-:W-:Y:S04]  /*1fd0*/  LDSM.16.M88.4 R8, [R235+0x9100] ;  /* 0x00910000eb08783b */ /* 0x000fe80000000200 */
[----:B----4-:R-:W2:Y:S01]  /*1fe0*/  LDSM.16.M88.4 R16, [R235+0x8900] ;  /* 0x00890000eb10783b */ /* 0x010ea20000000200 */
[C---:B------:R-:W-:Y:S08]  /*1ff0*/  HMMA.16816.F32 R84, R140.reuse, R24, R84 ;  /* 0x000000188c54723c */ /* 0x040ff00000001854 */
[----:B------:R-:W-:Y:S01]  /*2000*/  HMMA.16816.F32 R80, R140, R26, R80 ;  /* 0x0000001a8c50723c */ /* 0x000fe20000001850 */
[----:B------:R-:W3:Y:S07]  /*2010*/  LDSM.16.M88.4 R24, [R235+0xa900] ;  /* 0x00a90000eb18783b */ /* 0x000eee0000000200 */
[C---:B-1----:R-:W-:Y:S08]  /*2020*/  HMMA.16816.F32 R12, R172.reuse, R96, R12 ;  /* 0x00000060ac0c723c */ /* 0x042ff0000000180c */
[----:B------:R-:W-:Y:S01]  /*2030*/  HMMA.16816.F32 R20, R172, R98, R20 ;  /* 0x00000062ac14723c */ /* 0x000fe20000001814 */
[----:B------:R-:W-:Y:S07]  /*2040*/  LDSM.16.M88.4 R96, [R224] ;  /* 0x00000000e060783b */ /* 0x000fee0000000200 */
[----:B------:R-:W-:Y:S08]  /*2050*/  HMMA.16816.F32 R76, R136, R72, RZ ;  /* 0x00000048884c723c */ /* 0x000ff000000018ff */
[C---:B--2---:R-:W-:Y:S08]  /*2060*/  HMMA.16816.F32 R64, R172.reuse, R16, R64 ;  /* 0x00000010ac40723c */ /* 0x044ff00000001840 */
[----:B------:R-:W-:Y:S01]  /*2070*/  HMMA.16816.F32 R60, R172, R18, R60 ;  /* 0x00000012ac3c723c */ /* 0x000fe2000000183c */
[----:B------:R-:W1:Y:S07]  /*2080*/  LDSM.16.M88.4 R16, [R235+0xb100] ;  /* 0x00b10000eb10783b */ /* 0x000e6e0000000200 */
[----:B------:R-:W-:Y:S08]  /*2090*/  HMMA.16816.F32 R72, R136, R74, RZ ;  /* 0x0000004a8848723c */ /* 0x000ff000000018ff */
[C---:B------:R-:W-:Y:S08]  /*20a0*/  HMMA.16816.F32 R56, R172.reuse, R8, R56 ;  /* 0x00000008ac38723c */ /* 0x040ff00000001838 */
[C---:B------:R-:W-:Y:S01]  /*20b0*/  HMMA.16816.F32 R52, R172.reuse, R10, R52 ;  /* 0x0000000aac34723c */ /* 0x040fe20000001834 */
[----:B------:R-:W2:Y:S07]  /*20c0*/  LDSM.16.M88.4 R8, [R235+0xb900] ;  /* 0x00b90000eb08783b */ /* 0x000eae0000000200 */
[C---:B---3--:R-:W-:Y:S08]  /*20d0*/  HMMA.16816.F32 R28, R172.reuse, R24, R28 ;  /* 0x00000018ac1c723c */ /* 0x048ff0000000181c */
[----:B------:R-:W-:Y:S01]  /*20e0*/  HMMA.16816.F32 R88, R172, R26, R88 ;  /* 0x0000001aac58723c */ /* 0x000fe20000001858 */
[----:B------:R-:W3:Y:S07]  /*20f0*/  LDSM.16.M88.4 R24, [R238+0xc100] ;  /* 0x00c10000ee18783b */ /* 0x000eee0000000200 */
[C---:B------:R-:W-:Y:S08]  /*2100*/  HMMA.16816.F32 R76, R140.reuse, R100, R76 ;  /* 0x000000648c4c723c */ /* 0x040ff0000000184c */
[----:B------:R-:W-:Y:S01]  /*2110*/  HMMA.16816.F32 R72, R140, R102, R72 ;  /* 0x000000668c48723c */ /* 0x000fe20000001848 */
[----:B------:R-:W-:Y:S07]  /*2120*/  LDSM.16.M88.4 R100, [R224+0x2800] ;  /* 0x00280000e064783b */ /* 0x000fee0000000200 */
[C---:B-1----:R-:W-:Y:S08]  /*2130*/  HMMA.16816.F32 R84, R172.reuse, R16, R84 ;  /* 0x00000010ac54723c */ /* 0x042ff00000001854 */
[C---:B------:R-:W-:Y:S01]  /*2140*/  HMMA.16816.F32 R80, R172.reuse, R18, R80 ;  /* 0x00000012ac50723c */ /* 0x040fe20000001850 */
[----:B------:R-:W1:Y:S07]  /*2150*/  LDSM.16.M88.4 R16, [R224+0x1800] ;  /* 0x00180000e010783b */ /* 0x000e6e0000000200 */
[C---:B------:R-:W-:Y:S08]  /*2160*/  HMMA.16816.F32 R40, R172.reuse, R68, R40 ;  /* 0x00000044ac28723c */ /* 0x040ff00000001828 */
[----:B------:R-:W-:Y:S01]  /*2170*/  HMMA.16816.F32 R32, R172, R70, R32 ;  /* 0x00000046ac20723c */ /* 0x000fe20000001820 */
[----:B------:R-:W4:Y:S07]  /*2180*/  LDSM.16.M88.4 R68, [R224+0x1000] ;  /* 0x00100000e044783b */ /* 0x000f2e0000000200 */
[----:B------:R-:W-:Y:S08]  /*2190*/  HMMA.16816.F32 R12, R184, R96, R12 ;  /* 0x00000060b80c723c */ /* 0x000ff0000000180c */
[C---:B------:R-:W-:Y:S08]  /*21a0*/  HMMA.16816.F32 R48, R172.reuse, R92, R48 ;  /* 0x0000005cac30723c */ /* 0x040ff00000001830 */
[C---:B------:R-:W-:Y:S01]  /*21b0*/  HMMA.16816.F32 R44, R172.reuse, R94, R44 ;  /* 0x0000005eac2c723c */ /* 0x040fe2000000182c */
[----:B------:R-:W5:Y:S07]  /*21c0*/  LDSM.16.M88.4 R92, [R224+0x800] ;  /* 0x00080000e05c783b */ /* 0x000f6e0000000200 */
[C---:B--2---:R-:W-:Y:S08]  /*21d0*/  HMMA.16816.F32 R76, R172.reuse, R8, R76 ;  /* 0x00000008ac4c723c */ /* 0x044ff0000000184c */
[----:B------:R-:W-:Y:S01]  /*21e0*/  HMMA.16816.F32 R72, R172, R10, R72 ;  /* 0x0000000aac48723c */ /* 0x000fe20000001848 */
[----:B------:R-:W2:Y:S07]  /*21f0*/  LDSM.16.M88.4 R8, [R224+0x2000] ;  /* 0x00200000e008783b */ /* 0x000eae0000000200 */
[----:B---3--:R-:W-:Y:S08]  /*2200*/  HMMA.16816.F32 R12, R188, R24, R12 ;  /* 0x00000018bc0c723c */ /* 0x008ff0000000180c */
[C---:B-1----:R-:W-:Y:S08]  /*2210*/  HMMA.16816.F32 R48, R184.reuse, R16, R48 ;  /* 0x00000010b830723c */ /* 0x042ff00000001830 */
[C---:B------:R-:W-:Y:S01]  /*2220*/  HMMA.16816.F32 R44, R184.reuse, R18, R44 ;  /* 0x00000012b82c723c */ /* 0x040fe2000000182c */
[----:B------:R-:W1:Y:S07]  /*2230*/  LDSM.16.M88.4 R16, [R235+0xc100] ;  /* 0x00c10000eb10783b */ /* 0x000e6e0000000200 */
[C---:B------:R-:W-:Y:S01]  /*2240*/  HMMA.16816.F32 R20, R184.reuse, R98, R20 ;  /* 0x00000062b814723c */ /* 0x040fe20000001814 */
[----:B------:R-:W-:Y:S07]  /*2250*/  LDSM.16.M88.4 R96, [R224+0x3000] ;  /* 0x00300000e060783b */ /* 0x000fee0000000200 */
[C---:B----4-:R-:W-:Y:S08]  /*2260*/  HMMA.16816.F32 R56, R184.reuse, R68, R56 ;  /* 0x00000044b838723c */ /* 0x050ff00000001838 */
[----:B------:R-:W-:Y:S01]  /*2270*/  HMMA.16816.F32 R52, R184, R70, R52 ;  /* 0x00000046b834723c */ /* 0x000fe20000001834 */
[----:B------:R-:W3:Y:S07]  /*2280*/  LDSM.16.M88.4 R68, [R238+0xc900] ;  /* 0x00c90000ee44783b */ /* 0x000eee0000000200 */
[----:B------:R-:W-:Y:S08]  /*2290*/  HMMA.16816.F32 R12, R192, R104, R12 ;  /* 0x00000068c00c723c */ /* 0x000ff0000000180c */
[C---:B-----5:R-:W-:Y:S08]  /*22a0*/  HMMA.16816.F32 R64, R184.reuse, R92, R64 ;  /* 0x0000005cb840723c */ /* 0x060ff00000001840 */
[C---:B--2---:R-:W-:Y:S08]  /*22b0*/  HMMA.16816.F32 R40, R184.reuse, R8, R40 ;  /* 0x00000008b828723c */ /* 0x044ff00000001828 */
[----:B------:R-:W-:Y:S01]  /*22c0*/  HMMA.16816.F32 R32, R184, R10, R32 ;  /* 0x0000000ab820723c */ /* 0x000fe20000001820 */
[----:B------:R-:W2:Y:S07]  /*22d0*/  LDSM.16.M88.4 R8, [R224+0x4000] ;  /* 0x00400000e008783b */ /* 0x000eae0000000200 */
[----:B------:R-:W-:Y:S01]  /*22e0*/  HMMA.16816.F32 R20, R188, R26, R20 ;  /* 0x0000001abc14723c */ /* 0x000fe20000001814 */
[----:B------:R-:W4:Y:S07]  /*22f0*/  LDSM.16.M88.4 R24, [R237+0x4800] ;  /* 0x00480000ed18783b */ /* 0x000f2e0000000200 */
[----:B------:R-:W-:Y:S01]  /*2300*/  HMMA.16816.F32 R60, R184, R94, R60 ;  /* 0x0000005eb83c723c */ /* 0x000fe2000000183c */
[----:B------:R-:W5:Y:S07]  /*2310*/  LDSM.16.M88.4 R92, [R224+0x3800] ;  /* 0x00380000e05c783b */ /* 0x000f6e0000000200 */
[----:B-1----:R-:W-:Y:S08]  /*2320*/  HMMA.16816.F32 R12, R196, R16, R12 ;  /* 0x00000010c40c723c */ /* 0x002ff0000000180c */
[----:B---3--:R-:W-:Y:S08]  /*2330*/  HMMA.16816.F32 R64, R188, R68, R64 ;  /* 0x00000044bc40723c */ /* 0x008ff00000001840 */
[----:B------:R-:W-:Y:S08]  /*2340*/  HMMA.16816.F32 R20, R192, R106, R20 ;  /* 0x0000006ac014723c */ /* 0x000ff00000001814 */
[C---:B------:R-:W-:Y:S01]  /*2350*/  HMMA.16816.F32 R104, R184.reuse, R96, R84 ;  /* 0x00000060b868723c */ /* 0x040fe20000001854 */
[----:B------:R-:W1:Y:S07]  /*2360*/  LDSM.16.M88.4 R84, [R235+0xc900] ;  /* 0x00c90000eb54783b */ /* 0x000e6e0000000200 */
[C---:B------:R-:W-:Y:S08]  /*2370*/  HMMA.16816.F32 R28, R184.reuse, R100, R28 ;  /* 0x00000064b81c723c */ /* 0x040ff0000000181c */
[----:B------:R-:W-:Y:S01]  /*2380*/  HMMA.16816.F32 R88, R184, R102, R88 ;  /* 0x00000066b858723c */ /* 0x000fe20000001858 */
[----:B------:R-:W3:Y:S07]  /*2390*/  LDSM.16.M88.4 R100, [R238+0xd100] ;  /* 0x00d10000ee64783b */ /* 0x000eee0000000200 */
[----:B--2---:R-:W-:Y:S08]  /*23a0*/  HMMA.16816.F32 R12, R212, R8, R12 ;  /* 0x00000008d40c723c */ /* 0x004ff0000000180c */
[----:B----4-:R-:W-:Y:S08]  /*23b0*/  HMMA.16816.F32 R64, R192, R24, R64 ;  /* 0x00000018c040723c */ /* 0x010ff00000001840 */
[C---:B-----5:R-:W-:Y:S08]  /*23c0*/  HMMA.16816.F32 R76, R184.reuse, R92, R76 ;  /* 0x0000005cb84c723c */ /* 0x060ff0000000184c */
[----:B------:R-:W-:Y:S01]  /*23d0*/  HMMA.16816.F32 R72, R184, R94, R72 ;  /* 0x0000005eb848723c */ /* 0x000fe20000001848 */
[----:B------:R-:W2:Y:S01]  /*23e0*/  LDSM.16.M88.4 R92, [R238+0xd900] ;  /* 0x00d90000ee5c783b */ /* 0x000ea20000000200 */
[----:B------:R-:W-:-:S02]  /*23f0*/  FMUL.FTZ R14, R14, c[0x0][0x320] ;  /* 0x0000c8000e0e7a20 */ /* 0x000fc40000410000 */
[----:B------:R-:W-:Y:S02]  /*2400*/  FMUL.FTZ R3, R12, c[0x0][0x320] ;  /* 0x0000c8000c037a20 */ /* 0x000fe40000410000 */
[----:B------:R-:W-:Y:S02]  /*2410*/  FMUL.FTZ R7, R13, c[0x0][0x320] ;  /* 0x0000c8000d077a20 */ /* 0x000fe40000410000 */
[C---:B------:R-:W-:Y:S01]  /*2420*/  HMMA.16816.F32 R20, R196.reuse, R18, R20 ;  /* 0x00000012c414723c */ /* 0x040fe20000001814 */
[----:B------:R-:W4:Y:S01]  /*2430*/  LDSM.16.M88.4 R16, [R237+0x5000] ;  /* 0x00500000ed10783b */ /* 0x000f220000000200 */
[----:B------:R-:W2:Y:S06]  /*2440*/  MUFU.TANH R3, R3 ;  /* 0x0000000300037308 */ /* 0x000eac0000002400 */
[----:B-1----:R-:W-:Y:S02]  /*2450*/  HMMA.16816.F32 R64, R196, R84, R64 ;  /* 0x00000054c440723c */ /* 0x002fe40000001840 */
[----:B------:R1:W1:Y:S05]  /*2460*/  MUFU.TANH R84, R14 ;  /* 0x0000000e00547308 */ /* 0x00026a0000002400 */
[----:B------:R-:W-:Y:S01]  /*2470*/  FMUL.FTZ R85, R15, c[0x0][0x320] ;  /* 0x0000c8000f557a20 */ /* 0x000fe20000410000 */
[C---:B---3--:R-:W-:Y:S02]  /*2480*/  HMMA.16816.F32 R56, R188.reuse, R100, R56 ;  /* 0x00000064bc38723c */ /* 0x048fe40000001838 */
[----:B------:R-:W3:Y:S06]  /*2490*/  MUFU.TANH R7, R7 ;  /* 0x0000000700077308 */ /* 0x000eec0000002400 */
[----:B------:R-:W-:Y:S01]  /*24a0*/  HMMA.16816.F32 R52, R188, R102, R52 ;  /* 0x00000066bc34723c */ /* 0x000fe20000001834 */
[----:B-1----:R-:W1:Y:S01]  /*24b0*/  LDSM.16.M88.4 R12, [R237+0x5800] ;  /* 0x00580000ed0c783b */ /* 0x002e620000000200 */
[----:B------:R-:W1:Y:S06]  /*24c0*/  MUFU.TANH R85, R85 ;  /* 0x0000005500557308 */ /* 0x000e6c0000002400 */
[----:B------:R-:W-:Y:S01]  /*24d0*/  HMMA.16816.F32 R20, R212, R10, R20 ;  /* 0x0000000ad414723c */ /* 0x000fe20000001814 */
[----:B------:R-:W5:Y:S07]  /*24e0*/  LDSM.16.M88.4 R8, [R235+0xd100] ;  /* 0x00d10000eb08783b */ /* 0x000f6e0000000200 */
[C---:B--2---:R-:W-:Y:S08]  /*24f0*/  HMMA.16816.F32 R48, R188.reuse, R92, R48 ;  /* 0x0000005cbc30723c */ /* 0x044ff00000001830 */
[C---:B------:R-:W-:Y:S08]  /*2500*/  HMMA.16816.F32 R44, R188.reuse, R94, R44 ;  /* 0x0000005ebc2c723c */ /* 0x040ff0000000182c */
[----:B------:R-:W-:Y:S01]  /*2510*/  HMMA.16816.F32 R60, R188, R70, R60 ;  /* 0x00000046bc3c723c */ /* 0x000fe2000000183c */
[----:B------:R-:W-:Y:S01]  /*2520*/  LDSM.16.M88.4 R68, [R224+0x4800] ;  /* 0x00480000e044783b */ /* 0x000fe20000000200 */
[----:B------:R-:W-:-:S02]  /*2530*/  FMUL.FTZ R20, R20, c[0x0][0x320] ;  /* 0x0000c80014147a20 */ /* 0x000fc40000410000 */
[----:B------:R-:W-:Y:S02]  /*2540*/  FMUL.FTZ R21, R21, c[0x0][0x320] ;  /* 0x0000c80015157a20 */ /* 0x000fe40000410000 */
[----:B------:R-:W-:Y:S02]  /*2550*/  FMUL.FTZ R22, R22, c[0x0][0x320] ;  /* 0x0000c80016167a20 */ /* 0x000fe40000410000 */
[----:B----4-:R-:W-:Y:S01]  /*2560*/  HMMA.16816.F32 R56, R192, R16, R56 ;  /* 0x00000010c038723c */ /* 0x010fe20000001838 */
[----:B------:R-:W-:-:S07]  /*2570*/  FMUL.FTZ R23, R23, c[0x0][0x320] ;  /* 0x0000c80017177a20 */ /* 0x000fce0000410000 */
[C---:B------:R-:W-:Y:S01]  /*2580*/  HMMA.16816.F32 R52, R192.reuse, R18, R52 ;  /* 0x00000012c034723c */ /* 0x040fe20000001834 */
[----:B------:R-:W2:Y:S07]  /*2590*/  LDSM.16.M88.4 R16, [R238+0xe100] ;  /* 0x00e10000ee10783b */ /* 0x000eae0000000200 */
[C---:B-1----:R-:W-:Y:S08]  /*25a0*/  HMMA.16816.F32 R48, R192.reuse, R12, R48 ;  /* 0x0000000cc030723c */ /* 0x042ff00000001830 */
[C---:B------:R-:W-:Y:S01]  /*25b0*/  HMMA.16816.F32 R44, R192.reuse, R14, R44 ;  /* 0x0000000ec02c723c */ /* 0x040fe2000000182c */
[----:B------:R-:W1:Y:S07]  /*25c0*/  LDSM.16.M88.4 R12, [R238+0xe900] ;  /* 0x00e90000ee0c783b */ /* 0x000e6e0000000200 */
[----:B------:R-:W-:Y:S01]  /*25d0*/  HMMA.16816.F32 R60, R192, R26, R60 ;  /* 0x0000001ac03c723c */ /* 0x000fe2000000183c */
[----:B------:R-:W4:Y:S07]  /*25e0*/  LDSM.16.M88.4 R24, [R224+0x5000] ;  /* 0x00500000e018783b */ /* 0x000f2e0000000200 */
[C---:B-----5:R-:W-:Y:S08]  /*25f0*/  HMMA.16816.F32 R56, R196.reuse, R8, R56 ;  /* 0x00000008c438723c */ /* 0x060ff00000001838 */
[----:B------:R-:W-:Y:S01]  /*2600*/  HMMA.16816.F32 R52, R196, R10, R52 ;  /* 0x0000000ac434723c */ /* 0x000fe20000001834 */
[----:B------:R-:W5:Y:S07]  /*2610*/  LDSM.16.M88.4 R8, [R237+0x6000] ;  /* 0x00600000ed08783b */ /* 0x000f6e0000000200 */
[C---:B--2---:R-:W-:Y:S08]  /*2620*/  HMMA.16816.F32 R40, R188.reuse, R16, R40 ;  /* 0x00000010bc28723c */ /* 0x044ff00000001828 */
[----:B------:R-:W-:Y:S01]  /*2630*/  HMMA.16816.F32 R32, R188, R18, R32 ;  /* 0x00000012bc20723c */ /* 0x000fe20000001820 */
[----:B------:R-:W2:Y:S07]  /*2640*/  LDSM.16.M88.4 R16, [R237+0x6800] ;  /* 0x00680000ed10783b */ /* 0x000eae0000000200 */
[----:B------:R-:W-:Y:S01]  /*2650*/  HMMA.16816.F32 R60, R196, R86, R60 ;  /* 0x00000056c43c723c */ /* 0x000fe2000000183c */
[----:B------:R-:W2:Y:S07]  /*2660*/  MUFU.TANH R86, R22 ;  /* 0x0000001600567308 */ /* 0x000eae0000002400 */
[----:B------:R-:W-:Y:S01]  /*2670*/  HMMA.16816.F32 R64, R212, R68, R64 ;  /* 0x00000044d440723c */ /* 0x000fe20000001840 */
[----:B------:R-:W2:Y:S07]  /*2680*/  MUFU.TANH R68, R20 ;  /* 0x0000001400447308 */ /* 0x000eae0000002400 */
[C---:B-1----:R-:W-:Y:S01]  /*2690*/  HMMA.16816.F32 R28, R188.reuse, R12, R28 ;  /* 0x0000000cbc1c723c */ /* 0x042fe2000000181c */
[----:B------:R-:W1:Y:S07]  /*26a0*/  MUFU.TANH R69, R21 ;  /* 0x0000001500457308 */ /* 0x000e6e0000002400 */
[----:B------:R-:W-:Y:S01]  /*26b0*/  HMMA.16816.F32 R88, R188, R14, R88 ;  /* 0x0000000ebc58723c */ /* 0x000fe20000001858 */
[----:B------:R1:W1:Y:S01]  /*26c0*/  MUFU.TANH R87, R23 ;  /* 0x0000001700577308 */ /* 0x0002620000002400 */
[----:B------:R-:W-:Y:S06]  /*26d0*/  LDSM.16.M88.4 R12, [R237+0x7000] ;  /* 0x00700000ed0c783b */ /* 0x000fec0000000200 */
[----:B----4-:R-:W-:Y:S01]  /*26e0*/  HMMA.16816.F32 R56, R212, R24, R56 ;  /* 0x00000018d438723c */ /* 0x010fe20000001838 */
[----:B------:R-:W-:-:S02]  /*26f0*/  FMUL.FTZ R64, R64, c[0x0][0x320] ;  /* 0x0000c80040407a20 */ /* 0x000fc40000410000 */
[----:B------:R-:W-:Y:S02]  /*2700*/  FMUL.FTZ R65, R65, c[0x0][0x320] ;  /* 0x0000c80041417a20 */ /* 0x000fe40000410000 */
[----:B------:R-:W-:Y:S02]  /*2710*/  FMUL.FTZ R66, R66, c[0x0][0x320] ;  /* 0x0000c80042427a20 */ /* 0x000fe40000410000 */
[----:B------:R-:W-:Y:S01]  /*2720*/  FMUL.FTZ R67, R67, c[0x0][0x320] ;  /* 0x0000c80043437a20 */ /* 0x000fe20000410000 */
[----:B------:R-:W-:Y:S01]  /*2730*/  HMMA.16816.F32 R52, R212, R26, R52 ;  /* 0x0000001ad434723c */ /* 0x000fe20000001834 */
[----:B-1----:R-:W1:Y:S01]  /*2740*/  LDSM.16.M88.4 R20, [R235+0xd900] ;  /* 0x00d90000eb14783b */ /* 0x002e620000000200 */
[----:B------:R-:W4:Y:S03]  /*2750*/  MUFU.TANH R92, R66 ;  /* 0x00000042005c7308 */ /* 0x000f260000002400 */
[----:B------:R-:W1:Y:S03]  /*2760*/  LDSM.16.M88.4 R24, [R235+0xe100] ;  /* 0x00e10000eb18783b */ /* 0x000e660000000200 */
[C---:B-----5:R-:W-:Y:S02]  /*2770*/  HMMA.16816.F32 R40, R192.reuse, R8, R40 ;  /* 0x00000008c028723c */ /* 0x060fe40000001828 */
[----:B------:R-:W1:Y:S06]  /*2780*/  MUFU.TANH R93, R67 ;  /* 0x00000043005d7308 */ /* 0x000e6c0000002400 */
[----:B------:R-:W-:Y:S01]  /*2790*/  HMMA.16816.F32 R32, R192, R10, R32 ;  /* 0x0000000ac020723c */ /* 0x000fe20000001820 */
[----:B------:R-:W5:Y:S01]  /*27a0*/  LDSM.16.M88.4 R8, [R238+0xf100] ;  /* 0x00f10000ee08783b */ /* 0x000f620000000200 */
[----:B------:R-:W-:-:S02]  /*27b0*/  FMUL.FTZ R56, R56, c[0x0][0x320] ;  /* 0x0000c80038387a20 */ /* 0x000fc40000410000 */
[----:B------:R-:W-:Y:S02]  /*27c0*/  FMUL.FTZ R57, R57, c[0x0][0x320] ;  /* 0x0000c80039397a20 */ /* 0x000fe40000410000 */
[----:B------:R-:W-:Y:S02]  /*27d0*/  FMUL.FTZ R58, R58, c[0x0][0x320] ;  /* 0x0000c8003a3a7a20 */ /* 0x000fe40000410000 */
[----:B------:R-:W-:Y:S01]  /*27e0*/  HMMA.16816.F32 R80, R184, R98, R80 ;  /* 0x00000062b850723c */ /* 0x000fe20000001850 */
[----:B------:R-:W-:Y:S01]  /*27f0*/  FMUL.FTZ R52, R52, c[0x0][0x320] ;  /* 0x0000c80034347a20 */ /* 0x000fe20000410000 */
[----:B------:R-:W1:Y:S01]  /*2800*/  MUFU.TANH R56, R56 ;  /* 0x0000003800387308 */ /* 0x000e620000002400 */
[----:B------:R-:W-:Y:S02]  /*2810*/  FMUL.FTZ R53, R53, c[0x0][0x320] ;  /* 0x0000c80035357a20 */ /* 0x000fe40000410000 */
[----:B------:R-:W-:Y:S02]  /*2820*/  FMUL.FTZ R54, R54, c[0x0][0x320] ;  /* 0x0000c80036367a20 */ /* 0x000fe40000410000 */
[----:B------:R-:W-:Y:S01]  /*2830*/  FMUL.FTZ R55, R55, c[0x0][0x320] ;  /* 0x0000c80037377a20 */ /* 0x000fe20000410000 */
[C---:B--2---:R-:W-:Y:S01]  /*2840*/  HMMA.16816.F32 R28, R192.reuse, R16, R28 ;  /* 0x00000010c01c723c */ /* 0x044fe2000000181c */
[----:B------:R-:W-:Y:S01]  /*2850*/  FMUL.FTZ R59, R59, c[0x0][0x320] ;  /* 0x0000c8003b3b7a20 */ /* 0x000fe20000410000 */
[----:B------:R-:W2:Y:S06]  /*2860*/  MUFU.TANH R94, R54 ;  /* 0x00000036005e7308 */ /* 0x000eac0000002400 */
[----:B------:R-:W-:Y:S01]  /*2870*/  HMMA.16816.F32 R88, R192, R18, R88 ;  /* 0x00000012c058723c */ /* 0x000fe20000001858 */
[----:B------:R-:W2:Y:S01]  /*2880*/  LDSM.16.M88.4 R16, [R238+0xf900] ;  /* 0x00f90000ee10783b */ /* 0x000ea20000000200 */
[----:B------:R-:W2:Y:S06]  /*2890*/  MUFU.TANH R181, R55 ;  /* 0x0000003700b57308 */ /* 0x000eac0000002400 */
[C---:B-1----:R-:W-:Y:S02]  /*28a0*/  HMMA.16816.F32 R48, R196.reuse, R20, R48 ;  /* 0x00000014c430723c */ /* 0x042fe40000001830 */
[----:B------:R-:W1:Y:S06]  /*28b0*/  MUFU.TANH R57, R57 ;  /* 0x0000003900397308 */ /* 0x000e6c0000002400 */
[----:B------:R-:W-:Y:S01]  /*28c0*/  HMMA.16816.F32 R44, R196, R22, R44 ;  /* 0x00000016c42c723c */ /* 0x000fe2000000182c */
[----:B------:R-:W1:Y:S01]  /*28d0*/  LDSM.16.M88.4 R20, [R224+0x6000] ;  /* 0x00600000e014783b */ /* 0x000e620000000200 */
[----:B------:R-:W1:Y:S06]  /*28e0*/  MUFU.TANH R58, R58 ;  /* 0x0000003a003a7308 */ /* 0x000e6c0000002400 */
[----:B------:R-:W-:Y:S02]  /*28f0*/  HMMA.16816.F32 R60, R212, R70, R60 ;  /* 0x00000046d43c723c */ /* 0x000fe4000000183c */
[----:B------:R-:W1:Y:S06]  /*2900*/  MUFU.TANH R70, R64 ;  /* 0x0000004000467308 */ /* 0x000e6c0000002400 */
[----:B------:R-:W-:Y:S02]  /*2910*/  HMMA.16816.F32 R40, R196, R24, R40 ;  /* 0x00000018c428723c */ /* 0x000fe40000001828 */
[----:B------:R2:W1:Y:S06]  /*2920*/  MUFU.TANH R71, R65 ;  /* 0x0000004100477308 */ /* 0x00046c0000002400 */
[C---:B-----5:R-:W-:Y:S02]  /*2930*/  HMMA.16816.F32 R104, R188.reuse, R8, R104 ;  /* 0x00000008bc68723c */ /* 0x060fe40000001868 */
[----:B------:R-:W1:Y:S06]  /*2940*/  MUFU.TANH R59, R59 ;  /* 0x0000003b003b7308 */ /* 0x000e6c0000002400 */
[----:B------:R-:W-:Y:S01]  /*2950*/  HMMA.16816.F32 R80, R188, R10, R80 ;  /* 0x0000000abc50723c */ /* 0x000fe20000001850 */
[----:B------:R-:W-:Y:S01]  /*2960*/  LDSM.16.M88.4 R8, [R237+0x7800] ;  /* 0x00780000ed08783b */ /* 0x000fe20000000200 */
[----:B------:R-:W-:-:S02]  /*2970*/  FMUL.FTZ R60, R60, c[0x0][0x320] ;  /* 0x0000c8003c3c7a20 */ /* 0x000fc40000410000 */
[----:B------:R-:W-:Y:S01]  /*2980*/  FMUL.FTZ R61, R61, c[0x0][0x320] ;  /* 0x0000c8003d3d7a20 */ /* 0x000fe20000410000 */
[----:B--2---:R-:W2:Y:S01]  /*2990*/  LDSM.16.M88.4 R64, [R224+0x5800] ;  /* 0x00580000e040783b */ /* 0x004ea20000000200 */
[----:B------:R-:W-:Y:S02]  /*29a0*/  FMUL.FTZ R62, R62, c[0x0][0x320] ;  /* 0x0000c8003e3e7a20 */ /* 0x000fe40000410000 */
[----:B------:R-:W-:Y:S01]  /*29b0*/  HMMA.16816.F32 R32, R196, R26, R32 ;  /* 0x0000001ac420723c */ /* 0x000fe20000001820 */
[----:B------:R-:W-:Y:S01]  /*29c0*/  LDSM.16.M88.4 R24, [R224+0x6800] ;  /* 0x00680000e018783b */ /* 0x000fe20000000200 */
[----:B------:R-:W-:Y:S01]  /*29d0*/  FMUL.FTZ R63, R63, c[0x0][0x320] ;  /* 0x0000c8003f3f7a20 */ /* 0x000fe20000410000 */
[----:B------:R-:W1:Y:S05]  /*29e0*/  MUFU.TANH R60, R60 ;  /* 0x0000003c003c7308 */ /* 0x000e6a0000002400 */
[C---:B------:R-:W-:Y:S03]  /*29f0*/  HMMA.16816.F32 R76, R188.reuse, R16, R76 ;  /* 0x00000010bc4c723c */ /* 0x040fe6000000184c */
[----:B------:R-:W2:Y:S05]  /*2a00*/  MUFU.TANH R61, R61 ;  /* 0x0000003d003d7308 */ /* 0x000eaa0000002400 */
[----:B------:R-:W-:Y:S01]  /*2a10*/  HMMA.16816.F32 R72, R188, R18, R72 ;  /* 0x00000012bc48723c */ /* 0x000fe20000001848 */
[----:B------:R-:W-:Y:S02]  /*2a20*/  LDSM.16.M88.4 R16, [R224+0x7800] ;  /* 0x00780000e010783b */ /* 0x000fe40000000200 */
[----:B------:R-:W2:Y:S05]  /*2a30*/  MUFU.TANH R62, R62 ;  /* 0x0000003e003e7308 */ /* 0x000eaa0000002400 */
[----:B-1----:R-:W-:Y:S03]  /*2a40*/  HMMA.16816.F32 R40, R212, R20, R40 ;  /* 0x00000014d428723c */ /* 0x002fe60000001828 */
[----:B------:R-:W1:Y:S05]  /*2a50*/  MUFU.TANH R63, R63 ;  /* 0x0000003f003f7308 */ /* 0x000e6a0000002400 */
[C---:B------:R-:W-:Y:S08]  /*2a60*/  HMMA.16816.F32 R104, R192.reuse, R12, R104 ;  /* 0x0000000cc068723c */ /* 0x040ff00000001868 */
[----:B------:R-:W-:Y:S01]  /*2a70*/  HMMA.16816.F32 R80, R192, R14, R80 ;  /* 0x0000000ec050723c */ /* 0x000fe20000001850 */
[----:B------:R-:W5:Y:S07]  /*2a80*/  LDSM.16.M88.4 R12, [R235+0xf900] ;  /* 0x00f90000eb0c783b */ /* 0x000f6e0000000200 */
[----:B--2---:R-:W-:Y:S01]  /*2a90*/  HMMA.16816.F32 R48, R212, R64, R48 ;  /* 0x00000040d430723c */ /* 0x004fe20000001830 */
[----:B------:R-:W2:Y:S01]  /*2aa0*/  MUFU.TANH R64, R52 ;  /* 0x0000003400407308 */ /* 0x000ea20000002400 */
[----:B------:R-:W-:-:S02]  /*2ab0*/  FMUL.FTZ R40, R40, c[0x0][0x320] ;  /* 0x0000c80028287a20 */ /* 0x000fc40000410000 */
[----:B------:R-:W-:Y:S02]  /*2ac0*/  FMUL.FTZ R41, R41, c[0x0][0x320] ;  /* 0x0000c80029297a20 */ /* 0x000fe40000410000 */
[----:B------:R-:W-:Y:S02]  /*2ad0*/  FMUL.FTZ R42, R42, c[0x0][0x320] ;  /* 0x0000c8002a2a7a20 */ /* 0x000fe40000410000 */
[----:B------:R-:W-:Y:S01]  /*2ae0*/  HMMA.16816.F32 R32, R212, R22, R32 ;  /* 0x00000016d420723c */ /* 0x000fe20000001820 */
[----:B------:R1:W1:Y:S01]  /*2af0*/  MUFU.TANH R65, R53 ;  /* 0x0000003500417308 */ /* 0x0002620000002400 */
[----:B------:R-:W2:Y:S01]  /*2b00*/  LDSM.16.M88.4 R20, [R235+0xf100] ;  /* 0x00f10000eb14783b */ /* 0x000ea20000000200 */
[----:B------:R-:W-:-:S05]  /*2b10*/  FMUL.FTZ R43, R43, c[0x0][0x320] ;  /* 0x0000c8002b2b7a20 */ /* 0x000fca0000410000 */
[C---:B------:R-:W-:Y:S01]  /*2b20*/  HMMA.16816.F32 R76, R192.reuse, R8, R76 ;  /* 0x00000008c04c723c */ /* 0x040fe2000000184c */
[----:B------:R-:W2:Y:S07]  /*2b30*/  MUFU.TANH R161, R40 ;  /* 0x0000002800a17308 */ /* 0x000eae0000002400 */
[----:B------:R-:W-:Y:S01]  /*2b40*/  HMMA.16816.F32 R72, R192, R10, R72 ;  /* 0x0000000ac048723c */ /* 0x000fe20000001848 */
[----:B-1----:R-:W1:Y:S01]  /*2b50*/  LDSM.16.M88.4 R52, [R235+0xe900] ;  /* 0x00e90000eb34783b */ /* 0x002e620000000200 */
[----:B------:R-:W1:Y:S01]  /*2b60*/  MUFU.TANH R162, R41 ;  /* 0x0000002900a27308 */ /* 0x000e620000002400 */
[----:B------:R-:W-:-:S02]  /*2b70*/  FMUL.FTZ R48, R48, c[0x0][0x320] ;  /* 0x0000c80030307a20 */ /* 0x000fc40000410000 */
[----:B------:R-:W-:Y:S02]  /*2b80*/  FMUL.FTZ R49, R49, c[0x0][0x320] ;  /* 0x0000c80031317a20 */ /* 0x000fe40000410000 */
[----:B------:R-:W-:Y:S01]  /*2b90*/  FMUL.FTZ R50, R50, c[0x0][0x320] ;  /* 0x0000c80032327a20 */ /* 0x000fe20000410000 */
[----:B------:R-:W-:Y:S01]  /*2ba0*/  HMMA.16816.F32 R44, R212, R66, R44 ;  /* 0x00000042d42c723c */ /* 0x000fe2000000182c */
[----:B------:R-:W-:Y:S01]  /*2bb0*/  FMUL.FTZ R51, R51, c[0x0][0x320] ;  /* 0x0000c80033337a20 */ /* 0x000fe20000410000 */
[----:B------:R-:W1:Y:S01]  /*2bc0*/  MUFU.TANH R166, R42 ;  /* 0x0000002a00a67308 */ /* 0x000e620000002400 */
[----:B------:R-:W-:Y:S02]  /*2bd0*/  FMUL.FTZ R32, R32, c[0x0][0x320] ;  /* 0x0000c80020207a20 */ /* 0x000fe40000410000 */
[----:B------:R-:W-:Y:S02]  /*2be0*/  FMUL.FTZ R33, R33, c[0x0][0x320] ;  /* 0x0000c80021217a20 */ /* 0x000fe40000410000 */
[----:B------:R-:W-:Y:S01]  /*2bf0*/  FMUL.FTZ R34, R34, c[0x0][0x320] ;  /* 0x0000c80022227a20 */ /* 0x000fe20000410000 */
[C---:B-----5:R-:W-:Y:S01]  /*2c00*/  HMMA.16816.F32 R76, R196.reuse, R12, R76 ;  /* 0x0000000cc44c723c */ /* 0x060fe2000000184c */
[----:B------:R-:W-:Y:S01]  /*2c10*/  FMUL.FTZ R35, R35, c[0x0][0x320] ;  /* 0x0000c80023237a20 */ /* 0x000fe20000410000 */
[----:B------:R5:W1:Y:S06]  /*2c20*/  MUFU.TANH R167, R43 ;  /* 0x0000002b00a77308 */ /* 0x000a6c0000002400 */
[C---:B------:R-:W-:Y:S02]  /*2c30*/  HMMA.16816.F32 R72, R196.reuse, R14, R72 ;  /* 0x0000000ec448723c */ /* 0x040fe40000001848 */
[----:B------:R1:W1:Y:S06]  /*2c40*/  MUFU.TANH R145, R48 ;  /* 0x0000003000917308 */ /* 0x00026c0000002400 */
[----:B--2---:R-:W-:Y:S01]  /*2c50*/  HMMA.16816.F32 R104, R196, R20, R104 ;  /* 0x00000014c468723c */ /* 0x004fe20000001868 */
[----:B------:R-:W-:Y:S01]  /*2c60*/  FMUL.FTZ R44, R44, c[0x0][0x320] ;  /* 0x0000c8002c2c7a20 */ /* 0x000fe20000410000 */
[----:B-----5:R-:W2:Y:S01]  /*2c70*/  LDSM.16.M88.4 R40, [R224+0x7000] ;  /* 0x00700000e028783b */ /* 0x020ea20000000200 */
[----:B------:R-:W-:Y:S01]  /*2c80*/  FMUL.FTZ R45, R45, c[0x0][0x320] ;  /* 0x0000c8002d2d7a20 */ /* 0x000fe20000410000 */
[----:B------:R2:W2:Y:S01]  /*2c90*/  MUFU.TANH R146, R49 ;  /* 0x0000003100927308 */ /* 0x0004a20000002400 */
[----:B------:R-:W-:Y:S01]  /*2ca0*/  FMUL.FTZ R46, R46, c[0x0][0x320] ;  /* 0x0000c8002e2e7a20 */ /* 0x000fe20000410000 */
[----:B------:R-:W-:-:S04]  /*2cb0*/  DEPBAR.LE SB0, 0x0 ;  /* 0x000080000000791a */ /* 0x000fc80000000000 */
[C---:B-1----:R-:W-:Y:S01]  /*2cc0*/  HMMA.16816.F32 R28, R196.reuse, R52, R28 ;  /* 0x00000034c41c723c */ /* 0x042fe2000000181c */
[----:B------:R-:W-:Y:S01]  /*2cd0*/  FMUL.FTZ R47, R47, c[0x0][0x320] ;  /* 0x0000c8002f2f7a20 */ /* 0x000fe20000410000 */
[----:B------:R1:W1:Y:S06]  /*2ce0*/  MUFU.TANH R151, R50 ;  /* 0x0000003200977308 */ /* 0x00026c0000002400 */
[C---:B------:R-:W-:Y:S02]  /*2cf0*/  HMMA.16816.F32 R88, R196.reuse, R54, R88 ;  /* 0x00000036c458723c */ /* 0x040fe40000001858 */
[----:B------:R1:W1:Y:S06]  /*2d00*/  MUFU.TANH R152, R51 ;  /* 0x0000003300987308 */ /* 0x00026c0000002400 */
[----:B------:R-:W-:Y:S02]  /*2d10*/  HMMA.16816.F32 R80, R196, R22, R80 ;  /* 0x00000016c450723c */ /* 0x000fe40000001850 */
[----:B------:R1:W1:Y:S06]  /*2d20*/  MUFU.TANH R148, R44 ;  /* 0x0000002c00947308 */ /* 0x00026c0000002400 */
[C---:B------:R-:W-:Y:S02]  /*2d30*/  HMMA.16816.F32 R76, R212.reuse, R16, R76 ;  /* 0x00000010d44c723c */ /* 0x040fe4000000184c */
[----:B------:R1:W1:Y:S06]  /*2d40*/  MUFU.TANH R147, R45 ;  /* 0x0000002d00937308 */ /* 0x00026c0000002400 */
[C---:B------:R-:W-:Y:S02]  /*2d50*/  HMMA.16816.F32 R72, R212.reuse, R18, R72 ;  /* 0x00000012d448723c */ /* 0x040fe40000001848 */
[----:B------:R1:W1:Y:S06]  /*2d60*/  MUFU.TANH R153, R46 ;  /* 0x0000002e00997308 */ /* 0x00026c0000002400 */
[C---:B------:R-:W-:Y:S02]  /*2d70*/  HMMA.16816.F32 R28, R212.reuse, R24, R28 ;  /* 0x00000018d41c723c */ /* 0x040fe4000000181c */
[----:B------:R1:W1:Y:S06]  /*2d80*/  MUFU.TANH R154, R47 ;  /* 0x0000002f009a7308 */ /* 0x00026c0000002400 */
[----:B------:R-:W-:Y:S01]  /*2d90*/  HMMA.16816.F32 R88, R212, R26, R88 ;  /* 0x0000001ad458723c */ /* 0x000fe20000001858 */
[----:B------:R-:W-:Y:S01]  /*2da0*/  FMUL.FTZ R66, R78, c[0x0][0x320] ;  /* 0x0000c8004e427a20 */ /* 0x000fe20000410000 */
[----:B------:R1:W1:Y:S01]  /*2db0*/  MUFU.TANH R164, R32 ;  /* 0x0000002000a47308 */ /* 0x0002620000002400 */
[----:B------:R-:W-:-:S02]  /*2dc0*/  FMUL.FTZ R13, R79, c[0x0][0x320] ;  /* 0x0000c8004f0d7a20 */ /* 0x000fc40000410000 */
[----:B------:R-:W-:Y:S02]  /*2dd0*/  FMUL.FTZ R76, R76, c[0x0][0x320] ;  /* 0x0000c8004c4c7a20 */ /* 0x000fe40000410000 */
[----:B------:R-:W-:Y:S01]  /*2de0*/  FMUL.FTZ R77, R77, c[0x0][0x320] ;  /* 0x0000c8004d4d7a20 */ /* 0x000fe20000410000 */
[C---:B--2---:R-:W-:Y:S01]  /*2df0*/  HMMA.16816.F32 R104, R212.reuse, R40, R104 ;  /* 0x00000028d468723c */ /* 0x044fe20000001868 */
[----:B------:R-:W-:Y:S01]  /*2e00*/  FMUL.FTZ R67, R73, c[0x0][0x320] ;  /* 0x0000c80049437a20 */ /* 0x000fe20000410000 */
[----:B------:R2:W1:Y:S01]  /*2e10*/  MUFU.TANH R163, R33 ;  /* 0x0000002100a37308 */ /* 0x0004620000002400 */
[----:B------:R-:W-:Y:S02]  /*2e20*/  FMUL.FTZ R15, R74, c[0x0][0x320] ;  /* 0x0000c8004a0f7a20 */ /* 0x000fe40000410000 */
[----:B------:R-:W-:Y:S02]  /*2e30*/  FMUL.FTZ R14, R75, c[0x0][0x320] ;  /* 0x0000c8004b0e7a20 */ /* 0x000fe40000410000 */
[----:B------:R-:W-:Y:S01]  /*2e40*/  FMUL.FTZ R72, R72, c[0x0][0x320] ;  /* 0x0000c80048487a20 */ /* 0x000fe20000410000 */
[----:B------:R-:W-:Y:S01]  /*2e50*/  HMMA.16816.F32 R80, R212, R42, R80 ;  /* 0x0000002ad450723c */ /* 0x000fe20000001850 */
[----:B------:R-:W-:Y:S01]  /*2e60*/  FMUL.FTZ R28, R28, c[0x0][0x320] ;  /* 0x0000c8001c1c7a20 */ /* 0x000fe20000410000 */
[----:B------:R2:W1:Y:S01]  /*2e70*/  MUFU.TANH R169, R34 ;  /* 0x0000002200a97308 */ /* 0x0004620000002400 */
[----:B------:R-:W-:-:S02]  /*2e80*/  FMUL.FTZ R29, R29, c[0x0][0x320] ;  /* 0x0000c8001d1d7a20 */ /* 0x000fc40000410000 */
[----:B------:R-:W-:Y:S02]  /*2e90*/  FMUL.FTZ R30, R30, c[0x0][0x320] ;  /* 0x0000c8001e1e7a20 */ /* 0x000fe40000410000 */
[----:B------:R-:W-:Y:S02]  /*2ea0*/  FMUL.FTZ R31, R31, c[0x0][0x320] ;  /* 0x0000c8001f1f7a20 */ /* 0x000fe40000410000 */
[----:B------:R-:W-:Y:S01]  /*2eb0*/  FMUL.FTZ R88, R88, c[0x0][0x320] ;  /* 0x0000c80058587a20 */ /* 0x000fe20000410000 */
[----:B------:R2:W1:Y:S01]  /*2ec0*/  MUFU.TANH R170, R35 ;  /* 0x0000002300aa7308 */ /* 0x0004620000002400 */
[----:B------:R-:W-:Y:S02]  /*2ed0*/  FMUL.FTZ R89, R89, c[0x0][0x320] ;  /* 0x0000c80059597a20 */ /* 0x000fe40000410000 */
[----:B------:R-:W-:Y:S02]  /*2ee0*/  FMUL.FTZ R90, R90, c[0x0][0x320] ;  /* 0x0000c8005a5a7a20 */ /* 0x000fe40000410000 */
[----:B------:R-:W-:-:S02]  /*2ef0*/  FMUL.FTZ R91, R91, c[0x0][0x320] ;  /* 0x0000c8005b5b7a20 */ /* 0x000fc40000410000 */
[----:B------:R-:W-:Y:S01]  /*2f00*/  FMUL.FTZ R104, R104, c[0x0][0x320] ;  /* 0x0000c80068687a20 */ /* 0x000fe20000410000 */
[----:B------:R2:W1:Y:S01]  /*2f10*/  MUFU.TANH R180, R28 ;  /* 0x0000001c00b47308 */ /* 0x0004620000002400 */
[----:B------:R-:W-:Y:S02]  /*2f20*/  FMUL.FTZ R105, R105, c[0x0][0x320] ;  /* 0x0000c80069697a20 */ /* 0x000fe40000410000 */
[----:B------:R-:W-:Y:S02]  /*2f30*/  FMUL.FTZ R106, R106, c[0x0][0x320] ;  /* 0x0000c8006a6a7a20 */ /* 0x000fe40000410000 */
[----:B------:R-:W-:Y:S02]  /*2f40*/  FMUL.FTZ R107, R107, c[0x0][0x320] ;  /* 0x0000c8006b6b7a20 */ /* 0x000fe40000410000 */
[----:B------:R-:W-:Y:S01]  /*2f50*/  FMUL.FTZ R80, R80, c[0x0][0x320] ;  /* 0x0000c80050507a20 */ /* 0x000fe20000410000 */
[----:B------:R2:W1:Y:S01]  /*2f60*/  MUFU.TANH R179, R29 ;  /* 0x0000001d00b37308 */ /* 0x0004620000002400 */
[----:B------:R-:W-:-:S02]  /*2f70*/  FMUL.FTZ R81, R81, c[0x0][0x320] ;  /* 0x0000c80051517a20 */ /* 0x000fc40000410000 */
[----:B------:R-:W-:Y:S02]  /*2f80*/  FMUL.FTZ R82, R82, c[0x0][0x320] ;  /* 0x0000c80052527a20 */ /* 0x000fe40000410000 */
[----:B------:R-:W-:-:S03]  /*2f90*/  FMUL.FTZ R83, R83, c[0x0][0x320] ;  /* 0x0000c80053537a20 */ /* 0x000fc60000410000 */
[----:B------:R2:W1:Y:S08]  /*2fa0*/  MUFU.TANH R176, R30 ;  /* 0x0000001e00b07308 */ /* 0x0004700000002400 */
        /* <DEDUP_REMOVED lines=15> */
[----:B------:R-:W1:Y:S08]  /*30a0*/  MUFU.TANH R66, R66 ;  /* 0x0000004200427308 */ /* 0x000e700000002400 */
[----:B------:R-:W1:Y:S08]  /*30b0*/  MUFU.TANH R13, R13 ;  /* 0x0000000d000d7308 */ /* 0x000e700000002400 */
[----:B------:R2:W1:Y:S08]  /*30c0*/  MUFU.TANH R134, R72 ;  /* 0x0000004800867308 */ /* 0x0004700000002400 */
[----:B------:R-:W1:Y:S08]  /*30d0*/  MUFU.TANH R67, R67 ;  /* 0x0000004300437308 */ /* 0x000e700000002400 */
[----:B------:R-:W1:Y:S08]  /*30e0*/  MUFU.TANH R15, R15 ;  /* 0x0000000f000f7308 */ /* 0x000e700000002400 */
[----:B------:R-:W1:Y:S01]  /*30f0*/  MUFU.TANH R14, R14 ;  /* 0x0000000e000e7308 */ /* 0x000e620000002400 */
[----:B------:R-:W-:Y:S06]  /*3100*/  BAR.SYNC.DEFER_BLOCKING 0x0 ;  /* 0x0000000000007b1d */ /* 0x000fec0000010000 */
[----:B------:R-:W-:Y:S05]  /*3110*/  @!P1 BRA `(.L_x_4) ;  /* 0x0000047000009947 */ /* 0x000fea0003800000 */
[----:B--234-:R-:W-:Y:S01]  /*3120*/  ULEA UR6, UR6, UR9, 0x7 ;  /* 0x0000000906067291 */ /* 0x01cfe2000f8e383f */
[----:B------:R-:W-:-:S05]  /*3130*/  IMAD.MOV.U32 R239, RZ, RZ, RZ ;  /* 0x000000ffffef7224 */ /* 0x000fca00078e00ff */
[----:B------:R-:W-:-:S05]  /*3140*/  IMAD.U32 R240, RZ, RZ, UR6 ;  /* 0x00000006fff07e24 */ /* 0x000fca000f8e00ff */
[----:B------:R-:W-:-:S05]  /*3150*/  IADD3 R240, R240, -0x80, R242 ;  /* 0xffffff80f0f07810 */ /* 0x000fca0007ffe0f2 */
[----:B------:R-:W-:-:S04]  /*3160*/  @P0 IMAD.HI.U32 R9, R240, c[0x0][0x2bc], RZ ;  /* 0x0000af00f0090a27 */ /* 0x000fc800078e00ff */
[----:B------:R-:W-:Y:S01]  /*3170*/  IMAD.MOV.U32 R8, RZ, RZ, R240 ;  /* 0x000000ffff087224 */ /* 0x000fe200078e00f0 */
[----:B------:R-:W-:-:S04]  /*3180*/  @P0 SHF.R.U32.HI R8, RZ, c[0x0][0x2c0], R9 ;  /* 0x0000b000ff080a19 */ /* 0x000fc80000011609 */
[----:B------:R-:W-:-:S04]  /*3190*/  @!P6 IADD3 R11, P1, R8, UR16, RZ ;  /* 0x00000010080bec10 */ /* 0x000fc8000ff3e0ff */
[----:B------:R-:W-:Y:S02]  /*31a0*/  @!P6 LEA.HI.X.SX32 R9, R8, UR11, 0x1, P1 ;  /* 0x0000000b0809ec11 */ /* 0x000fe400088f0eff */
[----:B------:R-:W-:-:S04]  /*31b0*/  @!P6 LEA R10, P1, R11, c[0x0][0x2a0], 0x2 ;  /* 0x0000a8000b0aea11 */ /* 0x000fc800078210ff */
[----:B------:R-:W-:-:S05]  /*31c0*/  @!P6 LEA.HI.X R11, R11, c[0x0][0x2a4], R9, 0x2, P1 ;  /* 0x0000a9000b0bea11 */ /* 0x000fca00008f1409 */
[----:B------:R2:W3:Y:S01]  /*31d0*/  @!P6 LDG.E R239, [R10.64] ;  /* 0x0000000c0aefe981 */ /* 0x0004e2000c1e1900 */
[----:B------:R-:W-:Y:S01]  /*31e0*/  IMAD.MOV R8, RZ, RZ, -R8 ;  /* 0x000000ffff087224 */ /* 0x000fe200078e0a08 */
[----:B------:R-:W-:Y:S02]  /*31f0*/  SEL R23, RZ, 0x10, P3 ;  /* 0x00000010ff177807 */ /* 0x000fe40001800000 */
[----:B------:R-:W-:Y:S01]  /*3200*/  SHF.L.U64.HI R12, R37, 0x1, R39 ;  /* 0x00000001250c7819 */ /* 0x000fe20000010227 */
[----:B------:R-:W-:Y:S01]  /*3210*/  IMAD R240, R8, c[0x0][0x2b8], R240 ;  /* 0x0000ae0008f07a24 */ /* 0x000fe200078e02f0 */
[----:B------:R-:W-:Y:S02]  /*3220*/  IADD3 R24, -R23, 0x10, RZ ;  /* 0x0000001017187810 */ /* 0x000fe40007ffe1ff */
[----:B------:R-:W-:Y:S02]  /*3230*/  SHF.L.U64.HI R9, R36, 0x1, R38 ;  /* 0x0000000124097819 */ /* 0x000fe40000010226 */
[----:B------:R-:W-:-:S02]  /*3240*/  SHF.R.S32.HI R8, RZ, 0x1f, R240 ;  /* 0x0000001fff087819 */ /* 0x000fc400000114f0 */
[----:B------:R-:W-:-:S03]  /*3250*/  LOP3.LUT R24, R24, 0xf, RZ, 0xc0, !PT ;  /* 0x0000000f18187812 */ /* 0x000fc600078ec0ff */
[----:B------:R-:W-:-:S04]  /*3260*/  IMAD R8, R8, c[0x0][0x1e0], RZ ;  /* 0x0000780008087a24 */ /* 0x000fc800078e02ff */
[C---:B------:R-:W-:Y:S02]  /*3270*/  IMAD R8, R240.reuse, c[0x0][0x1e4], R8 ;  /* 0x00007900f0087a24 */ /* 0x040fe400078e0208 */
[----:B--2---:R-:W-:-:S04]  /*3280*/  IMAD.WIDE.U32 R10, R240, c[0x0][0x1e0], RZ ;  /* 0x00007800f00a7a25 */ /* 0x004fc800078e00ff */
[----:B------:R-:W-:Y:S01]  /*3290*/  IMAD.IADD R11, R11, 0x1, R8 ;  /* 0x000000010b0b7824 */ /* 0x000fe200078e0208 */
[----:B---3--:R-:W-:-:S03]  /*32a0*/  SHF.R.S32.HI R8, RZ, 0x1f, R239 ;  /* 0x0000001fff087819 */ /* 0x008fc600000114ef */
[----:B------:R-:W-:-:S04]  /*32b0*/  IMAD.WIDE.U32 R10, R239, c[0x0][0x1f0], R10 ;  /* 0x00007c00ef0a7a25 */ /* 0x000fc800078e000a */
[----:B------:R-:W-:Y:S01]  /*32c0*/  IMAD R8, R8, c[0x0][0x1f0], RZ ;  /* 0x00007c0008087a24 */ /* 0x000fe200078e02ff */
[----:B------:R-:W-:Y:S02]  /*32d0*/  IADD3 R18, P1, R10, UR20, RZ ;  /* 0x000000140a127c10 */ /* 0x000fe4000ff3e0ff */
[----:B------:R-:W-:Y:S01]  /*32e0*/  SEL R10, RZ, 0x10, P4 ;  /* 0x00000010ff0a7807 */ /* 0x000fe20002000000 */
[----:B------:R-:W-:-:S03]  /*32f0*/  IMAD R8, R239, c[0x0][0x1f4], R8 ;  /* 0x00007d00ef087a24 */ /* 0x000fc600078e0208 */
[----:B------:R-:W-:Y:S02]  /*3300*/  IADD3 R26, -R10, 0x10, RZ ;  /* 0x000000100a1a7810 */ /* 0x000fe40007ffe1ff */
[----:B------:R-:W-:Y:S01]  /*3310*/  IADD3.X R8, R11, UR18, R8, P1, !PT ;  /* 0x000000120b087c10 */ /* 0x000fe20008ffe408 */
[----:B------:R-:W-:Y:S01]  /*3320*/  IMAD.SHL.U32 R11, R37, 0x2, RZ ;  /* 0x00000002250b7824 */ /* 0x000fe200078e00ff */
[----:B------:R-:W-:Y:S02]  /*3330*/  LEA R17, P1, R18, c[0x0][0x1c8], 0x1 ;  /* 0x0000720012117a11 */ /* 0x000fe400078208ff */
[----:B------:R-:W-:Y:S02]  /*3340*/  LOP3.LUT R26, R26, 0xf, RZ, 0xc0, !PT ;  /* 0x0000000f1a1a7812 */ /* 0x000fe400078ec0ff */
[----:B------:R-:W-:Y:S01]  /*3350*/  LEA.HI.X R18, R18, c[0x0][0x1cc], R8, 0x1, P1 ;  /* 0x0000730012127a11 */ /* 0x000fe200008f0c08 */
[----:B------:R-:W2:Y:S01]  /*3360*/  SHFL.IDX PT, R25, R17, 0x3, 0x181f ;  /* 0x00781f0011197f89 */ /* 0x000ea200000e0000 */
[----:B------:R-:W-:-:S03]  /*3370*/  IMAD.SHL.U32 R8, R36, 0x2, RZ ;  /* 0x0000000224087824 */ /* 0x000fc600078e00ff */
[----:B------:R-:W3:Y:S04]  /*3380*/  SHFL.IDX PT, R16, R18, 0x3, 0x181f ;  /* 0x00781f0012107f89 */ /* 0x000ee800000e0000 */
[----:B------:R-:W4:Y:S04]  /*3390*/  SHFL.IDX PT, R21, R17, RZ, 0x181f ;  /* 0x00181fff11157589 */ /* 0x000f2800000e0000 */
[----:B------:R-:W5:Y:S04]  /*33a0*/  SHFL.IDX PT, R19, R17, 0x1, 0x181f ;  /* 0x00381f0011137f89 */ /* 0x000f6800000e0000 */
[----:B------:R-:W1:Y:S04]  /*33b0*/  SHFL.IDX PT, R22, R18, RZ, 0x181f ;  /* 0x00181fff12167589 */ /* 0x000e6800000e0000 */
[----:B------:R-:W1:Y:S04]  /*33c0*/  SHFL.IDX PT, R17, R17, 0x2, 0x181f ;  /* 0x00581f0011117f89 */ /* 0x000e6800000e0000 */
[----:B------:R-:W1:Y:S01]  /*33d0*/  SHFL.IDX PT, R20, R18, 0x1, 0x181f ;  /* 0x00381f0012147f89 */ /* 0x000e6200000e0000 */
[----:B--2---:R-:W-:-:S03]  /*33e0*/  IADD3 R26, P2, P1, R26, R25, R11 ;  /* 0x000000191a1a7210 */ /* 0x004fc6000795e00b */
[----:B------:R-:W2:Y:S01]  /*33f0*/  SHFL.IDX PT, R18, R18, 0x2, 0x181f ;  /* 0x00581f0012127f89 */ /* 0x000ea200000e0000 */
[-C--:B---3--:R-:W-:Y:S02]  /*3400*/  IADD3.X R27, RZ, R16.reuse, R12, P2, P1 ;  /* 0x00000010ff1b7210 */ /* 0x088fe400017e240c */
[----:B------:R-:W-:Y:S02]  /*3410*/  IADD3 R24, P2, P1, R24, R25, R8 ;  /* 0x0000001918187210 */ /* 0x000fe4000795e008 */
[CC--:B----4-:R-:W-:Y:S02]  /*3420*/  IADD3 R28, P5, R21.reuse, R11.reuse, RZ ;  /* 0x0000000b151c7210 */ /* 0x0d0fe40007fbe0ff */
[--C-:B------:R-:W-:Y:S02]  /*3430*/  IADD3.X R25, RZ, R16, R9.reuse, P2, P1 ;  /* 0x00000010ff197210 */ /* 0x100fe400017e2409 */
[-C--:B-1----:R-:W-:Y:S02]  /*3440*/  IADD3 R32, P2, R21, R8.reuse, RZ ;  /* 0x0000000815207210 */ /* 0x082fe40007f5e0ff */
[CC--:B-----5:R-:W-:Y:S01]  /*3450*/  IADD3 R30, P1, R19.reuse, R11.reuse, RZ ;  /* 0x0000000b131e7210 */ /* 0x0e0fe20007f3e0ff */
[C---:B------:R-:W-:Y:S01]  /*3460*/  IMAD.X R29, R22.reuse, 0x1, R12, P5 ;  /* 0x00000001161d7824 */ /* 0x040fe200028e060c */
[----:B------:R-:W-:Y:S01]  /*3470*/  IADD3 R16, P5, R19, R8, RZ ;  /* 0x0000000813107210 */ /* 0x000fe20007fbe0ff */
[----:B------:R-:W-:Y:S01]  /*3480*/  IMAD.X R33, R22, 0x1, R9, P2 ;  /* 0x0000000116217824 */ /* 0x000fe200010e0609 */
[----:B------:R-:W-:-:S02]  /*3490*/  IADD3 R34, P2, R17, R11, RZ ;  /* 0x0000000b11227210 */ /* 0x000fc40007f5e0ff */
[----:B------:R1:W-:Y:S01]  /*34a0*/  LDGSTS.E.BYPASS.LTC128B.128 [R241+0x8100], [R28.64], !P4 ;  /* 0x081000001cf17fae */ /* 0x0003e2000e101d4c */
[C-C-:B------:R-:W-:Y:S01]  /*34b0*/  IMAD.X R31, R20.reuse, 0x1, R12.reuse, P1 ;  /* 0x00000001141f7824 */ /* 0x140fe200008e060c */
[----:B------:R-:W-:Y:S01]  /*34c0*/  IADD3 R8, P1, R17, R8, RZ ;  /* 0x0000000811087210 */ /* 0x000fe20007f3e0ff */
[--C-:B------:R-:W-:Y:S01]  /*34d0*/  IMAD.X R17, R20, 0x1, R9.reuse, P5 ;  /* 0x0000000114117824 */ /* 0x100fe200028e0609 */
[----:B------:R-:W-:Y:S01]  /*34e0*/  ISETP.NE.U32.AND P5, PT, R10, RZ, PT ;  /* 0x000000ff0a00720c */ /* 0x000fe20003fa5070 */
[C---:B--2---:R-:W-:Y:S01]  /*34f0*/  IMAD.X R35, R18.reuse, 0x1, R12, P2 ;  /* 0x0000000112237824 */ /* 0x044fe200010e060c */
[----:B------:R-:W-:Y:S01]  /*3500*/  ISETP.NE.U32.AND P2, PT, R23, RZ, PT ;  /* 0x000000ff1700720c */ /* 0x000fe20003f45070 */
[----:B------:R-:W-:Y:S01]  /*3510*/  IMAD.X R9, R18, 0x1, R9, P1 ;  /* 0x0000000112097824 */ /* 0x000fe200008e0609 */
[----:B------:R1:W-:Y:S04]  /*3520*/  LDGSTS.E.BYPASS.LTC128B.128 [R241+0xc100], [R32.64], !P3 ;  /* 0x0c10000020f17fae */ /* 0x0003e8000d901d4c */
[----:B------:R1:W-:Y:S04]  /*3530*/  LDGSTS.E.BYPASS.LTC128B.128 [R241+0x9100], [R30.64], !P4 ;  /* 0x091000001ef17fae */ /* 0x0003e8000e101d4c */
[----:B------:R1:W-:Y:S04]  /*3540*/  LDGSTS.E.BYPASS.LTC128B.128 [R241+0xd100], [R16.64], !P3 ;  /* 0x0d10000010f17fae */ /* 0x0003e8000d901d4c */
[----:B------:R1:W-:Y:S04]  /*3550*/  LDGSTS.E.BYPASS.LTC128B.128 [R241+0xa100], [R34.64], !P4 ;  /* 0x0a10000022f17fae */ /* 0x0003e8000e101d4c */
[----:B------:R1:W-:Y:S04]  /*3560*/  LDGSTS.E.BYPASS.LTC128B.128 [R241+0xe100], [R8.64], !P3 ;  /* 0x0e10000008f17fae */ /* 0x0003e8000d901d4c */
[----:B------:R1:W-:Y:S04]  /*3570*/  LDGSTS.E.BYPASS.LTC128B.128.ZFILL [R241+0xb100], [R26.64], P5 ;  /* 0x0b1000001af17fae */ /* 0x0003e8000a941d4c */
[----:B------:R1:W-:Y:S02]  /*3580*/  LDGSTS.E.BYPASS.LTC128B.128.ZFILL [R241+0xf100], [R24.64], P2 ;  /* 0x0f10000018f17fae */ /* 0x0003e40009141d4c */
.L_x_4:
[----:B--234-:R-:W-:Y:S01]  /*3590*/  LOP3.LUT R6, R6, 0xffffffe0, RZ, 0xc0, !PT ;  /* 0xffffffe006067812 */ /* 0x01cfe200078ec0ff */
[----:B-1----:R-:W-:Y:S01]  /*35a0*/  IMAD.MOV.U32 R17, RZ, RZ, -0x2 ;  /* 0xfffffffeff117424 */ /* 0x002fe200078e00ff */
[----:B------:R-:W-:Y:S01]  /*35b0*/  UIADD3 UR6, UR7, -0x2, URZ ;  /* 0xfffffffe07067890 */ /* 0x000fe2000fffe03f */
[----:B------:R-:W-:Y:S01]  /*35c0*/  IMAD.SHL.U32 R236, R4, 0x2, RZ ;  /* 0x0000000204ec7824 */ /* 0x000fe200078e00ff */
[----:B------:R-:W0:Y:S01]  /*35d0*/  LDGDEPBAR ;  /* 0x00000000000079af */ /* 0x000e220000000000 */
[----:B------:R-:W-:Y:S01]  /*35e0*/  IMAD.IADD R6, R5, 0x1, -R6 ;  /* 0x0000000105067824 */ /* 0x000fe200078e0a06 */
[----:B------:R-:W-:Y:S01]  /*35f0*/  UISETP.GE.AND UP0, UPT, UR6, UR8, UPT ;  /* 0x000000080600728c */ /* 0x000fe2000bf06270 */
[--C-:B------:R-:W-:Y:S01]  /*3600*/  IMAD R234, R2, 0x2, R236.reuse ;  /* 0x0000000202ea7824 */ /* 0x100fe200078e02ec */
[----:B------:R-:W-:Y:S01]  /*3610*/  LDSM.16.MT88.4 R124, [R236+0x100] ;  /* 0x00010000ec7c783b */ /* 0x000fe20000004200 */
[C---:B------:R-:W-:Y:S01]  /*3620*/  IMAD R233, R0.reuse, 0x2, R236 ;  /* 0x0000000200e97824 */ /* 0x040fe200078e02ec */
[----:B------:R-:W-:Y:S01]  /*3630*/  SHF.R.S32.HI R5, RZ, 0x1f, R6 ;  /* 0x0000001fff057819 */ /* 0x000fe20000011406 */
[----:B------:R-:W-:Y:S01]  /*3640*/  IMAD R232, R0, 0x2, R234 ;  /* 0x0000000200e87824 */ /* 0x000fe200078e02ea */
[----:B------:R-:W-:Y:S02]  /*3650*/  LDSM.16.MT88.4 R116, [R234+0x100] ;  /* 0x00010000ea74783b */ /* 0x000fe40000004200 */
[----:B------:R-:W-:-:S02]  /*3660*/  LEA.HI R5, R5, R6, RZ, 0x2 ;  /* 0x0000000605057211 */ /* 0x000fc400078f10ff */
[----:B------:R-:W-:Y:S02]  /*3670*/  LDSM.16.MT88.4 R100, [R232+0x100] ;  /* 0x00010000e864783b */ /* 0x000fe40000004200 */
[----:B------:R-:W-:Y:S02]  /*3680*/  LOP3.LUT R5, R5, 0x7ffffffc, RZ, 0xc0, !PT ;  /* 0x7ffffffc05057812 */ /* 0x000fe400078ec0ff */
[----:B------:R-:W-:Y:S03]  /*3690*/  LDSM.16.MT88.4 R108, [R233+0x100] ;  /* 0x00010000e96c783b */ /* 0x000fe60000004200 */
[----:B------:R-:W-:Y:S01]  /*36a0*/  IMAD.IADD R5, R6, 0x1, -R5 ;  /* 0x0000000106057824 */ /* 0x000fe200078e0a05 */
[----:B------:R-:W-:Y:S03]  /*36b0*/  LDSM.16.MT88.4 R76, [R233+0x4100] ;  /* 0x00410000e94c783b */ /* 0x000fe60000004200 */
[----:B------:R-:W-:Y:S01]  /*36c0*/  IMAD R17, R5, R17, UR15 ;  /* 0x0000000f05117e24 */ /* 0x000fe2000f8e0211 */
[----:B------:R-:W-:Y:S04]  /*36d0*/  LDSM.16.MT88.4 R24, [R236+0x900] ;  /* 0x00090000ec18783b */ /* 0x000fe80000004200 */
[C---:B------:R-:W-:Y:S01]  /*36e0*/  ISETP.GT.AND P2, PT, R17.reuse, RZ, PT ;  /* 0x000000ff1100720c */ /* 0x040fe20003f44270 */
[----:B------:R-:W-:Y:S01]  /*36f0*/  LDSM.16.MT88.4 R20, [R234+0x900] ;  /* 0x00090000ea14783b */ /* 0x000fe20000004200 */
[----:B------:R-:W-:-:S02]  /*3700*/  ISETP.GT.AND P1, PT, R17, 0x1, PT ;  /* 0x000000011100780c */ /* 0x000fc40003f24270 */
[----:B------:R-:W-:Y:S01]  /*3710*/  ISETP.GT.AND P5, PT, R17, 0x8, PT ;  /* 0x000000081100780c */ /* 0x000fe20003fa4270 */
[----:B------:R-:W-:Y:S01]  /*3720*/  LDSM.16.MT88.4 R32, [R234+0x4900] ;  /* 0x00490000ea20783b */ /* 0x000fe20000004200 */
[----:B------:R-:W-:Y:S02]  /*3730*/  FSEL R3, R3, -INF , P2 ;  /* 0xff80000003037808 */ /* 0x000fe40001000000 */
[----:B------:R-:W-:Y:S02]  /*3740*/  FSEL R16, R7, -INF , P1 ;  /* 0xff80000007107808 */ /* 0x000fe40000800000 */
[----:B------:R-:W-:Y:S02]  /*3750*/  FSEL R84, R84, -INF , P2 ;  /* 0xff80000054547808 */ /* 0x000fe40001000000 */
[----:B------:R-:W-:Y:S02]  /*3760*/  ISETP.GT.AND P2, PT, R17, 0x9, PT ;  /* 0x000000091100780c */ /* 0x000fe40003f44270 */
[----:B------:R-:W-:-:S02]  /*3770*/  FSEL R68, R68, -INF , P5 ;  /* 0xff80000044447808 */ /* 0x000fc40002800000 */
[----:B------:R-:W-:Y:S02]  /*3780*/  FMNMX.FTZ R18, R3, R16, !PT ;  /* 0x0000001003127209 */ /* 0x000fe40007810000 */
[----:B------:R-:W-:Y:S02]  /*3790*/  FSEL R85, R85, -INF , P1 ;  /* 0xff80000055557808 */ /* 0x000fe40000800000 */
[----:B------:R-:W-:Y:S02]  /*37a0*/  ISETP.GT.AND P1, PT, R17, 0x10, PT ;  /* 0x000000101100780c */ /* 0x000fe40003f24270 */
[----:B------:R-:W-:Y:S02]  /*37b0*/  FSEL R69, R69, -INF , P2 ;  /* 0xff80000045457808 */ /* 0x000fe40001000000 */
[----:B------:R-:W-:Y:S02]  /*37c0*/  FMNMX.FTZ R18, R68, R18, !PT ;  /* 0x0000001244127209 */ /* 0x000fe40007810000 */
[----:B------:R-:W-:-:S02]  /*37d0*/  FSEL R86, R86, -INF , P5 ;  /* 0xff80000056567808 */ /* 0x000fc40002800000 */
[----:B------:R-:W-:Y:S02]  /*37e0*/  ISETP.GT.AND P5, PT, R17, 0x11, PT ;  /* 0x000000111100780c */ /* 0x000fe40003fa4270 */
[----:B------:R-:W-:Y:S02]  /*37f0*/  FSEL R7, R70, -INF , P1 ;  /* 0xff80000046077808 */ /* 0x000fe40000800000 */
[----:B------:R-:W-:Y:S02]  /*3800*/  FMNMX.FTZ R18, R69, R18, !PT ;  /* 0x0000001245127209 */ /* 0x000fe40007810000 */
        /* <DEDUP_REMOVED lines=8> */
[----:B------:R-:W-:-:S02]  /*3890*/  FMNMX.FTZ R19, R84, R85, !PT ;  /* 0x0000005554137209 */ /* 0x000fc40007810000 */
[----:B------:R-:W-:Y:S02]  /*38a0*/  FSEL R10, R93, -INF , P5 ;  /* 0xff8000005d0a7808 */ /* 0x000fe40002800000 */
[----:B------:R-:W-:Y:S02]  /*38b0*/  ISETP.GT.AND P5, PT, R17, 0x20, PT ;  /* 0x000000201100780c */ /* 0x000fe40003fa4270 */
[----:B------:R-:W-:Y:S02]  /*38c0*/  FSEL R12, R61, -INF , P1 ;  /* 0xff8000003d0c7808 */ /* 0x000fe40000800000 */
[----:B------:R-:W-:Y:S02]  /*38d0*/  FMNMX.FTZ R18, R6, R18, !PT ;  /* 0x0000001206127209 */ /* 0x000fe40007810000 */
[----:B------:R-:W-:Y:S02]  /*38e0*/  FMNMX.FTZ R19, R86, R19, !PT ;  /* 0x0000001356137209 */ /* 0x000fe40007810000 */
[----:B------:R-:W-:-:S02]  /*38f0*/  FSEL R9, R62, -INF , P2 ;  /* 0xff8000003e097808 */ /* 0x000fc40001000000 */
[----:B------:R-:W-:Y:S02]  /*3900*/  ISETP.GT.AND P2, PT, R17, 0x21, PT ;  /* 0x000000211100780c */ /* 0x000fe40003f44270 */
[----:B------:R-:W-:Y:S02]  /*3910*/  FSEL R30, R56, -INF , P5 ;  /* 0xff800000381e7808 */ /* 0x000fe40002800000 */
[----:B------:R-:W-:Y:S02]  /*3920*/  FMNMX.FTZ R18, R12, R18, !PT ;  /* 0x000000120c127209 */ /* 0x000fe40007810000 */
[----:B------:R-:W-:Y:S02]  /*3930*/  FMNMX.FTZ R19, R87, R19, !PT ;  /* 0x0000001357137209 */ /* 0x000fe40007810000 */
[----:B------:R-:W-:Y:S02]  /*3940*/  FSEL R8, R63, -INF , P1 ;  /* 0xff8000003f087808 */ /* 0x000fe40000800000 */
[----:B------:R-:W-:-:S02]  /*3950*/  ISETP.GT.AND P1, PT, R17, 0x28, PT ;  /* 0x000000281100780c */ /* 0x000fc40003f24270 */
[----:B------:R-:W-:Y:S02]  /*3960*/  FSEL R28, R57, -INF , P2 ;  /* 0xff800000391c7808 */ /* 0x000fe40001000000 */
[----:B------:R-:W-:Y:S02]  /*3970*/  FMNMX.FTZ R18, R30, R18, !PT ;  /* 0x000000121e127209 */ /* 0x000fe40007810000 */
[----:B------:R-:W-:Y:S02]  /*3980*/  FMNMX.FTZ R19, R11, R19, !PT ;  /* 0x000000130b137209 */ /* 0x000fe40007810000 */
[----:B------:R-:W-:Y:S02]  /*3990*/  FSEL R41, R58, -INF , P5 ;  /* 0xff8000003a297808 */ /* 0x000fe40002800000 */
[----:B------:R-:W-:Y:S02]  /*39a0*/  ISETP.GT.AND P5, PT, R17, 0x29, PT ;  /* 0x000000291100780c */ /* 0x000fe40003fa4270 */
[----:B------:R-:W-:-:S02]  /*39b0*/  FSEL R29, R64, -INF , P1 ;  /* 0xff800000401d7808 */ /* 0x000fc40000800000 */
[----:B------:R-:W-:Y:S02]  /*39c0*/  FMNMX.FTZ R18, R28, R18, !PT ;  /* 0x000000121c127209 */ /* 0x000fe40007810000 */
[----:B------:R-:W-:Y:S02]  /*39d0*/  FMNMX.FTZ R19, R10, R19, !PT ;  /* 0x000000130a137209 */ /* 0x000fe40007810000 */
[----:B------:R-:W-:Y:S02]  /*39e0*/  FSEL R182, R59, -INF , P2 ;  /* 0xff8000003bb67808 */ /* 0x000fe40001000000 */
[----:B------:R-:W-:Y:S02]  /*39f0*/  ISETP.GT.AND P2, PT, R17, 0x30, PT ;  /* 0x000000301100780c */ /* 0x000fe40003f44270 */
[----:B------:R-:W-:Y:S02]  /*3a00*/  FSEL R44, R65, -INF , P5 ;  /* 0xff800000412c7808 */ /* 0x000fe40002800000 */
[----:B------:R-:W-:-:S02]  /*3a10*/  FMNMX.FTZ R18, R29, R18, !PT ;  /* 0x000000121d127209 */ /* 0x000fc40007810000 */
[----:B------:R-:W-:Y:S02]  /*3a20*/  FMNMX.FTZ R19, R9, R19, !PT ;  /* 0x0000001309137209 */ /* 0x000fe40007810000 */
[----:B------:R-:W-:Y:S02]  /*3a30*/  FSEL R40, R94, -INF , P1 ;  /* 0xff8000005e287808 */ /* 0x000fe40000800000 */
[----:B------:R-:W-:Y:S01]  /*3a40*/  ISETP.GT.AND P1, PT, R17, 0x31, PT ;  /* 0x000000311100780c */ /* 0x000fe20003f24270 */
[----:B------:R-:W-:Y:S01]  /*3a50*/  LDSM.16.MT88.4 R92, [R236+0x4100] ;  /* 0x00410000ec5c783b */ /* 0x000fe20000004200 */
        /* <DEDUP_REMOVED lines=9> */
[C---:B------:R-:W-:Y:S02]  /*3af0*/  ISETP.GT.AND P2, PT, R17.reuse, 0x39, PT ;  /* 0x000000391100780c */ /* 0x040fe40003f44270 */
        /* <DEDUP_REMOVED lines=84> */
[----:B------:R-:W-:Y:S02]  /*4040*/  FMNMX.FTZ R17, R134, R18, !PT ;  /* 0x0000001286117209 */ /* 0x000fe40007810000 */
[----:B------:R-:W-:Y:S02]  /*4050*/  FMNMX.FTZ R19, R150, R19, !PT ;  /* 0x0000001396137209 */ /* 0x000fe40007810000 */
[----:B------:R-:W-:Y:S02]  /*4060*/  FMNMX.FTZ R17, R67, R17, !PT ;  /* 0x0000001143117209 */ /* 0x000fe40007810000 */
[----:B------:R-:W-:Y:S02]  /*4070*/  FMNMX.FTZ R19, R149, R19, !PT ;  /* 0x0000001395137209 */ /* 0x000fe40007810000 */
[----:B------:R-:W-:Y:S01]  /*4080*/  FSEL R65, R13, -INF , P5 ;  /* 0xff8000000d417808 */ /* 0x000fe20002800000 */
[----:B------:R-:W1:Y:S01]  /*4090*/  SHFL.BFLY PT, R18, R17, 0x2, 0x1f ;  /* 0x0c401f0011127f89 */ /* 0x000e6200000e0000 */
[----:B------:R-:W-:-:S02]  /*40a0*/  FMNMX.FTZ R13, R66, R19, !PT ;  /* 0x00000013420d7209 */ /* 0x000fc40007810000 */
[----:B------:R-:W-:Y:S02]  /*40b0*/  FSEL R64, R15, -INF , P2 ;  /* 0xff8000000f407808 */ /* 0x000fe40001000000 */
[----:B------:R-:W-:Y:S02]  /*40c0*/  FMNMX.FTZ R13, R65, R13, !PT ;  /* 0x0000000d410d7209 */ /* 0x000fe40007810000 */
[----:B------:R-:W-:Y:S02]  /*40d0*/  FSEL R62, R14, -INF , P1 ;  /* 0xff8000000e3e7808 */ /* 0x000fe40000800000 */
[----:B------:R-:W-:-:S04]  /*40e0*/  FMNMX.FTZ R13, R64, R13, !PT ;  /* 0x0000000d400d7209 */ /* 0x000fc80007810000 */
[----:B------:R-:W-:-:S05]  /*40f0*/  FMNMX.FTZ R14, R62, R13, !PT ;  /* 0x0000000d3e0e7209 */ /* 0x000fca0007810000 */
[----:B------:R-:W2:Y:S01]  /*4100*/  SHFL.BFLY PT, R13, R14, 0x2, 0x1f ;  /* 0x0c401f000e0d7f89 */ /* 0x000ea200000e0000 */
[----:B-1----:R-:W-:-:S05]  /*4110*/  FMNMX.FTZ R18, R17, R18, !PT ;  /* 0x0000001211127209 */ /* 0x002fca0007810000 */
[----:B------:R-:W1:Y:S01]  /*4120*/  SHFL.BFLY PT, R132, R18, 0x1, 0x1f ;  /* 0x0c201f0012847f89 */ /* 0x000e6200000e0000 */
[----:B--2---:R-:W-:-:S05]  /*4130*/  FMNMX.FTZ R14, R14, R13, !PT ;  /* 0x0000000d0e0e7209 */ /* 0x004fca0007810000 */
[----:B------:R-:W2:Y:S01]  /*4140*/  SHFL.BFLY PT, R13, R14, 0x1, 0x1f ;  /* 0x0c201f000e0d7f89 */ /* 0x000ea200000e0000 */
[----:B-1----:R-:W-:-:S04]  /*4150*/  FMNMX.FTZ R132, R18, R132, !PT ;  /* 0x0000008412847209 */ /* 0x002fc80007810000 */
[C---:B------:R-:W-:Y:S01]  /*4160*/  FSETP.NEU.FTZ.AND P1, PT, R132.reuse, -INF , PT ;  /* 0xff8000008400780b */ /* 0x040fe20003f3d000 */
[----:B------:R-:W-:-:S05]  /*4170*/  FMUL.FTZ R133, R132, c[0x0][0x2d0] ;  /* 0x0000b40084857a20 */ /* 0x000fca0000410000 */
[----:B------:R-:W-:-:S05]  /*4180*/  FSEL R133, R133, RZ, P1 ;  /* 0x000000ff85857208 */ /* 0x000fca0000800000 */
[--C-:B------:R-:W-:Y:S02]  /*4190*/  FFMA.FTZ R58, R3, c[0x0][0x2d0], -R133.reuse ;  /* 0x0000b400033a7a23 */ /* 0x100fe40000010885 */
[--C-:B------:R-:W-:Y:S01]  /*41a0*/  FFMA.FTZ R57, R16, c[0x0][0x2d0], -R133.reuse ;  /* 0x0000b40010397a23 */ /* 0x100fe20000010885 */
[----:B--2---:R-:W-:Y:S01]  /*41b0*/  FMNMX.FTZ R3, R13, R14, !PT ;  /* 0x0000000e0d037209 */ /* 0x004fe20007810000 */
[--C-:B------:R-:W-:Y:S01]  /*41c0*/  FFMA.FTZ R56, R68, c[0x0][0x2d0], -R133.reuse ;  /* 0x0000b40044387a23 */ /* 0x100fe20000010885 */
[----:B------:R-:W-:Y:S01]  /*41d0*/  LDSM.16.MT88.4 R16, [R233+0x900] ;  /* 0x00090000e910783b */ /* 0x000fe20000004200 */
[--C-:B------:R-:W-:Y:S01]  /*41e0*/  FFMA.FTZ R52, R69, c[0x0][0x2d0], -R133.reuse ;  /* 0x0000b40045347a23 */ /* 0x100fe20000010885 */
[C---:B------:R-:W-:Y:S01]  /*41f0*/  FSETP.NEU.FTZ.AND P1, PT, R3.reuse, -INF , PT ;  /* 0xff8000000300780b */ /* 0x040fe20003f3d000 */
[----:B------:R-:W-:Y:S01]  /*4200*/  FMUL.FTZ R63, R3, c[0x0][0x2d0] ;  /* 0x0000b400033f7a20 */ /* 0x000fe20000410000 */
[----:B------:R-:W-:Y:S01]  /*4210*/  MUFU.EX2 R58, R58 ;  /* 0x0000003a003a7308 */ /* 0x000fe20000000800 */
[----:B------:R-:W-:-:S02]  /*4220*/  FFMA.FTZ R55, R7, c[0x0][0x2d0], -R133 ;  /* 0x0000b40007377a23 */ /* 0x000fc40000010885 */
[--C-:B------:R-:W-:Y:S01]  /*4230*/  FFMA.FTZ R51, R5, c[0x0][0x2d0], -R133.reuse ;  /* 0x0000b40005337a23 */ /* 0x100fe20000010885 */
[----:B------:R-:W-:Y:S01]  /*4240*/  FSEL R63, R63, RZ, P1 ;  /* 0x000000ff3f3f7208 */ /* 0x000fe20000800000 */
[----:B------:R-:W-:Y:S01]  /*4250*/  FFMA.FTZ R50, R6, c[0x0][0x2d0], -R133 ;  /* 0x0000b40006327a23 */ /* 0x000fe20000010885 */
[----:B------:R-:W-:Y:S01]  /*4260*/  PLOP3.LUT P1, PT, PT, PT, UP0, 0x80, 0x0 ;  /* 0x000000000000781c */ /* 0x000fe20003f2f008 */
[----:B------:R-:W-:Y:S01]  /*4270*/  LDSM.16.MT88.4 R4, [R232+0x4100] ;  /* 0x00410000e804783b */ /* 0x000fe20000004200 */
[----:B------:R-:W1:Y:S01]  /*4280*/  MUFU.EX2 R57, R57 ;  /* 0x0000003900397308 */ /* 0x000e620000000800 */
[--C-:B------:R-:W-:Y:S02]  /*4290*/  FFMA.FTZ R61, R84, c[0x0][0x2d0], -R63.reuse ;  /* 0x0000b400543d7a23 */ /* 0x100fe4000001083f */
[--C-:B------:R-:W-:Y:S02]  /*42a0*/  FFMA.FTZ R60, R85, c[0x0][0x2d0], -R63.reuse ;  /* 0x0000b400553c7a23 */ /* 0x100fe4000001083f */
[----:B------:R-:W-:-:S02]  /*42b0*/  FFMA.FTZ R59, R86, c[0x0][0x2d0], -R63 ;  /* 0x0000b400563b7a23 */ /* 0x000fc4000001083f */
[----:B------:R-:W-:Y:S01]  /*42c0*/  FFMA.FTZ R53, R87, c[0x0][0x2d0], -R63 ;  /* 0x0000b40057357a23 */ /* 0x000fe2000001083f */
[----:B------:R-:W-:Y:S01]  /*42d0*/  MUFU.EX2 R56, R56 ;  /* 0x0000003800387308 */ /* 0x000fe20000000800 */
[----:B------:R-:W2:Y:S01]  /*42e0*/  LDSM.16.MT88.4 R84, [R234+0x4100] ;  /* 0x00410000ea54783b */ /* 0x000ea20000004200 */
[----:B------:R-:W-:Y:S02]  /*42f0*/  FFMA.FTZ R47, R12, c[0x0][0x2d0], -R133 ;  /* 0x0000b4000c2f7a23 */ /* 0x000fe40000010885 */
[--C-:B------:R-:W-:Y:S01]  /*4300*/  FFMA.FTZ R54, R11, c[0x0][0x2d0], -R63.reuse ;  /* 0x0000b4000b367a23 */ /* 0x100fe2000001083f */
[----:B------:R-:W3:Y:S01]  /*4310*/  LDSM.16.MT88.4 R12, [R232+0x900] ;  /* 0x00090000e80c783b */ /* 0x000ee20000004200 */
[--C-:B------:R-:W-:Y:S02]  /*4320*/  FFMA.FTZ R49, R10, c[0x0][0x2d0], -R63.reuse ;  /* 0x0000b4000a317a23 */ /* 0x100fe4000001083f */
[----:B------:R-:W4:Y:S01]  /*4330*/  MUFU.EX2 R52, R52 ;  /* 0x0000003400347308 */ /* 0x000f220000000800 */
[--C-:B------:R-:W-:Y:S01]  /*4340*/  FFMA.FTZ R48, R9, c[0x0][0x2d0], -R63.reuse ;  /* 0x0000b40009307a23 */ /* 0x100fe2000001083f */
[----:B-1----:R-:W-:Y:S01]  /*4350*/  F2FP.PACK_AB R68, R57, R58 ;  /* 0x0000003a3944723e */ /* 0x002fe200000000ff */
[----:B------:R-:W-:-:S02]  /*4360*/  FFMA.FTZ R45, R8, c[0x0][0x2d0], -R63 ;  /* 0x0000b400082d7a23 */ /* 0x000fc4000001083f */
[----:B------:R-:W1:Y:S01]  /*4370*/  LDSM.16.MT88.4 R8, [R236+0x4900] ;  /* 0x00490000ec08783b */ /* 0x000e620000004200 */
[--C-:B------:R-:W-:Y:S02]  /*4380*/  FFMA.FTZ R46, R30, c[0x0][0x2d0], -R133.reuse ;  /* 0x0000b4001e2e7a23 */ /* 0x100fe40000010885 */
[----:B------:R-:W-:Y:S01]  /*4390*/  MUFU.EX2 R61, R61 ;  /* 0x0000003d003d7308 */ /* 0x000fe20000000800 */
[--C-:B------:R-:W-:Y:S02]  /*43a0*/  FFMA.FTZ R43, R28, c[0x0][0x2d0], -R133.reuse ;  /* 0x0000b4001c2b7a23 */ /* 0x100fe40000010885 */
[--C-:B------:R-:W-:Y:S02]  /*43b0*/  FFMA.FTZ R42, R29, c[0x0][0x2d0], -R133.reuse ;  /* 0x0000b4001d2a7a23 */ /* 0x100fe40000010885 */
[----:B------:R-:W5:Y:S01]  /*43c0*/  LDSM.16.MT88.4 R28, [R233+0x4900] ;  /* 0x00490000e91c783b */ /* 0x000f620000004200 */
[----:B------:R-:W-:Y:S02]  /*43d0*/  FFMA.FTZ R2, R44, c[0x0][0x2d0], -R133 ;  /* 0x0000b4002c027a23 */ /* 0x000fe40000010885 */
[----:B------:R-:W2:Y:S01]  /*43e0*/  MUFU.EX2 R60, R60 ;  /* 0x0000003c003c7308 */ /* 0x000ea20000000800 */
[----:B----4-:R-:W-:Y:S01]  /*43f0*/  F2FP.PACK_AB R70, R52, R56 ;  /* 0x000000383446723e */ /* 0x010fe200000000ff */
[----:B------:R-:W-:-:S02]  /*4400*/  FFMA.FTZ R44, R41, c[0x0][0x2d0], -R63 ;  /* 0x0000b400292c7a23 */ /* 0x000fc4000001083f */
[--C-:B------:R-:W-:Y:S02]  /*4410*/  FFMA.FTZ R41, R182, c[0x0][0x2d0], -R63.reuse ;  /* 0x0000b400b6297a23 */ /* 0x100fe4000001083f */
[--C-:B------:R-:W-:Y:S02]  /*4420*/  FFMA.FTZ R40, R40, c[0x0][0x2d0], -R63.reuse ;  /* 0x0000b40028287a23 */ /* 0x100fe4000001083f */
[----:B------:R-:W-:Y:S01]  /*4430*/  MUFU.EX2 R59, R59 ;  /* 0x0000003b003b7308 */ /* 0x000fe20000000800 */
[----:B------:R-:W-:Y:S02]  /*4440*/  FFMA.FTZ R0, R181, c[0x0][0x2d0], -R63 ;  /* 0x0000b400b5007a23 */ /* 0x000fe4000001083f */
[--C-:B------:R-:W-:Y:S02]  /*4450*/  FFMA.FTZ R145, R145, c[0x0][0x2d0], -R133.reuse ;  /* 0x0000b40091917a23 */ /* 0x100fe40000010885 */
[--C-:B------:R-:W-:Y:S02]  /*4460*/  FFMA.FTZ R146, R146, c[0x0][0x2d0], -R133.reuse ;  /* 0x0000b40092927a23 */ /* 0x100fe40000010885 */
[--C-:B------:R-:W-:Y:S01]  /*4470*/  FFMA.FTZ R148, R148, c[0x0][0x2d0], -R133.reuse ;  /* 0x0000b40094947a23 */ /* 0x100fe20000010885 */
[----:B------:R-:W4:Y:S01]  /*4480*/  MUFU.EX2 R53, R53 ;  /* 0x0000003500357308 */ /* 0x000f220000000800 */
[----:B--2---:R-:W-:Y:S01]  /*4490*/  F2FP.PACK_AB R69, R60, R61 ;  /* 0x0000003d3c45723e */ /* 0x004fe200000000ff */
[----:B------:R-:W-:-:S02]  /*44a0*/  FFMA.FTZ R147, R147, c[0x0][0x2d0], -R133 ;  /* 0x0000b40093937a23 */ /* 0x000fc40000010885 */
[--C-:B------:R-:W-:Y:S02]  /*44b0*/  FFMA.FTZ R151, R151, c[0x0][0x2d0], -R63.reuse ;  /* 0x0000b40097977a23 */ /* 0x100fe4000001083f */
[--C-:B------:R-:W-:Y:S02]  /*44c0*/  FFMA.FTZ R152, R152, c[0x0][0x2d0], -R63.reuse ;  /* 0x0000b40098987a23 */ /* 0x100fe4000001083f */
[----:B------:R-:W-:Y:S01]  /*44d0*/  MUFU.EX2 R55, R55 ;  /* 0x0000003700377308 */ /* 0x000fe20000000800 */
[--C-:B------:R-:W-:Y:S02]  /*44e0*/  FFMA.FTZ R153, R153, c[0x0][0x2d0], -R63.reuse ;  /* 0x0000b40099997a23 */ /* 0x100fe4000001083f */
[----:B------:R-:W-:Y:S02]  /*44f0*/  FFMA.FTZ R154, R154, c[0x0][0x2d0], -R63 ;  /* 0x0000b4009a9a7a23 */ /* 0x000fe4000001083f */
[--C-:B------:R-:W-:Y:S02]  /*4500*/  FFMA.FTZ R161, R161, c[0x0][0x2d0], -R133.reuse ;  /* 0x0000b400a1a17a23 */ /* 0x100fe40000010885 */
[--C-:B------:R-:W-:Y:S01]  /*4510*/  FFMA.FTZ R162, R162, c[0x0][0x2d0], -R133.reuse ;  /* 0x0000b400a2a27a23 */ /* 0x100fe20000010885 */
[----:B----4-:R-:W-:Y:S01]  /*4520*/  F2FP.PACK_AB R71, R53, R59 ;  /* 0x0000003b3547723e */ /* 0x010fe200000000ff */
[----:B------:R-:W2:Y:S01]  /*4530*/  MUFU.EX2 R51, R51 ;  /* 0x0000003300337308 */ /* 0x000ea20000000800 */
[----:B------:R-:W-:-:S02]  /*4540*/  FFMA.FTZ R164, R164, c[0x0][0x2d0], -R133 ;  /* 0x0000b400a4a47a23 */ /* 0x000fc40000010885 */
[----:B------:R-:W-:Y:S02]  /*4550*/  FFMA.FTZ R163, R163, c[0x0][0x2d0], -R133 ;  /* 0x0000b400a3a37a23 */ /* 0x000fe40000010885 */
[--C-:B------:R-:W-:Y:S01]  /*4560*/  FFMA.FTZ R166, R166, c[0x0][0x2d0], -R63.reuse ;  /* 0x0000b400a6a67a23 */ /* 0x100fe2000001083f */
[C---:B------:R-:W-:Y:S01]  /*4570*/  HMMA.16816.F32 R104, R68.reuse, R100, RZ ;  /* 0x000000644468723c */ /* 0x040fe200000018ff */
[--C-:B------:R-:W-:Y:S01]  /*4580*/  FFMA.FTZ R167, R167, c[0x0][0x2d0], -R63.reuse ;  /* 0x0000b400a7a77a23 */ /* 0x100fe2000001083f */
[----:B------:R-:W-:Y:S01]  /*4590*/  MUFU.EX2 R50, R50 ;  /* 0x0000003200327308 */ /* 0x000fe20000000800 */
[--C-:B------:R-:W-:Y:S02]  /*45a0*/  FFMA.FTZ R169, R169, c[0x0][0x2d0], -R63.reuse ;  /* 0x0000b400a9a97a23 */ /* 0x100fe4000001083f */
[----:B------:R-:W-:Y:S02]  /*45b0*/  FFMA.FTZ R170, R170, c[0x0][0x2d0], -R63 ;  /* 0x0000b400aaaa7a23 */ /* 0x000fe4000001083f */
[--C-:B------:R-:W-:Y:S01]  /*45c0*/  FFMA.FTZ R180, R180, c[0x0][0x2d0], -R133.reuse ;  /* 0x0000b400b4b47a23 */ /* 0x100fe20000010885 */
[----:B------:R-:W-:Y:S01]  /*45d0*/  HMMA.16816.F32 R100, R68, R102, RZ ;  /* 0x000000664464723c */ /* 0x000fe200000018ff */
[--C-:B------:R-:W-:Y:S01]  /*45e0*/  FFMA.FTZ R179, R179, c[0x0][0x2d0], -R133.reuse ;  /* 0x0000b400b3b37a23 */ /* 0x100fe20000010885 */
[----:B------:R-:W-:Y:S01]  /*45f0*/  MUFU.EX2 R47, R47 ;  /* 0x0000002f002f7308 */ /* 0x000fe20000000800 */
        /* <DEDUP_REMOVED lines=11> */
[----:B------:R-:W4:Y:S01]  /*46b0*/  MUFU.EX2 R49, R49 ;  /* 0x0000003100317308 */ /* 0x000f220000000800 */
        /* <DEDUP_REMOVED lines=8> */
[----:B------:R-:W-:Y:S01]  /*4740*/  FADD.FTZ R57, R58, R57 ;  /* 0x000000393a397221 */ /* 0x000fe20000010000 */
[----:B------:R-:W-:Y:S01]  /*4750*/  HMMA.16816.F32 R120, R68, R116, RZ ;  /* 0x000000744478723c */ /* 0x000fe200000018ff */
[----:B------:R-:W-:Y:S01]  /*4760*/  FADD.FTZ R60, R61, R60 ;  /* 0x0000003c3d3c7221 */ /* 0x000fe20000010000 */
[----:B------:R-:W1:Y:S01]  /*4770*/  MUFU.EX2 R45, R45 ;  /* 0x0000002d002d7308 */ /* 0x000e620000000800 */
[----:B------:R-:W-:-:S02]  /*4780*/  FADD.FTZ R56, R56, R57 ;  /* 0x0000003938387221 */ /* 0x000fc40000010000 */
[----:B------:R-:W-:Y:S02]  /*4790*/  FADD.FTZ R59, R59, R60 ;  /* 0x0000003c3b3b7221 */ /* 0x000fe40000010000 */
[----:B------:R-:W-:Y:S01]  /*47a0*/  FFMA.FTZ R249, R67, c[0x0][0x2d0], -R133 ;  /* 0x0000b40043f97a23 */ /* 0x000fe20000010885 */
[----:B------:R-:W-:Y:S01]  /*47b0*/  HMMA.16816.F32 R112, R68, R108, RZ ;  /* 0x0000006c4470723c */ /* 0x000fe200000018ff */
[----:B------:R-:W-:Y:S01]  /*47c0*/  FFMA.FTZ R248, R62, c[0x0][0x2d0], -R63 ;  /* 0x0000b4003ef87a23 */ /* 0x000fe2000001083f */
[----:B------:R-:W-:Y:S01]  /*47d0*/  MUFU.EX2 R46, R46 ;  /* 0x0000002e002e7308 */ /* 0x000fe20000000800 */
[----:B------:R-:W-:Y:S02]  /*47e0*/  FADD.FTZ R56, R52, R56 ;  /* 0x0000003834387221 */ /* 0x000fe40000010000 */
[----:B------:R-:W-:-:S03]  /*47f0*/  FADD.FTZ R59, R53, R59 ;  /* 0x0000003b353b7221 */ /* 0x000fc60000010000 */
[C---:B------:R-:W-:Y:S02]  /*4800*/  HMMA.16816.F32 R88, R68.reuse, R84, RZ ;  /* 0x000000544458723c */ /* 0x040fe400000018ff */
[----:B------:R-:W1:Y:S06]  /*4810*/  MUFU.EX2 R43, R43 ;  /* 0x0000002b002b7308 */ /* 0x000e6c0000000800 */
[C---:B------:R-:W-:Y:S02]  /*4820*/  HMMA.16816.F32 R80, R68.reuse, R76, RZ ;  /* 0x0000004c4450723c */ /* 0x040fe400000018ff */
[----:B------:R-:W-:Y:S06]  /*4830*/  MUFU.EX2 R42, R42 ;  /* 0x0000002a002a7308 */ /* 0x000fec0000000800 */
        /* <DEDUP_REMOVED lines=11> */
[----:B------:R-:W-:Y:S05]  /*48f0*/  MUFU.EX2 R145, R145 ;  /* 0x0000009100917308 */ /* 0x000fea0000000800 */
[----:B--2---:R-:W-:Y:S01]  /*4900*/  F2FP.PACK_AB R4, R51, R55 ;  /* 0x000000373304723e */ /* 0x004fe200000000ff */
[----:B------:R-:W-:Y:S01]  /*4910*/  HMMA.16816.F32 R68, R68, R6, RZ ;  /* 0x000000064444723c */ /* 0x000fe200000018ff */
[----:B----4-:R-:W-:Y:S01]  /*4920*/  F2FP.PACK_AB R5, R49, R54 ;  /* 0x000000363105723e */ /* 0x010fe200000000ff */
[----:B------:R-:W2:Y:S01]  /*4930*/  MUFU.EX2 R146, R146 ;  /* 0x0000009200927308 */ /* 0x000ea20000000800 */
[----:B------:R-:W-:-:S02]  /*4940*/  FADD.FTZ R55, R55, R56 ;  /* 0x0000003837377221 */ /* 0x000fc40000010000 */
[----:B------:R-:W-:Y:S02]  /*4950*/  FADD.FTZ R54, R54, R59 ;  /* 0x0000003b36367221 */ /* 0x000fe40000010000 */
[----:B------:R-:W-:Y:S01]  /*4960*/  F2FP.PACK_AB R6, R47, R50 ;  /* 0x000000322f06723e */ /* 0x000fe200000000ff */
[----:B------:R-:W-:Y:S01]  /*4970*/  FADD.FTZ R55, R51, R55 ;  /* 0x0000003733377221 */ /* 0x000fe20000010000 */
[----:B-1----:R-:W-:Y:S01]  /*4980*/  F2FP.PACK_AB R7, R45, R48 ;  /* 0x000000302d07723e */ /* 0x002fe200000000ff */
[----:B------:R-:W-:Y:S01]  /*4990*/  MUFU.EX2 R148, R148 ;  /* 0x0000009400947308 */ /* 0x000fe20000000800 */
[----:B------:R-:W-:Y:S02]  /*49a0*/  FADD.FTZ R54, R49, R54 ;  /* 0x0000003631367221 */ /* 0x000fe40000010000 */
[----:B------:R-:W-:Y:S02]  /*49b0*/  FADD.FTZ R50, R50, R55 ;  /* 0x0000003732327221 */ /* 0x000fe40000010000 */
[----:B------:R-:W-:Y:S01]  /*49c0*/  FADD.FTZ R48, R48, R54 ;  /* 0x0000003630307221 */ /* 0x000fe20000010000 */
[----:B---3--:R-:W-:Y:S01]  /*49d0*/  HMMA.16816.F32 R104, R4, R12, R104 ;  /* 0x0000000c0468723c */ /* 0x008fe20000001868 */
[----:B------:R-:W-:Y:S01]  /*49e0*/  FADD.FTZ R50, R47, R50 ;  /* 0x000000322f327221 */ /* 0x000fe20000010000 */
[----:B------:R-:W1:Y:S01]  /*49f0*/  MUFU.EX2 R147, R147 ;  /* 0x0000009300937308 */ /* 0x000e620000000800 */
[----:B------:R-:W-:-:S05]  /*4a00*/  FADD.FTZ R48, R45, R48 ;  /* 0x000000302d307221 */ /* 0x000fca0000010000 */
[C---:B------:R-:W-:Y:S01]  /*4a10*/  HMMA.16816.F32 R100, R4.reuse, R14, R100 ;  /* 0x0000000e0464723c */ /* 0x040fe20000001864 */
[----:B------:R-:W3:Y:S01]  /*4a20*/  LDSM.16.MT88.4 R12, [R232+0x4900] ;  /* 0x00490000e80c783b */ /* 0x000ee20000004200 */
[----:B------:R-:W-:Y:S06]  /*4a30*/  MUFU.EX2 R151, R151 ;  /* 0x0000009700977308 */ /* 0x000fec0000000800 */
[C---:B------:R-:W-:Y:S02]  /*4a40*/  HMMA.16816.F32 R96, R4.reuse, R8, R96 ;  /* 0x000000080460723c */ /* 0x040fe40000001860 */
[----:B------:R-:W4:Y:S06]  /*4a50*/  MUFU.EX2 R152, R152 ;  /* 0x0000009800987308 */ /* 0x000f2c0000000800 */
[C---:B------:R-:W-:Y:S01]  /*4a60*/  HMMA.16816.F32 R92, R4.reuse, R10, R92 ;  /* 0x0000000a045c723c */ /* 0x040fe2000000185c */
[----:B------:R-:W1:Y:S01]  /*4a70*/  LDSM.16.MT88.4 R8, [R232+0x1100] ;  /* 0x00110000e808783b */ /* 0x000e620000004200 */
[----:B------:R-:W-:Y:S06]  /*4a80*/  MUFU.EX2 R153, R153 ;  /* 0x0000009900997308 */ /* 0x000fec0000000800 */
[C---:B------:R-:W-:Y:S02]  /*4a90*/  HMMA.16816.F32 R128, R4.reuse, R24, R128 ;  /* 0x000000180480723c */ /* 0x040fe40000001880 */
[----:B------:R-:W1:Y:S06]  /*4aa0*/  MUFU.EX2 R154, R154 ;  /* 0x0000009a009a7308 */ /* 0x000e6c0000000800 */
[C---:B------:R-:W-:Y:S01]  /*4ab0*/  HMMA.16816.F32 R124, R4.reuse, R26, R124 ;  /* 0x0000001a047c723c */ /* 0x040fe2000000187c */
[----:B------:R-:W-:Y:S01]  /*4ac0*/  LDSM.16.MT88.4 R24, [R236+0x1100] ;  /* 0x00110000ec18783b */ /* 0x000fe20000004200 */
        /* <DEDUP_REMOVED lines=16> */
[C---:B-----5:R-:W-:Y:S02]  /*4bd0*/  HMMA.16816.F32 R80, R4.reuse, R28, R80 ;  /* 0x0000001c0450723c */ /* 0x060fe40000001850 */
[----:B------:R-:W5:Y:S06]  /*4be0*/  MUFU.EX2 R170, R170 ;  /* 0x000000aa00aa7308 */ /* 0x000f6c0000000800 */
[C---:B------:R-:W-:Y:S01]  /*4bf0*/  HMMA.16816.F32 R76, R4.reuse, R30, R76 ;  /* 0x0000001e044c723c */ /* 0x040fe2000000184c */
[----:B------:R-:W-:Y:S01]  /*4c00*/  LDSM.16.MT88.4 R28, [R233+0x5100] ;  /* 0x00510000e91c783b */ /* 0x000fe20000004200 */
[----:B------:R-:W-:Y:S06]  /*4c10*/  MUFU.EX2 R180, R180 ;  /* 0x000000b400b47308 */ /* 0x000fec0000000800 */
[C---:B---3--:R-:W-:Y:S02]  /*4c20*/  HMMA.16816.F32 R72, R4.reuse, R12, R72 ;  /* 0x0000000c0448723c */ /* 0x048fe40000001848 */
[----:B------:R-:W3:Y:S06]  /*4c30*/  MUFU.EX2 R179, R179 ;  /* 0x000000b300b37308 */ /* 0x000eec0000000800 */
[----:B------:R-:W-:Y:S01]  /*4c40*/  HMMA.16816.F32 R68, R4, R14, R68 ;  /* 0x0000000e0444723c */ /* 0x000fe20000001844 */
[----:B------:R-:W2:Y:S01]  /*4c50*/  LDSM.16.MT88.4 R12, [R236+0x5100] ;  /* 0x00510000ec0c783b */ /* 0x000ea20000004200 */
[----:B------:R-:W-:Y:S05]  /*4c60*/  MUFU.EX2 R178, R178 ;  /* 0x000000b200b27308 */ /* 0x000fea0000000800 */
[----:B------:R-:W-:Y:S01]  /*4c70*/  F2FP.PACK_AB R4, R43, R46 ;  /* 0x0000002e2b04723e */ /* 0x000fe200000000ff */
[----:B------:R-:W-:Y:S01]  /*4c80*/  FADD.FTZ R46, R46, R50 ;  /* 0x000000322e2e7221 */ /* 0x000fe20000010000 */
[----:B------:R-:W-:Y:S01]  /*4c90*/  F2FP.PACK_AB R6, R2, R42 ;  /* 0x0000002a0206723e */ /* 0x000fe200000000ff */
[----:B------:R-:W2:Y:S01]  /*4ca0*/  MUFU.EX2 R177, R177 ;  /* 0x000000b100b17308 */ /* 0x000ea20000000800 */
[----:B------:R-:W-:Y:S01]  /*4cb0*/  F2FP.PACK_AB R5, R41, R44 ;  /* 0x0000002c2905723e */ /* 0x000fe200000000ff */
[----:B------:R-:W-:Y:S01]  /*4cc0*/  FADD.FTZ R44, R44, R48 ;  /* 0x000000302c2c7221 */ /* 0x000fe20000010000 */
[----:B------:R-:W-:Y:S01]  /*4cd0*/  F2FP.PACK_AB R7, R0, R40 ;  /* 0x000000280007723e */ /* 0x000fe200000000ff */
[----:B------:R-:W-:-:S02]  /*4ce0*/  FADD.FTZ R46, R43, R46 ;  /* 0x0000002e2b2e7221 */ /* 0x000fc40000010000 */
[----:B------:R-:W-:Y:S02]  /*4cf0*/  FADD.FTZ R44, R41, R44 ;  /* 0x0000002c292c7221 */ /* 0x000fe40000010000 */
[----:B------:R-:W-:Y:S01]  /*4d00*/  MUFU.EX2 R176, R176 ;  /* 0x000000b000b07308 */ /* 0x000fe20000000800 */
[----:B------:R-:W-:Y:S01]  /*4d10*/  FADD.FTZ R42, R42, R46 ;  /* 0x0000002e2a2a7221 */ /* 0x000fe20000010000 */
[C---:B-1----:R-:W-:Y:S01]  /*4d20*/  HMMA.16816.F32 R104, R4.reuse, R8, R104 ;  /* 0x000000080468723c */ /* 0x042fe20000001868 */
[----:B------:R-:W-:Y:S02]  /*4d30*/  FADD.FTZ R40, R40, R44 ;  /* 0x0000002c28287221 */ /* 0x000fe40000010000 */
[----:B------:R-:W-:Y:S02]  /*4d40*/  FADD.FTZ R42, R2, R42 ;  /* 0x0000002a022a7221 */ /* 0x000fe40000010000 */
[----:B------:R-:W-:Y:S01]  /*4d50*/  FADD.FTZ R40, R0, R40 ;  /* 0x0000002800287221 */ /* 0x000fe20000010000 */
[----:B------:R-:W1:Y:S02]  /*4d60*/  MUFU.EX2 R171, R171 ;  /* 0x000000ab00ab7308 */ /* 0x000e640000000800 */
[C---:B------:R-:W-:Y:S01]  /*4d70*/  HMMA.16816.F32 R100, R4.reuse, R10, R100 ;  /* 0x0000000a0464723c */ /* 0x040fe20000001864 */
[----:B------:R-:W1:Y:S05]  /*4d80*/  LDSM.16.MT88.4 R8, [R232+0x5100] ;  /* 0x00510000e808783b */ /* 0x000e6a0000004200 */
[----:B------:R-:W-:Y:S02]  /*4d90*/  MUFU.EX2 R168, R168 ;  /* 0x000000a800a87308 */ /* 0x000fe40000000800 */
[C---:B------:R-:W-:Y:S06]  /*4da0*/  HMMA.16816.F32 R112, R4.reuse, R16, R112 ;  /* 0x000000100470723c */ /* 0x040fec0000001870 */
[----:B------:R-:W1:Y:S02]  /*4db0*/  MUFU.EX2 R165, R165 ;  /* 0x000000a500a57308 */ /* 0x000e640000000800 */
[C---:B------:R-:W-:Y:S01]  /*4dc0*/  HMMA.16816.F32 R108, R4.reuse, R18, R108 ;  /* 0x00000012046c723c */ /* 0x040fe2000000186c */
[----:B------:R-:W3:Y:S05]  /*4dd0*/  LDSM.16.MT88.4 R16, [R233+0x1900] ;  /* 0x00190000e910783b */ /* 0x000eea0000004200 */
[----:B------:R-:W-:Y:S02]  /*4de0*/  MUFU.EX2 R160, R160 ;  /* 0x000000a000a07308 */ /* 0x000fe40000000800 */
[C---:B--2---:R-:W-:Y:S06]  /*4df0*/  HMMA.16816.F32 R96, R4.reuse, R12, R96 ;  /* 0x0000000c0460723c */ /* 0x044fec0000001860 */
[----:B------:R-:W2:Y:S02]  /*4e00*/  MUFU.EX2 R159, R159 ;  /* 0x0000009f009f7308 */ /* 0x000ea40000000800 */
[C---:B------:R-:W-:Y:S01]  /*4e10*/  HMMA.16816.F32 R92, R4.reuse, R14, R92 ;  /* 0x0000000e045c723c */ /* 0x040fe2000000185c */
[----:B------:R-:W2:Y:S05]  /*4e20*/  LDSM.16.MT88.4 R12, [R232+0x1900] ;  /* 0x00190000e80c783b */ /* 0x000eaa0000004200 */
[----:B------:R-:W-:Y:S02]  /*4e30*/  MUFU.EX2 R158, R158 ;  /* 0x0000009e009e7308 */ /* 0x000fe40000000800 */
[C---:B------:R-:W-:Y:S06]  /*4e40*/  HMMA.16816.F32 R128, R4.reuse, R24, R128 ;  /* 0x000000180480723c */ /* 0x040fec0000001880 */
[----:B------:R-:W2:Y:S02]  /*4e50*/  MUFU.EX2 R157, R157 ;  /* 0x0000009d009d7308 */ /* 0x000ea40000000800 */
[C---:B-1----:R-:W-:Y:S06]  /*4e60*/  HMMA.16816.F32 R72, R4.reuse, R8, R72 ;  /* 0x000000080448723c */ /* 0x042fec0000001848 */
[----:B------:R-:W-:Y:S02]  /*4e70*/  MUFU.EX2 R156, R156 ;  /* 0x0000009c009c7308 */ /* 0x000fe40000000800 */
[C---:B------:R-:W-:Y:S01]  /*4e80*/  HMMA.16816.F32 R68, R4.reuse, R10, R68 ;  /* 0x0000000a0444723c */ /* 0x040fe20000001844 */
[----:B------:R-:W1:Y:S05]  /*4e90*/  LDSM.16.MT88.4 R8, [R236+0x5900] ;  /* 0x00590000ec08783b */ /* 0x000e6a0000004200 */
[----:B------:R-:W1:Y:S02]  /*4ea0*/  MUFU.EX2 R155, R155 ;  /* 0x0000009b009b7308 */ /* 0x000e640000000800 */
[C---:B------:R-:W-:Y:S01]  /*4eb0*/  HMMA.16816.F32 R124, R4.reuse, R26, R124 ;  /* 0x0000001a047c723c */ /* 0x040fe2000000187c */
[----:B------:R-:W1:Y:S05]  /*4ec0*/  LDSM.16.MT88.4 R24, [R236+0x1900] ;  /* 0x00190000ec18783b */ /* 0x000e6a0000004200 */
[----:B------:R-:W-:Y:S02]  /*4ed0*/  MUFU.EX2 R150, R150 ;  /* 0x0000009600967308 */ /* 0x000fe40000000800 */
[C---:B------:R-:W-:Y:S06]  /*4ee0*/  HMMA.16816.F32 R120, R4.reuse, R20, R120 ;  /* 0x000000140478723c */ /* 0x040fec0000001878 */
[----:B------:R-:W-:Y:S02]  /*4ef0*/  MUFU.EX2 R249, R249 ;  /* 0x000000f900f97308 */ /* 0x000fe40000000800 */
[C---:B------:R-:W-:Y:S01]  /*4f00*/  HMMA.16816.F32 R116, R4.reuse, R22, R116 ;  /* 0x000000160474723c */ /* 0x040fe20000001874 */
[----:B------:R-:W1:Y:S05]  /*4f10*/  LDSM.16.MT88.4 R20, [R234+0x1900] ;  /* 0x00190000ea14783b */ /* 0x000e6a0000004200 */
[----:B------:R-:W-:Y:S02]  /*4f20*/  MUFU.EX2 R248, R248 ;  /* 0x000000f800f87308 */ /* 0x000fe40000000800 */
[C---:B------:R-:W-:Y:S08]  /*4f30*/  HMMA.16816.F32 R88, R4.reuse, R32, R88 ;  /* 0x000000200458723c */ /* 0x040ff00000001858 */
[C---:B------:R-:W-:Y:S01]  /*4f40*/  HMMA.16816.F32 R84, R4.reuse, R34, R84 ;  /* 0x000000220454723c */ /* 0x040fe20000001854 */
[----:B------:R-:W-:Y:S07]  /*4f50*/  LDSM.16.MT88.4 R32, [R233+0x6900] ;  /* 0x00690000e920783b */ /* 0x000fee0000004200 */
[C---:B------:R-:W-:Y:S08]  /*4f60*/  HMMA.16816.F32 R80, R4.reuse, R28, R80 ;  /* 0x0000001c0450723c */ /* 0x040ff00000001850 */
[----:B------:R-:W-:Y:S01]  /*4f70*/  HMMA.16816.F32 R76, R4, R30, R76 ;  /* 0x0000001e044c723c */ /* 0x000fe2000000184c */
[----:B------:R-:W-:Y:S06]  /*4f80*/  LDSM.16.MT88.4 R28, [R233+0x5900] ;  /* 0x00590000e91c783b */ /* 0x000fec0000004200 */
[----:B------:R-:W-:Y:S01]  /*4f90*/  F2FP.PACK_AB R4, R146, R145 ;  /* 0x000000919204723e */ /* 0x000fe200000000ff */
[----:B------:R-:W-:Y:S01]  /*4fa0*/  FADD.FTZ R145, R145, R42 ;  /* 0x0000002a91917221 */ /* 0x000fe20000010000 */
[----:B------:R-:W-:-:S02]  /*4fb0*/  F2FP.PACK_AB R6, R147, R148 ;  /* 0x000000949306723e */ /* 0x000fc400000000ff */
[----:B----4-:R-:W-:Y:S01]  /*4fc0*/  F2FP.PACK_AB R5, R152, R151 ;  /* 0x000000979805723e */ /* 0x010fe200000000ff */
[----:B------:R-:W-:Y:S01]  /*4fd0*/  FADD.FTZ R151, R151, R40 ;  /* 0x0000002897977221 */ /* 0x000fe20000010000 */
[----:B------:R-:W-:Y:S01]  /*4fe0*/  F2FP.PACK_AB R7, R154, R153 ;  /* 0x000000999a07723e */ /* 0x000fe200000000ff */
[----:B------:R-:W-:Y:S02]  /*4ff0*/  FADD.FTZ R145, R146, R145 ;  /* 0x0000009192917221 */ /* 0x000fe40000010000 */
[----:B------:R-:W-:Y:S02]  /*5000*/  FADD.FTZ R151, R152, R151 ;  /* 0x0000009798977221 */ /* 0x000fe40000010000 */
[----:B------:R-:W-:Y:S02]  /*5010*/  FADD.FTZ R148, R148, R145 ;  /* 0x0000009194947221 */ /* 0x000fe40000010000 */
[----:B---3--:R-:W-:Y:S01]  /*5020*/  HMMA.16816.F32 R112, R4, R16, R112 ;  /* 0x000000100470723c */ /* 0x008fe20000001870 */
[----:B------:R-:W-:-:S02]  /*5030*/  FADD.FTZ R153, R153, R151 ;  /* 0x0000009799997221 */ /* 0x000fc40000010000 */
[----:B------:R-:W-:Y:S02]  /*5040*/  FADD.FTZ R148, R147, R148 ;  /* 0x0000009493947221 */ /* 0x000fe40000010000 */
[----:B------:R-:W-:-:S03]  /*5050*/  FADD.FTZ R153, R154, R153 ;  /* 0x000000999a997221 */ /* 0x000fc60000010000 */
[C---:B------:R-:W-:Y:S01]  /*5060*/  HMMA.16816.F32 R108, R4.reuse, R18, R108 ;  /* 0x00000012046c723c */ /* 0x040fe2000000186c */
[----:B------:R-:W3:Y:S07]  /*5070*/  LDSM.16.MT88.4 R16, [R234+0x5900] ;  /* 0x00590000ea10783b */ /* 0x000eee0000004200 */
[C---:B--2---:R-:W-:Y:S08]  /*5080*/  HMMA.16816.F32 R104, R4.reuse, R12, R104 ;  /* 0x0000000c0468723c */ /* 0x044ff00000001868 */
[C---:B------:R-:W-:Y:S01]  /*5090*/  HMMA.16816.F32 R100, R4.reuse, R14, R100 ;  /* 0x0000000e0464723c */ /* 0x040fe20000001864 */
[----:B------:R-:W2:Y:S07]  /*50a0*/  LDSM.16.MT88.4 R12, [R232+0x5900] ;  /* 0x00590000e80c783b */ /* 0x000eae0000004200 */
[C---:B-1----:R-:W-:Y:S08]  /*50b0*/  HMMA.16816.F32 R96, R4.reuse, R8, R96 ;  /* 0x000000080460723c */ /* 0x042ff00000001860 */
[C---:B------:R-:W-:Y:S01]  /*50c0*/  HMMA.16816.F32 R92, R4.reuse, R10, R92 ;  /* 0x0000000a045c723c */ /* 0x040fe2000000185c */
[----:B------:R-:W1:Y:S07]  /*50d0*/  LDSM.16.MT88.4 R8, [R233+0x2100] ;  /* 0x00210000e908783b */ /* 0x000e6e0000004200 */
[C---:B------:R-:W-:Y:S08]  /*50e0*/  HMMA.16816.F32 R128, R4.reuse, R24, R128 ;  /* 0x000000180480723c */ /* 0x040ff00000001880 */
[C---:B------:R-:W-:Y:S01]  /*50f0*/  HMMA.16816.F32 R124, R4.reuse, R26, R124 ;  /* 0x0000001a047c723c */ /* 0x040fe2000000187c */
[----:B------:R-:W-:Y:S07]  /*5100*/  LDSM.16.MT88.4 R24, [R236+0x2100] ;  /* 0x00210000ec18783b */ /* 0x000fee0000004200 */
[C---:B------:R-:W-:Y:S08]  /*5110*/  HMMA.16816.F32 R120, R4.reuse, R20, R120 ;  /* 0x000000140478723c */ /* 0x040ff00000001878 */
[C---:B------:R-:W-:Y:S01]  /*5120*/  HMMA.16816.F32 R116, R4.reuse, R22, R116 ;  /* 0x000000160474723c */ /* 0x040fe20000001874 */
[----:B------:R-:W4:Y:S07]  /*5130*/  LDSM.16.MT88.4 R20, [R234+0x2100] ;  /* 0x00210000ea14783b */ /* 0x000f2e0000004200 */
[C---:B---3--:R-:W-:Y:S08]  /*5140*/  HMMA.16816.F32 R88, R4.reuse, R16, R88 ;  /* 0x000000100458723c */ /* 0x048ff00000001858 */
[C---:B------:R-:W-:Y:S01]  /*5150*/  HMMA.16816.F32 R84, R4.reuse, R18, R84 ;  /* 0x000000120454723c */ /* 0x040fe20000001854 */
[----:B------:R-:W3:Y:S07]  /*5160*/  LDSM.16.MT88.4 R16, [R232+0x2100] ;  /* 0x00210000e810783b */ /* 0x000eee0000004200 */
[C---:B------:R-:W-:Y:S08]  /*5170*/  HMMA.16816.F32 R80, R4.reuse, R28, R80 ;  /* 0x0000001c0450723c */ /* 0x040ff00000001850 */
[C---:B------:R-:W-:Y:S01]  /*5180*/  HMMA.16816.F32 R76, R4.reuse, R30, R76 ;  /* 0x0000001e044c723c */ /* 0x040fe2000000184c */
[----:B------:R-:W-:Y:S07]  /*5190*/  LDSM.16.MT88.4 R28, [R236+0x3100] ;  /* 0x00310000ec1c783b */ /* 0x000fee0000004200 */
[C---:B--2---:R-:W-:Y:S08]  /*51a0*/  HMMA.16816.F32 R72, R4.reuse, R12, R72 ;  /* 0x0000000c0448723c */ /* 0x044ff00000001848 */
[----:B------:R-:W-:Y:S01]  /*51b0*/  HMMA.16816.F32 R68, R4, R14, R68 ;  /* 0x0000000e0444723c */ /* 0x000fe20000001844 */
[----:B------:R-:W2:Y:S06]  /*51c0*/  LDSM.16.MT88.4 R12, [R236+0x6100] ;  /* 0x00610000ec0c783b */ /* 0x000eac0000004200 */
[----:B------:R-:W-:Y:S01]  /*51d0*/  F2FP.PACK_AB R4, R162, R161 ;  /* 0x000000a1a204723e */ /* 0x000fe200000000ff */
[----:B------:R-:W-:Y:S01]  /*51e0*/  FADD.FTZ R161, R161, R148 ;  /* 0x00000094a1a17221 */ /* 0x000fe20000010000 */
[----:B------:R-:W-:-:S02]  /*51f0*/  F2FP.PACK_AB R6, R163, R164 ;  /* 0x000000a4a306723e */ /* 0x000fc400000000ff */
[C---:B------:R-:W-:Y:S01]  /*5200*/  F2FP.PACK_AB R5, R167.reuse, R166 ;  /* 0x000000a6a705723e */ /* 0x040fe200000000ff */
[----:B------:R-:W-:Y:S01]  /*5210*/  FADD.FTZ R166, R166, R153 ;  /* 0x00000099a6a67221 */ /* 0x000fe20000010000 */
[----:B-----5:R-:W-:Y:S01]  /*5220*/  F2FP.PACK_AB R7, R170, R169 ;  /* 0x000000a9aa07723e */ /* 0x020fe200000000ff */
[----:B------:R-:W-:Y:S02]  /*5230*/  FADD.FTZ R161, R162, R161 ;  /* 0x000000a1a2a17221 */ /* 0x000fe40000010000 */
[----:B------:R-:W-:Y:S02]  /*5240*/  FADD.FTZ R166, R167, R166 ;  /* 0x000000a6a7a67221 */ /* 0x000fe40000010000 */
[----:B------:R-:W-:Y:S02]  /*5250*/  FADD.FTZ R164, R164, R161 ;  /* 0x000000a1a4a47221 */ /* 0x000fe40000010000 */
[----:B-1----:R-:W-:Y:S01]  /*5260*/  HMMA.16816.F32 R112, R4, R8, R112 ;  /* 0x000000080470723c */ /* 0x002fe20000001870 */
[----:B------:R-:W-:-:S02]  /*5270*/  FADD.FTZ R169, R169, R166 ;  /* 0x000000a6a9a97221 */ /* 0x000fc40000010000 */
[----:B------:R-:W-:Y:S02]  /*5280*/  FADD.FTZ R164, R163, R164 ;  /* 0x000000a4a3a47221 */ /* 0x000fe40000010000 */
[----:B------:R-:W-:-:S03]  /*5290*/  FADD.FTZ R169, R170, R169 ;  /* 0x000000a9aaa97221 */ /* 0x000fc60000010000 */
[C---:B------:R-:W-:Y:S01]  /*52a0*/  HMMA.16816.F32 R108, R4.reuse, R10, R108 ;  /* 0x0000000a046c723c */ /* 0x040fe2000000186c */
[----:B------:R-:W1:Y:S07]  /*52b0*/  LDSM.16.MT88.4 R8, [R233+0x6100] ;  /* 0x00610000e908783b */ /* 0x000e6e0000004200 */
[C---:B----4-:R-:W-:Y:S08]  /*52c0*/  HMMA.16816.F32 R120, R4.reuse, R20, R120 ;  /* 0x000000140478723c */ /* 0x050ff00000001878 */
[C---:B------:R-:W-:Y:S01]  /*52d0*/  HMMA.16816.F32 R116, R4.reuse, R22, R116 ;  /* 0x000000160474723c */ /* 0x040fe20000001874 */
[----:B------:R-:W4:Y:S07]  /*52e0*/  LDSM.16.MT88.4 R20, [R234+0x6100] ;  /* 0x00610000ea14783b */ /* 0x000f2e0000004200 */
[C---:B---3--:R-:W-:Y:S08]  /*52f0*/  HMMA.16816.F32 R104, R4.reuse, R16, R104 ;  /* 0x000000100468723c */ /* 0x048ff00000001868 */
        /* <DEDUP_REMOVED lines=11> */
[C---:B----4-:R-:W-:Y:S08]  /*53b0*/  HMMA.16816.F32 R88, R4.reuse, R20, R88 ;  /* 0x000000140458723c */ /* 0x050ff00000001858 */
[C---:B------:R-:W-:Y:S01]  /*53c0*/  HMMA.16816.F32 R84, R4.reuse, R22, R84 ;  /* 0x000000160454723c */ /* 0x040fe20000001854 */
[----:B------:R-:W4:Y:S07]  /*53d0*/  LDSM.16.MT88.4 R20, [R233+0x2900] ;  /* 0x00290000e914783b */ /* 0x000f2e0000004200 */
[C---:B---3--:R-:W-:Y:S08]  /*53e0*/  HMMA.16816.F32 R72, R4.reuse, R16, R72 ;  /* 0x000000100448723c */ /* 0x048ff00000001848 */
[----:B------:R-:W-:Y:S01]  /*53f0*/  HMMA.16816.F32 R68, R4, R18, R68 ;  /* 0x000000120444723c */ /* 0x000fe20000001844 */
[----:B------:R-:W3:Y:S06]  /*5400*/  LDSM.16.MT88.4 R16, [R236+0x6900] ;  /* 0x00690000ec10783b */ /* 0x000eec0000004200 */
[----:B------:R-:W-:Y:S01]  /*5410*/  F2FP.PACK_AB R4, R179, R180 ;  /* 0x000000b4b304723e */ /* 0x000fe200000000ff */
[----:B------:R-:W-:Y:S01]  /*5420*/  FADD.FTZ R180, R180, R164 ;  /* 0x000000a4b4b47221 */ /* 0x000fe20000010000 */
[----:B------:R-:W-:-:S02]  /*5430*/  F2FP.PACK_AB R6, R177, R178 ;  /* 0x000000b2b106723e */ /* 0x000fc400000000ff */
[----:B------:R-:W-:Y:S01]  /*5440*/  F2FP.PACK_AB R5, R171, R176 ;  /* 0x000000b0ab05723e */ /* 0x000fe200000000ff */
[----:B------:R-:W-:Y:S01]  /*5450*/  FADD.FTZ R176, R176, R169 ;  /* 0x000000a9b0b07221 */ /* 0x000fe20000010000 */
[----:B------:R-:W-:Y:S01]  /*5460*/  F2FP.PACK_AB R7, R165, R168 ;  /* 0x000000a8a507723e */ /* 0x000fe200000000ff */
[----:B------:R-:W-:Y:S02]  /*5470*/  FADD.FTZ R180, R179, R180 ;  /* 0x000000b4b3b47221 */ /* 0x000fe40000010000 */
[----:B------:R-:W-:Y:S02]  /*5480*/  FADD.FTZ R176, R171, R176 ;  /* 0x000000b0abb07221 */ /* 0x000fe40000010000 */
[----:B------:R-:W-:Y:S02]  /*5490*/  FADD.FTZ R178, R178, R180 ;  /* 0x000000b4b2b27221 */ /* 0x000fe40000010000 */
[----:B--2---:R-:W-:Y:S01]  /*54a0*/  HMMA.16816.F32 R120, R4, R12, R120 ;  /* 0x0000000c0478723c */ /* 0x004fe20000001878 */
[----:B------:R-:W-:-:S02]  /*54b0*/  FADD.FTZ R168, R168, R176 ;  /* 0x000000b0a8a87221 */ /* 0x000fc40000010000 */
[----:B------:R-:W-:Y:S02]  /*54c0*/  FADD.FTZ R178, R177, R178 ;  /* 0x000000b2b1b27221 */ /* 0x000fe40000010000 */
[----:B------:R-:W-:-:S03]  /*54d0*/  FADD.FTZ R168, R165, R168 ;  /* 0x000000a8a5a87221 */ /* 0x000fc60000010000 */
[C---:B------:R-:W-:Y:S01]  /*54e0*/  HMMA.16816.F32 R116, R4.reuse, R14, R116 ;  /* 0x0000000e0474723c */ /* 0x040fe20000001874 */
[----:B------:R-:W2:Y:S07]  /*54f0*/  LDSM.16.MT88.4 R12, [R234+0x6900] ;  /* 0x00690000ea0c783b */ /* 0x000eae0000004200 */
[C---:B-1----:R-:W-:Y:S08]  /*5500*/  HMMA.16816.F32 R104, R4.reuse, R8, R104 ;  /* 0x000000080468723c */ /* 0x042ff00000001868 */
[C---:B------:R-:W-:Y:S01]  /*5510*/  HMMA.16816.F32 R100, R4.reuse, R10, R100 ;  /* 0x0000000a0464723c */ /* 0x040fe20000001864 */
[----:B------:R-:W1:Y:S07]  /*5520*/  LDSM.16.MT88.4 R8, [R232+0x6900] ;  /* 0x00690000e808783b */ /* 0x000e6e0000004200 */
[C---:B----4-:R-:W-:Y:S08]  /*5530*/  HMMA.16816.F32 R112, R4.reuse, R20, R112 ;  /* 0x000000140470723c */ /* 0x050ff00000001870 */
[C---:B------:R-:W-:Y:S01]  /*5540*/  HMMA.16816.F32 R108, R4.reuse, R22, R108 ;  /* 0x00000016046c723c */ /* 0x040fe2000000186c */
[----:B------:R-:W-:Y:S07]  /*5550*/  LDSM.16.MT88.4 R20, [R232+0x3100] ;  /* 0x00310000e814783b */ /* 0x000fee0000004200 */
        /* <DEDUP_REMOVED lines=9> */
[C---:B------:R-:W-:Y:S01]  /*55f0*/  HMMA.16816.F32 R80, R4.reuse, R32, R80 ;  /* 0x000000200450723c */ /* 0x040fe20000001850 */
[----:B------:R-:W4:Y:S07]  /*5600*/  MUFU.EX2 R32, R149 ;  /* 0x0000009500207308 */ /* 0x000f2e0000000800 */
[C---:B------:R-:W-:Y:S08]  /*5610*/  HMMA.16816.F32 R128, R4.reuse, R24, R128 ;  /* 0x000000180480723c */ /* 0x040ff00000001880 */
[C---:B------:R-:W-:Y:S01]  /*5620*/  HMMA.16816.F32 R124, R4.reuse, R26, R124 ;  /* 0x0000001a047c723c */ /* 0x040fe2000000187c */
[----:B------:R-:W5:Y:S07]  /*5630*/  LDSM.16.MT88.4 R24, [R234+0x3100] ;  /* 0x00310000ea18783b */ /* 0x000f6e0000004200 */
[----:B------:R-:W-:Y:S07]  /*5640*/  HMMA.16816.F32 R76, R4, R34, R76 ;  /* 0x00000022044c723c */ /* 0x000fee000000184c */
[----:B------:R-:W-:Y:S01]  /*5650*/  F2FP.PACK_AB R4, R159, R160 ;  /* 0x000000a09f04723e */ /* 0x000fe200000000ff */
[----:B------:R-:W-:Y:S01]  /*5660*/  FADD.FTZ R160, R160, R178 ;  /* 0x000000b2a0a07221 */ /* 0x000fe20000010000 */
[----:B------:R-:W-:-:S02]  /*5670*/  F2FP.PACK_AB R6, R157, R158 ;  /* 0x0000009e9d06723e */ /* 0x000fc400000000ff */
[----:B------:R-:W-:Y:S01]  /*5680*/  F2FP.PACK_AB R5, R155, R156 ;  /* 0x0000009c9b05723e */ /* 0x000fe200000000ff */
[----:B------:R-:W-:Y:S01]  /*5690*/  FADD.FTZ R156, R156, R168 ;  /* 0x000000a89c9c7221 */ /* 0x000fe20000010000 */
[----:B----4-:R-:W-:Y:S01]  /*56a0*/  F2FP.PACK_AB R7, R32, R150 ;  /* 0x000000962007723e */ /* 0x010fe200000000ff */
        /* <DEDUP_REMOVED lines=9> */
[C---:B------:R-:W-:Y:S08]  /*5740*/  HMMA.16816.F32 R104, R4.reuse, R20, R104 ;  /* 0x000000140468723c */ /* 0x040ff00000001868 */
[C---:B------:R-:W-:Y:S01]  /*5750*/  HMMA.16816.F32 R100, R4.reuse, R22, R100 ;  /* 0x000000160464723c */ /* 0x040fe20000001864 */
[----:B------:R-:W4:Y:S07]  /*5760*/  LDSM.16.MT88.4 R20, [R232+0x7100] ;  /* 0x00710000e814783b */ /* 0x000f2e0000004200 */
[C---:B--2---:R-:W-:Y:S08]  /*5770*/  HMMA.16816.F32 R96, R4.reuse, R12, R96 ;  /* 0x0000000c0460723c */ /* 0x044ff00000001860 */
[C---:B------:R-:W-:Y:S01]  /*5780*/  HMMA.16816.F32 R92, R4.reuse, R14, R92 ;  /* 0x0000000e045c723c */ /* 0x040fe2000000185c */
[----:B------:R-:W2:Y:S07]  /*5790*/  LDSM.16.MT88.4 R12, [R236+0x3900] ;  /* 0x00390000ec0c783b */ /* 0x000eae0000004200 */
[C---:B-1----:R-:W-:Y:S08]  /*57a0*/  HMMA.16816.F32 R88, R4.reuse, R8, R88 ;  /* 0x000000080458723c */ /* 0x042ff00000001858 */
[C---:B------:R-:W-:Y:S01]  /*57b0*/  HMMA.16816.F32 R84, R4.reuse, R10, R84 ;  /* 0x0000000a0454723c */ /* 0x040fe20000001854 */
[----:B------:R-:W1:Y:S07]  /*57c0*/  LDSM.16.MT88.4 R8, [R234+0x3900] ;  /* 0x00390000ea08783b */ /* 0x000e6e0000004200 */
[C---:B------:R-:W-:Y:S07]  /*57d0*/  HMMA.16816.F32 R128, R4.reuse, R28, R128 ;  /* 0x0000001c0480723c */ /* 0x040fee0000001880 */
[--C-:B------:R-:W-:Y:S01]  /*57e0*/  FFMA.FTZ R28, R65, c[0x0][0x2d0], -R63.reuse ;  /* 0x0000b400411c7a23 */ /* 0x100fe2000001083f */
[----:B-----5:R-:W-:Y:S01]  /*57f0*/  HMMA.16816.F32 R120, R4, R24, R120 ;  /* 0x000000180478723c */ /* 0x020fe20000001878 */
[----:B------:R-:W-:-:S04]  /*5800*/  FFMA.FTZ R29, R64, c[0x0][0x2d0], -R63 ;  /* 0x0000b400401d7a23 */ /* 0x000fc8000001083f */
[----:B------:R-:W-:Y:S02]  /*5810*/  MUFU.EX2 R28, R28 ;  /* 0x0000001c001c7308 */ /* 0x000fe40000000800 */
[--C-:B------:R-:W-:Y:S01]  /*5820*/  FFMA.FTZ R24, R144, c[0x0][0x2d0], -R133.reuse ;  /* 0x0000b40090187a23 */ /* 0x100fe20000010885 */
[----:B------:R-:W-:Y:S01]  /*5830*/  HMMA.16816.F32 R116, R4, R26, R116 ;  /* 0x0000001a0474723c */ /* 0x000fe20000001874 */
[----:B------:R-:W-:-:S04]  /*5840*/  FFMA.FTZ R25, R135, c[0x0][0x2d0], -R133 ;  /* 0x0000b40087197a23 */ /* 0x000fc80000010885 */
[----:B------:R-:W5:Y:S02]  /*5850*/  MUFU.EX2 R24, R24 ;  /* 0x0000001800187308 */ /* 0x000f640000000800 */
[----:B------:R-:W-:Y:S01]  /*5860*/  FFMA.FTZ R26, R134, c[0x0][0x2d0], -R133 ;  /* 0x0000b400861a7a23 */ /* 0x000fe20000010885 */
[----:B------:R-:W-:Y:S01]  /*5870*/  HMMA.16816.F32 R124, R4, R30, R124 ;  /* 0x0000001e047c723c */ /* 0x000fe2000000187c */
[----:B------:R-:W-:-:S04]  /*5880*/  FFMA.FTZ R27, R66, c[0x0][0x2d0], -R63 ;  /* 0x0000b400421b7a23 */ /* 0x000fc8000001083f */
[----:B------:R-:W1:Y:S03]  /*5890*/  MUFU.EX2 R25, R25 ;  /* 0x0000001900197308 */ /* 0x000e660000000800 */
[C---:B---3--:R-:W-:Y:S05]  /*58a0*/  HMMA.16816.F32 R80, R4.reuse, R16, R80 ;  /* 0x000000100450723c */ /* 0x048fea0000001850 */
[----:B------:R-:W3:Y:S01]  /*58b0*/  MUFU.EX2 R26, R26 ;  /* 0x0000001a001a7308 */ /* 0x000ee20000000800 */
[----:B-----5:R-:W-:Y:S02]  /*58c0*/  FADD.FTZ R158, R24, R158 ;  /* 0x0000009e189e7221 */ /* 0x020fe40000010000 */
[----:B------:R-:W-:Y:S01]  /*58d0*/  HMMA.16816.F32 R76, R4, R18, R76 ;  /* 0x00000012044c723c */ /* 0x000fe2000000184c */
[----:B------:R-:W5:Y:S04]  /*58e0*/  LDSM.16.MT88.4 R16, [R233+0x3900] ;  /* 0x00390000e910783b */ /* 0x000f680000004200 */
[----:B------:R-:W2:Y:S01]  /*58f0*/  MUFU.EX2 R27, R27 ;  /* 0x0000001b001b7308 */ /* 0x000ea20000000800 */
[----:B-1----:R-:W-:-:S02]  /*5900*/  FADD.FTZ R158, R25, R158 ;  /* 0x0000009e199e7221 */ /* 0x002fc40000010000 */
[C---:B----4-:R-:W-:Y:S05]  /*5910*/  HMMA.16816.F32 R72, R4.reuse, R20, R72 ;  /* 0x000000140448723c */ /* 0x050fea0000001848 */
[----:B------:R-:W1:Y:S01]  /*5920*/  MUFU.EX2 R29, R29 ;  /* 0x0000001d001d7308 */ /* 0x000e620000000800 */
[----:B---3--:R-:W-:Y:S02]  /*5930*/  FADD.FTZ R158, R26, R158 ;  /* 0x0000009e1a9e7221 */ /* 0x008fe40000010000 */
[----:B------:R-:W-:Y:S01]  /*5940*/  HMMA.16816.F32 R68, R4, R22, R68 ;  /* 0x000000160444723c */ /* 0x000fe20000001844 */
[----:B--2---:R-:W-:-:S06]  /*5950*/  FADD.FTZ R150, R27, R150 ;  /* 0x000000961b967221 */ /* 0x004fcc0000010000 */
[----:B------:R-:W-:Y:S02]  /*5960*/  F2FP.PACK_AB R4, R25, R24 ;  /* 0x000000181904723e */ /* 0x000fe400000000ff */
[C---:B------:R-:W-:Y:S01]  /*5970*/  F2FP.PACK_AB R6, R249.reuse, R26 ;  /* 0x0000001af906723e */ /* 0x040fe200000000ff */
[C---:B------:R-:W-:Y:S01]  /*5980*/  FADD.FTZ R150, R28.reuse, R150 ;  /* 0x000000961c967221 */ /* 0x040fe20000010000 */
[----:B------:R-:W-:Y:S01]  /*5990*/  F2FP.PACK_AB R5, R28, R27 ;  /* 0x0000001b1c05723e */ /* 0x000fe200000000ff */
[----:B------:R-:W-:Y:S01]  /*59a0*/  FADD.FTZ R249, R249, R158 ;  /* 0x0000009ef9f97221 */ /* 0x000fe20000010000 */
[----:B-1----:R-:W-:Y:S01]  /*59b0*/  F2FP.PACK_AB R7, R248, R29 ;  /* 0x0000001df807723e */ /* 0x002fe200000000ff */
[----:B------:R-:W-:-:S04]  /*59c0*/  FADD.FTZ R150, R29, R150 ;  /* 0x000000961d967221 */ /* 0x000fc80000010000 */
[----:B------:R-:W-:Y:S02]  /*59d0*/  FADD.FTZ R248, R248, R150 ;  /* 0x00000096f8f87221 */ /* 0x000fe40000010000 */
[C---:B------:R-:W-:Y:S08]  /*59e0*/  HMMA.16816.F32 R128, R4.reuse, R12, R128 ;  /* 0x0000000c0480723c */ /* 0x040ff00000001880 */
[C---:B------:R-:W-:Y:S01]  /*59f0*/  HMMA.16816.F32 R124, R4.reuse, R14, R124 ;  /* 0x0000000e047c723c */ /* 0x040fe2000000187c */
[----:B------:R-:W1:Y:S07]  /*5a00*/  LDSM.16.MT88.4 R12, [R232+0x3900] ;  /* 0x00390000e80c783b */ /* 0x000e6e0000004200 */
[C---:B------:R-:W-:Y:S08]  /*5a10*/  HMMA.16816.F32 R120, R4.reuse, R8, R120 ;  /* 0x000000080478723c */ /* 0x040ff00000001878 */
[C---:B------:R-:W-:Y:S01]  /*5a20*/  HMMA.16816.F32 R116, R4.reuse, R10, R116 ;  /* 0x0000000a0474723c */ /* 0x040fe20000001874 */
[----:B------:R-:W2:Y:S07]  /*5a30*/  LDSM.16.MT88.4 R8, [R236+0x7900] ;  /* 0x00790000ec08783b */ /* 0x000eae0000004200 */
[C---:B-----5:R-:W-:Y:S08]  /*5a40*/  HMMA.16816.F32 R112, R4.reuse, R16, R112 ;  /* 0x000000100470723c */ /* 0x060ff00000001870 */
[C---:B------:R-:W-:Y:S01]  /*5a50*/  HMMA.16816.F32 R108, R4.reuse, R18, R108 ;  /* 0x00000012046c723c */ /* 0x040fe2000000186c */
[----:B------:R-:W3:Y:S07]  /*5a60*/  LDSM.16.MT88.4 R16, [R234+0x7900] ;  /* 0x00790000ea10783b */ /* 0x000eee0000004200 */
[C---:B-1----:R-:W-:Y:S08]  /*5a70*/  HMMA.16816.F32 R104, R4.reuse, R12, R104 ;  /* 0x0000000c0468723c */ /* 0x042ff00000001868 */
[C---:B------:R-:W-:Y:S01]  /*5a80*/  HMMA.16816.F32 R100, R4.reuse, R14, R100 ;  /* 0x0000000e0464723c */ /* 0x040fe20000001864 */
[----:B------:R-:W1:Y:S07]  /*5a90*/  LDSM.16.MT88.4 R12, [R233+0x7900] ;  /* 0x00790000e90c783b */ /* 0x000e6e0000004200 */
[C---:B--2---:R-:W-:Y:S08]  /*5aa0*/  HMMA.16816.F32 R96, R4.reuse, R8, R96 ;  /* 0x000000080460723c */ /* 0x044ff00000001860 */
[C---:B------:R-:W-:Y:S01]  /*5ab0*/  HMMA.16816.F32 R92, R4.reuse, R10, R92 ;  /* 0x0000000a045c723c */ /* 0x040fe2000000185c */
[----:B------:R-:W2:Y:S07]  /*5ac0*/  LDSM.16.MT88.4 R8, [R232+0x7900] ;  /* 0x00790000e808783b */ /* 0x000eae0000004200 */
[C---:B---3--:R-:W-:Y:S08]  /*5ad0*/  HMMA.16816.F32 R88, R4.reuse, R16, R88 ;  /* 0x000000100458723c */ /* 0x048ff00000001858 */
[C---:B------:R-:W-:Y:S08]  /*5ae0*/  HMMA.16816.F32 R84, R4.reuse, R18, R84 ;  /* 0x000000120454723c */ /* 0x040ff00000001854 */
[C---:B-1----:R-:W-:Y:S08]  /*5af0*/  HMMA.16816.F32 R80, R4.reuse, R12, R80 ;  /* 0x0000000c0450723c */ /* 0x042ff00000001850 */
[C---:B------:R-:W-:Y:S08]  /*5b00*/  HMMA.16816.F32 R76, R4.reuse, R14, R76 ;  /* 0x0000000e044c723c */ /* 0x040ff0000000184c */
[C---:B--2---:R-:W-:Y:S08]  /*5b10*/  HMMA.16816.F32 R72, R4.reuse, R8, R72 ;  /* 0x000000080448723c */ /* 0x044ff00000001848 */
[----:B------:R-:W-:Y:S01]  /*5b20*/  HMMA.16816.F32 R68, R4, R10, R68 ;  /* 0x0000000a0444723c */ /* 0x000fe20000001844 */
[----:B------:R-:W-:Y:S11]  /*5b30*/  @!P1 BRA `(.L_x_5) ;  /* 0x0000416000009947 */ /* 0x000ff60003800000 */
[C---:B------:R-:W-:Y:S01]  /*5b40*/  SHF.L.U64.HI R247, R37.reuse, 0x1, R39 ;  /* 0x0000000125f77819 */ /* 0x040fe20000010227 */
[----:B------:R-:W-:Y:S01]  /*5b50*/  IMAD.SHL.U32 R246, R37, 0x2, RZ ;  /* 0x0000000225f67824 */ /* 0x000fe200078e00ff */
[C---:B------:R-:W-:Y:S01]  /*5b60*/  SHF.L.U64.HI R245, R36.reuse, 0x1, R38 ;  /* 0x0000000124f57819 */ /* 0x040fe20000010226 */
[----:B------:R-:W-:Y:S01]  /*5b70*/  IMAD.SHL.U32 R244, R36, 0x2, RZ ;  /* 0x0000000224f47824 */ /* 0x000fe200078e00ff */
[----:B------:R-:W-:Y:S01]  /*5b80*/  MOV R0, R3 ;  /* 0x0000000300007202 */ /* 0x000fe20000000f00 */
[----:B------:R-:W-:Y:S01]  /*5b90*/  IMAD.MOV.U32 R2, RZ, RZ, R132 ;  /* 0x000000ffff027224 */ /* 0x000fe200078e0084 */
[----:B------:R-:W-:Y:S06]  /*5ba0*/  BRA `(.L_x_6) ;  /* 0x000003c000007947 */ /* 0x000fec0003800000 */
.L_x_8:
[----:B------:R-:W-:Y:S01]  /*5bb0*/  ULEA UR5, UR6, UR9, 0x7 ;  /* 0x0000000906057291 */ /* 0x000fe2000f8e383f */
[----:B------:R-:W-:Y:S05]  /*5bc0*/  IMAD.MOV.U32 R239, RZ, RZ, RZ ;  /* 0x000000ffffef7224 */ /* 0x000fea00078e00ff */
[----:B------:R-:W-:Y:S05]  /*5bd0*/  IMAD.U32 R240, RZ, RZ, UR5 ;  /* 0x00000005fff07e24 */ /* 0x000fea000f8e00ff */
[----:B------:R-:W-:Y:S05]  /*5be0*/  IADD3 R240, R240, -0x80, R242 ;  /* 0xffffff80f0f07810 */ /* 0x000fea0007ffe0f2 */
[----:B------:R-:W-:Y:S04]  /*5bf0*/  @P0 IMAD.HI.U32 R4, R240, c[0x0][0x2bc], RZ ;  /* 0x0000af00f0040a27 */ /* 0x000fe800078e00ff */
[----:B------:R-:W-:Y:S01]  /*5c00*/  IMAD.MOV.U32 R3, RZ, RZ, R240 ;  /* 0x000000ffff037224 */ /* 0x000fe200078e00f0 */
[----:B------:R-:W-:Y:S04]  /*5c10*/  @P0 SHF.R.U32.HI R3, RZ, c[0x0][0x2c0], R4 ;  /* 0x0000b000ff030a19 */ /* 0x000fe80000011604 */
[C---:B------:R-:W-:Y:S04]  /*5c20*/  @!P6 IADD3 R6, P1, R3.reuse, UR16, RZ ;  /* 0x000000100306ec10 */ /* 0x040fe8000ff3e0ff */
[----:B------:R-:W-:Y:S01]  /*5c30*/  @!P6 LEA.HI.X.SX32 R5, R3, UR11, 0x1, P1 ;  /* 0x0000000b0305ec11 */ /* 0x000fe200088f0eff */
[----:B------:R-:W-:Y:S01]  /*5c40*/  IMAD.MOV R3, RZ, RZ, -R3 ;  /* 0x000000ffff037224 */ /* 0x000fe200078e0a03 */
[C---:B------:R-:W-:Y:S03]  /*5c50*/  @!P6 LEA R4, P1, R6.reuse, c[0x0][0x2a0], 0x2 ;  /* 0x0000a8000604ea11 */ /* 0x040fe600078210ff */
[----:B------:R-:W-:Y:S01]  /*5c60*/  IMAD R240, R3, c[0x0][0x2b8], R240 ;  /* 0x0000ae0003f07a24 */ /* 0x000fe200078e02f0 */
[----:B------:R-:W-:Y:S03]  /*5c70*/  @!P6 LEA.HI.X R5, R6, c[0x0][0x2a4], R5, 0x2, P1 ;  /* 0x0000a9000605ea11 */ /* 0x000fe600008f1405 */
[C---:B------:R-:W-:Y:S01]  /*5c80*/  IMAD.WIDE.U32 R6, R240.reuse, c[0x0][0x1e0], RZ ;  /* 0x00007800f0067a25 */ /* 0x040fe200078e00ff */
[----:B------:R-:W-:Y:S01]  /*5c90*/  SHF.R.S32.HI R3, RZ, 0x1f, R240 ;  /* 0x0000001fff037819 */ /* 0x000fe200000114f0 */
[----:B------:R-:W2:Y:S04]  /*5ca0*/  @!P6 LDG.E R239, [R4.64] ;  /* 0x0000000c04efe981 */ /* 0x000ea8000c1e1900 */
[----:B------:R-:W-:Y:S04]  /*5cb0*/  IMAD R3, R3, c[0x0][0x1e0], RZ ;  /* 0x0000780003037a24 */ /* 0x000fe800078e02ff */
[----:B------:R-:W-:Y:S04]  /*5cc0*/  IMAD R3, R240, c[0x0][0x1e4], R3 ;  /* 0x00007900f0037a24 */ /* 0x000fe800078e0203 */
[----:B------:R-:W-:Y:S01]  /*5cd0*/  IMAD.IADD R7, R7, 0x1, R3 ;  /* 0x0000000107077824 */ /* 0x000fe200078e0203 */
[----:B--2---:R-:W-:Y:S03]  /*5ce0*/  SHF.R.S32.HI R3, RZ, 0x1f, R239 ;  /* 0x0000001fff037819 */ /* 0x004fe600000114ef */
[----:B------:R-:W-:Y:S04]  /*5cf0*/  IMAD.WIDE.U32 R6, R239, c[0x0][0x1f0], R6 ;  /* 0x00007c00ef067a25 */ /* 0x000fe800078e0006 */
[----:B------:R-:W-:Y:S01]  /*5d00*/  IMAD R3, R3, c[0x0][0x1f0], RZ ;  /* 0x00007c0003037a24 */ /* 0x000fe200078e02ff */
[----:B------:R-:W-:Y:S03]  /*5d10*/  IADD3 R5, P1, R6, UR20, RZ ;  /* 0x0000001406057c10 */ /* 0x000fe6000ff3e0ff */
[----:B------:R-:W-:Y:S05]  /*5d20*/  IMAD R3, R239, c[0x0][0x1f4], R3 ;  /* 0x00007d00ef037a24 */ /* 0x000fea00078e0203 */
[----:B------:R-:W-:Y:S02]  /*5d30*/  IADD3.X R3, R7, UR18, R3, P1, !PT ;  /* 0x0000001207037c10 */ /* 0x000fe40008ffe403 */
[C---:B------:R-:W-:Y:S04]  /*5d40*/  LEA R4, P1, R5.reuse, c[0x0][0x1c8], 0x1 ;  /* 0x0000720005047a11 */ /* 0x040fe800078208ff */
[----:B------:R-:W-:Y:S01]  /*5d50*/  LEA.HI.X R3, R5, c[0x0][0x1cc], R3, 0x1, P1 ;  /* 0x0000730005037a11 */ /* 0x000fe200008f0c03 */
[----:B------:R-:W1:Y:S04]  /*5d60*/  SHFL.IDX PT, R9, R4, RZ, 0x181f ;  /* 0x00181fff04097589 */ /* 0x000e6800000e0000 */
[----:B------:R-:W2:Y:S04]  /*5d70*/  SHFL.IDX PT, R10, R3, RZ, 0x181f ;  /* 0x00181fff030a7589 */ /* 0x000ea800000e0000 */
[----:B------:R-:W3:Y:S04]  /*5d80*/  SHFL.IDX PT, R7, R4, 0x1, 0x181f ;  /* 0x00381f0004077f89 */ /* 0x000ee800000e0000 */
[----:B------:R-:W4:Y:S04]  /*5d90*/  SHFL.IDX PT, R8, R3, 0x1, 0x181f ;  /* 0x00381f0003087f89 */ /* 0x000f2800000e0000 */
[----:B------:R-:W-:Y:S04]  /*5da0*/  SHFL.IDX PT, R5, R4, 0x2, 0x181f ;  /* 0x00581f0004057f89 */ /* 0x000fe800000e0000 */
[----:B------:R-:W-:Y:S04]  /*5db0*/  SHFL.IDX PT, R6, R3, 0x2, 0x181f ;  /* 0x00581f0003067f89 */ /* 0x000fe800000e0000 */
[----:B------:R-:W5:Y:S01]  /*5dc0*/  SHFL.IDX PT, R4, R4, 0x3, 0x181f ;  /* 0x00781f0004047f89 */ /* 0x000f6200000e0000 */
[C---:B-1----:R-:W-:Y:S02]  /*5dd0*/  IADD3 R12, P5, R9.reuse, R246, RZ ;  /* 0x000000f6090c7210 */ /* 0x042fe40007fbe0ff */
[----:B------:R-:W-:Y:S01]  /*5de0*/  IADD3 R16, P2, R9, R244, RZ ;  /* 0x000000f409107210 */ /* 0x000fe20007f5e0ff */
[----:B------:R-:W1:Y:S02]  /*5df0*/  SHFL.IDX PT, R3, R3, 0x3, 0x181f ;  /* 0x00781f0003037f89 */ /* 0x000e6400000e0000 */
[C-C-:B--2---:R-:W-:Y:S01]  /*5e00*/  IMAD.X R13, R10.reuse, 0x1, R247.reuse, P5 ;  /* 0x000000010a0d7824 */ /* 0x144fe200028e06f7 */
[-C--:B------:R-:W-:Y:S02]  /*5e10*/  IADD3.X R17, R10, R245.reuse, RZ, P2, !PT ;  /* 0x000000f50a117210 */ /* 0x080fe400017fe4ff */
[C---:B---3--:R-:W-:Y:S02]  /*5e20*/  IADD3 R14, P1, R7.reuse, R246, RZ ;  /* 0x000000f6070e7210 */ /* 0x048fe40007f3e0ff */
[----:B------:R2:W-:Y:S01]  /*5e30*/  LDGSTS.E.BYPASS.LTC128B.128 [R241+0x8100], [R12.64], !P4 ;  /* 0x081000000cf17fae */ /* 0x0005e2000e101d4c */
[----:B------:R-:W-:Y:S02]  /*5e40*/  IADD3 R10, P2, R7, R244, RZ ;  /* 0x000000f4070a7210 */ /* 0x000fe40007f5e0ff */
[C---:B----4-:R-:W-:Y:S01]  /*5e50*/  IMAD.X R15, R8.reuse, 0x1, R247, P1 ;  /* 0x00000001080f7824 */ /* 0x050fe200008e06f7 */
[----:B------:R3:W-:Y:S02]  /*5e60*/  LDGSTS.E.BYPASS.LTC128B.128 [R241+0xc100], [R16.64], !P3 ;  /* 0x0c10000010f17fae */ /* 0x0007e4000d901d4c */
[----:B------:R-:W-:Y:S02]  /*5e70*/  IMAD.X R11, R8, 0x1, R245, P2 ;  /* 0x00000001080b7824 */ /* 0x000fe400010e06f5 */
[----:B------:R4:W-:Y:S04]  /*5e80*/  LDGSTS.E.BYPASS.LTC128B.128 [R241+0x9100], [R14.64], !P4 ;  /* 0x091000000ef17fae */ /* 0x0009e8000e101d4c */
[----:B------:R3:W-:Y:S01]  /*5e90*/  LDGSTS.E.BYPASS.LTC128B.128 [R241+0xd100], [R10.64], !P3 ;  /* 0x0d1000000af17fae */ /* 0x0007e2000d901d4c */
[-C--:B-----5:R-:W-:Y:S05]  /*5ea0*/  IADD3 R8, P2, R4, R246.reuse, RZ ;  /* 0x000000f604087210 */ /* 0x0a0fea0007f5e0ff */
[--C-:B-1----:R-:W-:Y:S01]  /*5eb0*/  IMAD.X R9, R3, 0x1, R247.reuse, P2 ;  /* 0x0000000103097824 */ /* 0x102fe200010e06f7 */
[C---:B--2---:R-:W-:Y:S05]  /*5ec0*/  IADD3 R12, P1, R5.reuse, R246, RZ ;  /* 0x000000f6050c7210 */ /* 0x044fea0007f3e0ff */
[----:B------:R-:W-:Y:S01]  /*5ed0*/  IMAD.X R13, R6, 0x1, R247, P1 ;  /* 0x00000001060d7824 */ /* 0x000fe200008e06f7 */
[-C--:B------:R-:W-:Y:S02]  /*5ee0*/  IADD3 R4, P1, R4, R244.reuse, RZ ;  /* 0x000000f404047210 */ /* 0x080fe40007f3e0ff */
[----:B----4-:R-:W-:Y:S02]  /*5ef0*/  IADD3 R14, P5, R5, R244, RZ ;  /* 0x000000f4050e7210 */ /* 0x010fe40007fbe0ff */
[----:B------:R3:W-:Y:S01]  /*5f00*/  LDGSTS.E.BYPASS.LTC128B.128 [R241+0xa100], [R12.64], !P4 ;  /* 0x0a1000000cf17fae */ /* 0x0007e2000e101d4c */
[----:B------:R-:W-:Y:S01]  /*5f10*/  IMAD.X R5, R3, 0x1, R245, P1 ;  /* 0x0000000103057824 */ /* 0x000fe200008e06f5 */
[----:B------:R-:W-:Y:S05]  /*5f20*/  IADD3.X R15, R6, R245, RZ, P5, !PT ;  /* 0x000000f5060f7210 */ /* 0x000fea0002ffe4ff */
[----:B------:R3:W-:Y:S04]  /*5f30*/  LDGSTS.E.BYPASS.LTC128B.128 [R241+0xe100], [R14.64], !P3 ;  /* 0x0e1000000ef17fae */ /* 0x0007e8000d901d4c */
[----:B------:R3:W-:Y:S04]  /*5f40*/  LDGSTS.E.BYPASS.LTC128B.128 [R241+0xb100], [R8.64], !P4 ;  /* 0x0b10000008f17fae */ /* 0x0007e8000e101d4c */
[----:B------:R3:W-:Y:S01]  /*5f50*/  LDGSTS.E.BYPASS.LTC128B.128 [R241+0xf100], [R4.64], !P3 ;  /* 0x0f10000004f17fae */ /* 0x0007e2000d901d4c */
[----:B------:R-:W-:-:S05]  /*5f60*/  BRA `(.L_x_7) ;  /* 0x0000180000007947 */ /* 0x000fca0003800000 */
.L_x_6:
[----:B------:R-:W-:Y:S04]  /*5f70*/  DEPBAR.LE SB0, 0x0 ;  /* 0x000080000000791a */ /* 0x000fe80000000000 */
[----:B------:R-:W-:Y:S01]  /*5f80*/  BAR.SYNC.DEFER_BLOCKING 0x0 ;  /* 0x0000000000007b1d */ /* 0x000fe20000010000 */
[----:B------:R-:W-:Y:S01]  /*5f90*/  SHF.R.S32.HI R3, RZ, 0x1f, R240 ;  /* 0x0000001fff037819 */ /* 0x000fe200000114f0 */
[C---:B------:R-:W-:Y:S01]  /*5fa0*/  IMAD.WIDE.U32 R36, R240.reuse, c[0x0][0x208], RZ ;  /* 0x00008200f0247a25 */ /* 0x040fe200078e00ff */
[----:B------:R-:W-:Y:S03]  /*5fb0*/  UISETP.GT.AND UP0, UPT, UR6, UR8, UPT ;  /* 0x000000080600728c */ /* 0x000fe6000bf04270 */
[----:B------:R-:W-:Y:S04]  /*5fc0*/  IMAD R3, R3, c[0x0][0x208], RZ ;  /* 0x0000820003037a24 */ /* 0x000fe800078e02ff */
[----:B------:R-:W-:Y:S05]  /*5fd0*/  IMAD R3, R240, c[0x0][0x20c], R3 ;  /* 0x00008300f0037a24 */ /* 0x000fea00078e0203 */
[----:B------:R-:W-:Y:S02]  /*5fe0*/  IADD3 R37, R37, R3, RZ ;  /* 0x0000000325257210 */ /* 0x000fe40007ffe0ff */
[----:B------:R-:W-:Y:S03]  /*5ff0*/  SHF.R.S32.HI R3, RZ, 0x1f, R239 ;  /* 0x0000001fff037819 */ /* 0x000fe600000114ef */
[----:B------:R-:W-:Y:S01]  /*6000*/  IMAD.WIDE.U32 R36, R239, c[0x0][0x218], R36 ;  /* 0x00008600ef247a25 */ /* 0x000fe200078e0024 */
[----:B------:R-:W1:Y:S04]  /*6010*/  LDSM.16.M88.4 R8, [R238+0x8100] ;  /* 0x00810000ee08783b */ /* 0x000e680000000200 */
[----:B------:R-:W-:Y:S01]  /*6020*/  IADD3 R176, P1, R36, UR22, RZ ;  /* 0x0000001624b07c10 */ /* 0x000fe2000ff3e0ff */
[----:B------:R-:W-:Y:S04]  /*6030*/  IMAD R3, R3, c[0x0][0x218], RZ ;  /* 0x0000860003037a24 */ /* 0x000fe800078e02ff */
[----:B------:R-:W-:Y:S01]  /*6040*/  IMAD R3, R239, c[0x0][0x21c], R3 ;  /* 0x00008700ef037a24 */ /* 0x000fe200078e0203 */
[----:B------:R-:W2:Y:S04]  /*6050*/  LDSM.16.M88.4 R16, [R238+0x8900] ;  /* 0x00890000ee10783b */ /* 0x000ea80000000200 */
[----:B------:R-:W-:Y:S02]  /*6060*/  IADD3.X R3, R37, UR4, R3, P1, !PT ;  /* 0x0000000425037c10 */ /* 0x000fe40008ffe403 */
[C---:B------:R-:W-:Y:S02]  /*6070*/  LEA R178, P1, R176.reuse, c[0x0][0x1f8], 0x1 ;  /* 0x00007e00b0b27a11 */ /* 0x040fe400078208ff */
[----:B------:R-:W3:Y:S02]  /*6080*/  LDSM.16.M88.4 R24, [R238+0x9100] ;  /* 0x00910000ee18783b */ /* 0x000ee40000000200 */
[----:B------:R-:W-:Y:S06]  /*6090*/  LEA.HI.X R176, R176, c[0x0][0x1fc], R3, 0x1, P1 ;  /* 0x00007f00b0b07a11 */ /* 0x000fec00008f0c03 */
[----:B------:R-:W4:Y:S08]  /*60a0*/  LDSM.16.M88.4 R32, [R238+0x9900] ;  /* 0x00990000ee20783b */ /* 0x000f300000000200 */
[----:B------:R-:W5:Y:S01]  /*60b0*/  LDSM.16.M88.4 R40, [R238+0xa100] ;  /* 0x00a10000ee28783b */ /* 0x000f620000000200 */
[C---:B-1----:R-:W-:Y:S07]  /*60c0*/  HMMA.16816.F32 R4, R136.reuse, R8, RZ ;  /* 0x000000088804723c */ /* 0x042fee00000018ff */
[----:B------:R-:W1:Y:S01]  /*60d0*/  LDSM.16.M88.4 R48, [R238+0xa900] ;  /* 0x00a90000ee30783b */ /* 0x000e620000000200 */
[C---:B------:R-:W-:Y:S07]  /*60e0*/  HMMA.16816.F32 R8, R136.reuse, R10, RZ ;  /* 0x0000000a8808723c */ /* 0x040fee00000018ff */
[----:B------:R-:W1:Y:S01]  /*60f0*/  LDSM.16.M88.4 R56, [R238+0xb100] ;  /* 0x00b10000ee38783b */ /* 0x000e620000000200 */
[C---:B--2---:R-:W-:Y:S07]  /*6100*/  HMMA.16816.F32 R12, R136.reuse, R16, RZ ;  /* 0x00000010880c723c */ /* 0x044fee00000018ff */
[----:B------:R-:W-:Y:S01]  /*6110*/  LDSM.16.M88.4 R64, [R238+0xb900] ;  /* 0x00b90000ee40783b */ /* 0x000fe20000000200 */
[C---:B------:R-:W-:Y:S07]  /*6120*/  HMMA.16816.F32 R16, R136.reuse, R18, RZ ;  /* 0x000000128810723c */ /* 0x040fee00000018ff */
[----:B------:R-:W-:Y:S01]  /*6130*/  LDSM.16.M88.4 R132, [R237] ;  /* 0x00000000ed84783b */ /* 0x000fe20000000200 */
[C---:B---3--:R-:W-:Y:S07]  /*6140*/  HMMA.16816.F32 R20, R136.reuse, R24, RZ ;  /* 0x000000188814723c */ /* 0x048fee00000018ff */
[----:B------:R-:W-:Y:S01]  /*6150*/  LDSM.16.M88.4 R144, [R231] ;  /* 0x00000000e790783b */ /* 0x000fe20000000200 */
[C---:B------:R-:W-:Y:S07]  /*6160*/  HMMA.16816.F32 R24, R136.reuse, R26, RZ ;  /* 0x0000001a8818723c */ /* 0x040fee00000018ff */
[----:B------:R-:W-:Y:S01]  /*6170*/  LDSM.16.M88.4 R148, [R230] ;  /* 0x00000000e694783b */ /* 0x000fe20000000200 */
[C---:B----4-:R-:W-:Y:S07]  /*6180*/  HMMA.16816.F32 R28, R136.reuse, R32, RZ ;  /* 0x00000020881c723c */ /* 0x050fee00000018ff */
[----:B------:R-:W-:Y:S01]  /*6190*/  LDSM.16.M88.4 R152, [R229] ;  /* 0x00000000e598783b */ /* 0x000fe20000000200 */
[C---:B------:R-:W-:Y:S07]  /*61a0*/  HMMA.16816.F32 R32, R136.reuse, R34, RZ ;  /* 0x000000228820723c */ /* 0x040fee00000018ff */
[----:B------:R-:W-:Y:S01]  /*61b0*/  LDSM.16.M88.4 R156, [R228] ;  /* 0x00000000e49c783b */ /* 0x000fe20000000200 */
[C---:B-----5:R-:W-:Y:S07]  /*61c0*/  HMMA.16816.F32 R36, R136.reuse, R40, RZ ;  /* 0x000000288824723c */ /* 0x060fee00000018ff */
[----:B------:R-:W-:Y:S01]  /*61d0*/  LDSM.16.M88.4 R160, [R227] ;  /* 0x00000000e3a0783b */ /* 0x000fe20000000200 */
[C---:B------:R-:W-:Y:S07]  /*61e0*/  HMMA.16816.F32 R40, R136.reuse, R42, RZ ;  /* 0x0000002a8828723c */ /* 0x040fee00000018ff */
[----:B------:R-:W2:Y:S01]  /*61f0*/  SHFL.IDX PT, R61, R178, RZ, 0x181f ;  /* 0x00181fffb23d7589 */ /* 0x000ea200000e0000 */
[C---:B-1----:R-:W-:Y:S07]  /*6200*/  HMMA.16816.F32 R44, R136.reuse, R48, RZ ;  /* 0x00000030882c723c */ /* 0x042fee00000018ff */
[----:B------:R-:W1:Y:S01]  /*6210*/  SHFL.IDX PT, R62, R178, 0x1, 0x181f ;  /* 0x00381f00b23e7f89 */ /* 0x000e6200000e0000 */
[C---:B------:R-:W-:Y:S07]  /*6220*/  HMMA.16816.F32 R48, R136.reuse, R50, RZ ;  /* 0x000000328830723c */ /* 0x040fee00000018ff */
[----:B------:R-:W3:Y:S01]  /*6230*/  SHFL.IDX PT, R63, R176, RZ, 0x181f ;  /* 0x00181fffb03f7589 */ /* 0x000ee200000e0000 */
[C---:B------:R-:W-:Y:S07]  /*6240*/  HMMA.16816.F32 R52, R136.reuse, R56, RZ ;  /* 0x000000388834723c */ /* 0x040fee00000018ff */
[----:B------:R-:W4:Y:S01]  /*6250*/  SHFL.IDX PT, R60, R176, 0x1, 0x181f ;  /* 0x00381f00b03c7f89 */ /* 0x000f2200000e0000 */
[C---:B--2---:R-:W-:Y:S04]  /*6260*/  IADD3 R180, P1, R61.reuse, R246, RZ ;  /* 0x000000f63db47210 */ /* 0x044fe80007f3e0ff */
[----:B------:R-:W-:Y:S01]  /*6270*/  IADD3 R200, P5, R61, R244, RZ ;  /* 0x000000f43dc87210 */ /* 0x000fe20007fbe0ff */
[C---:B------:R-:W-:Y:S02]  /*6280*/  HMMA.16816.F32 R56, R136.reuse, R58, RZ ;  /* 0x0000003a8838723c */ /* 0x040fe400000018ff */
[----:B------:R-:W-:Y:S01]  /*6290*/  LDSM.16.M88.4 R164, [R226] ;  /* 0x00000000e2a4783b */ /* 0x000fe20000000200 */
[C---:B-1----:R-:W-:Y:S07]  /*62a0*/  IADD3 R202, P2, R62.reuse, R246, RZ ;  /* 0x000000f63eca7210 */ /* 0x042fee0007f5e0ff */
[----:B------:R-:W-:Y:S02]  /*62b0*/  LDSM.16.M88.4 R168, [R225] ;  /* 0x00000000e1a8783b */ /* 0x000fe40000000200 */
[C---:B---3--:R-:W-:Y:S02]  /*62c0*/  IADD3.X R181, R63.reuse, R247, RZ, P1, !PT ;  /* 0x000000f73fb57210 */ /* 0x048fe40000ffe4ff */
[----:B------:R-:W-:Y:S02]  /*62d0*/  IADD3 R182, P1, R62, R244, RZ ;  /* 0x000000f43eb67210 */ /* 0x000fe40007f3e0ff */
[----:B------:R-:W-:Y:S02]  /*62e0*/  IADD3.X R201, R63, R245, RZ, P5, !PT ;  /* 0x000000f53fc97210 */ /* 0x000fe40002ffe4ff */
[----:B------:R-:W-:Y:S01]  /*62f0*/  @!PT LDS RZ, [RZ] ;  /* 0x00000000fffff984 */ /* 0x000fe20000000800 */
[----:B------:R-:W-:Y:S01]  /*6300*/  @!PT LDS RZ, [RZ] ;  /* 0x00000000fffff984 */ /* 0x000fe20000000800 */
[----:B------:R-:W-:Y:S01]  /*6310*/  @!PT LDS RZ, [RZ] ;  /* 0x00000000fffff984 */ /* 0x000fe20000000800 */
[----:B------:R1:W-:Y:S01]  /*6320*/  LDGSTS.E.BYPASS.LTC128B.128 [R243], [R180.64], !P4 ;  /* 0x00000000b4f37fae */ /* 0x0003e2000e101d4c */
[C---:B----4-:R-:W-:Y:S02]  /*6330*/  IADD3.X R203, R60.reuse, R247, RZ, P2, !PT ;  /* 0x000000f73ccb7210 */ /* 0x050fe400017fe4ff */
[----:B------:R-:W-:Y:S02]  /*6340*/  IADD3.X R183, R60, R245, RZ, P1, !PT ;  /* 0x000000f53cb77210 */ /* 0x000fe40000ffe4ff */
[C---:B------:R-:W-:Y:S03]  /*6350*/  HMMA.16816.F32 R60, R136.reuse, R64, RZ ;  /* 0x00000040883c723c */ /* 0x040fe600000018ff */
[----:B------:R2:W-:Y:S05]  /*6360*/  LDGSTS.E.BYPASS.LTC128B.128 [R241+0x4100], [R200.64], !P3 ;  /* 0x04100000c8f17fae */ /* 0x0005ea000d901d4c */
[----:B------:R-:W-:Y:S03]  /*6370*/  HMMA.16816.F32 R64, R136, R66, RZ ;  /* 0x000000428840723c */ /* 0x000fe600000018ff */
[----:B------:R3:W-:Y:S05]  /*6380*/  LDGSTS.E.BYPASS.LTC128B.128 [R241+0x1100], [R202.64], !P4 ;  /* 0x01100000caf17fae */ /* 0x0007ea000e101d4c */
[C---:B------:R-:W-:Y:S03]  /*6390*/  HMMA.16816.F32 R4, R140.reuse, R132, R4 ;  /* 0x000000848c04723c */ /* 0x040fe60000001804 */
[----:B------:R-:W2:Y:S05]  /*63a0*/  SHFL.IDX PT, R177, R178, 0x2, 0x181f ;  /* 0x00581f00b2b17f89 */ /* 0x000eaa00000e0000 */
[C---:B------:R-:W-:Y:S03]  /*63b0*/  HMMA.16816.F32 R8, R140.reuse, R134, R8 ;  /* 0x000000868c08723c */ /* 0x040fe60000001808 */
[----:B------:R-:W4:Y:S05]  /*63c0*/  SHFL.IDX PT, R3, R176, 0x2, 0x181f ;  /* 0x00581f00b0037f89 */ /* 0x000f2a00000e0000 */
[C---:B------:R-:W-:Y:S03]  /*63d0*/  HMMA.16816.F32 R12, R140.reuse, R144, R12 ;  /* 0x000000908c0c723c */ /* 0x040fe6000000180c */
[----:B------:R5:W-:Y:S05]  /*63e0*/  LDGSTS.E.BYPASS.LTC128B.128 [R241+0x5100], [R182.64], !P3 ;  /* 0x05100000b6f17fae */ /* 0x000bea000d901d4c */
[C---:B------:R-:W-:Y:S03]  /*63f0*/  HMMA.16816.F32 R16, R140.reuse, R146, R16 ;  /* 0x000000928c10723c */ /* 0x040fe60000001810 */
[----:B------:R-:W1:Y:S01]  /*6400*/  SHFL.IDX PT, R178, R178, 0x3, 0x181f ;  /* 0x00781f00b2b27f89 */ /* 0x000e6200000e0000 */
[----:B--2---:R-:W-:Y:S04]  /*6410*/  IADD3 R200, P1, R177, R246, RZ ;  /* 0x000000f6b1c87210 */ /* 0x004fe80007f3e0ff */
[C---:B------:R-:W-:Y:S03]  /*6420*/  HMMA.16816.F32 R20, R140.reuse, R148, R20 ;  /* 0x000000948c14723c */ /* 0x040fe60000001814 */
[----:B------:R-:W2:Y:S01]  /*6430*/  SHFL.IDX PT, R176, R176, 0x3, 0x181f ;  /* 0x00781f00b0b07f89 */ /* 0x000ea200000e0000 */
[----:B----4-:R-:W-:Y:S04]  /*6440*/  IADD3.X R201, R3, R247, RZ, P1, !PT ;  /* 0x000000f703c97210 */ /* 0x010fe80000ffe4ff */
[C---:B------:R-:W-:Y:S03]  /*6450*/  HMMA.16816.F32 R24, R140.reuse, R150, R24 ;  /* 0x000000968c18723c */ /* 0x040fe60000001818 */
[----:B------:R3:W-:Y:S01]  /*6460*/  LDGSTS.E.BYPASS.LTC128B.128 [R241+0x2100], [R200.64], !P4 ;  /* 0x02100000c8f17fae */ /* 0x0007e2000e101d4c */
[----:B-----5:R-:W-:Y:S04]  /*6470*/  IADD3 R182, P5, R177, R244, RZ ;  /* 0x000000f4b1b67210 */ /* 0x020fe80007fbe0ff */
[C---:B------:R-:W-:Y:S04]  /*6480*/  HMMA.16816.F32 R28, R140.reuse, R152, R28 ;  /* 0x000000988c1c723c */ /* 0x040fe8000000181c */
[----:B------:R-:W-:Y:S02]  /*6490*/  IADD3.X R183, R3, R245, RZ, P5, !PT ;  /* 0x000000f503b77210 */ /* 0x000fe40002ffe4ff */
[----:B-1----:R-:W-:Y:S02]  /*64a0*/  IADD3 R180, P2, R178, R246, RZ ;  /* 0x000000f6b2b47210 */ /* 0x002fe40007f5e0ff */
[C---:B------:R-:W-:Y:S01]  /*64b0*/  HMMA.16816.F32 R32, R140.reuse, R154, R32 ;  /* 0x0000009a8c20723c */ /* 0x040fe20000001820 */
[----:B------:R1:W-:Y:S03]  /*64c0*/  LDGSTS.E.BYPASS.LTC128B.128 [R241+0x6100], [R182.64], !P3 ;  /* 0x06100000b6f17fae */ /* 0x0003e6000d901d4c */
[----:B--2---:R-:W-:Y:S02]  /*64d0*/  IADD3.X R181, R176, R247, RZ, P2, !PT ;  /* 0x000000f7b0b57210 */ /* 0x004fe400017fe4ff */
[----:B------:R-:W-:Y:S02]  /*64e0*/  IADD3 R178, P1, R178, R244, RZ ;  /* 0x000000f4b2b27210 */ /* 0x000fe40007f3e0ff */
[C---:B------:R-:W-:Y:S01]  /*64f0*/  HMMA.16816.F32 R36, R140.reuse, R156, R36 ;  /* 0x0000009c8c24723c */ /* 0x040fe20000001824 */
[----:B------:R1:W-:Y:S03]  /*6500*/  LDGSTS.E.BYPASS.LTC128B.128 [R243+0x3000], [R180.64], !P4 ;  /* 0x03000000b4f37fae */ /* 0x0003e6000e101d4c */
[----:B------:R-:W-:Y:S02]  /*6510*/  IADD3.X R179, R176, R245, RZ, P1, !PT ;  /* 0x000000f5b0b37210 */ /* 0x000fe40000ffe4ff */
[----:B------:R-:W-:Y:S02]  /*6520*/  PLOP3.LUT P1, PT, PT, PT, UP0, 0x80, 0x0 ;  /* 0x000000000000781c */ /* 0x000fe40003f2f008 */
[C---:B------:R-:W-:Y:S01]  /*6530*/  HMMA.16816.F32 R40, R140.reuse, R158, R40 ;  /* 0x0000009e8c28723c */ /* 0x040fe20000001828 */
[----:B------:R2:W-:Y:S07]  /*6540*/  LDGSTS.E.BYPASS.LTC128B.128 [R243+0x7000], [R178.64], !P3 ;  /* 0x07000000b2f37fae */ /* 0x0005ee000d901d4c */
[C---:B------:R-:W-:Y:S01]  /*6550*/  HMMA.16816.F32 R44, R140.reuse, R160, R44 ;  /* 0x000000a08c2c723c */ /* 0x040fe2000000182c */
[----:B------:R-:W-:Y:S07]  /*6560*/  LDSM.16.M88.4 R132, [R235+0x9100] ;  /* 0x00910000eb84783b */ /* 0x000fee0000000200 */
[C---:B------:R-:W-:Y:S01]  /*6570*/  HMMA.16816.F32 R48, R140.reuse, R162, R48 ;  /* 0x000000a28c30723c */ /* 0x040fe20000001830 */
[----:B------:R-:W0:Y:S07]  /*6580*/  LDGDEPBAR ;  /* 0x00000000000079af */ /* 0x000e2e0000000000 */
[C---:B------:R-:W-:Y:S01]  /*6590*/  HMMA.16816.F32 R52, R140.reuse, R164, R52 ;  /* 0x000000a48c34723c */ /* 0x040fe20000001834 */
[----:B-1----:R-:W-:Y:S07]  /*65a0*/  LDSM.16.M88.4 R180, [R235+0x8900] ;  /* 0x00890000ebb4783b */ /* 0x002fee0000000200 */
[C---:B------:R-:W-:Y:S01]  /*65b0*/  HMMA.16816.F32 R56, R140.reuse, R166, R56 ;  /* 0x000000a68c38723c */ /* 0x040fe20000001838 */
[----:B--2---:R-:W1:Y:S07]  /*65c0*/  LDSM.16.M88.4 R176, [R235+0x8100] ;  /* 0x00810000ebb0783b */ /* 0x004e6e0000000200 */
[C---:B------:R-:W-:Y:S01]  /*65d0*/  HMMA.16816.F32 R60, R140.reuse, R168, R60 ;  /* 0x000000a88c3c723c */ /* 0x040fe2000000183c */
[----:B------:R-:W2:Y:S07]  /*65e0*/  LDSM.16.M88.4 R144, [R235+0x9900] ;  /* 0x00990000eb90783b */ /* 0x000eae0000000200 */
[----:B------:R-:W-:Y:S01]  /*65f0*/  HMMA.16816.F32 R64, R140, R170, R64 ;  /* 0x000000aa8c40723c */ /* 0x000fe20000001840 */
[----:B------:R-:W4:Y:S08]  /*6600*/  LDSM.16.M88.4 R148, [R235+0xa100] ;  /* 0x00a10000eb94783b */ /* 0x000f300000000200 */
[----:B------:R-:W5:Y:S08]  /*6610*/  LDSM.16.M88.4 R152, [R235+0xa900] ;  /* 0x00a90000eb98783b */ /* 0x000f700000000200 */
[----:B------:R-:W-:Y:S01]  /*6620*/  LDSM.16.M88.4 R156, [R224] ;  /* 0x00000000e09c783b */ /* 0x000fe20000000200 */
[C---:B-1----:R-:W-:Y:S07]  /*6630*/  HMMA.16816.F32 R4, R172.reuse, R176, R4 ;  /* 0x000000b0ac04723c */ /* 0x042fee0000001804 */
[----:B------:R-:W-:Y:S01]  /*6640*/  LDSM.16.M88.4 R160, [R224+0x800] ;  /* 0x00080000e0a0783b */ /* 0x000fe20000000200 */
[C---:B------:R-:W-:Y:S07]  /*6650*/  HMMA.16816.F32 R8, R172.reuse, R178, R8 ;  /* 0x000000b2ac08723c */ /* 0x040fee0000001808 */
        /* <DEDUP_REMOVED lines=8> */
[----:B------:R-:W1:Y:S01]  /*66e0*/  LDSM.16.M88.4 R132, [R235+0xb100] ;  /* 0x00b10000eb84783b */ /* 0x000e620000000200 */
[C---:B--2---:R-:W-:Y:S07]  /*66f0*/  HMMA.16816.F32 R28, R172.reuse, R144, R28 ;  /* 0x00000090ac1c723c */ /* 0x044fee000000181c */
[----:B---3--:R-:W-:Y:S01]  /*6700*/  LDSM.16.M88.4 R200, [R235+0xe900] ;  /* 0x00e90000ebc8783b */ /* 0x008fe20000000200 */
[C---:B------:R-:W-:Y:S07]  /*6710*/  HMMA.16816.F32 R32, R172.reuse, R146, R32 ;  /* 0x00000092ac20723c */ /* 0x040fee0000001820 */
[----:B------:R-:W2:Y:S01]  /*6720*/  LDSM.16.M88.4 R144, [R235+0xb900] ;  /* 0x00b90000eb90783b */ /* 0x000ea20000000200 */
[C---:B----4-:R-:W-:Y:S07]  /*6730*/  HMMA.16816.F32 R36, R172.reuse, R148, R36 ;  /* 0x00000094ac24723c */ /* 0x050fee0000001824 */
[----:B------:R-:W-:Y:S01]  /*6740*/  LDSM.16.M88.4 R204, [R235+0xf100] ;  /* 0x00f10000ebcc783b */ /* 0x000fe20000000200 */
[C---:B------:R-:W-:Y:S07]  /*6750*/  HMMA.16816.F32 R40, R172.reuse, R150, R40 ;  /* 0x00000096ac28723c */ /* 0x040fee0000001828 */
[----:B------:R-:W3:Y:S01]  /*6760*/  LDSM.16.M88.4 R148, [R224+0x1800] ;  /* 0x00180000e094783b */ /* 0x000ee20000000200 */
[C---:B-----5:R-:W-:Y:S07]  /*6770*/  HMMA.16816.F32 R44, R172.reuse, R152, R44 ;  /* 0x00000098ac2c723c */ /* 0x060fee000000182c */
[----:B------:R-:W-:Y:S01]  /*6780*/  LDSM.16.M88.4 R208, [R235+0xf900] ;  /* 0x00f90000ebd0783b */ /* 0x000fe20000000200 */
[C---:B------:R-:W-:Y:S07]  /*6790*/  HMMA.16816.F32 R48, R172.reuse, R154, R48 ;  /* 0x0000009aac30723c */ /* 0x040fee0000001830 */
[----:B------:R-:W4:Y:S01]  /*67a0*/  LDSM.16.M88.4 R152, [R224+0x2000] ;  /* 0x00200000e098783b */ /* 0x000f220000000200 */
[C---:B-1----:R-:W-:Y:S08]  /*67b0*/  HMMA.16816.F32 R52, R172.reuse, R132, R52 ;  /* 0x00000084ac34723c */ /* 0x042ff00000001834 */
[C---:B------:R-:W-:Y:S01]  /*67c0*/  HMMA.16816.F32 R56, R172.reuse, R134, R56 ;  /* 0x00000086ac38723c */ /* 0x040fe20000001838 */
[----:B------:R-:W1:Y:S07]  /*67d0*/  LDSM.16.M88.4 R132, [R238+0xc100] ;  /* 0x00c10000ee84783b */ /* 0x000e6e0000000200 */
[C---:B--2---:R-:W-:Y:S08]  /*67e0*/  HMMA.16816.F32 R60, R172.reuse, R144, R60 ;  /* 0x00000090ac3c723c */ /* 0x044ff0000000183c */
[----:B------:R-:W-:Y:S01]  /*67f0*/  HMMA.16816.F32 R64, R172, R146, R64 ;  /* 0x00000092ac40723c */ /* 0x000fe20000001840 */
[----:B------:R-:W2:Y:S07]  /*6800*/  LDSM.16.M88.4 R144, [R238+0xc900] ;  /* 0x00c90000ee90783b */ /* 0x000eae0000000200 */
[C---:B------:R-:W-:Y:S08]  /*6810*/  HMMA.16816.F32 R4, R184.reuse, R156, R4 ;  /* 0x0000009cb804723c */ /* 0x040ff00000001804 */
[C---:B------:R-:W-:Y:S01]  /*6820*/  HMMA.16816.F32 R8, R184.reuse, R158, R8 ;  /* 0x0000009eb808723c */ /* 0x040fe20000001808 */
[----:B------:R-:W5:Y:S07]  /*6830*/  LDSM.16.M88.4 R156, [R238+0xd100] ;  /* 0x00d10000ee9c783b */ /* 0x000f6e0000000200 */
[C---:B------:R-:W-:Y:S08]  /*6840*/  HMMA.16816.F32 R12, R184.reuse, R160, R12 ;  /* 0x000000a0b80c723c */ /* 0x040ff0000000180c */
[C---:B------:R-:W-:Y:S01]  /*6850*/  HMMA.16816.F32 R16, R184.reuse, R162, R16 ;  /* 0x000000a2b810723c */ /* 0x040fe20000001810 */
[----:B------:R-:W1:Y:S07]  /*6860*/  LDSM.16.M88.4 R160, [R238+0xd900] ;  /* 0x00d90000eea0783b */ /* 0x000e6e0000000200 */
[C---:B------:R-:W-:Y:S08]  /*6870*/  HMMA.16816.F32 R20, R184.reuse, R164, R20 ;  /* 0x000000a4b814723c */ /* 0x040ff00000001814 */
[C---:B------:R-:W-:Y:S01]  /*6880*/  HMMA.16816.F32 R24, R184.reuse, R166, R24 ;  /* 0x000000a6b818723c */ /* 0x040fe20000001818 */
[----:B------:R-:W1:Y:S07]  /*6890*/  LDSM.16.M88.4 R164, [R238+0xe100] ;  /* 0x00e10000eea4783b */ /* 0x000e6e0000000200 */
[C---:B---3--:R-:W-:Y:S08]  /*68a0*/  HMMA.16816.F32 R28, R184.reuse, R148, R28 ;  /* 0x00000094b81c723c */ /* 0x048ff0000000181c */
[C---:B------:R-:W-:Y:S01]  /*68b0*/  HMMA.16816.F32 R32, R184.reuse, R150, R32 ;  /* 0x00000096b820723c */ /* 0x040fe20000001820 */
[----:B------:R-:W3:Y:S07]  /*68c0*/  LDSM.16.M88.4 R148, [R238+0xe900] ;  /* 0x00e90000ee94783b */ /* 0x000eee0000000200 */
[C---:B----4-:R-:W-:Y:S08]  /*68d0*/  HMMA.16816.F32 R36, R184.reuse, R152, R36 ;  /* 0x00000098b824723c */ /* 0x050ff00000001824 */
[C---:B------:R-:W-:Y:S01]  /*68e0*/  HMMA.16816.F32 R40, R184.reuse, R154, R40 ;  /* 0x0000009ab828723c */ /* 0x040fe20000001828 */
[----:B------:R-:W4:Y:S07]  /*68f0*/  LDSM.16.M88.4 R152, [R238+0xf100] ;  /* 0x00f10000ee98783b */ /* 0x000f2e0000000200 */
[C---:B------:R-:W-:Y:S08]  /*6900*/  HMMA.16816.F32 R44, R184.reuse, R168, R44 ;  /* 0x000000a8b82c723c */ /* 0x040ff0000000182c */
[C---:B------:R-:W-:Y:S01]  /*6910*/  HMMA.16816.F32 R48, R184.reuse, R170, R48 ;  /* 0x000000aab830723c */ /* 0x040fe20000001830 */
[----:B------:R-:W2:Y:S07]  /*6920*/  LDSM.16.M88.4 R168, [R238+0xf900] ;  /* 0x00f90000eea8783b */ /* 0x000eae0000000200 */
[C---:B------:R-:W-:Y:S08]  /*6930*/  HMMA.16816.F32 R52, R184.reuse, R176, R52 ;  /* 0x000000b0b834723c */ /* 0x040ff00000001834 */
[C---:B------:R-:W-:Y:S01]  /*6940*/  HMMA.16816.F32 R56, R184.reuse, R178, R56 ;  /* 0x000000b2b838723c */ /* 0x040fe20000001838 */
[----:B------:R-:W3:Y:S07]  /*6950*/  LDSM.16.M88.4 R176, [R223] ;  /* 0x00000000dfb0783b */ /* 0x000eee0000000200 */
[C---:B------:R-:W-:Y:S08]  /*6960*/  HMMA.16816.F32 R60, R184.reuse, R180, R60 ;  /* 0x000000b4b83c723c */ /* 0x040ff0000000183c */
[----:B------:R-:W-:Y:S01]  /*6970*/  HMMA.16816.F32 R64, R184, R182, R64 ;  /* 0x000000b6b840723c */ /* 0x000fe20000001840 */
[----:B------:R-:W3:Y:S07]  /*6980*/  LDSM.16.M88.4 R180, [R222] ;  /* 0x00000000deb4783b */ /* 0x000eee0000000200 */
[C---:B-1----:R-:W-:Y:S08]  /*6990*/  HMMA.16816.F32 R4, R188.reuse, R132, R4 ;  /* 0x00000084bc04723c */ /* 0x042ff00000001804 */
[C---:B------:R-:W-:Y:S01]  /*69a0*/  HMMA.16816.F32 R8, R188.reuse, R134, R8 ;  /* 0x00000086bc08723c */ /* 0x040fe20000001808 */
[----:B------:R-:W1:Y:S07]  /*69b0*/  LDSM.16.M88.4 R132, [R221] ;  /* 0x00000000dd84783b */ /* 0x000e6e0000000200 */
[C---:B--2---:R-:W-:Y:S08]  /*69c0*/  HMMA.16816.F32 R12, R188.reuse, R144, R12 ;  /* 0x00000090bc0c723c */ /* 0x044ff0000000180c */
[C---:B------:R-:W-:Y:S01]  /*69d0*/  HMMA.16816.F32 R16, R188.reuse, R146, R16 ;  /* 0x00000092bc10723c */ /* 0x040fe20000001810 */
[----:B------:R-:W2:Y:S07]  /*69e0*/  LDSM.16.M88.4 R144, [R220] ;  /* 0x00000000dc90783b */ /* 0x000eae0000000200 */
[C---:B-----5:R-:W-:Y:S08]  /*69f0*/  HMMA.16816.F32 R20, R188.reuse, R156, R20 ;  /* 0x0000009cbc14723c */ /* 0x060ff00000001814 */
[C---:B------:R-:W-:Y:S01]  /*6a00*/  HMMA.16816.F32 R24, R188.reuse, R158, R24 ;  /* 0x0000009ebc18723c */ /* 0x040fe20000001818 */
[----:B------:R-:W-:Y:S07]  /*6a10*/  LDSM.16.M88.4 R156, [R217] ;  /* 0x00000000d99c783b */ /* 0x000fee0000000200 */
[C---:B------:R-:W-:Y:S08]  /*6a20*/  HMMA.16816.F32 R28, R188.reuse, R160, R28 ;  /* 0x000000a0bc1c723c */ /* 0x040ff0000000181c */
[C---:B------:R-:W-:Y:S01]  /*6a30*/  HMMA.16816.F32 R32, R188.reuse, R162, R32 ;  /* 0x000000a2bc20723c */ /* 0x040fe20000001820 */
[----:B------:R-:W-:Y:S07]  /*6a40*/  LDSM.16.M88.4 R160, [R216] ;  /* 0x00000000d8a0783b */ /* 0x000fee0000000200 */
[C---:B------:R-:W-:Y:S08]  /*6a50*/  HMMA.16816.F32 R36, R188.reuse, R164, R36 ;  /* 0x000000a4bc24723c */ /* 0x040ff00000001824 */
[C---:B------:R-:W-:Y:S01]  /*6a60*/  HMMA.16816.F32 R40, R188.reuse, R166, R40 ;  /* 0x000000a6bc28723c */ /* 0x040fe20000001828 */
[----:B------:R-:W-:Y:S07]  /*6a70*/  LDSM.16.M88.4 R164, [R235+0xc100] ;  /* 0x00c10000eba4783b */ /* 0x000fee0000000200 */
[C---:B---3--:R-:W-:Y:S08]  /*6a80*/  HMMA.16816.F32 R44, R188.reuse, R148, R44 ;  /* 0x00000094bc2c723c */ /* 0x048ff0000000182c */
[C---:B------:R-:W-:Y:S01]  /*6a90*/  HMMA.16816.F32 R48, R188.reuse, R150, R48 ;  /* 0x00000096bc30723c */ /* 0x040fe20000001830 */
[----:B------:R-:W3:Y:S07]  /*6aa0*/  LDSM.16.M88.4 R148, [R219] ;  /* 0x00000000db94783b */ /* 0x000eee0000000200 */
[C---:B----4-:R-:W-:Y:S08]  /*6ab0*/  HMMA.16816.F32 R52, R188.reuse, R152, R52 ;  /* 0x00000098bc34723c */ /* 0x050ff00000001834 */
[C---:B------:R-:W-:Y:S01]  /*6ac0*/  HMMA.16816.F32 R56, R188.reuse, R154, R56 ;  /* 0x0000009abc38723c */ /* 0x040fe20000001838 */
[----:B------:R-:W4:Y:S07]  /*6ad0*/  LDSM.16.M88.4 R152, [R218] ;  /* 0x00000000da98783b */ /* 0x000f2e0000000200 */
[C---:B------:R-:W-:Y:S08]  /*6ae0*/  HMMA.16816.F32 R60, R188.reuse, R168, R60 ;  /* 0x000000a8bc3c723c */ /* 0x040ff0000000183c */
[----:B------:R-:W-:Y:S01]  /*6af0*/  HMMA.16816.F32 R64, R188, R170, R64 ;  /* 0x000000aabc40723c */ /* 0x000fe20000001840 */
[----:B------:R-:W-:Y:S07]  /*6b00*/  LDSM.16.M88.4 R168, [R235+0xd100] ;  /* 0x00d10000eba8783b */ /* 0x000fee0000000200 */
[C---:B------:R-:W-:Y:S08]  /*6b10*/  HMMA.16816.F32 R4, R192.reuse, R176, R4 ;  /* 0x000000b0c004723c */ /* 0x040ff00000001804 */
[C---:B------:R-:W-:Y:S01]  /*6b20*/  HMMA.16816.F32 R8, R192.reuse, R178, R8 ;  /* 0x000000b2c008723c */ /* 0x040fe20000001808 */
[----:B------:R-:W-:Y:S07]  /*6b30*/  LDSM.16.M88.4 R176, [R235+0xd900] ;  /* 0x00d90000ebb0783b */ /* 0x000fee0000000200 */
[C---:B------:R-:W-:Y:S08]  /*6b40*/  HMMA.16816.F32 R12, R192.reuse, R180, R12 ;  /* 0x000000b4c00c723c */ /* 0x040ff0000000180c */
[C---:B------:R-:W-:Y:S01]  /*6b50*/  HMMA.16816.F32 R16, R192.reuse, R182, R16 ;  /* 0x000000b6c010723c */ /* 0x040fe20000001810 */
[----:B------:R-:W-:Y:S07]  /*6b60*/  LDSM.16.M88.4 R180, [R235+0xe100] ;  /* 0x00e10000ebb4783b */ /* 0x000fee0000000200 */
[C---:B-1----:R-:W-:Y:S08]  /*6b70*/  HMMA.16816.F32 R20, R192.reuse, R132, R20 ;  /* 0x00000084c014723c */ /* 0x042ff00000001814 */
[C---:B------:R-:W-:Y:S01]  /*6b80*/  HMMA.16816.F32 R24, R192.reuse, R134, R24 ;  /* 0x00000086c018723c */ /* 0x040fe20000001818 */
[----:B------:R-:W1:Y:S07]  /*6b90*/  LDSM.16.M88.4 R132, [R235+0xc900] ;  /* 0x00c90000eb84783b */ /* 0x000e6e0000000200 */
[C---:B--2---:R-:W-:Y:S08]  /*6ba0*/  HMMA.16816.F32 R28, R192.reuse, R144, R28 ;  /* 0x00000090c01c723c */ /* 0x044ff0000000181c */
[C---:B------:R-:W-:Y:S01]  /*6bb0*/  HMMA.16816.F32 R32, R192.reuse, R146, R32 ;  /* 0x00000092c020723c */ /* 0x040fe20000001820 */
[----:B------:R-:W2:Y:S07]  /*6bc0*/  LDSM.16.M88.4 R144, [R224+0x4000] ;  /* 0x00400000e090783b */ /* 0x000eae0000000200 */
[C---:B---3--:R-:W-:Y:S08]  /*6bd0*/  HMMA.16816.F32 R36, R192.reuse, R148, R36 ;  /* 0x00000094c024723c */ /* 0x048ff00000001824 */
[C---:B------:R-:W-:Y:S08]  /*6be0*/  HMMA.16816.F32 R40, R192.reuse, R150, R40 ;  /* 0x00000096c028723c */ /* 0x040ff00000001828 */
[C---:B----4-:R-:W-:Y:S08]  /*6bf0*/  HMMA.16816.F32 R44, R192.reuse, R152, R44 ;  /* 0x00000098c02c723c */ /* 0x050ff0000000182c */
[C---:B------:R-:W-:Y:S08]  /*6c00*/  HMMA.16816.F32 R48, R192.reuse, R154, R48 ;  /* 0x0000009ac030723c */ /* 0x040ff00000001830 */
[C---:B------:R-:W-:Y:S08]  /*6c10*/  HMMA.16816.F32 R52, R192.reuse, R156, R52 ;  /* 0x0000009cc034723c */ /* 0x040ff00000001834 */
[C---:B------:R-:W-:Y:S08]  /*6c20*/  HMMA.16816.F32 R56, R192.reuse, R158, R56 ;  /* 0x0000009ec038723c */ /* 0x040ff00000001838 */
[C---:B------:R-:W-:Y:S08]  /*6c30*/  HMMA.16816.F32 R60, R192.reuse, R160, R60 ;  /* 0x000000a0c03c723c */ /* 0x040ff0000000183c */
[----:B------:R-:W-:Y:S08]  /*6c40*/  HMMA.16816.F32 R64, R192, R162, R64 ;  /* 0x000000a2c040723c */ /* 0x000ff00000001840 */
[C---:B------:R-:W-:Y:S08]  /*6c50*/  HMMA.16816.F32 R4, R196.reuse, R164, R4 ;  /* 0x000000a4c404723c */ /* 0x040ff00000001804 */
[C---:B------:R-:W-:Y:S08]  /*6c60*/  HMMA.16816.F32 R8, R196.reuse, R166, R8 ;  /* 0x000000a6c408723c */ /* 0x040ff00000001808 */
[C---:B-1----:R-:W-:Y:S08]  /*6c70*/  HMMA.16816.F32 R12, R196.reuse, R132, R12 ;  /* 0x00000084c40c723c */ /* 0x042ff0000000180c */
[C---:B------:R-:W-:Y:S01]  /*6c80*/  HMMA.16816.F32 R16, R196.reuse, R134, R16 ;  /* 0x00000086c410723c */ /* 0x040fe20000001810 */
[----:B------:R-:W1:Y:S07]  /*6c90*/  LDSM.16.M88.4 R132, [R224+0x4800] ;  /* 0x00480000e084783b */ /* 0x000e6e0000000200 */
[C---:B------:R-:W-:Y:S08]  /*6ca0*/  HMMA.16816.F32 R20, R196.reuse, R168, R20 ;  /* 0x000000a8c414723c */ /* 0x040ff00000001814 */
        /* <DEDUP_REMOVED lines=10> */
[----:B------:R-:W-:Y:S08]  /*6d50*/  HMMA.16816.F32 R64, R196, R210, R64 ;  /* 0x000000d2c440723c */ /* 0x000ff00000001840 */
[C---:B--2---:R-:W-:Y:S08]  /*6d60*/  HMMA.16816.F32 R4, R212.reuse, R144, R4 ;  /* 0x00000090d404723c */ /* 0x044ff00000001804 */
[C---:B------:R-:W-:Y:S08]  /*6d70*/  HMMA.16816.F32 R8, R212.reuse, R146, R8 ;  /* 0x00000092d408723c */ /* 0x040ff00000001808 */
[C---:B-1----:R-:W-:Y:S08]  /*6d80*/  HMMA.16816.F32 R12, R212.reuse, R132, R12 ;  /* 0x00000084d40c723c */ /* 0x042ff0000000180c */
[----:B------:R-:W-:Y:S01]  /*6d90*/  FMUL.FTZ R4, R4, c[0x0][0x320] ;  /* 0x0000c80004047a20 */ /* 0x000fe20000410000 */
[C---:B------:R-:W-:Y:S03]  /*6da0*/  HMMA.16816.F32 R16, R212.reuse, R134, R16 ;  /* 0x00000086d410723c */ /* 0x040fe60000001810 */
[----:B------:R-:W-:Y:S01]  /*6db0*/  MUFU.TANH R147, R4 ;  /* 0x0000000400937308 */ /* 0x000fe20000002400 */
[----:B------:R-:W-:Y:S02]  /*6dc0*/  FMUL.FTZ R5, R5, c[0x0][0x320] ;  /* 0x0000c80005057a20 */ /* 0x000fe40000410000 */
[----:B------:R-:W-:Y:S02]  /*6dd0*/  FMUL.FTZ R6, R6, c[0x0][0x320] ;  /* 0x0000c80006067a20 */ /* 0x000fe40000410000 */
[----:B------:R-:W-:Y:S04]  /*6de0*/  FMUL.FTZ R10, R10, c[0x0][0x320] ;  /* 0x0000c8000a0a7a20 */ /* 0x000fe80000410000 */
[----:B------:R-:W-:Y:S01]  /*6df0*/  FMUL.FTZ R11, R11, c[0x0][0x320] ;  /* 0x0000c8000b0b7a20 */ /* 0x000fe20000410000 */
[----:B------:R-:W-:Y:S01]  /*6e00*/  MUFU.TANH R146, R5 ;  /* 0x0000000500927308 */ /* 0x000fe20000002400 */
[----:B------:R-:W-:Y:S02]  /*6e10*/  FMUL.FTZ R7, R7, c[0x0][0x320] ;  /* 0x0000c80007077a20 */ /* 0x000fe40000410000 */
[----:B------:R-:W-:Y:S02]  /*6e20*/  FMUL.FTZ R9, R9, c[0x0][0x320] ;  /* 0x0000c80009097a20 */ /* 0x000fe40000410000 */
[----:B------:R-:W-:Y:S02]  /*6e30*/  FMUL.FTZ R8, R8, c[0x0][0x320] ;  /* 0x0000c80008087a20 */ /* 0x000fe40000410000 */
[----:B------:R-:W-:Y:S02]  /*6e40*/  FMUL.FTZ R13, R13, c[0x0][0x320] ;  /* 0x0000c8000d0d7a20 */ /* 0x000fe40000410000 */
[----:B------:R-:W-:Y:S01]  /*6e50*/  FMUL.FTZ R15, R15, c[0x0][0x320] ;  /* 0x0000c8000f0f7a20 */ /* 0x000fe20000410000 */
[----:B------:R-:W-:Y:S01]  /*6e60*/  MUFU.TANH R148, R8 ;  /* 0x0000000800947308 */ /* 0x000fe20000002400 */
[----:B------:R-:W-:Y:S02]  /*6e70*/  FMUL.FTZ R16, R16, c[0x0][0x320] ;  /* 0x0000c80010107a20 */ /* 0x000fe40000410000 */
[----:B------:R-:W-:Y:S02]  /*6e80*/  FMUL.FTZ R12, R12, c[0x0][0x320] ;  /* 0x0000c8000c0c7a20 */ /* 0x000fe40000410000 */
[----:B------:R-:W-:Y:S02]  /*6e90*/  FMUL.FTZ R14, R14, c[0x0][0x320] ;  /* 0x0000c8000e0e7a20 */ /* 0x000fe40000410000 */
[----:B------:R-:W-:Y:S02]  /*6ea0*/  FMUL.FTZ R18, R18, c[0x0][0x320] ;  /* 0x0000c80012127a20 */ /* 0x000fe40000410000 */
[----:B------:R-:W-:Y:S01]  /*6eb0*/  FMUL.FTZ R19, R19, c[0x0][0x320] ;  /* 0x0000c80013137a20 */ /* 0x000fe20000410000 */
[----:B------:R-:W1:Y:S01]  /*6ec0*/  MUFU.TANH R8, R10 ;  /* 0x0000000a00087308 */ /* 0x000e620000002400 */
[----:B------:R-:W-:Y:S09]  /*6ed0*/  FMUL.FTZ R17, R17, c[0x0][0x320] ;  /* 0x0000c80011117a20 */ /* 0x000ff20000410000 */
[----:B------:R-:W2:Y:S10]  /*6ee0*/  MUFU.TANH R3, R11 ;  /* 0x0000000b00037308 */ /* 0x000eb40000002400 */
[----:B------:R-:W-:Y:S01]  /*6ef0*/  MUFU.TANH R145, R6 ;  /* 0x0000000600917308 */ /* 0x000fe20000002400 */
[----:B-1----:R1:W-:Y:S09]  /*6f00*/  STL [R1+0x18], R8 ;  /* 0x0000180801007387 */ /* 0x0023f20000100800 */
[----:B------:R3:W-:Y:S01]  /*6f10*/  MUFU.TANH R144, R7 ;  /* 0x0000000700907308 */ /* 0x0007e20000002400 */
[----:B--2---:R2:W-:Y:S09]  /*6f20*/  STL [R1+0x14], R3 ;  /* 0x0000140301007387 */ /* 0x0045f20000100800 */
[----:B------:R-:W-:Y:S10]  /*6f30*/  MUFU.TANH R151, R9 ;  /* 0x0000000900977308 */ /* 0x000ff40000002400 */
[----:B-1----:R-:W-:Y:S01]  /*6f40*/  MUFU.TANH R8, R13 ;  /* 0x0000000d00087308 */ /* 0x002fe20000002400 */
[----:B---3--:R-:W1:Y:S09]  /*6f50*/  LDSM.16.M88.4 R4, [R224+0x5000] ;  /* 0x00500000e004783b */ /* 0x008e720000000200 */
[----:B------:R-:W-:Y:S10]  /*6f60*/  MUFU.TANH R158, R17 ;  /* 0x00000011009e7308 */ /* 0x000ff40000002400 */
[----:B--2---:R-:W2:Y:S10]  /*6f70*/  MUFU.TANH R3, R12 ;  /* 0x0000000c00037308 */ /* 0x004eb40000002400 */
[----:B------:R-:W-:Y:S10]  /*6f80*/  MUFU.TANH R161, R18 ;  /* 0x0000001200a17308 */ /* 0x000ff40000002400 */
[----:B------:R-:W-:Y:S01]  /*6f90*/  MUFU.TANH R164, R19 ;  /* 0x0000001300a47308 */ /* 0x000fe20000002400 */
[----:B--2---:R2:W-:Y:S01]  /*6fa0*/  STL [R1+0x10], R3 ;  /* 0x0000100301007387 */ /* 0x0045e20000100800 */
[C---:B-1----:R-:W-:Y:S03]  /*6fb0*/  HMMA.16816.F32 R20, R212.reuse, R4, R20 ;  /* 0x00000004d414723c */ /* 0x042fe60000001814 */
[----:B------:R1:W-:Y:S05]  /*6fc0*/  STL [R1+0xc], R8 ;  /* 0x00000c0801007387 */ /* 0x0003ea0000100800 */
[C---:B------:R-:W-:Y:S01]  /*6fd0*/  HMMA.16816.F32 R24, R212.reuse, R6, R24 ;  /* 0x00000006d418723c */ /* 0x040fe20000001818 */
[----:B------:R-:W-:Y:S01]  /*6fe0*/  LDSM.16.M88.4 R4, [R224+0x6000] ;  /* 0x00600000e004783b */ /* 0x000fe20000000200 */
[----:B--2---:R-:W2:Y:S11]  /*6ff0*/  MUFU.TANH R3, R14 ;  /* 0x0000000e00037308 */ /* 0x004eb60000002400 */
[----:B------:R-:W-:Y:S03]  /*7000*/  @!UPT UIADD3 URZ, URZ, URZ, URZ ;  /* 0x0000003f3f3ff290 */ /* 0x000fe6000fffe03f */
[----:B------:R-:W-:Y:S02]  /*7010*/  FMUL.FTZ R20, R20, c[0x0][0x320] ;  /* 0x0000c80014147a20 */ /* 0x000fe40000410000 */
[----:B------:R-:W-:Y:S02]  /*7020*/  FMUL.FTZ R21, R21, c[0x0][0x320] ;  /* 0x0000c80015157a20 */ /* 0x000fe40000410000 */
[----:B------:R-:W-:Y:S02]  /*7030*/  FMUL.FTZ R22, R22, c[0x0][0x320] ;  /* 0x0000c80016167a20 */ /* 0x000fe40000410000 */
[----:B------:R-:W-:Y:S02]  /*7040*/  FMUL.FTZ R23, R23, c[0x0][0x320] ;  /* 0x0000c80017177a20 */ /* 0x000fe40000410000 */
[----:B------:R-:W-:Y:S01]  /*7050*/  FMUL.FTZ R24, R24, c[0x0][0x320] ;  /* 0x0000c80018187a20 */ /* 0x000fe20000410000 */
[----:B-1----:R-:W1:Y:S01]  /*7060*/  MUFU.TANH R8, R15 ;  /* 0x0000000f00087308 */ /* 0x002e620000002400 */
[----:B------:R-:W-:Y:S02]  /*7070*/  FMUL.FTZ R25, R25, c[0x0][0x320] ;  /* 0x0000c80019197a20 */ /* 0x000fe40000410000 */
[----:B------:R-:W-:Y:S02]  /*7080*/  FMUL.FTZ R26, R26, c[0x0][0x320] ;  /* 0x0000c8001a1a7a20 */ /* 0x000fe40000410000 */
[----:B------:R-:W-:Y:S05]  /*7090*/  FMUL.FTZ R27, R27, c[0x0][0x320] ;  /* 0x0000c8001b1b7a20 */ /* 0x000fea0000410000 */
[----:B------:R-:W-:Y:S01]  /*70a0*/  MUFU.TANH R170, R20 ;  /* 0x0000001400aa7308 */ /* 0x000fe20000002400 */
[----:B--2---:R2:W-:Y:S09]  /*70b0*/  STL [R1+0x8], R3 ;  /* 0x0000080301007387 */ /* 0x0045f20000100800 */
[----:B------:R-:W-:Y:S01]  /*70c0*/  MUFU.TANH R171, R21 ;  /* 0x0000001500ab7308 */ /* 0x000fe20000002400 */
[----:B-1----:R-:W-:Y:S04]  /*70d0*/  STL [R1+0x4], R8 ;  /* 0x0000040801007387 */ /* 0x002fe80000100800 */
[----:B------:R-:W1:Y:S05]  /*70e0*/  LDSM.16.M88.4 R8, [R224+0x5800] ;  /* 0x00580000e008783b */ /* 0x000e6a0000000200 */
[----:B------:R-:W-:Y:S10]  /*70f0*/  MUFU.TANH R176, R22 ;  /* 0x0000001600b07308 */ /* 0x000ff40000002400 */
[----:B--2---:R-:W2:Y:S10]  /*7100*/  MUFU.TANH R3, R16 ;  /* 0x0000001000037308 */ /* 0x004eb40000002400 */
[----:B------:R3:W4:Y:S10]  /*7110*/  MUFU.TANH R177, R23 ;  /* 0x0000001700b17308 */ /* 0x0007340000002400 */
[----:B------:R3:W3:Y:S01]  /*7120*/  MUFU.TANH R178, R24 ;  /* 0x0000001800b27308 */ /* 0x0006e20000002400 */
[----:B--2---:R-:W-:Y:S01]  /*7130*/  STL [R1], R3 ;  /* 0x0000000301007387 */ /* 0x004fe20000100800 */
[C---:B-1----:R-:W-:Y:S08]  /*7140*/  HMMA.16816.F32 R28, R212.reuse, R8, R28 ;  /* 0x00000008d41c723c */ /* 0x042ff0000000181c */
[----:B------:R1:W2:Y:S01]  /*7150*/  MUFU.TANH R179, R25 ;  /* 0x0000001900b37308 */ /* 0x0002a20000002400 */
[C---:B------:R-:W-:Y:S01]  /*7160*/  HMMA.16816.F32 R32, R212.reuse, R10, R32 ;  /* 0x0000000ad420723c */ /* 0x040fe20000001820 */
[----:B------:R-:W5:Y:S08]  /*7170*/  LDSM.16.M88.4 R8, [R224+0x6800] ;  /* 0x00680000e008783b */ /* 0x000f700000000200 */
[----:B------:R1:W1:Y:S01]  /*7180*/  MUFU.TANH R180, R26 ;  /* 0x0000001a00b47308 */ /* 0x0002620000002400 */
[C---:B------:R-:W-:Y:S09]  /*7190*/  HMMA.16816.F32 R36, R212.reuse, R4, R36 ;  /* 0x00000004d424723c */ /* 0x040ff20000001824 */
[----:B------:R1:W1:Y:S01]  /*71a0*/  MUFU.TANH R181, R27 ;  /* 0x0000001b00b57308 */ /* 0x0002620000002400 */
[C---:B------:R-:W-:Y:S01]  /*71b0*/  HMMA.16816.F32 R40, R212.reuse, R6, R40 ;  /* 0x00000006d428723c */ /* 0x040fe20000001828 */
[----:B------:R-:W1:Y:S02]  /*71c0*/  LDSM.16.M88.4 R4, [R224+0x7000] ;  /* 0x00700000e004783b */ /* 0x000e640000000200 */
[----:B------:R-:W-:Y:S02]  /*71d0*/  FMUL.FTZ R28, R28, c[0x0][0x320] ;  /* 0x0000c8001c1c7a20 */ /* 0x000fe40000410000 */
[----:B------:R-:W-:Y:S04]  /*71e0*/  FMUL.FTZ R29, R29, c[0x0][0x320] ;  /* 0x0000c8001d1d7a20 */ /* 0x000fe80000410000 */
[----:B------:R1:W1:Y:S03]  /*71f0*/  MUFU.TANH R206, R28 ;  /* 0x0000001c00ce7308 */ /* 0x0002660000002400 */
[----:B------:R-:W-:Y:S02]  /*7200*/  FMUL.FTZ R30, R30, c[0x0][0x320] ;  /* 0x0000c8001e1e7a20 */ /* 0x000fe40000410000 */
[----:B------:R-:W-:Y:S02]  /*7210*/  FMUL.FTZ R31, R31, c[0x0][0x320] ;  /* 0x0000c8001f1f7a20 */ /* 0x000fe40000410000 */
[----:B------:R-:W-:Y:S02]  /*7220*/  FMUL.FTZ R32, R32, c[0x0][0x320] ;  /* 0x0000c80020207a20 */ /* 0x000fe40000410000 */
[----:B------:R-:W-:Y:S01]  /*7230*/  FMUL.FTZ R33, R33, c[0x0][0x320] ;  /* 0x0000c80021217a20 */ /* 0x000fe20000410000 */
[----:B------:R2:W2:Y:S01]  /*7240*/  MUFU.TANH R204, R29 ;  /* 0x0000001d00cc7308 */ /* 0x0004a20000002400 */
[----:B------:R-:W-:Y:S02]  /*7250*/  FMUL.FTZ R34, R34, c[0x0][0x320] ;  /* 0x0000c80022227a20 */ /* 0x000fe40000410000 */
[----:B------:R-:W-:Y:S02]  /*7260*/  FMUL.FTZ R35, R35, c[0x0][0x320] ;  /* 0x0000c80023237a20 */ /* 0x000fe40000410000 */
[----:B------:R-:W-:Y:S01]  /*7270*/  FMUL.FTZ R36, R36, c[0x0][0x320] ;  /* 0x0000c80024247a20 */ /* 0x000fe20000410000 */
[C---:B-----5:R-:W-:Y:S04]  /*7280*/  HMMA.16816.F32 R44, R212.reuse, R8, R44 ;  /* 0x00000008d42c723c */ /* 0x060fe8000000182c */
[----:B------:R2:W2:Y:S01]  /*7290*/  MUFU.TANH R207, R30 ;  /* 0x0000001e00cf7308 */ /* 0x0004a20000002400 */
[----:B------:R-:W-:Y:S02]  /*72a0*/  FMUL.FTZ R37, R37, c[0x0][0x320] ;  /* 0x0000c80025257a20 */ /* 0x000fe40000410000 */
[----:B------:R-:W-:Y:S01]  /*72b0*/  FMUL.FTZ R38, R38, c[0x0][0x320] ;  /* 0x0000c80026267a20 */ /* 0x000fe20000410000 */
[C---:B------:R-:W-:Y:S01]  /*72c0*/  HMMA.16816.F32 R48, R212.reuse, R10, R48 ;  /* 0x0000000ad430723c */ /* 0x040fe20000001830 */
[----:B------:R-:W5:Y:S01]  /*72d0*/  LDSM.16.M88.4 R8, [R224+0x7800] ;  /* 0x00780000e008783b */ /* 0x000f620000000200 */
[----:B------:R-:W-:Y:S04]  /*72e0*/  DEPBAR.LE SB0, 0x0 ;  /* 0x000080000000791a */ /* 0x000fe80000000000 */
[----:B------:R2:W2:Y:S01]  /*72f0*/  MUFU.TANH R209, R31 ;  /* 0x0000001f00d17308 */ /* 0x0004a20000002400 */
[----:B------:R-:W-:Y:S01]  /*7300*/  FMUL.FTZ R39, R39, c[0x0][0x320] ;  /* 0x0000c80027277a20 */ /* 0x000fe20000410000 */
[C---:B-1----:R-:W-:Y:S01]  /*7310*/  HMMA.16816.F32 R52, R212.reuse, R4, R52 ;  /* 0x00000004d434723c */ /* 0x042fe20000001834 */
[----:B------:R-:W-:Y:S04]  /*7320*/  BAR.SYNC.DEFER_BLOCKING 0x0 ;  /* 0x0000000000007b1d */ /* 0x000fe80000010000 */
[----:B------:R-:W-:Y:S02]  /*7330*/  FMUL.FTZ R40, R40, c[0x0][0x320] ;  /* 0x0000c80028287a20 */ /* 0x000fe40000410000 */
[----:B------:R-:W-:Y:S01]  /*7340*/  FMUL.FTZ R41, R41, c[0x0][0x320] ;  /* 0x0000c80029297a20 */ /* 0x000fe20000410000 */
[----:B------:R1:W1:Y:S01]  /*7350*/  MUFU.TANH R210, R32 ;  /* 0x0000002000d27308 */ /* 0x0002620000002400 */
[C---:B------:R-:W-:Y:S03]  /*7360*/  HMMA.16816.F32 R56, R212.reuse, R6, R56 ;  /* 0x00000006d438723c */ /* 0x040fe60000001838 */
[----:B------:R-:W-:Y:S02]  /*7370*/  FMUL.FTZ R42, R42, c[0x0][0x320] ;  /* 0x0000c8002a2a7a20 */ /* 0x000fe40000410000 */
[----:B------:R-:W-:Y:S02]  /*7380*/  FMUL.FTZ R43, R43, c[0x0][0x320] ;  /* 0x0000c8002b2b7a20 */ /* 0x000fe40000410000 */
[----:B------:R-:W-:Y:S02]  /*7390*/  FMUL.FTZ R44, R44, c[0x0][0x320] ;  /* 0x0000c8002c2c7a20 */ /* 0x000fe40000410000 */
[----:B------:R1:W1:Y:S03]  /*73a0*/  MUFU.TANH R211, R33 ;  /* 0x0000002100d37308 */ /* 0x0002660000002400 */
[----:B------:R-:W-:Y:S02]  /*73b0*/  FMUL.FTZ R45, R45, c[0x0][0x320] ;  /* 0x0000c8002d2d7a20 */ /* 0x000fe40000410000 */
[----:B------:R-:W-:Y:S02]  /*73c0*/  FMUL.FTZ R46, R46, c[0x0][0x320] ;  /* 0x0000c8002e2e7a20 */ /* 0x000fe40000410000 */
[----:B------:R-:W-:Y:S02]  /*73d0*/  FMUL.FTZ R47, R47, c[0x0][0x320] ;  /* 0x0000c8002f2f7a20 */ /* 0x000fe40000410000 */
[----:B------:R-:W-:Y:S01]  /*73e0*/  FMUL.FTZ R48, R48, c[0x0][0x320] ;  /* 0x0000c80030307a20 */ /* 0x000fe20000410000 */
[----:B------:R1:W1:Y:S01]  /*73f0*/  MUFU.TANH R250, R34 ;  /* 0x0000002200fa7308 */ /* 0x0002620000002400 */
[----:B------:R-:W-:Y:S02]  /*7400*/  FMUL.FTZ R49, R49, c[0x0][0x320] ;  /* 0x0000c80031317a20 */ /* 0x000fe40000410000 */
[----:B------:R-:W-:Y:S01]  /*7410*/  FMUL.FTZ R50, R50, c[0x0][0x320] ;  /* 0x0000c80032327a20 */ /* 0x000fe20000410000 */
[C---:B-----5:R-:W-:Y:S03]  /*7420*/  HMMA.16816.F32 R60, R212.reuse, R8, R60 ;  /* 0x00000008d43c723c */ /* 0x060fe6000000183c */
[----:B------:R-:W-:Y:S03]  /*7430*/  FMUL.FTZ R51, R51, c[0x0][0x320] ;  /* 0x0000c80033337a20 */ /* 0x000fe60000410000 */
[----:B------:R1:W1:Y:S01]  /*7440*/  MUFU.TANH R251, R35 ;  /* 0x0000002300fb7308 */ /* 0x0002620000002400 */
[----:B------:R-:W-:Y:S01]  /*7450*/  FMUL.FTZ R52, R52, c[0x0][0x320] ;  /* 0x0000c80034347a20 */ /* 0x000fe20000410000 */
[----:B------:R-:W-:Y:S04]  /*7460*/  HMMA.16816.F32 R64, R212, R10, R64 ;  /* 0x0000000ad440723c */ /* 0x000fe80000001840 */
[----:B------:R-:W-:Y:S02]  /*7470*/  FMUL.FTZ R53, R53, c[0x0][0x320] ;  /* 0x0000c80035357a20 */ /* 0x000fe40000410000 */
[----:B------:R-:W-:Y:S02]  /*7480*/  FMUL.FTZ R54, R54, c[0x0][0x320] ;  /* 0x0000c80036367a20 */ /* 0x000fe40000410000 */
[----:B------:R1:W1:Y:S01]  /*7490*/  MUFU.TANH R19, R36 ;  /* 0x0000002400137308 */ /* 0x0002620000002400 */
[----:B------:R-:W-:Y:S03]  /*74a0*/  FMUL.FTZ R55, R55, c[0x0][0x320] ;  /* 0x0000c80037377a20 */ /* 0x000fe60000410000 */
[----:B------:R-:W-:Y:S02]  /*74b0*/  FMUL.FTZ R56, R56, c[0x0][0x320] ;  /* 0x0000c80038387a20 */ /* 0x000fe40000410000 */
[----:B------:R-:W-:Y:S02]  /*74c0*/  FMUL.FTZ R57, R57, c[0x0][0x320] ;  /* 0x0000c80039397a20 */ /* 0x000fe40000410000 */
[----:B------:R-:W-:Y:S02]  /*74d0*/  FMUL.FTZ R58, R58, c[0x0][0x320] ;  /* 0x0000c8003a3a7a20 */ /* 0x000fe40000410000 */
[----:B------:R1:W1:Y:S01]  /*74e0*/  MUFU.TANH R18, R37 ;  /* 0x0000002500127308 */ /* 0x0002620000002400 */
[----:B------:R-:W-:Y:S02]  /*74f0*/  FMUL.FTZ R59, R59, c[0x0][0x320] ;  /* 0x0000c8003b3b7a20 */ /* 0x000fe40000410000 */
[----:B------:R-:W-:Y:S02]  /*7500*/  FMUL.FTZ R60, R60, c[0x0][0x320] ;  /* 0x0000c8003c3c7a20 */ /* 0x000fe40000410000 */
[----:B------:R-:W-:Y:S02]  /*7510*/  FMUL.FTZ R61, R61, c[0x0][0x320] ;  /* 0x0000c8003d3d7a20 */ /* 0x000fe40000410000 */
[----:B------:R-:W-:Y:S02]  /*7520*/  FMUL.FTZ R62, R62, c[0x0][0x320] ;  /* 0x0000c8003e3e7a20 */ /* 0x000fe40000410000 */
[----:B------:R-:W-:Y:S01]  /*7530*/  FMUL.FTZ R63, R63, c[0x0][0x320] ;  /* 0x0000c8003f3f7a20 */ /* 0x000fe20000410000 */
[----:B------:R1:W1:Y:S01]  /*7540*/  MUFU.TANH R135, R38 ;  /* 0x0000002600877308 */ /* 0x0002620000002400 */
[----:B------:R-:W-:Y:S02]  /*7550*/  FMUL.FTZ R64, R64, c[0x0][0x320] ;  /* 0x0000c80040407a20 */ /* 0x000fe40000410000 */
[----:B------:R-:W-:Y:S02]  /*7560*/  FMUL.FTZ R65, R65, c[0x0][0x320] ;  /* 0x0000c80041417a20 */ /* 0x000fe40000410000 */
[----:B------:R-:W-:Y:S02]  /*7570*/  FMUL.FTZ R66, R66, c[0x0][0x320] ;  /* 0x0000c80042427a20 */ /* 0x000fe40000410000 */
[----:B------:R-:W-:Y:S03]  /*7580*/  FMUL.FTZ R3, R67, c[0x0][0x320] ;  /* 0x0000c80043037a20 */ /* 0x000fe60000410000 */
[----:B------:R1:W1:Y:S10]  /*7590*/  MUFU.TANH R132, R39 ;  /* 0x0000002700847308 */ /* 0x0002740000002400 */
        /* <DEDUP_REMOVED lines=27> */
[----:B------:R1:W1:Y:S02]  /*7750*/  MUFU.TANH R133, R3 ;  /* 0x0000000300857308 */ /* 0x0002640000002400 */
[----:B-1234-:R-:W-:-:S05]  /*7760*/  @P1 BRA `(.L_x_8) ;  /* 0xffffe44000001947 */ /* 0x01efca000383ffff */
.L_x_7:
[----:B---3--:R-:W2:Y:S01]  /*7770*/  LDL.LU R8, [R1+0x18] ;  /* 0x0000180001087983 */ /* 0x008ea20000300800 */
[----:B------:R-:W-:Y:S01]  /*7780*/  FMNMX.FTZ R5, R147, R2, !PT ;  /* 0x0000000293057209 */ /* 0x000fe20007810000 */
[----:B------:R-:W-:Y:S01]  /*7790*/  UISETP.GT.AND UP0, UPT, UR6, UR8, UPT ;  /* 0x000000080600728c */ /* 0x000fe2000bf04270 */
[----:B------:R-:W-:Y:S01]  /*77a0*/  FMNMX.FTZ R3, R145, R0, !PT ;  /* 0x0000000091037209 */ /* 0x000fe20007810000 */
[----:B------:R-:W3:Y:S01]  /*77b0*/  LDL.LU R7, [R1+0x14] ;  /* 0x0000140001077983 */ /* 0x000ee20000300800 */
[----:B------:R-:W-:Y:S01]  /*77c0*/  FMNMX.FTZ R5, R146, R5, !PT ;  /* 0x0000000592057209 */ /* 0x000fe20007810000 */
[----:B------:R-:W-:Y:S01]  /*77d0*/  UIADD3 UR6, UR6, -0x1, URZ ;  /* 0xffffffff06067890 */ /* 0x000fe2000fffe03f */
[----:B------:R-:W-:Y:S01]  /*77e0*/  FMNMX.FTZ R3, R144, R3, !PT ;  /* 0x0000000390037209 */ /* 0x000fe20007810000 */
[----:B------:R-:W4:Y:S01]  /*77f0*/  LDL.LU R32, [R1+0x10] ;  /* 0x0000100001207983 */ /* 0x000f220000300800 */
[----:B------:R-:W-:Y:S02]  /*7800*/  FMNMX.FTZ R5, R148, R5, !PT ;  /* 0x0000000594057209 */ /* 0x000fe40007810000 */
[----:B------:R-:W-:Y:S01]  /*7810*/  MOV R48, R19 ;  /* 0x0000001300307202 */ /* 0x000fe20000000f00 */
[----:B------:R-:W5:Y:S01]  /*7820*/  LDL.LU R41, [R1+0xc] ;  /* 0x00000c0001297983 */ /* 0x000f620000300800 */
[----:B------:R-:W-:Y:S02]  /*7830*/  FMNMX.FTZ R5, R151, R5, !PT ;  /* 0x0000000597057209 */ /* 0x000fe40007810000 */
[----:B------:R-:W-:Y:S01]  /*7840*/  MOV R49, R18 ;  /* 0x0000001200317202 */ /* 0x000fe20000000f00 */
[----:B------:R-:W5:Y:S01]  /*7850*/  LDL.LU R40, [R1+0x8] ;  /* 0x0000080001287983 */ /* 0x000f620000300800 */
[----:B------:R-:W-:Y:S02]  /*7860*/  MOV R50, R135 ;  /* 0x0000008700327202 */ /* 0x000fe40000000f00 */
[----:B------:R-:W-:Y:S01]  /*7870*/  MOV R51, R132 ;  /* 0x0000008400337202 */ /* 0x000fe20000000f00 */
[----:B------:R-:W5:Y:S01]  /*7880*/  LDL.LU R64, [R1+0x4] ;  /* 0x0000040001407983 */ /* 0x000f620000300800 */
[----:B------:R-:W-:Y:S02]  /*7890*/  MOV R56, R153 ;  /* 0x0000009900387202 */ /* 0x000fe40000000f00 */
[----:B------:R-:W-:Y:S01]  /*78a0*/  MOV R57, R150 ;  /* 0x0000009600397202 */ /* 0x000fe20000000f00 */
[----:B------:R-:W5:Y:S01]  /*78b0*/  LDL.LU R59, [R1] ;  /* 0x00000000013b7983 */ /* 0x000f620000300800 */
[----:B------:R-:W-:Y:S02]  /*78c0*/  MOV R58, R149 ;  /* 0x00000095003a7202 */ /* 0x000fe40000000f00 */
[----:B------:R-:W-:Y:S01]  /*78d0*/  PLOP3.LUT P1, PT, PT, PT, UP0, 0x80, 0x0 ;  /* 0x000000000000781c */ /* 0x000fe20003f2f008 */
[----:B------:R-:W-:Y:S08]  /*78e0*/  LDSM.16.MT88.4 R12, [R236+0x100] ;  /* 0x00010000ec0c783b */ /* 0x000ff00000004200 */
[----:B------:R-:W-:Y:S08]  /*78f0*/  LDSM.16.MT88.4 R20, [R234+0x100] ;  /* 0x00010000ea14783b */ /* 0x000ff00000004200 */
[----:B------:R-:W-:Y:S08]  /*7900*/  LDSM.16.MT88.4 R28, [R233+0x100] ;  /* 0x00010000e91c783b */ /* 0x000ff00000004200 */
[----:B------:R-:W-:Y:S08]  /*7910*/  LDSM.16.MT88.4 R36, [R232+0x100] ;  /* 0x00010000e824783b */ /* 0x000ff00000004200 */
[----:B------:R-:W-:Y:S08]  /*7920*/  LDSM.16.MT88.4 R44, [R236+0x4100] ;  /* 0x00410000ec2c783b */ /* 0x000ff00000004200 */
[----:B------:R-:W-:Y:S08]  /*7930*/  LDSM.16.MT88.4 R52, [R234+0x4100] ;  /* 0x00410000ea34783b */ /* 0x000ff00000004200 */
[----:B------:R-:W-:Y:S08]  /*7940*/  LDSM.16.MT88.4 R60, [R233+0x4100] ;  /* 0x00410000e93c783b */ /* 0x000ff00000004200 */
[----:B------:R-:W0:Y:S01]  /*7950*/  LDGDEPBAR ;  /* 0x00000000000079af */ /* 0x000e220000000000 */
[----:B--2---:R-:W-:Y:S04]  /*7960*/  FMNMX.FTZ R3, R8, R3, !PT ;  /* 0x0000000308037209 */ /* 0x004fe80007810000 */
[----:B---3--:R-:W-:Y:S02]  /*7970*/  FMNMX.FTZ R3, R7, R3, !PT ;  /* 0x0000000307037209 */ /* 0x008fe40007810000 */
[----:B----4-:R-:W-:Y:S04]  /*7980*/  FMNMX.FTZ R5, R32, R5, !PT ;  /* 0x0000000520057209 */ /* 0x010fe80007810000 */
[----:B-----5:R-:W-:Y:S02]  /*7990*/  FMNMX.FTZ R5, R41, R5, !PT ;  /* 0x0000000529057209 */ /* 0x020fe40007810000 */
[----:B------:R-:W-:Y:S04]  /*79a0*/  FMNMX.FTZ R3, R40, R3, !PT ;  /* 0x0000000328037209 */ /* 0x000fe80007810000 */
[----:B------:R-:W-:Y:S02]  /*79b0*/  FMNMX.FTZ R3, R64, R3, !PT ;  /* 0x0000000340037209 */ /* 0x000fe40007810000 */
        /* <DEDUP_REMOVED lines=51> */
[----:B------:R-:W-:Y:S03]  /*7cf0*/  FMNMX.FTZ R3, R133, R3, !PT ;  /* 0x0000000385037209 */ /* 0x000fe60007810000 */
[----:B------:R-:W1:Y:S08]  /*7d00*/  SHFL.BFLY PT, R6, R5, 0x2, 0x1f ;  /* 0x0c401f0005067f89 */ /* 0x000e7000000e0000 */
[----:B------:R-:W2:Y:S01]  /*7d10*/  SHFL.BFLY PT, R4, R3, 0x2, 0x1f ;  /* 0x0c401f0003047f89 */ /* 0x000ea200000e0000 */
[----:B-1----:R-:W-:Y:S07]  /*7d20*/  FMNMX.FTZ R5, R5, R6, !PT ;  /* 0x0000000605057209 */ /* 0x002fee0007810000 */
[----:B------:R-:W1:Y:S01]  /*7d30*/  SHFL.BFLY PT, R132, R5, 0x1, 0x1f ;  /* 0x0c201f0005847f89 */ /* 0x000e6200000e0000 */
[----:B--2---:R-:W-:Y:S07]  /*7d40*/  FMNMX.FTZ R4, R3, R4, !PT ;  /* 0x0000000403047209 */ /* 0x004fee0007810000 */
[----:B------:R-:W2:Y:S01]  /*7d50*/  SHFL.BFLY PT, R3, R4, 0x1, 0x1f ;  /* 0x0c201f0004037f89 */ /* 0x000ea200000e0000 */
[----:B-1----:R-:W-:Y:S05]  /*7d60*/  FMNMX.FTZ R132, R5, R132, !PT ;  /* 0x0000008405847209 */ /* 0x002fea0007810000 */
[C---:B------:R-:W-:Y:S02]  /*7d70*/  FMUL.FTZ R153, R132.reuse, c[0x0][0x2d0] ;  /* 0x0000b40084997a20 */ /* 0x040fe40000410000 */
[----:B------:R-:W-:Y:S01]  /*7d80*/  FADD.FTZ R2, -R132, R2 ;  /* 0x0000000284027221 */ /* 0x000fe20000010100 */
[----:B--2---:R-:W-:Y:S01]  /*7d90*/  FMNMX.FTZ R3, R3, R4, !PT ;  /* 0x0000000403037209 */ /* 0x004fe20007810000 */
[--C-:B------:R-:W-:Y:S02]  /*7da0*/  FFMA.FTZ R150, R147, c[0x0][0x2d0], -R153.reuse ;  /* 0x0000b40093967a23 */ /* 0x100fe40000010899 */
[--C-:B------:R-:W-:Y:S02]  /*7db0*/  FFMA.FTZ R147, R151, c[0x0][0x2d0], -R153.reuse ;  /* 0x0000b40097937a23 */ /* 0x100fe40000010899 */
[C---:B------:R-:W-:Y:S02]  /*7dc0*/  FMUL.FTZ R151, R3.reuse, c[0x0][0x2d0] ;  /* 0x0000b40003977a20 */ /* 0x040fe40000410000 */
[----:B------:R-:W-:Y:S01]  /*7dd0*/  FADD.FTZ R0, -R3, R0 ;  /* 0x0000000003007221 */ /* 0x000fe20000010100 */
[----:B------:R-:W-:Y:S01]  /*7de0*/  MUFU.EX2 R150, R150 ;  /* 0x0000009600967308 */ /* 0x000fe20000000800 */
[----:B------:R-:W-:Y:S02]  /*7df0*/  FMUL.FTZ R2, R2, c[0x0][0x2d0] ;  /* 0x0000b40002027a20 */ /* 0x000fe40000410000 */
[----:B------:R-:W-:Y:S02]  /*7e00*/  FMUL.FTZ R0, R0, c[0x0][0x2d0] ;  /* 0x0000b40000007a20 */ /* 0x000fe40000410000 */
[--C-:B------:R-:W-:Y:S02]  /*7e10*/  FFMA.FTZ R149, R146, c[0x0][0x2d0], -R153.reuse ;  /* 0x0000b40092957a23 */ /* 0x100fe40000010899 */
[----:B------:R-:W-:Y:S02]  /*7e20*/  FFMA.FTZ R148, R148, c[0x0][0x2d0], -R153 ;  /* 0x0000b40094947a23 */ /* 0x000fe40000010899 */
[--C-:B------:R-:W-:Y:S01]  /*7e30*/  FFMA.FTZ R146, R145, c[0x0][0x2d0], -R151.reuse ;  /* 0x0000b40091927a23 */ /* 0x100fe20000010897 */
[----:B------:R-:W1:Y:S01]  /*7e40*/  MUFU.EX2 R2, R2 ;  /* 0x0000000200027308 */ /* 0x000e620000000800 */
[--C-:B------:R-:W-:Y:S02]  /*7e50*/  FFMA.FTZ R145, R144, c[0x0][0x2d0], -R151.reuse ;  /* 0x0000b40090917a23 */ /* 0x100fe40000010897 */
[--C-:B------:R-:W-:Y:S02]  /*7e60*/  FFMA.FTZ R144, R8, c[0x0][0x2d0], -R151.reuse ;  /* 0x0000b40008907a23 */ /* 0x100fe40000010897 */
[----:B------:R-:W-:Y:S02]  /*7e70*/  FFMA.FTZ R135, R7, c[0x0][0x2d0], -R151 ;  /* 0x0000b40007877a23 */ /* 0x000fe40000010897 */
[--C-:B------:R-:W-:Y:S02]  /*7e80*/  FFMA.FTZ R158, R158, c[0x0][0x2d0], -R153.reuse ;  /* 0x0000b4009e9e7a23 */ /* 0x100fe40000010899 */
[--C-:B------:R-:W-:Y:S01]  /*7e90*/  FFMA.FTZ R170, R170, c[0x0][0x2d0], -R153.reuse ;  /* 0x0000b400aaaa7a23 */ /* 0x100fe20000010899 */
[----:B------:R-:W2:Y:S01]  /*7ea0*/  MUFU.EX2 R0, R0 ;  /* 0x0000000000007308 */ /* 0x000ea20000000800 */
[--C-:B------:R-:W-:Y:S02]  /*7eb0*/  FFMA.FTZ R171, R171, c[0x0][0x2d0], -R153.reuse ;  /* 0x0000b400abab7a23 */ /* 0x100fe40000010899 */
[--C-:B------:R-:W-:Y:S02]  /*7ec0*/  FFMA.FTZ R178, R178, c[0x0][0x2d0], -R153.reuse ;  /* 0x0000b400b2b27a23 */ /* 0x100fe40000010899 */
[--C-:B------:R-:W-:Y:S02]  /*7ed0*/  FFMA.FTZ R179, R179, c[0x0][0x2d0], -R153.reuse ;  /* 0x0000b400b3b37a23 */ /* 0x100fe40000010899 */
[--C-:B------:R-:W-:Y:S02]  /*7ee0*/  FFMA.FTZ R206, R206, c[0x0][0x2d0], -R153.reuse ;  /* 0x0000b400cece7a23 */ /* 0x100fe40000010899 */
[--C-:B------:R-:W-:Y:S01]  /*7ef0*/  FFMA.FTZ R204, R204, c[0x0][0x2d0], -R153.reuse ;  /* 0x0000b400cccc7a23 */ /* 0x100fe20000010899 */
[----:B------:R-:W3:Y:S01]  /*7f00*/  MUFU.EX2 R149, R149 ;  /* 0x0000009500957308 */ /* 0x000ee20000000800 */
[--C-:B------:R-:W-:Y:S02]  /*7f10*/  FFMA.FTZ R210, R210, c[0x0][0x2d0], -R153.reuse ;  /* 0x0000b400d2d27a23 */ /* 0x100fe40000010899 */
[----:B------:R-:W-:Y:S02]  /*7f20*/  FFMA.FTZ R211, R211, c[0x0][0x2d0], -R153 ;  /* 0x0000b400d3d37a23 */ /* 0x000fe40000010899 */
[C---:B-1----:R-:W-:Y:S02]  /*7f30*/  FMUL.FTZ R4, R2.reuse, R128 ;  /* 0x0000008002047220 */ /* 0x042fe40000410000 */
[C---:B------:R-:W-:Y:S02]  /*7f40*/  FMUL.FTZ R5, R2.reuse, R129 ;  /* 0x0000008102057220 */ /* 0x040fe40000410000 */
[C---:B------:R-:W-:Y:S01]  /*7f50*/  FMUL.FTZ R8, R2.reuse, R124 ;  /* 0x0000007c02087220 */ /* 0x040fe20000410000 */
[----:B------:R-:W-:Y:S01]  /*7f60*/  MUFU.EX2 R148, R148 ;  /* 0x0000009400947308 */ /* 0x000fe20000000800 */
[C---:B------:R-:W-:Y:S01]  /*7f70*/  FMUL.FTZ R9, R2.reuse, R125 ;  /* 0x0000007d02097220 */ /* 0x040fe20000410000 */
[----:B------:R-:W-:Y:S01]  /*7f80*/  MOV R124, R58 ;  /* 0x0000003a007c7202 */ /* 0x000fe20000000f00 */
[----:B------:R-:W-:Y:S01]  /*7f90*/  FMUL.FTZ R16, R2, R116 ;  /* 0x0000007402107220 */ /* 0x000fe20000410000 */
[----:B------:R-:W-:Y:S01]  /*7fa0*/  MOV R125, R57 ;  /* 0x00000039007d7202 */ /* 0x000fe20000000f00 */
[C---:B--2---:R-:W-:Y:S02]  /*7fb0*/  FMUL.FTZ R6, R0.reuse, R130 ;  /* 0x0000008200067220 */ /* 0x044fe40000410000 */
[C---:B------:R-:W-:Y:S02]  /*7fc0*/  FMUL.FTZ R7, R0.reuse, R131 ;  /* 0x0000008300077220 */ /* 0x040fe40000410000 */
[C---:B------:R-:W-:Y:S01]  /*7fd0*/  FMUL.FTZ R10, R0.reuse, R126 ;  /* 0x0000007e000a7220 */ /* 0x040fe20000410000 */
[----:B------:R-:W1:Y:S01]  /*7fe0*/  MUFU.EX2 R147, R147 ;  /* 0x0000009300937308 */ /* 0x000e620000000800 */
[----:B------:R-:W-:Y:S01]  /*7ff0*/  FMUL.FTZ R11, R0, R127 ;  /* 0x0000007f000b7220 */ /* 0x000fe20000410000 */
[----:B------:R-:W-:Y:S01]  /*8000*/  MOV R127, R51 ;  /* 0x00000033007f7202 */ /* 0x000fe20000000f00 */
[----:B------:R-:W-:Y:S01]  /*8010*/  FMUL.FTZ R17, R2, R117 ;  /* 0x0000007502117220 */ /* 0x000fe20000410000 */
[----:B---3--:R-:W-:Y:S01]  /*8020*/  F2FP.PACK_AB R128, R149, R150 ;  /* 0x000000969580723e */ /* 0x008fe200000000ff */
[C---:B------:R-:W-:Y:S01]  /*8030*/  FMUL.FTZ R18, R0.reuse, R118 ;  /* 0x0000007600127220 */ /* 0x040fe20000410000 */
[----:B------:R-:W-:Y:S01]  /*8040*/  MOV R126, R56 ;  /* 0x00000038007e7202 */ /* 0x000fe20000000f00 */
[----:B------:R-:W-:Y:S02]  /*8050*/  FMUL.FTZ R19, R0, R119 ;  /* 0x0000007700137220 */ /* 0x000fe40000410000 */
[----:B------:R-:W-:Y:S01]  /*8060*/  FMUL.FTZ R25, R2, R109 ;  /* 0x0000006d02197220 */ /* 0x000fe20000410000 */
[----:B------:R-:W-:Y:S01]  /*8070*/  MUFU.EX2 R146, R146 ;  /* 0x0000009200927308 */ /* 0x000fe20000000800 */
[C---:B------:R-:W-:Y:S01]  /*8080*/  FMUL.FTZ R26, R0.reuse, R110 ;  /* 0x0000006e001a7220 */ /* 0x040fe20000410000 */
[----:B------:R-:W-:Y:S01]  /*8090*/  LDSM.16.MT88.4 R116, [R234+0x3900] ;  /* 0x00390000ea74783b */ /* 0x000fe20000004200 */
[----:B------:R-:W-:Y:S02]  /*80a0*/  FMUL.FTZ R27, R0, R111 ;  /* 0x0000006f001b7220 */ /* 0x000fe40000410000 */
[C---:B------:R-:W-:Y:S02]  /*80b0*/  FMUL.FTZ R24, R2.reuse, R108 ;  /* 0x0000006c02187220 */ /* 0x040fe40000410000 */
[----:B------:R-:W-:Y:S02]  /*80c0*/  FMUL.FTZ R33, R2, R101 ;  /* 0x0000006502217220 */ /* 0x000fe40000410000 */
[C---:B------:R-:W-:Y:S01]  /*80d0*/  FMUL.FTZ R34, R0.reuse, R102 ;  /* 0x0000006600227220 */ /* 0x040fe20000410000 */
[----:B------:R-:W2:Y:S01]  /*80e0*/  MUFU.EX2 R145, R145 ;  /* 0x0000009100917308 */ /* 0x000ea20000000800 */
[C---:B------:R-:W-:Y:S02]  /*80f0*/  FMUL.FTZ R35, R0.reuse, R103 ;  /* 0x0000006700237220 */ /* 0x040fe40000410000 */
[C---:B------:R-:W-:Y:S01]  /*8100*/  FMUL.FTZ R42, R0.reuse, R94 ;  /* 0x0000005e002a7220 */ /* 0x040fe20000410000 */
[----:B-1----:R-:W-:Y:S01]  /*8110*/  F2FP.PACK_AB R130, R147, R148 ;  /* 0x000000949382723e */ /* 0x002fe200000000ff */
[C---:B------:R-:W-:Y:S02]  /*8120*/  FMUL.FTZ R43, R0.reuse, R95 ;  /* 0x0000005f002b7220 */ /* 0x040fe40000410000 */
[----:B------:R-:W-:Y:S02]  /*8130*/  FMUL.FTZ R51, R0, R87 ;  /* 0x0000005700337220 */ /* 0x000fe40000410000 */
[C---:B------:R-:W-:Y:S01]  /*8140*/  FMUL.FTZ R56, R2.reuse, R76 ;  /* 0x0000004c02387220 */ /* 0x040fe20000410000 */
[----:B------:R-:W-:Y:S01]  /*8150*/  MUFU.EX2 R144, R144 ;  /* 0x0000009000907308 */ /* 0x000fe20000000800 */
[----:B------:R-:W-:Y:S02]  /*8160*/  FMUL.FTZ R57, R2, R77 ;  /* 0x0000004d02397220 */ /* 0x000fe40000410000 */
[----:B------:R-:W-:Y:S02]  /*8170*/  FMUL.FTZ R58, R0, R78 ;  /* 0x0000004e003a7220 */ /* 0x000fe40000410000 */
[----:B------:R-:W-:Y:S02]  /*8180*/  FMUL.FTZ R65, R2, R69 ;  /* 0x0000004502417220 */ /* 0x000fe40000410000 */
[C---:B------:R-:W-:Y:S02]  /*8190*/  FMUL.FTZ R66, R0.reuse, R70 ;  /* 0x0000004600427220 */ /* 0x040fe40000410000 */
[----:B------:R-:W-:Y:S01]  /*81a0*/  FMUL.FTZ R67, R0, R71 ;  /* 0x0000004700437220 */ /* 0x000fe20000410000 */
[----:B------:R-:W1:Y:S01]  /*81b0*/  MUFU.EX2 R135, R135 ;  /* 0x0000008700877308 */ /* 0x000e620000000800 */
[----:B------:R-:W-:Y:S02]  /*81c0*/  FFMA.FTZ R252, R252, c[0x0][0x2d0], -R151 ;  /* 0x0000b400fcfc7a23 */ /* 0x000fe40000010897 */
[--C-:B------:R-:W-:Y:S01]  /*81d0*/  FFMA.FTZ R208, R208, c[0x0][0x2d0], -R153.reuse ;  /* 0x0000b400d0d07a23 */ /* 0x100fe20000010899 */
[----:B--2---:R-:W-:Y:S01]  /*81e0*/  F2FP.PACK_AB R129, R145, R146 ;  /* 0x000000929181723e */ /* 0x004fe200000000ff */
[--C-:B------:R-:W-:Y:S02]  /*81f0*/  FFMA.FTZ R205, R205, c[0x0][0x2d0], -R153.reuse ;  /* 0x0000b400cdcd7a23 */ /* 0x100fe40000010899 */
[--C-:B------:R-:W-:Y:S02]  /*8200*/  FFMA.FTZ R201, R201, c[0x0][0x2d0], -R153.reuse ;  /* 0x0000b400c9c97a23 */ /* 0x100fe40000010899 */
[--C-:B------:R-:W-:Y:S01]  /*8210*/  FFMA.FTZ R200, R200, c[0x0][0x2d0], -R153.reuse ;  /* 0x0000b400c8c87a23 */ /* 0x100fe20000010899 */
[----:B------:R-:W-:Y:S01]  /*8220*/  MUFU.EX2 R252, R252 ;  /* 0x000000fc00fc7308 */ /* 0x000fe20000000800 */
[--C-:B------:R-:W-:Y:S02]  /*8230*/  FFMA.FTZ R168, R168, c[0x0][0x2d0], -R153.reuse ;  /* 0x0000b400a8a87a23 */ /* 0x100fe40000010899 */
[--C-:B------:R-:W-:Y:S02]  /*8240*/  FFMA.FTZ R169, R169, c[0x0][0x2d0], -R153.reuse ;  /* 0x0000b400a9a97a23 */ /* 0x100fe40000010899 */
[--C-:B------:R-:W-:Y:S02]  /*8250*/  FFMA.FTZ R165, R165, c[0x0][0x2d0], -R153.reuse ;  /* 0x0000b400a5a57a23 */ /* 0x100fe40000010899 */
[--C-:B------:R-:W-:Y:S02]  /*8260*/  FFMA.FTZ R163, R163, c[0x0][0x2d0], -R153.reuse ;  /* 0x0000b400a3a37a23 */ /* 0x100fe40000010899 */
[--C-:B------:R-:W-:Y:S01]  /*8270*/  FFMA.FTZ R157, R157, c[0x0][0x2d0], -R153.reuse ;  /* 0x0000b4009d9d7a23 */ /* 0x100fe20000010899 */
[----:B------:R-:W-:Y:S01]  /*8280*/  MUFU.EX2 R158, R158 ;  /* 0x0000009e009e7308 */ /* 0x000fe20000000800 */
[--C-:B------:R-:W-:Y:S02]  /*8290*/  FFMA.FTZ R159, R159, c[0x0][0x2d0], -R153.reuse ;  /* 0x0000b4009f9f7a23 */ /* 0x100fe40000010899 */
[----:B------:R-:W-:Y:S01]  /*82a0*/  FFMA.FTZ R154, R154, c[0x0][0x2d0], -R153 ;  /* 0x0000b4009a9a7a23 */ /* 0x000fe20000010899 */
[----:B-1----:R-:W-:Y:S01]  /*82b0*/  F2FP.PACK_AB R131, R135, R144 ;  /* 0x000000908783723e */ /* 0x002fe200000000ff */
[--C-:B------:R-:W-:Y:S02]  /*82c0*/  FFMA.FTZ R161, R161, c[0x0][0x2d0], -R151.reuse ;  /* 0x0000b400a1a17a23 */ /* 0x100fe40000010897 */
[--C-:B------:R-:W-:Y:S02]  /*82d0*/  FFMA.FTZ R164, R164, c[0x0][0x2d0], -R151.reuse ;  /* 0x0000b400a4a47a23 */ /* 0x100fe40000010897 */
[--C-:B------:R-:W-:Y:S01]  /*82e0*/  FFMA.FTZ R176, R176, c[0x0][0x2d0], -R151.reuse ;  /* 0x0000b400b0b07a23 */ /* 0x100fe20000010897 */
[----:B------:R-:W-:Y:S01]  /*82f0*/  MUFU.EX2 R170, R170 ;  /* 0x000000aa00aa7308 */ /* 0x000fe20000000800 */
[C---:B------:R-:W-:Y:S05]  /*8300*/  HMMA.16816.F32 R4, R128.reuse, R12, R4 ;  /* 0x0000000c8004723c */ /* 0x040fea0000001804 */
[--C-:B------:R-:W-:Y:S02]  /*8310*/  FFMA.FTZ R177, R177, c[0x0][0x2d0], -R151.reuse ;  /* 0x0000b400b1b17a23 */ /* 0x100fe40000010897 */
[C---:B------:R-:W-:Y:S01]  /*8320*/  FMUL.FTZ R12, R2.reuse, R120 ;  /* 0x00000078020c7220 */ /* 0x040fe20000410000 */
[C---:B------:R-:W-:Y:S01]  /*8330*/  HMMA.16816.F32 R8, R128.reuse, R14, R8 ;  /* 0x0000000e8008723c */ /* 0x040fe20000001808 */
[----:B------:R-:W-:Y:S03]  /*8340*/  MUFU.EX2 R161, R161 ;  /* 0x000000a100a17308 */ /* 0x000fe60000000800 */
[----:B------:R-:W-:Y:S01]  /*8350*/  FMUL.FTZ R13, R2, R121 ;  /* 0x00000079020d7220 */ /* 0x000fe20000410000 */
[----:B------:R-:W-:Y:S01]  /*8360*/  MOV R120, R50 ;  /* 0x0000003200787202 */ /* 0x000fe20000000f00 */
[C---:B------:R-:W-:Y:S01]  /*8370*/  FMUL.FTZ R50, R0.reuse, R86 ;  /* 0x0000005600327220 */ /* 0x040fe20000410000 */
[----:B------:R-:W-:Y:S01]  /*8380*/  MOV R121, R49 ;  /* 0x0000003100797202 */ /* 0x000fe20000000f00 */
[C---:B------:R-:W-:Y:S01]  /*8390*/  FMUL.FTZ R14, R0.reuse, R122 ;  /* 0x0000007a000e7220 */ /* 0x040fe20000410000 */
[----:B------:R-:W-:Y:S02]  /*83a0*/  MOV R122, R48 ;  /* 0x00000030007a7202 */ /* 0x000fe40000000f00 */
[----:B------:R-:W1:Y:S01]  /*83b0*/  MUFU.EX2 R164, R164 ;  /* 0x000000a400a47308 */ /* 0x000e620000000800 */
[----:B------:R-:W-:Y:S02]  /*83c0*/  FMUL.FTZ R15, R0, R123 ;  /* 0x0000007b000f7220 */ /* 0x000fe40000410000 */
[C---:B------:R-:W-:Y:S02]  /*83d0*/  FMUL.FTZ R48, R2.reuse, R84 ;  /* 0x0000005402307220 */ /* 0x040fe40000410000 */
[----:B------:R-:W-:Y:S02]  /*83e0*/  FMUL.FTZ R49, R2, R85 ;  /* 0x0000005502317220 */ /* 0x000fe40000410000 */
[----:B------:R-:W2:Y:S01]  /*83f0*/  LDSM.16.MT88.4 R84, [R232+0x4100] ;  /* 0x00410000e854783b */ /* 0x000ea20000004200 */
[C---:B------:R-:W-:Y:S02]  /*8400*/  HMMA.16816.F32 R12, R128.reuse, R20, R12 ;  /* 0x00000014800c723c */ /* 0x040fe4000000180c */
[----:B------:R-:W-:Y:S01]  /*8410*/  MUFU.EX2 R171, R171 ;  /* 0x000000ab00ab7308 */ /* 0x000fe20000000800 */
[--C-:B------:R-:W-:Y:S02]  /*8420*/  FFMA.FTZ R180, R180, c[0x0][0x2d0], -R151.reuse ;  /* 0x0000b400b4b47a23 */ /* 0x100fe40000010897 */
[----:B------:R-:W-:Y:S02]  /*8430*/  FFMA.FTZ R181, R181, c[0x0][0x2d0], -R151 ;  /* 0x0000b400b5b57a23 */ /* 0x000fe40000010897 */
[C---:B------:R-:W-:Y:S01]  /*8440*/  FMUL.FTZ R20, R2.reuse, R112 ;  /* 0x0000007002147220 */ /* 0x040fe20000410000 */
[C---:B------:R-:W-:Y:S04]  /*8450*/  HMMA.16816.F32 R16, R128.reuse, R22, R16 ;  /* 0x000000168010723c */ /* 0x040fe80000001810 */
[----:B------:R-:W-:Y:S01]  /*8460*/  FMUL.FTZ R21, R2, R113 ;  /* 0x0000007102157220 */ /* 0x000fe20000410000 */
[----:B------:R-:W-:Y:S01]  /*8470*/  MUFU.EX2 R176, R176 ;  /* 0x000000b000b07308 */ /* 0x000fe20000000800 */
[----:B------:R-:W-:Y:S02]  /*8480*/  FFMA.FTZ R112, R59, c[0x0][0x2d0], -R153 ;  /* 0x0000b4003b707a23 */ /* 0x000fe40000010899 */
[----:B------:R-:W-:Y:S01]  /*8490*/  FMUL.FTZ R22, R0, R114 ;  /* 0x0000007200167220 */ /* 0x000fe20000410000 */
[----:B-1----:R-:W-:Y:S03]  /*84a0*/  F2FP.PACK_AB R71, R164, R161 ;  /* 0x000000a1a447723e */ /* 0x002fe600000000ff */
[C---:B------:R-:W-:Y:S02]  /*84b0*/  FMUL.FTZ R23, R0.reuse, R115 ;  /* 0x0000007300177220 */ /* 0x040fe40000410000 */
[----:B------:R-:W-:Y:S01]  /*84c0*/  FMUL.FTZ R59, R0, R79 ;  /* 0x0000004f003b7220 */ /* 0x000fe20000410000 */
[----:B------:R-:W1:Y:S01]  /*84d0*/  MUFU.EX2 R112, R112 ;  /* 0x0000007000707308 */ /* 0x000e620000000800 */
[----:B------:R-:W3:Y:S01]  /*84e0*/  LDSM.16.MT88.4 R76, [R236+0x900] ;  /* 0x00090000ec4c783b */ /* 0x000ee20000004200 */
[--C-:B------:R-:W-:Y:S02]  /*84f0*/  FFMA.FTZ R207, R207, c[0x0][0x2d0], -R151.reuse ;  /* 0x0000b400cfcf7a23 */ /* 0x100fe40000010897 */
[C---:B------:R-:W-:Y:S03]  /*8500*/  HMMA.16816.F32 R20, R128.reuse, R28, R20 ;  /* 0x0000001c8014723c */ /* 0x040fe60000001814 */
[--C-:B------:R-:W-:Y:S02]  /*8510*/  FFMA.FTZ R209, R209, c[0x0][0x2d0], -R151.reuse ;  /* 0x0000b400d1d17a23 */ /* 0x100fe40000010897 */
[----:B------:R-:W-:Y:S01]  /*8520*/  FFMA.FTZ R250, R250, c[0x0][0x2d0], -R151 ;  /* 0x0000b400fafa7a23 */ /* 0x000fe20000010897 */
[----:B------:R-:W-:Y:S01]  /*8530*/  MUFU.EX2 R177, R177 ;  /* 0x000000b100b17308 */ /* 0x000fe20000000800 */
[C---:B------:R-:W-:Y:S01]  /*8540*/  FMUL.FTZ R28, R2.reuse, R104 ;  /* 0x00000068021c7220 */ /* 0x040fe20000410000 */
[C---:B------:R-:W-:Y:S04]  /*8550*/  HMMA.16816.F32 R24, R128.reuse, R30, R24 ;  /* 0x0000001e8018723c */ /* 0x040fe80000001818 */
[----:B------:R-:W-:Y:S02]  /*8560*/  FMUL.FTZ R29, R2, R105 ;  /* 0x00000069021d7220 */ /* 0x000fe40000410000 */
[--C-:B------:R-:W-:Y:S02]  /*8570*/  FFMA.FTZ R104, R32, c[0x0][0x2d0], -R153.reuse ;  /* 0x0000b40020687a23 */ /* 0x100fe40000010899 */
[C---:B------:R-:W-:Y:S01]  /*8580*/  FMUL.FTZ R30, R0.reuse, R106 ;  /* 0x0000006a001e7220 */ /* 0x040fe20000410000 */
[----:B------:R-:W-:Y:S03]  /*8590*/  MUFU.EX2 R178, R178 ;  /* 0x000000b200b27308 */ /* 0x000fe60000000800 */
[----:B------:R-:W-:Y:S01]  /*85a0*/  FMUL.FTZ R31, R0, R107 ;  /* 0x0000006b001f7220 */ /* 0x000fe20000410000 */
[----:B-1----:R-:W-:Y:S01]  /*85b0*/  F2FP.PACK_AB R70, R158, R112 ;  /* 0x000000709e46723e */ /* 0x002fe200000000ff */
[C---:B------:R-:W-:Y:S02]  /*85c0*/  FMUL.FTZ R32, R2.reuse, R100 ;  /* 0x0000006402207220 */ /* 0x040fe40000410000 */
[----:B------:R-:W-:Y:S02]  /*85d0*/  FFMA.FTZ R105, R41, c[0x0][0x2d0], -R153 ;  /* 0x0000b40029697a23 */ /* 0x000fe40000010899 */
[----:B------:R-:W-:Y:S01]  /*85e0*/  FMUL.FTZ R41, R2, R93 ;  /* 0x0000005d02297220 */ /* 0x000fe20000410000 */
[C---:B------:R-:W-:Y:S01]  /*85f0*/  HMMA.16816.F32 R28, R128.reuse, R36, R28 ;  /* 0x00000024801c723c */ /* 0x040fe2000000181c */
[----:B------:R-:W-:Y:S02]  /*8600*/  MUFU.EX2 R104, R104 ;  /* 0x0000006800687308 */ /* 0x000fe40000000800 */
[--C-:B------:R-:W-:Y:S02]  /*8610*/  FFMA.FTZ R106, R40, c[0x0][0x2d0], -R151.reuse ;  /* 0x0000b400286a7a23 */ /* 0x100fe40000010897 */
[C---:B------:R-:W-:Y:S02]  /*8620*/  FMUL.FTZ R40, R2.reuse, R92 ;  /* 0x0000005c02287220 */ /* 0x040fe40000410000 */
[----:B------:R-:W-:Y:S01]  /*8630*/  LDSM.16.MT88.4 R92, [R232+0x5100] ;  /* 0x00510000e85c783b */ /* 0x000fe20000004200 */
[C---:B------:R-:W-:Y:S03]  /*8640*/  HMMA.16816.F32 R32, R128.reuse, R38, R32 ;  /* 0x000000268020723c */ /* 0x040fe60000001820 */
[----:B------:R-:W1:Y:S01]  /*8650*/  MUFU.EX2 R105, R105 ;  /* 0x0000006900697308 */ /* 0x000e620000000800 */
[C---:B------:R-:W-:Y:S02]  /*8660*/  FMUL.FTZ R36, R2.reuse, R96 ;  /* 0x0000006002247220 */ /* 0x040fe40000410000 */
[----:B------:R-:W-:Y:S02]  /*8670*/  FMUL.FTZ R37, R2, R97 ;  /* 0x0000006102257220 */ /* 0x000fe40000410000 */
[C---:B------:R-:W-:Y:S04]  /*8680*/  FMUL.FTZ R38, R0.reuse, R98 ;  /* 0x0000006200267220 */ /* 0x040fe80000410000 */
[----:B------:R-:W-:Y:S01]  /*8690*/  FMUL.FTZ R39, R0, R99 ;  /* 0x0000006300277220 */ /* 0x000fe20000410000 */
[----:B------:R-:W-:Y:S01]  /*86a0*/  MUFU.EX2 R106, R106 ;  /* 0x0000006a006a7308 */ /* 0x000fe20000000800 */
[--C-:B------:R-:W-:Y:S02]  /*86b0*/  FFMA.FTZ R107, R64, c[0x0][0x2d0], -R151.reuse ;  /* 0x0000b400406b7a23 */ /* 0x100fe40000010897 */
[----:B------:R-:W-:Y:S02]  /*86c0*/  FMUL.FTZ R64, R2, R68 ;  /* 0x0000004402407220 */ /* 0x000fe40000410000 */
[--C-:B------:R-:W-:Y:S01]  /*86d0*/  FFMA.FTZ R251, R251, c[0x0][0x2d0], -R151.reuse ;  /* 0x0000b400fbfb7a23 */ /* 0x100fe20000010897 */
[C---:B------:R-:W-:Y:S03]  /*86e0*/  HMMA.16816.F32 R36, R128.reuse, R44, R36 ;  /* 0x0000002c8024723c */ /* 0x040fe60000001824 */
[--C-:B------:R-:W-:Y:S01]  /*86f0*/  FFMA.FTZ R203, R203, c[0x0][0x2d0], -R151.reuse ;  /* 0x0000b400cbcb7a23 */ /* 0x100fe20000010897 */
[----:B------:R-:W4:Y:S01]  /*8700*/  MUFU.EX2 R107, R107 ;  /* 0x0000006b006b7308 */ /* 0x000f220000000800 */
[--C-:B------:R-:W-:Y:S02]  /*8710*/  FFMA.FTZ R202, R202, c[0x0][0x2d0], -R151.reuse ;  /* 0x0000b400caca7a23 */ /* 0x100fe40000010897 */
[C---:B------:R-:W-:Y:S01]  /*8720*/  FMUL.FTZ R44, R2.reuse, R88 ;  /* 0x00000058022c7220 */ /* 0x040fe20000410000 */
[C---:B------:R-:W-:Y:S04]  /*8730*/  HMMA.16816.F32 R40, R128.reuse, R46, R40 ;  /* 0x0000002e8028723c */ /* 0x040fe80000001828 */
[----:B------:R-:W-:Y:S01]  /*8740*/  FMUL.FTZ R45, R2, R89 ;  /* 0x00000059022d7220 */ /* 0x000fe20000410000 */
[----:B-1----:R-:W-:Y:S01]  /*8750*/  F2FP.PACK_AB R68, R105, R104 ;  /* 0x000000686944723e */ /* 0x002fe200000000ff */
[----:B------:R-:W1:Y:S01]  /*8760*/  MUFU.EX2 R179, R179 ;  /* 0x000000b300b37308 */ /* 0x000e620000000800 */
[C---:B------:R-:W-:Y:S02]  /*8770*/  FMUL.FTZ R46, R0.reuse, R90 ;  /* 0x0000005a002e7220 */ /* 0x040fe40000410000 */
[----:B------:R-:W-:Y:S02]  /*8780*/  FMUL.FTZ R47, R0, R91 ;  /* 0x0000005b002f7220 */ /* 0x000fe40000410000 */
[----:B------:R-:W-:Y:S01]  /*8790*/  LDSM.16.MT88.4 R88, [R232+0x4900] ;  /* 0x00490000e858783b */ /* 0x000fe20000004200 */
[--C-:B------:R-:W-:Y:S02]  /*87a0*/  FFMA.FTZ R183, R183, c[0x0][0x2d0], -R151.reuse ;  /* 0x0000b400b7b77a23 */ /* 0x100fe40000010897 */
[--C-:B------:R-:W-:Y:S02]  /*87b0*/  FFMA.FTZ R182, R182, c[0x0][0x2d0], -R151.reuse ;  /* 0x0000b400b6b67a23 */ /* 0x100fe40000010897 */
[C---:B------:R-:W-:Y:S01]  /*87c0*/  HMMA.16816.F32 R44, R128.reuse, R52, R44 ;  /* 0x00000034802c723c */ /* 0x040fe2000000182c */
[----:B------:R-:W-:Y:S02]  /*87d0*/  MUFU.EX2 R180, R180 ;  /* 0x000000b400b47308 */ /* 0x000fe40000000800 */
[--C-:B------:R-:W-:Y:S01]  /*87e0*/  FFMA.FTZ R167, R167, c[0x0][0x2d0], -R151.reuse ;  /* 0x0000b400a7a77a23 */ /* 0x100fe20000010897 */
[----:B----4-:R-:W-:Y:S01]  /*87f0*/  F2FP.PACK_AB R69, R107, R106 ;  /* 0x0000006a6b45723e */ /* 0x010fe200000000ff */
[--C-:B------:R-:W-:Y:S02]  /*8800*/  FFMA.FTZ R166, R166, c[0x0][0x2d0], -R151.reuse ;  /* 0x0000b400a6a67a23 */ /* 0x100fe40000010897 */
[C---:B------:R-:W-:Y:S01]  /*8810*/  FMUL.FTZ R52, R2.reuse, R80 ;  /* 0x0000005002347220 */ /* 0x040fe20000410000 */
[C---:B------:R-:W-:Y:S03]  /*8820*/  HMMA.16816.F32 R48, R128.reuse, R54, R48 ;  /* 0x000000368030723c */ /* 0x040fe60000001830 */
[----:B------:R-:W4:Y:S01]  /*8830*/  MUFU.EX2 R181, R181 ;  /* 0x000000b500b57308 */ /* 0x000f220000000800 */
[----:B------:R-:W-:Y:S02]  /*8840*/  FMUL.FTZ R53, R2, R81 ;  /* 0x0000005102357220 */ /* 0x000fe40000410000 */
[--C-:B------:R-:W-:Y:S02]  /*8850*/  FFMA.FTZ R162, R162, c[0x0][0x2d0], -R151.reuse ;  /* 0x0000b400a2a27a23 */ /* 0x100fe40000010897 */
[C---:B------:R-:W-:Y:S04]  /*8860*/  FMUL.FTZ R54, R0.reuse, R82 ;  /* 0x0000005200367220 */ /* 0x040fe80000410000 */
[----:B------:R-:W-:Y:S01]  /*8870*/  FMUL.FTZ R55, R0, R83 ;  /* 0x0000005300377220 */ /* 0x000fe20000410000 */
[----:B------:R-:W-:Y:S01]  /*8880*/  MUFU.EX2 R206, R206 ;  /* 0x000000ce00ce7308 */ /* 0x000fe20000000800 */
[----:B------:R-:W-:Y:S01]  /*8890*/  LDSM.16.MT88.4 R80, [R233+0x900] ;  /* 0x00090000e950783b */ /* 0x000fe20000004200 */
[--C-:B------:R-:W-:Y:S02]  /*88a0*/  FFMA.FTZ R160, R160, c[0x0][0x2d0], -R151.reuse ;  /* 0x0000b400a0a07a23 */ /* 0x100fe40000010897 */
[--C-:B------:R-:W-:Y:S02]  /*88b0*/  FFMA.FTZ R156, R156, c[0x0][0x2d0], -R151.reuse ;  /* 0x0000b4009c9c7a23 */ /* 0x100fe40000010897 */
[C---:B------:R-:W-:Y:S03]  /*88c0*/  HMMA.16816.F32 R52, R128.reuse, R60, R52 ;  /* 0x0000003c8034723c */ /* 0x040fe60000001834 */
[--C-:B------:R-:W-:Y:S01]  /*88d0*/  FFMA.FTZ R155, R155, c[0x0][0x2d0], -R151.reuse ;  /* 0x0000b4009b9b7a23 */ /* 0x100fe20000010897 */
[----:B------:R-:W-:Y:S01]  /*88e0*/  MUFU.EX2 R204, R204 ;  /* 0x000000cc00cc7308 */ /* 0x000fe20000000800 */
[----:B------:R-:W-:Y:S02]  /*88f0*/  FFMA.FTZ R134, R134, c[0x0][0x2d0], -R151 ;  /* 0x0000b40086867a23 */ /* 0x000fe40000010897 */
[C---:B------:R-:W-:Y:S01]  /*8900*/  FMUL.FTZ R60, R2.reuse, R72 ;  /* 0x00000048023c7220 */ /* 0x040fe20000410000 */
[C---:B------:R-:W-:Y:S04]  /*8910*/  HMMA.16816.F32 R56, R128.reuse, R62, R56 ;  /* 0x0000003e8038723c */ /* 0x040fe80000001838 */
[----:B------:R-:W-:Y:S02]  /*8920*/  FMUL.FTZ R61, R2, R73 ;  /* 0x00000049023d7220 */ /* 0x000fe40000410000 */
[----:B------:R-:W5:Y:S01]  /*8930*/  MUFU.EX2 R207, R207 ;  /* 0x000000cf00cf7308 */ /* 0x000f620000000800 */
[C---:B------:R-:W-:Y:S02]  /*8940*/  FMUL.FTZ R62, R0.reuse, R74 ;  /* 0x0000004a003e7220 */ /* 0x040fe40000410000 */
[----:B------:R-:W-:Y:S02]  /*8950*/  FMUL.FTZ R63, R0, R75 ;  /* 0x0000004b003f7220 */ /* 0x000fe40000410000 */
[----:B------:R-:W1:Y:S01]  /*8960*/  LDSM.16.MT88.4 R72, [R234+0x900] ;  /* 0x00090000ea48783b */ /* 0x000e620000004200 */
[----:B------:R-:W-:Y:S02]  /*8970*/  FFMA.FTZ R150, R2, R249, R150 ;  /* 0x000000f902967223 */ /* 0x000fe40000010096 */
[----:B------:R-:W-:Y:S02]  /*8980*/  FFMA.FTZ R146, R0, R248, R146 ;  /* 0x000000f800927223 */ /* 0x000fe40000010092 */
[C---:B--2---:R-:W-:Y:S01]  /*8990*/  HMMA.16816.F32 R60, R128.reuse, R84, R60 ;  /* 0x00000054803c723c */ /* 0x044fe2000000183c */
[----:B------:R-:W2:Y:S02]  /*89a0*/  MUFU.EX2 R209, R209 ;  /* 0x000000d100d17308 */ /* 0x000ea40000000800 */
[----:B------:R-:W-:Y:S02]  /*89b0*/  FADD.FTZ R150, R149, R150 ;  /* 0x0000009695967221 */ /* 0x000fe40000010000 */
[----:B------:R-:W-:Y:S02]  /*89c0*/  FADD.FTZ R146, R145, R146 ;  /* 0x0000009291927221 */ /* 0x000fe40000010000 */
[----:B------:R-:W-:Y:S01]  /*89d0*/  FADD.FTZ R148, R148, R150 ;  /* 0x0000009694947221 */ /* 0x000fe20000010000 */
[----:B------:R-:W-:Y:S01]  /*89e0*/  HMMA.16816.F32 R64, R128, R86, R64 ;  /* 0x000000568040723c */ /* 0x000fe20000001840 */
[----:B------:R-:W2:Y:S02]  /*89f0*/  LDSM.16.MT88.4 R84, [R232+0x900] ;  /* 0x00090000e854783b */ /* 0x000ea40000004200 */
[----:B------:R-:W-:Y:S01]  /*8a00*/  MUFU.EX2 R210, R210 ;  /* 0x000000d200d27308 */ /* 0x000fe20000000800 */
[----:B------:R-:W-:Y:S02]  /*8a10*/  FADD.FTZ R148, R147, R148 ;  /* 0x0000009493947221 */ /* 0x000fe40000010000 */
[----:B------:R-:W-:Y:S02]  /*8a20*/  FADD.FTZ R146, R144, R146 ;  /* 0x0000009290927221 */ /* 0x000fe40000010000 */
[C---:B---3--:R-:W-:Y:S05]  /*8a30*/  HMMA.16816.F32 R4, R68.reuse, R76, R4 ;  /* 0x0000004c4404723c */ /* 0x048fea0000001804 */
[----:B------:R-:W3:Y:S01]  /*8a40*/  MUFU.EX2 R211, R211 ;  /* 0x000000d300d37308 */ /* 0x000ee20000000800 */
[----:B------:R-:W-:Y:S02]  /*8a50*/  FADD.FTZ R104, R104, R148 ;  /* 0x0000009468687221 */ /* 0x000fe40000010000 */
[C---:B------:R-:W-:Y:S01]  /*8a60*/  HMMA.16816.F32 R8, R68.reuse, R78, R8 ;  /* 0x0000004e4408723c */ /* 0x040fe20000001808 */
[----:B------:R-:W2:Y:S03]  /*8a70*/  LDSM.16.MT88.4 R76, [R236+0x4900] ;  /* 0x00490000ec4c783b */ /* 0x000ea60000004200 */
[----:B------:R-:W-:Y:S02]  /*8a80*/  FADD.FTZ R135, R135, R146 ;  /* 0x0000009287877221 */ /* 0x000fe40000010000 */
[----:B------:R-:W-:Y:S01]  /*8a90*/  FADD.FTZ R0, R105, R104 ;  /* 0x0000006869007221 */ /* 0x000fe20000010000 */
[----:B------:R-:W-:Y:S01]  /*8aa0*/  MUFU.EX2 R250, R250 ;  /* 0x000000fa00fa7308 */ /* 0x000fe20000000800 */
[----:B------:R-:W-:Y:S01]  /*8ab0*/  FADD.FTZ R135, R106, R135 ;  /* 0x000000876a877221 */ /* 0x000fe20000010000 */
[C---:B-1----:R-:W-:Y:S03]  /*8ac0*/  HMMA.16816.F32 R12, R68.reuse, R72, R12 ;  /* 0x00000048440c723c */ /* 0x042fe6000000180c */
[----:B------:R-:W-:Y:S02]  /*8ad0*/  FADD.FTZ R0, R112, R0 ;  /* 0x0000000070007221 */ /* 0x000fe40000010000 */
[----:B------:R-:W-:Y:S03]  /*8ae0*/  FADD.FTZ R107, R107, R135 ;  /* 0x000000876b6b7221 */ /* 0x000fe60000010000 */
[----:B------:R-:W1:Y:S01]  /*8af0*/  MUFU.EX2 R251, R251 ;  /* 0x000000fb00fb7308 */ /* 0x000e620000000800 */
[----:B------:R-:W-:Y:S01]  /*8b00*/  FADD.FTZ R0, R158, R0 ;  /* 0x000000009e007221 */ /* 0x000fe20000010000 */
[C---:B------:R-:W-:Y:S01]  /*8b10*/  HMMA.16816.F32 R16, R68.reuse, R74, R16 ;  /* 0x0000004a4410723c */ /* 0x040fe20000001810 */
[----:B------:R-:W1:Y:S02]  /*8b20*/  LDSM.16.MT88.4 R72, [R234+0x4900] ;  /* 0x00490000ea48783b */ /* 0x000e640000004200 */
[----:B------:R-:W-:Y:S05]  /*8b30*/  FADD.FTZ R107, R161, R107 ;  /* 0x0000006ba16b7221 */ /* 0x000fea0000010000 */
[C---:B------:R-:W-:Y:S01]  /*8b40*/  HMMA.16816.F32 R20, R68.reuse, R80, R20 ;  /* 0x000000504414723c */ /* 0x040fe20000001814 */
[----:B------:R-:W-:Y:S03]  /*8b50*/  MUFU.EX2 R208, R208 ;  /* 0x000000d000d07308 */ /* 0x000fe60000000800 */
[----:B------:R-:W-:Y:S04]  /*8b60*/  FADD.FTZ R164, R164, R107 ;  /* 0x0000006ba4a47221 */ /* 0x000fe80000010000 */
[C---:B------:R-:W-:Y:S01]  /*8b70*/  HMMA.16816.F32 R24, R68.reuse, R82, R24 ;  /* 0x000000524418723c */ /* 0x040fe20000001818 */
[----:B------:R-:W3:Y:S02]  /*8b80*/  LDSM.16.MT88.4 R80, [R233+0x4900] ;  /* 0x00490000e950783b */ /* 0x000ee40000004200 */
[----:B------:R-:W-:Y:S01]  /*8b90*/  MUFU.EX2 R205, R205 ;  /* 0x000000cd00cd7308 */ /* 0x000fe20000000800 */
[----:B------:R-:W-:Y:S04]  /*8ba0*/  FADD.FTZ R164, R176, R164 ;  /* 0x000000a4b0a47221 */ /* 0x000fe80000010000 */
[C---:B--2---:R-:W-:Y:S05]  /*8bb0*/  HMMA.16816.F32 R28, R68.reuse, R84, R28 ;  /* 0x00000054441c723c */ /* 0x044fea000000181c */
[----:B------:R-:W-:Y:S03]  /*8bc0*/  MUFU.EX2 R203, R203 ;  /* 0x000000cb00cb7308 */ /* 0x000fe60000000800 */
[C---:B------:R-:W-:Y:S01]  /*8bd0*/  HMMA.16816.F32 R32, R68.reuse, R86, R32 ;  /* 0x000000564420723c */ /* 0x040fe20000001820 */
[----:B------:R-:W2:Y:S06]  /*8be0*/  LDSM.16.MT88.4 R84, [R236+0x1100] ;  /* 0x00110000ec54783b */ /* 0x000eac0000004200 */
[----:B------:R-:W-:Y:S01]  /*8bf0*/  MUFU.EX2 R202, R202 ;  /* 0x000000ca00ca7308 */ /* 0x000fe20000000800 */
[C---:B------:R-:W-:Y:S08]  /*8c00*/  HMMA.16816.F32 R36, R68.reuse, R76, R36 ;  /* 0x0000004c4424723c */ /* 0x040ff00000001824 */
[C---:B------:R-:W-:Y:S01]  /*8c10*/  HMMA.16816.F32 R40, R68.reuse, R78, R40 ;  /* 0x0000004e4428723c */ /* 0x040fe20000001828 */
[----:B------:R-:W2:Y:S01]  /*8c20*/  LDSM.16.MT88.4 R76, [R234+0x1100] ;  /* 0x00110000ea4c783b */ /* 0x000ea20000004200 */
[----:B------:R-:W-:Y:S06]  /*8c30*/  MUFU.EX2 R201, R201 ;  /* 0x000000c900c97308 */ /* 0x000fec0000000800 */
[C---:B-1----:R-:W-:Y:S04]  /*8c40*/  HMMA.16816.F32 R44, R68.reuse, R72, R44 ;  /* 0x00000048442c723c */ /* 0x042fe8000000182c */
[----:B------:R-:W-:Y:S04]  /*8c50*/  MUFU.EX2 R200, R200 ;  /* 0x000000c800c87308 */ /* 0x000fe80000000800 */
[C---:B------:R-:W-:Y:S01]  /*8c60*/  HMMA.16816.F32 R48, R68.reuse, R74, R48 ;  /* 0x0000004a4430723c */ /* 0x040fe20000001830 */
[----:B------:R-:W1:Y:S05]  /*8c70*/  LDSM.16.MT88.4 R72, [R233+0x1100] ;  /* 0x00110000e948783b */ /* 0x000e6a0000004200 */
[----:B------:R-:W-:Y:S02]  /*8c80*/  MUFU.EX2 R183, R183 ;  /* 0x000000b700b77308 */ /* 0x000fe40000000800 */
[C---:B---3--:R-:W-:Y:S08]  /*8c90*/  HMMA.16816.F32 R52, R68.reuse, R80, R52 ;  /* 0x000000504434723c */ /* 0x048ff00000001834 */
[C---:B------:R-:W-:Y:S01]  /*8ca0*/  HMMA.16816.F32 R56, R68.reuse, R82, R56 ;  /* 0x000000524438723c */ /* 0x040fe20000001838 */
[----:B------:R-:W3:Y:S01]  /*8cb0*/  LDSM.16.MT88.4 R80, [R232+0x1100] ;  /* 0x00110000e850783b */ /* 0x000ee20000004200 */
[----:B------:R-:W-:Y:S06]  /*8cc0*/  MUFU.EX2 R182, R182 ;  /* 0x000000b600b67308 */ /* 0x000fec0000000800 */
[C---:B------:R-:W-:Y:S04]  /*8cd0*/  HMMA.16816.F32 R60, R68.reuse, R88, R60 ;  /* 0x00000058443c723c */ /* 0x040fe8000000183c */
[----:B------:R-:W-:Y:S04]  /*8ce0*/  MUFU.EX2 R168, R168 ;  /* 0x000000a800a87308 */ /* 0x000fe80000000800 */
[----:B------:R-:W-:Y:S01]  /*8cf0*/  HMMA.16816.F32 R64, R68, R90, R64 ;  /* 0x0000005a4440723c */ /* 0x000fe20000001840 */
[----:B------:R-:W-:Y:S05]  /*8d00*/  LDSM.16.MT88.4 R88, [R233+0x5100] ;  /* 0x00510000e958783b */ /* 0x000fea0000004200 */
[----:B------:R-:W-:Y:S01]  /*8d10*/  MUFU.EX2 R169, R169 ;  /* 0x000000a900a97308 */ /* 0x000fe20000000800 */
[----:B------:R-:W-:Y:S01]  /*8d20*/  F2FP.PACK_AB R68, R171, R170 ;  /* 0x000000aaab44723e */ /* 0x000fe200000000ff */
[----:B------:R-:W-:Y:S01]  /*8d30*/  FADD.FTZ R170, R170, R0 ;  /* 0x00000000aaaa7221 */ /* 0x000fe20000010000 */
[----:B------:R-:W-:Y:S03]  /*8d40*/  F2FP.PACK_AB R69, R177, R176 ;  /* 0x000000b0b145723e */ /* 0x000fe600000000ff */
[----:B------:R-:W-:Y:S01]  /*8d50*/  F2FP.PACK_AB R70, R179, R178 ;  /* 0x000000b2b346723e */ /* 0x000fe200000000ff */
[----:B------:R-:W-:Y:S01]  /*8d60*/  FADD.FTZ R170, R171, R170 ;  /* 0x000000aaabaa7221 */ /* 0x000fe20000010000 */
[----:B----4-:R-:W-:Y:S01]  /*8d70*/  F2FP.PACK_AB R71, R181, R180 ;  /* 0x000000b4b547723e */ /* 0x010fe200000000ff */
[----:B------:R-:W-:Y:S01]  /*8d80*/  FADD.FTZ R177, R177, R164 ;  /* 0x000000a4b1b17221 */ /* 0x000fe20000010000 */
[----:B------:R-:W-:Y:S01]  /*8d90*/  MUFU.EX2 R167, R167 ;  /* 0x000000a700a77308 */ /* 0x000fe20000000800 */
[----:B------:R-:W-:Y:S02]  /*8da0*/  FADD.FTZ R178, R178, R170 ;  /* 0x000000aab2b27221 */ /* 0x000fe40000010000 */
[----:B------:R-:W-:Y:S02]  /*8db0*/  FADD.FTZ R177, R180, R177 ;  /* 0x000000b1b4b17221 */ /* 0x000fe40000010000 */
[C---:B--2---:R-:W-:Y:S03]  /*8dc0*/  HMMA.16816.F32 R4, R68.reuse, R84, R4 ;  /* 0x000000544404723c */ /* 0x044fe60000001804 */
[----:B------:R-:W-:Y:S02]  /*8dd0*/  FADD.FTZ R178, R179, R178 ;  /* 0x000000b2b3b27221 */ /* 0x000fe40000010000 */
[----:B------:R-:W-:Y:S01]  /*8de0*/  MUFU.EX2 R166, R166 ;  /* 0x000000a600a67308 */ /* 0x000fe20000000800 */
[----:B------:R-:W-:Y:S02]  /*8df0*/  FADD.FTZ R181, R181, R177 ;  /* 0x000000b1b5b57221 */ /* 0x000fe40000010000 */
[C---:B------:R-:W-:Y:S01]  /*8e00*/  HMMA.16816.F32 R8, R68.reuse, R86, R8 ;  /* 0x000000564408723c */ /* 0x040fe20000001808 */
[----:B------:R-:W2:Y:S03]  /*8e10*/  LDSM.16.MT88.4 R84, [R236+0x5100] ;  /* 0x00510000ec54783b */ /* 0x000ea60000004200 */
[----:B-----5:R-:W-:Y:S03]  /*8e20*/  FADD.FTZ R181, R207, R181 ;  /* 0x000000b5cfb57221 */ /* 0x020fe60000010000 */
[----:B------:R-:W-:Y:S01]  /*8e30*/  MUFU.EX2 R165, R165 ;  /* 0x000000a500a57308 */ /* 0x000fe20000000800 */
[C---:B------:R-:W-:Y:S08]  /*8e40*/  HMMA.16816.F32 R12, R68.reuse, R76, R12 ;  /* 0x0000004c440c723c */ /* 0x040ff0000000180c */
[C---:B------:R-:W-:Y:S01]  /*8e50*/  HMMA.16816.F32 R16, R68.reuse, R78, R16 ;  /* 0x0000004e4410723c */ /* 0x040fe20000001810 */
[----:B------:R-:W4:Y:S01]  /*8e60*/  LDSM.16.MT88.4 R76, [R234+0x5100] ;  /* 0x00510000ea4c783b */ /* 0x000f220000004200 */
        /* <DEDUP_REMOVED lines=10> */
[C---:B--2---:R-:W-:Y:S04]  /*8f10*/  HMMA.16816.F32 R36, R68.reuse, R84, R36 ;  /* 0x000000544424723c */ /* 0x044fe80000001824 */
[----:B------:R-:W-:Y:S04]  /*8f20*/  MUFU.EX2 R159, R159 ;  /* 0x0000009f009f7308 */ /* 0x000fe80000000800 */
[C---:B------:R-:W-:Y:S01]  /*8f30*/  HMMA.16816.F32 R40, R68.reuse, R86, R40 ;  /* 0x000000564428723c */ /* 0x040fe20000001828 */
[----:B------:R-:W-:Y:S05]  /*8f40*/  LDSM.16.MT88.4 R84, [R232+0x1900] ;  /* 0x00190000e854783b */ /* 0x000fea0000004200 */
[----:B------:R-:W-:Y:S02]  /*8f50*/  MUFU.EX2 R156, R156 ;  /* 0x0000009c009c7308 */ /* 0x000fe40000000800 */
[C---:B----4-:R-:W-:Y:S08]  /*8f60*/  HMMA.16816.F32 R44, R68.reuse, R76, R44 ;  /* 0x0000004c442c723c */ /* 0x050ff0000000182c */
[C---:B------:R-:W-:Y:S01]  /*8f70*/  HMMA.16816.F32 R48, R68.reuse, R78, R48 ;  /* 0x0000004e4430723c */ /* 0x040fe20000001830 */
[----:B------:R-:W2:Y:S01]  /*8f80*/  LDSM.16.MT88.4 R76, [R233+0x1900] ;  /* 0x00190000e94c783b */ /* 0x000ea20000004200 */
[----:B------:R-:W-:Y:S06]  /*8f90*/  MUFU.EX2 R155, R155 ;  /* 0x0000009b009b7308 */ /* 0x000fec0000000800 */
[C---:B------:R-:W-:Y:S04]  /*8fa0*/  HMMA.16816.F32 R52, R68.reuse, R88, R52 ;  /* 0x000000584434723c */ /* 0x040fe80000001834 */
[----:B------:R-:W-:Y:S04]  /*8fb0*/  MUFU.EX2 R154, R154 ;  /* 0x0000009a009a7308 */ /* 0x000fe80000000800 */
[C---:B------:R-:W-:Y:S01]  /*8fc0*/  HMMA.16816.F32 R56, R68.reuse, R90, R56 ;  /* 0x0000005a4438723c */ /* 0x040fe20000001838 */
[----:B------:R-:W-:Y:S05]  /*8fd0*/  LDSM.16.MT88.4 R88, [R233+0x5900] ;  /* 0x00590000e958783b */ /* 0x000fea0000004200 */
[----:B------:R-:W-:Y:S02]  /*8fe0*/  MUFU.EX2 R134, R134 ;  /* 0x0000008600867308 */ /* 0x000fe40000000800 */
[C---:B------:R-:W-:Y:S07]  /*8ff0*/  HMMA.16816.F32 R60, R68.reuse, R92, R60 ;  /* 0x0000005c443c723c */ /* 0x040fee000000183c */
[----:B------:R-:W-:Y:S01]  /*9000*/  FFMA.FTZ R92, R125, c[0x0][0x2d0], -R153 ;  /* 0x0000b4007d5c7a23 */ /* 0x000fe20000010899 */
[----:B------:R-:W-:Y:S03]  /*9010*/  HMMA.16816.F32 R64, R68, R94, R64 ;  /* 0x0000005e4440723c */ /* 0x000fe60000001840 */
[----:B------:R4:W-:Y:S04]  /*9020*/  MUFU.EX2 R97, R92 ;  /* 0x0000005c00617308 */ /* 0x0009e80000000800 */
[----:B------:R-:W-:Y:S01]  /*9030*/  F2FP.PACK_AB R68, R204, R206 ;  /* 0x000000cecc44723e */ /* 0x000fe200000000ff */
[----:B------:R-:W-:Y:S01]  /*9040*/  FADD.FTZ R206, R206, R178 ;  /* 0x000000b2cece7221 */ /* 0x000fe20000010000 */
[----:B------:R-:W-:Y:S03]  /*9050*/  F2FP.PACK_AB R69, R209, R207 ;  /* 0x000000cfd145723e */ /* 0x000fe600000000ff */
[----:B------:R-:W-:Y:S01]  /*9060*/  F2FP.PACK_AB R70, R211, R210 ;  /* 0x000000d2d346723e */ /* 0x000fe200000000ff */
[----:B------:R-:W-:Y:S01]  /*9070*/  FADD.FTZ R206, R204, R206 ;  /* 0x000000ceccce7221 */ /* 0x000fe20000010000 */
[----:B------:R-:W-:Y:S01]  /*9080*/  F2FP.PACK_AB R71, R251, R250 ;  /* 0x000000fafb47723e */ /* 0x000fe200000000ff */
[----:B------:R-:W-:Y:S02]  /*9090*/  FADD.FTZ R209, R209, R181 ;  /* 0x000000b5d1d17221 */ /* 0x000fe40000010000 */
[----:B------:R-:W-:Y:S02]  /*90a0*/  FADD.FTZ R210, R210, R206 ;  /* 0x000000ced2d27221 */ /* 0x000fe40000010000 */
[----:B------:R-:W-:Y:S02]  /*90b0*/  FADD.FTZ R209, R250, R209 ;  /* 0x000000d1fad17221 */ /* 0x000fe40000010000 */
[C---:B-1----:R-:W-:Y:S03]  /*90c0*/  HMMA.16816.F32 R4, R68.reuse, R72, R4 ;  /* 0x000000484404723c */ /* 0x042fe60000001804 */
[----:B------:R-:W-:Y:S02]  /*90d0*/  FADD.FTZ R0, R211, R210 ;  /* 0x000000d2d3007221 */ /* 0x000fe40000010000 */
[----:B------:R-:W-:Y:S01]  /*90e0*/  FADD.FTZ R251, R251, R209 ;  /* 0x000000d1fbfb7221 */ /* 0x000fe20000010000 */
[----:B----4-:R-:W-:Y:S01]  /*90f0*/  LDSM.16.MT88.4 R92, [R232+0x6100] ;  /* 0x00610000e85c783b */ /* 0x010fe20000004200 */
[----:B------:R-:W-:Y:S01]  /*9100*/  FFMA.FTZ R72, R122, c[0x0][0x2d0], -R153 ;  /* 0x0000b4007a487a23 */ /* 0x000fe20000010899 */
[C---:B------:R-:W-:Y:S03]  /*9110*/  HMMA.16816.F32 R8, R68.reuse, R74, R8 ;  /* 0x0000004a4408723c */ /* 0x040fe60000001808 */
[----:B------:R1:W-:Y:S05]  /*9120*/  MUFU.EX2 R100, R72 ;  /* 0x0000004800647308 */ /* 0x0003ea0000000800 */
[C---:B---3--:R-:W-:Y:S07]  /*9130*/  HMMA.16816.F32 R12, R68.reuse, R80, R12 ;  /* 0x00000050440c723c */ /* 0x048fee000000180c */
[----:B------:R-:W-:Y:S01]  /*9140*/  FFMA.FTZ R80, R120, c[0x0][0x2d0], -R151 ;  /* 0x0000b40078507a23 */ /* 0x000fe20000010897 */
[C---:B------:R-:W-:Y:S03]  /*9150*/  HMMA.16816.F32 R16, R68.reuse, R82, R16 ;  /* 0x000000524410723c */ /* 0x040fe60000001810 */
[----:B------:R3:W-:Y:S05]  /*9160*/  MUFU.EX2 R101, R80 ;  /* 0x0000005000657308 */ /* 0x0007ea0000000800 */
[C---:B--2---:R-:W-:Y:S04]  /*9170*/  HMMA.16816.F32 R20, R68.reuse, R76, R20 ;  /* 0x0000004c4414723c */ /* 0x044fe80000001814 */
[--C-:B-1----:R-:W-:Y:S03]  /*9180*/  FFMA.FTZ R72, R121, c[0x0][0x2d0], -R153.reuse ;  /* 0x0000b40079487a23 */ /* 0x102fe60000010899 */
[--C-:B------:R-:W-:Y:S01]  /*9190*/  FFMA.FTZ R76, R126, c[0x0][0x2d0], -R153.reuse ;  /* 0x0000b4007e4c7a23 */ /* 0x100fe20000010899 */
[C---:B------:R-:W-:Y:S01]  /*91a0*/  HMMA.16816.F32 R24, R68.reuse, R78, R24 ;  /* 0x0000004e4418723c */ /* 0x040fe20000001818 */
[----:B------:R1:W-:Y:S03]  /*91b0*/  MUFU.EX2 R102, R72 ;  /* 0x0000004800667308 */ /* 0x0003e60000000800 */
[----:B------:R-:W-:Y:S04]  /*91c0*/  FFMA.FTZ R153, R152, c[0x0][0x2d0], -R153 ;  /* 0x0000b40098997a23 */ /* 0x000fe80000010899 */
[C---:B------:R-:W-:Y:S03]  /*91d0*/  HMMA.16816.F32 R28, R68.reuse, R84, R28 ;  /* 0x00000054441c723c */ /* 0x040fe6000000181c */
[----:B------:R2:W4:Y:S01]  /*91e0*/  MUFU.EX2 R108, R76 ;  /* 0x0000004c006c7308 */ /* 0x0005220000000800 */
[--C-:B---3--:R-:W-:Y:S03]  /*91f0*/  FFMA.FTZ R80, R127, c[0x0][0x2d0], -R151.reuse ;  /* 0x0000b4007f507a23 */ /* 0x108fe60000010897 */
[--C-:B------:R-:W-:Y:S01]  /*9200*/  FFMA.FTZ R84, R124, c[0x0][0x2d0], -R151.reuse ;  /* 0x0000b4007c547a23 */ /* 0x100fe20000010897 */
[C---:B------:R-:W-:Y:S01]  /*9210*/  HMMA.16816.F32 R32, R68.reuse, R86, R32 ;  /* 0x000000564420723c */ /* 0x040fe20000001820 */
[----:B------:R-:W-:Y:S03]  /*9220*/  LDSM.16.MT88.4 R124, [R236+0x3900] ;  /* 0x00390000ec7c783b */ /* 0x000fe60000004200 */
[----:B------:R-:W-:Y:S01]  /*9230*/  FFMA.FTZ R151, R133, c[0x0][0x2d0], -R151 ;  /* 0x0000b40085977a23 */ /* 0x000fe20000010897 */
[----:B------:R3:W5:Y:S04]  /*9240*/  MUFU.EX2 R103, R80 ;  /* 0x0000005000677308 */ /* 0x0007680000000800 */
[----:B-1----:R-:W1:Y:S06]  /*9250*/  LDSM.16.MT88.4 R72, [R236+0x5900] ;  /* 0x00590000ec48783b */ /* 0x002e6c0000004200 */
[----:B------:R5:W1:Y:S02]  /*9260*/  MUFU.EX2 R96, R84 ;  /* 0x0000005400607308 */ /* 0x000a640000000800 */
[----:B--2---:R-:W-:Y:S01]  /*9270*/  LDSM.16.MT88.4 R76, [R232+0x5900] ;  /* 0x00590000e84c783b */ /* 0x004fe20000004200 */
[----:B----4-:R-:W-:Y:S07]  /*9280*/  MOV R152, R108 ;  /* 0x0000006c00987202 */ /* 0x010fee0000000f00 */
[----:B------:R-:W2:Y:S01]  /*9290*/  MUFU.EX2 R153, R153 ;  /* 0x0000009900997308 */ /* 0x000ea20000000800 */
[----:B---3--:R-:W3:Y:S09]  /*92a0*/  LDSM.16.MT88.4 R80, [R234+0x5900] ;  /* 0x00590000ea50783b */ /* 0x008ef20000004200 */
[----:B------:R-:W4:Y:S01]  /*92b0*/  MUFU.EX2 R151, R151 ;  /* 0x0000009700977308 */ /* 0x000f220000000800 */
[----:B-----5:R-:W5:Y:S01]  /*92c0*/  LDSM.16.MT88.4 R84, [R236+0x2100] ;  /* 0x00210000ec54783b */ /* 0x020f620000004200 */
[C---:B-1----:R-:W-:Y:S08]  /*92d0*/  HMMA.16816.F32 R36, R68.reuse, R72, R36 ;  /* 0x000000484424723c */ /* 0x042ff00000001824 */
[C---:B------:R-:W-:Y:S01]  /*92e0*/  HMMA.16816.F32 R40, R68.reuse, R74, R40 ;  /* 0x0000004a4428723c */ /* 0x040fe20000001828 */
[----:B------:R-:W1:Y:S07]  /*92f0*/  LDSM.16.MT88.4 R72, [R234+0x2100] ;  /* 0x00210000ea48783b */ /* 0x000e6e0000004200 */
[C---:B---3--:R-:W-:Y:S08]  /*9300*/  HMMA.16816.F32 R44, R68.reuse, R80, R44 ;  /* 0x00000050442c723c */ /* 0x048ff0000000182c */
[C---:B------:R-:W-:Y:S01]  /*9310*/  HMMA.16816.F32 R48, R68.reuse, R82, R48 ;  /* 0x000000524430723c */ /* 0x040fe20000001830 */
[----:B------:R-:W-:Y:S07]  /*9320*/  LDSM.16.MT88.4 R80, [R232+0x2100] ;  /* 0x00210000e850783b */ /* 0x000fee0000004200 */
[C---:B------:R-:W-:Y:S08]  /*9330*/  HMMA.16816.F32 R52, R68.reuse, R88, R52 ;  /* 0x000000584434723c */ /* 0x040ff00000001834 */
[C---:B------:R-:W-:Y:S01]  /*9340*/  HMMA.16816.F32 R56, R68.reuse, R90, R56 ;  /* 0x0000005a4438723c */ /* 0x040fe20000001838 */
[----:B------:R-:W-:Y:S07]  /*9350*/  LDSM.16.MT88.4 R88, [R233+0x6100] ;  /* 0x00610000e958783b */ /* 0x000fee0000004200 */
[C---:B------:R-:W-:Y:S08]  /*9360*/  HMMA.16816.F32 R60, R68.reuse, R76, R60 ;  /* 0x0000004c443c723c */ /* 0x040ff0000000183c */
[----:B------:R-:W-:Y:S01]  /*9370*/  HMMA.16816.F32 R64, R68, R78, R64 ;  /* 0x0000004e4440723c */ /* 0x000fe20000001840 */
[----:B------:R-:W3:Y:S06]  /*9380*/  LDSM.16.MT88.4 R76, [R233+0x2100] ;  /* 0x00210000e94c783b */ /* 0x000eec0000004200 */
[----:B------:R-:W-:Y:S02]  /*9390*/  F2FP.PACK_AB R68, R102, R100 ;  /* 0x000000646644723e */ /* 0x000fe400000000ff */
[----:B------:R-:W-:Y:S03]  /*93a0*/  F2FP.PACK_AB R69, R103, R101 ;  /* 0x000000656745723e */ /* 0x000fe600000000ff */
[----:B------:R-:W-:Y:S02]  /*93b0*/  F2FP.PACK_AB R70, R97, R108 ;  /* 0x0000006c6146723e */ /* 0x000fe400000000ff */
[----:B------:R-:W-:Y:S01]  /*93c0*/  F2FP.PACK_AB R71, R252, R96 ;  /* 0x00000060fc47723e */ /* 0x000fe200000000ff */
[----:B------:R-:W-:Y:S06]  /*93d0*/  LDSM.16.MT88.4 R108, [R233+0x3900] ;  /* 0x00390000e96c783b */ /* 0x000fec0000004200 */
[C---:B-----5:R-:W-:Y:S08]  /*93e0*/  HMMA.16816.F32 R4, R68.reuse, R84, R4 ;  /* 0x000000544404723c */ /* 0x060ff00000001804 */
[C---:B------:R-:W-:Y:S01]  /*93f0*/  HMMA.16816.F32 R8, R68.reuse, R86, R8 ;  /* 0x000000564408723c */ /* 0x040fe20000001808 */
[----:B------:R-:W5:Y:S07]  /*9400*/  LDSM.16.MT88.4 R84, [R236+0x6100] ;  /* 0x00610000ec54783b */ /* 0x000f6e0000004200 */
[C---:B-1----:R-:W-:Y:S08]  /*9410*/  HMMA.16816.F32 R12, R68.reuse, R72, R12 ;  /* 0x00000048440c723c */ /* 0x042ff0000000180c */
[C---:B------:R-:W-:Y:S01]  /*9420*/  HMMA.16816.F32 R16, R68.reuse, R74, R16 ;  /* 0x0000004a4410723c */ /* 0x040fe20000001810 */
[----:B------:R-:W1:Y:S07]  /*9430*/  LDSM.16.MT88.4 R72, [R234+0x6100] ;  /* 0x00610000ea48783b */ /* 0x000e6e0000004200 */
[C---:B---3--:R-:W-:Y:S08]  /*9440*/  HMMA.16816.F32 R20, R68.reuse, R76, R20 ;  /* 0x0000004c4414723c */ /* 0x048ff00000001814 */
[C---:B------:R-:W-:Y:S01]  /*9450*/  HMMA.16816.F32 R24, R68.reuse, R78, R24 ;  /* 0x0000004e4418723c */ /* 0x040fe20000001818 */
[----:B------:R-:W3:Y:S07]  /*9460*/  LDSM.16.MT88.4 R76, [R236+0x2900] ;  /* 0x00290000ec4c783b */ /* 0x000eee0000004200 */
[C---:B------:R-:W-:Y:S08]  /*9470*/  HMMA.16816.F32 R28, R68.reuse, R80, R28 ;  /* 0x00000050441c723c */ /* 0x040ff0000000181c */
[C---:B------:R-:W-:Y:S01]  /*9480*/  HMMA.16816.F32 R32, R68.reuse, R82, R32 ;  /* 0x000000524420723c */ /* 0x040fe20000001820 */
[----:B------:R-:W2:Y:S07]  /*9490*/  LDSM.16.MT88.4 R80, [R234+0x2900] ;  /* 0x00290000ea50783b */ /* 0x000eae0000004200 */
[C---:B-----5:R-:W-:Y:S08]  /*94a0*/  HMMA.16816.F32 R36, R68.reuse, R84, R36 ;  /* 0x000000544424723c */ /* 0x060ff00000001824 */
[C---:B------:R-:W-:Y:S01]  /*94b0*/  HMMA.16816.F32 R40, R68.reuse, R86, R40 ;  /* 0x000000564428723c */ /* 0x040fe20000001828 */
[----:B------:R-:W5:Y:S07]  /*94c0*/  LDSM.16.MT88.4 R84, [R233+0x2900] ;  /* 0x00290000e954783b */ /* 0x000f6e0000004200 */
[C---:B-1----:R-:W-:Y:S08]  /*94d0*/  HMMA.16816.F32 R44, R68.reuse, R72, R44 ;  /* 0x00000048442c723c */ /* 0x042ff0000000182c */
[C---:B------:R-:W-:Y:S01]  /*94e0*/  HMMA.16816.F32 R48, R68.reuse, R74, R48 ;  /* 0x0000004a4430723c */ /* 0x040fe20000001830 */
[----:B------:R-:W1:Y:S07]  /*94f0*/  LDSM.16.MT88.4 R72, [R232+0x2900] ;  /* 0x00290000e848783b */ /* 0x000e6e0000004200 */
[C---:B------:R-:W-:Y:S08]  /*9500*/  HMMA.16816.F32 R52, R68.reuse, R88, R52 ;  /* 0x000000584434723c */ /* 0x040ff00000001834 */
[C---:B------:R-:W-:Y:S01]  /*9510*/  HMMA.16816.F32 R56, R68.reuse, R90, R56 ;  /* 0x0000005a4438723c */ /* 0x040fe20000001838 */
[----:B------:R-:W1:Y:S07]  /*9520*/  LDSM.16.MT88.4 R88, [R236+0x6900] ;  /* 0x00690000ec58783b */ /* 0x000e6e0000004200 */
[C---:B------:R-:W-:Y:S08]  /*9530*/  HMMA.16816.F32 R60, R68.reuse, R92, R60 ;  /* 0x0000005c443c723c */ /* 0x040ff0000000183c */
[----:B------:R-:W-:Y:S01]  /*9540*/  HMMA.16816.F32 R64, R68, R94, R64 ;  /* 0x0000005e4440723c */ /* 0x000fe20000001840 */
[----:B------:R-:W-:Y:S06]  /*9550*/  LDSM.16.MT88.4 R92, [R233+0x7100] ;  /* 0x00710000e95c783b */ /* 0x000fec0000004200 */
[----:B------:R-:W-:Y:S02]  /*9560*/  F2FP.PACK_AB R68, R205, R208 ;  /* 0x000000d0cd44723e */ /* 0x000fe400000000ff */
[----:B------:R-:W-:Y:S03]  /*9570*/  F2FP.PACK_AB R69, R202, R203 ;  /* 0x000000cbca45723e */ /* 0x000fe600000000ff */
[----:B------:R-:W-:Y:S02]  /*9580*/  F2FP.PACK_AB R70, R200, R201 ;  /* 0x000000c9c846723e */ /* 0x000fe400000000ff */
[----:B------:R-:W-:Y:S07]  /*9590*/  F2FP.PACK_AB R71, R182, R183 ;  /* 0x000000b7b647723e */ /* 0x000fee00000000ff */
[C---:B---3--:R-:W-:Y:S08]  /*95a0*/  HMMA.16816.F32 R4, R68.reuse, R76, R4 ;  /* 0x0000004c4404723c */ /* 0x048ff00000001804 */
[C---:B------:R-:W-:Y:S01]  /*95b0*/  HMMA.16816.F32 R8, R68.reuse, R78, R8 ;  /* 0x0000004e4408723c */ /* 0x040fe20000001808 */
[----:B------:R-:W3:Y:S07]  /*95c0*/  LDSM.16.MT88.4 R76, [R234+0x6900] ;  /* 0x00690000ea4c783b */ /* 0x000eee0000004200 */
[C---:B--2---:R-:W-:Y:S08]  /*95d0*/  HMMA.16816.F32 R12, R68.reuse, R80, R12 ;  /* 0x00000050440c723c */ /* 0x044ff0000000180c */
[C---:B------:R-:W-:Y:S01]  /*95e0*/  HMMA.16816.F32 R16, R68.reuse, R82, R16 ;  /* 0x000000524410723c */ /* 0x040fe20000001810 */
[----:B------:R-:W2:Y:S07]  /*95f0*/  LDSM.16.MT88.4 R80, [R233+0x6900] ;  /* 0x00690000e950783b */ /* 0x000eae0000004200 */
[C---:B-----5:R-:W-:Y:S08]  /*9600*/  HMMA.16816.F32 R20, R68.reuse, R84, R20 ;  /* 0x000000544414723c */ /* 0x060ff00000001814 */
[C---:B------:R-:W-:Y:S01]  /*9610*/  HMMA.16816.F32 R24, R68.reuse, R86, R24 ;  /* 0x000000564418723c */ /* 0x040fe20000001818 */
[----:B------:R-:W-:Y:S07]  /*9620*/  LDSM.16.MT88.4 R84, [R232+0x3100] ;  /* 0x00310000e854783b */ /* 0x000fee0000004200 */
[C---:B-1----:R-:W-:Y:S08]  /*9630*/  HMMA.16816.F32 R28, R68.reuse, R72, R28 ;  /* 0x00000048441c723c */ /* 0x042ff0000000181c */
[C---:B------:R-:W-:Y:S01]  /*9640*/  HMMA.16816.F32 R32, R68.reuse, R74, R32 ;  /* 0x0000004a4420723c */ /* 0x040fe20000001820 */
[----:B------:R-:W1:Y:S07]  /*9650*/  LDSM.16.MT88.4 R72, [R232+0x6900] ;  /* 0x00690000e848783b */ /* 0x000e6e0000004200 */
[C---:B------:R-:W-:Y:S08]  /*9660*/  HMMA.16816.F32 R36, R68.reuse, R88, R36 ;  /* 0x000000584424723c */ /* 0x040ff00000001824 */
        /* <DEDUP_REMOVED lines=9> */
[----:B------:R-:W-:Y:S01]  /*9700*/  HMMA.16816.F32 R64, R68, R74, R64 ;  /* 0x0000004a4440723c */ /* 0x000fe20000001840 */
[----:B------:R-:W1:Y:S06]  /*9710*/  LDSM.16.MT88.4 R72, [R233+0x3100] ;  /* 0x00310000e948783b */ /* 0x000e6c0000004200 */
[----:B------:R-:W-:Y:S02]  /*9720*/  F2FP.PACK_AB R68, R169, R168 ;  /* 0x000000a8a944723e */ /* 0x000fe400000000ff */
[----:B------:R-:W-:Y:S03]  /*9730*/  F2FP.PACK_AB R69, R166, R167 ;  /* 0x000000a7a645723e */ /* 0x000fe600000000ff */
[----:B------:R-:W-:Y:S02]  /*9740*/  F2FP.PACK_AB R70, R163, R165 ;  /* 0x000000a5a346723e */ /* 0x000fe400000000ff */
[----:B------:R-:W-:Y:S07]  /*9750*/  F2FP.PACK_AB R71, R160, R162 ;  /* 0x000000a2a047723e */ /* 0x000fee00000000ff */
[C---:B---3--:R-:W-:Y:S08]  /*9760*/  HMMA.16816.F32 R4, R68.reuse, R76, R4 ;  /* 0x0000004c4404723c */ /* 0x048ff00000001804 */
[C---:B------:R-:W-:Y:S01]  /*9770*/  HMMA.16816.F32 R8, R68.reuse, R78, R8 ;  /* 0x0000004e4408723c */ /* 0x040fe20000001808 */
[----:B------:R-:W3:Y:S07]  /*9780*/  LDSM.16.MT88.4 R76, [R236+0x7100] ;  /* 0x00710000ec4c783b */ /* 0x000eee0000004200 */
[C---:B--2---:R-:W-:Y:S07]  /*9790*/  HMMA.16816.F32 R12, R68.reuse, R80, R12 ;  /* 0x00000050440c723c */ /* 0x044fee000000180c */
[----:B------:R-:W-:Y:S01]  /*97a0*/  MOV R81, R97 ;  /* 0x0000006100517202 */ /* 0x000fe20000000f00 */
[C---:B------:R-:W-:Y:S04]  /*97b0*/  HMMA.16816.F32 R16, R68.reuse, R82, R16 ;  /* 0x000000524410723c */ /* 0x040fe80000001810 */
[----:B------:R-:W-:Y:S02]  /*97c0*/  MOV R80, R96 ;  /* 0x0000006000507202 */ /* 0x000fe40000000f00 */
[----:B------:R-:W2:Y:S01]  /*97d0*/  LDSM.16.MT88.4 R96, [R232+0x7100] ;  /* 0x00710000e860783b */ /* 0x000ea20000004200 */
[----:B------:R-:W-:Y:S01]  /*97e0*/  MOV R83, R103 ;  /* 0x0000006700537202 */ /* 0x000fe20000000f00 */
[C---:B-1----:R-:W-:Y:S04]  /*97f0*/  HMMA.16816.F32 R20, R68.reuse, R72, R20 ;  /* 0x000000484414723c */ /* 0x042fe80000001814 */
[----:B------:R-:W-:Y:S03]  /*9800*/  MOV R82, R102 ;  /* 0x0000006600527202 */ /* 0x000fe60000000f00 */
[----:B------:R-:W-:Y:S01]  /*9810*/  MOV R73, R101 ;  /* 0x0000006500497202 */ /* 0x000fe20000000f00 */
[C---:B------:R-:W-:Y:S04]  /*9820*/  HMMA.16816.F32 R24, R68.reuse, R74, R24 ;  /* 0x0000004a4418723c */ /* 0x040fe80000001818 */
[----:B------:R-:W-:Y:S01]  /*9830*/  MOV R72, R100 ;  /* 0x0000006400487202 */ /* 0x000fe20000000f00 */
[----:B------:R-:W-:Y:S01]  /*9840*/  FADD.FTZ R251, R73, R251 ;  /* 0x000000fb49fb7221 */ /* 0x000fe20000010000 */
[----:B------:R-:W1:Y:S02]  /*9850*/  LDSM.16.MT88.4 R100, [R232+0x3900] ;  /* 0x00390000e864783b */ /* 0x000e640000004200 */
[C---:B------:R-:W-:Y:S04]  /*9860*/  HMMA.16816.F32 R28, R68.reuse, R84, R28 ;  /* 0x00000054441c723c */ /* 0x040fe8000000181c */
[----:B------:R-:W-:Y:S04]  /*9870*/  FADD.FTZ R0, R72, R0 ;  /* 0x0000000048007221 */ /* 0x000fe80000010000 */
[C---:B------:R-:W-:Y:S01]  /*9880*/  HMMA.16816.F32 R32, R68.reuse, R86, R32 ;  /* 0x000000564420723c */ /* 0x040fe20000001820 */
[----:B------:R-:W-:Y:S03]  /*9890*/  LDSM.16.MT88.4 R84, [R234+0x7900] ;  /* 0x00790000ea54783b */ /* 0x000fe60000004200 */
[----:B------:R-:W-:Y:S02]  /*98a0*/  FADD.FTZ R2, R82, R0 ;  /* 0x0000000052027221 */ /* 0x000fe40000010000 */
[----:B------:R-:W-:Y:S02]  /*98b0*/  FADD.FTZ R0, R83, R251 ;  /* 0x000000fb53007221 */ /* 0x000fe40000010000 */
[C---:B---3--:R-:W-:Y:S04]  /*98c0*/  HMMA.16816.F32 R36, R68.reuse, R76, R36 ;  /* 0x0000004c4424723c */ /* 0x048fe80000001824 */
[----:B------:R-:W-:Y:S02]  /*98d0*/  FADD.FTZ R2, R152, R2 ;  /* 0x0000000298027221 */ /* 0x000fe40000010000 */
[----:B------:R-:W-:Y:S02]  /*98e0*/  FADD.FTZ R0, R80, R0 ;  /* 0x0000000050007221 */ /* 0x000fe40000010000 */
[C---:B------:R-:W-:Y:S01]  /*98f0*/  HMMA.16816.F32 R40, R68.reuse, R78, R40 ;  /* 0x0000004e4428723c */ /* 0x040fe20000001828 */
[----:B------:R-:W-:Y:S03]  /*9900*/  LDSM.16.MT88.4 R76, [R233+0x7900] ;  /* 0x00790000e94c783b */ /* 0x000fe60000004200 */
[----:B------:R-:W-:Y:S02]  /*9910*/  FADD.FTZ R2, R81, R2 ;  /* 0x0000000251027221 */ /* 0x000fe40000010000 */
[----:B------:R-:W-:Y:S01]  /*9920*/  FADD.FTZ R252, R252, R0 ;  /* 0x00000000fcfc7221 */ /* 0x000fe20000010000 */
[----:B------:R-:W-:Y:S01]  /*9930*/  MOV R0, R3 ;  /* 0x0000000300007202 */ /* 0x000fe20000000f00 */
[C---:B------:R-:W-:Y:S04]  /*9940*/  HMMA.16816.F32 R44, R68.reuse, R88, R44 ;  /* 0x00000058442c723c */ /* 0x040fe8000000182c */
[----:B------:R-:W-:Y:S01]  /*9950*/  FADD.FTZ R208, R208, R2 ;  /* 0x00000002d0d07221 */ /* 0x000fe20000010000 */
[----:B------:R-:W-:Y:S01]  /*9960*/  MOV R2, R132 ;  /* 0x0000008400027202 */ /* 0x000fe20000000f00 */
[----:B------:R-:W-:Y:S02]  /*9970*/  FADD.FTZ R252, R203, R252 ;  /* 0x000000fccbfc7221 */ /* 0x000fe40000010000 */
[C---:B------:R-:W-:Y:S04]  /*9980*/  HMMA.16816.F32 R48, R68.reuse, R90, R48 ;  /* 0x0000005a4430723c */ /* 0x040fe80000001830 */
[----:B------:R-:W-:Y:S02]  /*9990*/  FADD.FTZ R208, R205, R208 ;  /* 0x000000d0cdd07221 */ /* 0x000fe40000010000 */
[----:B------:R-:W-:Y:S02]  /*99a0*/  FADD.FTZ R202, R202, R252 ;  /* 0x000000fccaca7221 */ /* 0x000fe40000010000 */
[C---:B------:R-:W-:Y:S04]  /*99b0*/  HMMA.16816.F32 R52, R68.reuse, R92, R52 ;  /* 0x0000005c4434723c */ /* 0x040fe80000001834 */
[----:B------:R-:W-:Y:S02]  /*99c0*/  FADD.FTZ R201, R201, R208 ;  /* 0x000000d0c9c97221 */ /* 0x000fe40000010000 */
[----:B------:R-:W-:Y:S02]  /*99d0*/  FADD.FTZ R202, R183, R202 ;  /* 0x000000cab7ca7221 */ /* 0x000fe40000010000 */
[C---:B------:R-:W-:Y:S01]  /*99e0*/  HMMA.16816.F32 R56, R68.reuse, R94, R56 ;  /* 0x0000005e4438723c */ /* 0x040fe20000001838 */
[----:B------:R-:W3:Y:S03]  /*99f0*/  LDSM.16.MT88.4 R92, [R236+0x7900] ;  /* 0x00790000ec5c783b */ /* 0x000ee60000004200 */
[----:B------:R-:W-:Y:S02]  /*9a00*/  FADD.FTZ R201, R200, R201 ;  /* 0x000000c9c8c97221 */ /* 0x000fe40000010000 */
[----:B------:R-:W-:Y:S02]  /*9a10*/  FADD.FTZ R182, R182, R202 ;  /* 0x000000cab6b67221 */ /* 0x000fe40000010000 */
[C---:B--2---:R-:W-:Y:S04]  /*9a20*/  HMMA.16816.F32 R60, R68.reuse, R96, R60 ;  /* 0x00000060443c723c */ /* 0x044fe8000000183c */
[----:B------:R-:W-:Y:S02]  /*9a30*/  FADD.FTZ R168, R168, R201 ;  /* 0x000000c9a8a87221 */ /* 0x000fe40000010000 */
[----:B------:R-:W-:Y:S02]  /*9a40*/  FADD.FTZ R182, R167, R182 ;  /* 0x000000b6a7b67221 */ /* 0x000fe40000010000 */
[----:B------:R-:W-:Y:S04]  /*9a50*/  HMMA.16816.F32 R64, R68, R98, R64 ;  /* 0x000000624440723c */ /* 0x000fe80000001840 */
[----:B------:R-:W-:Y:S02]  /*9a60*/  FADD.FTZ R168, R169, R168 ;  /* 0x000000a8a9a87221 */ /* 0x000fe40000010000 */
[----:B------:R-:W-:Y:S01]  /*9a70*/  FADD.FTZ R166, R166, R182 ;  /* 0x000000b6a6a67221 */ /* 0x000fe20000010000 */
[----:B------:R-:W-:Y:S01]  /*9a80*/  F2FP.PACK_AB R68, R159, R157 ;  /* 0x0000009d9f44723e */ /* 0x000fe200000000ff */
[----:B------:R-:W-:Y:S01]  /*9a90*/  FADD.FTZ R165, R165, R168 ;  /* 0x000000a8a5a57221 */ /* 0x000fe20000010000 */
[----:B------:R-:W-:Y:S03]  /*9aa0*/  F2FP.PACK_AB R69, R155, R156 ;  /* 0x0000009c9b45723e */ /* 0x000fe600000000ff */
[----:B------:R-:W-:Y:S01]  /*9ab0*/  F2FP.PACK_AB R70, R153, R154 ;  /* 0x0000009a9946723e */ /* 0x000fe200000000ff */
[----:B------:R-:W-:Y:S01]  /*9ac0*/  FADD.FTZ R166, R162, R166 ;  /* 0x000000a6a2a67221 */ /* 0x000fe20000010000 */
[----:B----4-:R-:W-:Y:S01]  /*9ad0*/  F2FP.PACK_AB R71, R151, R134 ;  /* 0x000000869747723e */ /* 0x010fe200000000ff */
[----:B------:R-:W-:Y:S02]  /*9ae0*/  FADD.FTZ R165, R163, R165 ;  /* 0x000000a5a3a57221 */ /* 0x000fe40000010000 */
[----:B------:R-:W-:Y:S02]  /*9af0*/  FADD.FTZ R160, R160, R166 ;  /* 0x000000a6a0a07221 */ /* 0x000fe40000010000 */
[----:B------:R-:W-:Y:S02]  /*9b00*/  FADD.FTZ R157, R157, R165 ;  /* 0x000000a59d9d7221 */ /* 0x000fe40000010000 */
[C---:B------:R-:W-:Y:S01]  /*9b10*/  HMMA.16816.F32 R128, R68.reuse, R124, R4 ;  /* 0x0000007c4480723c */ /* 0x040fe20000001804 */
[----:B------:R-:W2:Y:S02]  /*9b20*/  LDSM.16.MT88.4 R4, [R232+0x7900] ;  /* 0x00790000e804783b */ /* 0x000ea40000004200 */
[----:B------:R-:W-:Y:S02]  /*9b30*/  FADD.FTZ R160, R156, R160 ;  /* 0x000000a09ca07221 */ /* 0x000fe40000010000 */
[----:B------:R-:W-:Y:S02]  /*9b40*/  FADD.FTZ R157, R159, R157 ;  /* 0x0000009d9f9d7221 */ /* 0x000fe40000010000 */
[----:B------:R-:W-:Y:S01]  /*9b50*/  FADD.FTZ R160, R155, R160 ;  /* 0x000000a09ba07221 */ /* 0x000fe20000010000 */
[C---:B------:R-:W-:Y:S04]  /*9b60*/  HMMA.16816.F32 R124, R68.reuse, R126, R8 ;  /* 0x0000007e447c723c */ /* 0x040fe80000001808 */
[----:B------:R-:W-:Y:S02]  /*9b70*/  FADD.FTZ R157, R154, R157 ;  /* 0x0000009d9a9d7221 */ /* 0x000fe40000010000 */
[----:B------:R-:W-:Y:S02]  /*9b80*/  FADD.FTZ R160, R134, R160 ;  /* 0x000000a086a07221 */ /* 0x000fe40000010000 */
[C---:B------:R-:W-:Y:S04]  /*9b90*/  HMMA.16816.F32 R120, R68.reuse, R116, R12 ;  /* 0x000000744478723c */ /* 0x040fe8000000180c */
[----:B------:R-:W-:Y:S02]  /*9ba0*/  FADD.FTZ R249, R153, R157 ;  /* 0x0000009d99f97221 */ /* 0x000fe40000010000 */
[----:B------:R-:W-:Y:S02]  /*9bb0*/  FADD.FTZ R248, R151, R160 ;  /* 0x000000a097f87221 */ /* 0x000fe40000010000 */
[C---:B------:R-:W-:Y:S08]  /*9bc0*/  HMMA.16816.F32 R116, R68.reuse, R118, R16 ;  /* 0x000000764474723c */ /* 0x040ff00000001810 */
[C---:B------:R-:W-:Y:S08]  /*9bd0*/  HMMA.16816.F32 R112, R68.reuse, R108, R20 ;  /* 0x0000006c4470723c */ /* 0x040ff00000001814 */
[C---:B------:R-:W-:Y:S08]  /*9be0*/  HMMA.16816.F32 R108, R68.reuse, R110, R24 ;  /* 0x0000006e446c723c */ /* 0x040ff00000001818 */
[C---:B-1----:R-:W-:Y:S08]  /*9bf0*/  HMMA.16816.F32 R104, R68.reuse, R100, R28 ;  /* 0x000000644468723c */ /* 0x042ff0000000181c */
[C---:B------:R-:W-:Y:S08]  /*9c00*/  HMMA.16816.F32 R100, R68.reuse, R102, R32 ;  /* 0x000000664464723c */ /* 0x040ff00000001820 */
[C---:B---3--:R-:W-:Y:S08]  /*9c10*/  HMMA.16816.F32 R96, R68.reuse, R92, R36 ;  /* 0x0000005c4460723c */ /* 0x048ff00000001824 */
[C---:B------:R-:W-:Y:S08]  /*9c20*/  HMMA.16816.F32 R92, R68.reuse, R94, R40 ;  /* 0x0000005e445c723c */ /* 0x040ff00000001828 */
[C---:B------:R-:W-:Y:S08]  /*9c30*/  HMMA.16816.F32 R88, R68.reuse, R84, R44 ;  /* 0x000000544458723c */ /* 0x040ff0000000182c */
[C---:B------:R-:W-:Y:S08]  /*9c40*/  HMMA.16816.F32 R84, R68.reuse, R86, R48 ;  /* 0x000000564454723c */ /* 0x040ff00000001830 */
[C---:B------:R-:W-:Y:S08]  /*9c50*/  HMMA.16816.F32 R80, R68.reuse, R76, R52 ;  /* 0x0000004c4450723c */ /* 0x040ff00000001834 */
[C---:B------:R-:W-:Y:S08]  /*9c60*/  HMMA.16816.F32 R76, R68.reuse, R78, R56 ;  /* 0x0000004e444c723c */ /* 0x040ff00000001838 */
[C---:B--2---:R-:W-:Y:S08]  /*9c70*/  HMMA.16816.F32 R72, R68.reuse, R4, R60 ;  /* 0x000000044448723c */ /* 0x044ff0000000183c */
[----:B------:R-:W-:Y:S01]  /*9c80*/  HMMA.16816.F32 R68, R68, R6, R64 ;  /* 0x000000064444723c */ /* 0x000fe20000001840 */
[----:B------:R-:W-:-:S07]  /*9c90*/  @P1 BRA `(.L_x_6) ;  /* 0xffffc2d000001947 */ /* 0x000fce000383ffff */
.L_x_5:
[----:B------:R-:W1:Y:S01]  /*9ca0*/  SHFL.BFLY PT, R4, R249, 0x2, 0x1f ;  /* 0x0c401f00f9047f89 */ /* 0x000e6200000e0000 */
[----:B------:R-:W-:-:S02]  /*9cb0*/  MOV R5, RZ ;  /* 0x000000ff00057202 */ /* 0x000fc40000000f00 */
[----:B------:R-:W-:Y:S01]  /*9cc0*/  MOV R6, 0xff800000 ;  /* 0xff80000000067802 */ /* 0x000fe20000000f00 */
[----:B------:R-:W2:Y:S01]  /*9cd0*/  SHFL.BFLY PT, R2, R248, 0x2, 0x1f ;  /* 0x0c401f00f8027f89 */ /* 0x000ea200000e0000 */
[----:B------:R-:W-:Y:S01]  /*9ce0*/  PLOP3.LUT P2, PT, PT, PT, PT, 0x8, 0x0 ;  /* 0x000000000000781c */ /* 0x000fe20003f4e170 */
[----:B-1----:R-:W-:Y:S02]  /*9cf0*/  FADD.FTZ R4, R4, R249 ;  /* 0x000000f904047221 */ /* 0x002fe40000010000 */
[----:B--2---:R-:W-:-:S03]  /*9d00*/  FADD.FTZ R248, R2, R248 ;  /* 0x000000f802f87221 */ /* 0x004fc60000010000 */
[----:B------:R-:W1:Y:S04]  /*9d10*/  SHFL.BFLY PT, R0, R4, 0x1, 0x1f ;  /* 0x0c201f0004007f89 */ /* 0x000e6800000e0000 */
[----:B------:R-:W2:Y:S01]  /*9d20*/  SHFL.BFLY PT, R2, R248, 0x1, 0x1f ;  /* 0x0c201f00f8027f89 */ /* 0x000ea200000e0000 */
[----:B-1----:R-:W-:Y:S01]  /*9d30*/  FADD.FTZ R4, R4, R0 ;  /* 0x0000000004047221 */ /* 0x002fe20000010000 */
[----:B------:R-:W-:Y:S01]  /*9d40*/  MOV R0, RZ ;  /* 0x000000ff00007202 */ /* 0x000fe20000000f00 */
[----:B--2---:R-:W-:-:S03]  /*9d50*/  FADD.FTZ R2, R2, R248 ;  /* 0x000000f802027221 */ /* 0x004fc60000010000 */
[----:B------:R-:W-:Y:S02]  /*9d60*/  FSETP.NE.FTZ.AND P1, PT, R4, RZ, PT ;  /* 0x000000ff0400720b */ /* 0x000fe40003f35000 */
[----:B------:R-:W-:-:S11]  /*9d70*/  FSETP.NE.FTZ.AND P0, PT, R2, RZ, PT ;  /* 0x000000ff0200720b */ /* 0x000fd60003f15000 */
[----:B------:R-:W1:Y:S01]  /*9d80*/  @P1 MUFU.RCP R5, R4 ;  /* 0x0000000400051308 */ /* 0x000e620000001000 */
[----:B------:R-:W-:Y:S02]  /*9d90*/  @P1 MOV R7, 0x3f317218 ;  /* 0x3f31721800071802 */ /* 0x000fe40000000f00 */
[----:B------:R-:W-:-:S03]  /*9da0*/  @P0 MOV R9, 0x3f317218 ;  /* 0x3f31721800090802 */ /* 0x000fc60000000f00 */
[----:B------:R-:W-:Y:S02]  /*9db0*/  @P1 FMUL.FTZ R7, R7, c[0x0][0x2d0] ;  /* 0x0000b40007071a20 */ /* 0x000fe40000410000 */
[----:B------:R-:W2:Y:S01]  /*9dc0*/  @P1 MUFU.LG2 R4, R4 ;  /* 0x0000000400041308 */ /* 0x000ea20000000c00 */
[----:B-1----:R-:W-:-:S07]  /*9dd0*/  FMUL.FTZ R128, R5, R128 ;  /* 0x0000008005807220 */ /* 0x002fce0000410000 */
[----:B------:R-:W1:Y:S01]  /*9de0*/  @P0 MUFU.RCP R0, R2 ;  /* 0x0000000200000308 */ /* 0x000e620000001000 */
[C---:B------:R-:W-:Y:S02]  /*9df0*/  FMUL.FTZ R129, R5.reuse, R129 ;  /* 0x0000008105817220 */ /* 0x040fe40000410000 */
[C---:B------:R-:W-:Y:S02]  /*9e00*/  FMUL.FTZ R124, R5.reuse, R124 ;  /* 0x0000007c057c7220 */ /* 0x040fe40000410000 */
[C---:B------:R-:W-:Y:S02]  /*9e10*/  FMUL.FTZ R125, R5.reuse, R125 ;  /* 0x0000007d057d7220 */ /* 0x040fe40000410000 */
[C---:B------:R-:W-:Y:S02]  /*9e20*/  FMUL.FTZ R120, R5.reuse, R120 ;  /* 0x0000007805787220 */ /* 0x040fe40000410000 */
[C---:B------:R-:W-:Y:S02]  /*9e30*/  FMUL.FTZ R121, R5.reuse, R121 ;  /* 0x0000007905797220 */ /* 0x040fe40000410000 */
[----:B------:R-:W-:-:S02]  /*9e40*/  FMUL.FTZ R116, R5, R116 ;  /* 0x0000007405747220 */ /* 0x000fc40000410000 */
        /* <DEDUP_REMOVED lines=24> */
[----:B------:R-:W-:Y:S02]  /*9fd0*/  FMUL.FTZ R69, R5, R69 ;  /* 0x0000004505457220 */ /* 0x000fe40000410000 */
[----:B------:R3:W4:Y:S01]  /*9fe0*/  @P0 MUFU.LG2 R5, R2 ;  /* 0x0000000200050308 */ /* 0x0007220000000c00 */
[----:B--2---:R-:W-:Y:S02]  /*9ff0*/  @P1 FMUL.FTZ R4, R4, 0.69314718246459960938 ;  /* 0x3f31721804041820 */ /* 0x004fe40000410000 */
[C---:B-1----:R-:W-:Y:S02]  /*a000*/  FMUL.FTZ R130, R0.reuse, R130 ;  /* 0x0000008200827220 */ /* 0x042fe40000410000 */
[C---:B------:R-:W-:Y:S02]  /*a010*/  FMUL.FTZ R131, R0.reuse, R131 ;  /* 0x0000008300837220 */ /* 0x040fe40000410000 */
[C---:B------:R-:W-:Y:S02]  /*a020*/  FMUL.FTZ R126, R0.reuse, R126 ;  /* 0x0000007e007e7220 */ /* 0x040fe40000410000 */
[----:B------:R-:W-:-:S02]  /*a030*/  FMUL.FTZ R127, R0, R127 ;  /* 0x0000007f007f7220 */ /* 0x000fc40000410000 */
[C---:B------:R-:W-:Y:S02]  /*a040*/  FMUL.FTZ R122, R0.reuse, R122 ;  /* 0x0000007a007a7220 */ /* 0x040fe40000410000 */
[C---:B------:R-:W-:Y:S02]  /*a050*/  FMUL.FTZ R123, R0.reuse, R123 ;  /* 0x0000007b007b7220 */ /* 0x040fe40000410000 */
[C---:B------:R-:W-:Y:S01]  /*a060*/  FMUL.FTZ R118, R0.reuse, R118 ;  /* 0x0000007600767220 */ /* 0x040fe20000410000 */
[----:B---3--:R-:W-:Y:S01]  /*a070*/  MOV R2, 0xff800000 ;  /* 0xff80000000027802 */ /* 0x008fe20000000f00 */
[----:B----4-:R-:W-:Y:S02]  /*a080*/  @P0 FMUL.FTZ R8, R5, 0.69314718246459960938 ;  /* 0x3f31721805080820 */ /* 0x010fe40000410000 */
[----:B------:R-:W-:Y:S02]  /*a090*/  @P0 FMUL.FTZ R5, R9, c[0x0][0x2d0] ;  /* 0x0000b40009050a20 */ /* 0x000fe40000410000 */
        /* <DEDUP_REMOVED lines=25> */
[----:B------:R-:W-:Y:S02]  /*a230*/  @P1 FFMA.FTZ R2, R7, R132, R4 ;  /* 0x0000008407021223 */ /* 0x000fe40000010004 */
[----:B------:R-:W-:Y:S02]  /*a240*/  @P0 FFMA.FTZ R6, R5, R3, R8 ;  /* 0x0000000305060223 */ /* 0x000fe40000010008 */
.L_x_3:
[----:B------:R-:W-:Y:S05]  /*a250*/  @P2 BRA `(.L_x_9) ;  /* 0x0000135000002947 */ /* 0x000fea0003800000 */
[----:B------:R-:W1:Y:S01]  /*a260*/  S2R R0, SR_CTAID.Y ;  /* 0x0000000000007919 */ /* 0x000e620000002600 */
[----:B------:R-:W-:Y:S01]  /*a270*/  IMAD R5, RZ, RZ, -UR10 ;  /* 0x8000000aff057e24 */ /* 0x000fe2000f8e02ff */
[----:B------:R-:W-:Y:S01]  /*a280*/  USHF.R.S32.HI UR6, URZ, 0x1f, UR10 ;  /* 0x0000001f3f067899 */ /* 0x000fe2000801140a */
[----:B------:R-:W-:Y:S01]  /*a290*/  IMAD.MOV.U32 R9, RZ, RZ, c[0x0][0x4e8] ;  /* 0x00013a00ff097624 */ /* 0x000fe200078e00ff */
[----:B------:R-:W2:Y:S01]  /*a2a0*/  S2R R11, SR_TID.X ;  /* 0x00000000000b7919 */ /* 0x000ea20000002100 */
[----:B------:R-:W-:Y:S01]  /*a2b0*/  ULDC.64 UR4, c[0x0][0x4d0] ;  /* 0x0001340000047ab9 */ /* 0x000fe20000000a00 */
[----:B------:R-:W-:Y:S01]  /*a2c0*/  BSSY B0, `(.L_x_10) ;  /* 0x00000cc000007945 */ /* 0x000fe20003800000 */
[----:B------:R-:W-:Y:S01]  /*a2d0*/  UIMAD UR7, UR6, UR4, URZ ;  /* 0x00000004060772a4 */ /* 0x000fe2000f8e023f */
[----:B------:R-:W3:Y:S01]  /*a2e0*/  S2R R8, SR_CTAID.Z ;  /* 0x0000000000087919 */ /* 0x000ee20000002700 */
[----:B------:R-:W-:-:S03]  /*a2f0*/  UIMAD.WIDE.U32 UR8, UR10, UR4, URZ ;  /* 0x000000040a0872a5 */ /* 0x000fc6000f8e003f */
[----:B------:R-:W-:Y:S01]  /*a300*/  BAR.SYNC.DEFER_BLOCKING 0x1, 0x100 ;  /* 0x0044000000007b1d */ /* 0x000fe20000010000 */
[----:B------:R-:W-:Y:S01]  /*a310*/  UIMAD UR7, UR10, UR5, UR7 ;  /* 0x000000050a0772a4 */ /* 0x000fe2000f8e0207 */
[C---:B------:R-:W-:Y:S01]  /*a320*/  ISETP.NE.AND P1, PT, R9.reuse, 0x1, PT ;  /* 0x000000010900780c */ /* 0x040fe20003f25270 */
[----:B------:R-:W-:Y:S01]  /*a330*/  IMAD.U32 R16, RZ, RZ, UR8 ;  /* 0x00000008ff107e24 */ /* 0x000fe2000f8e00ff */
[----:B------:R-:W-:Y:S01]  /*a340*/  MOV R17, UR9 ;  /* 0x0000000900117c02 */ /* 0x000fe20008000f00 */
[----:B------:R-:W-:Y:S01]  /*a350*/  UIADD3 UR7, UR9, UR7, URZ ;  /* 0x0000000709077290 */ /* 0x000fe2000fffe03f */
[----:B------:R-:W-:Y:S01]  /*a360*/  IMAD R9, R9, c[0x0][0x388], RZ ;  /* 0x0000e20009097a24 */ /* 0x000fe200078e02ff */
[----:B------:R-:W-:Y:S02]  /*a370*/  ULDC.64 UR4, c[0x0][0x438] ;  /* 0x00010e0000047ab9 */ /* 0x000fe40000000a00 */
[----:B------:R-:W-:Y:S02]  /*a380*/  UIMAD.WIDE.U32 UR14, UR10, UR4, URZ ;  /* 0x000000040a0e72a5 */ /* 0x000fe4000f8e003f */
[----:B------:R-:W-:Y:S01]  /*a390*/  UIMAD UR4, UR6, UR4, URZ ;  /* 0x00000004060472a4 */ /* 0x000fe2000f8e023f */
[----:B-1----:R-:W-:-:S02]  /*a3a0*/  IMAD R5, R5, c[0x0][0x550], R0 ;  /* 0x0001540005057a24 */ /* 0x002fc400078e0200 */
[----:B------:R-:W-:Y:S01]  /*a3b0*/  IMAD.U32 R17, RZ, RZ, UR7 ;  /* 0x00000007ff117e24 */ /* 0x000fe2000f8e00ff */
[----:B------:R-:W-:Y:S01]  /*a3c0*/  UIMAD UR4, UR10, UR5, UR4 ;  /* 0x000000050a0472a4 */ /* 0x000fe2000f8e0204 */
[----:B--2---:R-:W-:Y:S01]  /*a3d0*/  SHF.R.S32.HI R0, RZ, 0x1f, R11 ;  /* 0x0000001fff007819 */ /* 0x004fe2000001140b */
[----:B------:R-:W-:Y:S01]  /*a3e0*/  IMAD.U32 R15, RZ, RZ, UR15 ;  /* 0x0000000fff0f7e24 */ /* 0x000fe2000f8e00ff */
[----:B------:R-:W-:Y:S01]  /*a3f0*/  MOV R14, UR14 ;  /* 0x0000000e000e7c02 */ /* 0x000fe20008000f00 */
[----:B------:R-:W-:Y:S01]  /*a400*/  UIADD3 UR4, UR15, UR4, URZ ;  /* 0x000000040f047290 */ /* 0x000fe2000fffe03f */
[-C--:B------:R-:W-:Y:S01]  /*a410*/  LEA.HI R13, R0, R11.reuse, RZ, 0x5 ;  /* 0x0000000b000d7211 */ /* 0x080fe200078f28ff */
[----:B---3--:R-:W-:Y:S01]  /*a420*/  IMAD.WIDE.U32 R16, R8, c[0x0][0x4d8], R16 ;  /* 0x0001360008107a25 */ /* 0x008fe200078e0010 */
[----:B------:R-:W-:Y:S02]  /*a430*/  LEA.HI R0, R0, R11, RZ, 0x2 ;  /* 0x0000000b00007211 */ /* 0x000fe400078f10ff */
[----:B------:R-:W-:Y:S01]  /*a440*/  LOP3.LUT R4, R13, 0xffffffe0, RZ, 0xc0, !PT ;  /* 0xffffffe00d047812 */ /* 0x000fe200078ec0ff */
[----:B------:R-:W-:Y:S01]  /*a450*/  IMAD.U32 R15, RZ, RZ, UR4 ;  /* 0x00000004ff0f7e24 */ /* 0x000fe2000f8e00ff */
[----:B------:R-:W-:-:S02]  /*a460*/  LOP3.LUT R0, R0, 0xfffffffc, RZ, 0xc0, !PT ;  /* 0xfffffffc00007812 */ /* 0x000fc400078ec0ff */
[--C-:B------:R-:W-:Y:S01]  /*a470*/  SHF.R.S32.HI R7, RZ, 0x5, R13.reuse ;  /* 0x00000005ff077819 */ /* 0x100fe2000001140d */
[----:B------:R-:W-:Y:S01]  /*a480*/  IMAD.IADD R4, R11, 0x1, -R4 ;  /* 0x000000010b047824 */ /* 0x000fe200078e0a04 */
[----:B------:R-:W-:Y:S01]  /*a490*/  SHF.R.S32.HI R13, RZ, 0x1f, R13 ;  /* 0x0000001fff0d7819 */ /* 0x000fe2000001140d */
[----:B------:R-:W-:Y:S01]  /*a4a0*/  IMAD.WIDE.U32 R14, R8, c[0x0][0x440], R14 ;  /* 0x00011000080e7a25 */ /* 0x000fe200078e000e */
[----:B------:R-:W-:Y:S02]  /*a4b0*/  IADD3 R11, -R0, R11, RZ ;  /* 0x0000000b000b7210 */ /* 0x000fe40007ffe1ff */
[----:B------:R-:W1:Y:S01]  /*a4c0*/  S2R R0, SR_CTAID.X ;  /* 0x0000000000007919 */ /* 0x000e620000002500 */
[----:B------:R-:W-:Y:S02]  /*a4d0*/  LEA.HI R13, R13, R7, RZ, 0x3 ;  /* 0x000000070d0d7211 */ /* 0x000fe400078f18ff */
[----:B------:R-:W-:Y:S02]  /*a4e0*/  SHF.R.S32.HI R3, RZ, 0x1f, R4 ;  /* 0x0000001fff037819 */ /* 0x000fe40000011404 */
[----:B------:R-:W-:-:S02]  /*a4f0*/  LOP3.LUT R13, R13, 0xffffff8, RZ, 0xc0, !PT ;  /* 0x0ffffff80d0d7812 */ /* 0x000fc400078ec0ff */
[----:B------:R-:W-:Y:S02]  /*a500*/  LEA.HI R10, R11, R11, RZ, 0x1 ;  /* 0x0000000b0b0a7211 */ /* 0x000fe400078f08ff */
[----:B------:R-:W-:Y:S01]  /*a510*/  LEA.HI R3, R3, R4, RZ, 0x2 ;  /* 0x0000000403037211 */ /* 0x000fe200078f10ff */
[----:B------:R-:W-:Y:S01]  /*a520*/  IMAD.IADD R13, R7, 0x1, -R13 ;  /* 0x00000001070d7824 */ /* 0x000fe200078e0a0d */
[----:B------:R-:W-:Y:S02]  /*a530*/  LOP3.LUT R10, R10, 0x1ffffffe, RZ, 0xc0, !PT ;  /* 0x1ffffffe0a0a7812 */ /* 0x000fe400078ec0ff */
[----:B------:R-:W-:Y:S02]  /*a540*/  SHF.R.S32.HI R12, RZ, 0x2, R3 ;  /* 0x00000002ff0c7819 */ /* 0x000fe40000011403 */
[----:B------:R-:W-:Y:S02]  /*a550*/  SHF.R.S32.HI R7, RZ, 0x1f, R8 ;  /* 0x0000001fff077819 */ /* 0x000fe40000011408 */
[----:B------:R-:W-:Y:S01]  /*a560*/  IADD3 R10, R11, -R10, RZ ;  /* 0x8000000a0b0a7210 */ /* 0x000fe20007ffe0ff */
[----:B------:R-:W-:Y:S01]  /*a570*/  IMAD R12, R13, 0x10, R12 ;  /* 0x000000100d0c7824 */ /* 0x000fe200078e020c */
[----:B------:R-:W-:Y:S01]  /*a580*/  LOP3.LUT R3, R3, 0x7ffffffc, RZ, 0xc0, !PT ;  /* 0x7ffffffc03037812 */ /* 0x000fe200078ec0ff */
[----:B------:R-:W-:-:S02]  /*a590*/  IMAD R11, R7, c[0x0][0x4d8], RZ ;  /* 0x00013600070b7a24 */ /* 0x000fc400078e02ff */
[----:B------:R-:W-:Y:S02]  /*a5a0*/  IMAD R10, R10, 0x8, R12 ;  /* 0x000000080a0a7824 */ /* 0x000fe400078e020c */
[----:B------:R-:W-:Y:S02]  /*a5b0*/  IMAD R7, R7, c[0x0][0x440], RZ ;  /* 0x0001100007077a24 */ /* 0x000fe400078e02ff */
[----:B------:R-:W-:Y:S01]  /*a5c0*/  IMAD R11, R8, c[0x0][0x4dc], R11 ;  /* 0x00013700080b7a24 */ /* 0x000fe200078e020b */
[----:B-1----:R-:W-:Y:S01]  /*a5d0*/  LEA R10, R0, R10, 0x7 ;  /* 0x0000000a000a7211 */ /* 0x002fe200078e38ff */
[----:B------:R-:W-:Y:S01]  /*a5e0*/  IMAD R7, R8, c[0x0][0x444], R7 ;  /* 0x0001110008077a24 */ /* 0x000fe200078e0207 */
[----:B------:R-:W-:Y:S01]  /*a5f0*/  SHF.R.S32.HI R8, RZ, 0x1f, R5 ;  /* 0x0000001fff087819 */ /* 0x000fe20000011405 */
[----:B------:R-:W-:Y:S01]  /*a600*/  IMAD.IADD R17, R17, 0x1, R11 ;  /* 0x0000000111117824 */ /* 0x000fe200078e020b */
[----:B------:R-:W-:Y:S01]  /*a610*/  MOV R11, R10 ;  /* 0x0000000a000b7202 */ /* 0x000fe20000000f00 */
[----:B------:R-:W-:Y:S01]  /*a620*/  IMAD.IADD R15, R15, 0x1, R7 ;  /* 0x000000010f0f7824 */ /* 0x000fe200078e0207 */
[----:B------:R-:W-:Y:S01]  /*a630*/  LEA R0, R0, R12, 0x7 ;  /* 0x0000000c00007211 */ /* 0x000fe200078e38ff */
[----:B------:R-:W-:-:S04]  /*a640*/  @P1 IMAD.HI.U32 R7, R10, c[0x0][0x4ec], RZ ;  /* 0x00013b000a071a27 */ /* 0x000fc800078e00ff */
[C---:B------:R-:W-:Y:S01]  /*a650*/  IMAD R13, R8.reuse, c[0x0][0x4e0], RZ ;  /* 0x00013800080d7a24 */ /* 0x040fe200078e02ff */
[----:B------:R-:W-:Y:S01]  /*a660*/  @P1 SHF.R.U32.HI R11, RZ, c[0x0][0x4f0], R7 ;  /* 0x00013c00ff0b1a19 */ /* 0x000fe20000011607 */
[----:B------:R-:W-:Y:S02]  /*a670*/  IMAD R8, R8, c[0x0][0x448], RZ ;  /* 0x0001120008087a24 */ /* 0x000fe400078e02ff */
[C---:B------:R-:W-:Y:S02]  /*a680*/  IMAD R13, R5.reuse, c[0x0][0x4e4], R13 ;  /* 0x00013900050d7a24 */ /* 0x040fe400078e020d */
[----:B------:R-:W-:Y:S02]  /*a690*/  IMAD.MOV R7, RZ, RZ, -R11 ;  /* 0x000000ffff077224 */ /* 0x000fe400078e0a0b */
[C---:B------:R-:W-:Y:S02]  /*a6a0*/  IMAD R8, R5.reuse, c[0x0][0x44c], R8 ;  /* 0x0001130005087a24 */ /* 0x040fe400078e0208 */
[----:B------:R-:W-:-:S04]  /*a6b0*/  IMAD.WIDE.U32 R14, R5, c[0x0][0x448], R14 ;  /* 0x00011200050e7a25 */ /* 0x000fc800078e000e */
[----:B------:R-:W-:Y:S01]  /*a6c0*/  IMAD.WIDE.U32 R18, R5, c[0x0][0x4e0], R16 ;  /* 0x0001380005127a25 */ /* 0x000fe200078e0010 */
[----:B------:R-:W-:-:S03]  /*a6d0*/  MOV R16, R10 ;  /* 0x0000000a00107202 */ /* 0x000fc60000000f00 */
[----:B------:R-:W-:Y:S01]  /*a6e0*/  @P1 IMAD.HI.U32 R5, R10, c[0x0][0x4ec], RZ ;  /* 0x00013b000a051a27 */ /* 0x000fe200078e00ff */
[----:B------:R-:W-:-:S03]  /*a6f0*/  IADD3 R18, P0, R11, R18, RZ ;  /* 0x000000120b127210 */ /* 0x000fc60007f1e0ff */
[----:B------:R-:W-:Y:S01]  /*a700*/  IMAD R7, R7, c[0x0][0x4e8], R10 ;  /* 0x00013a0007077a24 */ /* 0x000fe200078e020a */
[----:B------:R-:W-:Y:S01]  /*a710*/  @P1 SHF.R.U32.HI R16, RZ, c[0x0][0x4f0], R5 ;  /* 0x00013c00ff101a19 */ /* 0x000fe20000011605 */
[----:B------:R-:W-:Y:S01]  /*a720*/  IMAD.IADD R15, R15, 0x1, R8 ;  /* 0x000000010f0f7824 */ /* 0x000fe200078e0208 */
[----:B------:R-:W-:Y:S01]  /*a730*/  SHF.R.S32.HI R8, RZ, 0x1f, R11 ;  /* 0x0000001fff087819 */ /* 0x000fe2000001140b */
[----:B------:R-:W-:Y:S01]  /*a740*/  IMAD.IADD R3, R4, 0x1, -R3 ;  /* 0x0000000104037824 */ /* 0x000fe200078e0a03 */
[----:B------:R-:W-:Y:S01]  /*a750*/  SHF.R.S32.HI R5, RZ, 0x1f, R7 ;  /* 0x0000001fff057819 */ /* 0x000fe20000011407 */
[----:B------:R-:W-:Y:S01]  /*a760*/  IMAD.WIDE.U32 R14, R16, c[0x0][0x430], R14 ;  /* 0x00010c00100e7a25 */ /* 0x000fe200078e000e */
[----:B------:R-:W-:Y:S02]  /*a770*/  IADD3.X R19, R8, R19, R13, P0, !PT ;  /* 0x0000001308137210 */ /* 0x000fe400007fe40d */
[----:B------:R-:W-:Y:S01]  /*a780*/  SHF.R.S32.HI R11, RZ, 0x1f, R16 ;  /* 0x0000001fff0b7819 */ /* 0x000fe20000011410 */
[----:B------:R-:W-:Y:S01]  /*a790*/  IMAD R5, R5, c[0x0][0x4c8], RZ ;  /* 0x0001320005057a24 */ /* 0x000fe200078e02ff */
[----:B------:R-:W-:Y:S01]  /*a7a0*/  IADD3 R8, -R16, RZ, RZ ;  /* 0x000000ff10087210 */ /* 0x000fe20007ffe1ff */
[----:B------:R-:W-:Y:S01]  /*a7b0*/  IMAD.WIDE.U32 R18, R7, c[0x0][0x4c8], R18 ;  /* 0x0001320007127a25 */ /* 0x000fe200078e0012 */
[----:B------:R-:W-:-:S03]  /*a7c0*/  LOP3.LUT P1, RZ, R4, 0x3, RZ, 0xc0, !PT ;  /* 0x0000000304ff7812 */ /* 0x000fc6000782c0ff */
[----:B------:R-:W-:Y:S01]  /*a7d0*/  IMAD R5, R7, c[0x0][0x4cc], R5 ;  /* 0x0001330007057a24 */ /* 0x000fe200078e0205 */
[----:B------:R-:W-:Y:S01]  /*a7e0*/  LEA R7, P0, R18, c[0x0][0x4a8], 0x2 ;  /* 0x00012a0012077a11 */ /* 0x000fe200078010ff */
[----:B------:R-:W-:Y:S01]  /*a7f0*/  IMAD R11, R11, c[0x0][0x430], RZ ;  /* 0x00010c000b0b7a24 */ /* 0x000fe200078e02ff */
[----:B------:R-:W-:Y:S01]  /*a800*/  ISETP.GE.OR P2, PT, R0, R9, P1 ;  /* 0x000000090000720c */ /* 0x000fe20000f46670 */
[----:B------:R-:W-:Y:S02]  /*a810*/  IMAD.IADD R5, R19, 0x1, R5 ;  /* 0x0000000113057824 */ /* 0x000fe400078e0205 */
[----:B------:R-:W-:Y:S01]  /*a820*/  IMAD R11, R16, c[0x0][0x434], R11 ;  /* 0x00010d00100b7a24 */ /* 0x000fe200078e020b */
[----:B------:R-:W-:Y:S01]  /*a830*/  SHFL.IDX PT, R12, R7, RZ, 0x1c1f ;  /* 0x001c1fff070c7589 */ /* 0x000fe200000e0000 */
[----:B------:R-:W-:Y:S01]  /*a840*/  IMAD R8, R8, c[0x0][0x4e8], R10 ;  /* 0x00013a0008087a24 */ /* 0x000fe200078e020a */
[----:B------:R-:W-:Y:S01]  /*a850*/  LEA.HI.X R5, R18, c[0x0][0x4ac], R5, 0x2, P0 ;  /* 0x00012b0012057a11 */ /* 0x000fe200000f1405 */
[----:B------:R-:W-:Y:S01]  /*a860*/  IMAD.IADD R15, R15, 0x1, R11 ;  /* 0x000000010f0f7824 */ /* 0x000fe200078e020b */
[----:B------:R1:W-:Y:S02]  /*a870*/  SHFL.IDX PT, R16, R7, 0x1, 0x1c1f ;  /* 0x003c1f0007107f89 */ /* 0x0003e400000e0000 */
[----:B------:R-:W-:Y:S01]  /*a880*/  SHF.R.S32.HI R10, RZ, 0x1f, R8 ;  /* 0x0000001fff0a7819 */ /* 0x000fe20000011408 */
[----:B------:R-:W-:Y:S01]  /*a890*/  IMAD.WIDE.U32 R14, R8, c[0x0][0x428], R14 ;  /* 0x00010a00080e7a25 */ /* 0x000fe200078e000e */
[----:B------:R-:W2:Y:S03]  /*a8a0*/  SHFL.IDX PT, R13, R5, RZ, 0x1c1f ;  /* 0x001c1fff050d7589 */ /* 0x000ea600000e0000 */
[----:B------:R-:W-:Y:S01]  /*a8b0*/  IMAD R10, R10, c[0x0][0x428], RZ ;  /* 0x00010a000a0a7a24 */ /* 0x000fe200078e02ff */
[----:B------:R3:W4:Y:S03]  /*a8c0*/  SHFL.IDX PT, R17, R5, 0x1, 0x1c1f ;  /* 0x003c1f0005117f89 */ /* 0x00072600000e0000 */
[----:B------:R-:W-:-:S05]  /*a8d0*/  IMAD R10, R8, c[0x0][0x42c], R10 ;  /* 0x00010b00080a7a24 */ /* 0x000fca00078e020a */
[----:B------:R-:W-:Y:S02]  /*a8e0*/  IADD3 R10, R15, R10, RZ ;  /* 0x0000000a0f0a7210 */ /* 0x000fe40007ffe0ff */
[----:B-1----:R-:W-:-:S04]  /*a8f0*/  LEA R7, P0, R14, c[0x0][0x400], 0x2 ;  /* 0x000100000e077a11 */ /* 0x002fc800078010ff */
[----:B------:R-:W-:Y:S01]  /*a900*/  LEA.HI.X R10, R14, c[0x0][0x404], R10, 0x2, P0 ;  /* 0x000101000e0a7a11 */ /* 0x000fe200000f140a */
[----:B--2---:R1:W-:Y:S01]  /*a910*/  @!P2 ST.E [R12.64], R2 ;  /* 0x000000020c00a985 */ /* 0x0043e2000c10190c */
[----:B---3--:R-:W-:-:S03]  /*a920*/  IADD3 R5, R0, 0x8, RZ ;  /* 0x0000000800057810 */ /* 0x008fc60007ffe0ff */
[----:B------:R1:W2:Y:S01]  /*a930*/  SHFL.IDX PT, R14, R7, RZ, 0x1c1f ;  /* 0x001c1fff070e7589 */ /* 0x0002a200000e0000 */
[----:B------:R-:W-:-:S03]  /*a940*/  ISETP.GE.OR P1, PT, R5, R9, P1 ;  /* 0x000000090500720c */ /* 0x000fc60000f26670 */
[----:B------:R1:W3:Y:S01]  /*a950*/  SHFL.IDX PT, R15, R10, RZ, 0x1c1f ;  /* 0x001c1fff0a0f7589 */ /* 0x0002e200000e0000 */
[----:B------:R-:W-:Y:S02]  /*a960*/  ISETP.GE.AND P0, PT, R5, R9, PT ;  /* 0x000000090500720c */ /* 0x000fe40003f06270 */
[----:B------:R-:W-:-:S07]  /*a970*/  SHF.L.U32 R5, R3, 0x1, RZ ;  /* 0x0000000103057819 */ /* 0x000fce00000006ff */
[----:B----4-:R1:W-:Y:S01]  /*a980*/  @!P1 ST.E [R16.64], R6 ;  /* 0x0000000610009985 */ /* 0x0103e2000c10190c */
[----:B------:R-:W-:-:S13]  /*a990*/  ISETP.GE.AND P1, PT, R0, R9, PT ;  /* 0x000000090000720c */ /* 0x000fda0003f26270 */
[----:B------:R-:W-:Y:S05]  /*a9a0*/  @P1 BRA `(.L_x_11) ;  /* 0x000005d000001947 */ /* 0x000fea0003800000 */
[C---:B--23--:R-:W-:Y:S02]  /*a9b0*/  IADD3 R4, R5.reuse, 0x8, RZ ;  /* 0x0000000805047810 */ /* 0x04cfe40007ffe0ff */
[C---:B------:R-:W-:Y:S02]  /*a9c0*/  IADD3 R3, R5.reuse, 0x10, RZ ;  /* 0x0000001005037810 */ /* 0x040fe40007ffe0ff */
[----:B------:R-:W-:Y:S02]  /*a9d0*/  ISETP.GE.AND P3, PT, R4, c[0x0][0x3c8], PT ;  /* 0x0000f20004007a0c */ /* 0x000fe40003f66270 */
[----:B-1----:R-:W-:Y:S02]  /*a9e0*/  IADD3 R2, R5, 0x18, RZ ;  /* 0x0000001805027810 */ /* 0x002fe40007ffe0ff */
[----:B------:R-:W-:Y:S02]  /*a9f0*/  ISETP.GE.AND P2, PT, R3, c[0x0][0x3c8], PT ;  /* 0x0000f20003007a0c */ /* 0x000fe40003f46270 */
[----:B------:R-:W-:-:S02]  /*aa00*/  ISETP.GE.AND P4, PT, R5, c[0x0][0x3c8], PT ;  /* 0x0000f20005007a0c */ /* 0x000fc40003f86270 */
[----:B------:R-:W-:Y:S02]  /*aa10*/  ISETP.GE.AND P1, PT, R2, c[0x0][0x3c8], PT ;  /* 0x0000f20002007a0c */ /* 0x000fe40003f26270 */
[C---:B------:R-:W-:Y:S02]  /*aa20*/  IADD3 R0, R5.reuse, 0x20, RZ ;  /* 0x0000002005007810 */ /* 0x040fe40007ffe0ff */
[----:B------:R-:W-:Y:S02]  /*aa30*/  IADD3 R6, R5, 0x28, RZ ;  /* 0x0000002805067810 */ /* 0x000fe40007ffe0ff */
[----:B------:R-:W-:Y:S02]  /*aa40*/  @!P3 LEA.HI R4, R4, R4, RZ, 0x1 ;  /* 0x000000040404b211 */ /* 0x000fe400078f08ff */
[----:B------:R-:W-:Y:S02]  /*aa50*/  ISETP.GE.AND P6, PT, R0, c[0x0][0x3c8], PT ;  /* 0x0000f20000007a0c */ /* 0x000fe40003fc6270 */
[----:B------:R-:W-:Y:S01]  /*aa60*/  @!P2 LEA.HI R3, R3, R3, RZ, 0x1 ;  /* 0x000000030303a211 */ /* 0x000fe200078f08ff */
[----:B------:R-:W-:Y:S01]  /*aa70*/  @!P4 IMAD.WIDE R8, R5, 0x4, R14 ;  /* 0x000000040508c825 */ /* 0x000fe200078e020e */
[----:B------:R-:W-:-:S02]  /*aa80*/  @!P3 LOP3.LUT R4, R4, 0xfffffffe, RZ, 0xc0, !PT ;  /* 0xfffffffe0404b812 */ /* 0x000fc400078ec0ff */
[----:B------:R-:W-:Y:S02]  /*aa90*/  @!P1 LEA.HI R2, R2, R2, RZ, 0x1 ;  /* 0x0000000202029211 */ /* 0x000fe400078f08ff */
[----:B------:R-:W-:Y:S01]  /*aaa0*/  @!P2 LOP3.LUT R3, R3, 0xfffffffe, RZ, 0xc0, !PT ;  /* 0xfffffffe0303a812 */ /* 0x000fe200078ec0ff */
[--C-:B------:R-:W-:Y:S01]  /*aab0*/  @!P3 IMAD.WIDE R12, R4, 0x4, R14.reuse ;  /* 0x00000004040cb825 */ /* 0x100fe200078e020e */
[----:B------:R1:W-:Y:S01]  /*aac0*/  @!P4 ST.E.64 [R8.64], R128 ;  /* 0x000000800800c985 */ /* 0x0003e2000c101b0c */
[----:B------:R-:W-:Y:S02]  /*aad0*/  IADD3 R4, R5, 0x30, RZ ;  /* 0x0000003005047810 */ /* 0x000fe40007ffe0ff */
[----:B------:R-:W-:Y:S01]  /*aae0*/  @!P2 IMAD.WIDE R16, R3, 0x4, R14 ;  /* 0x000000040310a825 */ /* 0x000fe200078e020e */
[----:B------:R2:W-:Y:S01]  /*aaf0*/  @!P3 ST.E.64 [R12.64], R124 ;  /* 0x0000007c0c00b985 */ /* 0x0005e2000c101b0c */
[----:B------:R-:W-:Y:S02]  /*ab00*/  IADD3 R3, R5, 0x38, RZ ;  /* 0x0000003805037810 */ /* 0x000fe40007ffe0ff */
[----:B------:R-:W-:Y:S01]  /*ab10*/  ISETP.GE.AND P5, PT, R6, c[0x0][0x3c8], PT ;  /* 0x0000f20006007a0c */ /* 0x000fe20003fa6270 */
[----:B------:R3:W-:Y:S01]  /*ab20*/  @!P2 ST.E.64 [R16.64], R120 ;  /* 0x000000781000a985 */ /* 0x0007e2000c101b0c */
[----:B------:R-:W-:-:S02]  /*ab30*/  ISETP.GE.AND P4, PT, R4, c[0x0][0x3c8], PT ;  /* 0x0000f20004007a0c */ /* 0x000fc40003f86270 */
[----:B------:R-:W-:Y:S02]  /*ab40*/  ISETP.GE.AND P3, PT, R3, c[0x0][0x3c8], PT ;  /* 0x0000f20003007a0c */ /* 0x000fe40003f66270 */
[----:B------:R-:W-:-:S04]  /*ab50*/  @!P6 LEA.HI R0, R0, R0, RZ, 0x1 ;  /* 0x000000000000e211 */ /* 0x000fc800078f08ff */
[----:B------:R-:W-:-:S03]  /*ab60*/  @!P6 LOP3.LUT R0, R0, 0xfffffffe, RZ, 0xc0, !PT ;  /* 0xfffffffe0000e812 */ /* 0x000fc600078ec0ff */
[----:B------:R-:W-:Y:S02]  /*ab70*/  @!P5 LEA.HI R6, R6, R6, RZ, 0x1 ;  /* 0x000000060606d211 */ /* 0x000fe400078f08ff */
[----:B------:R-:W-:Y:S02]  /*ab80*/  @!P4 LEA.HI R4, R4, R4, RZ, 0x1 ;  /* 0x000000040404c211 */ /* 0x000fe400078f08ff */
[----:B------:R-:W-:Y:S02]  /*ab90*/  @!P3 LEA.HI R3, R3, R3, RZ, 0x1 ;  /* 0x000000030303b211 */ /* 0x000fe400078f08ff */
[----:B------:R-:W-:Y:S02]  /*aba0*/  @!P5 LOP3.LUT R6, R6, 0xfffffffe, RZ, 0xc0, !PT ;  /* 0xfffffffe0606d812 */ /* 0x000fe400078ec0ff */
[----:B------:R-:W-:Y:S02]  /*abb0*/  @!P4 LOP3.LUT R4, R4, 0xfffffffe, RZ, 0xc0, !PT ;  /* 0xfffffffe0404c812 */ /* 0x000fe400078ec0ff */
[----:B-1----:R-:W-:-:S02]  /*abc0*/  @!P1 LOP3.LUT R9, R2, 0xfffffffe, RZ, 0xc0, !PT ;  /* 0xfffffffe02099812 */ /* 0x002fc400078ec0ff */
[C---:B------:R-:W-:Y:S02]  /*abd0*/  IADD3 R8, R5.reuse, 0x40, RZ ;  /* 0x0000004005087810 */ /* 0x040fe40007ffe0ff */
[----:B------:R-:W-:Y:S01]  /*abe0*/  IADD3 R2, R5, 0x48, RZ ;  /* 0x0000004805027810 */ /* 0x000fe20007ffe0ff */
[--C-:B--2---:R-:W-:Y:S01]  /*abf0*/  @!P1 IMAD.WIDE R12, R9, 0x4, R14.reuse ;  /* 0x00000004090c9825 */ /* 0x104fe200078e020e */
[----:B------:R-:W-:Y:S02]  /*ac00*/  ISETP.GE.AND P2, PT, R8, c[0x0][0x3c8], PT ;  /* 0x0000f20008007a0c */ /* 0x000fe40003f46270 */
[----:B------:R-:W-:Y:S01]  /*ac10*/  @!P3 LOP3.LUT R3, R3, 0xfffffffe, RZ, 0xc0, !PT ;  /* 0xfffffffe0303b812 */ /* 0x000fe200078ec0ff */
[--C-:B---3--:R-:W-:Y:S01]  /*ac20*/  @!P4 IMAD.WIDE R16, R4, 0x4, R14.reuse ;  /* 0x000000040410c825 */ /* 0x108fe200078e020e */
[----:B------:R1:W-:Y:S01]  /*ac30*/  @!P1 ST.E.64 [R12.64], R116 ;  /* 0x000000740c009985 */ /* 0x0003e2000c101b0c */
[----:B------:R-:W-:Y:S02]  /*ac40*/  ISETP.GE.AND P1, PT, R2, c[0x0][0x3c8], PT ;  /* 0x0000f20002007a0c */ /* 0x000fe40003f26270 */
[----:B------:R-:W-:Y:S01]  /*ac50*/  @!P3 IMAD.WIDE R18, R3, 0x4, R14 ;  /* 0x000000040312b825 */ /* 0x000fe200078e020e */
[----:B------:R-:W-:-:S05]  /*ac60*/  IADD3 R4, R5, 0x58, RZ ;  /* 0x0000005805047810 */ /* 0x000fca0007ffe0ff */
[----:B------:R-:W-:-:S04]  /*ac70*/  @!P2 LEA.HI R8, R8, R8, RZ, 0x1 ;  /* 0x000000080808a211 */ /* 0x000fc800078f08ff */
[----:B------:R-:W-:Y:S02]  /*ac80*/  @!P2 LOP3.LUT R8, R8, 0xfffffffe, RZ, 0xc0, !PT ;  /* 0xfffffffe0808a812 */ /* 0x000fe400078ec0ff */
[----:B------:R-:W-:-:S03]  /*ac90*/  @!P1 LEA.HI R2, R2, R2, RZ, 0x1 ;  /* 0x0000000202029211 */ /* 0x000fc600078f08ff */
[----:B------:R-:W-:Y:S01]  /*aca0*/  @!P2 IMAD.WIDE R8, R8, 0x4, R14 ;  /* 0x000000040808a825 */ /* 0x000fe200078e020e */
[----:B------:R-:W-:-:S05]  /*acb0*/  @!P1 LOP3.LUT R2, R2, 0xfffffffe, RZ, 0xc0, !PT ;  /* 0xfffffffe02029812 */ /* 0x000fca00078ec0ff */
[----:B------:R-:W-:-:S04]  /*acc0*/  @!P1 IMAD.WIDE R2, R2, 0x4, R14 ;  /* 0x0000000402029825 */ /* 0x000fc800078e020e */
[----:B-1----:R-:W-:Y:S01]  /*acd0*/  @!P6 IMAD.WIDE R12, R0, 0x4, R14 ;  /* 0x00000004000ce825 */ /* 0x002fe200078e020e */
[----:B------:R-:W-:-:S04]  /*ace0*/  IADD3 R0, R5, 0x50, RZ ;  /* 0x0000005005007810 */ /* 0x000fc80007ffe0ff */
[----:B------:R1:W-:Y:S01]  /*acf0*/  @!P6 ST.E.64 [R12.64], R112 ;  /* 0x000000700c00e985 */ /* 0x0003e2000c101b0c */
[----:B------:R-:W-:-:S13]  /*ad00*/  ISETP.GE.AND P6, PT, R0, c[0x0][0x3c8], PT ;  /* 0x0000f20000007a0c */ /* 0x000fda0003fc6270 */
[----:B------:R-:W-:-:S04]  /*ad10*/  @!P6 LEA.HI R0, R0, R0, RZ, 0x1 ;  /* 0x000000000000e211 */ /* 0x000fc800078f08ff */
[----:B------:R-:W-:Y:S01]  /*ad20*/  @!P6 LOP3.LUT R0, R0, 0xfffffffe, RZ, 0xc0, !PT ;  /* 0xfffffffe0000e812 */ /* 0x000fe200078ec0ff */
[----:B-1----:R-:W-:Y:S01]  /*ad30*/  @!P5 IMAD.WIDE R12, R6, 0x4, R14 ;  /* 0x00000004060cd825 */ /* 0x002fe200078e020e */
[----:B------:R-:W-:-:S04]  /*ad40*/  IADD3 R6, R5, 0x68, RZ ;  /* 0x0000006805067810 */ /* 0x000fc80007ffe0ff */
[----:B------:R1:W-:Y:S01]  /*ad50*/  @!P5 ST.E.64 [R12.64], R108 ;  /* 0x0000006c0c00d985 */ /* 0x0003e2000c101b0c */
[----:B------:R-:W-:-:S03]  /*ad60*/  ISETP.GE.AND P5, PT, R4, c[0x0][0x3c8], PT ;  /* 0x0000f20004007a0c */ /* 0x000fc60003fa6270 */
[----:B------:R2:W-:Y:S04]  /*ad70*/  @!P4 ST.E.64 [R16.64], R104 ;  /* 0x000000681000c985 */ /* 0x0005e8000c101b0c */
[----:B------:R3:W-:Y:S01]  /*ad80*/  @!P3 ST.E.64 [R18.64], R100 ;  /* 0x000000641200b985 */ /* 0x0007e2000c101b0c */
[----:B------:R-:W-:-:S03]  /*ad90*/  ISETP.GE.AND P3, PT, R6, c[0x0][0x3c8], PT ;  /* 0x0000f20006007a0c */ /* 0x000fc60003f66270 */
[----:B------:R4:W-:Y:S02]  /*ada0*/  @!P2 ST.E.64 [R8.64], R96 ;  /* 0x000000600800a985 */ /* 0x0009e4000c101b0c */
[----:B------:R-:W-:Y:S02]  /*adb0*/  @!P5 LEA.HI R4, R4, R4, RZ, 0x1 ;  /* 0x000000040404d211 */ /* 0x000fe400078f08ff */
[----:B------:R5:W-:Y:S02]  /*adc0*/  @!P1 ST.E.64 [R2.64], R92 ;  /* 0x0000005c02009985 */ /* 0x000be4000c101b0c */
[----:B------:R-:W-:-:S04]  /*add0*/  @!P5 LOP3.LUT R4, R4, 0xfffffffe, RZ, 0xc0, !PT ;  /* 0xfffffffe0404d812 */ /* 0x000fc800078ec0ff */
[----:B------:R-:W-:-:S04]  /*ade0*/  @!P3 LEA.HI R6, R6, R6, RZ, 0x1 ;  /* 0x000000060606b211 */ /* 0x000fc800078f08ff */
[----:B------:R-:W-:Y:S01]  /*adf0*/  @!P3 LOP3.LUT R6, R6, 0xfffffffe, RZ, 0xc0, !PT ;  /* 0xfffffffe0606b812 */ /* 0x000fe200078ec0ff */
[----:B-1----:R-:W-:-:S04]  /*ae00*/  @!P6 IMAD.WIDE R12, R0, 0x4, R14 ;  /* 0x00000004000ce825 */ /* 0x002fc800078e020e */
[--C-:B--2---:R-:W-:Y:S01]  /*ae10*/  @!P5 IMAD.WIDE R16, R4, 0x4, R14.reuse ;  /* 0x000000040410d825 */ /* 0x104fe200078e020e */
[----:B------:R1:W-:Y:S03]  /*ae20*/  @!P6 ST.E.64 [R12.64], R88 ;  /* 0x000000580c00e985 */ /* 0x0003e6000c101b0c */
[----:B---3--:R-:W-:Y:S01]  /*ae30*/  @!P3 IMAD.WIDE R18, R6, 0x4, R14 ;  /* 0x000000040612b825 */ /* 0x008fe200078e020e */
[----:B------:R1:W-:Y:S01]  /*ae40*/  @!P5 ST.E.64 [R16.64], R84 ;  /* 0x000000541000d985 */ /* 0x0003e2000c101b0c */
[C---:B----4-:R-:W-:Y:S02]  /*ae50*/  IADD3 R8, R5.reuse, 0x60, RZ ;  /* 0x0000006005087810 */ /* 0x050fe40007ffe0ff */
[C---:B-----5:R-:W-:Y:S02]  /*ae60*/  IADD3 R3, R5.reuse, 0x70, RZ ;  /* 0x0000007005037810 */ /* 0x060fe40007ffe0ff */
[----:B------:R-:W-:-:S02]  /*ae70*/  IADD3 R2, R5, 0x78, RZ ;  /* 0x0000007805027810 */ /* 0x000fc40007ffe0ff */
[----:B------:R-:W-:Y:S02]  /*ae80*/  ISETP.GE.AND P4, PT, R8, c[0x0][0x3c8], PT ;  /* 0x0000f20008007a0c */ /* 0x000fe40003f86270 */
[----:B------:R-:W-:Y:S02]  /*ae90*/  ISETP.GE.AND P2, PT, R3, c[0x0][0x3c8], PT ;  /* 0x0000f20003007a0c */ /* 0x000fe40003f46270 */
[----:B------:R-:W-:-:S09]  /*aea0*/  ISETP.GE.AND P1, PT, R2, c[0x0][0x3c8], PT ;  /* 0x0000f20002007a0c */ /* 0x000fd20003f26270 */
[----:B------:R-:W-:Y:S02]  /*aeb0*/  @!P4 LEA.HI R8, R8, R8, RZ, 0x1 ;  /* 0x000000080808c211 */ /* 0x000fe400078f08ff */
[----:B------:R-:W-:Y:S02]  /*aec0*/  @!P2 LEA.HI R3, R3, R3, RZ, 0x1 ;  /* 0x000000030303a211 */ /* 0x000fe400078f08ff */
[----:B------:R-:W-:Y:S02]  /*aed0*/  @!P1 LEA.HI R2, R2, R2, RZ, 0x1 ;  /* 0x0000000202029211 */ /* 0x000fe400078f08ff */
[----:B------:R-:W-:Y:S02]  /*aee0*/  @!P4 LOP3.LUT R8, R8, 0xfffffffe, RZ, 0xc0, !PT ;  /* 0xfffffffe0808c812 */ /* 0x000fe400078ec0ff */
[----:B------:R-:W-:Y:S02]  /*aef0*/  @!P2 LOP3.LUT R3, R3, 0xfffffffe, RZ, 0xc0, !PT ;  /* 0xfffffffe0303a812 */ /* 0x000fe400078ec0ff */
[----:B------:R-:W-:Y:S01]  /*af00*/  @!P1 LOP3.LUT R2, R2, 0xfffffffe, RZ, 0xc0, !PT ;  /* 0xfffffffe02029812 */ /* 0x000fe200078ec0ff */
[----:B------:R-:W-:-:S04]  /*af10*/  @!P4 IMAD.WIDE R8, R8, 0x4, R14 ;  /* 0x000000040808c825 */ /* 0x000fc800078e020e */
[--C-:B------:R-:W-:Y:S01]  /*af20*/  @!P2 IMAD.WIDE R20, R3, 0x4, R14.reuse ;  /* 0x000000040314a825 */ /* 0x100fe200078e020e */
[----:B------:R1:W-:Y:S03]  /*af30*/  @!P4 ST.E.64 [R8.64], R80 ;  /* 0x000000500800c985 */ /* 0x0003e6000c101b0c */
[----:B------:R-:W-:Y:S01]  /*af40*/  @!P1 IMAD.WIDE R2, R2, 0x4, R14 ;  /* 0x0000000402029825 */ /* 0x000fe200078e020e */
[----:B------:R1:W-:Y:S04]  /*af50*/  @!P3 ST.E.64 [R18.64], R76 ;  /* 0x0000004c1200b985 */ /* 0x0003e8000c101b0c */
[----:B------:R1:W-:Y:S04]  /*af60*/  @!P2 ST.E.64 [R20.64], R72 ;  /* 0x000000481400a985 */ /* 0x0003e8000c101b0c */
[----:B------:R1:W-:Y:S02]  /*af70*/  @!P1 ST.E.64 [R2.64], R68 ;  /* 0x0000004402009985 */ /* 0x0003e4000c101b0c */
.L_x_11:
[----:B--23--:R-:W-:Y:S05]  /*af80*/  BSYNC B0 ;  /* 0x0000000000007941 */ /* 0x00cfea0003800000 */
.L_x_10:
[----:B------:R2:W3:Y:S04]  /*af90*/  SHFL.IDX PT, R11, R10, 0x1, 0x1c1f ;  /* 0x003c1f000a0b7f89 */ /* 0x0004e800000e0000 */
[----:B-1----:R2:W1:Y:S01]  /*afa0*/  SHFL.IDX PT, R10, R7, 0x1, 0x1c1f ;  /* 0x003c1f00070a7f89 */ /* 0x00246200000e0000 */
[----:B------:R-:W-:Y:S05]  /*afb0*/  @P0 EXIT ;  /* 0x000000000000094d */ /* 0x000fea0003800000 */
[C---:B------:R-:W-:Y:S02]  /*afc0*/  ISETP.GE.AND P0, PT, R5.reuse, c[0x0][0x3c8], PT ;  /* 0x0000f20005007a0c */ /* 0x040fe40003f06270 */
[----:B------:R-:W-:-:S02]  /*afd0*/  IADD3 R2, R5, 0x8, RZ ;  /* 0x0000000805027810 */ /* 0x000fc40007ffe0ff */
[C---:B------:R-:W-:Y:S02]  /*afe0*/  IADD3 R0, R5.reuse, 0x10, RZ ;  /* 0x0000001005007810 */ /* 0x040fe40007ffe0ff */
[----:B------:R-:W-:Y:S02]  /*aff0*/  ISETP.GE.AND P6, PT, R2, c[0x0][0x3c8], PT ;  /* 0x0000f20002007a0c */ /* 0x000fe40003fc6270 */
[C---:B------:R-:W-:Y:S02]  /*b000*/  IADD3 R8, R5.reuse, 0x18, RZ ;  /* 0x0000001805087810 */ /* 0x040fe40007ffe0ff */
[----:B------:R-:W-:Y:S02]  /*b010*/  ISETP.GE.AND P5, PT, R0, c[0x0][0x3c8], PT ;  /* 0x0000f20000007a0c */ /* 0x000fe40003fa6270 */
[----:B------:R-:W-:Y:S01]  /*b020*/  ISETP.GE.AND P4, PT, R8, c[0x0][0x3c8], PT ;  /* 0x0000f20008007a0c */ /* 0x000fe20003f86270 */
[C---:B-123--:R-:W-:Y:S01]  /*b030*/  @!P0 IMAD.WIDE R6, R5.reuse, 0x4, R10 ;  /* 0x0000000405068825 */ /* 0x04efe200078e020a */
[----:B------:R-:W-:-:S02]  /*b040*/  IADD3 R4, R5, 0x30, RZ ;  /* 0x0000003005047810 */ /* 0x000fc40007ffe0ff */
[----:B------:R-:W-:Y:S02]  /*b050*/  IADD3 R3, R5, 0x38, RZ ;  /* 0x0000003805037810 */ /* 0x000fe40007ffe0ff */
[----:B------:R1:W-:Y:S01]  /*b060*/  @!P0 ST.E.64 [R6.64], R130 ;  /* 0x0000008206008985 */ /* 0x0003e2000c101b0c */
[----:B------:R-:W-:Y:S02]  /*b070*/  @!P6 LEA.HI R2, R2, R2, RZ, 0x1 ;  /* 0x000000020202e211 */ /* 0x000fe400078f08ff */
[----:B------:R-:W-:Y:S02]  /*b080*/  ISETP.GE.AND P1, PT, R4, c[0x0][0x3c8], PT ;  /* 0x0000f20004007a0c */ /* 0x000fe40003f26270 */
[----:B------:R-:W-:Y:S02]  /*b090*/  ISETP.GE.AND P0, PT, R3, c[0x0][0x3c8], PT ;  /* 0x0000f20003007a0c */ /* 0x000fe40003f06270 */
[----:B------:R-:W-:Y:S02]  /*b0a0*/  @!P5 LEA.HI R0, R0, R0, RZ, 0x1 ;  /* 0x000000000000d211 */ /* 0x000fe400078f08ff */
[----:B------:R-:W-:-:S02]  /*b0b0*/  @!P6 LOP3.LUT R2, R2, 0xfffffffe, RZ, 0xc0, !PT ;  /* 0xfffffffe0202e812 */ /* 0x000fc400078ec0ff */
[----:B------:R-:W-:Y:S02]  /*b0c0*/  @!P4 LEA.HI R8, R8, R8, RZ, 0x1 ;  /* 0x000000080808c211 */ /* 0x000fe400078f08ff */
[----:B------:R-:W-:Y:S01]  /*b0d0*/  @!P5 LOP3.LUT R0, R0, 0xfffffffe, RZ, 0xc0, !PT ;  /* 0xfffffffe0000d812 */ /* 0x000fe200078ec0ff */
[--C-:B------:R-:W-:Y:S01]  /*b0e0*/  @!P6 IMAD.WIDE R12, R2, 0x4, R10.reuse ;  /* 0x00000004020ce825 */ /* 0x100fe200078e020a */
[----:B------:R-:W-:Y:S02]  /*b0f0*/  @!P4 LOP3.LUT R8, R8, 0xfffffffe, RZ, 0xc0, !PT ;  /* 0xfffffffe0808c812 */ /* 0x000fe400078ec0ff */
[----:B------:R-:W-:Y:S01]  /*b100*/  @!P1 LEA.HI R4, R4, R4, RZ, 0x1 ;  /* 0x0000000404049211 */ /* 0x000fe200078f08ff */
[--C-:B------:R-:W-:Y:S01]  /*b110*/  @!P5 IMAD.WIDE R14, R0, 0x4, R10.reuse ;  /* 0x00000004000ed825 */ /* 0x100fe200078e020a */
[----:B------:R-:W-:Y:S01]  /*b120*/  @!P6 ST.E.64 [R12.64], R126 ;  /* 0x0000007e0c00e985 */ /* 0x000fe2000c101b0c */
[----:B------:R-:W-:Y:S02]  /*b130*/  @!P0 LEA.HI R3, R3, R3, RZ, 0x1 ;  /* 0x0000000303038211 */ /* 0x000fe400078f08ff */
[----:B------:R-:W-:Y:S01]  /*b140*/  @!P4 IMAD.WIDE R8, R8, 0x4, R10 ;  /* 0x000000040808c825 */ /* 0x000fe200078e020a */
[----:B------:R-:W-:Y:S01]  /*b150*/  IADD3 R2, R5, 0x40, RZ ;  /* 0x0000004005027810 */ /* 0x000fe20007ffe0ff */
[----:B------:R2:W-:Y:S01]  /*b160*/  @!P5 ST.E.64 [R14.64], R122 ;  /* 0x0000007a0e00d985 */ /* 0x0005e2000c101b0c */
[----:B------:R-:W-:-:S02]  /*b170*/  @!P1 LOP3.LUT R4, R4, 0xfffffffe, RZ, 0xc0, !PT ;  /* 0xfffffffe04049812 */ /* 0x000fc400078ec0ff */
[C---:B------:R-:W-:Y:S01]  /*b180*/  IADD3 R0, R5.reuse, 0x48, RZ ;  /* 0x0000004805007810 */ /* 0x040fe20007ffe0ff */
[----:B------:R3:W-:Y:S01]  /*b190*/  @!P4 ST.E.64 [R8.64], R118 ;  /* 0x000000760800c985 */ /* 0x0007e2000c101b0c */
[C---:B-1----:R-:W-:Y:S02]  /*b1a0*/  IADD3 R7, R5.reuse, 0x20, RZ ;  /* 0x0000002005077810 */ /* 0x042fe40007ffe0ff */
[----:B------:R-:W-:Y:S02]  /*b1b0*/  IADD3 R6, R5, 0x28, RZ ;  /* 0x0000002805067810 */ /* 0x000fe40007ffe0ff */
[----:B------:R-:W-:Y:S02]  /*b1c0*/  ISETP.GE.AND P3, PT, R7, c[0x0][0x3c8], PT ;  /* 0x0000f20007007a0c */ /* 0x000fe40003f66270 */
[----:B------:R-:W-:Y:S02]  /*b1d0*/  ISETP.GE.AND P2, PT, R6, c[0x0][0x3c8], PT ;  /* 0x0000f20006007a0c */ /* 0x000fe40003f46270 */
[----:B------:R-:W-:-:S02]  /*b1e0*/  @!P0 LOP3.LUT R3, R3, 0xfffffffe, RZ, 0xc0, !PT ;  /* 0xfffffffe03038812 */ /* 0x000fc400078ec0ff */
[----:B------:R-:W-:Y:S02]  /*b1f0*/  ISETP.GE.AND P6, PT, R2, c[0x0][0x3c8], PT ;  /* 0x0000f20002007a0c */ /* 0x000fe40003fc6270 */
[----:B------:R-:W-:Y:S01]  /*b200*/  ISETP.GE.AND P5, PT, R0, c[0x0][0x3c8], PT ;  /* 0x0000f20000007a0c */ /* 0x000fe20003fa6270 */
[----:B------:R-:W-:Y:S01]  /*b210*/  @!P0 IMAD.WIDE R16, R3, 0x4, R10 ;  /* 0x0000000403108825 */ /* 0x000fe200078e020a */
[----:B------:R-:W-:-:S03]  /*b220*/  IADD3 R3, R5, 0x70, RZ ;  /* 0x0000007005037810 */ /* 0x000fc60007ffe0ff */
[----:B------:R-:W-:Y:S02]  /*b230*/  @!P3 LEA.HI R7, R7, R7, RZ, 0x1 ;  /* 0x000000070707b211 */ /* 0x000fe400078f08ff */
[----:B------:R-:W-:Y:S02]  /*b240*/  @!P2 LEA.HI R6, R6, R6, RZ, 0x1 ;  /* 0x000000060606a211 */ /* 0x000fe400078f08ff */
[----:B------:R-:W-:Y:S02]  /*b250*/  @!P3 LOP3.LUT R7, R7, 0xfffffffe, RZ, 0xc0, !PT ;  /* 0xfffffffe0707b812 */ /* 0x000fe400078ec0ff */
[----:B------:R-:W-:Y:S01]  /*b260*/  @!P2 LOP3.LUT R6, R6, 0xfffffffe, RZ, 0xc0, !PT ;  /* 0xfffffffe0606a812 */ /* 0x000fe200078ec0ff */
[--C-:B--2---:R-:W-:Y:S01]  /*b270*/  @!P1 IMAD.WIDE R14, R4, 0x4, R10.reuse ;  /* 0x00000004040e9825 */ /* 0x104fe200078e020a */
[----:B------:R-:W-:Y:S02]  /*b280*/  IADD3 R4, R5, 0x68, RZ ;  /* 0x0000006805047810 */ /* 0x000fe40007ffe0ff */
[----:B------:R-:W-:Y:S01]  /*b290*/  @!P6 LEA.HI R2, R2, R2, RZ, 0x1 ;  /* 0x000000020202e211 */ /* 0x000fe200078f08ff */
[----:B------:R-:W-:Y:S01]  /*b2a0*/  @!P3 IMAD.WIDE R12, R7, 0x4, R10 ;  /* 0x00000004070cb825 */ /* 0x000fe200078e020a */
[----:B---3--:R-:W-:-:S02]  /*b2b0*/  IADD3 R8, R5, 0x50, RZ ;  /* 0x0000005005087810 */ /* 0x008fc40007ffe0ff */
[----:B------:R-:W-:Y:S01]  /*b2c0*/  @!P5 LEA.HI R0, R0, R0, RZ, 0x1 ;  /* 0x000000000000d211 */ /* 0x000fe200078f08ff */
[----:B------:R-:W-:Y:S01]  /*b2d0*/  @!P2 IMAD.WIDE R6, R6, 0x4, R10 ;  /* 0x000000040606a825 */ /* 0x000fe200078e020a */
[----:B------:R1:W-:Y:S01]  /*b2e0*/  @!P3 ST.E.64 [R12.64], R114 ;  /* 0x000000720c00b985 */ /* 0x0003e2000c101b0c */
[----:B------:R-:W-:Y:S02]  /*b2f0*/  ISETP.GE.AND P4, PT, R8, c[0x0][0x3c8], PT ;  /* 0x0000f20008007a0c */ /* 0x000fe40003f86270 */
[----:B------:R-:W-:Y:S01]  /*b300*/  @!P6 LOP3.LUT R2, R2, 0xfffffffe, RZ, 0xc0, !PT ;  /* 0xfffffffe0202e812 */ /* 0x000fe200078ec0ff */
[----:B------:R2:W-:Y:S01]  /*b310*/  @!P2 ST.E.64 [R6.64], R110 ;  /* 0x0000006e0600a985 */ /* 0x0005e2000c101b0c */
[----:B------:R-:W-:-:S03]  /*b320*/  @!P5 LOP3.LUT R0, R0, 0xfffffffe, RZ, 0xc0, !PT ;  /* 0xfffffffe0000d812 */ /* 0x000fc600078ec0ff */
[----:B------:R3:W-:Y:S01]  /*b330*/  @!P1 ST.E.64 [R14.64], R106 ;  /* 0x0000006a0e009985 */ /* 0x0007e2000c101b0c */
[----:B------:R-:W-:-:S03]  /*b340*/  ISETP.GE.AND P1, PT, R4, c[0x0][0x3c8], PT ;  /* 0x0000f20004007a0c */ /* 0x000fc60003f26270 */
[----:B------:R-:W-:Y:S01]  /*b350*/  @!P0 ST.E.64 [R16.64], R102 ;  /* 0x0000006610008985 */ /* 0x000fe2000c101b0c */
[----:B------:R-:W-:Y:S02]  /*b360*/  ISETP.GE.AND P0, PT, R3, c[0x0][0x3c8], PT ;  /* 0x0000f20003007a0c */ /* 0x000fe40003f06270 */
[----:B------:R-:W-:-:S04]  /*b370*/  @!P4 LEA.HI R8, R8, R8, RZ, 0x1 ;  /* 0x000000080808c211 */ /* 0x000fc800078f08ff */
[----:B------:R-:W-:-:S03]  /*b380*/  @!P4 LOP3.LUT R8, R8, 0xfffffffe, RZ, 0xc0, !PT ;  /* 0xfffffffe0808c812 */ /* 0x000fc600078ec0ff */
[----:B------:R-:W-:Y:S02]  /*b390*/  @!P1 LEA.HI R4, R4, R4, RZ, 0x1 ;  /* 0x0000000404049211 */ /* 0x000fe400078f08ff */
[--C-:B------:R-:W-:Y:S02]  /*b3a0*/  @!P4 IMAD.WIDE R8, R8, 0x4, R10.reuse ;  /* 0x000000040808c825 */ /* 0x100fe400078e020a */
[----:B------:R-:W-:Y:S02]  /*b3b0*/  @!P0 LEA.HI R3, R3, R3, RZ, 0x1 ;  /* 0x0000000303038211 */ /* 0x000fe400078f08ff */
[----:B------:R-:W-:Y:S01]  /*b3c0*/  @!P1 LOP3.LUT R4, R4, 0xfffffffe, RZ, 0xc0, !PT ;  /* 0xfffffffe04049812 */ /* 0x000fe200078ec0ff */
[----:B-1----:R-:W-:Y:S01]  /*b3d0*/  @!P6 IMAD.WIDE R12, R2, 0x4, R10 ;  /* 0x00000004020ce825 */ /* 0x002fe200078e020a */
[----:B------:R-:W-:Y:S02]  /*b3e0*/  @!P0 LOP3.LUT R3, R3, 0xfffffffe, RZ, 0xc0, !PT ;  /* 0xfffffffe03038812 */ /* 0x000fe400078ec0ff */
[----:B--2---:R-:W-:-:S02]  /*b3f0*/  IADD3 R7, R5, 0x58, RZ ;  /* 0x0000005805077810 */ /* 0x004fc40007ffe0ff */
[----:B------:R1:W-:Y:S01]  /*b400*/  @!P6 ST.E.64 [R12.64], R98 ;  /* 0x000000620c00e985 */ /* 0x0003e2000c101b0c */
[----:B------:R-:W-:Y:S01]  /*b410*/  IADD3 R6, R5, 0x60, RZ ;  /* 0x0000006005067810 */ /* 0x000fe20007ffe0ff */
[--C-:B------:R-:W-:Y:S01]  /*b420*/  @!P0 IMAD.WIDE R2, R3, 0x4, R10.reuse ;  /* 0x0000000403028825 */ /* 0x100fe200078e020a */
[----:B------:R-:W-:Y:S02]  /*b430*/  ISETP.GE.AND P3, PT, R7, c[0x0][0x3c8], PT ;  /* 0x0000f20007007a0c */ /* 0x000fe40003f66270 */
[----:B------:R-:W-:Y:S01]  /*b440*/  ISETP.GE.AND P2, PT, R6, c[0x0][0x3c8], PT ;  /* 0x0000f20006007a0c */ /* 0x000fe20003f46270 */
[----:B---3--:R-:W-:Y:S01]  /*b450*/  @!P5 IMAD.WIDE R14, R0, 0x4, R10 ;  /* 0x00000004000ed825 */ /* 0x008fe200078e020a */
[----:B------:R-:W-:-:S04]  /*b460*/  IADD3 R0, R5, 0x78, RZ ;  /* 0x0000007805007810 */ /* 0x000fc80007ffe0ff */
[----:B------:R2:W-:Y:S04]  /*b470*/  @!P5 ST.E.64 [R14.64], R94 ;  /* 0x0000005e0e00d985 */ /* 0x0005e8000c101b0c */
[----:B------:R3:W-:Y:S01]  /*b480*/  @!P4 ST.E.64 [R8.64], R90 ;  /* 0x0000005a0800c985 */ /* 0x0007e2000c101b0c */
[----:B------:R-:W-:Y:S02]  /*b490*/  @!P3 LEA.HI R7, R7, R7, RZ, 0x1 ;  /* 0x000000070707b211 */ /* 0x000fe400078f08ff */
[----:B------:R-:W-:Y:S02]  /*b4a0*/  @!P2 LEA.HI R6, R6, R6, RZ, 0x1 ;  /* 0x000000060606a211 */ /* 0x000fe400078f08ff */
[----:B------:R-:W-:Y:S02]  /*b4b0*/  @!P3 LOP3.LUT R7, R7, 0xfffffffe, RZ, 0xc0, !PT ;  /* 0xfffffffe0707b812 */ /* 0x000fe400078ec0ff */
[----:B------:R-:W-:-:S03]  /*b4c0*/  @!P2 LOP3.LUT R6, R6, 0xfffffffe, RZ, 0xc0, !PT ;  /* 0xfffffffe0606a812 */ /* 0x000fc600078ec0ff */
[----:B-1----:R-:W-:-:S04]  /*b4d0*/  @!P3 IMAD.WIDE R12, R7, 0x4, R10 ;  /* 0x00000004070cb825 */ /* 0x002fc800078e020a */
[--C-:B------:R-:W-:Y:S01]  /*b4e0*/  @!P2 IMAD.WIDE R6, R6, 0x4, R10.reuse ;  /* 0x000000040606a825 */ /* 0x100fe200078e020a */
[----:B------:R3:W-:Y:S04]  /*b4f0*/  @!P3 ST.E.64 [R12.64], R86 ;  /* 0x000000560c00b985 */ /* 0x0007e8000c101b0c */
[----:B------:R3:W-:Y:S01]  /*b500*/  @!P2 ST.E.64 [R6.64], R82 ;  /* 0x000000520600a985 */ /* 0x0007e2000c101b0c */
[----:B--2---:R-:W-:-:S05]  /*b510*/  @!P1 IMAD.WIDE R14, R4, 0x4, R10 ;  /* 0x00000004040e9825 */ /* 0x004fca00078e020a */
[----:B------:R3:W-:Y:S04]  /*b520*/  @!P1 ST.E.64 [R14.64], R78 ;  /* 0x0000004e0e009985 */ /* 0x0007e8000c101b0c */
[----:B------:R3:W-:Y:S01]  /*b530*/  @!P0 ST.E.64 [R2.64], R74 ;  /* 0x0000004a02008985 */ /* 0x0007e2000c101b0c */
[----:B------:R-:W-:-:S13]  /*b540*/  ISETP.GE.AND P0, PT, R0, c[0x0][0x3c8], PT ;  /* 0x0000f20000007a0c */ /* 0x000fda0003f06270 */
[----:B------:R-:W-:Y:S05]  /*b550*/  @P0 EXIT ;  /* 0x000000000000094d */ /* 0x000fea0003800000 */
[----:B------:R-:W-:-:S04]  /*b560*/  LEA.HI R0, R0, R0, RZ, 0x1 ;  /* 0x0000000000007211 */ /* 0x000fc800078f08ff */
[----:B------:R-:W-:-:S05]  /*b570*/  LOP3.LUT R0, R0, 0xfffffffe, RZ, 0xc0, !PT ;  /* 0xfffffffe00007812 */ /* 0x000fca00078ec0ff */
[----:B------:R-:W-:-:S05]  /*b580*/  IMAD.WIDE R10, R0, 0x4, R10 ;  /* 0x00000004000a7825 */ /* 0x000fca00078e020a */
[----:B------:R-:W-:Y:S01]  /*b590*/  ST.E.64 [R10.64], R70 ;  /* 0x000000460a007985 */ /* 0x000fe2000c101b0c */
[----:B------:R-:W-:Y:S05]  /*b5a0*/  EXIT ;  /* 0x000000000000794d */ /* 0x000fea0003800000 */
.L_x_9:
[----:B------:R-:W1:Y:S02]  /*b5b0*/  S2R R3, SR_TID.X ;  /* 0x0000000000037919 */ /* 0x000e640000002100 */
[----:B-1----:R-:W-:-:S13]  /*b5c0*/  ISETP.GT.AND P0, PT, R3, 0x7f, PT ;  /* 0x0000007f0300780c */ /* 0x002fda0003f04270 */
[----:B------:R-:W-:Y:S05]  /*b5d0*/  @P0 EXIT ;  /* 0x000000000000094d */ /* 0x000fea0003800000 */
[----:B------:R-:W1:Y:S01]  /*b5e0*/  S2R R7, SR_CTAID.X ;  /* 0x0000000000077919 */ /* 0x000e620000002500 */
[----:B------:R-:W-:-:S05]  /*b5f0*/  MOV R0, c[0x0][0x4e8] ;  /* 0x00013a0000007a02 */ /* 0x000fca0000000f00 */
[----:B------:R-:W-:Y:S01]  /*b600*/  IMAD R2, R0, c[0x0][0x388], RZ ;  /* 0x0000e20000027a24 */ /* 0x000fe200078e02ff */
[----:B-1----:R-:W-:-:S04]  /*b610*/  LEA R7, R7, R3, 0x7 ;  /* 0x0000000307077211 */ /* 0x002fc800078e38ff */
[----:B------:R-:W-:-:S13]  /*b620*/  ISETP.GE.AND P0, PT, R7, R2, PT ;  /* 0x000000020700720c */ /* 0x000fda0003f06270 */
[----:B------:R-:W-:Y:S05]  /*b630*/  @P0 EXIT ;  /* 0x000000000000094d */ /* 0x000fea0003800000 */
[----:B------:R-:W1:Y:S01]  /*b640*/  S2R R4, SR_CTAID.Z ;  /* 0x0000000000047919 */ /* 0x000e620000002700 */
[----:B------:R-:W-:Y:S01]  /*b650*/  USHF.R.S32.HI UR6, URZ, 0x1f, UR10 ;  /* 0x0000001f3f067899 */ /* 0x000fe2000801140a */
[----:B------:R-:W-:Y:S01]  /*b660*/  ISETP.NE.AND P0, PT, R0, 0x1, PT ;  /* 0x000000010000780c */ /* 0x000fe20003f05270 */
[----:B------:R-:W-:Y:S01]  /*b670*/  ULDC.64 UR4, c[0x0][0x4d0] ;  /* 0x0001340000047ab9 */ /* 0x000fe20000000a00 */
[----:B------:R-:W2:Y:S01]  /*b680*/  S2R R3, SR_CTAID.Y ;  /* 0x0000000000037919 */ /* 0x000ea20000002600 */
[----:B------:R-:W-:Y:S01]  /*b690*/  UIMAD UR6, UR6, UR4, URZ ;  /* 0x00000004060672a4 */ /* 0x000fe2000f8e023f */
[----:B------:R-:W-:Y:S01]  /*b6a0*/  IADD3 R2, RZ, -UR10, RZ ;  /* 0x8000000aff027c10 */ /* 0x000fe2000fffe0ff */
[----:B------:R-:W-:Y:S01]  /*b6b0*/  UIMAD.WIDE.U32 UR8, UR10, UR4, URZ ;  /* 0x000000040a0872a5 */ /* 0x000fe2000f8e003f */
[----:B------:R-:W-:Y:S01]  /*b6c0*/  MOV R6, R7 ;  /* 0x0000000700067202 */ /* 0x000fe20000000f00 */
[----:B------:R-:W-:-:S04]  /*b6d0*/  UIMAD UR4, UR10, UR5, UR6 ;  /* 0x000000050a0472a4 */ /* 0x000fc8000f8e0206 */
[----:B------:R-:W-:Y:S01]  /*b6e0*/  UIADD3 UR4, UR9, UR4, URZ ;  /* 0x0000000409047290 */ /* 0x000fe2000fffe03f */
[----:B------:R-:W-:Y:S01]  /*b6f0*/  MOV R9, UR9 ;  /* 0x0000000900097c02 */ /* 0x000fe20008000f00 */
[----:B------:R-:W-:-:S04]  /*b700*/  @P0 IMAD.HI.U32 R5, R7, c[0x0][0x4ec], RZ ;  /* 0x00013b0007050a27 */ /* 0x000fc800078e00ff */
[----:B------:R-:W-:Y:S01]  /*b710*/  IMAD.U32 R8, RZ, RZ, UR8 ;  /* 0x00000008ff087e24 */ /* 0x000fe2000f8e00ff */
[----:B------:R-:W-:Y:S01]  /*b720*/  @P0 SHF.R.U32.HI R6, RZ, c[0x0][0x4f0], R5 ;  /* 0x00013c00ff060a19 */ /* 0x000fe20000011605 */
[----:B------:R-:W-:Y:S01]  /*b730*/  IMAD.U32 R9, RZ, RZ, UR4 ;  /* 0x00000004ff097e24 */ /* 0x000fe2000f8e00ff */
[----:B-1----:R-:W-:-:S03]  /*b740*/  SHF.R.S32.HI R0, RZ, 0x1f, R4 ;  /* 0x0000001fff007819 */ /* 0x002fc60000011404 */
[----:B------:R-:W-:-:S04]  /*b750*/  IMAD.WIDE.U32 R8, R4, c[0x0][0x4d8], R8 ;  /* 0x0001360004087a25 */ /* 0x000fc800078e0008 */
[----:B------:R-:W-:Y:S02]  /*b760*/  IMAD R0, R0, c[0x0][0x4d8], RZ ;  /* 0x0001360000007a24 */ /* 0x000fe400078e02ff */
[----:B--2---:R-:W-:Y:S02]  /*b770*/  IMAD R2, R2, c[0x0][0x550], R3 ;  /* 0x0001540002027a24 */ /* 0x004fe400078e0203 */
[----:B------:R-:W-:Y:S01]  /*b780*/  IMAD R0, R4, c[0x0][0x4dc], R0 ;  /* 0x0001370004007a24 */ /* 0x000fe200078e0200 */
[----:B------:R-:W-:Y:S02]  /*b790*/  IADD3 R4, -R6, RZ, RZ ;  /* 0x000000ff06047210 */ /* 0x000fe40007ffe1ff */
[----:B------:R-:W-:Y:S01]  /*b7a0*/  SHF.R.S32.HI R3, RZ, 0x1f, R2 ;  /* 0x0000001fff037819 */ /* 0x000fe20000011402 */
[----:B------:R-:W-:Y:S01]  /*b7b0*/  IMAD.IADD R9, R0, 0x1, R9 ;  /* 0x0000000100097824 */ /* 0x000fe200078e0209 */
[----:B------:R-:W-:Y:S01]  /*b7c0*/  SHF.R.S32.HI R0, RZ, 0x1f, R6 ;  /* 0x0000001fff007819 */ /* 0x000fe20000011406 */
[----:B------:R-:W-:-:S02]  /*b7d0*/  IMAD R4, R4, c[0x0][0x4e8], R7 ;  /* 0x00013a0004047a24 */ /* 0x000fc400078e0207 */
[----:B------:R-:W-:Y:S02]  /*b7e0*/  IMAD R3, R3, c[0x0][0x4e0], RZ ;  /* 0x0001380003037a24 */ /* 0x000fe400078e02ff */
[----:B------:R-:W-:-:S04]  /*b7f0*/  IMAD.WIDE.U32 R8, R2, c[0x0][0x4e0], R8 ;  /* 0x0001380002087a25 */ /* 0x000fc800078e0008 */
[----:B------:R-:W-:Y:S01]  /*b800*/  IMAD R3, R2, c[0x0][0x4e4], R3 ;  /* 0x0001390002037a24 */ /* 0x000fe200078e0203 */
[----:B------:R-:W-:Y:S02]  /*b810*/  SHF.R.S32.HI R2, RZ, 0x1f, R4 ;  /* 0x0000001fff027819 */ /* 0x000fe40000011404 */
[----:B------:R-:W-:-:S03]  /*b820*/  IADD3 R6, P0, R6, R8, RZ ;  /* 0x0000000806067210 */ /* 0x000fc60007f1e0ff */
[----:B------:R-:W-:Y:S01]  /*b830*/  IMAD R2, R2, c[0x0][0x4c8], RZ ;  /* 0x0001320002027a24 */ /* 0x000fe200078e02ff */
[----:B------:R-:W-:Y:S02]  /*b840*/  IADD3.X R7, R0, R9, R3, P0, !PT ;  /* 0x0000000900077210 */ /* 0x000fe400007fe403 */
[----:B------:R-:W-:Y:S01]  /*b850*/  MOV R0, 0xff800000 ;  /* 0xff80000000007802 */ /* 0x000fe20000000f00 */
[C---:B------:R-:W-:Y:S02]  /*b860*/  IMAD R2, R4.reuse, c[0x0][0x4cc], R2 ;  /* 0x0001330004027a24 */ /* 0x040fe400078e0202 */
[----:B------:R-:W-:-:S05]  /*b870*/  IMAD.WIDE.U32 R6, R4, c[0x0][0x4c8], R6 ;  /* 0x0001320004067a25 */ /* 0x000fca00078e0006 */
[----:B------:R-:W-:Y:S02]  /*b880*/  IADD3 R2, R7, R2, RZ ;  /* 0x0000000207027210 */ /* 0x000fe40007ffe0ff */
[----:B------:R-:W-:-:S04]  /*b890*/  LEA R4, P0, R6, c[0x0][0x4a8], 0x2 ;  /* 0x00012a0006047a11 */ /* 0x000fc800078010ff */
[----:B------:R-:W-:-:S05]  /*b8a0*/  LEA.HI.X R5, R6, c[0x0][0x4ac], R2, 0x2, P0 ;  /* 0x00012b0006057a11 */ /* 0x000fca00000f1402 */
[----:B------:R-:W-:Y:S01]  /*b8b0*/  STG.E [R4.64], R0 ;  /* 0x0000000004007986 */ /* 0x000fe2000c10190c */
[----:B------:R-:W-:Y:S05]  /*b8c0*/  EXIT ;  /* 0x000000000000794d */ /* 0x000fea0003800000 */
.L_x_12:
[----:B------:R-:W-:-:S00]  /*b8d0*/  BRA `(.L_x_12) ;  /* 0xfffffff000007947 */ /* 0x000fc0000383ffff */
[----:B------:R-:W-:-:S00]  /*b8e0*/  NOP ;  /* 0x0000000000007918 */ /* 0x000fc00000000000 */
        /* <DEDUP_REMOVED lines=9> */
.L_x_3568:


//--------------------- .text._ZN7cutlass13device_kernelIN5flash19enable_sm80_to_sm89INS1_16FlashAttnFwdSm80INS1_25CollectiveMainloopFwdSm80ILi8ELi1ELb1EN4cute5tupleIJNS5_1CILi128EEENS7_ILi96EEES8_EEELi128ENS_6half_tEfNS_4arch4Sm80ELb0ELb1ELb1ELb0ELb1ELb0ELb1ELb1EEENS1_21CollectiveEpilogueFwdINS6_IJS8_S8_S9_EEENS6_IJNS7_ILi1EEESH_SH_EEESB_SD_Li256ELb0ELb1ELb1ELb0EEENS1_19SingleTileSchedulerILb0ELb1ELb1ELi128EEEEEEEEEvNT_6ParamsE --------------------------
	.section	.text._ZN7cutlass13device_kernelIN5flash19enable_sm80_to_sm89INS1_16FlashAttnFwdSm80INS1_25CollectiveMainloopFwdSm80ILi8ELi1ELb1EN4cute5tupleIJNS5_1CILi128EEENS7_ILi96EEES8_EEELi128ENS_6half_tEfNS_4arch4Sm80ELb0ELb1ELb1ELb0ELb1ELb0ELb1ELb1EEENS1_21CollectiveEpilogueFwdINS6_IJS8_S8_S9_EEENS6_IJNS7_ILi1EEESH_SH_EEESB_SD_Li256ELb0ELb1ELb1ELb0EEENS1_19SingleTileSchedulerILb0ELb1ELb1ELi128EEEEEEEEEvNT_6ParamsE,"ax",@progbits
	.sectioninfo	@"SHI_REGISTERS=255"
	.align	128
.text._ZN7cutlass13device_kernelIN5flash19enable_sm80_to_sm89INS1_16FlashAttnFwdSm80INS1_25CollectiveMainloopFwdSm80ILi8ELi1ELb1EN4cute5tupleIJNS5_1CILi128EEENS7_ILi96EEES8_EEELi128ENS_6half_tEfNS_4arch4Sm80ELb0ELb1ELb1ELb0ELb1ELb0ELb1ELb1EEENS1_21CollectiveEpilogueFwdINS6_IJS8_S8_S9_EEENS6_IJNS7_ILi1EEESH_SH_EEESB_SD_Li256ELb0ELb1ELb1ELb0EEENS1_19SingleTileSchedulerILb0ELb1ELb1ELi128EEEEEEEEEvNT_6ParamsE:
        .type           _ZN7cutlass13device_kernelIN5flash19enable_sm80_to_sm89INS1_16FlashAttnFwdSm80INS1_25CollectiveMainloopFwdSm80ILi8ELi1ELb1EN4cute5tupleIJNS5_1CILi128EEENS7_ILi96EEES8_EEELi128ENS_6half_tEfNS_4arch4Sm80ELb0ELb1ELb1ELb0ELb1ELb0ELb1ELb1EEENS1_21CollectiveEpilogueFwdINS6_IJS8_S8_S9_EEENS6_IJNS7_ILi1EEESH_SH_EEESB_SD_Li256ELb0ELb1ELb1ELb0EEENS1_19SingleTileSchedulerILb0ELb1ELb1ELi128EEEEEEEEEvNT_6ParamsE,@function
        .size           _ZN7cutlass13device_kernelIN5flash19enable_sm80_to_sm89INS1_16FlashAttnFwdSm80INS1_25CollectiveMainloopFwdSm80ILi8ELi1ELb1EN4cute5tupleIJNS5_1CILi128EEENS7_ILi96EEES8_EEELi128ENS_6half_tEfNS_4arch4Sm80ELb0ELb1ELb1ELb0ELb1ELb0ELb1ELb1EEENS1_21CollectiveEpilogueFwdINS6_IJS8_S8_S9_EEENS6_IJNS7_ILi1EEESH_SH_EEESB_SD_Li256ELb0ELb1ELb1ELb0EEENS1_19SingleTileSchedulerILb0ELb1ELb1ELi128EEEEEEEEEvNT_6ParamsE,(.L_x_3569 - _ZN7cutlass13device_kernelIN5flash19enable_sm80_to_sm89INS1_16FlashAttnFwdSm80INS1_25CollectiveMainloopFwdSm80ILi8ELi1ELb1EN4cute5tupleIJNS5_1CILi128EEENS7_ILi96EEES8_EEELi128ENS_6half_tEfNS_4arch4Sm80ELb0ELb1ELb1ELb0ELb1ELb0ELb1ELb1EEENS1_21CollectiveEpilogueFwdINS6_IJS8_S8_S9_EEENS6_IJNS7_ILi1EEESH_SH_EEESB_SD_Li256ELb0ELb1ELb1ELb0EEENS1_19SingleTileSchedulerILb0ELb1ELb1ELi128EEEEEEEEEvNT_6ParamsE)
        .other          _ZN7cutlass13device_kernelIN5flash19enable_sm80_to_sm89INS1_16FlashAttnFwdSm80INS1_25CollectiveMainloopFwdSm80ILi8ELi1ELb1EN4cute5tupleIJNS5_1CILi128EEENS7_ILi96EEES8_EEELi128ENS_6half_tEfNS_4arch4Sm80ELb0ELb1ELb1ELb0ELb1ELb0ELb1ELb1EEENS1_21CollectiveEpilogueFwdINS6_IJS8_S8_S9_EEENS6_IJNS7_ILi1EEESH_SH_EEESB_SD_Li256ELb0ELb1ELb1ELb0EEENS1_19SingleTileSchedulerILb0ELb1ELb1ELi128EEEEEEEEEvNT_6ParamsE,@"STO_CUDA_ENTRY STV_DEFAULT"
_ZN7cutlass13device_kernelIN5flash19enable_sm80_to_sm89INS1_16FlashAttnFwdSm80INS1_25CollectiveMainloopFwdSm80ILi8ELi1ELb1EN4cute5tupleIJNS5_1CILi128EEENS7_ILi96EEES8_EEELi128ENS_6half_tEfNS_4arch4Sm80ELb0ELb1ELb1ELb0ELb1ELb0ELb1ELb1EEENS1_21CollectiveEpilogueFwdINS6_IJS8_S8_S9_EEENS6_IJNS7_ILi1EEESH_SH_EEESB_SD_Li256ELb0ELb1ELb1ELb0EEENS1_19SingleTileSchedulerILb0ELb1ELb1ELi128EEEEEEEEEvNT_6ParamsE:
[----:B------:R-:W-:Y:S02]  /*0000*/  MOV R1, c[0x0][0x28] ;  /* 0x00000a0000017a02 */ /* 0x000fe40000000f00 */
[----:B------:R-:W1:Y:S01]  /*0010*/  S2R R101, SR_TID.X ;  /* 0x0000000000657919 */ /* 0x000e620000002100 */
[----:B------:R-:W2:Y:S08]  /*0020*/  S2UR UR6, SR_CTAID.Y ;  /* 0x00000000000679c3 */ /* 0x000eb00000002600 */
        /* <DEDUP_REMOVED lines=14> */
.L_x_13:
[----:B------:R-:W-:Y:S02]  /*0110*/  ULDC.64 UR4, c[0x0][0x550] ;  /* 0x0001540000047ab9 */ /* 0x000fe40000000a00 */
[----:B------:R-:W-:Y:S02]  /*0120*/  UISETP.NE.AND UP0, UPT, UR4, 0x1, UPT ;  /* 0x000000010400788c */ /* 0x000fe4000bf05270 */
[----:B------:R-:W-:-:S02]  /*0130*/  UIMAD.WIDE.U32 UR12, UR6, UR5, URZ ;  /* 0x00000005060c72a5 */ /* 0x000fc4000f8e003f */
[----:B------:R-:W-:Y:S02]  /*0140*/  ULDC UR4, c[0x0][0x558] ;  /* 0x0001560000047ab9 */ /* 0x000fe40000000800 */
[----:B------:R-:W-:-:S05]  /*0150*/  UMOV UR9, UR6 ;  /* 0x0000000600097c82 */ /* 0x000fca0008000000 */
[----:B------:R-:W-:-:S03]  /*0160*/  @UP0 USHF.R.U32.HI UR9, URZ, UR4, UR13 ;  /* 0x000000043f090299 */ /* 0x000fc6000801160d */
.L_x_14:
[----:B------:R-:W-:Y:S01]  /*0170*/  ISETP.LE.AND P0, PT, RZ, UR10, PT ;  /* 0x0000000aff007c0c */ /* 0x000fe2000bf03270 */
[----:B------:R-:W-:Y:S02]  /*0180*/  UIADD3 UR4, -UR9, URZ, URZ ;  /* 0x0000003f09047290 */ /* 0x000fe4000fffe13f */
[----:B------:R-:W-:Y:S02]  /*0190*/  ULDC UR7, c[0x0][0x550] ;  /* 0x0001540000077ab9 */ /* 0x000fe40000000800 */
[----:B------:R-:W-:-:S08]  /*01a0*/  UIMAD UR7, UR4, UR7, UR6 ;  /* 0x00000007040772a4 */ /* 0x000fd0000f8e0206 */
[----:B------:R-:W-:Y:S05]  /*01b0*/  @!P0 EXIT ;  /* 0x000000000000894d */ /* 0x000fea0003800000 */
[----:B------:R-:W1:Y:S01]  /*01c0*/  S2UR UR21, SR_CTAID.X ;  /* 0x00000000001579c3 */ /* 0x000e620000002500 */
[----:B------:R-:W-:Y:S01]  /*01d0*/  ULDC.64 UR4, c[0x0][0x370] ;  /* 0x0000dc0000047ab9 */ /* 0x000fe20000000a00 */
[----:B------:R-:W-:Y:S01]  /*01e0*/  IMAD.MOV.U32 R220, RZ, RZ, RZ ;  /* 0x000000ffffdc7224 */ /* 0x000fe200078e00ff */
[----:B------:R-:W-:Y:S02]  /*01f0*/  UISETP.NE.U32.AND UP0, UPT, URZ, UR4, UPT ;  /* 0x000000043f00728c */ /* 0x000fe4000bf05070 */
[----:B------:R-:W-:Y:S02]  /*0200*/  ULDC.64 UR12, c[0x0][0x370] ;  /* 0x0000dc00000c7ab9 */ /* 0x000fe40000000a00 */
[----:B------:R-:W-:Y:S02]  /*0210*/  UISETP.NE.AND.EX UP0, UPT, URZ, UR5, UPT, UP0 ;  /* 0x000000053f00728c */ /* 0x000fe4000bf05300 */
[----:B------:R-:W-:Y:S02]  /*0220*/  ULDC UR6, c[0x0][0x2c4] ;  /* 0x0000b10000067ab9 */ /* 0x000fe40000000800 */
[----:B------:R-:W-:-:S02]  /*0230*/  UISETP.NE.AND UP2, UPT, UR6, 0x1, UPT ;  /* 0x000000010600788c */ /* 0x000fc4000bf45270 */
[----:B------:R-:W-:Y:S01]  /*0240*/  PLOP3.LUT P0, PT, PT, PT, UP0, 0x80, 0x0 ;  /* 0x000000000000781c */ /* 0x000fe20003f0f008 */
[----:B------:R-:W-:-:S04]  /*0250*/  ULDC.64 UR14, c[0x0][0x118] ;  /* 0x00004600000e7ab9 */ /* 0x000fc80000000a00 */
[----:B------:R-:W-:Y:S02]  /*0260*/  @UP0 UMOV UR4, 0x4 ;  /* 0x0000000400040882 */ /* 0x000fe40000000000 */
[----:B------:R-:W-:Y:S02]  /*0270*/  @UP0 UIMAD.WIDE UR4, UR10, UR4, UR12 ;  /* 0x000000040a0402a5 */ /* 0x000fe4000f8e020c */
[----:B-1----:R-:W-:-:S04]  /*0280*/  USHF.L.U32 UR21, UR21, 0x7, URZ ;  /* 0x0000000715157899 */ /* 0x002fc8000800063f */
[----:B------:R-:W-:Y:S01]  /*0290*/  MOV R2, UR4 ;  /* 0x0000000400027c02 */ /* 0x000fe20008000f00 */
[----:B------:R-:W-:Y:S01]  /*02a0*/  IMAD.U32 R3, RZ, RZ, UR5 ;  /* 0x00000005ff037e24 */ /* 0x000fe2000f8e00ff */
[----:B------:R-:W-:Y:S02]  /*02b0*/  @UP2 UIADD3 UR12, UR21, 0x7f, URZ ;  /* 0x0000007f150c2890 */ /* 0x000fe4000fffe03f */
[----:B------:R-:W-:Y:S02]  /*02c0*/  ULDC.64 UR4, c[0x0][0x2c8] ;  /* 0x0000b20000047ab9 */ /* 0x000fe40000000a00 */
[----:B------:R-:W-:Y:S01]  /*02d0*/  UIMAD.WIDE.U32 UR12, UR12, UR4, URZ ;  /* 0x000000040c0c72a5 */ /* 0x000fe2000f8e003f */
[----:B------:R1:W5:Y:S01]  /*02e0*/  @P0 LDG.E R220, [R2.64] ;  /* 0x0000000e02dc0981 */ /* 0x000362000c1e1900 */
[----:B------:R-:W-:Y:S02]  /*02f0*/  ULDC UR8, c[0x0][0x2ac] ;  /* 0x0000ab0000087ab9 */ /* 0x000fe40000000800 */
[----:B------:R-:W-:-:S02]  /*0300*/  ULDC UR4, c[0x0][0x1d0] ;  /* 0x0000740000047ab9 */ /* 0x000fc40000000800 */
[----:B------:R-:W-:Y:S02]  /*0310*/  UIADD3 UR11, UR21, 0x7f, URZ ;  /* 0x0000007f150b7890 */ /* 0x000fe4000fffe03f */
[----:B------:R-:W-:Y:S02]  /*0320*/  @UP2 USHF.R.U32.HI UR11, URZ, UR5, UR13 ;  /* 0x000000053f0b2299 */ /* 0x000fe4000801160d */
[----:B------:R-:W-:Y:S02]  /*0330*/  UIMAD UR8, UR8, UR4, URZ ;  /* 0x00000004080872a4 */ /* 0x000fe4000f8e023f */
[----:B------:R-:W-:Y:S02]  /*0340*/  UMOV UR12, 0x1 ;  /* 0x00000001000c7882 */ /* 0x000fe40000000000 */
[----:B------:R-:W-:Y:S02]  /*0350*/  ULDC.64 UR4, c[0x0][0x328] ;  /* 0x0000ca0000047ab9 */ /* 0x000fe40000000a00 */
[----:B------:R-:W-:-:S02]  /*0360*/  UISETP.LE.AND UP1, UPT, UR12, UR5, UPT ;  /* 0x000000050c00728c */ /* 0x000fc4000bf23270 */
[----:B------:R-:W-:Y:S02]  /*0370*/  ULDC UR13, c[0x0][0x168] ;  /* 0x00005a00000d7ab9 */ /* 0x000fe40000000800 */
[----:B------:R-:W-:Y:S02]  /*0380*/  UIADD3 UR13, UR8, -UR13, UR12 ;  /* 0x8000000d080d7290 */ /* 0x000fe4000fffe00c */
[----:B------:R-:W-:Y:S02]  /*0390*/  PLOP3.LUT P0, PT, PT, PT, UP1, 0x40, 0x0 ;  /* 0x000000000000781c */ /* 0x000fe40003f0e818 */
[----:B------:R-:W-:-:S04]  /*03a0*/  UIADD3 UR5, UR13, UR11, URZ ;  /* 0x0000000b0d057290 */ /* 0x000fc8000fffe03f */
[----:B------:R-:W-:-:S07]  /*03b0*/  UIADD3 UR11, UR5, UR4, URZ ;  /* 0x00000004050b7290 */ /* 0x000fce000fffe03f */
[----:B------:R-:W-:Y:S05]  /*03c0*/  @P0 BRA `(.L_x_15) ;  /* 0x0000014000000947 */ /* 0x000fea0003800000 */
[----:B-1----:R-:W-:Y:S01]  /*03d0*/  ISETP.LT.AND P0, PT, RZ, UR5, PT ;  /* 0x00000005ff007c0c */ /* 0x002fe2000bf01270 */
[----:B------:R-:W-:-:S12]  /*03e0*/  UIADD3 UR13, UR5, -0x1, URZ ;  /* 0xffffffff050d7890 */ /* 0x000fd8000fffe03f */
[----:B------:R-:W-:Y:S05]  /*03f0*/  @P0 BRA `(.L_x_16) ;  /* 0x0000008000000947 */ /* 0x000fea0003800000 */
[----:B------:R-:W-:Y:S02]  /*0400*/  ULDC UR4, c[0x0][0x32c] ;  /* 0x0000cb0000047ab9 */ /* 0x000fe40000000800 */
[----:B------:R-:W-:Y:S02]  /*0410*/  UISETP.NE.AND UP0, UPT, UR12, UR4, UPT ;  /* 0x000000040c00728c */ /* 0x000fe4000bf05270 */
[----:B------:R-:W-:-:S03]  /*0420*/  UIADD3 UR13, -UR5, URZ, URZ ;  /* 0x0000003f050d7290 */ /* 0x000fc6000fffe13f */
[----:B------:R-:W-:Y:S02]  /*0430*/  ULDC.64 UR4, c[0x0][0x330] ;  /* 0x0000cc0000047ab9 */ /* 0x000fe40000000a00 */
[----:B------:R-:W-:-:S04]  /*0440*/  UIMAD.WIDE.U32 UR16, UR13, UR4, URZ ;  /* 0x000000040d1072a5 */ /* 0x000fc8000f8e003f */
[----:B------:R-:W-:-:S04]  /*0450*/  @UP0 USHF.R.U32.HI UR13, URZ, UR5, UR17 ;  /* 0x000000053f0d0299 */ /* 0x000fc80008011611 */
[----:B------:R-:W-:Y:S01]  /*0460*/  ULOP3.LUT UR13, URZ, UR13, URZ, 0x33, !UPT ;  /* 0x0000000d3f0d7292 */ /* 0x000fe2000f8e333f */
[----:B------:R-:W-:Y:S05]  /*0470*/  BRA `(.L_x_17) ;  /* 0x0000005000007947 */ /* 0x000fea0003800000 */
.L_x_16:
[----:B------:R-:W-:Y:S02]  /*0480*/  ULDC UR4, c[0x0][0x32c] ;  /* 0x0000cb0000047ab9 */ /* 0x000fe40000000800 */
[----:B------:R-:W-:-:S03]  /*0490*/  UISETP.NE.AND UP0, UPT, UR12, UR4, UPT ;  /* 0x000000040c00728c */ /* 0x000fc6000bf05270 */
[----:B------:R-:W-:Y:S02]  /*04a0*/  ULDC.64 UR4, c[0x0][0x330] ;  /* 0x0000cc0000047ab9 */ /* 0x000fe40000000a00 */
[----:B------:R-:W-:-:S06]  /*04b0*/  UIMAD.WIDE.U32 UR16, UR13, UR4, URZ ;  /* 0x000000040d1072a5 */ /* 0x000fcc000f8e003f */
[----:B------:R-:W-:Y:S02]  /*04c0*/  @UP0 USHF.R.U32.HI UR13, URZ, UR5, UR17 ;  /* 0x000000053f0d0299 */ /* 0x000fe40008011611 */
.L_x_17:
[----:B------:R-:W-:Y:S02]  /*04d0*/  ULDC UR4, c[0x0][0x32c] ;  /* 0x0000cb0000047ab9 */ /* 0x000fe40000000800 */
[----:B------:R-:W-:-:S04]  /*04e0*/  UIMAD UR4, UR13, UR4, UR4 ;  /* 0x000000040d0472a4 */ /* 0x000fc8000f8e0204 */
[----:B------:R-:W-:-:S04]  /*04f0*/  UISETP.LT.AND UP0, UPT, UR11, UR4, UPT ;  /* 0x000000040b00728c */ /* 0x000fc8000bf01270 */
[----:B------:R-:W-:Y:S02]  /*0500*/  USEL UR11, UR11, UR4, UP0 ;  /* 0x000000040b0b7287 */ /* 0x000fe40008000000 */
.L_x_15:
[----:B-1----:R-:W-:Y:S01]  /*0510*/  UIADD3 UR12, UR8, 0x5f, URZ ;  /* 0x0000005f080c7890 */ /* 0x002fe2000fffe03f */
[----:B------:R-:W-:Y:S01]  /*0520*/  PLOP3.LUT P0, PT, PT, PT, UP1, 0x40, 0x0 ;  /* 0x000000000000781c */ /* 0x000fe20003f0e818 */
[----:B------:R-:W-:Y:S02]  /*0530*/  UIADD3 UR18, UR11, 0x5f, URZ ;  /* 0x0000005f0b127890 */ /* 0x000fe4000fffe03f */
[----:B------:R-:W-:Y:S02]  /*0540*/  ULDC.64 UR4, c[0x0][0x2c8] ;  /* 0x0000b20000047ab9 */ /* 0x000fe40000000a00 */
[----:B------:R-:W-:Y:S02]  /*0550*/  UIMAD.WIDE.U32 UR16, UR21, UR4, URZ ;  /* 0x00000004151072a5 */ /* 0x000fe4000f8e003f */
[----:B------:R-:W-:Y:S02]  /*0560*/  UIMAD.WIDE UR12, UR12, 0x2aaaaaab, URZ ;  /* 0x2aaaaaab0c0c78a5 */ /* 0x000fe4000f8e023f */
[----:B------:R-:W-:-:S02]  /*0570*/  UIMAD.WIDE UR18, UR18, 0x2aaaaaab, URZ ;  /* 0x2aaaaaab121278a5 */ /* 0x000fc4000f8e023f */
[----:B------:R-:W-:Y:S02]  /*0580*/  UMOV UR4, UR21 ;  /* 0x0000001500047c82 */ /* 0x000fe40008000000 */
[----:B------:R-:W-:Y:S02]  /*0590*/  @UP2 USHF.R.U32.HI UR4, URZ, UR5, UR17 ;  /* 0x000000053f042299 */ /* 0x000fe40008011611 */
[----:B------:R-:W-:Y:S02]  /*05a0*/  ULDC UR20, c[0x0][0x168] ;  /* 0x00005a0000147ab9 */ /* 0x000fe40000000800 */
[----:B------:R-:W-:Y:S02]  /*05b0*/  UMOV UR17, UR13 ;  /* 0x0000000d00117c82 */ /* 0x000fe40008000000 */
[----:B------:R-:W-:Y:S02]  /*05c0*/  UMOV UR13, UR19 ;  /* 0x00000013000d7c82 */ /* 0x000fe40008000000 */
[----:B------:R-:W-:-:S02]  /*05d0*/  UIADD3 UR20, UR8, -UR20, URZ ;  /* 0x8000001408147290 */ /* 0x000fc4000fffe03f */
[----:B------:R-:W-:Y:S02]  /*05e0*/  USHF.R.U32.HI UR12, URZ, 0x1f, UR17 ;  /* 0x0000001f3f0c7899 */ /* 0x000fe40008011611 */
[----:B------:R-:W-:Y:S02]  /*05f0*/  USHF.R.U32.HI UR11, URZ, 0x1f, UR13 ;  /* 0x0000001f3f0b7899 */ /* 0x000fe4000801160d */
[----:B------:R-:W-:Y:S02]  /*0600*/  UIADD3 UR4, UR20, UR4, URZ ;  /* 0x0000000414047290 */ /* 0x000fe4000fffe03f */
[----:B------:R-:W-:Y:S02]  /*0610*/  ULDC UR5, c[0x0][0x324] ;  /* 0x0000c90000057ab9 */ /* 0x000fe40000000800 */
[----:B------:R-:W-:Y:S02]  /*0620*/  ULEA.HI.SX32 UR12, UR17, UR12, 0x1c ;  /* 0x0000000c110c7291 */ /* 0x000fe4000f8fe23f */
[----:B------:R-:W-:-:S02]  /*0630*/  ULEA.HI.SX32 UR11, UR13, UR11, 0x1c ;  /* 0x0000000b0d0b7291 */ /* 0x000fc4000f8fe23f */
[----:B------:R-:W-:Y:S02]  /*0640*/  UIADD3 UR5, UR4, -UR5, URZ ;  /* 0x8000000504057290 */ /* 0x000fe4000fffe03f */
[----:B------:R-:W-:-:S04]  /*0650*/  UISETP.LT.AND UP0, UPT, UR12, UR11, UPT ;  /* 0x0000000b0c00728c */ /* 0x000fc8000bf01270 */
[----:B------:R-:W-:Y:S01]  /*0660*/  USEL UR11, UR12, UR11, UP0 ;  /* 0x0000000b0c0b7287 */ /* 0x000fe20008000000 */
[----:B------:R-:W-:Y:S01]  /*0670*/  MOV R2, UR5 ;  /* 0x0000000500027c02 */ /* 0x000fe20008000f00 */
[----:B------:R-:W-:Y:S05]  /*0680*/  @P0 BRA `(.L_x_18) ;  /* 0x0000010000000947 */ /* 0x000fea0003800000 */
[----:B------:R-:W-:-:S04]  /*0690*/  MOV R3, UR4 ;  /* 0x0000000400037c02 */ /* 0x000fc80008000f00 */
[----:B------:R-:W-:-:S13]  /*06a0*/  ISETP.GT.AND P0, PT, R3, -0x1, PT ;  /* 0xffffffff0300780c */ /* 0x000fda0003f04270 */
[----:B------:R-:W-:Y:S05]  /*06b0*/  @P0 BRA `(.L_x_19) ;  /* 0x0000007000000947 */ /* 0x000fea0003800000 */
[----:B------:R-:W-:Y:S01]  /*06c0*/  IMAD.MOV.U32 R0, RZ, RZ, c[0x0][0x32c] ;  /* 0x0000cb00ff007624 */ /* 0x000fe200078e00ff */
[----:B------:R-:W-:-:S04]  /*06d0*/  LOP3.LUT R3, RZ, R3, RZ, 0x33, !PT ;  /* 0x00000003ff037212 */ /* 0x000fc800078e33ff */
[----:B------:R-:W-:-:S13]  /*06e0*/  ISETP.NE.AND P0, PT, R0, 0x1, PT ;  /* 0x000000010000780c */ /* 0x000fda0003f05270 */
[----:B------:R-:W-:-:S05]  /*06f0*/  @P0 IMAD.HI.U32 R0, R3, c[0x0][0x330], RZ ;  /* 0x0000cc0003000a27 */ /* 0x000fca00078e00ff */
[----:B------:R-:W-:-:S04]  /*0700*/  @P0 SHF.R.U32.HI R3, RZ, c[0x0][0x334], R0 ;  /* 0x0000cd00ff030a19 */ /* 0x000fc80000011600 */
[----:B------:R-:W-:Y:S01]  /*0710*/  LOP3.LUT R3, RZ, R3, RZ, 0x33, !PT ;  /* 0x00000003ff037212 */ /* 0x000fe200078e33ff */
[----:B------:R-:W-:Y:S05]  /*0720*/  BRA `(.L_x_20) ;  /* 0x0000004000007947 */ /* 0x000fea0003800000 */
.L_x_19:
[----:B------:R-:W-:-:S04]  /*0730*/  MOV R0, c[0x0][0x32c] ;  /* 0x0000cb0000007a02 */ /* 0x000fc80000000f00 */
[----:B------:R-:W-:-:S13]  /*0740*/  ISETP.NE.AND P0, PT, R0, 0x1, PT ;  /* 0x000000010000780c */ /* 0x000fda0003f05270 */
[----:B------:R-:W-:-:S05]  /*0750*/  @P0 IMAD.HI.U32 R0, R3, c[0x0][0x330], RZ ;  /* 0x0000cc0003000a27 */ /* 0x000fca00078e00ff */
[----:B------:R-:W-:-:S05]  /*0760*/  @P0 SHF.R.U32.HI R3, RZ, c[0x0][0x334], R0 ;  /* 0x0000cd00ff030a19 */ /* 0x000fca0000011600 */
.L_x_20:
[----:B------:R-:W-:-:S05]  /*0770*/  IMAD R3, R3, c[0x0][0x32c], RZ ;  /* 0x0000cb0003037a24 */ /* 0x000fca00078e02ff */
[----:B------:R-:W-:-:S05]  /*0780*/  IMNMX R2, R2, R3, !PT ;  /* 0x0000000302027217 */ /* 0x000fca0007800200 */
.L_x_18:
[----:B------:R-:W-:Y:S01]  /*0790*/  IMAD.HI R3, R2, 0x2aaaaaab, RZ ;  /* 0x2aaaaaab02037827 */ /* 0x000fe200078e02ff */
[----:B------:R-:W-:Y:S02]  /*07a0*/  USHF.R.U32.HI UR5, URZ, 0x10, UR7 ;  /* 0x000000103f057899 */ /* 0x000fe40008011607 */
[----:B------:R-:W-:Y:S01]  /*07b0*/  ULDC UR4, c[0x0][0x338] ;  /* 0x0000ce0000047ab9 */ /* 0x000fe20000000800 */
[----:B------:R-:W-:Y:S01]  /*07c0*/  IMAD.MOV.U32 R36, RZ, RZ, RZ ;  /* 0x000000ffff247224 */ /* 0x000fe200078e00ff */
[----:B------:R-:W-:Y:S01]  /*07d0*/  SHF.R.U32.HI R0, RZ, 0x1f, R3 ;  /* 0x0000001fff007819 */ /* 0x000fe20000011603 */
[----:B------:R-:W-:-:S03]  /*07e0*/  UISETP.NE.AND UP0, UPT, UR5, URZ, UPT ;  /* 0x0000003f0500728c */ /* 0x000fc6000bf05270 */
[----:B------:R-:W-:Y:S01]  /*07f0*/  LEA.HI.SX32 R0, R3, R0, 0x1c ;  /* 0x0000000003007211 */ /* 0x000fe200078fe2ff */
[----:B------:R-:W-:-:S03]  /*0800*/  USEL UR4, UR5, UR4, UP0 ;  /* 0x0000000405047287 */ /* 0x000fc60008000000 */
[----:B------:R-:W-:-:S04]  /*0810*/  IMNMX R215, RZ, R0, !PT ;  /* 0x00000000ffd77217 */ /* 0x000fc80007800200 */
[----:B------:R-:W-:-:S13]  /*0820*/  ISETP.LT.AND P0, PT, R215, UR11, PT ;  /* 0x0000000bd7007c0c */ /* 0x000fda000bf01270 */
[----:B------:R-:W-:Y:S05]  /*0830*/  @!P0 BRA `(.L_x_21) ;  /* 0x000001c000008947 */ /* 0x000fea0003800000 */
[----:B------:R-:W-:Y:S01]  /*0840*/  IMAD.U32 R0, RZ, RZ, UR4 ;  /* 0x00000004ff007e24 */ /* 0x000fe2000f8e00ff */
[----:B------:R-:W-:-:S04]  /*0850*/  UIADD3 UR5, UR4, -0x1, UR11 ;  /* 0xffffffff04057890 */ /* 0x000fc8000fffe00b */
[-C--:B------:R-:W-:Y:S02]  /*0860*/  IABS R4, R0.reuse ;  /* 0x0000000000047213 */ /* 0x080fe40000000000 */
[----:B------:R-:W-:Y:S02]  /*0870*/  IADD3 R5, -R215, UR5, RZ ;  /* 0x00000005d7057c10 */ /* 0x000fe4000fffe1ff */
[----:B------:R-:W1:Y:S01]  /*0880*/  I2F.RP R8, R4 ;  /* 0x0000000400087306 */ /* 0x000e620000209400 */
[----:B------:R-:W-:Y:S02]  /*0890*/  IABS R0, R0 ;  /* 0x0000000000007213 */ /* 0x000fe40000000000 */
[----:B------:R-:W-:Y:S02]  /*08a0*/  IABS R2, R5 ;  /* 0x0000000500027213 */ /* 0x000fe40000000000 */
[----:B------:R-:W-:Y:S01]  /*08b0*/  LOP3.LUT R5, R5, UR4, RZ, 0x3c, !PT ;  /* 0x0000000405057c12 */ /* 0x000fe2000f8e3cff */
[----:B------:R-:W-:-:S03]  /*08c0*/  IMAD.MOV R0, RZ, RZ, -R0 ;  /* 0x000000ffff007224 */ /* 0x000fc600078e0a00 */
[----:B------:R-:W-:Y:S01]  /*08d0*/  ISETP.GE.AND P0, PT, R5, RZ, PT ;  /* 0x000000ff0500720c */ /* 0x000fe20003f06270 */
[----:B-1----:R-:W1:Y:S02]  /*08e0*/  MUFU.RCP R6, R8 ;  /* 0x0000000800067308 */ /* 0x002e640000001000 */
[----:B-1----:R-:W-:-:S06]  /*08f0*/  IADD3 R6, R6, 0xffffffe, RZ ;  /* 0x0ffffffe06067810 */ /* 0x002fcc0007ffe0ff */
[----:B------:R-:W1:Y:S02]  /*0900*/  F2I.FTZ.U32.TRUNC.NTZ R7, R6 ;  /* 0x0000000600077305 */ /* 0x000e64000021f000 */
[----:B-1----:R-:W-:Y:S02]  /*0910*/  IMAD.MOV R3, RZ, RZ, -R7 ;  /* 0x000000ffff037224 */ /* 0x002fe400078e0a07 */
[----:B------:R-:W-:Y:S02]  /*0920*/  IMAD.MOV.U32 R6, RZ, RZ, RZ ;  /* 0x000000ffff067224 */ /* 0x000fe400078e00ff */
[----:B------:R-:W-:-:S04]  /*0930*/  IMAD R3, R3, R4, RZ ;  /* 0x0000000403037224 */ /* 0x000fc800078e02ff */
[----:B------:R-:W-:-:S06]  /*0940*/  IMAD.HI.U32 R3, R7, R3, R6 ;  /* 0x0000000307037227 */ /* 0x000fcc00078e0006 */
[----:B------:R-:W-:-:S04]  /*0950*/  IMAD.HI.U32 R3, R3, R2, RZ ;  /* 0x0000000203037227 */ /* 0x000fc800078e00ff */
[----:B------:R-:W-:-:S05]  /*0960*/  IMAD R7, R3, R0, R2 ;  /* 0x0000000003077224 */ /* 0x000fca00078e0202 */
[----:B------:R-:W-:-:S13]  /*0970*/  ISETP.GT.U32.AND P1, PT, R4, R7, PT ;  /* 0x000000070400720c */ /* 0x000fda0003f24070 */
[----:B------:R-:W-:Y:S01]  /*0980*/  @!P1 IMAD.IADD R7, R7, 0x1, -R4 ;  /* 0x0000000107079824 */ /* 0x000fe200078e0a04 */
[----:B------:R-:W-:Y:S02]  /*0990*/  @!P1 IADD3 R3, R3, 0x1, RZ ;  /* 0x0000000103039810 */ /* 0x000fe40007ffe0ff */
[----:B------:R-:W-:Y:S02]  /*09a0*/  ISETP.NE.AND P1, PT, RZ, UR4, PT ;  /* 0x00000004ff007c0c */ /* 0x000fe4000bf25270 */
[----:B------:R-:W-:-:S13]  /*09b0*/  ISETP.GE.U32.AND P2, PT, R7, R4, PT ;  /* 0x000000040700720c */ /* 0x000fda0003f46070 */
[----:B------:R-:W-:-:S05]  /*09c0*/  @P2 IADD3 R3, R3, 0x1, RZ ;  /* 0x0000000103032810 */ /* 0x000fca0007ffe0ff */
[----:B------:R-:W-:Y:S01]  /*09d0*/  @!P0 IMAD.MOV R3, RZ, RZ, -R3 ;  /* 0x000000ffff038224 */ /* 0x000fe200078e0a03 */
[----:B------:R-:W-:-:S05]  /*09e0*/  @!P1 LOP3.LUT R3, RZ, UR4, RZ, 0x33, !PT ;  /* 0x00000004ff039c12 */ /* 0x000fca000f8e33ff */
[----:B------:R-:W-:Y:S02]  /*09f0*/  IMAD.MOV.U32 R36, RZ, RZ, R3 ;  /* 0x000000ffff247224 */ /* 0x000fe400078e0003 */
.L_x_21:
[----:B------:R-:W-:Y:S01]  /*0a00*/  ULOP3.LUT UR7, UR7, 0xffff, URZ, 0xc0, !UPT ;  /* 0x0000ffff07077892 */ /* 0x000fe2000f8ec03f */
[----:B------:R-:W-:Y:S01]  /*0a10*/  PLOP3.LUT P2, PT, PT, PT, PT, 0x80, 0x0 ;  /* 0x000000000000781c */ /* 0x000fe20003f4f070 */
[----:B------:R-:W-:Y:S01]  /*0a20*/  IMAD.MOV.U32 R7, RZ, RZ, RZ ;  /* 0x000000ffff077224 */ /* 0x000fe200078e00ff */
[----:B------:R-:W-:Y:S01]  /*0a30*/  MOV R5, RZ ;  /* 0x000000ff00057202 */ /* 0x000fe20000000f00 */
[----:B------:R-:W-:Y:S01]  /*0a40*/  CS2R R66, SRZ ;  /* 0x0000000000427805 */ /* 0x000fe2000001ff00 */
[----:B------:R-:W-:Y:S01]  /*0a50*/  CS2R R64, SRZ ;  /* 0x0000000000407805 */ /* 0x000fe2000001ff00 */
[----:B------:R-:W-:Y:S01]  /*0a60*/  IMAD R215, R36, UR7, R215 ;  /* 0x0000000724d77c24 */ /* 0x000fe2000f8e02d7 */
[----:B------:R-:W-:Y:S01]  /*0a70*/  CS2R R62, SRZ ;  /* 0x00000000003e7805 */ /* 0x000fe2000001ff00 */
[----:B------:R-:W-:Y:S01]  /*0a80*/  CS2R R60, SRZ ;  /* 0x00000000003c7805 */ /* 0x000fe2000001ff00 */
[----:B------:R-:W-:Y:S01]  /*0a90*/  CS2R R58, SRZ ;  /* 0x00000000003a7805 */ /* 0x000fe2000001ff00 */
[----:B------:R-:W-:Y:S01]  /*0aa0*/  IMAD.IADD R36, R215, 0x1, R36 ;  /* 0x00000001d7247824 */ /* 0x000fe200078e0224 */
[----:B------:R-:W-:Y:S01]  /*0ab0*/  CS2R R56, SRZ ;  /* 0x0000000000387805 */ /* 0x000fe2000001ff00 */
[----:B------:R-:W-:Y:S01]  /*0ac0*/  CS2R R54, SRZ ;  /* 0x0000000000367805 */ /* 0x000fe2000001ff00 */
[----:B------:R-:W-:Y:S01]  /*0ad0*/  CS2R R52, SRZ ;  /* 0x0000000000347805 */ /* 0x000fe2000001ff00 */
[----:B------:R-:W-:Y:S01]  /*0ae0*/  CS2R R70, SRZ ;  /* 0x0000000000467805 */ /* 0x000fe2000001ff00 */
[----:B------:R-:W-:Y:S01]  /*0af0*/  IMNMX R36, R36, UR11, PT ;  /* 0x0000000b24247c17 */ /* 0x000fe2000b800200 */
[----:B------:R-:W-:Y:S01]  /*0b00*/  CS2R R68, SRZ ;  /* 0x0000000000447805 */ /* 0x000fe2000001ff00 */
[----:B------:R-:W-:Y:S01]  /*0b10*/  CS2R R74, SRZ ;  /* 0x00000000004a7805 */ /* 0x000fe2000001ff00 */
[----:B------:R-:W-:Y:S01]  /*0b20*/  CS2R R72, SRZ ;  /* 0x0000000000487805 */ /* 0x000fe2000001ff00 */
[----:B------:R-:W-:Y:S01]  /*0b30*/  ISETP.GT.AND P0, PT, R36, R215, PT ;  /* 0x000000d72400720c */ /* 0x000fe20003f04270 */
        /* <DEDUP_REMOVED lines=29> */
[----:B------:R-:W-:-:S05]  /*0d10*/  IMAD.U32 R5, RZ, RZ, UR5 ;  /* 0x00000005ff057e24 */ /* 0x000fca000f8e00ff */
[----:B------:R-:W2:Y:S01]  /*0d20*/  @P0 LDG.E R0, [R4.64] ;  /* 0x0000000e04000981 */ /* 0x000ea2000c1e1900 */
[----:B------:R-:W-:Y:S01]  /*0d30*/  SHF.R.S32.HI R104, RZ, 0x1f, R101 ;  /* 0x0000001fff687819 */ /* 0x000fe20000011465 */
[----:B------:R-:W-:Y:S01]  /*0d40*/  ULDC UR4, c[0x0][0x2b8] ;  /* 0x0000ae0000047ab9 */ /* 0x000fe20000000800 */
[----:B------:R-:W-:Y:S01]  /*0d50*/  IMAD.MOV.U32 R37, RZ, RZ, 0x60 ;  /* 0x00000060ff257424 */ /* 0x000fe200078e00ff */
[----:B------:R-:W-:Y:S01]  /*0d60*/  UISETP.NE.AND UP3, UPT, UR4, 0x1, UPT ;  /* 0x000000010400788c */ /* 0x000fe2000bf65270 */
[----:B------:R-:W-:Y:S01]  /*0d70*/  LEA.HI R3, R104, R101, RZ, 0x3 ;  /* 0x0000006568037211 */ /* 0x000fe200078f18ff */
[----:B------:R-:W-:Y:S01]  /*0d80*/  IMAD.MOV.U32 R216, RZ, RZ, RZ ;  /* 0x000000ffffd87224 */ /* 0x000fe200078e00ff */
[----:B------:R-:W-:Y:S01]  /*0d90*/  ULDC.64 UR4, c[0x0][0x2b0] ;  /* 0x0000ac0000047ab9 */ /* 0x000fe20000000a00 */
[----:B------:R-:W-:Y:S01]  /*0da0*/  IMAD R100, R36, R37, -0x60 ;  /* 0xffffffa024647424 */ /* 0x000fe200078e0225 */
[----:B------:R-:W-:Y:S02]  /*0db0*/  LOP3.LUT R42, R3, 0xfffffff8, RZ, 0xc0, !PT ;  /* 0xfffffff8032a7812 */ /* 0x000fe400078ec0ff */
[----:B------:R-:W-:-:S02]  /*0dc0*/  SHF.R.S32.HI R3, RZ, 0x3, R3 ;  /* 0x00000003ff037819 */ /* 0x000fc40000011403 */
[----:B------:R-:W-:Y:S01]  /*0dd0*/  PLOP3.LUT P1, PT, PT, PT, UP3, 0x80, 0x0 ;  /* 0x000000000000781c */ /* 0x000fe20003f2f038 */
[----:B------:R-:W-:-:S04]  /*0de0*/  IMAD.IADD R42, R101, 0x1, -R42 ;  /* 0x00000001652a7824 */ /* 0x000fc800078e0a2a */
[----:B------:R-:W-:-:S04]  /*0df0*/  IMAD R219, R42, 0x20, R3 ;  /* 0x000000202adb7824 */ /* 0x000fc800078e0203 */
[----:B------:R-:W-:-:S05]  /*0e00*/  IMAD.IADD R217, R219, 0x1, R100 ;  /* 0x00000001dbd97824 */ /* 0x000fca00078e0264 */
[C---:B------:R-:W-:Y:S01]  /*0e10*/  ISETP.GE.AND P2, PT, R217.reuse, UR8, PT ;  /* 0x00000008d9007c0c */ /* 0x040fe2000bf46270 */
[----:B-----5:R-:W-:-:S03]  /*0e20*/  IMAD.IADD R217, R217, 0x1, R220 ;  /* 0x00000001d9d97824 */ /* 0x020fc600078e02dc */
[----:B------:R-:W-:Y:S01]  /*0e30*/  ISETP.GT.OR P2, PT, R219, 0x5f, P2 ;  /* 0x0000005fdb00780c */ /* 0x000fe20001744670 */
[----:B------:R-:W-:Y:S01]  /*0e40*/  @P1 IMAD.HI.U32 R2, R217, c[0x0][0x2bc], RZ ;  /* 0x0000af00d9021a27 */ /* 0x000fe200078e00ff */
[----:B------:R-:W-:Y:S01]  /*0e50*/  BAR.SYNC.DEFER_BLOCKING 0x0 ;  /* 0x0000000000007b1d */ /* 0x000fe20000010000 */
[----:B------:R-:W-:-:S05]  /*0e60*/  USHF.R.S32.HI UR16, URZ, 0x1f, UR9 ;  /* 0x0000001f3f107899 */ /* 0x000fca0008011409 */
[----:B--2---:R1:W2:Y:S01]  /*0e70*/  @P0 R2UR UR11, R0 ;  /* 0x00000000000b03c2 */ /* 0x0042a200000e0000 */
[----:B------:R-:W-:Y:S01]  /*0e80*/  PLOP3.LUT P0, PT, PT, PT, UP3, 0x80, 0x0 ;  /* 0x000000000000781c */ /* 0x000fe20003f0f038 */
[----:B--2---:R-:W-:Y:S02]  /*0e90*/  @!UP0 UMOV UR11, UR10 ;  /* 0x0000000a000b8c82 */ /* 0x004fe40008000000 */
[----:B------:R-:W-:Y:S02]  /*0ea0*/  USHF.R.S32.HI UR7, URZ, 0x1f, UR11 ;  /* 0x0000001f3f077899 */ /* 0x000fe4000801140b */
[----:B------:R-:W-:Y:S02]  /*0eb0*/  UIMAD.WIDE.U32 UR12, UR11, UR4, URZ ;  /* 0x000000040b0c72a5 */ /* 0x000fe4000f8e003f */
[----:B------:R-:W-:-:S04]  /*0ec0*/  UIMAD UR7, UR7, UR4, URZ ;  /* 0x00000004070772a4 */ /* 0x000fc8000f8e023f */
[----:B------:R-:W-:-:S03]  /*0ed0*/  UIMAD UR7, UR11, UR5, UR7 ;  /* 0x000000050b0772a4 */ /* 0x000fc6000f8e0207 */
[----:B------:R-:W-:Y:S02]  /*0ee0*/  ULDC.64 UR4, c[0x0][0x1b8] ;  /* 0x00006e0000047ab9 */ /* 0x000fe40000000a00 */
[----:B------:R-:W-:Y:S01]  /*0ef0*/  UIADD3 UR7, UR13, UR7, URZ ;  /* 0x000000070d077290 */ /* 0x000fe2000fffe03f */
[----:B-1----:R-:W-:Y:S01]  /*0f00*/  IMAD.MOV.U32 R0, RZ, RZ, R217 ;  /* 0x000000ffff007224 */ /* 0x002fe200078e00d9 */
[----:B------:R-:W-:-:S04]  /*0f10*/  @P0 SHF.R.U32.HI R0, RZ, c[0x0][0x2c0], R2 ;  /* 0x0000b000ff000a19 */ /* 0x000fc80000011602 */
[----:B------:R-:W-:-:S04]  /*0f20*/  @!P2 IADD3 R5, P1, R0, UR12, RZ ;  /* 0x0000000c0005ac10 */ /* 0x000fc8000ff3e0ff */
[----:B------:R-:W-:Y:S02]  /*0f30*/  @!P2 LEA R4, P0, R5, c[0x0][0x2a0], 0x2 ;  /* 0x0000a8000504aa11 */ /* 0x000fe400078010ff */
[----:B------:R-:W-:-:S04]  /*0f40*/  @!P2 LEA.HI.X.SX32 R2, R0, UR7, 0x1, P1 ;  /* 0x000000070002ac11 */ /* 0x000fc800088f0eff */
[----:B------:R-:W-:-:S05]  /*0f50*/  @!P2 LEA.HI.X R5, R5, c[0x0][0x2a4], R2, 0x2, P0 ;  /* 0x0000a9000505aa11 */ /* 0x000fca00000f1402 */
[----:B------:R1:W2:Y:S01]  /*0f60*/  @!P2 LDG.E R216, [R4.64] ;  /* 0x0000000e04d8a981 */ /* 0x0002a2000c1e1900 */
[----:B------:R-:W-:Y:S01]  /*0f70*/  PLOP3.LUT P1, PT, PT, PT, UP2, 0x80, 0x0 ;  /* 0x000000000000781c */ /* 0x000fe20003f2f028 */
[----:B------:R-:W-:Y:S01]  /*0f80*/  UIMAD UR11, UR16, UR4, URZ ;  /* 0x00000004100b72a4 */ /* 0x000fe2000f8e023f */
[----:B------:R-:W-:Y:S01]  /*0f90*/  PLOP3.LUT P0, PT, PT, PT, UP2, 0x80, 0x0 ;  /* 0x000000000000781c */ /* 0x000fe20003f0f028 */
[----:B------:R-:W-:Y:S01]  /*0fa0*/  USHF.R.S32.HI UR17, URZ, 0x1f, UR10 ;  /* 0x0000001f3f117899 */ /* 0x000fe2000801140a */
[----:B------:R-:W-:Y:S01]  /*0fb0*/  IADD3 R6, R3, UR21, RZ ;  /* 0x0000001503067c10 */ /* 0x000fe2000fffe0ff */
[----:B------:R-:W-:Y:S01]  /*0fc0*/  UIMAD.WIDE.U32 UR18, UR9, UR4, URZ ;  /* 0x00000004091272a5 */ /* 0x000fe2000f8e003f */
[----:B------:R-:W-:Y:S01]  /*0fd0*/  IMAD.SHL.U32 R231, R42, 0x8, RZ ;  /* 0x000000082ae77824 */ /* 0x000fe200078e00ff */
[----:B------:R-:W-:Y:S01]  /*0fe0*/  UIMAD UR11, UR9, UR5, UR11 ;  /* 0x00000005090b72a4 */ /* 0x000fe2000f8e020b */
[-C--:B------:R-:W-:Y:S01]  /*0ff0*/  LEA.HI R218, R104, R101.reuse, RZ, 0x6 ;  /* 0x0000006568da7211 */ /* 0x080fe200078f30ff */
[----:B------:R-:W-:Y:S01]  /*1000*/  IMAD R37, R36, -0x60, R37 ;  /* 0xffffffa024257824 */ /* 0x000fe200078e0225 */
[----:B------:R-:W-:Y:S01]  /*1010*/  ULDC.64 UR4, c[0x0][0x1c0] ;  /* 0x0000700000047ab9 */ /* 0x000fe20000000a00 */
[----:B------:R-:W-:Y:S01]  /*1020*/  IADD3 R41, R231, 0x40, RZ ;  /* 0x00000040e7297810 */ /* 0x000fe20007ffe0ff */
[----:B------:R-:W-:Y:S01]  /*1030*/  UIMAD UR17, UR17, UR4, URZ ;  /* 0x00000004111172a4 */ /* 0x000fe2000f8e023f */
[----:B------:R-:W-:Y:S01]  /*1040*/  IMAD.SHL.U32 R218, R218, 0x8, RZ ;  /* 0x00000008dada7824 */ /* 0x000fe200078e00ff */
[----:B------:R-:W-:Y:S01]  /*1050*/  UIADD3 UR19, UR19, UR11, URZ ;  /* 0x0000000b13137290 */ /* 0x000fe2000fffe03f */
[----:B------:R-:W-:Y:S01]  /*1060*/  ISETP.GE.AND P6, PT, R41, c[0x0][0x198], PT ;  /* 0x0000660029007a0c */ /* 0x000fe20003fc6270 */
[----:B------:R-:W-:Y:S01]  /*1070*/  UIMAD UR5, UR10, UR5, UR17 ;  /* 0x000000050a0572a4 */ /* 0x000fe2000f8e0211 */
[----:B------:R-:W-:Y:S01]  /*1080*/  IADD3 R39, R37, UR8, RZ ;  /* 0x0000000825277c10 */ /* 0x000fe2000fffe0ff */
[----:B------:R-:W-:Y:S01]  /*1090*/  UIMAD.WIDE.U32 UR10, UR10, UR4, UR18 ;  /* 0x000000040a0a72a5 */ /* 0x000fe2000f8e0012 */
[----:B------:R-:W-:Y:S01]  /*10a0*/  LEA.HI R102, R104, R101, RZ, 0x5 ;  /* 0x0000006568667211 */ /* 0x000fe200078f28ff */
[----:B------:R-:W-:Y:S01]  /*10b0*/  IMAD.MOV.U32 R40, RZ, RZ, 0x20 ;  /* 0x00000020ff287424 */ /* 0x000fe200078e00ff */
[----:B------:R-:W-:Y:S01]  /*10c0*/  ULDC UR4, c[0x0][0x168] ;  /* 0x00005a0000047ab9 */ /* 0x000fe20000000800 */
[----:B------:R-:W-:Y:S01]  /*10d0*/  IMAD.IADD R38, R39, 0x1, -R3 ;  /* 0x0000000127267824 */ /* 0x000fe200078e0a03 */
[----:B------:R-:W-:Y:S01]  /*10e0*/  UIADD3 UR5, UR11, UR5, URZ ;  /* 0x000000050b057290 */ /* 0x000fe2000fffe03f */
[----:B-1----:R-:W-:Y:S01]  /*10f0*/  IADD3 R4, R219, UR21, RZ ;  /* 0x00000015db047c10 */ /* 0x002fe2000fffe0ff */
[----:B------:R-:W-:Y:S01]  /*1100*/  UIMAD UR4, UR6, UR4, URZ ;  /* 0x00000004060472a4 */ /* 0x000fe2000f8e023f */
[----:B------:R-:W-:Y:S01]  /*1110*/  IADD3 R5, R6, 0x20, RZ ;  /* 0x0000002006057810 */ /* 0x000fe20007ffe0ff */
[----:B------:R-:W-:Y:S01]  /*1120*/  IMAD.U32 R9, RZ, RZ, UR11 ;  /* 0x0000000bff097e24 */ /* 0x000fe2000f8e00ff */
[----:B------:R-:W-:Y:S01]  /*1130*/  SHF.R.S32.HI R103, RZ, 0x5, R102 ;  /* 0x00000005ff677819 */ /* 0x000fe20000011466 */
[----:B------:R-:W-:-:S02]  /*1140*/  @P1 IMAD.HI.U32 R2, R4, c[0x0][0x2c8], RZ ;  /* 0x0000b20004021a27 */ /* 0x000fc400078e00ff */
[----:B------:R-:W-:Y:S02]  /*1150*/  ISETP.GE.AND P3, PT, R5, UR4, PT ;  /* 0x0000000405007c0c */ /* 0x000fe4000bf66270 */
[----:B------:R-:W-:Y:S01]  /*1160*/  IMAD.MOV.U32 R10, RZ, RZ, R4 ;  /* 0x000000ffff0a7224 */ /* 0x000fe200078e0004 */
[----:B------:R-:W-:Y:S01]  /*1170*/  @P0 SHF.R.U32.HI R10, RZ, c[0x0][0x2cc], R2 ;  /* 0x0000b300ff0a0a19 */ /* 0x000fe20000011602 */
[----:B------:R-:W-:Y:S01]  /*1180*/  IMAD.U32 R8, RZ, RZ, UR10 ;  /* 0x0000000aff087e24 */ /* 0x000fe2000f8e00ff */
[----:B------:R-:W-:Y:S01]  /*1190*/  LEA.HI R2, R104, R101, RZ, 0x4 ;  /* 0x0000006568027211 */ /* 0x000fe200078f20ff */
[----:B------:R-:W-:Y:S01]  /*11a0*/  IMAD.U32 R9, RZ, RZ, UR5 ;  /* 0x00000005ff097e24 */ /* 0x000fe2000f8e00ff */
[--C-:B------:R-:W-:Y:S01]  /*11b0*/  SHF.R.S32.HI R11, RZ, 0x1f, R10.reuse ;  /* 0x0000001fff0b7819 */ /* 0x100fe2000001140a */
[----:B------:R-:W-:Y:S01]  /*11c0*/  IMAD.MOV R7, RZ, RZ, -R10 ;  /* 0x000000ffff077224 */ /* 0x000fe200078e0a0a */
[----:B------:R-:W-:Y:S01]  /*11d0*/  SHF.R.S32.HI R5, RZ, 0x4, R2 ;  /* 0x00000004ff057819 */ /* 0x000fe20000011402 */
[----:B------:R-:W-:Y:S01]  /*11e0*/  IMAD.WIDE.U32 R8, R10, c[0x0][0x1b0], R8 ;  /* 0x00006c000a087a25 */ /* 0x000fe200078e0008 */
[----:B------:R-:W-:-:S02]  /*11f0*/  ISETP.GE.AND P4, PT, R6, UR4, PT ;  /* 0x0000000406007c0c */ /* 0x000fc4000bf86270 */
[C---:B------:R-:W-:Y:S01]  /*1200*/  LEA.HI R214, R2.reuse, R5, RZ, 0x1 ;  /* 0x0000000502d67211 */ /* 0x040fe200078f08ff */
[----:B------:R-:W-:Y:S01]  /*1210*/  IMAD R11, R11, c[0x0][0x1b0], RZ ;  /* 0x00006c000b0b7a24 */ /* 0x000fe200078e02ff */
[----:B------:R-:W-:Y:S01]  /*1220*/  LOP3.LUT R2, R2, 0xfffffff0, RZ, 0xc0, !PT ;  /* 0xfffffff002027812 */ /* 0x000fe200078ec0ff */
[----:B------:R-:W-:Y:S01]  /*1230*/  IMAD R4, R7, c[0x0][0x2c4], R4 ;  /* 0x0000b10007047a24 */ /* 0x000fe200078e0204 */
[----:B------:R-:W-:Y:S01]  /*1240*/  LOP3.LUT R214, R214, 0xfffffffe, RZ, 0xc0, !PT ;  /* 0xfffffffed6d67812 */ /* 0x000fe200078ec0ff */
[----:B------:R-:W-:Y:S01]  /*1250*/  IMAD R11, R10, c[0x0][0x1b4], R11 ;  /* 0x00006d000a0b7a24 */ /* 0x000fe200078e020b */
[C---:B------:R-:W-:Y:S02]  /*1260*/  IADD3 R10, R6.reuse, 0x40, RZ ;  /* 0x00000040060a7810 */ /* 0x040fe40007ffe0ff */
[----:B------:R-:W-:Y:S01]  /*1270*/  SHF.R.S32.HI R7, RZ, 0x1f, R4 ;  /* 0x0000001fff077819 */ /* 0x000fe20000011404 */
[----:B------:R-:W-:Y:S01]  /*1280*/  IMAD.IADD R9, R9, 0x1, R11 ;  /* 0x0000000109097824 */ /* 0x000fe200078e020b */
[----:B------:R-:W-:Y:S01]  /*1290*/  IADD3 R6, R6, 0x60, RZ ;  /* 0x0000006006067810 */ /* 0x000fe20007ffe0ff */
[----:B------:R-:W-:Y:S01]  /*12a0*/  IMAD.IADD R214, R5, 0x1, -R214 ;  /* 0x0000000105d67824 */ /* 0x000fe200078e0ad6 */
[----:B------:R-:W-:Y:S01]  /*12b0*/  ISETP.GE.AND P2, PT, R10, UR4, PT ;  /* 0x000000040a007c0c */ /* 0x000fe2000bf46270 */
[----:B------:R-:W-:Y:S01]  /*12c0*/  IMAD R7, R7, c[0x0][0x1a8], RZ ;  /* 0x00006a0007077a24 */ /* 0x000fe200078e02ff */
[----:B------:R-:W-:Y:S01]  /*12d0*/  ISETP.GE.AND P5, PT, R6, UR4, PT ;  /* 0x0000000406007c0c */ /* 0x000fe2000bfa6270 */
[----:B------:R-:W-:Y:S01]  /*12e0*/  IMAD.SHL.U32 R6, R3, 0x40, RZ ;  /* 0x0000004003067824 */ /* 0x000fe200078e00ff */
[----:B------:R-:W-:Y:S01]  /*12f0*/  ULDC.64 UR4, c[0x0][0x1e8] ;  /* 0x00007a0000047ab9 */ /* 0x000fe20000000a00 */
[C---:B------:R-:W-:Y:S01]  /*1300*/  IMAD R7, R4.reuse, c[0x0][0x1ac], R7 ;  /* 0x00006b0004077a24 */ /* 0x040fe200078e0207 */
[----:B------:R-:W-:Y:S01]  /*1310*/  UIMAD.WIDE.U32 UR10, UR9, UR4, URZ ;  /* 0x00000004090a72a5 */ /* 0x000fe2000f8e003f */
[----:B------:R-:W-:Y:S01]  /*1320*/  IMAD.WIDE.U32 R4, R4, c[0x0][0x1a8], R8 ;  /* 0x00006a0004047a25 */ /* 0x000fe200078e0008 */
[----:B------:R-:W-:Y:S01]  /*1330*/  LOP3.LUT R8, R6, 0x1c0, RZ, 0xc0, !PT ;  /* 0x000001c006087812 */ /* 0x000fe200078ec0ff */
[----:B------:R-:W-:-:S02]  /*1340*/  UIMAD UR4, UR16, UR4, URZ ;  /* 0x00000004100472a4 */ /* 0x000fc4000f8e023f */
[----:B------:R-:W-:Y:S01]  /*1350*/  IMAD.MOV R6, RZ, RZ, -R0 ;  /* 0x000000ffff067224 */ /* 0x000fe200078e0a00 */
[----:B------:R-:W-:Y:S01]  /*1360*/  SHF.R.U32.HI R0, RZ, 0x3, R8 ;  /* 0x00000003ff007819 */ /* 0x000fe20000011608 */
[----:B------:R-:W-:Y:S01]  /*1370*/  UIMAD UR4, UR9, UR5, UR4 ;  /* 0x00000005090472a4 */ /* 0x000fe2000f8e0204 */
[----:B------:R-:W-:Y:S01]  /*1380*/  LOP3.LUT R9, R8, 0x38, R231, 0xf8, !PT ;  /* 0x0000003808097812 */ /* 0x000fe200078ef8e7 */
[----:B------:R-:W-:Y:S01]  /*1390*/  IMAD R217, R6, c[0x0][0x2b8], R217 ;  /* 0x0000ae0006d97a24 */ /* 0x000fe200078e02d9 */
[C---:B------:R-:W-:Y:S01]  /*13a0*/  LEA R24, P0, R4.reuse, c[0x0][0x160], 0x1 ;  /* 0x0000580004187a11 */ /* 0x040fe200078008ff */
[----:B------:R-:W-:Y:S01]  /*13b0*/  IMAD.IADD R8, R5, 0x1, R7 ;  /* 0x0000000105087824 */ /* 0x000fe200078e0207 */
[----:B------:R-:W-:Y:S01]  /*13c0*/  LOP3.LUT R9, R9, R0, RZ, 0x3c, !PT ;  /* 0x0000000009097212 */ /* 0x000fe200078e3cff */
[----:B------:R-:W-:Y:S01]  /*13d0*/  IMAD.IADD R5, R101, 0x1, -R2 ;  /* 0x0000000165057824 */ /* 0x000fe200078e0a02 */
[----:B------:R-:W-:Y:S01]  /*13e0*/  SHF.R.S32.HI R21, RZ, 0x1f, R217 ;  /* 0x0000001fff157819 */ /* 0x000fe200000114d9 */
[----:B------:R-:W-:Y:S01]  /*13f0*/  IMAD.WIDE.U32 R10, R217, c[0x0][0x1e0], RZ ;  /* 0x00007800d90a7a25 */ /* 0x000fe200078e00ff */
[----:B------:R-:W-:Y:S01]  /*1400*/  LEA.HI.X R8, R4, c[0x0][0x164], R8, 0x1, P0 ;  /* 0x0000590004087a11 */ /* 0x000fe200000f0c08 */
[----:B------:R-:W-:Y:S01]  /*1410*/  SHFL.IDX PT, R16, R24, RZ, 0x181f ;  /* 0x00181fff18107589 */ /* 0x000fe200000e0000 */
[----:B------:R-:W-:Y:S01]  /*1420*/  SHF.R.S32.HI R2, RZ, 0x1f, R5 ;  /* 0x0000001fff027819 */ /* 0x000fe20000011405 */
[----:B------:R-:W-:Y:S01]  /*1430*/  IMAD R6, R21, c[0x0][0x1e0], RZ ;  /* 0x0000780015067a24 */ /* 0x000fe200078e02ff */
[----:B------:R-:W-:Y:S01]  /*1440*/  SHF.R.S32.HI R4, RZ, 0x1f, R41 ;  /* 0x0000001fff047819 */ /* 0x000fe20000011429 */
[----:B------:R-:W1:Y:S01]  /*1450*/  SHFL.IDX PT, R17, R8, RZ, 0x181f ;  /* 0x00181fff08117589 */ /* 0x000e6200000e0000 */
[----:B------:R-:W-:Y:S01]  /*1460*/  LEA.HI R2, R2, R5, RZ, 0x3 ;  /* 0x0000000502027211 */ /* 0x000fe200078f18ff */
[----:B------:R-:W-:Y:S01]  /*1470*/  IMAD R6, R217, c[0x0][0x1e4], R6 ;  /* 0x00007900d9067a24 */ /* 0x000fe200078e0206 */
[----:B------:R-:W-:Y:S01]  /*1480*/  LEA.HI R4, R4, R41, RZ, 0x3 ;  /* 0x0000002904047211 */ /* 0x000fe200078f18ff */
[----:B------:R-:W-:Y:S01]  /*1490*/  SHFL.IDX PT, R22, R24, 0x1, 0x181f ;  /* 0x00381f0018167f89 */ /* 0x000fe200000e0000 */
[----:B------:R-:W-:Y:S01]  /*14a0*/  LOP3.LUT R0, R2, 0xfffffff8, RZ, 0xc0, !PT ;  /* 0xfffffff802007812 */ /* 0x000fe200078ec0ff */
[----:B------:R-:W-:Y:S01]  /*14b0*/  IMAD.IADD R7, R11, 0x1, R6 ;  /* 0x000000010b077824 */ /* 0x000fe200078e0206 */
[----:B------:R-:W-:Y:S01]  /*14c0*/  UIADD3 UR6, UR11, UR4, URZ ;  /* 0x000000040b067290 */ /* 0x000fe2000fffe03f */
[----:B------:R-:W-:Y:S01]  /*14d0*/  IMAD.MOV.U32 R6, RZ, RZ, R10 ;  /* 0x000000ffff067224 */ /* 0x000fe200078e000a */
[----:B------:R-:W3:Y:S01]  /*14e0*/  SHFL.IDX PT, R23, R8, 0x1, 0x181f ;  /* 0x00381f0008177f89 */ /* 0x000ee200000e0000 */
[----:B------:R-:W-:Y:S01]  /*14f0*/  IMAD.IADD R0, R5, 0x1, -R0 ;  /* 0x0000000105007824 */ /* 0x000fe200078e0a00 */
[----:B------:R-:W-:Y:S01]  /*1500*/  LOP3.LUT R230, R4, 0xfffffff8, RZ, 0xc0, !PT ;  /* 0xfffffff804e67812 */ /* 0x000fe200078ec0ff */
[----:B------:R-:W-:Y:S01]  /*1510*/  IMAD.SHL.U32 R2, R2, 0x40, RZ ;  /* 0x0000004002027824 */ /* 0x000fe200078e00ff */
[----:B------:R-:W-:Y:S01]  /*1520*/  LOP3.LUT R218, R9, 0xfffffe00, R218, 0xf8, !PT ;  /* 0xfffffe0009da7812 */ /* 0x000fe200078ef8da */
[----:B------:R-:W-:Y:S01]  /*1530*/  SHFL.IDX PT, R14, R24, 0x2, 0x181f ;  /* 0x00581f00180e7f89 */ /* 0x000fe200000e0000 */
[----:B------:R-:W-:Y:S01]  /*1540*/  ISETP.GE.AND P0, PT, R231, c[0x0][0x198], PT ;  /* 0x00006600e7007a0c */ /* 0x000fe20003f06270 */
[----:B------:R-:W-:Y:S01]  /*1550*/  IMAD.SHL.U32 R3, R3, 0x8, RZ ;  /* 0x0000000803037824 */ /* 0x000fe200078e00ff */
[----:B------:R-:W-:Y:S01]  /*1560*/  ULDC.64 UR4, c[0x0][0x210] ;  /* 0x0000840000047ab9 */ /* 0x000fe20000000a00 */
[----:B------:R-:W4:Y:S01]  /*1570*/  SHFL.IDX PT, R15, R8, 0x2, 0x181f ;  /* 0x00581f00080f7f89 */ /* 0x000f2200000e0000 */
[----:B------:R-:W-:Y:S01]  /*1580*/  IMAD.SHL.U32 R218, R218, 0x2, RZ ;  /* 0x00000002dada7824 */ /* 0x000fe200078e00ff */
[----:B------:R-:W-:Y:S01]  /*1590*/  UIMAD.WIDE.U32 UR18, UR9, UR4, URZ ;  /* 0x00000004091272a5 */ /* 0x000fe2000f8e003f */
[----:B------:R-:W-:Y:S01]  /*15a0*/  SHF.R.S32.HI R233, RZ, 0x1f, R230 ;  /* 0x0000001fffe97819 */ /* 0x000fe200000114e6 */
[----:B------:R4:W-:Y:S01]  /*15b0*/  SHFL.IDX PT, R10, R24, 0x3, 0x181f ;  /* 0x00781f00180a7f89 */ /* 0x0009e200000e0000 */
[----:B------:R-:W-:Y:S01]  /*15c0*/  UIMAD UR4, UR16, UR4, URZ ;  /* 0x00000004100472a4 */ /* 0x000fe2000f8e023f */
[C-C-:B-1----:R-:W-:Y:S01]  /*15d0*/  @!P4 IMAD.WIDE R18, R231.reuse, 0x2, R16.reuse ;  /* 0x00000002e712c825 */ /* 0x142fe200078e0210 */
[----:B------:R-:W-:Y:S01]  /*15e0*/  IADD3 R226, R218, 0x100, RZ ;  /* 0x00000100dae27810 */ /* 0x000fe20007ffe0ff */
[----:B------:R-:W1:Y:S01]  /*15f0*/  SHFL.IDX PT, R11, R8, 0x3, 0x181f ;  /* 0x00781f00080b7f89 */ /* 0x000e6200000e0000 */
[----:B------:R-:W-:Y:S01]  /*1600*/  UIMAD UR4, UR9, UR5, UR4 ;  /* 0x00000005090472a4 */ /* 0x000fe2000f8e0204 */
[----:B------:R-:W-:Y:S01]  /*1610*/  @!P4 IMAD.WIDE R16, R230, 0x2, R16 ;  /* 0x00000002e610c825 */ /* 0x000fe200078e0210 */
[C---:B------:R-:W-:Y:S01]  /*1620*/  IADD3 R225, R218.reuse, 0x3100, RZ ;  /* 0x00003100dae17810 */ /* 0x040fe20007ffe0ff */
[----:B------:R1:W-:Y:S01]  /*1630*/  @!P4 LDGSTS.E.BYPASS.LTC128B.128 [R218+0x100], [R18.64], !P0 ;  /* 0x0010000012dacfae */ /* 0x0003e2000c101d4e */
[----:B------:R-:W-:Y:S01]  /*1640*/  UIADD3 UR16, UR19, UR4, URZ ;  /* 0x0000000413107290 */ /* 0x000fe2000fffe03f */
[----:B------:R-:W-:Y:S01]  /*1650*/  IADD3 R224, R218, 0x1100, RZ ;  /* 0x00001100dae07810 */ /* 0x000fe20007ffe0ff */
[C---:B---3--:R-:W-:Y:S01]  /*1660*/  @!P3 IMAD.WIDE R12, R231.reuse, 0x2, R22 ;  /* 0x00000002e70cb825 */ /* 0x048fe200078e0216 */
[----:B------:R3:W-:Y:S01]  /*1670*/  @!P4 LDGSTS.E.BYPASS.LTC128B.128 [R218+0x4100], [R16.64], !P6 ;  /* 0x0410000010dacfae */ /* 0x0007e2000f101d4e */
[----:B------:R-:W-:-:S02]  /*1680*/  ISETP.GE.AND P4, PT, R231, c[0x0][0x1d4], PT ;  /* 0x00007500e7007a0c */ /* 0x000fc40003f86270 */
[----:B------:R-:W-:Y:S01]  /*1690*/  @!P3 IMAD.WIDE R22, R230, 0x2, R22 ;  /* 0x00000002e616b825 */ /* 0x000fe200078e0216 */
[----:B------:R1:W-:Y:S01]  /*16a0*/  @!P3 LDGSTS.E.BYPASS.LTC128B.128 [R218+0x1100], [R12.64], !P0 ;  /* 0x011000000cdabfae */ /* 0x0003e2000c101d4e */
[----:B------:R-:W-:-:S03]  /*16b0*/  IADD3 R223, R218, 0x4100, RZ ;  /* 0x00004100dadf7810 */ /* 0x000fc60007ffe0ff */
[----:B------:R1:W-:Y:S01]  /*16c0*/  @!P3 LDGSTS.E.BYPASS.LTC128B.128 [R218+0x5100], [R22.64], !P6 ;  /* 0x0510000016dabfae */ /* 0x0003e2000f101d4e */
[----:B------:R-:W-:Y:S01]  /*16d0*/  ISETP.GE.AND P3, PT, R41, c[0x0][0x1d4], PT ;  /* 0x0000750029007a0c */ /* 0x000fe20003f66270 */
[----:B----4-:R-:W-:-:S03]  /*16e0*/  IMAD.SHL.U32 R24, R214, 0x8, RZ ;  /* 0x00000008d6187824 */ /* 0x010fc600078e00ff */
[----:B------:R-:W-:Y:S01]  /*16f0*/  SEL R232, RZ, 0x10, P3 ;  /* 0x00000010ffe87807 */ /* 0x000fe20001800000 */
[----:B---3--:R-:W-:-:S04]  /*1700*/  @!P2 IMAD.WIDE R16, R231, 0x2, R14 ;  /* 0x00000002e710a825 */ /* 0x008fc800078e020e */
[----:B------:R-:W-:Y:S01]  /*1710*/  @!P2 IMAD.WIDE R14, R230, 0x2, R14 ;  /* 0x00000002e60ea825 */ /* 0x000fe200078e020e */
[----:B------:R3:W-:Y:S03]  /*1720*/  @!P2 LDGSTS.E.BYPASS.LTC128B.128 [R218+0x2100], [R16.64], !P0 ;  /* 0x0210000010daafae */ /* 0x0007e6000c101d4e */
[--C-:B-1----:R-:W-:Y:S01]  /*1730*/  @!P5 IMAD.WIDE R12, R231, 0x2, R10.reuse ;  /* 0x00000002e70cd825 */ /* 0x102fe200078e020a */
[----:B------:R1:W-:Y:S01]  /*1740*/  @!P2 LDGSTS.E.BYPASS.LTC128B.128 [R218+0x6100], [R14.64], !P6 ;  /* 0x061000000edaafae */ /* 0x0003e2000f101d4e */
[----:B------:R-:W-:Y:S02]  /*1750*/  ISETP.GE.AND P2, PT, R38, 0x1, PT ;  /* 0x000000012600780c */ /* 0x000fe40003f46270 */
[----:B------:R-:W-:Y:S01]  /*1760*/  @!P5 IMAD.WIDE R10, R230, 0x2, R10 ;  /* 0x00000002e60ad825 */ /* 0x000fe200078e020a */
[----:B------:R4:W-:Y:S01]  /*1770*/  @!P5 LDGSTS.E.BYPASS.LTC128B.128 [R218+0x3100], [R12.64], !P0 ;  /* 0x031000000cdadfae */ /* 0x0009e2000c101d4e */
[----:B------:R-:W-:-:S03]  /*1780*/  ISETP.GT.AND P0, PT, R38, 0x40, PT ;  /* 0x000000402600780c */ /* 0x000fc60003f04270 */
[----:B------:R1:W-:Y:S04]  /*1790*/  @!P5 LDGSTS.E.BYPASS.LTC128B.128 [R218+0x7100], [R10.64], !P6 ;  /* 0x071000000adadfae */ /* 0x0003e8000f101d4e */
[----:B------:R-:W0:Y:S01]  /*17a0*/  LDGDEPBAR ;  /* 0x00000000000079af */ /* 0x000e220000000000 */
[----:B--2---:R-:W-:Y:S01]  /*17b0*/  SHF.R.S32.HI R20, RZ, 0x1f, R216 ;  /* 0x0000001fff147819 */ /* 0x004fe200000114d8 */
[----:B------:R-:W-:-:S04]  /*17c0*/  IMAD.WIDE.U32 R6, R216, c[0x0][0x1f0], R6 ;  /* 0x00007c00d8067a25 */ /* 0x000fc800078e0006 */
[----:B------:R-:W-:Y:S01]  /*17d0*/  IMAD R5, R20, c[0x0][0x1f0], RZ ;  /* 0x00007c0014057a24 */ /* 0x000fe200078e02ff */
[----:B------:R-:W-:Y:S01]  /*17e0*/  IADD3 R9, P1, R6, UR10, RZ ;  /* 0x0000000a06097c10 */ /* 0x000fe2000ff3e0ff */
[----:B------:R-:W-:Y:S02]  /*17f0*/  IMAD.U32 R6, RZ, RZ, UR9 ;  /* 0x00000009ff067e24 */ /* 0x000fe4000f8e00ff */
[----:B------:R-:W-:-:S05]  /*1800*/  IMAD R4, R216, c[0x0][0x1f4], R5 ;  /* 0x00007d00d8047a24 */ /* 0x000fca00078e0205 */
[----:B------:R-:W-:Y:S01]  /*1810*/  IADD3.X R4, R7, UR6, R4, P1, !PT ;  /* 0x0000000607047c10 */ /* 0x000fe20008ffe404 */
[----:B------:R-:W-:Y:S01]  /*1820*/  IMAD R7, R217, c[0x0][0x1e0], RZ ;  /* 0x00007800d9077a24 */ /* 0x000fe200078e02ff */
[----:B------:R-:W-:-:S03]  /*1830*/  LEA R5, P1, R9, c[0x0][0x1c8], 0x1 ;  /* 0x0000720009057a11 */ /* 0x000fc600078208ff */
[----:B------:R-:W-:Y:S01]  /*1840*/  IMAD R7, R216, c[0x0][0x1f0], R7 ;  /* 0x00007c00d8077a24 */ /* 0x000fe200078e0207 */
[----:B------:R-:W-:Y:S01]  /*1850*/  LEA.HI.X R4, R9, c[0x0][0x1cc], R4, 0x1, P1 ;  /* 0x0000730009047a11 */ /* 0x000fe200008f0c04 */
[----:B------:R-:W-:Y:S01]  /*1860*/  SHFL.IDX PT, R8, R5, RZ, 0x181f ;  /* 0x00181fff05087589 */ /* 0x000fe200000e0000 */
[----:B------:R-:W-:Y:S01]  /*1870*/  ISETP.GE.AND P1, PT, R38, 0x21, PT ;  /* 0x000000212600780c */ /* 0x000fe20003f26270 */
[----:B------:R-:W-:Y:S02]  /*1880*/  IMAD R6, R6, c[0x0][0x1e8], R7 ;  /* 0x00007a0006067a24 */ /* 0x000fe400078e0207 */
[----:B------:R-:W4:Y:S01]  /*1890*/  SHFL.IDX PT, R9, R4, RZ, 0x181f ;  /* 0x00181fff04097589 */ /* 0x000f2200000e0000 */
[----:B------:R-:W-:Y:S02]  /*18a0*/  IMAD.SHL.U32 R7, R0, 0x40, RZ ;  /* 0x0000004000077824 */ /* 0x000fe400078e00ff */
[----:B------:R-:W-:Y:S01]  /*18b0*/  LEA R6, R6, c[0x0][0x1c8], 0x1 ;  /* 0x0000720006067a11 */ /* 0x000fe200078e08ff */
[----:B------:R-:W-:Y:S02]  /*18c0*/  SHFL.IDX PT, R18, R5, 0x1, 0x181f ;  /* 0x00381f0005127f89 */ /* 0x000fe400000e0000 */
[----:B------:R-:W-:-:S02]  /*18d0*/  LOP3.LUT R7, R7, 0x1c0, RZ, 0xc0, !PT ;  /* 0x000001c007077812 */ /* 0x000fc400078ec0ff */
[----:B------:R-:W2:Y:S02]  /*18e0*/  SHFL.IDX PT, R19, R4, 0x1, 0x181f ;  /* 0x00381f0004137f89 */ /* 0x000ea400000e0000 */
[----:B------:R-:W-:Y:S02]  /*18f0*/  LOP3.LUT R24, R7, 0x8, R24, 0xf8, !PT ;  /* 0x0000000807187812 */ /* 0x000fe400078ef818 */
[----:B------:R1:W-:Y:S01]  /*1900*/  SHFL.IDX PT, R22, R6, 0x2, 0x181f ;  /* 0x00581f0006167f89 */ /* 0x0003e200000e0000 */
[----:B------:R-:W-:-:S03]  /*1910*/  SHF.R.U32.HI R7, RZ, 0x3, R7 ;  /* 0x00000003ff077819 */ /* 0x000fc60000011607 */
[----:B------:R2:W3:Y:S01]  /*1920*/  SHFL.IDX PT, R23, R4, 0x2, 0x181f ;  /* 0x00581f0004177f89 */ /* 0x0004e200000e0000 */
[----:B------:R-:W-:-:S04]  /*1930*/  LOP3.LUT R7, R24, R7, RZ, 0x3c, !PT ;  /* 0x0000000718077212 */ /* 0x000fc800078e3cff */
[----:B------:R-:W-:Y:S01]  /*1940*/  LOP3.LUT R2, R7, 0xfffffe00, R2, 0xf8, !PT ;  /* 0xfffffe0007027812 */ /* 0x000fe200078ef802 */
[----:B----4-:R-:W-:-:S04]  /*1950*/  @P2 IMAD.WIDE R12, R230, 0x2, R8 ;  /* 0x00000002e60c2825 */ /* 0x010fc800078e0208 */
[----:B------:R-:W-:Y:S02]  /*1960*/  IMAD R7, R103, 0x400, R2 ;  /* 0x0000040067077824 */ /* 0x000fe400078e0202 */
[----:B-1----:R-:W-:Y:S02]  /*1970*/  IMAD.SHL.U32 R6, R42, 0x40, RZ ;  /* 0x000000402a067824 */ /* 0x002fe400078e00ff */
[----:B--2---:R-:W-:-:S03]  /*1980*/  @P2 IMAD.WIDE R4, R231, 0x2, R8 ;  /* 0x00000002e7042825 */ /* 0x004fc600078e0208 */
[----:B------:R-:W-:Y:S01]  /*1990*/  LOP3.LUT R6, R6, 0x1c0, RZ, 0xc0, !PT ;  /* 0x000001c006067812 */ /* 0x000fe200078ec0ff */
[C---:B------:R-:W-:Y:S01]  /*19a0*/  @P1 IMAD.WIDE R8, R231.reuse, 0x2, R18 ;  /* 0x00000002e7081825 */ /* 0x040fe200078e0212 */
[----:B------:R1:W-:Y:S02]  /*19b0*/  @P2 LDGSTS.E.BYPASS.LTC128B.128 [R218+0x8100], [R4.64], !P4 ;  /* 0x0810000004da2fae */ /* 0x0003e4000e101d4e */
[----:B------:R-:W-:Y:S01]  /*19c0*/  LOP3.LUT R3, R6, 0x8, R3, 0xf8, !PT ;  /* 0x0000000806037812 */ /* 0x000fe200078ef803 */
[C---:B------:R-:W-:Y:S01]  /*19d0*/  @P1 IMAD.WIDE R18, R230.reuse, 0x2, R18 ;  /* 0x00000002e6121825 */ /* 0x040fe200078e0212 */
[----:B------:R2:W-:Y:S03]  /*19e0*/  @P2 LDGSTS.E.BYPASS.LTC128B.128 [R218+0xb100], [R12.64], !P3 ;  /* 0x0b1000000cda2fae */ /* 0x0005e6000d901d4e */
[--C-:B---3--:R-:W-:Y:S01]  /*19f0*/  @P0 IMAD.WIDE R14, R231, 0x2, R22.reuse ;  /* 0x00000002e70e0825 */ /* 0x108fe200078e0216 */
[----:B------:R3:W-:Y:S03]  /*1a00*/  @P1 LDGSTS.E.BYPASS.LTC128B.128 [R218+0x9100], [R8.64], !P4 ;  /* 0x0910000008da1fae */ /* 0x0007e6000e101d4e */
[----:B------:R-:W-:Y:S01]  /*1a10*/  @P0 IMAD.WIDE R22, R230, 0x2, R22 ;  /* 0x00000002e6160825 */ /* 0x000fe200078e0216 */
[----:B------:R4:W-:Y:S01]  /*1a20*/  @P1 LDGSTS.E.BYPASS.LTC128B.128 [R218+0xc100], [R18.64], !P3 ;  /* 0x0c10000012da1fae */ /* 0x0009e2000d901d4e */
[----:B------:R-:W-:-:S02]  /*1a30*/  R2P PR, R0, 0x6 ;  /* 0x0000000600007804 */ /* 0x000fc40000000000 */
[----:B------:R-:W-:Y:S01]  /*1a40*/  ISETP.GE.AND P6, PT, R231, c[0x0][0x1d4], PT ;  /* 0x00007500e7007a0c */ /* 0x000fe20003fc6270 */
[----:B------:R2:W-:Y:S03]  /*1a50*/  @P0 LDGSTS.E.BYPASS.LTC128B.128 [R218+0xa100], [R14.64], !P4 ;  /* 0x0a1000000eda0fae */ /* 0x0005e6000e101d4e */
[----:B------:R-:W-:Y:S01]  /*1a60*/  ISETP.LT.OR P5, PT, R38, 0x1, P6 ;  /* 0x000000012600780c */ /* 0x000fe200037a1670 */
[----:B------:R2:W-:Y:S01]  /*1a70*/  @P0 LDGSTS.E.BYPASS.LTC128B.128 [R218+0xd100], [R22.64], !P3 ;  /* 0x0d10000016da0fae */ /* 0x0005e2000d901d4e */
[----:B------:R-:W-:-:S03]  /*1a80*/  LOP3.LUT P0, RZ, R42, 0x2, RZ, 0xc0, !PT ;  /* 0x000000022aff7812 */ /* 0x000fc6000780c0ff */
[----:B------:R-:W0:Y:S01]  /*1a90*/  LDGDEPBAR ;  /* 0x00000000000079af */ /* 0x000e220000000000 */
[----:B-1----:R-:W-:Y:S01]  /*1aa0*/  SHF.R.U32.HI R4, RZ, 0x3, R6 ;  /* 0x00000003ff047819 */ /* 0x002fe20000011606 */
[----:B------:R-:W-:-:S03]  /*1ab0*/  IMAD.MOV.U32 R5, RZ, RZ, 0x10 ;  /* 0x00000010ff057424 */ /* 0x000fc600078e00ff */
[----:B------:R-:W-:Y:S02]  /*1ac0*/  LOP3.LUT R3, R3, R4, RZ, 0x3c, !PT ;  /* 0x0000000403037212 */ /* 0x000fe400078e3cff */
[----:B------:R-:W-:Y:S02]  /*1ad0*/  SEL R5, R5, 0xfffffff0, !P1 ;  /* 0xfffffff005057807 */ /* 0x000fe40004800000 */
[C---:B------:R-:W-:Y:S01]  /*1ae0*/  LEA R4, R7.reuse, 0x100, 0x1 ;  /* 0x0000010007047811 */ /* 0x040fe200078e08ff */
[----:B------:R-:W-:Y:S01]  /*1af0*/  IMAD R214, R214, 0x200, R3 ;  /* 0x00000200d6d67824 */ /* 0x000fe200078e0203 */
[----:B------:R-:W-:Y:S01]  /*1b00*/  SEL R3, R40, 0xffffffe0, !P2 ;  /* 0xffffffe028037807 */ /* 0x000fe20005000000 */
[----:B------:R-:W-:Y:S02]  /*1b10*/  IMAD.SHL.U32 R7, R7, 0x2, RZ ;  /* 0x0000000207077824 */ /* 0x000fe400078e00ff */
[--C-:B------:R-:W-:Y:S02]  /*1b20*/  IMAD R6, R5, 0x2, R4.reuse ;  /* 0x0000000205067824 */ /* 0x100fe400078e0204 */
[----:B------:R-:W-:-:S02]  /*1b30*/  IMAD R4, R3, 0x2, R4 ;  /* 0x0000000203047824 */ /* 0x000fc400078e0204 */
[----:B------:R-:W-:Y:S02]  /*1b40*/  IMAD R0, R3, 0x2, R6 ;  /* 0x0000000203007824 */ /* 0x000fe400078e0206 */
[----:B------:R-:W-:Y:S01]  /*1b50*/  IMAD.SHL.U32 R214, R214, 0x2, RZ ;  /* 0x00000002d6d67824 */ /* 0x000fe200078e00ff */
[----:B------:R-:W-:-:S04]  /*1b60*/  DEPBAR.LE SB0, 0x1 ;  /* 0x000080400000791a */ /* 0x000fc80000000000 */
[----:B------:R-:W-:Y:S01]  /*1b70*/  BAR.SYNC.DEFER_BLOCKING 0x0 ;  /* 0x0000000000007b1d */ /* 0x000fe20000010000 */
[----:B------:R-:W-:-:S05]  /*1b80*/  IADD3 R213, R214, 0x8120, RZ ;  /* 0x00008120d6d57810 */ /* 0x000fca0007ffe0ff */
[----:B------:R-:W-:Y:S04]  /*1b90*/  LDSM.16.M88.4 R120, [R7+0x100] ;  /* 0x000100000778783b */ /* 0x000fe80000000200 */
[----:B------:R1:W-:Y:S04]  /*1ba0*/  LDSM.16.M88.4 R180, [R7+0x4100] ;  /* 0x0041000007b4783b */ /* 0x0003e80000000200 */
[----:B------:R-:W-:Y:S04]  /*1bb0*/  LDSM.16.M88.4 R144, [R6] ;  /* 0x000000000690783b */ /* 0x000fe80000000200 */
[----:B------:R2:W-:Y:S04]  /*1bc0*/  LDSM.16.M88.4 R184, [R6+0x4000] ;  /* 0x0040000006b8783b */ /* 0x0005e80000000200 */
[----:B------:R-:W-:Y:S04]  /*1bd0*/  LDSM.16.M88.4 R172, [R4] ;  /* 0x0000000004ac783b */ /* 0x000fe80000000200 */
[----:B------:R-:W-:Y:S04]  /*1be0*/  LDSM.16.M88.4 R188, [R4+0x4000] ;  /* 0x0040000004bc783b */ /* 0x000fe80000000200 */
[----:B------:R-:W-:Y:S01]  /*1bf0*/  LDSM.16.M88.4 R176, [R0] ;  /* 0x0000000000b0783b */ /* 0x000fe20000000200 */
[----:B-1----:R-:W-:-:S03]  /*1c00*/  IADD3 R7, R214, 0x8100, RZ ;  /* 0x00008100d6077810 */ /* 0x002fc60007ffe0ff */
[----:B------:R1:W-:Y:S01]  /*1c10*/  LDSM.16.M88.4 R192, [R0+0x4000] ;  /* 0x0040000000c0783b */ /* 0x0003e20000000200 */
[----:B------:R-:W-:-:S03]  /*1c20*/  @P0 IADD3 R213, R7, -0x20, RZ ;  /* 0xffffffe007d50810 */ /* 0x000fc60007ffe0ff */
[----:B------:R-:W-:Y:S01]  /*1c30*/  BAR.SYNC.DEFER_BLOCKING 0x0 ;  /* 0x0000000000007b1d */ /* 0x000fe20000010000 */
[----:B--2---:R-:W-:Y:S01]  /*1c40*/  IMAD.WIDE.U32 R6, R217, c[0x0][0x208], RZ ;  /* 0x00008200d9067a25 */ /* 0x004fe200078e00ff */
[C---:B------:R-:W-:Y:S02]  /*1c50*/  IADD3 R207, R213.reuse, 0x800, RZ ;  /* 0x00000800d5cf7810 */ /* 0x040fe40007ffe0ff */
[C---:B------:R-:W-:Y:S02]  /*1c60*/  IADD3 R206, R213.reuse, 0x1000, RZ ;  /* 0x00001000d5ce7810 */ /* 0x040fe40007ffe0ff */
[C---:B------:R-:W-:Y:S02]  /*1c70*/  IADD3 R205, R213.reuse, 0x1800, RZ ;  /* 0x00001800d5cd7810 */ /* 0x040fe40007ffe0ff */
[C---:B------:R-:W-:Y:S02]  /*1c80*/  IADD3 R204, R213.reuse, 0x2000, RZ ;  /* 0x00002000d5cc7810 */ /* 0x040fe40007ffe0ff */
[----:B------:R-:W-:-:S02]  /*1c90*/  IADD3 R203, R213, 0x2800, RZ ;  /* 0x00002800d5cb7810 */ /* 0x000fc40007ffe0ff */
[C---:B------:R-:W-:Y:S02]  /*1ca0*/  IADD3 R201, R213.reuse, 0x3000, RZ ;  /* 0x00003000d5c97810 */ /* 0x040fe40007ffe0ff */
[C---:B------:R-:W-:Y:S02]  /*1cb0*/  IADD3 R200, R213.reuse, 0x3800, RZ ;  /* 0x00003800d5c87810 */ /* 0x040fe40007ffe0ff */
[----:B------:R-:W-:Y:S01]  /*1cc0*/  IADD3 R199, R213, 0x4000, RZ ;  /* 0x00004000d5c77810 */ /* 0x000fe20007ffe0ff */
[----:B-1----:R-:W-:Y:S01]  /*1cd0*/  IMAD R0, R21, c[0x0][0x208], RZ ;  /* 0x0000820015007a24 */ /* 0x002fe200078e02ff */
[C---:B------:R-:W-:Y:S02]  /*1ce0*/  IADD3 R198, R213.reuse, 0x4800, RZ ;  /* 0x00004800d5c67810 */ /* 0x040fe40007ffe0ff */
[----:B------:R-:W-:Y:S01]  /*1cf0*/  IADD3 R197, R213, 0x5000, RZ ;  /* 0x00005000d5c57810 */ /* 0x000fe20007ffe0ff */
[----:B------:R-:W-:-:S04]  /*1d00*/  DEPBAR.LE SB0, 0x0 ;  /* 0x000080000000791a */ /* 0x000fc80000000000 */
[----:B------:R-:W-:Y:S01]  /*1d10*/  BAR.SYNC.DEFER_BLOCKING 0x0 ;  /* 0x0000000000007b1d */ /* 0x000fe20000010000 */
[----:B------:R-:W-:-:S05]  /*1d20*/  IADD3 R196, R213, 0x5800, RZ ;  /* 0x00005800d5c47810 */ /* 0x000fca0007ffe0ff */
[----:B------:R-:W3:Y:S04]  /*1d30*/  LDSM.16.M88.4 R12, [R214+0x8100] ;  /* 0x00810000d60c783b */ /* 0x000ee80000000200 */
[----:B------:R-:W-:Y:S04]  /*1d40*/  LDSM.16.M88.4 R32, [R213] ;  /* 0x00000000d520783b */ /* 0x000fe80000000200 */
[----:B----4-:R-:W-:Y:S04]  /*1d50*/  LDSM.16.M88.4 R16, [R214+0x8900] ;  /* 0x00890000d610783b */ /* 0x010fe80000000200 */
[----:B------:R-:W1:Y:S04]  /*1d60*/  LDSM.16.M88.4 R52, [R214+0x9100] ;  /* 0x00910000d634783b */ /* 0x000e680000000200 */
[----:B------:R-:W2:Y:S04]  /*1d70*/  LDSM.16.M88.4 R44, [R214+0x9900] ;  /* 0x00990000d62c783b */ /* 0x000ea80000000200 */
[----:B------:R-:W4:Y:S04]  /*1d80*/  LDSM.16.M88.4 R28, [R213+0x800] ;  /* 0x00080000d51c783b */ /* 0x000f280000000200 */
[----:B------:R-:W-:Y:S04]  /*1d90*/  LDSM.16.M88.4 R24, [R213+0x1000] ;  /* 0x00100000d518783b */ /* 0x000fe80000000200 */
[----:B------:R-:W-:Y:S04]  /*1da0*/  LDSM.16.M88.4 R60, [R213+0x1800] ;  /* 0x00180000d53c783b */ /* 0x000fe80000000200 */
[----:B------:R-:W-:Y:S04]  /*1db0*/  LDSM.16.M88.4 R72, [R213+0x2000] ;  /* 0x00200000d548783b */ /* 0x000fe80000000200 */
[----:B------:R-:W-:Y:S01]  /*1dc0*/  LDSM.16.M88.4 R68, [R213+0x2800] ;  /* 0x00280000d544783b */ /* 0x000fe20000000200 */
[----:B---3--:R-:W-:Y:S07]  /*1dd0*/  HMMA.16816.F32 R8, R120, R12, RZ ;  /* 0x0000000c7808723c */ /* 0x008fee00000018ff */
[----:B------:R-:W-:-:S04]  /*1de0*/  IMAD R13, R217, c[0x0][0x20c], R0 ;  /* 0x00008300d90d7a24 */ /* 0x000fc800078e0200 */
[----:B------:R-:W-:Y:S01]  /*1df0*/  IMAD.IADD R7, R7, 0x1, R13 ;  /* 0x0000000107077824 */ /* 0x000fe200078e020d */
[----:B-1----:R-:W-:Y:S03]  /*1e00*/  HMMA.16816.F32 R56, R120, R52, RZ ;  /* 0x000000347838723c */ /* 0x002fe600000018ff */
[----:B------:R-:W-:-:S05]  /*1e10*/  IMAD.WIDE.U32 R6, R216, c[0x0][0x218], R6 ;  /* 0x00008600d8067a25 */ /* 0x000fca00078e0006 */
[----:B------:R-:W-:Y:S01]  /*1e20*/  IADD3 R65, P0, R6, UR18, RZ ;  /* 0x0000001206417c10 */ /* 0x000fe2000ff1e0ff */
[----:B------:R-:W-:Y:S08]  /*1e30*/  HMMA.16816.F32 R12, R120, R14, RZ ;  /* 0x0000000e780c723c */ /* 0x000ff000000018ff */
[----:B------:R-:W-:Y:S07]  /*1e40*/  HMMA.16816.F32 R8, R144, R32, R8 ;  /* 0x000000209008723c */ /* 0x000fee0000001808 */
[----:B------:R-:W-:Y:S01]  /*1e50*/  IMAD R33, R20, c[0x0][0x218], RZ ;  /* 0x0000860014217a24 */ /* 0x000fe200078e02ff */
[----:B------:R-:W-:Y:S03]  /*1e60*/  HMMA.16816.F32 R52, R120, R54, RZ ;  /* 0x000000367834723c */ /* 0x000fe600000018ff */
[----:B------:R-:W-:-:S05]  /*1e70*/  IMAD R33, R216, c[0x0][0x21c], R33 ;  /* 0x00008700d8217a24 */ /* 0x000fca00078e0221 */
[----:B------:R-:W-:Y:S01]  /*1e80*/  IADD3.X R6, R7, UR16, R33, P0, !PT ;  /* 0x0000001007067c10 */ /* 0x000fe200087fe421 */
[----:B------:R-:W-:Y:S01]  /*1e90*/  HMMA.16816.F32 R20, R120, R16, RZ ;  /* 0x000000107814723c */ /* 0x000fe200000018ff */
[----:B------:R-:W-:-:S04]  /*1ea0*/  LEA R32, P0, R65, c[0x0][0x1f8], 0x1 ;  /* 0x00007e0041207a11 */ /* 0x000fc800078008ff */
[----:B------:R-:W-:Y:S01]  /*1eb0*/  LEA.HI.X R65, R65, c[0x0][0x1fc], R6, 0x1, P0 ;  /* 0x00007f0041417a11 */ /* 0x000fe200000f0c06 */
[----:B------:R-:W1:Y:S02]  /*1ec0*/  SHFL.IDX PT, R64, R32, RZ, 0x181f ;  /* 0x00181fff20407589 */ /* 0x000e6400000e0000 */
[C---:B------:R-:W-:Y:S02]  /*1ed0*/  HMMA.16816.F32 R16, R120.reuse, R18, RZ ;  /* 0x000000127810723c */ /* 0x040fe400000018ff */
[----:B------:R-:W3:Y:S04]  /*1ee0*/  SHFL.IDX PT, R43, R32, 0x1, 0x181f ;  /* 0x00381f00202b7f89 */ /* 0x000ee800000e0000 */
[----:B------:R-:W3:Y:S02]  /*1ef0*/  SHFL.IDX PT, R7, R32, 0x2, 0x181f ;  /* 0x00581f0020077f89 */ /* 0x000ee400000e0000 */
[----:B--2---:R-:W-:Y:S02]  /*1f00*/  HMMA.16816.F32 R48, R120, R44, RZ ;  /* 0x0000002c7830723c */ /* 0x004fe400000018ff */
[----:B------:R-:W2:Y:S04]  /*1f10*/  SHFL.IDX PT, R6, R65, RZ, 0x181f ;  /* 0x00181fff41067589 */ /* 0x000ea800000e0000 */
[----:B------:R-:W2:Y:S01]  /*1f20*/  SHFL.IDX PT, R4, R65, 0x1, 0x181f ;  /* 0x00381f0041047f89 */ /* 0x000ea200000e0000 */
[----:B------:R-:W-:Y:S01]  /*1f30*/  IMAD.WIDE R44, R231, 0x2, RZ ;  /* 0x00000002e72c7825 */ /* 0x000fe200078e02ff */
[C---:B----4-:R-:W-:Y:S02]  /*1f40*/  HMMA.16816.F32 R20, R144.reuse, R28, R20 ;  /* 0x0000001c9014723c */ /* 0x050fe40000001814 */
[----:B------:R-:W4:Y:S05]  /*1f50*/  SHFL.IDX PT, R0, R65, 0x2, 0x181f ;  /* 0x00581f0041007f89 */ /* 0x000f2a00000e0000 */
[----:B-1----:R-:W-:Y:S01]  /*1f60*/  IADD3 R28, P2, R64, R44, RZ ;  /* 0x0000002c401c7210 */ /* 0x002fe20007f5e0ff */
[----:B------:R-:W-:Y:S01]  /*1f70*/  HMMA.16816.F32 R16, R144, R30, R16 ;  /* 0x0000001e9010723c */ /* 0x000fe20000001810 */
[----:B---3--:R-:W-:-:S02]  /*1f80*/  IADD3 R82, P1, R44, R43, RZ ;  /* 0x0000002b2c527210 */ /* 0x008fc40007f3e0ff */
[----:B------:R-:W-:-:S04]  /*1f90*/  IADD3 R80, P0, R44, R7, RZ ;  /* 0x000000072c507210 */ /* 0x000fc80007f1e0ff */
[----:B------:R-:W-:Y:S01]  /*1fa0*/  IMAD.WIDE R30, R230, 0x2, RZ ;  /* 0x00000002e61e7825 */ /* 0x000fe200078e02ff */
[C---:B------:R-:W-:Y:S01]  /*1fb0*/  HMMA.16816.F32 R12, R144.reuse, R34, R12 ;  /* 0x00000022900c723c */ /* 0x040fe2000000180c */
[----:B------:R-:W1:Y:S02]  /*1fc0*/  LDSM.16.M88.4 R32, [R214+0xa100] ;  /* 0x00a10000d620783b */ /* 0x000e640000000200 */
[----:B--2---:R-:W-:Y:S01]  /*1fd0*/  IMAD.X R29, R6, 0x1, R45, P2 ;  /* 0x00000001061d7824 */ /* 0x004fe200010e062d */
[----:B------:R-:W-:Y:S01]  /*1fe0*/  IADD3 R76, P2, R64, R30, RZ ;  /* 0x0000001e404c7210 */ /* 0x000fe20007f5e0ff */
[C---:B------:R-:W-:Y:S01]  /*1ff0*/  IMAD.X R83, R45.reuse, 0x1, R4, P1 ;  /* 0x000000012d537824 */ /* 0x040fe200008e0604 */
[----:B------:R-:W-:Y:S02]  /*2000*/  IADD3 R86, P1, R30, R43, RZ ;  /* 0x0000002b1e567210 */ /* 0x000fe40007f3e0ff */
[----:B------:R-:W-:Y:S01]  /*2010*/  HMMA.16816.F32 R56, R144, R24, R56 ;  /* 0x000000189038723c */ /* 0x000fe20000001838 */
[----:B------:R-:W-:Y:S01]  /*2020*/  IMAD.X R77, R6, 0x1, R31, P2 ;  /* 0x00000001064d7824 */ /* 0x000fe200010e061f */
[----:B------:R-:W-:Y:S01]  /*2030*/  LOP3.LUT P2, RZ, R42, 0x4, RZ, 0xc0, !PT ;  /* 0x000000042aff7812 */ /* 0x000fe2000784c0ff */
[----:B----4-:R-:W-:Y:S01]  /*2040*/  IMAD.X R81, R45, 0x1, R0, P0 ;  /* 0x000000012d517824 */ /* 0x010fe200000e0600 */
[----:B------:R-:W-:Y:S01]  /*2050*/  IADD3 R84, P0, R30, R7, RZ ;  /* 0x000000071e547210 */ /* 0x000fe20007f1e0ff */
[----:B------:R-:W-:Y:S01]  /*2060*/  IMAD.X R87, R31, 0x1, R4, P1 ;  /* 0x000000011f577824 */ /* 0x000fe200008e0604 */
[----:B------:R-:W-:-:S02]  /*2070*/  ISETP.GE.AND P1, PT, R41, c[0x0][0x1d4], PT ;  /* 0x0000750029007a0c */ /* 0x000fc40003f26270 */
[----:B------:R-:W-:Y:S01]  /*2080*/  HMMA.16816.F32 R52, R144, R26, R52 ;  /* 0x0000001a9034723c */ /* 0x000fe20000001834 */
[----:B------:R-:W2:Y:S01]  /*2090*/  LDSM.16.M88.4 R24, [R214+0xa900] ;  /* 0x00a90000d618783b */ /* 0x000ea20000000200 */
[----:B------:R-:W-:Y:S01]  /*20a0*/  IMAD.X R85, R31, 0x1, R0, P0 ;  /* 0x000000011f557824 */ /* 0x000fe200000e0600 */
[----:B------:R-:W-:Y:S02]  /*20b0*/  SEL R0, R40, 0xffffffe0, !P2 ;  /* 0xffffffe028007807 */ /* 0x000fe40005000000 */
[C---:B------:R-:W-:Y:S01]  /*20c0*/  ISETP.LT.OR P2, PT, R38.reuse, 0x1, P1 ;  /* 0x000000012600780c */ /* 0x040fe20000f41670 */
[----:B------:R-:W-:Y:S01]  /*20d0*/  @!PT LDS RZ, [RZ] ;  /* 0x00000000fffff984 */ /* 0x000fe20000000800 */
[----:B------:R-:W-:Y:S01]  /*20e0*/  @!PT LDS RZ, [RZ] ;  /* 0x00000000fffff984 */ /* 0x000fe20000000800 */
[----:B------:R-:W-:Y:S01]  /*20f0*/  @!PT LDS RZ, [RZ] ;  /* 0x00000000fffff984 */ /* 0x000fe20000000800 */
[----:B------:R2:W-:Y:S01]  /*2100*/  LDGSTS.E.BYPASS.LTC128B.128 [R218+0x100], [R28.64], !P5 ;  /* 0x001000001cda7fae */ /* 0x0005e2000e901d4e */
[C---:B------:R-:W-:Y:S01]  /*2110*/  ISETP.LT.OR P0, PT, R38.reuse, 0x21, P6 ;  /* 0x000000212600780c */ /* 0x040fe20003701670 */
[----:B------:R-:W-:Y:S01]  /*2120*/  HMMA.16816.F32 R44, R120, R46, RZ ;  /* 0x0000002e782c723c */ /* 0x000fe200000018ff */
[----:B------:R-:W-:Y:S01]  /*2130*/  ISETP.LT.OR P5, PT, R38, 0x21, P1 ;  /* 0x000000212600780c */ /* 0x000fe20000fa1670 */
[----:B------:R-:W-:Y:S01]  /*2140*/  IMAD R211, R0, 0x2, R214 ;  /* 0x0000000200d37824 */ /* 0x000fe200078e02d6 */
[----:B------:R-:W-:Y:S01]  /*2150*/  ISETP.LT.OR P6, PT, R38, 0x41, P6 ;  /* 0x000000412600780c */ /* 0x000fe200037c1670 */
[----:B------:R-:W-:Y:S01]  /*2160*/  IMAD R202, R0, 0x2, R213 ;  /* 0x0000000200ca7824 */ /* 0x000fe200078e02d5 */
[----:B------:R-:W-:-:S02]  /*2170*/  ISETP.LT.OR P1, PT, R38, 0x41, P1 ;  /* 0x000000412600780c */ /* 0x000fc40000f21670 */
[----:B------:R-:W-:Y:S01]  /*2180*/  IADD3 R0, R36, -0x1, RZ ;  /* 0xffffffff24007810 */ /* 0x000fe20007ffe0ff */
[----:B------:R-:W-:Y:S01]  /*2190*/  HMMA.16816.F32 R48, R144, R60, R48 ;  /* 0x0000003c9030723c */ /* 0x000fe20000001830 */
[----:B------:R-:W-:Y:S01]  /*21a0*/  SHF.R.S32.HI R38, RZ, 0x1f, R231 ;  /* 0x0000001fff267819 */ /* 0x000fe200000114e7 */
[----:B------:R3:W-:Y:S04]  /*21b0*/  LDGSTS.E.BYPASS.LTC128B.128 [R218+0x3100], [R76.64], !P2 ;  /* 0x031000004cda7fae */ /* 0x0007e8000d101d4e */
[----:B------:R4:W-:Y:S01]  /*21c0*/  LDGSTS.E.BYPASS.LTC128B.128 [R218+0x1100], [R82.64], !P0 ;  /* 0x0110000052da7fae */ /* 0x0009e2000c101d4e */
[----:B------:R-:W-:Y:S01]  /*21d0*/  ISETP.GT.AND P0, PT, R0, R215, PT ;  /* 0x000000d70000720c */ /* 0x000fe20003f04270 */
[----:B-1----:R-:W-:Y:S02]  /*21e0*/  HMMA.16816.F32 R40, R120, R32, RZ ;  /* 0x000000207828723c */ /* 0x002fe400000018ff */
[----:B------:R1:W-:Y:S04]  /*21f0*/  LDGSTS.E.BYPASS.LTC128B.128 [R218+0x4100], [R86.64], !P5 ;  /* 0x0410000056da7fae */ /* 0x0003e8000e901d4e */
[----:B------:R4:W-:Y:S02]  /*2200*/  LDGSTS.E.BYPASS.LTC128B.128 [R218+0x2100], [R80.64], !P6 ;  /* 0x0210000050da7fae */ /* 0x0009e4000f101d4e */
[----:B------:R-:W-:Y:S02]  /*2210*/  HMMA.16816.F32 R44, R144, R62, R44 ;  /* 0x0000003e902c723c */ /* 0x000fe4000000182c */
[----:B------:R1:W-:Y:S01]  /*2220*/  LDGSTS.E.BYPASS.LTC128B.128 [R218+0x5100], [R84.64], !P1 ;  /* 0x0510000054da7fae */ /* 0x0003e2000c901d4e */
[----:B------:R-:W-:-:S03]  /*2230*/  ISETP.GT.AND P1, PT, R219, 0x5f, PT ;  /* 0x0000005fdb00780c */ /* 0x000fc60003f24270 */
[----:B------:R-:W1:Y:S02]  /*2240*/  LDSM.16.M88.4 R64, [R211+0x8100] ;  /* 0x00810000d340783b */ /* 0x000e640000000200 */
[C---:B--2---:R-:W-:Y:S02]  /*2250*/  HMMA.16816.F32 R28, R120.reuse, R24, RZ ;  /* 0x00000018781c723c */ /* 0x044fe400000018ff */
[----:B------:R-:W2:Y:S04]  /*2260*/  LDSM.16.M88.4 R60, [R211+0x9100] ;  /* 0x00910000d33c783b */ /* 0x000ea80000000200 */
[----:B---3--:R-:W3:Y:S02]  /*2270*/  LDSM.16.M88.4 R76, [R211+0x8900] ;  /* 0x00890000d34c783b */ /* 0x008ee40000000200 */
[C---:B------:R-:W-:Y:S02]  /*2280*/  HMMA.16816.F32 R32, R120.reuse, R34, RZ ;  /* 0x000000227820723c */ /* 0x040fe400000018ff */
[----:B------:R-:W-:Y:S04]  /*2290*/  LDSM.16.M88.4 R92, [R214+0xd100] ;  /* 0x00d10000d65c783b */ /* 0x000fe80000000200 */
[----:B------:R-:W-:Y:S02]  /*22a0*/  LDSM.16.M88.4 R88, [R213+0x3000] ;  /* 0x00300000d558783b */ /* 0x000fe40000000200 */
[----:B------:R-:W-:Y:S02]  /*22b0*/  HMMA.16816.F32 R24, R120, R26, RZ ;  /* 0x0000001a7818723c */ /* 0x000fe400000018ff */
[----:B----4-:R-:W-:Y:S04]  /*22c0*/  LDSM.16.M88.4 R80, [R213+0x4000] ;  /* 0x00400000d550783b */ /* 0x010fe80000000200 */
[----:B-1----:R-:W-:Y:S02]  /*22d0*/  LDSM.16.M88.4 R84, [R213+0x3800] ;  /* 0x00380000d554783b */ /* 0x002fe40000000200 */
[C---:B------:R-:W-:Y:S02]  /*22e0*/  HMMA.16816.F32 R40, R144.reuse, R72, R40 ;  /* 0x000000489028723c */ /* 0x040fe40000001828 */
[----:B------:R-:W-:Y:S04]  /*22f0*/  LDSM.16.M88.4 R96, [R211+0xc100] ;  /* 0x00c10000d360783b */ /* 0x000fe80000000200 */
[----:B------:R-:W0:Y:S02]  /*2300*/  LDGDEPBAR ;  /* 0x00000000000079af */ /* 0x000e240000000000 */
[C---:B------:R-:W-:Y:S02]  /*2310*/  HMMA.16816.F32 R32, R144.reuse, R74, R32 ;  /* 0x0000004a9020723c */ /* 0x040fe40000001820 */
[----:B------:R-:W1:Y:S06]  /*2320*/  LDSM.16.M88.4 R72, [R211+0x9900] ;  /* 0x00990000d348783b */ /* 0x000e6c0000000200 */
[C---:B------:R-:W-:Y:S08]  /*2330*/  HMMA.16816.F32 R28, R144.reuse, R68, R28 ;  /* 0x00000044901c723c */ /* 0x040ff0000000181c */
[----:B------:R-:W-:Y:S01]  /*2340*/  HMMA.16816.F32 R24, R144, R70, R24 ;  /* 0x000000469018723c */ /* 0x000fe20000001818 */
[----:B------:R-:W4:Y:S07]  /*2350*/  LDSM.16.M88.4 R68, [R211+0xa100] ;  /* 0x00a10000d344783b */ /* 0x000f2e0000000200 */
[C---:B------:R-:W-:Y:S08]  /*2360*/  HMMA.16816.F32 R8, R172.reuse, R64, R8 ;  /* 0x00000040ac08723c */ /* 0x040ff00000001808 */
[C---:B------:R-:W-:Y:S01]  /*2370*/  HMMA.16816.F32 R12, R172.reuse, R66, R12 ;  /* 0x00000042ac0c723c */ /* 0x040fe2000000180c */
[----:B------:R-:W4:Y:S07]  /*2380*/  LDSM.16.M88.4 R64, [R211+0xa900] ;  /* 0x00a90000d340783b */ /* 0x000f2e0000000200 */
[C---:B--2---:R-:W-:Y:S08]  /*2390*/  HMMA.16816.F32 R56, R172.reuse, R60, R56 ;  /* 0x0000003cac38723c */ /* 0x044ff00000001838 */
[C---:B------:R-:W-:Y:S01]  /*23a0*/  HMMA.16816.F32 R52, R172.reuse, R62, R52 ;  /* 0x0000003eac34723c */ /* 0x040fe20000001834 */
[----:B------:R-:W2:Y:S07]  /*23b0*/  LDSM.16.M88.4 R60, [R202+0x800] ;  /* 0x00080000ca3c783b */ /* 0x000eae0000000200 */
[C---:B---3--:R-:W-:Y:S08]  /*23c0*/  HMMA.16816.F32 R20, R172.reuse, R76, R20 ;  /* 0x0000004cac14723c */ /* 0x048ff00000001814 */
[C---:B------:R-:W-:Y:S01]  /*23d0*/  HMMA.16816.F32 R16, R172.reuse, R78, R16 ;  /* 0x0000004eac10723c */ /* 0x040fe20000001810 */
[----:B------:R-:W3:Y:S07]  /*23e0*/  LDSM.16.M88.4 R76, [R202] ;  /* 0x00000000ca4c783b */ /* 0x000eee0000000200 */
[C---:B-1----:R-:W-:Y:S08]  /*23f0*/  HMMA.16816.F32 R48, R172.reuse, R72, R48 ;  /* 0x00000048ac30723c */ /* 0x042ff00000001830 */
[C---:B------:R-:W-:Y:S01]  /*2400*/  HMMA.16816.F32 R44, R172.reuse, R74, R44 ;  /* 0x0000004aac2c723c */ /* 0x040fe2000000182c */
[----:B------:R-:W1:Y:S07]  /*2410*/  LDSM.16.M88.4 R72, [R202+0x1000] ;  /* 0x00100000ca48783b */ /* 0x000e6e0000000200 */
[C---:B----4-:R-:W-:Y:S08]  /*2420*/  HMMA.16816.F32 R40, R172.reuse, R68, R40 ;  /* 0x00000044ac28723c */ /* 0x050ff00000001828 */
[C---:B------:R-:W-:Y:S01]  /*2430*/  HMMA.16816.F32 R32, R172.reuse, R70, R32 ;  /* 0x00000046ac20723c */ /* 0x040fe20000001820 */
[----:B------:R-:W4:Y:S07]  /*2440*/  LDSM.16.M88.4 R68, [R202+0x1800] ;  /* 0x00180000ca44783b */ /* 0x000f2e0000000200 */
[C---:B------:R-:W-:Y:S08]  /*2450*/  HMMA.16816.F32 R28, R172.reuse, R64, R28 ;  /* 0x00000040ac1c723c */ /* 0x040ff0000000181c */
[----:B------:R-:W-:Y:S01]  /*2460*/  HMMA.16816.F32 R24, R172, R66, R24 ;  /* 0x00000042ac18723c */ /* 0x000fe20000001818 */
[----:B------:R-:W4:Y:S07]  /*2470*/  LDSM.16.M88.4 R64, [R202+0x2000] ;  /* 0x00200000ca40783b */ /* 0x000f2e0000000200 */
[C---:B--2---:R-:W-:Y:S08]  /*2480*/  HMMA.16816.F32 R20, R176.reuse, R60, R20 ;  /* 0x0000003cb014723c */ /* 0x044ff00000001814 */
[C---:B------:R-:W-:Y:S01]  /*2490*/  HMMA.16816.F32 R16, R176.reuse, R62, R16 ;  /* 0x0000003eb010723c */ /* 0x040fe20000001810 */
[----:B------:R-:W2:Y:S07]  /*24a0*/  LDSM.16.M88.4 R60, [R214+0xb100] ;  /* 0x00b10000d63c783b */ /* 0x000eae0000000200 */
[C---:B---3--:R-:W-:Y:S08]  /*24b0*/  HMMA.16816.F32 R8, R176.reuse, R76, R8 ;  /* 0x0000004cb008723c */ /* 0x048ff00000001808 */
[C---:B------:R-:W-:Y:S01]  /*24c0*/  HMMA.16816.F32 R12, R176.reuse, R78, R12 ;  /* 0x0000004eb00c723c */ /* 0x040fe2000000180c */
[----:B------:R-:W3:Y:S07]  /*24d0*/  LDSM.16.M88.4 R76, [R202+0x2800] ;  /* 0x00280000ca4c783b */ /* 0x000eee0000000200 */
        /* <DEDUP_REMOVED lines=10> */
[----:B------:R-:W-:Y:S01]  /*2580*/  HMMA.16816.F32 R12, R180, R62, R12 ;  /* 0x0000003eb40c723c */ /* 0x000fe2000000180c */
[----:B------:R-:W2:Y:S07]  /*2590*/  LDSM.16.M88.4 R60, [R214+0xd900] ;  /* 0x00d90000d63c783b */ /* 0x000eae0000000200 */
[C---:B---3--:R-:W-:Y:S08]  /*25a0*/  HMMA.16816.F32 R28, R176.reuse, R76, R28 ;  /* 0x0000004cb01c723c */ /* 0x048ff0000000181c */
[----:B------:R-:W-:Y:S01]  /*25b0*/  HMMA.16816.F32 R24, R176, R78, R24 ;  /* 0x0000004eb018723c */ /* 0x000fe20000001818 */
        /* <DEDUP_REMOVED lines=8> */
[C---:B------:R-:W-:Y:S01]  /*2640*/  HMMA.16816.F32 R44, R180.reuse, R66, R44 ;  /* 0x00000042b42c723c */ /* 0x040fe2000000182c */
[----:B------:R-:W1:Y:S07]  /*2650*/  LDSM.16.M88.4 R64, [R211+0xb100] ;  /* 0x00b10000d340783b */ /* 0x000e6e0000000200 */
[C---:B--2---:R-:W-:Y:S08]  /*2660*/  HMMA.16816.F32 R28, R180.reuse, R60, R28 ;  /* 0x0000003cb41c723c */ /* 0x044ff0000000181c */
[C---:B------:R-:W-:Y:S01]  /*2670*/  HMMA.16816.F32 R24, R180.reuse, R62, R24 ;  /* 0x0000003eb418723c */ /* 0x040fe20000001818 */
[----:B------:R-:W2:Y:S07]  /*2680*/  LDSM.16.M88.4 R60, [R211+0xb900] ;  /* 0x00b90000d33c783b */ /* 0x000eae0000000200 */
[C---:B------:R-:W-:Y:S08]  /*2690*/  HMMA.16816.F32 R40, R180.reuse, R92, R40 ;  /* 0x0000005cb428723c */ /* 0x040ff00000001828 */
[----:B------:R-:W-:Y:S01]  /*26a0*/  HMMA.16816.F32 R32, R180, R94, R32 ;  /* 0x0000005eb420723c */ /* 0x000fe20000001820 */
[----:B------:R-:W1:Y:S07]  /*26b0*/  LDSM.16.M88.4 R92, [R211+0xc900] ;  /* 0x00c90000d35c783b */ /* 0x000e6e0000000200 */
[C---:B------:R-:W-:Y:S08]  /*26c0*/  HMMA.16816.F32 R8, R184.reuse, R88, R8 ;  /* 0x00000058b808723c */ /* 0x040ff00000001808 */
[C---:B------:R-:W-:Y:S01]  /*26d0*/  HMMA.16816.F32 R12, R184.reuse, R90, R12 ;  /* 0x0000005ab80c723c */ /* 0x040fe2000000180c */
[----:B------:R-:W1:Y:S07]  /*26e0*/  LDSM.16.M88.4 R88, [R211+0xd100] ;  /* 0x00d10000d358783b */ /* 0x000e6e0000000200 */
[C---:B------:R-:W-:Y:S08]  /*26f0*/  HMMA.16816.F32 R20, R184.reuse, R84, R20 ;  /* 0x00000054b814723c */ /* 0x040ff00000001814 */
[C---:B------:R-:W-:Y:S01]  /*2700*/  HMMA.16816.F32 R16, R184.reuse, R86, R16 ;  /* 0x00000056b810723c */ /* 0x040fe20000001810 */
[----:B------:R-:W2:Y:S07]  /*2710*/  LDSM.16.M88.4 R84, [R211+0xd900] ;  /* 0x00d90000d354783b */ /* 0x000eae0000000200 */
[C---:B------:R-:W-:Y:S08]  /*2720*/  HMMA.16816.F32 R56, R184.reuse, R80, R56 ;  /* 0x00000050b838723c */ /* 0x040ff00000001838 */
        /* <DEDUP_REMOVED lines=9> */
[----:B------:R-:W-:Y:S01]  /*27c0*/  HMMA.16816.F32 R24, R184, R70, R24 ;  /* 0x00000046b818723c */ /* 0x000fe20000001818 */
[----:B------:R-:W4:Y:S07]  /*27d0*/  LDSM.16.M88.4 R68, [R202+0x4800] ;  /* 0x00480000ca44783b */ /* 0x000f2e0000000200 */
[C---:B------:R-:W-:Y:S08]  /*27e0*/  HMMA.16816.F32 R8, R188.reuse, R64, R8 ;  /* 0x00000040bc08723c */ /* 0x040ff00000001808 */
[C---:B------:R-:W-:Y:S01]  /*27f0*/  HMMA.16816.F32 R12, R188.reuse, R66, R12 ;  /* 0x00000042bc0c723c */ /* 0x040fe2000000180c */
[----:B------:R-:W1:Y:S07]  /*2800*/  LDSM.16.M88.4 R64, [R202+0x5000] ;  /* 0x00500000ca40783b */ /* 0x000e6e0000000200 */
[C---:B--2---:R-:W-:Y:S08]  /*2810*/  HMMA.16816.F32 R20, R188.reuse, R60, R20 ;  /* 0x0000003cbc14723c */ /* 0x044ff00000001814 */
[----:B------:R-:W-:Y:S01]  /*2820*/  HMMA.16816.F32 R16, R188, R62, R16 ;  /* 0x0000003ebc10723c */ /* 0x000fe20000001810 */
[----:B------:R-:W2:Y:S01]  /*2830*/  LDSM.16.M88.4 R60, [R202+0x5800] ;  /* 0x00580000ca3c783b */ /* 0x000ea20000000200 */
[----:B------:R-:W-:-:S06]  /*2840*/  DEPBAR.LE SB0, 0x0 ;  /* 0x000080000000791a */ /* 0x000fcc0000000000 */
        /* <DEDUP_REMOVED lines=8> */
[C---:B------:R-:W-:Y:S08]  /*28d0*/  HMMA.16816.F32 R8, R192.reuse, R80, R8 ;  /* 0x00000050c008723c */ /* 0x040ff00000001808 */
[C---:B------:R-:W-:Y:S08]  /*28e0*/  HMMA.16816.F32 R12, R192.reuse, R82, R12 ;  /* 0x00000052c00c723c */ /* 0x040ff0000000180c */
[C---:B---3--:R-:W-:Y:S08]  /*28f0*/  HMMA.16816.F32 R20, R192.reuse, R76, R20 ;  /* 0x0000004cc014723c */ /* 0x048ff00000001814 */
[C---:B------:R-:W-:Y:S08]  /*2900*/  HMMA.16816.F32 R16, R192.reuse, R78, R16 ;  /* 0x0000004ec010723c */ /* 0x040ff00000001810 */
[C---:B-1----:R-:W-:Y:S08]  /*2910*/  HMMA.16816.F32 R56, R192.reuse, R72, R56 ;  /* 0x00000048c038723c */ /* 0x042ff00000001838 */
[C---:B------:R-:W-:Y:S08]  /*2920*/  HMMA.16816.F32 R52, R192.reuse, R74, R52 ;  /* 0x0000004ac034723c */ /* 0x040ff00000001834 */
[C---:B----4-:R-:W-:Y:S08]  /*2930*/  HMMA.16816.F32 R48, R192.reuse, R68, R48 ;  /* 0x00000044c030723c */ /* 0x050ff00000001830 */
[C---:B------:R-:W-:Y:S08]  /*2940*/  HMMA.16816.F32 R44, R192.reuse, R70, R44 ;  /* 0x00000046c02c723c */ /* 0x040ff0000000182c */
[C---:B------:R-:W-:Y:S08]  /*2950*/  HMMA.16816.F32 R40, R192.reuse, R64, R40 ;  /* 0x00000040c028723c */ /* 0x040ff00000001828 */
[C---:B------:R-:W-:Y:S08]  /*2960*/  HMMA.16816.F32 R32, R192.reuse, R66, R32 ;  /* 0x00000042c020723c */ /* 0x040ff00000001820 */
[C---:B--2---:R-:W-:Y:S08]  /*2970*/  HMMA.16816.F32 R28, R192.reuse, R60, R28 ;  /* 0x0000003cc01c723c */ /* 0x044ff0000000181c */
[----:B------:R-:W-:Y:S01]  /*2980*/  HMMA.16816.F32 R24, R192, R62, R24 ;  /* 0x0000003ec018723c */ /* 0x000fe20000001818 */
[----:B------:R-:W-:Y:S06]  /*2990*/  BAR.SYNC.DEFER_BLOCKING 0x0 ;  /* 0x0000000000007b1d */ /* 0x000fec0000010000 */
[----:B------:R-:W-:Y:S06]  /*29a0*/  @!P0 BRA `(.L_x_23) ;  /* 0x000003f000008947 */ /* 0x000fec0003800000 */
[----:B------:R-:W-:Y:S01]  /*29b0*/  PLOP3.LUT P2, PT, PT, PT, UP3, 0x80, 0x0 ;  /* 0x000000000000781c */ /* 0x000fe20003f4f038 */
[----:B------:R-:W-:Y:S01]  /*29c0*/  IMAD.MOV.U32 R216, RZ, RZ, RZ ;  /* 0x000000ffffd87224 */ /* 0x000fe200078e00ff */
[----:B------:R-:W-:-:S02]  /*29d0*/  IADD3 R217, R219, R100, R220 ;  /* 0x00000064dbd97210 */ /* 0x000fc40007ffe0dc */
[----:B------:R-:W-:Y:S02]  /*29e0*/  PLOP3.LUT P0, PT, PT, PT, UP3, 0x80, 0x0 ;  /* 0x000000000000781c */ /* 0x000fe40003f0f038 */
[----:B------:R-:W-:-:S05]  /*29f0*/  IADD3 R217, R217, -0x60, RZ ;  /* 0xffffffa0d9d97810 */ /* 0x000fca0007ffe0ff */
[----:B------:R-:W-:Y:S02]  /*2a00*/  IMAD.MOV.U32 R0, RZ, RZ, R217 ;  /* 0x000000ffff007224 */ /* 0x000fe400078e00d9 */
[----:B------:R-:W-:-:S05]  /*2a10*/  @P2 IMAD.HI.U32 R4, R217, c[0x0][0x2bc], RZ ;  /* 0x0000af00d9042a27 */ /* 0x000fca00078e00ff */
[----:B------:R-:W-:-:S04]  /*2a20*/  @P0 SHF.R.U32.HI R0, RZ, c[0x0][0x2c0], R4 ;  /* 0x0000b000ff000a19 */ /* 0x000fc80000011604 */
[----:B------:R-:W-:-:S04]  /*2a30*/  @!P1 IADD3 R7, P0, R0, UR12, RZ ;  /* 0x0000000c00079c10 */ /* 0x000fc8000ff1e0ff */
[----:B------:R-:W-:Y:S02]  /*2a40*/  @!P1 LEA.HI.X.SX32 R4, R0, UR7, 0x1, P0 ;  /* 0x0000000700049c11 */ /* 0x000fe400080f0eff */
[----:B------:R-:W-:-:S04]  /*2a50*/  @!P1 LEA R6, P0, R7, c[0x0][0x2a0], 0x2 ;  /* 0x0000a80007069a11 */ /* 0x000fc800078010ff */
[----:B------:R-:W-:-:S05]  /*2a60*/  @!P1 LEA.HI.X R7, R7, c[0x0][0x2a4], R4, 0x2, P0 ;  /* 0x0000a90007079a11 */ /* 0x000fca00000f1404 */
[----:B------:R-:W2:Y:S01]  /*2a70*/  @!P1 LDG.E R216, [R6.64] ;  /* 0x0000000e06d89981 */ /* 0x000ea2000c1e1900 */
[----:B------:R-:W-:Y:S01]  /*2a80*/  IMAD.MOV R0, RZ, RZ, -R0 ;  /* 0x000000ffff007224 */ /* 0x000fe200078e0a00 */
[----:B------:R-:W-:Y:S02]  /*2a90*/  SHF.L.U64.HI R60, R231, 0x1, R38 ;  /* 0x00000001e73c7819 */ /* 0x000fe40000010226 */
[----:B------:R-:W-:Y:S01]  /*2aa0*/  SHF.L.U64.HI R4, R230, 0x1, R233 ;  /* 0x00000001e6047819 */ /* 0x000fe200000102e9 */
[----:B------:R-:W-:-:S04]  /*2ab0*/  IMAD R217, R0, c[0x0][0x2b8], R217 ;  /* 0x0000ae0000d97a24 */ /* 0x000fc800078e02d9 */
[----:B------:R-:W-:Y:S01]  /*2ac0*/  IMAD.WIDE.U32 R62, R217, c[0x0][0x1e0], RZ ;  /* 0x00007800d93e7a25 */ /* 0x000fe200078e00ff */
[----:B------:R-:W-:-:S05]  /*2ad0*/  SHF.R.S32.HI R0, RZ, 0x1f, R217 ;  /* 0x0000001fff007819 */ /* 0x000fca00000114d9 */
[----:B------:R-:W-:-:S04]  /*2ae0*/  IMAD R0, R0, c[0x0][0x1e0], RZ ;  /* 0x0000780000007a24 */ /* 0x000fc800078e02ff */
[----:B------:R-:W-:-:S04]  /*2af0*/  IMAD R61, R217, c[0x0][0x1e4], R0 ;  /* 0x00007900d93d7a24 */ /* 0x000fc800078e0200 */
[----:B------:R-:W-:Y:S01]  /*2b00*/  IMAD.IADD R63, R63, 0x1, R61 ;  /* 0x000000013f3f7824 */ /* 0x000fe200078e023d */
[----:B--2---:R-:W-:-:S03]  /*2b10*/  SHF.R.S32.HI R61, RZ, 0x1f, R216 ;  /* 0x0000001fff3d7819 */ /* 0x004fc600000114d8 */
[----:B------:R-:W-:-:S04]  /*2b20*/  IMAD.WIDE.U32 R6, R216, c[0x0][0x1f0], R62 ;  /* 0x00007c00d8067a25 */ /* 0x000fc800078e003e */
[----:B------:R-:W-:Y:S01]  /*2b30*/  IMAD R61, R61, c[0x0][0x1f0], RZ ;  /* 0x00007c003d3d7a24 */ /* 0x000fe200078e02ff */
[----:B------:R-:W-:Y:S02]  /*2b40*/  IADD3 R68, P0, R6, UR10, RZ ;  /* 0x0000000a06447c10 */ /* 0x000fe4000ff1e0ff */
[----:B------:R-:W-:Y:S01]  /*2b50*/  SEL R6, RZ, 0x10, P4 ;  /* 0x00000010ff067807 */ /* 0x000fe20002000000 */
[----:B------:R-:W-:Y:S01]  /*2b60*/  IMAD R0, R216, c[0x0][0x1f4], R61 ;  /* 0x00007d00d8007a24 */ /* 0x000fe200078e023d */
[----:B------:R-:W-:Y:S02]  /*2b70*/  IADD3 R61, -R232, 0x10, RZ ;  /* 0x00000010e83d7810 */ /* 0x000fe40007ffe1ff */
[----:B------:R-:W-:Y:S02]  /*2b80*/  IADD3 R62, -R6, 0x10, RZ ;  /* 0x00000010063e7810 */ /* 0x000fe40007ffe1ff */
[----:B------:R-:W-:Y:S01]  /*2b90*/  IADD3.X R7, R7, UR6, R0, P0, !PT ;  /* 0x0000000607077c10 */ /* 0x000fe200087fe400 */
[----:B------:R-:W-:Y:S01]  /*2ba0*/  IMAD.SHL.U32 R0, R230, 0x2, RZ ;  /* 0x00000002e6007824 */ /* 0x000fe200078e00ff */
[----:B------:R-:W-:-:S02]  /*2bb0*/  LEA R70, P0, R68, c[0x0][0x1c8], 0x1 ;  /* 0x0000720044467a11 */ /* 0x000fc400078008ff */
[----:B------:R-:W-:Y:S02]  /*2bc0*/  LOP3.LUT R62, R62, 0xf, RZ, 0xc0, !PT ;  /* 0x0000000f3e3e7812 */ /* 0x000fe400078ec0ff */
[----:B------:R-:W-:Y:S01]  /*2bd0*/  LEA.HI.X R68, R68, c[0x0][0x1cc], R7, 0x1, P0 ;  /* 0x0000730044447a11 */ /* 0x000fe200000f0c07 */
[----:B------:R-:W-:Y:S01]  /*2be0*/  SHFL.IDX PT, R66, R70, RZ, 0x181f ;  /* 0x00181fff46427589 */ /* 0x000fe200000e0000 */
[----:B------:R-:W-:Y:S01]  /*2bf0*/  IMAD.SHL.U32 R7, R231, 0x2, RZ ;  /* 0x00000002e7077824 */ /* 0x000fe200078e00ff */
[----:B------:R-:W-:Y:S02]  /*2c00*/  LOP3.LUT R61, R61, 0xf, RZ, 0xc0, !PT ;  /* 0x0000000f3d3d7812 */ /* 0x000fe400078ec0ff */
[----:B------:R-:W1:Y:S04]  /*2c10*/  SHFL.IDX PT, R63, R70, 0x2, 0x181f ;  /* 0x00581f00463f7f89 */ /* 0x000e6800000e0000 */
[----:B------:R-:W2:Y:S04]  /*2c20*/  SHFL.IDX PT, R69, R68, RZ, 0x181f ;  /* 0x00181fff44457589 */ /* 0x000ea800000e0000 */
[----:B------:R3:W4:Y:S04]  /*2c30*/  SHFL.IDX PT, R64, R70, 0x1, 0x181f ;  /* 0x00381f0046407f89 */ /* 0x00072800000e0000 */
[----:B------:R-:W5:Y:S04]  /*2c40*/  SHFL.IDX PT, R65, R68, 0x2, 0x181f ;  /* 0x00581f0044417f89 */ /* 0x000f6800000e0000 */
[----:B------:R5:W5:Y:S01]  /*2c50*/  SHFL.IDX PT, R67, R68, 0x1, 0x181f ;  /* 0x00381f0044437f89 */ /* 0x000b6200000e0000 */
[----:B-1----:R-:W-:-:S02]  /*2c60*/  IADD3 R72, P2, P0, R62, R63, R7 ;  /* 0x0000003f3e487210 */ /* 0x002fc4000785e007 */
[----:B---3--:R-:W-:-:S05]  /*2c70*/  IADD3 R70, P6, R66, R7, RZ ;  /* 0x0000000742467210 */ /* 0x008fca0007fde0ff */
[C-C-:B--2---:R-:W-:Y:S01]  /*2c80*/  IMAD.X R71, R69.reuse, 0x1, R60.reuse, P6 ;  /* 0x0000000145477824 */ /* 0x144fe200030e063c */
[----:B----4-:R-:W-:Y:S02]  /*2c90*/  IADD3 R62, P6, R64, R7, RZ ;  /* 0x00000007403e7210 */ /* 0x010fe40007fde0ff */
[-C--:B-----5:R-:W-:Y:S02]  /*2ca0*/  IADD3 R68, P5, R66, R0.reuse, RZ ;  /* 0x0000000042447210 */ /* 0x0a0fe40007fbe0ff */
[----:B------:R-:W-:Y:S01]  /*2cb0*/  IADD3.X R73, RZ, R65, R60, P2, P0 ;  /* 0x00000041ff497210 */ /* 0x000fe200017e043c */
[----:B------:R1:W-:Y:S02]  /*2cc0*/  LDGSTS.E.BYPASS.LTC128B.128 [R218+0x8100], [R70.64], !P4 ;  /* 0x0810000046da7fae */ /* 0x0003e4000e101d4e */
[----:B------:R-:W-:Y:S01]  /*2cd0*/  IMAD.X R69, R69, 0x1, R4, P5 ;  /* 0x0000000145457824 */ /* 0x000fe200028e0604 */
[----:B------:R-:W-:Y:S02]  /*2ce0*/  IADD3 R66, P5, R64, R0, RZ ;  /* 0x0000000040427210 */ /* 0x000fe40007fbe0ff */
[----:B------:R-:W-:Y:S01]  /*2cf0*/  IADD3 R64, P2, P0, R61, R63, R0 ;  /* 0x0000003f3d407210 */ /* 0x000fe2000785e000 */
[C---:B------:R-:W-:Y:S01]  /*2d00*/  IMAD.X R63, R67.reuse, 0x1, R60, P6 ;  /* 0x00000001433f7824 */ /* 0x040fe200030e063c */
[----:B------:R-:W-:Y:S01]  /*2d10*/  ISETP.NE.U32.AND P6, PT, R6, RZ, PT ;  /* 0x000000ff0600720c */ /* 0x000fe20003fc5070 */
[--C-:B------:R-:W-:Y:S01]  /*2d20*/  IMAD.X R67, R67, 0x1, R4.reuse, P5 ;  /* 0x0000000143437824 */ /* 0x100fe200028e0604 */
[----:B------:R-:W-:Y:S01]  /*2d30*/  ISETP.NE.U32.AND P5, PT, R232, RZ, PT ;  /* 0x000000ffe800720c */ /* 0x000fe20003fa5070 */
[----:B------:R1:W-:Y:S01]  /*2d40*/  LDGSTS.E.BYPASS.LTC128B.128 [R218+0xb100], [R68.64], !P3 ;  /* 0x0b10000044da7fae */ /* 0x0003e2000d901d4e */
[----:B------:R-:W-:-:S03]  /*2d50*/  IADD3.X R65, RZ, R65, R4, P2, P0 ;  /* 0x00000041ff417210 */ /* 0x000fc600017e0404 */
[----:B------:R1:W-:Y:S04]  /*2d60*/  LDGSTS.E.BYPASS.LTC128B.128 [R218+0x9100], [R62.64], !P4 ;  /* 0x091000003eda7fae */ /* 0x0003e8000e101d4e */
[----:B------:R1:W-:Y:S04]  /*2d70*/  LDGSTS.E.BYPASS.LTC128B.128 [R218+0xc100], [R66.64], !P3 ;  /* 0x0c10000042da7fae */ /* 0x0003e8000d901d4e */
[----:B------:R1:W-:Y:S04]  /*2d80*/  LDGSTS.E.BYPASS.LTC128B.128.ZFILL [R218+0xa100], [R72.64], P6 ;  /* 0x0a10000048da7fae */ /* 0x0003e8000b141d4e */
[----:B------:R1:W-:Y:S02]  /*2d90*/  LDGSTS.E.BYPASS.LTC128B.128.ZFILL [R218+0xd100], [R64.64], P5 ;  /* 0x0d10000040da7fae */ /* 0x0003e4000a941d4e */
.L_x_23:
[----:B------:R-:W-:Y:S01]  /*2da0*/  LOP3.LUT R102, R102, 0xffffffe0, RZ, 0xc0, !PT ;  /* 0xffffffe066667812 */ /* 0x000fe200078ec0ff */
[----:B------:R-:W-:Y:S01]  /*2db0*/  FMUL.FTZ R4, R16, c[0x0][0x320] ;  /* 0x0000c80010047a20 */ /* 0x000fe20000410000 */
[-C--:B------:R-:W-:Y:S01]  /*2dc0*/  LEA.HI R104, R104, R101.reuse, RZ, 0x2 ;  /* 0x0000006568687211 */ /* 0x080fe200078f10ff */
[----:B------:R-:W-:Y:S01]  /*2dd0*/  FMUL.FTZ R20, R20, c[0x0][0x320] ;  /* 0x0000c80014147a20 */ /* 0x000fe20000410000 */
[----:B------:R-:W-:Y:S01]  /*2de0*/  SHF.R.S32.HI R16, RZ, 0x1f, R103 ;  /* 0x0000001fff107819 */ /* 0x000fe20000011467 */
[----:B------:R-:W-:Y:S01]  /*2df0*/  FMUL.FTZ R17, R17, c[0x0][0x320] ;  /* 0x0000c80011117a20 */ /* 0x000fe20000410000 */
[----:B------:R-:W-:Y:S01]  /*2e00*/  IADD3 R7, -R102, R101, RZ ;  /* 0x0000006566077210 */ /* 0x000fe20007ffe1ff */
[----:B-1----:R1:W2:Y:S01]  /*2e10*/  MUFU.TANH R70, R20 ;  /* 0x0000001400467308 */ /* 0x0022a20000002400 */
[----:B------:R-:W-:Y:S01]  /*2e20*/  LOP3.LUT R104, R104, 0xfffffffc, RZ, 0xc0, !PT ;  /* 0xfffffffc68687812 */ /* 0x000fe200078ec0ff */
[----:B------:R-:W-:Y:S01]  /*2e30*/  FMUL.FTZ R33, R33, c[0x0][0x320] ;  /* 0x0000c80021217a20 */ /* 0x000fe20000410000 */
[----:B------:R-:W-:Y:S01]  /*2e40*/  LEA.HI R16, R16, R103, RZ, 0x3 ;  /* 0x0000006710107211 */ /* 0x000fe200078f18ff */
[----:B------:R-:W-:Y:S01]  /*2e50*/  FMUL.FTZ R24, R24, c[0x0][0x320] ;  /* 0x0000c80018187a20 */ /* 0x000fe20000410000 */
[----:B------:R-:W-:Y:S01]  /*2e60*/  IADD3 R104, -R104, R101, RZ ;  /* 0x0000006568687210 */ /* 0x000fe20007ffe1ff */
[----:B------:R-:W-:Y:S01]  /*2e70*/  FMUL.FTZ R134, R25, c[0x0][0x320] ;  /* 0x0000c80019867a20 */ /* 0x000fe20000410000 */
[----:B------:R-:W-:Y:S01]  /*2e80*/  LOP3.LUT R16, R16, 0xffffff8, RZ, 0xc0, !PT ;  /* 0x0ffffff810107812 */ /* 0x000fe200078ec0ff */
[----:B------:R3:W4:Y:S01]  /*2e90*/  MUFU.TANH R69, R17 ;  /* 0x0000001100457308 */ /* 0x0007220000002400 */
[----:B------:R-:W-:Y:S01]  /*2ea0*/  PLOP3.LUT P2, PT, PT, PT, UP2, 0x80, 0x0 ;  /* 0x000000000000781c */ /* 0x000fe20003f4f028 */
[----:B------:R-:W-:Y:S01]  /*2eb0*/  FMUL.FTZ R25, R13, c[0x0][0x320] ;  /* 0x0000c8000d197a20 */ /* 0x000fe20000410000 */
[----:B------:R-:W-:Y:S01]  /*2ec0*/  PLOP3.LUT P0, PT, PT, PT, UP2, 0x80, 0x0 ;  /* 0x000000000000781c */ /* 0x000fe20003f0f028 */
[----:B------:R-:W-:Y:S01]  /*2ed0*/  IMAD.IADD R16, R103, 0x1, -R16 ;  /* 0x0000000167107824 */ /* 0x000fe200078e0a10 */
[----:B------:R-:W-:Y:S01]  /*2ee0*/  ULDC UR17, c[0x0][0x324] ;  /* 0x0000c90000117ab9 */ /* 0x000fe20000000800 */
[----:B------:R-:W-:Y:S01]  /*2ef0*/  FMUL.FTZ R13, R12, c[0x0][0x320] ;  /* 0x0000c8000c0d7a20 */ /* 0x000fe20000410000 */
[----:B------:R-:W-:Y:S01]  /*2f00*/  ULOP3.LUT UR17, URZ, UR17, URZ, 0x33, !UPT ;  /* 0x000000113f117292 */ /* 0x000fe2000f8e333f */
[----:B-1----:R-:W-:Y:S01]  /*2f10*/  SHF.R.S32.HI R20, RZ, 0x1f, R7 ;  /* 0x0000001fff147819 */ /* 0x002fe20000011407 */
[----:B------:R1:W1:Y:S01]  /*2f20*/  MUFU.TANH R154, R33 ;  /* 0x00000021009a7308 */ /* 0x0002620000002400 */
[----:B------:R-:W-:Y:S01]  /*2f30*/  FMUL.FTZ R6, R21, c[0x0][0x320] ;  /* 0x0000c80015067a20 */ /* 0x000fe20000410000 */
[----:B------:R-:W0:Y:S01]  /*2f40*/  LDGDEPBAR ;  /* 0x00000000000079af */ /* 0x000e220000000000 */
[----:B------:R-:W-:Y:S01]  /*2f50*/  LEA.HI R20, R20, R7, RZ, 0x2 ;  /* 0x0000000714147211 */ /* 0x000fe200078f10ff */
[----:B------:R-:W-:-:S02]  /*2f60*/  FMUL.FTZ R21, R56, c[0x0][0x320] ;  /* 0x0000c80038157a20 */ /* 0x000fc40000410000 */
[----:B------:R-:W-:Y:S01]  /*2f70*/  FMUL.FTZ R0, R52, c[0x0][0x320] ;  /* 0x0000c80034007a20 */ /* 0x000fe20000410000 */
[----:B---3--:R-:W-:Y:S01]  /*2f80*/  LEA.HI R17, R104, R104, RZ, 0x1 ;  /* 0x0000006868117211 */ /* 0x008fe200078f08ff */
[----:B------:R3:W2:Y:S01]  /*2f90*/  MUFU.TANH R136, R24 ;  /* 0x0000001800887308 */ /* 0x0006a20000002400 */
[----:B------:R-:W-:Y:S02]  /*2fa0*/  FMUL.FTZ R57, R57, c[0x0][0x320] ;  /* 0x0000c80039397a20 */ /* 0x000fe40000410000 */
[----:B------:R-:W-:Y:S01]  /*2fb0*/  LOP3.LUT R17, R17, 0x1ffffffe, RZ, 0xc0, !PT ;  /* 0x1ffffffe11117812 */ /* 0x000fe200078ec0ff */
[----:B------:R-:W-:Y:S02]  /*2fc0*/  FMUL.FTZ R53, R53, c[0x0][0x320] ;  /* 0x0000c80035357a20 */ /* 0x000fe40000410000 */
[----:B------:R-:W-:Y:S01]  /*2fd0*/  FMUL.FTZ R48, R48, c[0x0][0x320] ;  /* 0x0000c80030307a20 */ /* 0x000fe20000410000 */
[----:B------:R-:W-:Y:S01]  /*2fe0*/  IADD3 R17, R104, -R17, RZ ;  /* 0x8000001168117210 */ /* 0x000fe20007ffe0ff */
[----:B------:R-:W-:Y:S01]  /*2ff0*/  FMUL.FTZ R49, R49, c[0x0][0x320] ;  /* 0x0000c80031317a20 */ /* 0x000fe20000410000 */
[----:B-1----:R-:W-:Y:S01]  /*3000*/  LEA.HI.SX32 R33, R20, UR21, 0x1e ;  /* 0x0000001514217c11 */ /* 0x002fe2000f8ff2ff */
[----:B------:R-:W-:Y:S01]  /*3010*/  FMUL.FTZ R44, R44, c[0x0][0x320] ;  /* 0x0000c8002c2c7a20 */ /* 0x000fe20000410000 */
[----:B------:R-:W1:Y:S01]  /*3020*/  MUFU.TANH R6, R6 ;  /* 0x0000000600067308 */ /* 0x000e620000002400 */
[----:B------:R-:W-:Y:S01]  /*3030*/  FMUL.FTZ R45, R45, c[0x0][0x320] ;  /* 0x0000c8002d2d7a20 */ /* 0x000fe20000410000 */
[----:B------:R-:W-:Y:S01]  /*3040*/  LEA R16, R16, R33, 0x4 ;  /* 0x0000002110107211 */ /* 0x000fe200078e20ff */
[----:B------:R-:W-:Y:S01]  /*3050*/  FMUL.FTZ R40, R40, c[0x0][0x320] ;  /* 0x0000c80028287a20 */ /* 0x000fe20000410000 */
[----:B---3--:R-:W-:Y:S01]  /*3060*/  LOP3.LUT R24, R20, 0x7ffffffc, RZ, 0xc0, !PT ;  /* 0x7ffffffc14187812 */ /* 0x008fe200078ec0ff */
[----:B------:R-:W-:-:S02]  /*3070*/  FMUL.FTZ R41, R41, c[0x0][0x320] ;  /* 0x0000c80029297a20 */ /* 0x000fc40000410000 */
[----:B------:R-:W-:Y:S01]  /*3080*/  IMAD R221, R17, 0x8, R16 ;  /* 0x0000000811dd7824 */ /* 0x000fe200078e0210 */
[----:B------:R-:W-:Y:S01]  /*3090*/  IADD3 R24, R7, -R24, RZ ;  /* 0x8000001807187210 */ /* 0x000fe20007ffe0ff */
[----:B------:R-:W-:Y:S01]  /*30a0*/  FMUL.FTZ R7, R8, c[0x0][0x320] ;  /* 0x0000c80008077a20 */ /* 0x000fe20000410000 */
[----:B------:R-:W-:Y:S01]  /*30b0*/  MOV R8, c[0x0][0x2ac] ;  /* 0x0000ab0000087a02 */ /* 0x000fe20000000f00 */
[----:B------:R-:W-:Y:S01]  /*30c0*/  @P2 IMAD.HI.U32 R16, R221, c[0x0][0x2c8], RZ ;  /* 0x0000b200dd102a27 */ /* 0x000fe200078e00ff */
[----:B------:R-:W-:Y:S01]  /*30d0*/  MOV R17, R221 ;  /* 0x000000dd00117202 */ /* 0x000fe20000000f00 */
[----:B------:R-:W3:Y:S02]  /*30e0*/  MUFU.TANH R4, R4 ;  /* 0x0000000400047308 */ /* 0x000ee40000002400 */
[----:B------:R-:W-:Y:S01]  /*30f0*/  IMAD.SHL.U32 R222, R24, 0x2, RZ ;  /* 0x0000000218de7824 */ /* 0x000fe200078e00ff */
[----:B------:R-:W-:Y:S01]  /*3100*/  @P0 SHF.R.U32.HI R17, RZ, c[0x0][0x2cc], R16 ;  /* 0x0000b300ff110a19 */ /* 0x000fe20000011610 */
[----:B------:R-:W-:Y:S01]  /*3110*/  FMUL.FTZ R32, R32, c[0x0][0x320] ;  /* 0x0000c80020207a20 */ /* 0x000fe20000410000 */
[----:B------:R-:W-:Y:S01]  /*3120*/  PLOP3.LUT P0, PT, PT, PT, UP1, 0x40, 0x0 ;  /* 0x000000000000781c */ /* 0x000fe20003f0e818 */
[----:B------:R-:W-:Y:S01]  /*3130*/  FMUL.FTZ R28, R28, c[0x0][0x320] ;  /* 0x0000c8001c1c7a20 */ /* 0x000fe20000410000 */
[----:B------:R-:W-:Y:S01]  /*3140*/  IADD3 R64, -R222, 0x1, R39 ;  /* 0x00000001de407810 */ /* 0x000fe20007ffe127 */
[----:B------:R-:W5:Y:S01]  /*3150*/  SHFL.IDX PT, R12, R17, RZ, 0x1c1f ;  /* 0x001c1fff110c7589 */ /* 0x000f6200000e0000 */
[----:B------:R-:W-:Y:S01]  /*3160*/  FMUL.FTZ R29, R29, c[0x0][0x320] ;  /* 0x0000c8001d1d7a20 */ /* 0x000fe20000410000 */
[----:B------:R-:W1:Y:S01]  /*3170*/  MUFU.TANH R21, R21 ;  /* 0x0000001500157308 */ /* 0x000e620000002400 */
[----:B------:R-:W-:Y:S01]  /*3180*/  FMUL.FTZ R9, R9, c[0x0][0x320] ;  /* 0x0000c80009097a20 */ /* 0x000fe20000410000 */
[----:B------:R-:W-:Y:S01]  /*3190*/  IADD3 R64, R64, -c[0x0][0x168], RZ ;  /* 0x80005a0040407a10 */ /* 0x000fe20007ffe0ff */
[----:B------:R-:W-:Y:S01]  /*31a0*/  IMAD R63, R8, c[0x0][0x1d0], R37 ;  /* 0x00007400083f7a24 */ /* 0x000fe200078e0225 */
[----:B------:R-:W-:-:S02]  /*31b0*/  IADD3 R62, R37, -R222, RZ ;  /* 0x800000de253e7210 */ /* 0x000fc40007ffe0ff */
[----:B------:R-:W-:Y:S02]  /*31c0*/  IADD3 R65, R64, c[0x0][0x328], RZ ;  /* 0x0000ca0040417a10 */ /* 0x000fe40007ffe0ff */
[----:B------:R1:W1:Y:S01]  /*31d0*/  MUFU.TANH R126, R57 ;  /* 0x00000039007e7308 */ /* 0x0002620000002400 */
[----:B------:R-:W-:Y:S02]  /*31e0*/  IADD3 R63, -R222, R63, RZ ;  /* 0x0000003fde3f7210 */ /* 0x000fe40007ffe1ff */
[----:B------:R-:W-:-:S05]  /*31f0*/  IADD3 R64, R64, UR17, RZ ;  /* 0x0000001140407c10 */ /* 0x000fca000fffe0ff */
[----:B------:R-:W1:Y:S01]  /*3200*/  MUFU.TANH R0, R0 ;  /* 0x0000000000007308 */ /* 0x000e620000002400 */
[----:B-----5:R-:W-:Y:S01]  /*3210*/  IMAD.IADD R68, R65, 0x1, R12 ;  /* 0x0000000141447824 */ /* 0x020fe200078e020c */
[----:B------:R-:W-:-:S06]  /*3220*/  IADD3 R67, R64, R12, RZ ;  /* 0x0000000c40437210 */ /* 0x000fcc0007ffe0ff */
[----:B------:R1:W1:Y:S01]  /*3230*/  MUFU.TANH R128, R53 ;  /* 0x0000003500807308 */ /* 0x0002620000002400 */
[----:B------:R-:W-:-:S07]  /*3240*/  IMNMX R68, R68, R63, PT ;  /* 0x0000003f44447217 */ /* 0x000fce0003800200 */
        /* <DEDUP_REMOVED lines=10> */
[----:B------:R1:W1:Y:S08]  /*32f0*/  MUFU.TANH R16, R25 ;  /* 0x0000001900107308 */ /* 0x0002700000002400 */
[----:B------:R1:W1:Y:S08]  /*3300*/  MUFU.TANH R20, R13 ;  /* 0x0000000d00147308 */ /* 0x0002700000002400 */
[----:B------:R-:W1:Y:S08]  /*3310*/  MUFU.TANH R7, R7 ;  /* 0x0000000700077308 */ /* 0x000e700000002400 */
[----:B------:R1:W1:Y:S01]  /*3320*/  MUFU.TANH R24, R9 ;  /* 0x0000000900187308 */ /* 0x0002620000002400 */
[----:B------:R-:W-:Y:S05]  /*3330*/  @P0 BRA `(.L_x_24) ;  /* 0x0000015000000947 */ /* 0x000fea0003800000 */
[----:B-1234-:R-:W-:Y:S01]  /*3340*/  IMAD.U32 R9, RZ, RZ, UR8 ;  /* 0x00000008ff097e24 */ /* 0x01efe2000f8e00ff */
[----:B------:R-:W-:Y:S04]  /*3350*/  BSSY B0, `(.L_x_25) ;  /* 0x000000f000007945 */ /* 0x000fe80003800000 */
[----:B------:R-:W-:-:S04]  /*3360*/  IADD3 R9, R9, -c[0x0][0x168], R12 ;  /* 0x80005a0009097a10 */ /* 0x000fc80007ffe00c */
        /* <DEDUP_REMOVED lines=9> */
.L_x_26:
[----:B------:R-:W-:-:S04]  /*3400*/  MOV R8, c[0x0][0x32c] ;  /* 0x0000cb0000087a02 */ /* 0x000fc80000000f00 */
[----:B------:R-:W-:-:S13]  /*3410*/  ISETP.NE.AND P0, PT, R8, 0x1, PT ;  /* 0x000000010800780c */ /* 0x000fda0003f05270 */
[----:B------:R-:W-:-:S05]  /*3420*/  @P0 IMAD.HI.U32 R8, R9, c[0x0][0x330], RZ ;  /* 0x0000cc0009080a27 */ /* 0x000fca00078e00ff */
[----:B------:R-:W-:Y:S02]  /*3430*/  @P0 SHF.R.U32.HI R9, RZ, c[0x0][0x334], R8 ;  /* 0x0000cd00ff090a19 */ /* 0x000fe40000011608 */
.L_x_27:
[----:B------:R-:W-:Y:S05]  /*3440*/  BSYNC B0 ;  /* 0x0000000000007941 */ /* 0x000fea0003800000 */
.L_x_25:
[----:B------:R-:W-:-:S05]  /*3450*/  IMAD R8, R9, c[0x0][0x32c], R62 ;  /* 0x0000cb0009087a24 */ /* 0x000fca00078e023e */
[----:B------:R-:W-:Y:S02]  /*3460*/  IADD3 R9, R8, c[0x0][0x32c], RZ ;  /* 0x0000cb0008097a10 */ /* 0x000fe40007ffe0ff */
[----:B------:R-:W-:Y:S02]  /*3470*/  IMNMX R67, R67, R8, !PT ;  /* 0x0000000843437217 */ /* 0x000fe40007800200 */
[----:B------:R-:W-:Y:S02]  /*3480*/  IMNMX R68, R68, R9, PT ;  /* 0x0000000944447217 */ /* 0x000fe40003800200 */
.L_x_24:
[C---:B--234-:R-:W-:Y:S01]  /*3490*/  ISETP.GE.AND P0, PT, R37.reuse, 0x9, PT ;  /* 0x000000092500780c */ /* 0x05cfe20003f06270 */
[----:B------:R-:W2:Y:S01]  /*34a0*/  SHFL.IDX PT, R17, R17, 0x1, 0x1c1f ;  /* 0x003c1f0011117f89 */ /* 0x000ea200000e0000 */
[----:B------:R-:W-:Y:S01]  /*34b0*/  ISETP.GE.AND P2, PT, R37, 0x2, PT ;  /* 0x000000022500780c */ /* 0x000fe20003f46270 */
[----:B------:R-:W-:Y:S01]  /*34c0*/  FMUL.FTZ R133, R30, c[0x0][0x320] ;  /* 0x0000c8001e857a20 */ /* 0x000fe20000410000 */
[----:B------:R-:W-:Y:S01]  /*34d0*/  P2R R61, PR, RZ, 0x1 ;  /* 0x00000001ff3d7803 */ /* 0x000fe20000000000 */
[----:B------:R-:W-:Y:S01]  /*34e0*/  FMUL.FTZ R30, R18, c[0x0][0x320] ;  /* 0x0000c800121e7a20 */ /* 0x000fe20000410000 */
[----:B------:R-:W-:Y:S01]  /*34f0*/  ISETP.GT.AND P0, PT, R67, 0x8, !P0 ;  /* 0x000000084300780c */ /* 0x000fe20004704270 */
[----:B------:R-:W-:Y:S01]  /*3500*/  FMUL.FTZ R18, R19, c[0x0][0x320] ;  /* 0x0000c80013127a20 */ /* 0x000fe20000410000 */
[----:B------:R-:W-:Y:S01]  /*3510*/  P2R R66, PR, RZ, 0x4 ;  /* 0x00000004ff427803 */ /* 0x000fe20000000000 */
[----:B------:R-:W-:Y:S01]  /*3520*/  FMUL.FTZ R10, R10, c[0x0][0x320] ;  /* 0x0000c8000a0a7a20 */ /* 0x000fe20000410000 */
[----:B------:R-:W-:Y:S01]  /*3530*/  ISETP.LT.OR P0, PT, R68, 0x9, P0 ;  /* 0x000000094400780c */ /* 0x000fe20000701670 */
[----:B------:R-:W-:Y:S01]  /*3540*/  FMUL.FTZ R47, R47, c[0x0][0x320] ;  /* 0x0000c8002f2f7a20 */ /* 0x000fe20000410000 */
[----:B------:R-:W-:Y:S01]  /*3550*/  ISETP.GT.AND P2, PT, R67, 0x1, !P2 ;  /* 0x000000014300780c */ /* 0x000fe20005744270 */
[----:B------:R-:W-:Y:S01]  /*3560*/  FMUL.FTZ R58, R58, c[0x0][0x320] ;  /* 0x0000c8003a3a7a20 */ /* 0x000fe20000410000 */
[----:B------:R-:W-:Y:S01]  /*3570*/  ISETP.GE.AND P5, PT, R37, 0xa, PT ;  /* 0x0000000a2500780c */ /* 0x000fe20003fa6270 */
[----:B------:R-:W-:Y:S01]  /*3580*/  FMUL.FTZ R59, R59, c[0x0][0x320] ;  /* 0x0000c8003b3b7a20 */ /* 0x000fe20000410000 */
[----:B-1----:R-:W-:Y:S01]  /*3590*/  FSEL R20, R20, -INF , !P0 ;  /* 0xff80000014147808 */ /* 0x002fe20004000000 */
[----:B------:R-:W-:Y:S01]  /*35a0*/  FMUL.FTZ R42, R42, c[0x0][0x320] ;  /* 0x0000c8002a2a7a20 */ /* 0x000fe20000410000 */
[----:B------:R-:W-:Y:S01]  /*35b0*/  ISETP.LT.OR P2, PT, R68, 0x2, P2 ;  /* 0x000000024400780c */ /* 0x000fe20001741670 */
[----:B------:R-:W-:Y:S01]  /*35c0*/  FMUL.FTZ R43, R43, c[0x0][0x320] ;  /* 0x0000c8002b2b7a20 */ /* 0x000fe20000410000 */
[----:B------:R-:W-:Y:S01]  /*35d0*/  ISETP.GT.AND P0, PT, R67, 0x9, !P5 ;  /* 0x000000094300780c */ /* 0x000fe20006f04270 */
[----:B------:R-:W-:Y:S01]  /*35e0*/  FMUL.FTZ R34, R34, c[0x0][0x320] ;  /* 0x0000c80022227a20 */ /* 0x000fe20000410000 */
[----:B------:R-:W-:Y:S01]  /*35f0*/  FSEL R24, R24, -INF , !P2 ;  /* 0xff80000018187808 */ /* 0x000fe20005000000 */
[----:B------:R-:W-:Y:S01]  /*3600*/  FMUL.FTZ R35, R35, c[0x0][0x320] ;  /* 0x0000c80023237a20 */ /* 0x000fe20000410000 */
[----:B------:R-:W-:Y:S01]  /*3610*/  ISETP.LT.OR P0, PT, R68, 0xa, P0 ;  /* 0x0000000a4400780c */ /* 0x000fe20000701670 */
[----:B------:R-:W-:Y:S01]  /*3620*/  FMUL.FTZ R54, R54, c[0x0][0x320] ;  /* 0x0000c80036367a20 */ /* 0x000fe20000410000 */
[----:B------:R-:W-:Y:S01]  /*3630*/  ISETP.GE.AND P2, PT, R37, 0x11, PT ;  /* 0x000000112500780c */ /* 0x000fe20003f46270 */
[----:B------:R-:W-:Y:S01]  /*3640*/  FMUL.FTZ R55, R55, c[0x0][0x320] ;  /* 0x0000c80037377a20 */ /* 0x000fe20000410000 */
[----:B------:R-:W-:Y:S01]  /*3650*/  FSEL R16, R16, -INF , !P0 ;  /* 0xff80000010107808 */ /* 0x000fe20004000000 */
[----:B------:R-:W-:Y:S01]  /*3660*/  FMUL.FTZ R31, R31, c[0x0][0x320] ;  /* 0x0000c8001f1f7a20 */ /* 0x000fe20000410000 */
[----:B------:R-:W-:Y:S01]  /*3670*/  ISETP.GT.AND P0, PT, R67, 0x10, !P2 ;  /* 0x000000104300780c */ /* 0x000fe20005704270 */
[----:B------:R-:W-:Y:S01]  /*3680*/  FMUL.FTZ R27, R27, c[0x0][0x320] ;  /* 0x0000c8001b1b7a20 */ /* 0x000fe20000410000 */
[----:B------:R-:W-:Y:S01]  /*3690*/  P2R R57, PR, RZ, 0x4 ;  /* 0x00000004ff397803 */ /* 0x000fe20000000000 */
        /* <DEDUP_REMOVED lines=8> */
[----:B------:R-:W1:Y:S01]  /*3720*/  MUFU.TANH R157, R47 ;  /* 0x0000002f009d7308 */ /* 0x000e620000002400 */
[----:B------:R-:W-:Y:S01]  /*3730*/  P2R R13, PR, RZ, 0x4 ;  /* 0x00000004ff0d7803 */ /* 0x000fe20000000000 */
[----:B------:R-:W-:Y:S01]  /*3740*/  FMUL.FTZ R26, R26, c[0x0][0x320] ;  /* 0x0000c8001a1a7a20 */ /* 0x000fe20000410000 */
[----:B------:R-:W-:Y:S01]  /*3750*/  ISETP.LT.OR P0, PT, R68, 0x12, P0 ;  /* 0x000000124400780c */ /* 0x000fe20000701670 */
[----:B--2---:R-:W-:Y:S01]  /*3760*/  IMAD.IADD R64, R64, 0x1, R17 ;  /* 0x0000000140407824 */ /* 0x004fe200078e0211 */
[----:B------:R-:W-:-:S02]  /*3770*/  ISETP.GE.AND P2, PT, R37, 0x19, PT ;  /* 0x000000192500780c */ /* 0x000fc40003f46270 */
[----:B------:R-:W-:Y:S01]  /*3780*/  FSEL R6, R6, -INF , !P0 ;  /* 0xff80000006067808 */ /* 0x000fe20004000000 */
[----:B------:R-:W2:Y:S01]  /*3790*/  MUFU.TANH R119, R58 ;  /* 0x0000003a00777308 */ /* 0x000ea20000002400 */
[----:B------:R-:W-:Y:S02]  /*37a0*/  ISETP.GT.AND P0, PT, R67, 0x18, !P2 ;  /* 0x000000184300780c */ /* 0x000fe40005704270 */
[----:B------:R-:W-:Y:S02]  /*37b0*/  P2R R56, PR, RZ, 0x4 ;  /* 0x00000004ff387803 */ /* 0x000fe40000000000 */
[----:B------:R-:W-:Y:S02]  /*37c0*/  ISETP.LT.OR P0, PT, R68, 0x19, P0 ;  /* 0x000000194400780c */ /* 0x000fe40000701670 */
[----:B------:R-:W-:Y:S01]  /*37d0*/  ISETP.GE.AND P2, PT, R37, 0x1a, PT ;  /* 0x0000001a2500780c */ /* 0x000fe20003f46270 */
[----:B------:R-:W3:Y:S01]  /*37e0*/  MUFU.TANH R139, R59 ;  /* 0x0000003b008b7308 */ /* 0x000ee20000002400 */
[----:B------:R-:W-:-:S02]  /*37f0*/  FSEL R4, R4, -INF , !P0 ;  /* 0xff80000004047808 */ /* 0x000fc40004000000 */
[----:B------:R-:W-:Y:S02]  /*3800*/  ISETP.GT.AND P0, PT, R67, 0x19, !P2 ;  /* 0x000000194300780c */ /* 0x000fe40005704270 */
[----:B------:R-:W-:Y:S02]  /*3810*/  P2R R9, PR, RZ, 0x4 ;  /* 0x00000004ff097803 */ /* 0x000fe40000000000 */
[----:B------:R-:W-:Y:S01]  /*3820*/  ISETP.LT.OR P0, PT, R68, 0x1a, P0 ;  /* 0x0000001a4400780c */ /* 0x000fe20000701670 */
[----:B------:R-:W4:Y:S01]  /*3830*/  MUFU.TANH R155, R42 ;  /* 0x0000002a009b7308 */ /* 0x000f220000002400 */
[----:B------:R-:W-:Y:S02]  /*3840*/  ISETP.GE.AND P2, PT, R37, 0x21, PT ;  /* 0x000000212500780c */ /* 0x000fe40003f46270 */
[----:B------:R-:W-:Y:S02]  /*3850*/  FSEL R8, R69, -INF , !P0 ;  /* 0xff80000045087808 */ /* 0x000fe40004000000 */
[----:B------:R-:W-:-:S02]  /*3860*/  ISETP.GT.AND P0, PT, R67, 0x20, !P2 ;  /* 0x000000204300780c */ /* 0x000fc40005704270 */
[----:B------:R-:W-:Y:S01]  /*3870*/  P2R R53, PR, RZ, 0x4 ;  /* 0x00000004ff357803 */ /* 0x000fe20000000000 */
[----:B------:R-:W1:Y:S01]  /*3880*/  MUFU.TANH R153, R43 ;  /* 0x0000002b00997308 */ /* 0x000e620000002400 */
[----:B------:R-:W-:Y:S02]  /*3890*/  ISETP.LT.OR P0, PT, R68, 0x21, P0 ;  /* 0x000000214400780c */ /* 0x000fe40000701670 */
[----:B------:R-:W-:Y:S02]  /*38a0*/  ISETP.GE.AND P2, PT, R37, 0x22, PT ;  /* 0x000000222500780c */ /* 0x000fe40003f46270 */
[----:B------:R-:W-:Y:S02]  /*38b0*/  FSEL R32, R21, -INF , !P0 ;  /* 0xff80000015207808 */ /* 0x000fe40004000000 */
[----:B------:R-:W-:Y:S01]  /*38c0*/  ISETP.GT.AND P0, PT, R67, 0x21, !P2 ;  /* 0x000000214300780c */ /* 0x000fe20005704270 */
[----:B------:R-:W1:Y:S01]  /*38d0*/  MUFU.TANH R151, R34 ;  /* 0x0000002200977308 */ /* 0x000e620000002400 */
[----:B------:R-:W-:-:S02]  /*38e0*/  P2R R52, PR, RZ, 0x4 ;  /* 0x00000004ff347803 */ /* 0x000fc40000000000 */
[----:B------:R-:W-:Y:S02]  /*38f0*/  ISETP.LT.OR P0, PT, R68, 0x22, P0 ;  /* 0x000000224400780c */ /* 0x000fe40000701670 */
[----:B------:R-:W-:Y:S02]  /*3900*/  ISETP.GE.AND P2, PT, R37, 0x29, PT ;  /* 0x000000292500780c */ /* 0x000fe40003f46270 */
[----:B------:R-:W-:Y:S01]  /*3910*/  FSEL R126, R126, -INF , !P0 ;  /* 0xff8000007e7e7808 */ /* 0x000fe20004000000 */
[----:B------:R-:W1:Y:S01]  /*3920*/  MUFU.TANH R143, R35 ;  /* 0x00000023008f7308 */ /* 0x000e620000002400 */
[----:B------:R-:W-:Y:S02]  /*3930*/  ISETP.GT.AND P0, PT, R67, 0x28, !P2 ;  /* 0x000000284300780c */ /* 0x000fe40005704270 */
[----:B------:R-:W-:Y:S02]  /*3940*/  P2R R49, PR, RZ, 0x4 ;  /* 0x00000004ff317803 */ /* 0x000fe40000000000 */
[----:B------:R-:W-:-:S02]  /*3950*/  ISETP.LT.OR P0, PT, R68, 0x29, P0 ;  /* 0x000000294400780c */ /* 0x000fc40000701670 */
[----:B------:R-:W-:Y:S01]  /*3960*/  ISETP.GE.AND P2, PT, R37, 0x2a, PT ;  /* 0x0000002a2500780c */ /* 0x000fe20003f46270 */
[----:B------:R-:W1:Y:S01]  /*3970*/  MUFU.TANH R129, R54 ;  /* 0x0000003600817308 */ /* 0x000e620000002400 */
[----:B------:R-:W-:Y:S02]  /*3980*/  FSEL R28, R0, -INF , !P0 ;  /* 0xff800000001c7808 */ /* 0x000fe40004000000 */
[----:B------:R-:W-:Y:S02]  /*3990*/  ISETP.GT.AND P0, PT, R67, 0x29, !P2 ;  /* 0x000000294300780c */ /* 0x000fe40005704270 */
[----:B------:R-:W-:Y:S02]  /*39a0*/  P2R R48, PR, RZ, 0x4 ;  /* 0x00000004ff307803 */ /* 0x000fe40000000000 */
[----:B------:R-:W-:Y:S01]  /*39b0*/  ISETP.LT.OR P0, PT, R68, 0x2a, P0 ;  /* 0x0000002a4400780c */ /* 0x000fe20000701670 */
[----:B------:R-:W1:Y:S01]  /*39c0*/  MUFU.TANH R137, R55 ;  /* 0x0000003700897308 */ /* 0x000e620000002400 */
[----:B------:R-:W-:-:S02]  /*39d0*/  ISETP.GE.AND P2, PT, R37, 0x31, PT ;  /* 0x000000312500780c */ /* 0x000fc40003f46270 */
[----:B------:R-:W-:Y:S02]  /*39e0*/  FSEL R128, R128, -INF , !P0 ;  /* 0xff80000080807808 */ /* 0x000fe40004000000 */
[----:B------:R-:W-:Y:S02]  /*39f0*/  ISETP.GT.AND P0, PT, R67, 0x30, !P2 ;  /* 0x000000304300780c */ /* 0x000fe40005704270 */
[----:B------:R-:W-:Y:S01]  /*3a00*/  P2R R45, PR, RZ, 0x4 ;  /* 0x00000004ff2d7803 */ /* 0x000fe20000000000 */
[----:B------:R-:W1:Y:S01]  /*3a10*/  MUFU.TANH R133, R133 ;  /* 0x0000008500857308 */ /* 0x000e620000002400 */
[----:B------:R-:W-:Y:S02]  /*3a20*/  ISETP.LT.OR P0, PT, R68, 0x31, P0 ;  /* 0x000000314400780c */ /* 0x000fe40000701670 */
[----:B------:R-:W-:Y:S02]  /*3a30*/  ISETP.GE.AND P2, PT, R37, 0x32, PT ;  /* 0x000000322500780c */ /* 0x000fe40003f46270 */
[----:B------:R-:W-:-:S02]  /*3a40*/  FSEL R152, R152, -INF , !P0 ;  /* 0xff80000098987808 */ /* 0x000fc40004000000 */
[----:B------:R-:W-:Y:S01]  /*3a50*/  ISETP.GT.AND P0, PT, R67, 0x31, !P2 ;  /* 0x000000314300780c */ /* 0x000fe20005704270 */
[----:B------:R-:W1:Y:S01]  /*3a60*/  MUFU.TANH R131, R31 ;  /* 0x0000001f00837308 */ /* 0x000e620000002400 */
[----:B------:R-:W-:Y:S02]  /*3a70*/  P2R R44, PR, RZ, 0x4 ;  /* 0x00000004ff2c7803 */ /* 0x000fe40000000000 */
[----:B------:R-:W-:Y:S02]  /*3a80*/  ISETP.LT.OR P0, PT, R68, 0x32, P0 ;  /* 0x000000324400780c */ /* 0x000fe40000701670 */
[----:B------:R-:W-:Y:S02]  /*3a90*/  ISETP.GE.AND P2, PT, R37, 0x39, PT ;  /* 0x000000392500780c */ /* 0x000fe40003f46270 */
[----:B------:R-:W-:Y:S01]  /*3aa0*/  FSEL R142, R142, -INF , !P0 ;  /* 0xff8000008e8e7808 */ /* 0x000fe20004000000 */
[----:B------:R-:W1:Y:S01]  /*3ab0*/  MUFU.TANH R30, R30 ;  /* 0x0000001e001e7308 */ /* 0x000e620000002400 */
[----:B------:R-:W-:-:S02]  /*3ac0*/  ISETP.GT.AND P0, PT, R67, 0x38, !P2 ;  /* 0x000000384300780c */ /* 0x000fc40005704270 */
[----:B------:R-:W-:Y:S02]  /*3ad0*/  P2R R41, PR, RZ, 0x4 ;  /* 0x00000004ff297803 */ /* 0x000fe40000000000 */
[----:B------:R-:W-:Y:S02]  /*3ae0*/  ISETP.LT.OR P0, PT, R68, 0x39, P0 ;  /* 0x000000394400780c */ /* 0x000fe40000701670 */
[----:B------:R-:W-:Y:S01]  /*3af0*/  ISETP.GE.AND P2, PT, R37, 0x3a, PT ;  /* 0x0000003a2500780c */ /* 0x000fe20003f46270 */
[----:B------:R-:W1:Y:S01]  /*3b00*/  MUFU.TANH R18, R18 ;  /* 0x0000001200127308 */ /* 0x000e620000002400 */
[----:B------:R-:W-:Y:S02]  /*3b10*/  FSEL R148, R148, -INF , !P0 ;  /* 0xff80000094947808 */ /* 0x000fe40004000000 */
[----:B------:R-:W-:Y:S02]  /*3b20*/  ISETP.GT.AND P0, PT, R67, 0x39, !P2 ;  /* 0x000000394300780c */ /* 0x000fe40005704270 */
[----:B------:R-:W-:-:S02]  /*3b30*/  P2R R40, PR, RZ, 0x4 ;  /* 0x00000004ff287803 */ /* 0x000fc40000000000 */
[----:B------:R-:W-:Y:S01]  /*3b40*/  ISETP.LT.OR P0, PT, R68, 0x3a, P0 ;  /* 0x0000003a4400780c */ /* 0x000fe20000701670 */
[----:B------:R-:W1:Y:S01]  /*3b50*/  MUFU.TANH R125, R27 ;  /* 0x0000001b007d7308 */ /* 0x000e620000002400 */
[----:B------:R-:W-:Y:S02]  /*3b60*/  ISETP.GE.AND P2, PT, R37, 0x41, PT ;  /* 0x000000412500780c */ /* 0x000fe40003f46270 */
[----:B------:R-:W-:Y:S02]  /*3b70*/  FSEL R150, R150, -INF , !P0 ;  /* 0xff80000096967808 */ /* 0x000fe40004000000 */
[----:B------:R-:W-:Y:S02]  /*3b80*/  ISETP.GT.AND P0, PT, R67, 0x40, !P2 ;  /* 0x000000404300780c */ /* 0x000fe40005704270 */
[----:B------:R-:W-:Y:S01]  /*3b90*/  P2R R39, PR, RZ, 0x4 ;  /* 0x00000004ff277803 */ /* 0x000fe20000000000 */
[----:B------:R-:W1:Y:S01]  /*3ba0*/  MUFU.TANH R141, R50 ;  /* 0x00000032008d7308 */ /* 0x000e620000002400 */
[----:B------:R-:W-:-:S02]  /*3bb0*/  ISETP.LT.OR P0, PT, R68, 0x41, P0 ;  /* 0x000000414400780c */ /* 0x000fc40000701670 */
[----:B------:R-:W-:Y:S02]  /*3bc0*/  ISETP.GE.AND P2, PT, R37, 0x42, PT ;  /* 0x000000422500780c */ /* 0x000fe40003f46270 */
[----:B------:R-:W-:Y:S02]  /*3bd0*/  FSEL R160, R160, -INF , !P0 ;  /* 0xff800000a0a07808 */ /* 0x000fe40004000000 */
[----:B------:R-:W-:Y:S01]  /*3be0*/  ISETP.GT.AND P0, PT, R67, 0x41, !P2 ;  /* 0x000000414300780c */ /* 0x000fe20005704270 */
[----:B------:R-:W1:Y:S01]  /*3bf0*/  MUFU.TANH R159, R51 ;  /* 0x00000033009f7308 */ /* 0x000e620000002400 */
[----:B------:R-:W-:Y:S02]  /*3c00*/  P2R R33, PR, RZ, 0x4 ;  /* 0x00000004ff217803 */ /* 0x000fe40000000000 */
[----:B------:R-:W-:Y:S02]  /*3c10*/  ISETP.LT.OR P0, PT, R68, 0x42, P0 ;  /* 0x000000424400780c */ /* 0x000fe40000701670 */
[----:B------:R-:W-:-:S02]  /*3c20*/  ISETP.GE.AND P2, PT, R37, 0x49, PT ;  /* 0x000000492500780c */ /* 0x000fc40003f46270 */
[----:B------:R-:W-:Y:S01]  /*3c30*/  FSEL R158, R158, -INF , !P0 ;  /* 0xff8000009e9e7808 */ /* 0x000fe20004000000 */
[----:B------:R-:W1:Y:S01]  /*3c40*/  MUFU.TANH R149, R46 ;  /* 0x0000002e00957308 */ /* 0x000e620000002400 */
[----:B------:R-:W-:Y:S02]  /*3c50*/  ISETP.GT.AND P0, PT, R67, 0x48, !P2 ;  /* 0x000000484300780c */ /* 0x000fe40005704270 */
[----:B------:R-:W-:Y:S02]  /*3c60*/  P2R R29, PR, RZ, 0x4 ;  /* 0x00000004ff1d7803 */ /* 0x000fe40000000000 */
[----:B------:R-:W-:Y:S02]  /*3c70*/  ISETP.LT.OR P0, PT, R68, 0x49, P0 ;  /* 0x000000494400780c */ /* 0x000fe40000701670 */
[----:B------:R-:W-:Y:S01]  /*3c80*/  ISETP.GE.AND P2, PT, R37, 0x4a, PT ;  /* 0x0000004a2500780c */ /* 0x000fe20003f46270 */
[----:B------:R-:W1:Y:S01]  /*3c90*/  MUFU.TANH R10, R10 ;  /* 0x0000000a000a7308 */ /* 0x000e620000002400 */
[----:B------:R-:W-:-:S02]  /*3ca0*/  FSEL R156, R156, -INF , !P0 ;  /* 0xff8000009c9c7808 */ /* 0x000fc40004000000 */
[----:B------:R-:W-:Y:S02]  /*3cb0*/  ISETP.GT.AND P0, PT, R67, 0x49, !P2 ;  /* 0x000000494300780c */ /* 0x000fe40005704270 */
[----:B------:R-:W-:Y:S02]  /*3cc0*/  P2R R25, PR, RZ, 0x4 ;  /* 0x00000004ff197803 */ /* 0x000fe40000000000 */
[----:B------:R-:W-:Y:S01]  /*3cd0*/  ISETP.LT.OR P0, PT, R68, 0x4a, P0 ;  /* 0x0000004a4400780c */ /* 0x000fe20000701670 */
[----:B------:R5:W1:Y:S01]  /*3ce0*/  MUFU.TANH R127, R26 ;  /* 0x0000001a007f7308 */ /* 0x000a620000002400 */
[----:B------:R-:W-:Y:S02]  /*3cf0*/  ISETP.GE.AND P2, PT, R37, 0x51, PT ;  /* 0x000000512500780c */ /* 0x000fe40003f46270 */
[----:B------:R-:W-:Y:S02]  /*3d00*/  FSEL R154, R154, -INF , !P0 ;  /* 0xff8000009a9a7808 */ /* 0x000fe40004000000 */
[----:B------:R-:W-:-:S02]  /*3d10*/  ISETP.GT.AND P0, PT, R67, 0x50, !P2 ;  /* 0x000000504300780c */ /* 0x000fc40005704270 */
[----:B------:R-:W-:Y:S02]  /*3d20*/  ISETP.GE.AND P6, PT, R37, 0x52, PT ;  /* 0x000000522500780c */ /* 0x000fe40003fc6270 */
[----:B------:R-:W-:Y:S02]  /*3d30*/  ISETP.LT.OR P0, PT, R68, 0x51, P0 ;  /* 0x000000514400780c */ /* 0x000fe40000701670 */
[----:B------:R-:W-:Y:S02]  /*3d40*/  P2R R60, PR, RZ, 0x20 ;  /* 0x00000020ff3c7803 */ /* 0x000fe40000000000 */
[----:B------:R-:W-:Y:S02]  /*3d50*/  FSEL R140, R140, -INF , !P0 ;  /* 0xff8000008c8c7808 */ /* 0x000fe40004000000 */
[----:B------:R-:W-:Y:S01]  /*3d60*/  ISETP.GT.AND P0, PT, R67, 0x51, !P6 ;  /* 0x000000514300780c */ /* 0x000fe20007704270 */
[----:B-----5:R-:W-:Y:S01]  /*3d70*/  IMAD.IADD R26, R65, 0x1, R17 ;  /* 0x00000001411a7824 */ /* 0x020fe200078e0211 */
[----:B------:R-:W-:-:S02]  /*3d80*/  ISETP.GE.AND P5, PT, R37, 0x59, PT ;  /* 0x000000592500780c */ /* 0x000fc40003fa6270 */
[----:B------:R-:W-:Y:S02]  /*3d90*/  ISETP.LT.OR P0, PT, R68, 0x52, P0 ;  /* 0x000000524400780c */ /* 0x000fe40000701670 */
[----:B------:R-:W-:Y:S02]  /*3da0*/  P2R R0, PR, RZ, 0x4 ;  /* 0x00000004ff007803 */ /* 0x000fe40000000000 */
[----:B------:R-:W-:Y:S02]  /*3db0*/  FSEL R138, R138, -INF , !P0 ;  /* 0xff8000008a8a7808 */ /* 0x000fe40004000000 */
[----:B------:R-:W-:Y:S02]  /*3dc0*/  ISETP.GT.AND P0, PT, R67, 0x58, !P5 ;  /* 0x000000584300780c */ /* 0x000fe40006f04270 */
[----:B------:R-:W-:Y:S02]  /*3dd0*/  ISETP.GE.AND P2, PT, R37, 0x1, PT ;  /* 0x000000012500780c */ /* 0x000fe40003f46270 */
[----:B------:R-:W-:-:S02]  /*3de0*/  ISETP.LT.OR P0, PT, R68, 0x59, P0 ;  /* 0x000000594400780c */ /* 0x000fc40000701670 */
[----:B------:R-:W-:Y:S02]  /*3df0*/  P2R R21, PR, RZ, 0x4 ;  /* 0x00000004ff157803 */ /* 0x000fe40000000000 */
[----:B------:R-:W-:Y:S02]  /*3e00*/  FSEL R136, R136, -INF , !P0 ;  /* 0xff80000088887808 */ /* 0x000fe40004000000 */
[----:B------:R-:W-:Y:S02]  /*3e10*/  ISETP.GT.AND P0, PT, R67, RZ, !P2 ;  /* 0x000000ff4300720c */ /* 0x000fe40005704270 */
[----:B------:R-:W-:Y:S01]  /*3e20*/  ISETP.GE.AND P2, PT, R37, 0x5a, PT ;  /* 0x0000005a2500780c */ /* 0x000fe20003f46270 */
[----:B------:R-:W-:Y:S01]  /*3e30*/  FMUL.FTZ R37, R14, c[0x0][0x320] ;  /* 0x0000c8000e257a20 */ /* 0x000fe20000410000 */
[----:B------:R-:W-:Y:S01]  /*3e40*/  ISETP.LT.OR P0, PT, R68, 0x1, P0 ;  /* 0x000000014400780c */ /* 0x000fe20000701670 */
[----:B------:R-:W-:Y:S01]  /*3e50*/  FMUL.FTZ R14, R15, c[0x0][0x320] ;  /* 0x0000c8000f0e7a20 */ /* 0x000fe20000410000 */
[----:B------:R-:W-:Y:S01]  /*3e60*/  IMNMX R63, R26, R63, PT ;  /* 0x0000003f1a3f7217 */ /* 0x000fe20003800200 */
[----:B------:R-:W-:Y:S01]  /*3e70*/  FMUL.FTZ R15, R22, c[0x0][0x320] ;  /* 0x0000c800160f7a20 */ /* 0x000fe20000410000 */
[----:B------:R-:W-:Y:S01]  /*3e80*/  FSEL R7, R7, -INF , !P0 ;  /* 0xff80000007077808 */ /* 0x000fe20004000000 */
[----:B------:R-:W-:Y:S01]  /*3e90*/  FMUL.FTZ R22, R23, c[0x0][0x320] ;  /* 0x0000c80017167a20 */ /* 0x000fe20000410000 */
[----:B------:R-:W-:Y:S01]  /*3ea0*/  ISETP.GT.AND P0, PT, R67, 0x59, !P2 ;  /* 0x000000594300780c */ /* 0x000fe20005704270 */
[----:B------:R-:W1:Y:S03]  /*3eb0*/  MUFU.TANH R37, R37 ;  /* 0x0000002500257308 */ /* 0x000e660000002400 */
[----:B------:R-:W-:-:S04]  /*3ec0*/  ISETP.LT.OR P0, PT, R68, 0x5a, P0 ;  /* 0x0000005a4400780c */ /* 0x000fc80000701670 */
[----:B------:R-:W-:Y:S01]  /*3ed0*/  FSEL R134, R134, -INF , !P0 ;  /* 0xff80000086867808 */ /* 0x000fe20004000000 */
[----:B------:R-:W1:Y:S01]  /*3ee0*/  MUFU.TANH R14, R14 ;  /* 0x0000000e000e7308 */ /* 0x000e620000002400 */
[----:B------:R-:W-:-:S07]  /*3ef0*/  PLOP3.LUT P0, PT, PT, PT, UP1, 0x40, 0x0 ;  /* 0x000000000000781c */ /* 0x000fce0003f0e818 */
[----:B------:R-:W1:Y:S08]  /*3f00*/  MUFU.TANH R15, R15 ;  /* 0x0000000f000f7308 */ /* 0x000e700000002400 */
[----:B------:R-:W1:Y:S08]  /*3f10*/  MUFU.TANH R22, R22 ;  /* 0x0000001600167308 */ /* 0x000e700000002400 */
[----:B------:R1:W1:Y:S01]  /*3f20*/  MUFU.TANH R23, R11 ;  /* 0x0000000b00177308 */ /* 0x0002620000002400 */
[----:B------:R-:W-:Y:S05]  /*3f30*/  @P0 BRA `(.L_x_28) ;  /* 0x0000015000000947 */ /* 0x000fea0003800000 */
[----:B--234-:R-:W-:Y:S01]  /*3f40*/  IMAD.U32 R26, RZ, RZ, UR8 ;  /* 0x00000008ff1a7e24 */ /* 0x01cfe2000f8e00ff */
[----:B------:R-:W-:Y:S04]  /*3f50*/  BSSY B0, `(.L_x_29) ;  /* 0x000000f000007945 */ /* 0x000fe80003800000 */
[----:B------:R-:W-:-:S04]  /*3f60*/  IADD3 R17, R26, -c[0x0][0x168], R17 ;  /* 0x80005a001a117a10 */ /* 0x000fc80007ffe011 */
[----:B------:R-:W-:-:S13]  /*3f70*/  ISETP.GT.AND P0, PT, R17, -0x1, PT ;  /* 0xffffffff1100780c */ /* 0x000fda0003f04270 */
[----:B------:R-:W-:Y:S05]  /*3f80*/  @P0 BRA `(.L_x_30) ;  /* 0x0000007000000947 */ /* 0x000fea0003800000 */
[----:B-1----:R-:W-:Y:S01]  /*3f90*/  IMAD.MOV.U32 R11, RZ, RZ, c[0x0][0x32c] ;  /* 0x0000cb00ff0b7624 */ /* 0x002fe200078e00ff */
[----:B------:R-:W-:-:S04]  /*3fa0*/  LOP3.LUT R17, RZ, R17, RZ, 0x33, !PT ;  /* 0x00000011ff117212 */ /* 0x000fc800078e33ff */
[----:B------:R-:W-:-:S13]  /*3fb0*/  ISETP.NE.AND P0, PT, R11, 0x1, PT ;  /* 0x000000010b00780c */ /* 0x000fda0003f05270 */
[----:B------:R-:W-:-:S05]  /*3fc0*/  @P0 IMAD.HI.U32 R11, R17, c[0x0][0x330], RZ ;  /* 0x0000cc00110b0a27 */ /* 0x000fca00078e00ff */
[----:B------:R-:W-:-:S04]  /*3fd0*/  @P0 SHF.R.U32.HI R17, RZ, c[0x0][0x334], R11 ;  /* 0x0000cd00ff110a19 */ /* 0x000fc8000001160b */
[----:B------:R-:W-:Y:S01]  /*3fe0*/  LOP3.LUT R17, RZ, R17, RZ, 0x33, !PT ;  /* 0x00000011ff117212 */ /* 0x000fe200078e33ff */
[----:B------:R-:W-:Y:S05]  /*3ff0*/  BRA `(.L_x_31) ;  /* 0x0000004000007947 */ /* 0x000fea0003800000 */
.L_x_30:
[----:B-1----:R-:W-:-:S04]  /*4000*/  MOV R11, c[0x0][0x32c] ;  /* 0x0000cb00000b7a02 */ /* 0x002fc80000000f00 */
[----:B------:R-:W-:-:S13]  /*4010*/  ISETP.NE.AND P0, PT, R11, 0x1, PT ;  /* 0x000000010b00780c */ /* 0x000fda0003f05270 */
[----:B------:R-:W-:-:S05]  /*4020*/  @P0 IMAD.HI.U32 R11, R17, c[0x0][0x330], RZ ;  /* 0x0000cc00110b0a27 */ /* 0x000fca00078e00ff */
[----:B------:R-:W-:Y:S02]  /*4030*/  @P0 SHF.R.U32.HI R17, RZ, c[0x0][0x334], R11 ;  /* 0x0000cd00ff110a19 */ /* 0x000fe4000001160b */
.L_x_31:
[----:B------:R-:W-:Y:S05]  /*4040*/  BSYNC B0 ;  /* 0x0000000000007941 */ /* 0x000fea0003800000 */
.L_x_29:
[----:B------:R-:W-:-:S05]  /*4050*/  IMAD R17, R17, c[0x0][0x32c], R62 ;  /* 0x0000cb0011117a24 */ /* 0x000fca00078e023e */
[----:B------:R-:W-:Y:S02]  /*4060*/  IADD3 R26, R17, c[0x0][0x32c], RZ ;  /* 0x0000cb00111a7a10 */ /* 0x000fe40007ffe0ff */
[----:B------:R-:W-:Y:S02]  /*4070*/  IMNMX R64, R64, R17, !PT ;  /* 0x0000001140407217 */ /* 0x000fe40007800200 */
[----:B------:R-:W-:Y:S02]  /*4080*/  IMNMX R63, R63, R26, PT ;  /* 0x0000001a3f3f7217 */ /* 0x000fe40003800200 */
.L_x_28:
[----:B--234-:R-:W-:Y:S01]  /*4090*/  ISETP.NE.AND P0, PT, R66, RZ, PT ;  /* 0x000000ff4200720c */ /* 0x01cfe20003f05270 */
[----:B------:R-:W-:Y:S01]  /*40a0*/  IMAD.SHL.U32 R212, R2, 0x2, RZ ;  /* 0x0000000202d47824 */ /* 0x000fe200078e00ff */
[C---:B------:R-:W-:Y:S01]  /*40b0*/  ISETP.GT.AND P6, PT, R64.reuse, 0x51, !P6 ;  /* 0x000000514000780c */ /* 0x040fe200077c4270 */
[----:B------:R-:W-:Y:S01]  /*40c0*/  ULDC.64 UR4, c[0x0][0x2c8] ;  /* 0x0000b20000047ab9 */ /* 0x000fe20000000a00 */
[C---:B------:R-:W-:Y:S01]  /*40d0*/  ISETP.GT.AND P0, PT, R64.reuse, 0x1, !P0 ;  /* 0x000000014000780c */ /* 0x040fe20004704270 */
[----:B------:R-:W-:Y:S01]  /*40e0*/  IMAD R210, R5, 0x2, R212 ;  /* 0x0000000205d27824 */ /* 0x000fe200078e02d4 */
[C---:B------:R-:W-:Y:S01]  /*40f0*/  ISETP.GT.AND P5, PT, R64.reuse, 0x58, !P5 ;  /* 0x000000584000780c */ /* 0x040fe20006fa4270 */
[----:B------:R-:W-:Y:S01]  /*4100*/  LDSM.16.MT88.4 R76, [R212+0x3100] ;  /* 0x00310000d44c783b */ /* 0x000fe20000004200 */
[----:B------:R-:W-:Y:S01]  /*4110*/  ISETP.LT.OR P0, PT, R63, 0x2, P0 ;  /* 0x000000023f00780c */ /* 0x000fe20000701670 */
[----:B------:R-:W-:Y:S01]  /*4120*/  IMAD R208, R3, 0x2, R210 ;  /* 0x0000000203d07824 */ /* 0x000fe200078e02d2 */
[----:B------:R-:W-:Y:S01]  /*4130*/  ISETP.LT.OR P6, PT, R63, 0x52, P6 ;  /* 0x000000523f00780c */ /* 0x000fe200037c1670 */
[----:B------:R-:W-:Y:S01]  /*4140*/  IMAD R209, R3, 0x2, R212 ;  /* 0x0000000203d17824 */ /* 0x000fe200078e02d4 */
[----:B-1----:R-:W-:Y:S01]  /*4150*/  FSEL R23, R23, -INF , !P0 ;  /* 0xff80000017177808 */ /* 0x002fe20004000000 */
[----:B------:R-:W-:Y:S01]  /*4160*/  LDSM.16.MT88.4 R108, [R212+0x100] ;  /* 0x00010000d46c783b */ /* 0x000fe20000004200 */
[----:B------:R-:W-:Y:S01]  /*4170*/  ISETP.NE.AND P0, PT, R61, RZ, PT ;  /* 0x000000ff3d00720c */ /* 0x000fe20003f05270 */
[----:B------:R-:W-:Y:S01]  /*4180*/  UIMAD.WIDE.U32 UR22, UR21, UR4, URZ ;  /* 0x00000004151672a5 */ /* 0x000fe2000f8e003f */
[C---:B------:R-:W-:Y:S01]  /*4190*/  ISETP.GT.AND P2, PT, R64.reuse, 0x59, !P2 ;  /* 0x000000594000780c */ /* 0x040fe20005744270 */
[----:B------:R-:W-:Y:S01]  /*41a0*/  LDSM.16.MT88.4 R84, [R208+0x100] ;  /* 0x00010000d054783b */ /* 0x000fe20000004200 */
[----:B------:R-:W-:Y:S01]  /*41b0*/  ISETP.GT.AND P0, PT, R64, 0x8, !P0 ;  /* 0x000000084000780c */ /* 0x000fe20004704270 */
[----:B------:R-:W-:Y:S01]  /*41c0*/  @UP2 USHF.R.U32.HI UR21, URZ, UR5, UR23 ;  /* 0x000000053f152299 */ /* 0x000fe20008011617 */
[C---:B------:R-:W-:Y:S01]  /*41d0*/  ISETP.LT.OR P5, PT, R63.reuse, 0x59, P5 ;  /* 0x000000593f00780c */ /* 0x040fe20002fa1670 */
[----:B------:R-:W-:Y:S01]  /*41e0*/  LDSM.16.MT88.4 R100, [R210+0x100] ;  /* 0x00010000d264783b */ /* 0x000fe20000004200 */
[----:B------:R-:W-:Y:S01]  /*41f0*/  ISETP.LT.OR P0, PT, R63, 0x9, P0 ;  /* 0x000000093f00780c */ /* 0x000fe20000701670 */
[----:B------:R-:W-:Y:S01]  /*4200*/  UIADD3 UR4, UR20, UR21, URZ ;  /* 0x0000001514047290 */ /* 0x000fe2000fffe03f */
[----:B------:R-:W-:Y:S01]  /*4210*/  FSEL R131, R131, -INF , !P6 ;  /* 0xff80000083837808 */ /* 0x000fe20007000000 */
[----:B------:R-:W-:Y:S01]  /*4220*/  LDSM.16.MT88.4 R92, [R209+0x100] ;  /* 0x00010000d15c783b */ /* 0x000fe20000004200 */
[----:B------:R-:W-:Y:S01]  /*4230*/  FSEL R19, R37, -INF , !P0 ;  /* 0xff80000025137808 */ /* 0x000fe20004000000 */
[----:B------:R-:W-:Y:S01]  /*4240*/  ULDC UR20, c[0x0][0x328] ;  /* 0x0000ca0000147ab9 */ /* 0x000fe20000000800 */
[----:B------:R-:W-:Y:S01]  /*4250*/  ISETP.NE.AND P0, PT, R60, RZ, PT ;  /* 0x000000ff3c00720c */ /* 0x000fe20003f05270 */
[----:B------:R-:W-:Y:S01]  /*4260*/  LDSM.16.MT88.4 R68, [R210+0x3100] ;  /* 0x00310000d244783b */ /* 0x000fe20000004200 */
[----:B------:R-:W-:Y:S01]  /*4270*/  ISETP.LT.OR P2, PT, R63, 0x5a, P2 ;  /* 0x0000005a3f00780c */ /* 0x000fe20001741670 */
[----:B------:R-:W-:Y:S01]  /*4280*/  UIADD3 UR20, UR4, UR20, URZ ;  /* 0x0000001404147290 */ /* 0x000fe2000fffe03f */
[----:B------:R-:W-:-:S02]  /*4290*/  ISETP.GT.AND P0, PT, R64, 0x9, !P0 ;  /* 0x000000094000780c */ /* 0x000fc40004704270 */
[----:B------:R-:W-:Y:S02]  /*42a0*/  FSEL R127, R127, -INF , !P5 ;  /* 0xff8000007f7f7808 */ /* 0x000fe40006800000 */
[----:B------:R-:W-:Y:S02]  /*42b0*/  ISETP.LT.OR P0, PT, R63, 0xa, P0 ;  /* 0x0000000a3f00780c */ /* 0x000fe40000701670 */
[----:B------:R-:W-:Y:S02]  /*42c0*/  FSEL R125, R125, -INF , !P2 ;  /* 0xff8000007d7d7808 */ /* 0x000fe40005000000 */
[----:B------:R-:W-:Y:S02]  /*42d0*/  FSEL R17, R14, -INF , !P0 ;  /* 0xff8000000e117808 */ /* 0x000fe40004000000 */
[----:B------:R-:W-:Y:S02]  /*42e0*/  ISETP.NE.AND P0, PT, R57, RZ, PT ;  /* 0x000000ff3900720c */ /* 0x000fe40003f05270 */
[----:B------:R-:W-:-:S02]  /*42f0*/  IADD3 R168, R36, -0x2, RZ ;  /* 0xfffffffe24a87810 */ /* 0x000fc40007ffe0ff */
[----:B------:R-:W-:-:S04]  /*4300*/  ISETP.GT.AND P0, PT, R64, 0x10, !P0 ;  /* 0x000000104000780c */ /* 0x000fc80004704270 */
[----:B------:R-:W-:-:S04]  /*4310*/  ISETP.LT.OR P0, PT, R63, 0x11, P0 ;  /* 0x000000113f00780c */ /* 0x000fc80000701670 */
[----:B------:R-:W-:Y:S02]  /*4320*/  FSEL R15, R15, -INF , !P0 ;  /* 0xff8000000f0f7808 */ /* 0x000fe40004000000 */
[----:B------:R-:W-:-:S04]  /*4330*/  ISETP.NE.AND P0, PT, R13, RZ, PT ;  /* 0x000000ff0d00720c */ /* 0x000fc80003f05270 */
[----:B------:R-:W-:-:S04]  /*4340*/  ISETP.GT.AND P0, PT, R64, 0x11, !P0 ;  /* 0x000000114000780c */ /* 0x000fc80004704270 */
[----:B------:R-:W-:-:S04]  /*4350*/  ISETP.LT.OR P0, PT, R63, 0x12, P0 ;  /* 0x000000123f00780c */ /* 0x000fc80000701670 */
[----:B------:R-:W-:Y:S02]  /*4360*/  FSEL R13, R22, -INF , !P0 ;  /* 0xff800000160d7808 */ /* 0x000fe40004000000 */
[----:B------:R-:W-:Y:S02]  /*4370*/  ISETP.NE.AND P0, PT, R56, RZ, PT ;  /* 0x000000ff3800720c */ /* 0x000fe40003f05270 */
[----:B------:R-:W-:Y:S02]  /*4380*/  LDSM.16.MT88.4 R56, [R209+0x3100] ;  /* 0x00310000d138783b */ /* 0x000fe40000004200 */
[----:B------:R-:W-:-:S04]  /*4390*/  ISETP.GT.AND P0, PT, R64, 0x18, !P0 ;  /* 0x000000184000780c */ /* 0x000fc80004704270 */
[----:B------:R-:W-:-:S04]  /*43a0*/  ISETP.LT.OR P0, PT, R63, 0x19, P0 ;  /* 0x000000193f00780c */ /* 0x000fc80000701670 */
[----:B------:R-:W-:Y:S02]  /*43b0*/  FSEL R11, R30, -INF , !P0 ;  /* 0xff8000001e0b7808 */ /* 0x000fe40004000000 */
[----:B------:R-:W-:-:S04]  /*43c0*/  ISETP.NE.AND P0, PT, R9, RZ, PT ;  /* 0x000000ff0900720c */ /* 0x000fc80003f05270 */
        /* <DEDUP_REMOVED lines=52> */
[----:B------:R-:W-:Y:S02]  /*4710*/  FMNMX.FTZ R21, R7, R24, !PT ;  /* 0x0000001807157209 */ /* 0x000fe40007810000 */
[----:B------:R-:W-:Y:S02]  /*4720*/  ISETP.GT.AND P0, PT, R64, RZ, !P0 ;  /* 0x000000ff4000720c */ /* 0x000fe40004704270 */
[----:B------:R-:W-:Y:S02]  /*4730*/  FMNMX.FTZ R21, R20, R21, !PT ;  /* 0x0000001514157209 */ /* 0x000fe40007810000 */
[----:B------:R-:W-:-:S02]  /*4740*/  ISETP.LT.OR P0, PT, R63, 0x1, P0 ;  /* 0x000000013f00780c */ /* 0x000fc40000701670 */
[----:B------:R-:W-:Y:S02]  /*4750*/  FMNMX.FTZ R21, R16, R21, !PT ;  /* 0x0000001510157209 */ /* 0x000fe40007810000 */
[----:B------:R-:W-:Y:S02]  /*4760*/  FSEL R10, R10, -INF , !P0 ;  /* 0xff8000000a0a7808 */ /* 0x000fe40004000000 */
[----:B------:R-:W-:Y:S02]  /*4770*/  FMNMX.FTZ R21, R12, R21, !PT ;  /* 0x000000150c157209 */ /* 0x000fe40007810000 */
[----:B------:R-:W-:Y:S02]  /*4780*/  FMNMX.FTZ R14, R10, R23, !PT ;  /* 0x000000170a0e7209 */ /* 0x000fe40007810000 */
[----:B------:R-:W-:Y:S02]  /*4790*/  FMNMX.FTZ R21, R6, R21, !PT ;  /* 0x0000001506157209 */ /* 0x000fe40007810000 */
[----:B------:R-:W-:-:S02]  /*47a0*/  FMNMX.FTZ R14, R19, R14, !PT ;  /* 0x0000000e130e7209 */ /* 0x000fc40007810000 */
[----:B------:R-:W-:Y:S02]  /*47b0*/  FMNMX.FTZ R21, R4, R21, !PT ;  /* 0x0000001504157209 */ /* 0x000fe40007810000 */
[----:B------:R-:W-:Y:S02]  /*47c0*/  FMNMX.FTZ R14, R17, R14, !PT ;  /* 0x0000000e110e7209 */ /* 0x000fe40007810000 */
        /* <DEDUP_REMOVED lines=25> */
[----:B------:R-:W-:Y:S02]  /*4960*/  ISETP.NE.AND P0, PT, R0, RZ, PT ;  /* 0x000000ff0000720c */ /* 0x000fe40003f05270 */
[----:B------:R-:W-:Y:S02]  /*4970*/  FMNMX.FTZ R21, R140, R21, !PT ;  /* 0x000000158c157209 */ /* 0x000fe40007810000 */
[----:B------:R-:W-:-:S02]  /*4980*/  FMNMX.FTZ R14, R155, R14, !PT ;  /* 0x0000000e9b0e7209 */ /* 0x000fc40007810000 */
[----:B------:R-:W-:Y:S02]  /*4990*/  FMNMX.FTZ R21, R138, R21, !PT ;  /* 0x000000158a157209 */ /* 0x000fe40007810000 */
[----:B------:R-:W-:Y:S02]  /*49a0*/  ISETP.GT.AND P0, PT, R64, 0x50, !P0 ;  /* 0x000000504000780c */ /* 0x000fe40004704270 */
[----:B------:R-:W-:Y:S02]  /*49b0*/  FMNMX.FTZ R21, R136, R21, !PT ;  /* 0x0000001588157209 */ /* 0x000fe40007810000 */
[----:B------:R-:W-:Y:S02]  /*49c0*/  FMNMX.FTZ R14, R153, R14, !PT ;  /* 0x0000000e990e7209 */ /* 0x000fe40007810000 */
[----:B------:R-:W-:Y:S02]  /*49d0*/  FMNMX.FTZ R0, R134, R21, !PT ;  /* 0x0000001586007209 */ /* 0x000fe40007810000 */
[----:B------:R-:W-:-:S02]  /*49e0*/  ISETP.LT.OR P0, PT, R63, 0x51, P0 ;  /* 0x000000513f00780c */ /* 0x000fc40000701670 */
[----:B------:R-:W-:Y:S01]  /*49f0*/  FMNMX.FTZ R14, R151, R14, !PT ;  /* 0x0000000e970e7209 */ /* 0x000fe20007810000 */
[----:B------:R-:W1:Y:S01]  /*4a00*/  SHFL.BFLY PT, R21, R0, 0x2, 0x1f ;  /* 0x0c401f0000157f89 */ /* 0x000e6200000e0000 */
[----:B------:R-:W-:Y:S02]  /*4a10*/  FSEL R133, R133, -INF , !P0 ;  /* 0xff80000085857808 */ /* 0x000fe40004000000 */
[----:B------:R-:W-:-:S04]  /*4a20*/  FMNMX.FTZ R14, R143, R14, !PT ;  /* 0x0000000e8f0e7209 */ /* 0x000fc80007810000 */
[----:B------:R-:W-:-:S04]  /*4a30*/  FMNMX.FTZ R14, R133, R14, !PT ;  /* 0x0000000e850e7209 */ /* 0x000fc80007810000 */
[----:B------:R-:W-:-:S04]  /*4a40*/  FMNMX.FTZ R14, R131, R14, !PT ;  /* 0x0000000e830e7209 */ /* 0x000fc80007810000 */
[----:B------:R-:W-:-:S04]  /*4a50*/  FMNMX.FTZ R14, R127, R14, !PT ;  /* 0x0000000e7f0e7209 */ /* 0x000fc80007810000 */
[----:B------:R-:W-:Y:S02]  /*4a60*/  FMNMX.FTZ R14, R125, R14, !PT ;  /* 0x0000000e7d0e7209 */ /* 0x000fe40007810000 */
[----:B-1----:R-:W-:-:S03]  /*4a70*/  FMNMX.FTZ R18, R0, R21, !PT ;  /* 0x0000001500127209 */ /* 0x002fc60007810000 */
[----:B------:R-:W1:Y:S04]  /*4a80*/  SHFL.BFLY PT, R21, R14, 0x2, 0x1f ;  /* 0x0c401f000e157f89 */ /* 0x000e6800000e0000 */
[----:B------:R-:W2:Y:S01]  /*4a90*/  SHFL.BFLY PT, R25, R18, 0x1, 0x1f ;  /* 0x0c201f0012197f89 */ /* 0x000ea200000e0000 */
[----:B-1----:R-:W-:Y:S02]  /*4aa0*/  FMNMX.FTZ R21, R14, R21, !PT ;  /* 0x000000150e157209 */ /* 0x002fe40007810000 */
[----:B--2---:R-:W-:-:S03]  /*4ab0*/  FMNMX.FTZ R0, R18, R25, !PT ;  /* 0x0000001912007209 */ /* 0x004fc60007810000 */
[----:B------:R-:W1:Y:S01]  /*4ac0*/  SHFL.BFLY PT, R116, R21, 0x1, 0x1f ;  /* 0x0c201f0015747f89 */ /* 0x000e6200000e0000 */
[C---:B------:R-:W-:Y:S01]  /*4ad0*/  FSETP.NEU.FTZ.AND P0, PT, R0.reuse, -INF , PT ;  /* 0xff8000000000780b */ /* 0x040fe20003f1d000 */
[----:B------:R-:W-:-:S05]  /*4ae0*/  FMUL.FTZ R135, R0, c[0x0][0x2d0] ;  /* 0x0000b40000877a20 */ /* 0x000fca0000410000 */
[----:B------:R-:W-:-:S05]  /*4af0*/  FSEL R135, R135, RZ, P0 ;  /* 0x000000ff87877208 */ /* 0x000fca0000000000 */
[--C-:B------:R-:W-:Y:S02]  /*4b00*/  FFMA.FTZ R50, R7, c[0x0][0x2d0], -R135.reuse ;  /* 0x0000b40007327a23 */ /* 0x100fe40000010887 */
[--C-:B------:R-:W-:Y:S02]  /*4b10*/  FFMA.FTZ R47, R24, c[0x0][0x2d0], -R135.reuse ;  /* 0x0000b400182f7a23 */ /* 0x100fe40000010887 */
[--C-:B------:R-:W-:Y:S01]  /*4b20*/  FFMA.FTZ R48, R20, c[0x0][0x2d0], -R135.reuse ;  /* 0x0000b40014307a23 */ /* 0x100fe20000010887 */
[----:B------:R-:W-:Y:S01]  /*4b30*/  LDSM.16.MT88.4 R24, [R212+0x900] ;  /* 0x00090000d418783b */ /* 0x000fe20000004200 */
[--C-:B------:R-:W-:Y:S01]  /*4b40*/  FFMA.FTZ R43, R16, c[0x0][0x2d0], -R135.reuse ;  /* 0x0000b400102b7a23 */ /* 0x100fe20000010887 */
[----:B------:R-:W-:Y:S01]  /*4b50*/  MUFU.EX2 R50, R50 ;  /* 0x0000003200327308 */ /* 0x000fe20000000800 */
[--C-:B------:R-:W-:Y:S01]  /*4b60*/  FFMA.FTZ R41, R6, c[0x0][0x2d0], -R135.reuse ;  /* 0x0000b40006297a23 */ /* 0x100fe20000010887 */
[----:B-1----:R-:W-:Y:S01]  /*4b70*/  FMNMX.FTZ R116, R116, R21, !PT ;  /* 0x0000001574747209 */ /* 0x002fe20007810000 */
[----:B------:R-:W-:-:S02]  /*4b80*/  FFMA.FTZ R42, R4, c[0x0][0x2d0], -R135 ;  /* 0x0000b400042a7a23 */ /* 0x000fc40000010887 */
[----:B------:R-:W1:Y:S01]  /*4b90*/  LDSM.16.MT88.4 R4, [R208+0x3100] ;  /* 0x00310000d004783b */ /* 0x000e620000004200 */
[C---:B------:R-:W-:Y:S01]  /*4ba0*/  FSETP.NEU.FTZ.AND P0, PT, R116.reuse, -INF , PT ;  /* 0xff8000007400780b */ /* 0x040fe20003f1d000 */
[----:B------:R-:W-:Y:S01]  /*4bb0*/  FMUL.FTZ R130, R116, c[0x0][0x2d0] ;  /* 0x0000b40074827a20 */ /* 0x000fe20000410000 */
[----:B------:R-:W2:Y:S01]  /*4bc0*/  MUFU.EX2 R47, R47 ;  /* 0x0000002f002f7308 */ /* 0x000ea20000000800 */
[--C-:B------:R-:W-:Y:S02]  /*4bd0*/  FFMA.FTZ R46, R12, c[0x0][0x2d0], -R135.reuse ;  /* 0x0000b4000c2e7a23 */ /* 0x100fe40000010887 */
[--C-:B------:R-:W-:Y:S01]  /*4be0*/  FFMA.FTZ R37, R8, c[0x0][0x2d0], -R135.reuse ;  /* 0x0000b40008257a23 */ /* 0x100fe20000010887 */
[----:B------:R-:W-:Y:S01]  /*4bf0*/  FSEL R130, R130, RZ, P0 ;  /* 0x000000ff82827208 */ /* 0x000fe20000000000 */
[--C-:B------:R-:W-:Y:S01]  /*4c00*/  FFMA.FTZ R51, R126, c[0x0][0x2d0], -R135.reuse ;  /* 0x0000b4007e337a23 */ /* 0x100fe20000010887 */
[----:B------:R-:W-:Y:S01]  /*4c10*/  PLOP3.LUT P0, PT, PT, PT, UP1, 0x40, 0x0 ;  /* 0x000000000000781c */ /* 0x000fe20003f0e818 */
[----:B------:R-:W-:Y:S01]  /*4c20*/  FFMA.FTZ R124, R32, c[0x0][0x2d0], -R135 ;  /* 0x0000b400207c7a23 */ /* 0x000fe20000010887 */
[----:B------:R-:W-:Y:S01]  /*4c30*/  MUFU.EX2 R48, R48 ;  /* 0x0000003000307308 */ /* 0x000fe20000000800 */
[--C-:B------:R-:W-:Y:S01]  /*4c40*/  FFMA.FTZ R49, R10, c[0x0][0x2d0], -R130.reuse ;  /* 0x0000b4000a317a23 */ /* 0x100fe20000010882 */
[----:B------:R-:W-:Y:S01]  /*4c50*/  LDSM.16.MT88.4 R32, [R210+0x3900] ;  /* 0x00390000d220783b */ /* 0x000fe20000004200 */
[----:B------:R-:W-:-:S02]  /*4c60*/  FFMA.FTZ R118, R23, c[0x0][0x2d0], -R130 ;  /* 0x0000b40017767a23 */ /* 0x000fc40000010882 */
[--C-:B------:R-:W-:Y:S01]  /*4c70*/  FFMA.FTZ R45, R19, c[0x0][0x2d0], -R130.reuse ;  /* 0x0000b400132d7a23 */ /* 0x100fe20000010882 */
[----:B------:R-:W-:Y:S01]  /*4c80*/  LDSM.16.MT88.4 R20, [R210+0x900] ;  /* 0x00090000d214783b */ /* 0x000fe20000004200 */
[--C-:B------:R-:W-:Y:S01]  /*4c90*/  FFMA.FTZ R44, R17, c[0x0][0x2d0], -R130.reuse ;  /* 0x0000b400112c7a23 */ /* 0x100fe20000010882 */
[----:B------:R-:W3:Y:S01]  /*4ca0*/  MUFU.EX2 R43, R43 ;  /* 0x0000002b002b7308 */ /* 0x000ee20000000800 */
[--C-:B------:R-:W-:Y:S01]  /*4cb0*/  FFMA.FTZ R40, R15, c[0x0][0x2d0], -R130.reuse ;  /* 0x0000b4000f287a23 */ /* 0x100fe20000010882 */
[----:B--2---:R-:W-:Y:S01]  /*4cc0*/  F2FP.PACK_AB R64, R47, R50 ;  /* 0x000000322f40723e */ /* 0x004fe200000000ff */
[--C-:B------:R-:W-:Y:S01]  /*4cd0*/  FFMA.FTZ R39, R13, c[0x0][0x2d0], -R130.reuse ;  /* 0x0000b4000d277a23 */ /* 0x100fe20000010882 */
[----:B------:R-:W-:Y:S01]  /*4ce0*/  LDSM.16.MT88.4 R16, [R209+0x900] ;  /* 0x00090000d110783b */ /* 0x000fe20000004200 */
[--C-:B------:R-:W-:Y:S02]  /*4cf0*/  FFMA.FTZ R3, R11, c[0x0][0x2d0], -R130.reuse ;  /* 0x0000b4000b037a23 */ /* 0x100fe40000010882 */
[----:B------:R-:W-:Y:S01]  /*4d00*/  FFMA.FTZ R2, R9, c[0x0][0x2d0], -R130 ;  /* 0x0000b40009027a23 */ /* 0x000fe20000010882 */
[----:B------:R-:W-:Y:S01]  /*4d10*/  MUFU.EX2 R49, R49 ;  /* 0x0000003100317308 */ /* 0x000fe20000000800 */
[----:B------:R-:W2:Y:S01]  /*4d20*/  LDSM.16.MT88.4 R12, [R208+0x900] ;  /* 0x00090000d00c783b */ /* 0x000ea20000004200 */
[----:B------:R-:W-:-:S02]  /*4d30*/  FFMA.FTZ R126, R28, c[0x0][0x2d0], -R135 ;  /* 0x0000b4001c7e7a23 */ /* 0x000fc40000010887 */
[--C-:B------:R-:W-:Y:S01]  /*4d40*/  FFMA.FTZ R117, R128, c[0x0][0x2d0], -R135.reuse ;  /* 0x0000b40080757a23 */ /* 0x100fe20000010887 */
[----:B------:R-:W4:Y:S01]  /*4d50*/  LDSM.16.MT88.4 R8, [R212+0x3900] ;  /* 0x00390000d408783b */ /* 0x000f220000004200 */
[--C-:B------:R-:W-:Y:S02]  /*4d60*/  FFMA.FTZ R119, R119, c[0x0][0x2d0], -R130.reuse ;  /* 0x0000b40077777a23 */ /* 0x100fe40000010882 */
[----:B------:R-:W5:Y:S01]  /*4d70*/  MUFU.EX2 R118, R118 ;  /* 0x0000007600767308 */ /* 0x000f620000000800 */
[----:B---3--:R-:W-:Y:S01]  /*4d80*/  F2FP.PACK_AB R66, R43, R48 ;  /* 0x000000302b42723e */ /* 0x008fe200000000ff */
[----:B------:R-:W3:Y:S01]  /*4d90*/  LDSM.16.MT88.4 R28, [R209+0x3900] ;  /* 0x00390000d11c783b */ /* 0x000ee20000004200 */
[--C-:B------:R-:W-:Y:S02]  /*4da0*/  FFMA.FTZ R128, R139, c[0x0][0x2d0], -R130.reuse ;  /* 0x0000b4008b807a23 */ /* 0x100fe40000010882 */
[--C-:B------:R-:W-:Y:S02]  /*4db0*/  FFMA.FTZ R129, R129, c[0x0][0x2d0], -R130.reuse ;  /* 0x0000b40081817a23 */ /* 0x100fe40000010882 */
[----:B------:R-:W-:Y:S01]  /*4dc0*/  FFMA.FTZ R132, R137, c[0x0][0x2d0], -R130 ;  /* 0x0000b40089847a23 */ /* 0x000fe20000010882 */
[----:B------:R-:W-:Y:S01]  /*4dd0*/  MUFU.EX2 R45, R45 ;  /* 0x0000002d002d7308 */ /* 0x000fe20000000800 */
[----:B------:R-:W-:-:S02]  /*4de0*/  FFMA.FTZ R137, R152, c[0x0][0x2d0], -R135 ;  /* 0x0000b40098897a23 */ /* 0x000fc40000010887 */
[--C-:B------:R-:W-:Y:S02]  /*4df0*/  FFMA.FTZ R139, R150, c[0x0][0x2d0], -R135.reuse ;  /* 0x0000b400968b7a23 */ /* 0x100fe40000010887 */
[--C-:B------:R-:W-:Y:S02]  /*4e00*/  FFMA.FTZ R142, R142, c[0x0][0x2d0], -R135.reuse ;  /* 0x0000b4008e8e7a23 */ /* 0x100fe40000010887 */
[----:B------:R-:W-:Y:S01]  /*4e10*/  FFMA.FTZ R148, R148, c[0x0][0x2d0], -R135 ;  /* 0x0000b40094947a23 */ /* 0x000fe20000010887 */
[----:B------:R-:W1:Y:S01]  /*4e20*/  MUFU.EX2 R44, R44 ;  /* 0x0000002c002c7308 */ /* 0x000e620000000800 */
[----:B-----5:R-:W-:Y:S01]  /*4e30*/  F2FP.PACK_AB R65, R118, R49 ;  /* 0x000000317641723e */ /* 0x020fe200000000ff */
[--C-:B------:R-:W-:Y:S02]  /*4e40*/  FFMA.FTZ R141, R141, c[0x0][0x2d0], -R130.reuse ;  /* 0x0000b4008d8d7a23 */ /* 0x100fe40000010882 */
[--C-:B------:R-:W-:Y:S02]  /*4e50*/  FFMA.FTZ R150, R159, c[0x0][0x2d0], -R130.reuse ;  /* 0x0000b4009f967a23 */ /* 0x100fe40000010882 */
[----:B------:R-:W-:-:S02]  /*4e60*/  FFMA.FTZ R149, R149, c[0x0][0x2d0], -R130 ;  /* 0x0000b40095957a23 */ /* 0x000fc40000010882 */
[----:B------:R-:W-:Y:S01]  /*4e70*/  MUFU.EX2 R46, R46 ;  /* 0x0000002e002e7308 */ /* 0x000fe20000000800 */
[----:B------:R-:W-:Y:S02]  /*4e80*/  FFMA.FTZ R152, R157, c[0x0][0x2d0], -R130 ;  /* 0x0000b4009d987a23 */ /* 0x000fe40000010882 */
[--C-:B------:R-:W-:Y:S02]  /*4e90*/  FFMA.FTZ R157, R160, c[0x0][0x2d0], -R135.reuse ;  /* 0x0000b400a09d7a23 */ /* 0x100fe40000010887 */
[--C-:B------:R-:W-:Y:S02]  /*4ea0*/  FFMA.FTZ R159, R156, c[0x0][0x2d0], -R135.reuse ;  /* 0x0000b4009c9f7a23 */ /* 0x100fe40000010887 */
[--C-:B------:R-:W-:Y:S01]  /*4eb0*/  FFMA.FTZ R158, R158, c[0x0][0x2d0], -R135.reuse ;  /* 0x0000b4009e9e7a23 */ /* 0x100fe20000010887 */
[----:B-1----:R-:W-:Y:S01]  /*4ec0*/  F2FP.PACK_AB R67, R44, R45 ;  /* 0x0000002d2c43723e */ /* 0x002fe200000000ff */
[----:B------:R-:W1:Y:S01]  /*4ed0*/  MUFU.EX2 R41, R41 ;  /* 0x0000002900297308 */ /* 0x000e620000000800 */
[----:B------:R-:W-:-:S02]  /*4ee0*/  FFMA.FTZ R154, R154, c[0x0][0x2d0], -R135 ;  /* 0x0000b4009a9a7a23 */ /* 0x000fc40000010887 */
[--C-:B------:R-:W-:Y:S02]  /*4ef0*/  FFMA.FTZ R155, R155, c[0x0][0x2d0], -R130.reuse ;  /* 0x0000b4009b9b7a23 */ /* 0x100fe40000010882 */
[--C-:B------:R-:W-:Y:S01]  /*4f00*/  FFMA.FTZ R156, R153, c[0x0][0x2d0], -R130.reuse ;  /* 0x0000b400999c7a23 */ /* 0x100fe20000010882 */
[C---:B------:R-:W-:Y:S01]  /*4f10*/  HMMA.16816.F32 R88, R64.reuse, R84, RZ ;  /* 0x000000544058723c */ /* 0x040fe200000018ff */
[--C-:B------:R-:W-:Y:S01]  /*4f20*/  FFMA.FTZ R151, R151, c[0x0][0x2d0], -R130.reuse ;  /* 0x0000b40097977a23 */ /* 0x100fe20000010882 */
[----:B------:R-:W-:Y:S01]  /*4f30*/  MUFU.EX2 R42, R42 ;  /* 0x0000002a002a7308 */ /* 0x000fe20000000800 */
[----:B------:R-:W-:Y:S02]  /*4f40*/  FFMA.FTZ R160, R143, c[0x0][0x2d0], -R130 ;  /* 0x0000b4008fa07a23 */ /* 0x000fe40000010882 */
[--C-:B------:R-:W-:Y:S02]  /*4f50*/  FFMA.FTZ R140, R140, c[0x0][0x2d0], -R135.reuse ;  /* 0x0000b4008c8c7a23 */ /* 0x100fe40000010887 */
[--C-:B------:R-:W-:Y:S01]  /*4f60*/  FFMA.FTZ R143, R138, c[0x0][0x2d0], -R135.reuse ;  /* 0x0000b4008a8f7a23 */ /* 0x100fe20000010887 */
[----:B------:R-:W-:Y:S01]  /*4f70*/  HMMA.16816.F32 R84, R64, R86, RZ ;  /* 0x000000564054723c */ /* 0x000fe200000018ff */
[--C-:B------:R-:W-:Y:S01]  /*4f80*/  FFMA.FTZ R136, R136, c[0x0][0x2d0], -R135.reuse ;  /* 0x0000b40088887a23 */ /* 0x100fe20000010887 */
[----:B------:R-:W-:Y:S01]  /*4f90*/  MUFU.EX2 R37, R37 ;  /* 0x0000002500257308 */ /* 0x000fe20000000800 */
[----:B------:R-:W-:-:S02]  /*4fa0*/  FFMA.FTZ R135, R134, c[0x0][0x2d0], -R135 ;  /* 0x0000b40086877a23 */ /* 0x000fc40000010887 */
[--C-:B------:R-:W-:Y:S02]  /*4fb0*/  FFMA.FTZ R133, R133, c[0x0][0x2d0], -R130.reuse ;  /* 0x0000b40085857a23 */ /* 0x100fe40000010882 */
[--C-:B------:R-:W-:Y:S01]  /*4fc0*/  FFMA.FTZ R134, R131, c[0x0][0x2d0], -R130.reuse ;  /* 0x0000b40083867a23 */ /* 0x100fe20000010882 */
[C---:B------:R-:W-:Y:S01]  /*4fd0*/  HMMA.16816.F32 R80, R64.reuse, R76, RZ ;  /* 0x0000004c4050723c */ /* 0x040fe200000018ff */
[----:B------:R-:W-:Y:S01]  /*4fe0*/  FFMA.FTZ R229, R125, c[0x0][0x2d0], -R130 ;  /* 0x0000b4007de57a23 */ /* 0x000fe20000010882 */
[----:B------:R-:W-:Y:S01]  /*4ff0*/  MUFU.EX2 R40, R40 ;  /* 0x0000002800287308 */ /* 0x000fe20000000800 */
[----:B------:R-:W-:Y:S02]  /*5000*/  FADD.FTZ R47, R50, R47 ;  /* 0x0000002f322f7221 */ /* 0x000fe40000010000 */
[----:B------:R-:W-:Y:S02]  /*5010*/  FADD.FTZ R118, R49, R118 ;  /* 0x0000007631767221 */ /* 0x000fe40000010000 */
[----:B------:R-:W-:Y:S01]  /*5020*/  FADD.FTZ R48, R48, R47 ;  /* 0x0000002f30307221 */ /* 0x000fe20000010000 */
[----:B------:R-:W-:Y:S02]  /*5030*/  HMMA.16816.F32 R76, R64, R78, RZ ;  /* 0x0000004e404c723c */ /* 0x000fe400000018ff */
[----:B------:R-:W5:Y:S01]  /*5040*/  MUFU.EX2 R39, R39 ;  /* 0x0000002700277308 */ /* 0x000f620000000800 */
[----:B------:R-:W-:-:S05]  /*5050*/  FADD.FTZ R43, R43, R48 ;  /* 0x000000302b2b7221 */ /* 0x000fca0000010000 */
        /* <DEDUP_REMOVED lines=19> */
[----:B------:R-:W2:Y:S06]  /*5190*/  MUFU.EX2 R132, R132 ;  /* 0x0000008400847308 */ /* 0x000eac0000000800 */
[C---:B------:R-:W-:Y:S02]  /*51a0*/  HMMA.16816.F32 R60, R64.reuse, R4, RZ ;  /* 0x00000004403c723c */ /* 0x040fe400000018ff */
[----:B------:R-:W-:Y:S05]  /*51b0*/  MUFU.EX2 R137, R137 ;  /* 0x0000008900897308 */ /* 0x000fea0000000800 */
[----:B-1----:R-:W-:Y:S01]  /*51c0*/  F2FP.PACK_AB R4, R41, R46 ;  /* 0x0000002e2904723e */ /* 0x002fe200000000ff */
[----:B------:R-:W-:Y:S01]  /*51d0*/  HMMA.16816.F32 R64, R64, R6, RZ ;  /* 0x000000064040723c */ /* 0x000fe200000018ff */
[----:B-----5:R-:W-:Y:S01]  /*51e0*/  F2FP.PACK_AB R5, R39, R40 ;  /* 0x000000282705723e */ /* 0x020fe200000000ff */
[----:B------:R-:W1:Y:S01]  /*51f0*/  MUFU.EX2 R142, R142 ;  /* 0x0000008e008e7308 */ /* 0x000e620000000800 */
[----:B------:R-:W-:-:S04]  /*5200*/  FADD.FTZ R46, R46, R43 ;  /* 0x0000002b2e2e7221 */ /* 0x000fc80000010000 */
[----:B------:R-:W-:Y:S01]  /*5210*/  F2FP.PACK_AB R6, R37, R42 ;  /* 0x0000002a2506723e */ /* 0x000fe200000000ff */
[----:B------:R-:W-:Y:S01]  /*5220*/  FADD.FTZ R41, R41, R46 ;  /* 0x0000002e29297221 */ /* 0x000fe20000010000 */
[----:B------:R-:W-:Y:S01]  /*5230*/  F2FP.PACK_AB R7, R2, R3 ;  /* 0x000000030207723e */ /* 0x000fe200000000ff */
[----:B------:R-:W-:Y:S02]  /*5240*/  MUFU.EX2 R148, R148 ;  /* 0x0000009400947308 */ /* 0x000fe40000000800 */
[----:B------:R-:W-:-:S04]  /*5250*/  FADD.FTZ R42, R42, R41 ;  /* 0x000000292a2a7221 */ /* 0x000fc80000010000 */
[C---:B--2---:R-:W-:Y:S01]  /*5260*/  HMMA.16816.F32 R88, R4.reuse, R12, R88 ;  /* 0x0000000c0458723c */ /* 0x044fe20000001858 */
[----:B------:R-:W-:Y:S01]  /*5270*/  FADD.FTZ R37, R37, R42 ;  /* 0x0000002a25257221 */ /* 0x000fe20000010000 */
[----:B------:R-:W2:Y:S06]  /*5280*/  MUFU.EX2 R139, R139 ;  /* 0x0000008b008b7308 */ /* 0x000eac0000000800 */
[C---:B------:R-:W-:Y:S01]  /*5290*/  HMMA.16816.F32 R84, R4.reuse, R14, R84 ;  /* 0x0000000e0454723c */ /* 0x040fe20000001854 */
[----:B------:R-:W5:Y:S01]  /*52a0*/  LDSM.16.MT88.4 R12, [R208+0x3900] ;  /* 0x00390000d00c783b */ /* 0x000f620000004200 */
[----:B------:R-:W-:Y:S06]  /*52b0*/  MUFU.EX2 R141, R141 ;  /* 0x0000008d008d7308 */ /* 0x000fec0000000800 */
[C---:B----4-:R-:W-:Y:S02]  /*52c0*/  HMMA.16816.F32 R80, R4.reuse, R8, R80 ;  /* 0x000000080450723c */ /* 0x050fe40000001850 */
        /* <DEDUP_REMOVED lines=24> */
[C---:B---3--:R-:W-:Y:S02]  /*5450*/  HMMA.16816.F32 R52, R4.reuse, R28, R52 ;  /* 0x0000001c0434723c */ /* 0x048fe40000001834 */
[----:B------:R-:W3:Y:S06]  /*5460*/  MUFU.EX2 R160, R160 ;  /* 0x000000a000a07308 */ /* 0x000eec0000000800 */
[C---:B------:R-:W-:Y:S01]  /*5470*/  HMMA.16816.F32 R56, R4.reuse, R30, R56 ;  /* 0x0000001e0438723c */ /* 0x040fe20000001838 */
[----:B------:R-:W-:Y:S01]  /*5480*/  LDSM.16.MT88.4 R28, [R209+0x4100] ;  /* 0x00410000d11c783b */ /* 0x000fe20000004200 */
[----:B------:R-:W-:Y:S06]  /*5490*/  MUFU.EX2 R140, R140 ;  /* 0x0000008c008c7308 */ /* 0x000fec0000000800 */
[C---:B-----5:R-:W-:Y:S02]  /*54a0*/  HMMA.16816.F32 R60, R4.reuse, R12, R60 ;  /* 0x0000000c043c723c */ /* 0x060fe4000000183c */
[----:B------:R-:W5:Y:S06]  /*54b0*/  MUFU.EX2 R143, R143 ;  /* 0x0000008f008f7308 */ /* 0x000f6c0000000800 */
        /* <DEDUP_REMOVED lines=9> */
[----:B------:R-:W-:-:S03]  /*5550*/  F2FP.PACK_AB R7, R132, R129 ;  /* 0x000000818407723e */ /* 0x000fc600000000ff */
[----:B------:R-:W-:Y:S02]  /*5560*/  FADD.FTZ R126, R126, R51 ;  /* 0x000000337e7e7221 */ /* 0x000fe40000010000 */
[----:B------:R-:W-:Y:S02]  /*5570*/  MUFU.EX2 R133, R133 ;  /* 0x0000008500857308 */ /* 0x000fe40000000800 */
[----:B-1----:R-:W-:Y:S01]  /*5580*/  HMMA.16816.F32 R88, R4, R8, R88 ;  /* 0x000000080458723c */ /* 0x002fe20000001858 */
[----:B------:R-:W-:-:S05]  /*5590*/  FADD.FTZ R126, R117, R126 ;  /* 0x0000007e757e7221 */ /* 0x000fca0000010000 */
[----:B------:R-:W1:Y:S02]  /*55a0*/  MUFU.EX2 R134, R134 ;  /* 0x0000008600867308 */ /* 0x000e640000000800 */
[C---:B------:R-:W-:Y:S01]  /*55b0*/  HMMA.16816.F32 R84, R4.reuse, R10, R84 ;  /* 0x0000000a0454723c */ /* 0x040fe20000001854 */
[----:B------:R-:W1:Y:S05]  /*55c0*/  LDSM.16.MT88.4 R8, [R208+0x4100] ;  /* 0x00410000d008783b */ /* 0x000e6a0000004200 */
[----:B------:R-:W-:Y:S02]  /*55d0*/  MUFU.EX2 R229, R229 ;  /* 0x000000e500e57308 */ /* 0x000fe40000000800 */
[C---:B------:R-:W-:Y:S08]  /*55e0*/  HMMA.16816.F32 R104, R4.reuse, R20, R104 ;  /* 0x000000140468723c */ /* 0x040ff00000001868 */
[C---:B--2---:R-:W-:Y:S08]  /*55f0*/  HMMA.16816.F32 R80, R4.reuse, R12, R80 ;  /* 0x0000000c0450723c */ /* 0x044ff00000001850 */
[C---:B------:R-:W-:Y:S01]  /*5600*/  HMMA.16816.F32 R76, R4.reuse, R14, R76 ;  /* 0x0000000e044c723c */ /* 0x040fe2000000184c */
[----:B------:R-:W2:Y:S07]  /*5610*/  LDSM.16.MT88.4 R12, [R208+0x1900] ;  /* 0x00190000d00c783b */ /* 0x000eae0000004200 */
[C---:B------:R-:W-:Y:S01]  /*5620*/  HMMA.16816.F32 R100, R4.reuse, R22, R100 ;  /* 0x000000160464723c */ /* 0x040fe20000001864 */
[----:B------:R-:W-:Y:S07]  /*5630*/  LDSM.16.MT88.4 R20, [R210+0x1900] ;  /* 0x00190000d214783b */ /* 0x000fee0000004200 */
[C---:B------:R-:W-:Y:S08]  /*5640*/  HMMA.16816.F32 R72, R4.reuse, R32, R72 ;  /* 0x000000200448723c */ /* 0x040ff00000001848 */
[C---:B-1----:R-:W-:Y:S08]  /*5650*/  HMMA.16816.F32 R60, R4.reuse, R8, R60 ;  /* 0x00000008043c723c */ /* 0x042ff0000000183c */
[C---:B------:R-:W-:Y:S01]  /*5660*/  HMMA.16816.F32 R64, R4.reuse, R10, R64 ;  /* 0x0000000a0440723c */ /* 0x040fe20000001840 */
[----:B------:R-:W1:Y:S07]  /*5670*/  LDSM.16.MT88.4 R8, [R212+0x4900] ;  /* 0x00490000d408783b */ /* 0x000e6e0000004200 */
[C---:B------:R-:W-:Y:S01]  /*5680*/  HMMA.16816.F32 R68, R4.reuse, R34, R68 ;  /* 0x000000220444723c */ /* 0x040fe20000001844 */
[----:B------:R-:W1:Y:S07]  /*5690*/  LDSM.16.MT88.4 R32, [R210+0x4900] ;  /* 0x00490000d220783b */ /* 0x000e6e0000004200 */
[C---:B------:R-:W-:Y:S08]  /*56a0*/  HMMA.16816.F32 R112, R4.reuse, R24, R112 ;  /* 0x000000180470723c */ /* 0x040ff00000001870 */
[C---:B------:R-:W-:Y:S01]  /*56b0*/  HMMA.16816.F32 R108, R4.reuse, R26, R108 ;  /* 0x0000001a046c723c */ /* 0x040fe2000000186c */
[----:B------:R-:W1:Y:S07]  /*56c0*/  LDSM.16.MT88.4 R24, [R212+0x1900] ;  /* 0x00190000d418783b */ /* 0x000e6e0000004200 */
[C---:B------:R-:W-:Y:S08]  /*56d0*/  HMMA.16816.F32 R96, R4.reuse, R16, R96 ;  /* 0x000000100460723c */ /* 0x040ff00000001860 */
[C---:B------:R-:W-:Y:S01]  /*56e0*/  HMMA.16816.F32 R92, R4.reuse, R18, R92 ;  /* 0x00000012045c723c */ /* 0x040fe2000000185c */
[----:B------:R-:W1:Y:S07]  /*56f0*/  LDSM.16.MT88.4 R16, [R209+0x1900] ;  /* 0x00190000d110783b */ /* 0x000e6e0000004200 */
[C---:B------:R-:W-:Y:S08]  /*5700*/  HMMA.16816.F32 R52, R4.reuse, R28, R52 ;  /* 0x0000001c0434723c */ /* 0x040ff00000001834 */
[----:B------:R-:W-:Y:S01]  /*5710*/  HMMA.16816.F32 R56, R4, R30, R56 ;  /* 0x0000001e0438723c */ /* 0x000fe20000001838 */
[----:B------:R-:W3:Y:S06]  /*5720*/  LDSM.16.MT88.4 R28, [R209+0x4900] ;  /* 0x00490000d11c783b */ /* 0x000eec0000004200 */
[----:B------:R-:W-:Y:S01]  /*5730*/  F2FP.PACK_AB R4, R142, R137 ;  /* 0x000000898e04723e */ /* 0x000fe200000000ff */
[----:B------:R-:W-:Y:S01]  /*5740*/  FADD.FTZ R137, R137, R126 ;  /* 0x0000007e89897221 */ /* 0x000fe20000010000 */
[----:B------:R-:W-:-:S02]  /*5750*/  F2FP.PACK_AB R6, R139, R148 ;  /* 0x000000948b06723e */ /* 0x000fc400000000ff */
[----:B----4-:R-:W-:Y:S01]  /*5760*/  F2FP.PACK_AB R5, R150, R141 ;  /* 0x0000008d9605723e */ /* 0x010fe200000000ff */
[----:B------:R-:W-:Y:S01]  /*5770*/  FADD.FTZ R137, R142, R137 ;  /* 0x000000898e897221 */ /* 0x000fe20000010000 */
[----:B------:R-:W-:-:S03]  /*5780*/  F2FP.PACK_AB R7, R152, R149 ;  /* 0x000000959807723e */ /* 0x000fc600000000ff */
[----:B------:R-:W-:-:S04]  /*5790*/  FADD.FTZ R148, R148, R137 ;  /* 0x0000008994947221 */ /* 0x000fc80000010000 */
[----:B--2---:R-:W-:Y:S01]  /*57a0*/  HMMA.16816.F32 R88, R4, R12, R88 ;  /* 0x0000000c0458723c */ /* 0x004fe20000001858 */
[----:B------:R-:W-:-:S07]  /*57b0*/  FADD.FTZ R148, R139, R148 ;  /* 0x000000948b947221 */ /* 0x000fce0000010000 */
[C---:B------:R-:W-:Y:S01]  /*57c0*/  HMMA.16816.F32 R84, R4.reuse, R14, R84 ;  /* 0x0000000e0454723c */ /* 0x040fe20000001854 */
[----:B------:R-:W2:Y:S07]  /*57d0*/  LDSM.16.MT88.4 R12, [R208+0x4900] ;  /* 0x00490000d00c783b */ /* 0x000eae0000004200 */
[C---:B-1----:R-:W-:Y:S08]  /*57e0*/  HMMA.16816.F32 R80, R4.reuse, R8, R80 ;  /* 0x000000080450723c */ /* 0x042ff00000001850 */
[C---:B------:R-:W-:Y:S01]  /*57f0*/  HMMA.16816.F32 R76, R4.reuse, R10, R76 ;  /* 0x0000000a044c723c */ /* 0x040fe2000000184c */
[----:B------:R-:W1:Y:S07]  /*5800*/  LDSM.16.MT88.4 R8, [R208+0x2100] ;  /* 0x00210000d008783b */ /* 0x000e6e0000004200 */
[C---:B------:R-:W-:Y:S08]  /*5810*/  HMMA.16816.F32 R104, R4.reuse, R20, R104 ;  /* 0x000000140468723c */ /* 0x040ff00000001868 */
[C---:B------:R-:W-:Y:S01]  /*5820*/  HMMA.16816.F32 R100, R4.reuse, R22, R100 ;  /* 0x000000160464723c */ /* 0x040fe20000001864 */
[----:B------:R-:W4:Y:S07]  /*5830*/  LDSM.16.MT88.4 R20, [R210+0x2100] ;  /* 0x00210000d214783b */ /* 0x000f2e0000004200 */
[C---:B------:R-:W-:Y:S08]  /*5840*/  HMMA.16816.F32 R72, R4.reuse, R32, R72 ;  /* 0x000000200448723c */ /* 0x040ff00000001848 */
        /* <DEDUP_REMOVED lines=8> */
[C---:B---3--:R-:W-:Y:S08]  /*58d0*/  HMMA.16816.F32 R52, R4.reuse, R28, R52 ;  /* 0x0000001c0434723c */ /* 0x048ff00000001834 */
        /* <DEDUP_REMOVED lines=8> */
[----:B------:R-:W-:Y:S01]  /*5960*/  F2FP.PACK_AB R5, R156, R155 ;  /* 0x0000009b9c05723e */ /* 0x000fe200000000ff */
[----:B------:R-:W-:Y:S01]  /*5970*/  FADD.FTZ R158, R158, R157 ;  /* 0x0000009d9e9e7221 */ /* 0x000fe20000010000 */
[----:B------:R-:W-:-:S03]  /*5980*/  F2FP.PACK_AB R7, R160, R151 ;  /* 0x00000097a007723e */ /* 0x000fc600000000ff */
[----:B------:R-:W-:-:S04]  /*5990*/  FADD.FTZ R159, R159, R158 ;  /* 0x0000009e9f9f7221 */ /* 0x000fc80000010000 */
[----:B-1----:R-:W-:Y:S01]  /*59a0*/  HMMA.16816.F32 R88, R4, R8, R88 ;  /* 0x000000080458723c */ /* 0x002fe20000001858 */
[----:B------:R-:W-:-:S07]  /*59b0*/  FADD.FTZ R159, R154, R159 ;  /* 0x0000009f9a9f7221 */ /* 0x000fce0000010000 */
[C---:B------:R-:W-:Y:S01]  /*59c0*/  HMMA.16816.F32 R84, R4.reuse, R10, R84 ;  /* 0x0000000a0454723c */ /* 0x040fe20000001854 */
[----:B------:R-:W1:Y:S07]  /*59d0*/  LDSM.16.MT88.4 R8, [R208+0x5100] ;  /* 0x00510000d008783b */ /* 0x000e6e0000004200 */
[C---:B----4-:R-:W-:Y:S08]  /*59e0*/  HMMA.16816.F32 R104, R4.reuse, R20, R104 ;  /* 0x000000140468723c */ /* 0x050ff00000001868 */
[C---:B------:R-:W-:Y:S01]  /*59f0*/  HMMA.16816.F32 R100, R4.reuse, R22, R100 ;  /* 0x000000160464723c */ /* 0x040fe20000001864 */
[----:B------:R-:W3:Y:S07]  /*5a00*/  LDSM.16.MT88.4 R20, [R210+0x2900] ;  /* 0x00290000d214783b */ /* 0x000eee0000004200 */
[C---:B------:R-:W-:Y:S07]  /*5a10*/  HMMA.16816.F32 R72, R4.reuse, R32, R72 ;  /* 0x000000200448723c */ /* 0x040fee0000001848 */
[----:B------:R-:W-:Y:S01]  /*5a20*/  FFMA.FTZ R32, R127, c[0x0][0x2d0], -R130 ;  /* 0x0000b4007f207a23 */ /* 0x000fe20000010882 */
[C---:B------:R-:W-:Y:S05]  /*5a30*/  HMMA.16816.F32 R112, R4.reuse, R24, R112 ;  /* 0x000000180470723c */ /* 0x040fea0000001870 */
[----:B------:R-:W4:Y:S03]  /*5a40*/  MUFU.EX2 R32, R32 ;  /* 0x0000002000207308 */ /* 0x000f260000000800 */
[C---:B------:R-:W-:Y:S01]  /*5a50*/  HMMA.16816.F32 R108, R4.reuse, R26, R108 ;  /* 0x0000001a046c723c */ /* 0x040fe2000000186c */
[----:B------:R-:W-:Y:S07]  /*5a60*/  LDSM.16.MT88.4 R24, [R212+0x2900] ;  /* 0x00290000d418783b */ /* 0x000fee0000004200 */
[C---:B------:R-:W-:Y:S08]  /*5a70*/  HMMA.16816.F32 R96, R4.reuse, R16, R96 ;  /* 0x000000100460723c */ /* 0x040ff00000001860 */
[C---:B------:R-:W-:Y:S01]  /*5a80*/  HMMA.16816.F32 R92, R4.reuse, R18, R92 ;  /* 0x00000012045c723c */ /* 0x040fe2000000185c */
[----:B------:R-:W1:Y:S07]  /*5a90*/  LDSM.16.MT88.4 R16, [R209+0x2900] ;  /* 0x00290000d110783b */ /* 0x000e6e0000004200 */
[C---:B--2---:R-:W-:Y:S08]  /*5aa0*/  HMMA.16816.F32 R80, R4.reuse, R12, R80 ;  /* 0x0000000c0450723c */ /* 0x044ff00000001850 */
[C---:B------:R-:W-:Y:S01]  /*5ab0*/  HMMA.16816.F32 R76, R4.reuse, R14, R76 ;  /* 0x0000000e044c723c */ /* 0x040fe2000000184c */
[----:B------:R-:W2:Y:S07]  /*5ac0*/  LDSM.16.MT88.4 R12, [R208+0x2900] ;  /* 0x00290000d00c783b */ /* 0x000eae0000004200 */
[C---:B------:R-:W-:Y:S08]  /*5ad0*/  HMMA.16816.F32 R68, R4.reuse, R34, R68 ;  /* 0x000000220444723c */ /* 0x040ff00000001844 */
[C---:B------:R-:W-:Y:S08]  /*5ae0*/  HMMA.16816.F32 R52, R4.reuse, R28, R52 ;  /* 0x0000001c0434723c */ /* 0x040ff00000001834 */
[C---:B------:R-:W-:Y:S08]  /*5af0*/  HMMA.16816.F32 R56, R4.reuse, R30, R56 ;  /* 0x0000001e0438723c */ /* 0x040ff00000001838 */
[C---:B-1----:R-:W-:Y:S08]  /*5b00*/  HMMA.16816.F32 R60, R4.reuse, R8, R60 ;  /* 0x00000008043c723c */ /* 0x042ff0000000183c */
[----:B------:R-:W-:Y:S01]  /*5b10*/  HMMA.16816.F32 R64, R4, R10, R64 ;  /* 0x0000000a0440723c */ /* 0x000fe20000001840 */
[----:B------:R-:W1:Y:S06]  /*5b20*/  LDSM.16.MT88.4 R8, [R212+0x5900] ;  /* 0x00590000d408783b */ /* 0x000e6c0000004200 */
[----:B-----5:R-:W-:Y:S01]  /*5b30*/  F2FP.PACK_AB R4, R143, R140 ;  /* 0x0000008c8f04723e */ /* 0x020fe200000000ff */
[----:B------:R-:W-:Y:S01]  /*5b40*/  FADD.FTZ R140, R140, R159 ;  /* 0x0000009f8c8c7221 */ /* 0x000fe20000010000 */
[----:B------:R-:W-:-:S02]  /*5b50*/  F2FP.PACK_AB R6, R135, R136 ;  /* 0x000000888706723e */ /* 0x000fc400000000ff */
[----:B------:R-:W-:Y:S01]  /*5b60*/  F2FP.PACK_AB R5, R134, R133 ;  /* 0x000000858605723e */ /* 0x000fe200000000ff */
[----:B------:R-:W-:Y:S01]  /*5b70*/  FADD.FTZ R143, R143, R140 ;  /* 0x0000008c8f8f7221 */ /* 0x000fe20000010000 */
[----:B----4-:R-:W-:-:S03]  /*5b80*/  F2FP.PACK_AB R7, R229, R32 ;  /* 0x00000020e507723e */ /* 0x010fc600000000ff */
[----:B------:R-:W-:-:S04]  /*5b90*/  FADD.FTZ R136, R136, R143 ;  /* 0x0000008f88887221 */ /* 0x000fc80000010000 */
[----:B---3--:R-:W-:Y:S01]  /*5ba0*/  HMMA.16816.F32 R104, R4, R20, R104 ;  /* 0x000000140468723c */ /* 0x008fe20000001868 */
[----:B------:R-:W-:-:S06]  /*5bb0*/  FADD.FTZ R228, R135, R136 ;  /* 0x0000008887e47221 */ /* 0x000fcc0000010000 */
[----:B------:R-:W-:Y:S01]  /*5bc0*/  FADD.FTZ R21, R45, R118 ;  /* 0x000000762d157221 */ /* 0x000fe20000010000 */
[----:B------:R-:W-:Y:S03]  /*5bd0*/  HMMA.16816.F32 R96, R4, R16, R96 ;  /* 0x000000100460723c */ /* 0x000fe60000001860 */
[----:B------:R-:W-:-:S04]  /*5be0*/  FADD.FTZ R21, R44, R21 ;  /* 0x000000152c157221 */ /* 0x000fc80000010000 */
[----:B------:R-:W-:Y:S01]  /*5bf0*/  FADD.FTZ R20, R40, R21 ;  /* 0x0000001528147221 */ /* 0x000fe20000010000 */
[----:B------:R-:W-:Y:S01]  /*5c00*/  HMMA.16816.F32 R92, R4, R18, R92 ;  /* 0x00000012045c723c */ /* 0x000fe2000000185c */
[----:B------:R-:W3:Y:S02]  /*5c10*/  LDSM.16.MT88.4 R16, [R210+0x5900] ;  /* 0x00590000d210783b */ /* 0x000ee40000004200 */
[----:B------:R-:W-:-:S04]  /*5c20*/  FADD.FTZ R20, R39, R20 ;  /* 0x0000001427147221 */ /* 0x000fc80000010000 */
[----:B------:R-:W-:Y:S01]  /*5c30*/  FADD.FTZ R3, R3, R20 ;  /* 0x0000001403037221 */ /* 0x000fe20000010000 */
[----:B--2---:R-:W-:Y:S03]  /*5c40*/  HMMA.16816.F32 R88, R4, R12, R88 ;  /* 0x0000000c0458723c */ /* 0x004fe60000001858 */
[----:B------:R-:W-:-:S04]  /*5c50*/  FADD.FTZ R2, R2, R3 ;  /* 0x0000000302027221 */ /* 0x000fc80000010000 */
[----:B------:R-:W-:Y:S01]  /*5c60*/  FADD.FTZ R119, R119, R2 ;  /* 0x0000000277777221 */ /* 0x000fe20000010000 */
[----:B------:R-:W-:Y:S01]  /*5c70*/  HMMA.16816.F32 R84, R4, R14, R84 ;  /* 0x0000000e0454723c */ /* 0x000fe20000001854 */
[----:B------:R-:W2:Y:S02]  /*5c80*/  LDSM.16.MT88.4 R12, [R209+0x5900] ;  /* 0x00590000d10c783b */ /* 0x000ea40000004200 */
[----:B------:R-:W-:-:S04]  /*5c90*/  FADD.FTZ R128, R128, R119 ;  /* 0x0000007780807221 */ /* 0x000fc80000010000 */
[----:B------:R-:W-:Y:S01]  /*5ca0*/  FADD.FTZ R129, R129, R128 ;  /* 0x0000008081817221 */ /* 0x000fe20000010000 */
[----:B-1----:R-:W-:Y:S03]  /*5cb0*/  HMMA.16816.F32 R80, R4, R8, R80 ;  /* 0x000000080450723c */ /* 0x002fe60000001850 */
[----:B------:R-:W-:-:S04]  /*5cc0*/  FADD.FTZ R132, R132, R129 ;  /* 0x0000008184847221 */ /* 0x000fc80000010000 */
[----:B------:R-:W-:Y:S01]  /*5cd0*/  FADD.FTZ R141, R141, R132 ;  /* 0x000000848d8d7221 */ /* 0x000fe20000010000 */
[----:B------:R-:W-:Y:S01]  /*5ce0*/  HMMA.16816.F32 R76, R4, R10, R76 ;  /* 0x0000000a044c723c */ /* 0x000fe2000000184c */
[----:B------:R-:W1:Y:S02]  /*5cf0*/  LDSM.16.MT88.4 R8, [R208+0x5900] ;  /* 0x00590000d008783b */ /* 0x000e640000004200 */
[----:B------:R-:W-:-:S04]  /*5d00*/  FADD.FTZ R150, R150, R141 ;  /* 0x0000008d96967221 */ /* 0x000fc80000010000 */
[----:B------:R-:W-:Y:S01]  /*5d10*/  FADD.FTZ R149, R149, R150 ;  /* 0x0000009695957221 */ /* 0x000fe20000010000 */
[----:B------:R-:W-:Y:S03]  /*5d20*/  HMMA.16816.F32 R112, R4, R24, R112 ;  /* 0x000000180470723c */ /* 0x000fe60000001870 */
        /* <DEDUP_REMOVED lines=8> */
[----:B---3--:R-:W-:Y:S03]  /*5db0*/  HMMA.16816.F32 R72, R4, R16, R72 ;  /* 0x000000100448723c */ /* 0x008fe60000001848 */
[----:B------:R-:W-:-:S04]  /*5dc0*/  FADD.FTZ R133, R134, R133 ;  /* 0x0000008586857221 */ /* 0x000fc80000010000 */
[----:B------:R-:W-:Y:S01]  /*5dd0*/  FADD.FTZ R32, R32, R133 ;  /* 0x0000008520207221 */ /* 0x000fe20000010000 */
[----:B------:R-:W-:Y:S03]  /*5de0*/  HMMA.16816.F32 R68, R4, R18, R68 ;  /* 0x000000120444723c */ /* 0x000fe60000001844 */
[----:B------:R-:W-:-:S05]  /*5df0*/  FADD.FTZ R229, R229, R32 ;  /* 0x00000020e5e57221 */ /* 0x000fca0000010000 */
[C---:B--2---:R-:W-:Y:S08]  /*5e00*/  HMMA.16816.F32 R52, R4.reuse, R12, R52 ;  /* 0x0000000c0434723c */ /* 0x044ff00000001834 */
[C---:B------:R-:W-:Y:S08]  /*5e10*/  HMMA.16816.F32 R56, R4.reuse, R14, R56 ;  /* 0x0000000e0438723c */ /* 0x040ff00000001838 */
[C---:B-1----:R-:W-:Y:S08]  /*5e20*/  HMMA.16816.F32 R60, R4.reuse, R8, R60 ;  /* 0x00000008043c723c */ /* 0x042ff0000000183c */
[----:B------:R-:W-:Y:S01]  /*5e30*/  HMMA.16816.F32 R64, R4, R10, R64 ;  /* 0x0000000a0440723c */ /* 0x000fe20000001840 */
[----:B------:R-:W-:Y:S07]  /*5e40*/  @P0 BRA `(.L_x_32) ;  /* 0x0000016000000947 */ /* 0x000fee0003800000 */
[----:B------:R-:W-:Y:S01]  /*5e50*/  ISETP.LT.AND P0, PT, RZ, UR4, PT ;  /* 0x00000004ff007c0c */ /* 0x000fe2000bf01270 */
[----:B------:R-:W-:-:S12]  /*5e60*/  UIADD3 UR21, UR4, -0x1, URZ ;  /* 0xffffffff04157890 */ /* 0x000fd8000fffe03f */
[----:B------:R-:W-:Y:S05]  /*5e70*/  @P0 BRA `(.L_x_33) ;  /* 0x0000009000000947 */ /* 0x000fea0003800000 */
[----:B------:R-:W-:Y:S02]  /*5e80*/  UMOV UR21, 0x1 ;  /* 0x0000000100157882 */ /* 0x000fe40000000000 */
        /* <DEDUP_REMOVED lines=8> */
.L_x_33:
[----:B------:R-:W-:Y:S02]  /*5f10*/  UMOV UR5, 0x1 ;  /* 0x0000000100057882 */ /* 0x000fe40000000000 */
[----:B------:R-:W-:Y:S02]  /*5f20*/  ULDC UR4, c[0x0][0x32c] ;  /* 0x0000cb0000047ab9 */ /* 0x000fe40000000800 */
[----:B------:R-:W-:-:S03]  /*5f30*/  UISETP.NE.AND UP0, UPT, UR5, UR4, UPT ;  /* 0x000000040500728c */ /* 0x000fc6000bf05270 */
[----:B------:R-:W-:Y:S02]  /*5f40*/  ULDC.64 UR4, c[0x0][0x330] ;  /* 0x0000cc0000047ab9 */ /* 0x000fe40000000a00 */
[----:B------:R-:W-:-:S06]  /*5f50*/  UIMAD.WIDE.U32 UR22, UR21, UR4, URZ ;  /* 0x00000004151672a5 */ /* 0x000fcc000f8e003f */
[----:B------:R-:W-:Y:S02]  /*5f60*/  @UP0 USHF.R.U32.HI UR21, URZ, UR5, UR23 ;  /* 0x000000053f150299 */ /* 0x000fe40008011617 */
.L_x_34:
[----:B------:R-:W-:Y:S02]  /*5f70*/  ULDC UR4, c[0x0][0x32c] ;  /* 0x0000cb0000047ab9 */ /* 0x000fe40000000800 */
[----:B------:R-:W-:-:S04]  /*5f80*/  UIMAD UR4, UR21, UR4, UR4 ;  /* 0x00000004150472a4 */ /* 0x000fc8000f8e0204 */
[----:B------:R-:W-:-:S04]  /*5f90*/  UISETP.LT.AND UP0, UPT, UR20, UR4, UPT ;  /* 0x000000041400728c */ /* 0x000fc8000bf01270 */
[----:B------:R-:W-:-:S03]  /*5fa0*/  USEL UR20, UR20, UR4, UP0 ;  /* 0x0000000414147287 */ /* 0x000fc60008000000 */
.L_x_32:
[----:B------:R-:W1:Y:S01]  /*5fb0*/  R2UR UR4, R215 ;  /* 0x00000000d70473c2 */ /* 0x000e6200000e0000 */
[----:B------:R-:W-:-:S04]  /*5fc0*/  UIMAD.WIDE UR20, UR20, 0x2aaaaaab, URZ ;  /* 0x2aaaaaab141478a5 */ /* 0x000fc8000f8e023f */
[----:B------:R-:W-:-:S04]  /*5fd0*/  USHF.R.U32.HI UR5, URZ, 0x1f, UR21 ;  /* 0x0000001f3f057899 */ /* 0x000fc80008011615 */
[----:B------:R-:W-:-:S04]  /*5fe0*/  ULEA.HI.SX32 UR5, UR21, UR5, 0x1c ;  /* 0x0000000515057291 */ /* 0x000fc8000f8fe23f */
[----:B-1----:R-:W-:-:S04]  /*5ff0*/  UISETP.LT.AND UP0, UPT, UR4, UR5, UPT ;  /* 0x000000050400728c */ /* 0x002fc8000bf01270 */
[----:B------:R-:W-:-:S06]  /*6000*/  USEL UR4, UR4, UR5, !UP0 ;  /* 0x0000000504047287 */ /* 0x000fcc000c000000 */
[----:B------:R-:W-:-:S13]  /*6010*/  ISETP.GE.AND P0, PT, R168, UR4, PT ;  /* 0x00000004a8007c0c */ /* 0x000fda000bf06270 */
[----:B------:R-:W-:Y:S05]  /*6020*/  @!P0 BRA `(.L_x_35) ;  /* 0x0000456000008947 */ /* 0x000fea0003800000 */
[C---:B------:R-:W-:Y:S01]  /*6030*/  SHF.L.U64.HI R237, R231.reuse, 0x1, R38 ;  /* 0x00000001e7ed7819 */ /* 0x040fe20000010226 */
[----:B------:R-:W-:Y:S01]  /*6040*/  IMAD.MOV.U32 R2, RZ, RZ, R116 ;  /* 0x000000ffff027224 */ /* 0x000fe200078e0074 */
[----:B------:R-:W-:Y:S01]  /*6050*/  MOV R3, R0 ;  /* 0x0000000000037202 */ /* 0x000fe20000000f00 */
[----:B------:R-:W-:Y:S01]  /*6060*/  IMAD.MOV.U32 R238, RZ, RZ, R168 ;  /* 0x000000ffffee7224 */ /* 0x000fe200078e00a8 */
[----:B------:R-:W-:Y:S01]  /*6070*/  SHF.L.U32 R236, R231, 0x1, RZ ;  /* 0x00000001e7ec7819 */ /* 0x000fe200000006ff */
[C---:B------:R-:W-:Y:S01]  /*6080*/  IMAD.SHL.U32 R234, R230.reuse, 0x2, RZ ;  /* 0x00000002e6ea7824 */ /* 0x040fe200078e00ff */
[----:B------:R-:W-:Y:S02]  /*6090*/  SHF.L.U64.HI R235, R230, 0x1, R233 ;  /* 0x00000001e6eb7819 */ /* 0x000fe400000102e9 */
.L_x_46:
[----:B------:R-:W-:Y:S04]  /*60a0*/  DEPBAR.LE SB0, 0x0 ;  /* 0x000080000000791a */ /* 0x000fe80000000000 */
[----:B------:R-:W-:Y:S01]  /*60b0*/  BAR.SYNC.DEFER_BLOCKING 0x0 ;  /* 0x0000000000007b1d */ /* 0x000fe20000010000 */
[----:B------:R-:W-:Y:S05]  /*60c0*/  ISETP.GT.AND P0, PT, R215, R238, PT ;  /* 0x000000eed700720c */ /* 0x000fea0003f04270 */
[----:B------:R1:W2:Y:S04]  /*60d0*/  LDSM.16.M88.4 R116, [R214+0x8100] ;  /* 0x00810000d674783b */ /* 0x0002a80000000200 */
[----:B------:R1:W3:Y:S04]  /*60e0*/  LDSM.16.M88.4 R124, [R214+0x8900] ;  /* 0x00890000d67c783b */ /* 0x0002e80000000200 */
[----:B------:R1:W4:Y:S04]  /*60f0*/  LDSM.16.M88.4 R128, [R214+0x9100] ;  /* 0x00910000d680783b */ /* 0x0003280000000200 */
[----:B------:R1:W1:Y:S04]  /*6100*/  LDSM.16.M88.4 R132, [R214+0x9900] ;  /* 0x00990000d684783b */ /* 0x0002680000000200 */
[----:B------:R1:W1:Y:S04]  /*6110*/  LDSM.16.M88.4 R136, [R214+0xa100] ;  /* 0x00a10000d688783b */ /* 0x0002680000000200 */
[----:B------:R1:W1:Y:S04]  /*6120*/  LDSM.16.M88.4 R140, [R214+0xa900] ;  /* 0x00a90000d68c783b */ /* 0x0002680000000200 */
[----:B------:R1:W1:Y:S04]  /*6130*/  LDSM.16.M88.4 R148, [R213] ;  /* 0x00000000d594783b */ /* 0x0002680000000200 */
[----:B------:R1:W1:Y:S04]  /*6140*/  LDSM.16.M88.4 R152, [R207] ;  /* 0x00000000cf98783b */ /* 0x0002680000000200 */
[----:B------:R1:W1:Y:S04]  /*6150*/  LDSM.16.M88.4 R156, [R206] ;  /* 0x00000000ce9c783b */ /* 0x0002680000000200 */
[----:B------:R1:W1:Y:S04]  /*6160*/  LDSM.16.M88.4 R160, [R205] ;  /* 0x00000000cda0783b */ /* 0x0002680000000200 */
[----:B------:R1:W1:Y:S04]  /*6170*/  LDSM.16.M88.4 R164, [R204] ;  /* 0x00000000cca4783b */ /* 0x0002680000000200 */
[----:B------:R1:W1:Y:S01]  /*6180*/  LDSM.16.M88.4 R168, [R203] ;  /* 0x00000000cba8783b */ /* 0x0002620000000200 */
[----:B------:R-:W-:-:S05]  /*6190*/  @P0 BRA `(.L_x_36) ;  /* 0x0000028000000947 */ /* 0x000fca0003800000 */
[----:B--23--:R-:W-:Y:S01]  /*61a0*/  SHF.R.S32.HI R5, RZ, 0x1f, R217 ;  /* 0x0000001fff057819 */ /* 0x00cfe200000114d9 */
[----:B------:R-:W-:Y:S01]  /*61b0*/  IMAD.WIDE.U32 R6, R217, c[0x0][0x208], RZ ;  /* 0x00008200d9067a25 */ /* 0x000fe200078e00ff */
[----:B------:R-:W-:Y:S02]  /*61c0*/  SHF.R.S32.HI R4, RZ, 0x1f, R216 ;  /* 0x0000001fff047819 */ /* 0x000fe400000114d8 */
[----:B------:R-:W-:Y:S01]  /*61d0*/  ISETP.NE.U32.AND P6, PT, R232, RZ, PT ;  /* 0x000000ffe800720c */ /* 0x000fe20003fc5070 */
[----:B------:R-:W-:Y:S02]  /*61e0*/  IMAD R5, R5, c[0x0][0x208], RZ ;  /* 0x0000820005057a24 */ /* 0x000fe400078e02ff */
[----:B------:R-:W-:Y:S02]  /*61f0*/  IMAD R4, R4, c[0x0][0x218], RZ ;  /* 0x0000860004047a24 */ /* 0x000fe400078e02ff */
[----:B------:R-:W-:Y:S02]  /*6200*/  IMAD R5, R217, c[0x0][0x20c], R5 ;  /* 0x00008300d9057a24 */ /* 0x000fe400078e0205 */
[----:B------:R-:W-:Y:S02]  /*6210*/  IMAD R4, R216, c[0x0][0x21c], R4 ;  /* 0x00008700d8047a24 */ /* 0x000fe400078e0204 */
[----:B------:R-:W-:Y:S01]  /*6220*/  IMAD.IADD R7, R7, 0x1, R5 ;  /* 0x0000000107077824 */ /* 0x000fe200078e0205 */
[----:B------:R-:W-:Y:S03]  /*6230*/  IADD3 R5, -R232, 0x10, RZ ;  /* 0x00000010e8057810 */ /* 0x000fe60007ffe1ff */
[----:B------:R-:W-:Y:S01]  /*6240*/  IMAD.WIDE.U32 R6, R216, c[0x0][0x218], R6 ;  /* 0x00008600d8067a25 */ /* 0x000fe200078e0006 */
[----:B------:R-:W-:Y:S04]  /*6250*/  LOP3.LUT R5, R5, 0xf, RZ, 0xc0, !PT ;  /* 0x0000000f05057812 */ /* 0x000fe800078ec0ff */
[----:B------:R-:W-:Y:S04]  /*6260*/  IADD3 R0, P0, R6, UR18, RZ ;  /* 0x0000001206007c10 */ /* 0x000fe8000ff1e0ff */
[----:B------:R-:W-:Y:S02]  /*6270*/  IADD3.X R7, R7, UR16, R4, P0, !PT ;  /* 0x0000001007077c10 */ /* 0x000fe400087fe404 */
[C---:B------:R-:W-:Y:S04]  /*6280*/  LEA R17, P0, R0.reuse, c[0x0][0x1f8], 0x1 ;  /* 0x00007e0000117a11 */ /* 0x040fe800078008ff */
[----:B------:R-:W-:Y:S01]  /*6290*/  LEA.HI.X R16, R0, c[0x0][0x1fc], R7, 0x1, P0 ;  /* 0x00007f0000107a11 */ /* 0x000fe200000f0c07 */
[----:B------:R-:W2:Y:S04]  /*62a0*/  SHFL.IDX PT, R11, R17, RZ, 0x181f ;  /* 0x00181fff110b7589 */ /* 0x000ea800000e0000 */
[----:B------:R-:W3:Y:S04]  /*62b0*/  SHFL.IDX PT, R6, R16, RZ, 0x181f ;  /* 0x00181fff10067589 */ /* 0x000ee800000e0000 */
[----:B------:R-:W5:Y:S04]  /*62c0*/  SHFL.IDX PT, R9, R17, 0x1, 0x181f ;  /* 0x00381f0011097f89 */ /* 0x000f6800000e0000 */
[----:B------:R-:W4:Y:S04]  /*62d0*/  SHFL.IDX PT, R4, R16, 0x1, 0x181f ;  /* 0x00381f0010047f89 */ /* 0x000f2800000e0000 */
[----:B------:R-:W1:Y:S04]  /*62e0*/  SHFL.IDX PT, R7, R17, 0x2, 0x181f ;  /* 0x00581f0011077f89 */ /* 0x000e6800000e0000 */
[----:B------:R-:W1:Y:S01]  /*62f0*/  SHFL.IDX PT, R0, R16, 0x2, 0x181f ;  /* 0x00581f0010007f89 */ /* 0x000e6200000e0000 */
[C---:B--2---:R-:W-:Y:S02]  /*6300*/  IADD3 R12, P5, R11.reuse, R236, RZ ;  /* 0x000000ec0b0c7210 */ /* 0x044fe40007fbe0ff */
[----:B------:R-:W-:Y:S03]  /*6310*/  IADD3 R10, P2, R11, R234, RZ ;  /* 0x000000ea0b0a7210 */ /* 0x000fe60007f5e0ff */
[C---:B---3--:R-:W-:Y:S02]  /*6320*/  IMAD.X R13, R6.reuse, 0x1, R237, P5 ;  /* 0x00000001060d7824 */ /* 0x048fe400028e06ed */
[----:B------:R-:W-:Y:S01]  /*6330*/  IMAD.X R11, R6, 0x1, R235, P2 ;  /* 0x00000001060b7824 */ /* 0x000fe200010e06eb */
[C---:B-----5:R-:W-:Y:S02]  /*6340*/  IADD3 R8, P0, R9.reuse, R236, RZ ;  /* 0x000000ec09087210 */ /* 0x060fe40007f1e0ff */
[----:B------:R2:W-:Y:S01]  /*6350*/  LDGSTS.E.BYPASS.LTC128B.128 [R226], [R12.64], !P4 ;  /* 0x000000000ce27fae */ /* 0x0005e2000e101d4e */
[----:B------:R-:W-:Y:S02]  /*6360*/  IADD3 R14, P5, R9, R234, RZ ;  /* 0x000000ea090e7210 */ /* 0x000fe40007fbe0ff */
[C---:B----4-:R-:W-:Y:S01]  /*6370*/  IMAD.X R9, R4.reuse, 0x1, R237, P0 ;  /* 0x0000000104097824 */ /* 0x050fe200000e06ed */
[----:B------:R2:W-:Y:S02]  /*6380*/  LDGSTS.E.BYPASS.LTC128B.128 [R225], [R10.64], !P3 ;  /* 0x000000000ae17fae */ /* 0x0005e4000d901d4e */
[----:B------:R-:W-:Y:S01]  /*6390*/  IMAD.X R15, R4, 0x1, R235, P5 ;  /* 0x00000001040f7824 */ /* 0x000fe200028e06eb */
[----:B-1----:R-:W-:Y:S01]  /*63a0*/  IADD3 R4, P5, R7, R236, RZ ;  /* 0x000000ec07047210 */ /* 0x002fe20007fbe0ff */
[----:B------:R2:W-:Y:S01]  /*63b0*/  LDGSTS.E.BYPASS.LTC128B.128 [R224], [R8.64], !P4 ;  /* 0x0000000008e07fae */ /* 0x0005e2000e101d4e */
[----:B------:R-:W-:Y:S03]  /*63c0*/  IADD3 R6, P2, P0, R5, R7, R234 ;  /* 0x0000000705067210 */ /* 0x000fe6000785e0ea */
[----:B------:R2:W-:Y:S01]  /*63d0*/  LDGSTS.E.BYPASS.LTC128B.128 [R223], [R14.64], !P3 ;  /* 0x000000000edf7fae */ /* 0x0005e2000d901d4e */
[----:B------:R-:W-:Y:S01]  /*63e0*/  IMAD.X R5, R0, 0x1, R237, P5 ;  /* 0x0000000100057824 */ /* 0x000fe200028e06ed */
[----:B------:R-:W-:Y:S04]  /*63f0*/  IADD3.X R7, RZ, R0, R235, P2, P0 ;  /* 0x00000000ff077210 */ /* 0x000fe800017e04eb */
[----:B------:R2:W-:Y:S04]  /*6400*/  LDGSTS.E.BYPASS.LTC128B.128 [R226+0x2000], [R4.64], !P4 ;  /* 0x0200000004e27fae */ /* 0x0005e8000e101d4e */
[----:B------:R2:W-:Y:S02]  /*6410*/  LDGSTS.E.BYPASS.LTC128B.128.ZFILL [R226+0x5000], [R6.64], P6 ;  /* 0x0500000006e27fae */ /* 0x0005e4000b141d4e */
.L_x_36:
[C---:B--23--:R-:W-:Y:S01]  /*6420*/  HMMA.16816.F32 R4, R120.reuse, R116, RZ ;  /* 0x000000747804723c */ /* 0x04cfe200000018ff */
[----:B------:R-:W0:Y:S02]  /*6430*/  LDGDEPBAR ;  /* 0x00000000000079af */ /* 0x000e240000000000 */
[----:B------:R-:W-:Y:S05]  /*6440*/  ISETP.GT.AND P0, PT, R238, R215, PT ;  /* 0x000000d7ee00720c */ /* 0x000fea0003f04270 */
[C---:B------:R-:W-:Y:S01]  /*6450*/  HMMA.16816.F32 R8, R120.reuse, R118, RZ ;  /* 0x000000767808723c */ /* 0x040fe200000018ff */
[----:B------:R-:W2:Y:S07]  /*6460*/  LDSM.16.M88.4 R116, [R211+0x8100] ;  /* 0x00810000d374783b */ /* 0x000eae0000000200 */
[C---:B------:R-:W-:Y:S08]  /*6470*/  HMMA.16816.F32 R12, R120.reuse, R124, RZ ;  /* 0x0000007c780c723c */ /* 0x040ff000000018ff */
[C---:B------:R-:W-:Y:S01]  /*6480*/  HMMA.16816.F32 R16, R120.reuse, R126, RZ ;  /* 0x0000007e7810723c */ /* 0x040fe200000018ff */
[----:B------:R-:W3:Y:S07]  /*6490*/  LDSM.16.M88.4 R124, [R211+0x8900] ;  /* 0x00890000d37c783b */ /* 0x000eee0000000200 */
[C---:B----4-:R-:W-:Y:S08]  /*64a0*/  HMMA.16816.F32 R20, R120.reuse, R128, RZ ;  /* 0x000000807814723c */ /* 0x050ff000000018ff */
[C---:B------:R-:W-:Y:S01]  /*64b0*/  HMMA.16816.F32 R24, R120.reuse, R130, RZ ;  /* 0x000000827818723c */ /* 0x040fe200000018ff */
[----:B------:R-:W4:Y:S07]  /*64c0*/  LDSM.16.M88.4 R128, [R211+0x9100] ;  /* 0x00910000d380783b */ /* 0x000f2e0000000200 */
[C---:B-1----:R-:W-:Y:S08]  /*64d0*/  HMMA.16816.F32 R28, R120.reuse, R132, RZ ;  /* 0x00000084781c723c */ /* 0x042ff000000018ff */
[C---:B------:R-:W-:Y:S01]  /*64e0*/  HMMA.16816.F32 R32, R120.reuse, R134, RZ ;  /* 0x000000867820723c */ /* 0x040fe200000018ff */
[----:B------:R-:W1:Y:S07]  /*64f0*/  LDSM.16.M88.4 R132, [R211+0x9900] ;  /* 0x00990000d384783b */ /* 0x000e6e0000000200 */
[C---:B------:R-:W-:Y:S08]  /*6500*/  HMMA.16816.F32 R36, R120.reuse, R136, RZ ;  /* 0x000000887824723c */ /* 0x040ff000000018ff */
[C---:B------:R-:W-:Y:S01]  /*6510*/  HMMA.16816.F32 R40, R120.reuse, R138, RZ ;  /* 0x0000008a7828723c */ /* 0x040fe200000018ff */
[----:B------:R-:W5:Y:S07]  /*6520*/  LDSM.16.M88.4 R136, [R211+0xa100] ;  /* 0x00a10000d388783b */ /* 0x000f6e0000000200 */
[C---:B------:R-:W-:Y:S08]  /*6530*/  HMMA.16816.F32 R44, R120.reuse, R140, RZ ;  /* 0x0000008c782c723c */ /* 0x040ff000000018ff */
[----:B------:R-:W-:Y:S01]  /*6540*/  HMMA.16816.F32 R48, R120, R142, RZ ;  /* 0x0000008e7830723c */ /* 0x000fe200000018ff */
[----:B------:R-:W1:Y:S07]  /*6550*/  LDSM.16.M88.4 R140, [R211+0xa900] ;  /* 0x00a90000d38c783b */ /* 0x000e6e0000000200 */
[C---:B------:R-:W-:Y:S08]  /*6560*/  HMMA.16816.F32 R4, R144.reuse, R148, R4 ;  /* 0x000000949004723c */ /* 0x040ff00000001804 */
[C---:B------:R-:W-:Y:S01]  /*6570*/  HMMA.16816.F32 R8, R144.reuse, R150, R8 ;  /* 0x000000969008723c */ /* 0x040fe20000001808 */
[----:B------:R-:W-:Y:S07]  /*6580*/  LDSM.16.M88.4 R148, [R202+0x800] ;  /* 0x00080000ca94783b */ /* 0x000fee0000000200 */
        /* <DEDUP_REMOVED lines=13> */
[----:B------:R-:W-:Y:S08]  /*6660*/  HMMA.16816.F32 R48, R144, R170, R48 ;  /* 0x000000aa9030723c */ /* 0x000ff00000001830 */
[C---:B--2---:R-:W-:Y:S08]  /*6670*/  HMMA.16816.F32 R4, R172.reuse, R116, R4 ;  /* 0x00000074ac04723c */ /* 0x044ff00000001804 */
[C---:B------:R-:W-:Y:S01]  /*6680*/  HMMA.16816.F32 R8, R172.reuse, R118, R8 ;  /* 0x00000076ac08723c */ /* 0x040fe20000001808 */
[----:B------:R-:W2:Y:S07]  /*6690*/  LDSM.16.M88.4 R116, [R202] ;  /* 0x00000000ca74783b */ /* 0x000eae0000000200 */
[C---:B---3--:R-:W-:Y:S08]  /*66a0*/  HMMA.16816.F32 R12, R172.reuse, R124, R12 ;  /* 0x0000007cac0c723c */ /* 0x048ff0000000180c */
[C---:B------:R-:W-:Y:S01]  /*66b0*/  HMMA.16816.F32 R16, R172.reuse, R126, R16 ;  /* 0x0000007eac10723c */ /* 0x040fe20000001810 */
[----:B------:R-:W3:Y:S07]  /*66c0*/  LDSM.16.M88.4 R124, [R202+0x2800] ;  /* 0x00280000ca7c783b */ /* 0x000eee0000000200 */
[C---:B----4-:R-:W-:Y:S08]  /*66d0*/  HMMA.16816.F32 R20, R172.reuse, R128, R20 ;  /* 0x00000080ac14723c */ /* 0x050ff00000001814 */
[C---:B------:R-:W-:Y:S01]  /*66e0*/  HMMA.16816.F32 R24, R172.reuse, R130, R24 ;  /* 0x00000082ac18723c */ /* 0x040fe20000001818 */
[----:B------:R-:W4:Y:S07]  /*66f0*/  LDSM.16.M88.4 R128, [R214+0xb100] ;  /* 0x00b10000d680783b */ /* 0x000f2e0000000200 */
[C---:B-1----:R-:W-:Y:S08]  /*6700*/  HMMA.16816.F32 R28, R172.reuse, R132, R28 ;  /* 0x00000084ac1c723c */ /* 0x042ff0000000181c */
[C---:B------:R-:W-:Y:S01]  /*6710*/  HMMA.16816.F32 R32, R172.reuse, R134, R32 ;  /* 0x00000086ac20723c */ /* 0x040fe20000001820 */
[----:B------:R-:W1:Y:S07]  /*6720*/  LDSM.16.M88.4 R132, [R214+0xb900] ;  /* 0x00b90000d684783b */ /* 0x000e6e0000000200 */
[C---:B-----5:R-:W-:Y:S08]  /*6730*/  HMMA.16816.F32 R36, R172.reuse, R136, R36 ;  /* 0x00000088ac24723c */ /* 0x060ff00000001824 */
[C---:B------:R-:W-:Y:S01]  /*6740*/  HMMA.16816.F32 R40, R172.reuse, R138, R40 ;  /* 0x0000008aac28723c */ /* 0x040fe20000001828 */
[----:B------:R-:W5:Y:S07]  /*6750*/  LDSM.16.M88.4 R136, [R214+0xc100] ;  /* 0x00c10000d688783b */ /* 0x000f6e0000000200 */
[C---:B------:R-:W-:Y:S08]  /*6760*/  HMMA.16816.F32 R44, R172.reuse, R140, R44 ;  /* 0x0000008cac2c723c */ /* 0x040ff0000000182c */
[----:B------:R-:W-:Y:S01]  /*6770*/  HMMA.16816.F32 R48, R172, R142, R48 ;  /* 0x0000008eac30723c */ /* 0x000fe20000001830 */
[----:B------:R-:W1:Y:S07]  /*6780*/  LDSM.16.M88.4 R140, [R214+0xc900] ;  /* 0x00c90000d68c783b */ /* 0x000e6e0000000200 */
[C---:B--2---:R-:W-:Y:S08]  /*6790*/  HMMA.16816.F32 R4, R176.reuse, R116, R4 ;  /* 0x00000074b004723c */ /* 0x044ff00000001804 */
[C---:B------:R-:W-:Y:S01]  /*67a0*/  HMMA.16816.F32 R8, R176.reuse, R118, R8 ;  /* 0x00000076b008723c */ /* 0x040fe20000001808 */
[----:B------:R-:W2:Y:S07]  /*67b0*/  LDSM.16.M88.4 R116, [R214+0xd100] ;  /* 0x00d10000d674783b */ /* 0x000eae0000000200 */
[C---:B------:R-:W-:Y:S08]  /*67c0*/  HMMA.16816.F32 R12, R176.reuse, R148, R12 ;  /* 0x00000094b00c723c */ /* 0x040ff0000000180c */
[C---:B------:R-:W-:Y:S01]  /*67d0*/  HMMA.16816.F32 R16, R176.reuse, R150, R16 ;  /* 0x00000096b010723c */ /* 0x040fe20000001810 */
[----:B------:R-:W1:Y:S07]  /*67e0*/  LDSM.16.M88.4 R148, [R214+0xd900] ;  /* 0x00d90000d694783b */ /* 0x000e6e0000000200 */
[C---:B------:R-:W-:Y:S08]  /*67f0*/  HMMA.16816.F32 R20, R176.reuse, R152, R20 ;  /* 0x00000098b014723c */ /* 0x040ff00000001814 */
[C---:B------:R-:W-:Y:S01]  /*6800*/  HMMA.16816.F32 R24, R176.reuse, R154, R24 ;  /* 0x0000009ab018723c */ /* 0x040fe20000001818 */
[----:B------:R-:W1:Y:S07]  /*6810*/  LDSM.16.M88.4 R152, [R201] ;  /* 0x00000000c998783b */ /* 0x000e6e0000000200 */
[C---:B------:R-:W-:Y:S08]  /*6820*/  HMMA.16816.F32 R28, R176.reuse, R156, R28 ;  /* 0x0000009cb01c723c */ /* 0x040ff0000000181c */
[C---:B------:R-:W-:Y:S01]  /*6830*/  HMMA.16816.F32 R32, R176.reuse, R158, R32 ;  /* 0x0000009eb020723c */ /* 0x040fe20000001820 */
[----:B------:R-:W1:Y:S07]  /*6840*/  LDSM.16.M88.4 R156, [R200] ;  /* 0x00000000c89c783b */ /* 0x000e6e0000000200 */
[C---:B------:R-:W-:Y:S08]  /*6850*/  HMMA.16816.F32 R36, R176.reuse, R160, R36 ;  /* 0x000000a0b024723c */ /* 0x040ff00000001824 */
[C---:B------:R-:W-:Y:S01]  /*6860*/  HMMA.16816.F32 R40, R176.reuse, R162, R40 ;  /* 0x000000a2b028723c */ /* 0x040fe20000001828 */
[----:B------:R-:W-:Y:S07]  /*6870*/  LDSM.16.M88.4 R160, [R211+0xd100] ;  /* 0x00d10000d3a0783b */ /* 0x000fee0000000200 */
[C---:B---3--:R-:W-:Y:S08]  /*6880*/  HMMA.16816.F32 R44, R176.reuse, R124, R44 ;  /* 0x0000007cb02c723c */ /* 0x048ff0000000182c */
[----:B------:R-:W-:Y:S01]  /*6890*/  HMMA.16816.F32 R48, R176, R126, R48 ;  /* 0x0000007eb030723c */ /* 0x000fe20000001830 */
[----:B------:R-:W3:Y:S07]  /*68a0*/  LDSM.16.M88.4 R124, [R199] ;  /* 0x00000000c77c783b */ /* 0x000eee0000000200 */
[C---:B----4-:R-:W-:Y:S08]  /*68b0*/  HMMA.16816.F32 R4, R180.reuse, R128, R4 ;  /* 0x00000080b404723c */ /* 0x050ff00000001804 */
[C---:B------:R-:W-:Y:S01]  /*68c0*/  HMMA.16816.F32 R8, R180.reuse, R130, R8 ;  /* 0x00000082b408723c */ /* 0x040fe20000001808 */
[----:B------:R-:W4:Y:S07]  /*68d0*/  LDSM.16.M88.4 R128, [R198] ;  /* 0x00000000c680783b */ /* 0x000f2e0000000200 */
[C---:B-1----:R-:W-:Y:S08]  /*68e0*/  HMMA.16816.F32 R12, R180.reuse, R132, R12 ;  /* 0x00000084b40c723c */ /* 0x042ff0000000180c */
[C---:B------:R-:W-:Y:S01]  /*68f0*/  HMMA.16816.F32 R16, R180.reuse, R134, R16 ;  /* 0x00000086b410723c */ /* 0x040fe20000001810 */
[----:B------:R-:W1:Y:S07]  /*6900*/  LDSM.16.M88.4 R132, [R197] ;  /* 0x00000000c584783b */ /* 0x000e6e0000000200 */
[C---:B-----5:R-:W-:Y:S08]  /*6910*/  HMMA.16816.F32 R20, R180.reuse, R136, R20 ;  /* 0x00000088b414723c */ /* 0x060ff00000001814 */
[C---:B------:R-:W-:Y:S01]  /*6920*/  HMMA.16816.F32 R24, R180.reuse, R138, R24 ;  /* 0x0000008ab418723c */ /* 0x040fe20000001818 */
[----:B------:R-:W5:Y:S07]  /*6930*/  LDSM.16.M88.4 R136, [R196] ;  /* 0x00000000c488783b */ /* 0x000f6e0000000200 */
        /* <DEDUP_REMOVED lines=15> */
[C---:B---3--:R-:W-:Y:S08]  /*6a30*/  HMMA.16816.F32 R20, R184.reuse, R124, R20 ;  /* 0x0000007cb814723c */ /* 0x048ff00000001814 */
[C---:B------:R-:W-:Y:S01]  /*6a40*/  HMMA.16816.F32 R24, R184.reuse, R126, R24 ;  /* 0x0000007eb818723c */ /* 0x040fe20000001818 */
[----:B------:R-:W-:Y:S07]  /*6a50*/  LDSM.16.M88.4 R124, [R202+0x4000] ;  /* 0x00400000ca7c783b */ /* 0x000fee0000000200 */
[C---:B----4-:R-:W-:Y:S08]  /*6a60*/  HMMA.16816.F32 R28, R184.reuse, R128, R28 ;  /* 0x00000080b81c723c */ /* 0x050ff0000000181c */
[C---:B------:R-:W-:Y:S08]  /*6a70*/  HMMA.16816.F32 R32, R184.reuse, R130, R32 ;  /* 0x00000082b820723c */ /* 0x040ff00000001820 */
[C---:B-1----:R-:W-:Y:S08]  /*6a80*/  HMMA.16816.F32 R36, R184.reuse, R132, R36 ;  /* 0x00000084b824723c */ /* 0x042ff00000001824 */
[C---:B------:R-:W-:Y:S08]  /*6a90*/  HMMA.16816.F32 R40, R184.reuse, R134, R40 ;  /* 0x00000086b828723c */ /* 0x040ff00000001828 */
[C---:B-----5:R-:W-:Y:S08]  /*6aa0*/  HMMA.16816.F32 R44, R184.reuse, R136, R44 ;  /* 0x00000088b82c723c */ /* 0x060ff0000000182c */
[----:B------:R-:W-:Y:S08]  /*6ab0*/  HMMA.16816.F32 R48, R184, R138, R48 ;  /* 0x0000008ab830723c */ /* 0x000ff00000001830 */
[C---:B------:R-:W-:Y:S08]  /*6ac0*/  HMMA.16816.F32 R4, R188.reuse, R140, R4 ;  /* 0x0000008cbc04723c */ /* 0x040ff00000001804 */
[C---:B------:R-:W-:Y:S08]  /*6ad0*/  HMMA.16816.F32 R8, R188.reuse, R142, R8 ;  /* 0x0000008ebc08723c */ /* 0x040ff00000001808 */
[C---:B--2---:R-:W-:Y:S08]  /*6ae0*/  HMMA.16816.F32 R12, R188.reuse, R116, R12 ;  /* 0x00000074bc0c723c */ /* 0x044ff0000000180c */
        /* <DEDUP_REMOVED lines=14> */
[----:B------:R-:W1:Y:S03]  /*6bd0*/  LDSM.16.M88.4 R116, [R202+0x4800] ;  /* 0x00480000ca74783b */ /* 0x000e660000000200 */
[----:B------:R-:W-:Y:S02]  /*6be0*/  FMUL.FTZ R158, R4, c[0x0][0x320] ;  /* 0x0000c800049e7a20 */ /* 0x000fe40000410000 */
[----:B------:R-:W-:Y:S02]  /*6bf0*/  FMUL.FTZ R160, R5, c[0x0][0x320] ;  /* 0x0000c80005a07a20 */ /* 0x000fe40000410000 */
[C---:B------:R-:W-:Y:S02]  /*6c00*/  HMMA.16816.F32 R20, R192.reuse, R124, R20 ;  /* 0x0000007cc014723c */ /* 0x040fe40000001814 */
[----:B------:R-:W2:Y:S02]  /*6c10*/  MUFU.TANH R158, R158 ;  /* 0x0000009e009e7308 */ /* 0x000ea40000002400 */
[----:B------:R-:W-:Y:S02]  /*6c20*/  FMUL.FTZ R0, R6, c[0x0][0x320] ;  /* 0x0000c80006007a20 */ /* 0x000fe40000410000 */
[----:B------:R-:W-:Y:S02]  /*6c30*/  FMUL.FTZ R159, R7, c[0x0][0x320] ;  /* 0x0000c800079f7a20 */ /* 0x000fe40000410000 */
[C---:B------:R-:W-:Y:S01]  /*6c40*/  HMMA.16816.F32 R24, R192.reuse, R126, R24 ;  /* 0x0000007ec018723c */ /* 0x040fe20000001818 */
[----:B------:R-:W3:Y:S03]  /*6c50*/  LDSM.16.M88.4 R124, [R202+0x5000] ;  /* 0x00500000ca7c783b */ /* 0x000ee60000000200 */
[----:B------:R-:W4:Y:S01]  /*6c60*/  MUFU.TANH R160, R160 ;  /* 0x000000a000a07308 */ /* 0x000f220000002400 */
[----:B------:R-:W-:Y:S02]  /*6c70*/  FMUL.FTZ R162, R8, c[0x0][0x320] ;  /* 0x0000c80008a27a20 */ /* 0x000fe40000410000 */
[----:B------:R-:W-:Y:S02]  /*6c80*/  FMUL.FTZ R164, R9, c[0x0][0x320] ;  /* 0x0000c80009a47a20 */ /* 0x000fe40000410000 */
[----:B------:R-:W-:Y:S03]  /*6c90*/  FMUL.FTZ R161, R10, c[0x0][0x320] ;  /* 0x0000c8000aa17a20 */ /* 0x000fe60000410000 */
[----:B------:R-:W-:Y:S02]  /*6ca0*/  FMUL.FTZ R163, R11, c[0x0][0x320] ;  /* 0x0000c8000ba37a20 */ /* 0x000fe40000410000 */
[----:B------:R-:W2:Y:S01]  /*6cb0*/  MUFU.TANH R0, R0 ;  /* 0x0000000000007308 */ /* 0x000ea20000002400 */
[----:B------:R-:W-:Y:S02]  /*6cc0*/  FMUL.FTZ R168, R12, c[0x0][0x320] ;  /* 0x0000c8000ca87a20 */ /* 0x000fe40000410000 */
[----:B------:R-:W-:Y:S02]  /*6cd0*/  FMUL.FTZ R166, R13, c[0x0][0x320] ;  /* 0x0000c8000da67a20 */ /* 0x000fe40000410000 */
[----:B------:R-:W-:Y:S02]  /*6ce0*/  FMUL.FTZ R167, R14, c[0x0][0x320] ;  /* 0x0000c8000ea77a20 */ /* 0x000fe40000410000 */
[----:B------:R-:W-:Y:S02]  /*6cf0*/  FMUL.FTZ R165, R15, c[0x0][0x320] ;  /* 0x0000c8000fa57a20 */ /* 0x000fe40000410000 */
[----:B------:R-:W-:Y:S01]  /*6d00*/  FMUL.FTZ R170, R16, c[0x0][0x320] ;  /* 0x0000c80010aa7a20 */ /* 0x000fe20000410000 */
[----:B------:R-:W2:Y:S01]  /*6d10*/  MUFU.TANH R159, R159 ;  /* 0x0000009f009f7308 */ /* 0x000ea20000002400 */
[C---:B-1----:R-:W-:Y:S03]  /*6d20*/  HMMA.16816.F32 R28, R192.reuse, R116, R28 ;  /* 0x00000074c01c723c */ /* 0x042fe6000000181c */
[----:B------:R-:W-:Y:S02]  /*6d30*/  FMUL.FTZ R245, R26, c[0x0][0x320] ;  /* 0x0000c8001af57a20 */ /* 0x000fe40000410000 */
[----:B------:R-:W-:Y:S02]  /*6d40*/  FMUL.FTZ R243, R27, c[0x0][0x320] ;  /* 0x0000c8001bf37a20 */ /* 0x000fe40000410000 */
[----:B------:R-:W-:Y:S01]  /*6d50*/  FMUL.FTZ R240, R17, c[0x0][0x320] ;  /* 0x0000c80011f07a20 */ /* 0x000fe20000410000 */
[C---:B------:R-:W-:Y:S01]  /*6d60*/  HMMA.16816.F32 R32, R192.reuse, R118, R32 ;  /* 0x00000076c020723c */ /* 0x040fe20000001820 */
[----:B------:R-:W1:Y:S01]  /*6d70*/  MUFU.TANH R162, R162 ;  /* 0x000000a200a27308 */ /* 0x000e620000002400 */
[----:B------:R-:W5:Y:S01]  /*6d80*/  LDSM.16.M88.4 R116, [R202+0x5800] ;  /* 0x00580000ca74783b */ /* 0x000f620000000200 */
[----:B------:R-:W-:Y:S04]  /*6d90*/  DEPBAR.LE SB0, 0x0 ;  /* 0x000080000000791a */ /* 0x000fe80000000000 */
[----:B------:R-:W-:Y:S01]  /*6da0*/  FMUL.FTZ R171, R18, c[0x0][0x320] ;  /* 0x0000c80012ab7a20 */ /* 0x000fe20000410000 */
[C---:B---3--:R-:W-:Y:S03]  /*6db0*/  HMMA.16816.F32 R36, R192.reuse, R124, R36 ;  /* 0x0000007cc024723c */ /* 0x048fe60000001824 */
[----:B------:R-:W3:Y:S01]  /*6dc0*/  MUFU.TANH R164, R164 ;  /* 0x000000a400a47308 */ /* 0x000ee20000002400 */
[----:B------:R-:W-:Y:S01]  /*6dd0*/  BAR.SYNC.DEFER_BLOCKING 0x0 ;  /* 0x0000000000007b1d */ /* 0x000fe20000010000 */
[----:B------:R-:W-:Y:S02]  /*6de0*/  FMUL.FTZ R169, R19, c[0x0][0x320] ;  /* 0x0000c80013a97a20 */ /* 0x000fe40000410000 */
[----:B------:R-:W-:Y:S01]  /*6df0*/  FMUL.FTZ R244, R20, c[0x0][0x320] ;  /* 0x0000c80014f47a20 */ /* 0x000fe20000410000 */
[C---:B------:R-:W-:Y:S04]  /*6e00*/  HMMA.16816.F32 R40, R192.reuse, R126, R40 ;  /* 0x0000007ec028723c */ /* 0x040fe80000001828 */
[----:B------:R-:W-:Y:S01]  /*6e10*/  FMUL.FTZ R250, R28, c[0x0][0x320] ;  /* 0x0000c8001cfa7a20 */ /* 0x000fe20000410000 */
[----:B------:R-:W1:Y:S01]  /*6e20*/  MUFU.TANH R161, R161 ;  /* 0x000000a100a17308 */ /* 0x000e620000002400 */
[----:B------:R-:W-:Y:S02]  /*6e30*/  FMUL.FTZ R249, R29, c[0x0][0x320] ;  /* 0x0000c8001df97a20 */ /* 0x000fe40000410000 */
[----:B------:R-:W-:Y:S04]  /*6e40*/  FMUL.FTZ R252, R32, c[0x0][0x320] ;  /* 0x0000c80020fc7a20 */ /* 0x000fe80000410000 */
[----:B------:R-:W-:Y:S02]  /*6e50*/  FMUL.FTZ R242, R21, c[0x0][0x320] ;  /* 0x0000c80015f27a20 */ /* 0x000fe40000410000 */
[----:B------:R-:W-:Y:S01]  /*6e60*/  FMUL.FTZ R239, R22, c[0x0][0x320] ;  /* 0x0000c80016ef7a20 */ /* 0x000fe20000410000 */
[----:B------:R1:W1:Y:S01]  /*6e70*/  MUFU.TANH R27, R250 ;  /* 0x000000fa001b7308 */ /* 0x0002620000002400 */
[----:B------:R-:W-:Y:S02]  /*6e80*/  FMUL.FTZ R241, R23, c[0x0][0x320] ;  /* 0x0000c80017f17a20 */ /* 0x000fe40000410000 */
[----:B------:R-:W-:Y:S02]  /*6e90*/  FMUL.FTZ R246, R24, c[0x0][0x320] ;  /* 0x0000c80018f67a20 */ /* 0x000fe40000410000 */
[----:B------:R-:W-:Y:S02]  /*6ea0*/  FMUL.FTZ R251, R25, c[0x0][0x320] ;  /* 0x0000c80019fb7a20 */ /* 0x000fe40000410000 */
[----:B------:R-:W-:Y:S02]  /*6eb0*/  FMUL.FTZ R248, R30, c[0x0][0x320] ;  /* 0x0000c8001ef87a20 */ /* 0x000fe40000410000 */
[----:B------:R-:W-:Y:S01]  /*6ec0*/  FMUL.FTZ R43, R43, c[0x0][0x320] ;  /* 0x0000c8002b2b7a20 */ /* 0x000fe20000410000 */
[----:B------:R2:W2:Y:S01]  /*6ed0*/  MUFU.TANH R26, R249 ;  /* 0x000000f9001a7308 */ /* 0x0004a20000002400 */
[C---:B-----5:R-:W-:Y:S03]  /*6ee0*/  HMMA.16816.F32 R44, R192.reuse, R116, R44 ;  /* 0x00000074c02c723c */ /* 0x060fe6000000182c */
[----:B------:R-:W-:Y:S02]  /*6ef0*/  FMUL.FTZ R247, R31, c[0x0][0x320] ;  /* 0x0000c8001ff77a20 */ /* 0x000fe40000410000 */
[----:B------:R-:W-:Y:S02]  /*6f00*/  FMUL.FTZ R30, R33, c[0x0][0x320] ;  /* 0x0000c800211e7a20 */ /* 0x000fe40000410000 */
[----:B------:R-:W-:Y:S01]  /*6f10*/  FMUL.FTZ R31, R36, c[0x0][0x320] ;  /* 0x0000c800241f7a20 */ /* 0x000fe20000410000 */
[----:B------:R-:W-:Y:S01]  /*6f20*/  HMMA.16816.F32 R48, R192, R118, R48 ;  /* 0x00000076c030723c */ /* 0x000fe20000001830 */
[----:B------:R5:W3:Y:S03]  /*6f30*/  MUFU.TANH R29, R252 ;  /* 0x000000fc001d7308 */ /* 0x000ae60000002400 */
[----:B------:R-:W-:Y:S02]  /*6f40*/  FMUL.FTZ R37, R37, c[0x0][0x320] ;  /* 0x0000c80025257a20 */ /* 0x000fe40000410000 */
[----:B-1----:R-:W-:Y:S02]  /*6f50*/  FMUL.FTZ R250, R34, c[0x0][0x320] ;  /* 0x0000c80022fa7a20 */ /* 0x002fe40000410000 */
[----:B------:R-:W-:Y:S03]  /*6f60*/  FMUL.FTZ R25, R38, c[0x0][0x320] ;  /* 0x0000c80026197a20 */ /* 0x000fe60000410000 */
[----:B------:R1:W1:Y:S01]  /*6f70*/  MUFU.TANH R155, R43 ;  /* 0x0000002b009b7308 */ /* 0x0002620000002400 */
[----:B------:R-:W-:Y:S02]  /*6f80*/  FMUL.FTZ R38, R41, c[0x0][0x320] ;  /* 0x0000c80029267a20 */ /* 0x000fe40000410000 */
[----:B------:R-:W-:Y:S02]  /*6f90*/  FMUL.FTZ R42, R42, c[0x0][0x320] ;  /* 0x0000c8002a2a7a20 */ /* 0x000fe40000410000 */
[----:B--2---:R-:W-:Y:S02]  /*6fa0*/  FMUL.FTZ R249, R35, c[0x0][0x320] ;  /* 0x0000c80023f97a20 */ /* 0x004fe40000410000 */
[----:B------:R-:W-:Y:S02]  /*6fb0*/  FMUL.FTZ R41, R44, c[0x0][0x320] ;  /* 0x0000c8002c297a20 */ /* 0x000fe40000410000 */
[----:B------:R-:W-:Y:S01]  /*6fc0*/  FMUL.FTZ R33, R47, c[0x0][0x320] ;  /* 0x0000c8002f217a20 */ /* 0x000fe20000410000 */
[----:B------:R-:W2:Y:S01]  /*6fd0*/  MUFU.TANH R163, R163 ;  /* 0x000000a300a37308 */ /* 0x000ea20000002400 */
[----:B------:R-:W-:Y:S02]  /*6fe0*/  FMUL.FTZ R45, R45, c[0x0][0x320] ;  /* 0x0000c8002d2d7a20 */ /* 0x000fe40000410000 */
[----:B------:R-:W-:Y:S02]  /*6ff0*/  FMUL.FTZ R142, R48, c[0x0][0x320] ;  /* 0x0000c800308e7a20 */ /* 0x000fe40000410000 */
[----:B-----5:R-:W-:Y:S02]  /*7000*/  FMUL.FTZ R252, R39, c[0x0][0x320] ;  /* 0x0000c80027fc7a20 */ /* 0x020fe40000410000 */
[----:B------:R-:W-:Y:S02]  /*7010*/  FMUL.FTZ R39, R40, c[0x0][0x320] ;  /* 0x0000c80028277a20 */ /* 0x000fe40000410000 */
[----:B------:R-:W-:Y:S01]  /*7020*/  FMUL.FTZ R35, R50, c[0x0][0x320] ;  /* 0x0000c80032237a20 */ /* 0x000fe20000410000 */
[----:B------:R-:W2:Y:S01]  /*7030*/  MUFU.TANH R168, R168 ;  /* 0x000000a800a87308 */ /* 0x000ea20000002400 */
[----:B------:R-:W-:Y:S02]  /*7040*/  FMUL.FTZ R34, R51, c[0x0][0x320] ;  /* 0x0000c80033227a20 */ /* 0x000fe40000410000 */
[----:B------:R-:W-:Y:S02]  /*7050*/  FMUL.FTZ R46, R46, c[0x0][0x320] ;  /* 0x0000c8002e2e7a20 */ /* 0x000fe40000410000 */
[----:B-1----:R-:W-:Y:S05]  /*7060*/  FMUL.FTZ R43, R49, c[0x0][0x320] ;  /* 0x0000c800312b7a20 */ /* 0x002fea0000410000 */
[----:B------:R-:W1:Y:S10]  /*7070*/  MUFU.TANH R166, R166 ;  /* 0x000000a600a67308 */ /* 0x000e740000002400 */
        /* <DEDUP_REMOVED lines=25> */
[----:B------:R1:W1:Y:S10]  /*7210*/  MUFU.TANH R157, R42 ;  /* 0x0000002a009d7308 */ /* 0x0002740000002400 */
[----:B------:R-:W1:Y:S10]  /*7220*/  MUFU.TANH R41, R41 ;  /* 0x0000002900297308 */ /* 0x000e740000002400 */
[----:B------:R1:W1:Y:S10]  /*7230*/  MUFU.TANH R150, R45 ;  /* 0x0000002d00967308 */ /* 0x0002740000002400 */
[----:B------:R1:W1:Y:S10]  /*7240*/  MUFU.TANH R143, R46 ;  /* 0x0000002e008f7308 */ /* 0x0002740000002400 */
[----:B------:R-:W1:Y:S10]  /*7250*/  MUFU.TANH R33, R33 ;  /* 0x0000002100217308 */ /* 0x000e740000002400 */
[----:B------:R-:W1:Y:S10]  /*7260*/  MUFU.TANH R142, R142 ;  /* 0x0000008e008e7308 */ /* 0x000e740000002400 */
[----:B------:R-:W1:Y:S10]  /*7270*/  MUFU.TANH R43, R43 ;  /* 0x0000002b002b7308 */ /* 0x000e740000002400 */
[----:B------:R-:W1:Y:S10]  /*7280*/  MUFU.TANH R35, R35 ;  /* 0x0000002300237308 */ /* 0x000e740000002400 */
[----:B------:R-:W1:Y:S01]  /*7290*/  MUFU.TANH R34, R34 ;  /* 0x0000002200227308 */ /* 0x000e620000002400 */
[----:B------:R-:W-:-:S05]  /*72a0*/  @!P0 BRA `(.L_x_37) ;  /* 0x0000037000008947 */ /* 0x000fca0003800000 */
[----:B--234-:R-:W-:Y:S01]  /*72b0*/  PLOP3.LUT P2, PT, PT, PT, UP3, 0x80, 0x0 ;  /* 0x000000000000781c */ /* 0x01cfe20003f4f038 */
[----:B------:R-:W-:Y:S01]  /*72c0*/  IMAD R4, R238, 0x60, R220 ;  /* 0x00000060ee047824 */ /* 0x000fe200078e02dc */
[----:B------:R-:W-:Y:S01]  /*72d0*/  PLOP3.LUT P0, PT, PT, PT, UP3, 0x80, 0x0 ;  /* 0x000000000000781c */ /* 0x000fe20003f0f038 */
[----:B------:R-:W-:Y:S01]  /*72e0*/  IMAD.MOV.U32 R216, RZ, RZ, RZ ;  /* 0x000000ffffd87224 */ /* 0x000fe200078e00ff */
[----:B------:R-:W-:Y:S02]  /*72f0*/  ISETP.NE.U32.AND P6, PT, R232, RZ, PT ;  /* 0x000000ffe800720c */ /* 0x000fe40003fc5070 */
[----:B------:R-:W-:Y:S05]  /*7300*/  IADD3 R217, R4, -0x60, R219 ;  /* 0xffffffa004d97810 */ /* 0x000fea0007ffe0db */
[----:B------:R-:W-:Y:S02]  /*7310*/  IMAD.MOV.U32 R4, RZ, RZ, R217 ;  /* 0x000000ffff047224 */ /* 0x000fe400078e00d9 */
[----:B------:R-:W-:Y:S05]  /*7320*/  @P2 IMAD.HI.U32 R5, R217, c[0x0][0x2bc], RZ ;  /* 0x0000af00d9052a27 */ /* 0x000fea00078e00ff */
[----:B------:R-:W-:Y:S04]  /*7330*/  @P0 SHF.R.U32.HI R4, RZ, c[0x0][0x2c0], R5 ;  /* 0x0000b000ff040a19 */ /* 0x000fe80000011605 */
[C---:B------:R-:W-:Y:S04]  /*7340*/  @!P1 IADD3 R8, P0, R4.reuse, UR12, RZ ;  /* 0x0000000c04089c10 */ /* 0x040fe8000ff1e0ff */
[----:B------:R-:W-:Y:S01]  /*7350*/  @!P1 LEA.HI.X.SX32 R5, R4, UR7, 0x1, P0 ;  /* 0x0000000704059c11 */ /* 0x000fe200080f0eff */
[----:B------:R-:W-:Y:S01]  /*7360*/  IMAD.MOV R4, RZ, RZ, -R4 ;  /* 0x000000ffff047224 */ /* 0x000fe200078e0a04 */
[----:B------:R-:W-:Y:S03]  /*7370*/  @!P1 LEA R6, P0, R8, c[0x0][0x2a0], 0x2 ;  /* 0x0000a80008069a11 */ /* 0x000fe600078010ff */
[----:B------:R-:W-:Y:S01]  /*7380*/  IMAD R217, R4, c[0x0][0x2b8], R217 ;  /* 0x0000ae0004d97a24 */ /* 0x000fe200078e02d9 */
[----:B------:R-:W-:Y:S04]  /*7390*/  @!P1 LEA.HI.X R7, R8, c[0x0][0x2a4], R5, 0x2, P0 ;  /* 0x0000a90008079a11 */ /* 0x000fe800000f1405 */
[----:B------:R-:W-:Y:S01]  /*73a0*/  SHF.R.S32.HI R5, RZ, 0x1f, R217 ;  /* 0x0000001fff057819 */ /* 0x000fe200000114d9 */
[----:B------:R2:W3:Y:S04]  /*73b0*/  @!P1 LDG.E R216, [R6.64] ;  /* 0x0000000e06d89981 */ /* 0x0004e8000c1e1900 */
[----:B------:R-:W-:Y:S04]  /*73c0*/  IMAD R5, R5, c[0x0][0x1e0], RZ ;  /* 0x0000780005057a24 */ /* 0x000fe800078e02ff */
[C---:B------:R-:W-:Y:S02]  /*73d0*/  IMAD R5, R217.reuse, c[0x0][0x1e4], R5 ;  /* 0x00007900d9057a24 */ /* 0x040fe400078e0205 */
[----:B--2---:R-:W-:Y:S04]  /*73e0*/  IMAD.WIDE.U32 R6, R217, c[0x0][0x1e0], RZ ;  /* 0x00007800d9067a25 */ /* 0x004fe800078e00ff */
[----:B------:R-:W-:Y:S01]  /*73f0*/  IMAD.IADD R7, R7, 0x1, R5 ;  /* 0x0000000107077824 */ /* 0x000fe200078e0205 */
[----:B---3--:R-:W-:Y:S03]  /*7400*/  SHF.R.S32.HI R4, RZ, 0x1f, R216 ;  /* 0x0000001fff047819 */ /* 0x008fe600000114d8 */
[----:B------:R-:W-:Y:S04]  /*7410*/  IMAD.WIDE.U32 R6, R216, c[0x0][0x1f0], R6 ;  /* 0x00007c00d8067a25 */ /* 0x000fe800078e0006 */
[----:B------:R-:W-:Y:S01]  /*7420*/  IMAD R4, R4, c[0x0][0x1f0], RZ ;  /* 0x00007c0004047a24 */ /* 0x000fe200078e02ff */
[----:B------:R-:W-:Y:S03]  /*7430*/  IADD3 R5, P0, R6, UR10, RZ ;  /* 0x0000000a06057c10 */ /* 0x000fe6000ff1e0ff */
[----:B------:R-:W-:Y:S05]  /*7440*/  IMAD R4, R216, c[0x0][0x1f4], R4 ;  /* 0x00007d00d8047a24 */ /* 0x000fea00078e0204 */
[----:B------:R-:W-:Y:S02]  /*7450*/  IADD3.X R4, R7, UR6, R4, P0, !PT ;  /* 0x0000000607047c10 */ /* 0x000fe400087fe404 */
[C---:B------:R-:W-:Y:S04]  /*7460*/  LEA R19, P0, R5.reuse, c[0x0][0x1c8], 0x1 ;  /* 0x0000720005137a11 */ /* 0x040fe800078008ff */
[----:B------:R-:W-:Y:S01]  /*7470*/  LEA.HI.X R18, R5, c[0x0][0x1cc], R4, 0x1, P0 ;  /* 0x0000730005127a11 */ /* 0x000fe200000f0c04 */
[----:B------:R-:W2:Y:S01]  /*7480*/  SHFL.IDX PT, R13, R19, RZ, 0x181f ;  /* 0x00181fff130d7589 */ /* 0x000ea200000e0000 */
[----:B------:R-:W-:Y:S03]  /*7490*/  IADD3 R5, -R232, 0x10, RZ ;  /* 0x00000010e8057810 */ /* 0x000fe60007ffe1ff */
[----:B------:R-:W3:Y:S01]  /*74a0*/  SHFL.IDX PT, R8, R18, RZ, 0x181f ;  /* 0x00181fff12087589 */ /* 0x000ee200000e0000 */
[----:B------:R-:W-:Y:S03]  /*74b0*/  LOP3.LUT R5, R5, 0xf, RZ, 0xc0, !PT ;  /* 0x0000000f05057812 */ /* 0x000fe600078ec0ff */
[----:B------:R-:W4:Y:S04]  /*74c0*/  SHFL.IDX PT, R9, R19, 0x1, 0x181f ;  /* 0x00381f0013097f89 */ /* 0x000f2800000e0000 */
[----:B------:R-:W5:Y:S04]  /*74d0*/  SHFL.IDX PT, R6, R18, 0x1, 0x181f ;  /* 0x00381f0012067f89 */ /* 0x000f6800000e0000 */
[----:B------:R-:W1:Y:S04]  /*74e0*/  SHFL.IDX PT, R7, R19, 0x2, 0x181f ;  /* 0x00581f0013077f89 */ /* 0x000e6800000e0000 */
[----:B------:R-:W1:Y:S01]  /*74f0*/  SHFL.IDX PT, R4, R18, 0x2, 0x181f ;  /* 0x00581f0012047f89 */ /* 0x000e6200000e0000 */
[C---:B--2---:R-:W-:Y:S02]  /*7500*/  IADD3 R14, P5, R13.reuse, R236, RZ ;  /* 0x000000ec0d0e7210 */ /* 0x044fe40007fbe0ff */
[----:B------:R-:W-:Y:S03]  /*7510*/  IADD3 R12, P2, R13, R234, RZ ;  /* 0x000000ea0d0c7210 */ /* 0x000fe60007f5e0ff */
[C---:B---3--:R-:W-:Y:S02]  /*7520*/  IMAD.X R15, R8.reuse, 0x1, R237, P5 ;  /* 0x00000001080f7824 */ /* 0x048fe400028e06ed */
[----:B------:R-:W-:Y:S01]  /*7530*/  IMAD.X R13, R8, 0x1, R235, P2 ;  /* 0x00000001080d7824 */ /* 0x000fe200010e06eb */
[C---:B----4-:R-:W-:Y:S02]  /*7540*/  IADD3 R10, P0, R9.reuse, R236, RZ ;  /* 0x000000ec090a7210 */ /* 0x050fe40007f1e0ff */
[----:B------:R2:W-:Y:S01]  /*7550*/  LDGSTS.E.BYPASS.LTC128B.128 [R218+0x8100], [R14.64], !P4 ;  /* 0x081000000eda7fae */ /* 0x0005e2000e101d4e */
[----:B------:R-:W-:Y:S02]  /*7560*/  IADD3 R16, P5, R9, R234, RZ ;  /* 0x000000ea09107210 */ /* 0x000fe40007fbe0ff */
[C---:B-----5:R-:W-:Y:S01]  /*7570*/  IMAD.X R11, R6.reuse, 0x1, R237, P0 ;  /* 0x00000001060b7824 */ /* 0x060fe200000e06ed */
[----:B------:R2:W-:Y:S02]  /*7580*/  LDGSTS.E.BYPASS.LTC128B.128 [R218+0xb100], [R12.64], !P3 ;  /* 0x0b1000000cda7fae */ /* 0x0005e4000d901d4e */
[----:B------:R-:W-:Y:S01]  /*7590*/  IMAD.X R17, R6, 0x1, R235, P5 ;  /* 0x0000000106117824 */ /* 0x000fe200028e06eb */
[----:B-1----:R-:W-:Y:S01]  /*75a0*/  IADD3 R6, P5, R7, R236, RZ ;  /* 0x000000ec07067210 */ /* 0x002fe20007fbe0ff */
[----:B------:R2:W-:Y:S01]  /*75b0*/  LDGSTS.E.BYPASS.LTC128B.128 [R218+0x9100], [R10.64], !P4 ;  /* 0x091000000ada7fae */ /* 0x0005e2000e101d4e */
[----:B------:R-:W-:Y:S03]  /*75c0*/  IADD3 R8, P2, P0, R5, R7, R234 ;  /* 0x0000000705087210 */ /* 0x000fe6000785e0ea */
[----:B------:R2:W-:Y:S01]  /*75d0*/  LDGSTS.E.BYPASS.LTC128B.128 [R218+0xc100], [R16.64], !P3 ;  /* 0x0c10000010da7fae */ /* 0x0005e2000d901d4e */
[----:B------:R-:W-:Y:S01]  /*75e0*/  IMAD.X R7, R4, 0x1, R237, P5 ;  /* 0x0000000104077824 */ /* 0x000fe200028e06ed */
[----:B------:R-:W-:Y:S04]  /*75f0*/  IADD3.X R9, RZ, R4, R235, P2, P0 ;  /* 0x00000004ff097210 */ /* 0x000fe800017e04eb */
[----:B------:R2:W-:Y:S04]  /*7600*/  LDGSTS.E.BYPASS.LTC128B.128 [R218+0xa100], [R6.64], !P4 ;  /* 0x0a10000006da7fae */ /* 0x0005e8000e101d4e */
[----:B------:R2:W-:Y:S02]  /*7610*/  LDGSTS.E.BYPASS.LTC128B.128.ZFILL [R218+0xd100], [R8.64], P6 ;  /* 0x0d10000008da7fae */ /* 0x0005e4000b141d4e */
.L_x_37:
[----:B--234-:R-:W-:Y:S01]  /*7620*/  IMAD.MOV.U32 R6, RZ, RZ, R221 ;  /* 0x000000ffff067224 */ /* 0x01cfe200078e00dd */
[----:B------:R-:W-:Y:S01]  /*7630*/  PLOP3.LUT P2, PT, PT, PT, UP2, 0x80, 0x0 ;  /* 0x000000000000781c */ /* 0x000fe20003f4f028 */
[----:B------:R-:W0:Y:S01]  /*7640*/  LDGDEPBAR ;  /* 0x00000000000079af */ /* 0x000e220000000000 */
[----:B------:R-:W-:Y:S01]  /*7650*/  PLOP3.LUT P0, PT, PT, PT, UP2, 0x80, 0x0 ;  /* 0x000000000000781c */ /* 0x000fe20003f0f028 */
[----:B------:R-:W-:Y:S05]  /*7660*/  IMAD R7, R238, -0x60, RZ ;  /* 0xffffffa0ee077824 */ /* 0x000fea00078e02ff */
[----:B------:R-:W-:Y:S05]  /*7670*/  IADD3 R5, -R222, 0x1, R7 ;  /* 0x00000001de057810 */ /* 0x000fea0007ffe107 */
[----:B------:R-:W-:Y:S05]  /*7680*/  @P2 IMAD.HI.U32 R4, R221, c[0x0][0x2c8], RZ ;  /* 0x0000b200dd042a27 */ /* 0x000fea00078e00ff */
[----:B------:R-:W-:Y:S01]  /*7690*/  @P0 SHF.R.U32.HI R6, RZ, c[0x0][0x2cc], R4 ;  /* 0x0000b300ff060a19 */ /* 0x000fe20000011604 */
[----:B------:R-:W-:Y:S01]  /*76a0*/  IMAD.MOV.U32 R4, RZ, RZ, c[0x0][0x2ac] ;  /* 0x0000ab00ff047624 */ /* 0x000fe200078e00ff */
[----:B------:R-:W-:Y:S03]  /*76b0*/  PLOP3.LUT P0, PT, PT, PT, UP1, 0x40, 0x0 ;  /* 0x000000000000781c */ /* 0x000fe60003f0e818 */
[----:B------:R-:W2:Y:S01]  /*76c0*/  SHFL.IDX PT, R13, R6, RZ, 0x1c1f ;  /* 0x001c1fff060d7589 */ /* 0x000ea200000e0000 */
[----:B------:R-:W-:Y:S05]  /*76d0*/  IMAD R5, R4, c[0x0][0x1d0], R5 ;  /* 0x0000740004057a24 */ /* 0x000fea00078e0205 */
[----:B------:R-:W-:Y:S04]  /*76e0*/  IADD3 R4, R5, -c[0x0][0x168], RZ ;  /* 0x80005a0005047a10 */ /* 0x000fe80007ffe0ff */
[C---:B------:R-:W-:Y:S02]  /*76f0*/  IADD3 R5, R4.reuse, c[0x0][0x328], RZ ;  /* 0x0000ca0004057a10 */ /* 0x040fe40007ffe0ff */
[----:B------:R-:W-:Y:S03]  /*7700*/  IADD3 R4, R4, UR17, RZ ;  /* 0x0000001104047c10 */ /* 0x000fe6000fffe0ff */
[--C-:B--2---:R-:W-:Y:S02]  /*7710*/  IMAD.IADD R11, R5, 0x1, R13.reuse ;  /* 0x00000001050b7824 */ /* 0x104fe400078e020d */
[----:B------:R-:W-:Y:S01]  /*7720*/  IMAD.IADD R9, R4, 0x1, R13 ;  /* 0x0000000104097824 */ /* 0x000fe200078e020d */
[----:B------:R-:W-:-:S05]  /*7730*/  @P0 BRA `(.L_x_38) ;  /* 0x000001a000000947 */ /* 0x000fca0003800000 */
[----:B------:R-:W-:Y:S01]  /*7740*/  MOV R8, c[0x0][0x2ac] ;  /* 0x0000ab0000087a02 */ /* 0x000fe20000000f00 */
[----:B------:R-:W-:Y:S04]  /*7750*/  BSSY B0, `(.L_x_39) ;  /* 0x0000013000007945 */ /* 0x000fe80003800000 */
[----:B------:R-:W-:Y:S05]  /*7760*/  IMAD R13, R8, c[0x0][0x1d0], R13 ;  /* 0x00007400080d7a24 */ /* 0x000fea00078e020d */
[----:B------:R-:W-:Y:S04]  /*7770*/  IADD3 R10, R13, -c[0x0][0x168], RZ ;  /* 0x80005a000d0a7a10 */ /* 0x000fe80007ffe0ff */
[----:B------:R-:W-:Y:S11]  /*7780*/  ISETP.GT.AND P0, PT, R10, -0x1, PT ;  /* 0xffffffff0a00780c */ /* 0x000ff60003f04270 */
[----:B------:R-:W-:Y:S02]  /*7790*/  @!UPT UIADD3 URZ, URZ, URZ, URZ ;  /* 0x0000003f3f3ff290 */ /* 0x000fe4000fffe03f */
[----:B------:R-:W-:-:S05]  /*77a0*/  @P0 BRA `(.L_x_40) ;  /* 0x0000008000000947 */ /* 0x000fca0003800000 */
[----:B------:R-:W-:Y:S01]  /*77b0*/  LOP3.LUT R10, RZ, R10, RZ, 0x33, !PT ;  /* 0x0000000aff0a7212 */ /* 0x000fe200078e33ff */
[----:B------:R-:W-:Y:S05]  /*77c0*/  IMAD.MOV.U32 R8, RZ, RZ, c[0x0][0x32c] ;  /* 0x0000cb00ff087624 */ /* 0x000fea00078e00ff */
[----:B------:R-:W-:Y:S11]  /*77d0*/  ISETP.NE.AND P0, PT, R8, 0x1, PT ;  /* 0x000000010800780c */ /* 0x000ff60003f05270 */
[----:B------:R-:W-:Y:S02]  /*77e0*/  @!UPT UIADD3 URZ, URZ, URZ, URZ ;  /* 0x0000003f3f3ff290 */ /* 0x000fe4000fffe03f */
[----:B------:R-:W-:Y:S05]  /*77f0*/  @P0 IMAD.HI.U32 R8, R10, c[0x0][0x330], RZ ;  /* 0x0000cc000a080a27 */ /* 0x000fea00078e00ff */
[----:B------:R-:W-:Y:S04]  /*7800*/  @P0 SHF.R.U32.HI R10, RZ, c[0x0][0x334], R8 ;  /* 0x0000cd00ff0a0a19 */ /* 0x000fe80000011608 */
[----:B------:R-:W-:Y:S01]  /*7810*/  LOP3.LUT R10, RZ, R10, RZ, 0x33, !PT ;  /* 0x0000000aff0a7212 */ /* 0x000fe200078e33ff */
[----:B------:R-:W-:-:S05]  /*7820*/  BRA `(.L_x_41) ;  /* 0x0000005000007947 */ /* 0x000fca0003800000 */
.L_x_40:
[----:B------:R-:W-:Y:S04]  /*7830*/  MOV R8, c[0x0][0x32c] ;  /* 0x0000cb0000087a02 */ /* 0x000fe80000000f00 */
[----:B------:R-:W-:Y:S11]  /*7840*/  ISETP.NE.AND P0, PT, R8, 0x1, PT ;  /* 0x000000010800780c */ /* 0x000ff60003f05270 */
[----:B------:R-:W-:Y:S02]  /*7850*/  @!UPT UIADD3 URZ, URZ, URZ, URZ ;  /* 0x0000003f3f3ff290 */ /* 0x000fe4000fffe03f */
[----:B------:R-:W-:Y:S05]  /*7860*/  @P0 IMAD.HI.U32 R8, R10, c[0x0][0x330], RZ ;  /* 0x0000cc000a080a27 */ /* 0x000fea00078e00ff */
[----:B------:R-:W-:Y:S02]  /*7870*/  @P0 SHF.R.U32.HI R10, RZ, c[0x0][0x334], R8 ;  /* 0x0000cd00ff0a0a19 */ /* 0x000fe40000011608 */
.L_x_41:
[----:B------:R-:W-:Y:S05]  /*7880*/  BSYNC B0 ;  /* 0x0000000000007941 */ /* 0x000fea0003800000 */
.L_x_39:
[----:B------:R-:W-:Y:S04]  /*7890*/  IMAD.IADD R13, R7, 0x1, -R222 ;  /* 0x00000001070d7824 */ /* 0x000fe800078e0ade */
[----:B------:R-:W-:Y:S05]  /*78a0*/  IMAD R10, R10, c[0x0][0x32c], R13 ;  /* 0x0000cb000a0a7a24 */ /* 0x000fea00078e020d */
[----:B------:R-:W-:Y:S02]  /*78b0*/  IADD3 R8, R10, c[0x0][0x32c], RZ ;  /* 0x0000cb000a087a10 */ /* 0x000fe40007ffe0ff */
[----:B------:R-:W-:Y:S02]  /*78c0*/  IMNMX R9, R9, R10, !PT ;  /* 0x0000000a09097217 */ /* 0x000fe40007800200 */
[----:B------:R-:W-:Y:S02]  /*78d0*/  IMNMX R11, R11, R8, PT ;  /* 0x000000080b0b7217 */ /* 0x000fe40003800200 */
.L_x_38:
[C---:B------:R-:W-:Y:S01]  /*78e0*/  ISETP.GE.AND P2, PT, R7.reuse, 0x1, PT ;  /* 0x000000010700780c */ /* 0x040fe20003f46270 */
[----:B------:R-:W2:Y:S01]  /*78f0*/  SHFL.IDX PT, R6, R6, 0x1, 0x1c1f ;  /* 0x003c1f0006067f89 */ /* 0x000ea200000e0000 */
[----:B------:R-:W-:Y:S02]  /*7900*/  ISETP.GE.AND P0, PT, R7, 0x2, PT ;  /* 0x000000020700780c */ /* 0x000fe40003f06270 */
[----:B------:R-:W-:Y:S02]  /*7910*/  LOP3.LUT R227, R227, 0xffefffff, RZ, 0xc0, !PT ;  /* 0xffefffffe3e37812 */ /* 0x000fe400078ec0ff */
[C---:B------:R-:W-:Y:S02]  /*7920*/  ISETP.GE.AND P5, PT, R7.reuse, 0x9, PT ;  /* 0x000000090700780c */ /* 0x040fe40003fa6270 */
[----:B------:R-:W-:Y:S05]  /*7930*/  ISETP.GE.AND P6, PT, R7, 0x52, PT ;  /* 0x000000520700780c */ /* 0x000fea0003fc6270 */
[----:B------:R-:W-:Y:S02]  /*7940*/  @P2 LOP3.LUT R227, R227, 0x100000, RZ, 0xfc, !PT ;  /* 0x00100000e3e32812 */ /* 0x000fe400078efcff */
[----:B------:R-:W-:Y:S02]  /*7950*/  ISETP.GT.AND P2, PT, R9, RZ, !P2 ;  /* 0x000000ff0900720c */ /* 0x000fe40005744270 */
[----:B------:R-:W-:Y:S02]  /*7960*/  LOP3.LUT R227, R227, 0xfff7ffff, RZ, 0xc0, !PT ;  /* 0xfff7ffffe3e37812 */ /* 0x000fe400078ec0ff */
[----:B------:R-:W-:Y:S02]  /*7970*/  ISETP.LT.OR P2, PT, R11, 0x1, P2 ;  /* 0x000000010b00780c */ /* 0x000fe40001741670 */
[----:B------:R-:W-:Y:S02]  /*7980*/  @P0 LOP3.LUT R227, R227, 0x80000, RZ, 0xfc, !PT ;  /* 0x00080000e3e30812 */ /* 0x000fe400078efcff */
[----:B------:R-:W-:Y:S02]  /*7990*/  ISETP.GT.AND P0, PT, R9, 0x1, !P0 ;  /* 0x000000010900780c */ /* 0x000fe40004704270 */
[----:B------:R-:W-:Y:S01]  /*79a0*/  FSEL R14, R158, -INF , !P2 ;  /* 0xff8000009e0e7808 */ /* 0x000fe20005000000 */
[--C-:B--2---:R-:W-:Y:S01]  /*79b0*/  IMAD.IADD R5, R5, 0x1, R6.reuse ;  /* 0x0000000105057824 */ /* 0x104fe200078e0206 */
[----:B------:R-:W-:Y:S01]  /*79c0*/  ISETP.GE.AND P2, PT, R7, 0xa, PT ;  /* 0x0000000a0700780c */ /* 0x000fe20003f46270 */
[----:B------:R-:W-:Y:S01]  /*79d0*/  IMAD.IADD R4, R4, 0x1, R6 ;  /* 0x0000000104047824 */ /* 0x000fe200078e0206 */
[----:B------:R-:W-:Y:S02]  /*79e0*/  ISETP.LT.OR P0, PT, R11, 0x2, P0 ;  /* 0x000000020b00780c */ /* 0x000fe40000701670 */
[----:B------:R-:W-:Y:S02]  /*79f0*/  LOP3.LUT R227, R227, 0xfffbffff, RZ, 0xc0, !PT ;  /* 0xfffbffffe3e37812 */ /* 0x000fe400078ec0ff */
[----:B------:R-:W-:Y:S02]  /*7a00*/  FSEL R12, R160, -INF , !P0 ;  /* 0xff800000a00c7808 */ /* 0x000fe40004000000 */
[----:B------:R-:W-:Y:S02]  /*7a10*/  @P5 LOP3.LUT R227, R227, 0x40000, RZ, 0xfc, !PT ;  /* 0x00040000e3e35812 */ /* 0x000fe400078efcff */
[----:B------:R-:W-:Y:S02]  /*7a20*/  ISETP.GT.AND P0, PT, R9, 0x8, !P5 ;  /* 0x000000080900780c */ /* 0x000fe40006f04270 */
[----:B------:R-:W-:Y:S02]  /*7a30*/  LOP3.LUT R227, R227, 0xfffdffff, RZ, 0xc0, !PT ;  /* 0xfffdffffe3e37812 */ /* 0x000fe400078ec0ff */
[----:B------:R-:W-:Y:S02]  /*7a40*/  ISETP.LT.OR P0, PT, R11, 0x9, P0 ;  /* 0x000000090b00780c */ /* 0x000fe40000701670 */
[----:B------:R-:W-:Y:S02]  /*7a50*/  @P2 LOP3.LUT R227, R227, 0x20000, RZ, 0xfc, !PT ;  /* 0x00020000e3e32812 */ /* 0x000fe400078efcff */
[----:B------:R-:W-:Y:S02]  /*7a60*/  FSEL R10, R162, -INF , !P0 ;  /* 0xff800000a20a7808 */ /* 0x000fe40004000000 */
[----:B------:R-:W-:Y:S02]  /*7a70*/  ISETP.GT.AND P0, PT, R9, 0x9, !P2 ;  /* 0x000000090900780c */ /* 0x000fe40005704270 */
[----:B------:R-:W-:Y:S02]  /*7a80*/  ISETP.GE.AND P2, PT, R7, 0x11, PT ;  /* 0x000000110700780c */ /* 0x000fe40003f46270 */
[----:B------:R-:W-:Y:S02]  /*7a90*/  ISETP.LT.OR P0, PT, R11, 0xa, P0 ;  /* 0x0000000a0b00780c */ /* 0x000fe40000701670 */
[----:B------:R-:W-:Y:S02]  /*7aa0*/  LOP3.LUT R227, R227, 0xfffeffff, RZ, 0xc0, !PT ;  /* 0xfffeffffe3e37812 */ /* 0x000fe400078ec0ff */
[----:B------:R-:W-:Y:S02]  /*7ab0*/  FSEL R8, R164, -INF , !P0 ;  /* 0xff800000a4087808 */ /* 0x000fe40004000000 */
[----:B------:R-:W-:Y:S02]  /*7ac0*/  ISETP.GT.AND P0, PT, R9, 0x10, !P2 ;  /* 0x000000100900780c */ /* 0x000fe40005704270 */
[----:B------:R-:W-:Y:S02]  /*7ad0*/  ISETP.GE.AND P5, PT, R7, 0x59, PT ;  /* 0x000000590700780c */ /* 0x000fe40003fa6270 */
[----:B------:R-:W-:Y:S02]  /*7ae0*/  ISETP.LT.OR P0, PT, R11, 0x11, P0 ;  /* 0x000000110b00780c */ /* 0x000fe40000701670 */
[----:B------:R-:W-:Y:S02]  /*7af0*/  @P2 LOP3.LUT R227, R227, 0x10000, RZ, 0xfc, !PT ;  /* 0x00010000e3e32812 */ /* 0x000fe400078efcff */
[----:B------:R-:W-:Y:S02]  /*7b00*/  ISETP.GE.AND P2, PT, R7, 0x12, PT ;  /* 0x000000120700780c */ /* 0x000fe40003f46270 */
[----:B------:R-:W-:Y:S02]  /*7b10*/  LOP3.LUT R227, R227, 0xffff7fff, RZ, 0xc0, !PT ;  /* 0xffff7fffe3e37812 */ /* 0x000fe400078ec0ff */
[----:B-1----:R-:W-:Y:S02]  /*7b20*/  FSEL R42, R168, -INF , !P0 ;  /* 0xff800000a82a7808 */ /* 0x002fe40004000000 */
[----:B------:R-:W-:Y:S04]  /*7b30*/  ISETP.GT.AND P0, PT, R9, 0x11, !P2 ;  /* 0x000000110900780c */ /* 0x000fe80005704270 */
[----:B------:R-:W-:Y:S03]  /*7b40*/  ISETP.LT.OR P0, PT, R11, 0x12, P0 ;  /* 0x000000120b00780c */ /* 0x000fe60000701670 */
[----:B------:R-:W-:Y:S02]  /*7b50*/  @P2 LOP3.LUT R227, R227, 0x8000, RZ, 0xfc, !PT ;  /* 0x00008000e3e32812 */ /* 0x000fe400078efcff */
[----:B------:R-:W-:Y:S02]  /*7b60*/  ISETP.GE.AND P2, PT, R7, 0x19, PT ;  /* 0x000000190700780c */ /* 0x000fe40003f46270 */
[----:B------:R-:W-:Y:S02]  /*7b70*/  LOP3.LUT R227, R227, 0xffffbfff, RZ, 0xc0, !PT ;  /* 0xffffbfffe3e37812 */ /* 0x000fe400078ec0ff */
[----:B------:R-:W-:Y:S02]  /*7b80*/  FSEL R40, R166, -INF , !P0 ;  /* 0xff800000a6287808 */ /* 0x000fe40004000000 */
        /* <DEDUP_REMOVED lines=76> */
[----:B------:R-:W-:Y:S02]  /*8050*/  FSEL R164, R39, -INF , !P0 ;  /* 0xff80000027a47808 */ /* 0x000fe40004000000 */
[----:B------:R-:W-:Y:S02]  /*8060*/  LOP3.LUT R227, R227, 0xfffffffd, RZ, 0xc0, !PT ;  /* 0xfffffffde3e37812 */ /* 0x000fe400078ec0ff */
[----:B------:R-:W-:Y:S04]  /*8070*/  ISETP.GT.AND P0, PT, R9, 0x49, !P2 ;  /* 0x000000490900780c */ /* 0x000fe80005704270 */
[----:B------:R-:W-:Y:S03]  /*8080*/  ISETP.LT.OR P0, PT, R11, 0x4a, P0 ;  /* 0x0000004a0b00780c */ /* 0x000fe60000701670 */
[----:B------:R-:W-:Y:S02]  /*8090*/  @P2 LOP3.LUT R227, R227, 0x2, RZ, 0xfc, !PT ;  /* 0x00000002e3e32812 */ /* 0x000fe400078efcff */
[----:B------:R-:W-:Y:S02]  /*80a0*/  ISETP.GE.AND P2, PT, R7, 0x51, PT ;  /* 0x000000510700780c */ /* 0x000fe40003f46270 */
[----:B------:R-:W-:Y:S02]  /*80b0*/  FSEL R162, R38, -INF , !P0 ;  /* 0xff80000026a27808 */ /* 0x000fe40004000000 */
[----:B------:R-:W-:Y:S02]  /*80c0*/  ISETP.GT.AND P0, PT, R9, 0x50, !P2 ;  /* 0x000000500900780c */ /* 0x000fe40005704270 */
[----:B------:R-:W-:Y:S02]  /*80d0*/  LOP3.LUT R227, R227, 0xfffffffe, RZ, 0xc0, !PT ;  /* 0xfffffffee3e37812 */ /* 0x000fe400078ec0ff */
[----:B------:R-:W-:Y:S04]  /*80e0*/  ISETP.LT.OR P0, PT, R11, 0x51, P0 ;  /* 0x000000510b00780c */ /* 0x000fe80000701670 */
[----:B------:R-:W-:Y:S02]  /*80f0*/  FSEL R152, R41, -INF , !P0 ;  /* 0xff80000029987808 */ /* 0x000fe40004000000 */
[----:B------:R-:W-:Y:S02]  /*8100*/  ISETP.GT.AND P0, PT, R9, 0x51, !P6 ;  /* 0x000000510900780c */ /* 0x000fe40007704270 */
[----:B------:R-:W-:Y:S02]  /*8110*/  @P2 LOP3.LUT R227, R227, 0x1, RZ, 0xfc, !PT ;  /* 0x00000001e3e32812 */ /* 0x000fe400078efcff */
[----:B------:R-:W-:Y:S02]  /*8120*/  ISETP.LT.OR P0, PT, R11, 0x52, P0 ;  /* 0x000000520b00780c */ /* 0x000fe40000701670 */
[----:B------:R-:W-:Y:S02]  /*8130*/  ISETP.GE.AND P2, PT, R7, 0x5a, PT ;  /* 0x0000005a0700780c */ /* 0x000fe40003f46270 */
[----:B------:R-:W-:Y:S02]  /*8140*/  FSEL R150, R150, -INF , !P0 ;  /* 0xff80000096967808 */ /* 0x000fe40004000000 */
[----:B------:R-:W-:Y:S04]  /*8150*/  ISETP.GT.AND P0, PT, R9, 0x58, !P5 ;  /* 0x000000580900780c */ /* 0x000fe80006f04270 */
[----:B------:R-:W-:Y:S04]  /*8160*/  ISETP.LT.OR P0, PT, R11, 0x59, P0 ;  /* 0x000000590b00780c */ /* 0x000fe80000701670 */
[----:B------:R-:W-:Y:S02]  /*8170*/  FSEL R142, R142, -INF , !P0 ;  /* 0xff8000008e8e7808 */ /* 0x000fe40004000000 */
[----:B------:R-:W-:Y:S04]  /*8180*/  ISETP.GT.AND P0, PT, R9, 0x59, !P2 ;  /* 0x000000590900780c */ /* 0x000fe80005704270 */
[----:B------:R-:W-:Y:S04]  /*8190*/  ISETP.LT.OR P0, PT, R11, 0x5a, P0 ;  /* 0x0000005a0b00780c */ /* 0x000fe80000701670 */
[----:B------:R-:W-:Y:S02]  /*81a0*/  FSEL R140, R43, -INF , !P0 ;  /* 0xff8000002b8c7808 */ /* 0x000fe40004000000 */
[----:B------:R-:W-:Y:S11]  /*81b0*/  PLOP3.LUT P0, PT, PT, PT, UP1, 0x40, 0x0 ;  /* 0x000000000000781c */ /* 0x000ff60003f0e818 */
[----:B------:R-:W-:Y:S02]  /*81c0*/  @!UPT UIADD3 URZ, URZ, URZ, URZ ;  /* 0x0000003f3f3ff290 */ /* 0x000fe4000fffe03f */
        /* <DEDUP_REMOVED lines=9> */
[----:B------:R-:W-:Y:S05]  /*8260*/  IMAD.MOV.U32 R6, RZ, RZ, 0x1 ;  /* 0x00000001ff067424 */ /* 0x000fea00078e00ff */
[----:B------:R-:W-:Y:S11]  /*8270*/  ISETP.NE.AND P0, PT, R6, c[0x0][0x32c], PT ;  /* 0x0000cb0006007a0c */ /* 0x000ff60003f05270 */
[----:B------:R-:W-:Y:S02]  /*8280*/  @!UPT UIADD3 URZ, URZ, URZ, URZ ;  /* 0x0000003f3f3ff290 */ /* 0x000fe4000fffe03f */
[----:B------:R-:W-:Y:S05]  /*8290*/  @P0 IMAD.HI.U32 R6, R9, c[0x0][0x330], RZ ;  /* 0x0000cc0009060a27 */ /* 0x000fea00078e00ff */
[----:B------:R-:W-:Y:S04]  /*82a0*/  @P0 SHF.R.U32.HI R9, RZ, c[0x0][0x334], R6 ;  /* 0x0000cd00ff090a19 */ /* 0x000fe80000011606 */
[----:B------:R-:W-:Y:S01]  /*82b0*/  LOP3.LUT R9, RZ, R9, RZ, 0x33, !PT ;  /* 0x00000009ff097212 */ /* 0x000fe200078e33ff */
[----:B------:R-:W-:-:S05]  /*82c0*/  BRA `(.L_x_45) ;  /* 0x0000005000007947 */ /* 0x000fca0003800000 */
.L_x_44:
[----:B------:R-:W-:Y:S04]  /*82d0*/  MOV R6, 0x1 ;  /* 0x0000000100067802 */ /* 0x000fe80000000f00 */
[----:B------:R-:W-:Y:S11]  /*82e0*/  ISETP.NE.AND P0, PT, R6, c[0x0][0x32c], PT ;  /* 0x0000cb0006007a0c */ /* 0x000ff60003f05270 */
[----:B------:R-:W-:Y:S02]  /*82f0*/  @!UPT UIADD3 URZ, URZ, URZ, URZ ;  /* 0x0000003f3f3ff290 */ /* 0x000fe4000fffe03f */
[----:B------:R-:W-:Y:S05]  /*8300*/  @P0 IMAD.HI.U32 R6, R9, c[0x0][0x330], RZ ;  /* 0x0000cc0009060a27 */ /* 0x000fea00078e00ff */
[----:B------:R-:W-:Y:S02]  /*8310*/  @P0 SHF.R.U32.HI R9, RZ, c[0x0][0x334], R6 ;  /* 0x0000cd00ff090a19 */ /* 0x000fe40000011606 */
.L_x_45:
[----:B------:R-:W-:Y:S05]  /*8320*/  BSYNC B0 ;  /* 0x0000000000007941 */ /* 0x000fea0003800000 */
.L_x_43:
[----:B------:R-:W-:Y:S04]  /*8330*/  IMAD.IADD R6, R7, 0x1, -R222 ;  /* 0x0000000107067824 */ /* 0x000fe800078e0ade */
[----:B------:R-:W-:Y:S05]  /*8340*/  IMAD R6, R9, c[0x0][0x32c], R6 ;  /* 0x0000cb0009067a24 */ /* 0x000fea00078e0206 */
[----:B------:R-:W-:Y:S02]  /*8350*/  IADD3 R16, R6, c[0x0][0x32c], RZ ;  /* 0x0000cb0006107a10 */ /* 0x000fe40007ffe0ff */
[----:B------:R-:W-:Y:S02]  /*8360*/  IMNMX R4, R4, R6, !PT ;  /* 0x0000000604047217 */ /* 0x000fe40007800200 */
[----:B------:R-:W-:Y:S02]  /*8370*/  IMNMX R5, R5, R16, PT ;  /* 0x0000001005057217 */ /* 0x000fe40003800200 */
.L_x_42:
[----:B------:R-:W-:Y:S01]  /*8380*/  LOP3.LUT P0, RZ, R227, 0x100000, RZ, 0xc0, !PT ;  /* 0x00100000e3ff7812 */ /* 0x000fe2000780c0ff */
[----:B------:R-:W-:Y:S01]  /*8390*/  LDSM.16.MT88.4 R20, [R210+0x100] ;  /* 0x00010000d214783b */ /* 0x000fe20000004200 */
[----:B------:R-:W-:Y:S02]  /*83a0*/  FMNMX.FTZ R7, R14, R3, !PT ;  /* 0x000000030e077209 */ /* 0x000fe40007810000 */
[----:B------:R-:W-:Y:S02]  /*83b0*/  ISETP.GT.AND P0, PT, R4, RZ, !P0 ;  /* 0x000000ff0400720c */ /* 0x000fe40004704270 */
[----:B------:R-:W-:Y:S02]  /*83c0*/  FMNMX.FTZ R7, R12, R7, !PT ;  /* 0x000000070c077209 */ /* 0x000fe40007810000 */
[----:B------:R-:W-:Y:S01]  /*83d0*/  ISETP.LT.OR P0, PT, R5, 0x1, P0 ;  /* 0x000000010500780c */ /* 0x000fe20000701670 */
[----:B------:R-:W-:Y:S01]  /*83e0*/  LDSM.16.MT88.4 R28, [R209+0x100] ;  /* 0x00010000d11c783b */ /* 0x000fe20000004200 */
[----:B------:R-:W-:Y:S02]  /*83f0*/  FMNMX.FTZ R7, R10, R7, !PT ;  /* 0x000000070a077209 */ /* 0x000fe40007810000 */
[----:B------:R-:W-:Y:S02]  /*8400*/  FSEL R15, R0, -INF , !P0 ;  /* 0xff800000000f7808 */ /* 0x000fe40004000000 */
[----:B------:R-:W-:Y:S02]  /*8410*/  LOP3.LUT P0, RZ, R227, 0x80000, RZ, 0xc0, !PT ;  /* 0x00080000e3ff7812 */ /* 0x000fe4000780c0ff */
[----:B------:R-:W-:Y:S01]  /*8420*/  FMNMX.FTZ R7, R8, R7, !PT ;  /* 0x0000000708077209 */ /* 0x000fe20007810000 */
[----:B------:R-:W-:Y:S01]  /*8430*/  LDSM.16.MT88.4 R36, [R208+0x100] ;  /* 0x00010000d024783b */ /* 0x000fe20000004200 */
[----:B------:R-:W-:Y:S02]  /*8440*/  ISETP.GT.AND P0, PT, R4, 0x1, !P0 ;  /* 0x000000010400780c */ /* 0x000fe40004704270 */
[----:B------:R-:W-:Y:S02]  /*8450*/  FMNMX.FTZ R7, R42, R7, !PT ;  /* 0x000000072a077209 */ /* 0x000fe40007810000 */
[----:B------:R-:W-:Y:S02]  /*8460*/  ISETP.LT.OR P0, PT, R5, 0x2, P0 ;  /* 0x000000020500780c */ /* 0x000fe40000701670 */
[----:B------:R-:W-:Y:S01]  /*8470*/  FMNMX.FTZ R7, R40, R7, !PT ;  /* 0x0000000728077209 */ /* 0x000fe20007810000 */
[----:B------:R-:W-:Y:S01]  /*8480*/  LDSM.16.MT88.4 R44, [R212+0x3100] ;  /* 0x00310000d42c783b */ /* 0x000fe20000004200 */
[----:B------:R-:W-:Y:S02]  /*8490*/  FSEL R13, R159, -INF , !P0 ;  /* 0xff8000009f0d7808 */ /* 0x000fe40004000000 */
[----:B------:R-:W-:Y:S02]  /*84a0*/  LOP3.LUT P0, RZ, R227, 0x40000, RZ, 0xc0, !PT ;  /* 0x00040000e3ff7812 */ /* 0x000fe4000780c0ff */
[----:B------:R-:W-:Y:S02]  /*84b0*/  FMNMX.FTZ R7, R50, R7, !PT ;  /* 0x0000000732077209 */ /* 0x000fe40007810000 */
[----:B------:R-:W-:Y:S02]  /*84c0*/  ISETP.GT.AND P0, PT, R4, 0x8, !P0 ;  /* 0x000000080400780c */ /* 0x000fe40004704270 */
[----:B------:R-:W-:Y:S02]  /*84d0*/  FMNMX.FTZ R0, R15, R2, !PT ;  /* 0x000000020f007209 */ /* 0x000fe40007810000 */
[----:B------:R-:W-:Y:S02]  /*84e0*/  ISETP.LT.OR P0, PT, R5, 0x9, P0 ;  /* 0x000000090500780c */ /* 0x000fe40000701670 */
[----:B------:R-:W-:Y:S02]  /*84f0*/  FMNMX.FTZ R7, R48, R7, !PT ;  /* 0x0000000730077209 */ /* 0x000fe40007810000 */
        /* <DEDUP_REMOVED lines=62> */
[C---:B------:R-:W-:Y:S01]  /*88e0*/  ISETP.GT.AND P6, PT, R4.reuse, 0x51, !P6 ;  /* 0x000000510400780c */ /* 0x040fe200077c4270 */
[----:B------:R-:W1:Y:S01]  /*88f0*/  SHFL.BFLY PT, R7, R16, 0x2, 0x1f ;  /* 0x0c401f0010077f89 */ /* 0x000e6200000e0000 */
[----:B------:R-:W-:Y:S02]  /*8900*/  FSEL R169, R243, -INF , !P0 ;  /* 0xff800000f3a97808 */ /* 0x000fe40004000000 */
[----:B------:R-:W-:Y:S02]  /*8910*/  LOP3.LUT P0, RZ, R227, 0x100, RZ, 0xc0, !PT ;  /* 0x00000100e3ff7812 */ /* 0x000fe4000780c0ff */
[----:B------:R-:W-:Y:S02]  /*8920*/  FMNMX.FTZ R0, R169, R0, !PT ;  /* 0x00000000a9007209 */ /* 0x000fe40007810000 */
[C---:B------:R-:W-:Y:S02]  /*8930*/  ISETP.GT.AND P0, PT, R4.reuse, 0x30, !P0 ;  /* 0x000000300400780c */ /* 0x040fe40004704270 */
[C---:B------:R-:W-:Y:S02]  /*8940*/  ISETP.LT.OR P6, PT, R5.reuse, 0x52, P6 ;  /* 0x000000520500780c */ /* 0x040fe400037c1670 */
[----:B------:R-:W-:Y:S02]  /*8950*/  ISETP.LT.OR P0, PT, R5, 0x31, P0 ;  /* 0x000000310500780c */ /* 0x000fe40000701670 */
[----:B------:R-:W-:Y:S02]  /*8960*/  ISETP.GT.AND P5, PT, R4, 0x58, !P5 ;  /* 0x000000580400780c */ /* 0x000fe40006fa4270 */
[----:B------:R-:W-:Y:S02]  /*8970*/  FSEL R243, R248, -INF , !P0 ;  /* 0xff800000f8f37808 */ /* 0x000fe40004000000 */
[----:B------:R-:W-:Y:S02]  /*8980*/  LOP3.LUT P0, RZ, R227, 0x80, RZ, 0xc0, !PT ;  /* 0x00000080e3ff7812 */ /* 0x000fe4000780c0ff */
[----:B------:R-:W-:Y:S02]  /*8990*/  FMNMX.FTZ R0, R243, R0, !PT ;  /* 0x00000000f3007209 */ /* 0x000fe40007810000 */
[C---:B------:R-:W-:Y:S02]  /*89a0*/  ISETP.GT.AND P0, PT, R4.reuse, 0x31, !P0 ;  /* 0x000000310400780c */ /* 0x040fe40004704270 */
[----:B------:R-:W-:Y:S02]  /*89b0*/  FSEL R139, R33, -INF , !P6 ;  /* 0xff800000218b7808 */ /* 0x000fe40007000000 */
[C---:B------:R-:W-:Y:S02]  /*89c0*/  ISETP.LT.OR P0, PT, R5.reuse, 0x32, P0 ;  /* 0x000000320500780c */ /* 0x040fe40000701670 */
[----:B------:R-:W-:Y:S02]  /*89d0*/  ISETP.LT.OR P5, PT, R5, 0x59, P5 ;  /* 0x000000590500780c */ /* 0x000fe40002fa1670 */
[----:B------:R-:W-:Y:S02]  /*89e0*/  FSEL R247, R247, -INF , !P0 ;  /* 0xff800000f7f77808 */ /* 0x000fe40004000000 */
[----:B------:R-:W-:Y:S02]  /*89f0*/  LOP3.LUT P0, RZ, R227, 0x40, RZ, 0xc0, !PT ;  /* 0x00000040e3ff7812 */ /* 0x000fe4000780c0ff */
[----:B------:R-:W-:Y:S02]  /*8a00*/  FMNMX.FTZ R0, R247, R0, !PT ;  /* 0x00000000f7007209 */ /* 0x000fe40007810000 */
[C---:B------:R-:W-:Y:S02]  /*8a10*/  ISETP.GT.AND P0, PT, R4.reuse, 0x38, !P0 ;  /* 0x000000380400780c */ /* 0x040fe40004704270 */
[----:B------:R-:W-:Y:S02]  /*8a20*/  ISETP.GT.AND P2, PT, R4, 0x59, !P2 ;  /* 0x000000590400780c */ /* 0x000fe40005744270 */
[----:B------:R-:W-:Y:S02]  /*8a30*/  ISETP.LT.OR P0, PT, R5, 0x39, P0 ;  /* 0x000000390500780c */ /* 0x000fe40000701670 */
[----:B------:R-:W-:Y:S02]  /*8a40*/  FSEL R135, R35, -INF , !P5 ;  /* 0xff80000023877808 */ /* 0x000fe40006800000 */
[----:B------:R-:W-:Y:S02]  /*8a50*/  FSEL R245, R250, -INF , !P0 ;  /* 0xff800000faf57808 */ /* 0x000fe40004000000 */
[----:B------:R-:W-:Y:S02]  /*8a60*/  LOP3.LUT P0, RZ, R227, 0x20, RZ, 0xc0, !PT ;  /* 0x00000020e3ff7812 */ /* 0x000fe4000780c0ff */
[----:B------:R-:W-:Y:S02]  /*8a70*/  FMNMX.FTZ R0, R245, R0, !PT ;  /* 0x00000000f5007209 */ /* 0x000fe40007810000 */
[----:B------:R-:W-:Y:S02]  /*8a80*/  ISETP.GT.AND P0, PT, R4, 0x39, !P0 ;  /* 0x000000390400780c */ /* 0x000fe40004704270 */
[C---:B------:R-:W-:Y:S02]  /*8a90*/  ISETP.LT.OR P2, PT, R5.reuse, 0x5a, P2 ;  /* 0x0000005a0500780c */ /* 0x040fe40001741670 */
[----:B------:R-:W-:Y:S02]  /*8aa0*/  ISETP.LT.OR P0, PT, R5, 0x3a, P0 ;  /* 0x0000003a0500780c */ /* 0x000fe40000701670 */
[----:B------:R-:W-:Y:S02]  /*8ab0*/  FSEL R117, R34, -INF , !P2 ;  /* 0xff80000022757808 */ /* 0x000fe40005000000 */
[----:B------:R-:W-:Y:S02]  /*8ac0*/  FSEL R241, R249, -INF , !P0 ;  /* 0xff800000f9f17808 */ /* 0x000fe40004000000 */
[----:B------:R-:W-:Y:S02]  /*8ad0*/  LOP3.LUT P0, RZ, R227, 0x10, RZ, 0xc0, !PT ;  /* 0x00000010e3ff7812 */ /* 0x000fe4000780c0ff */
[----:B------:R-:W-:Y:S02]  /*8ae0*/  FMNMX.FTZ R0, R241, R0, !PT ;  /* 0x00000000f1007209 */ /* 0x000fe40007810000 */
[----:B------:R-:W-:Y:S02]  /*8af0*/  ISETP.GT.AND P0, PT, R4, 0x40, !P0 ;  /* 0x000000400400780c */ /* 0x000fe40004704270 */
[----:B-1----:R-:W-:Y:S02]  /*8b00*/  FMNMX.FTZ R16, R16, R7, !PT ;  /* 0x0000000710107209 */ /* 0x002fe40007810000 */
[----:B------:R-:W-:Y:S03]  /*8b10*/  ISETP.LT.OR P0, PT, R5, 0x41, P0 ;  /* 0x000000410500780c */ /* 0x000fe60000701670 */
[----:B------:R-:W1:Y:S01]  /*8b20*/  SHFL.BFLY PT, R17, R16, 0x1, 0x1f ;  /* 0x0c201f0010117f89 */ /* 0x000e6200000e0000 */
[----:B------:R-:W-:Y:S02]  /*8b30*/  FSEL R165, R25, -INF , !P0 ;  /* 0xff80000019a57808 */ /* 0x000fe40004000000 */
[----:B------:R-:W-:Y:S02]  /*8b40*/  LOP3.LUT P0, RZ, R227, 0x8, RZ, 0xc0, !PT ;  /* 0x00000008e3ff7812 */ /* 0x000fe4000780c0ff */
[----:B------:R-:W-:Y:S02]  /*8b50*/  FMNMX.FTZ R0, R165, R0, !PT ;  /* 0x00000000a5007209 */ /* 0x000fe40007810000 */
[----:B------:R-:W-:Y:S04]  /*8b60*/  ISETP.GT.AND P0, PT, R4, 0x41, !P0 ;  /* 0x000000410400780c */ /* 0x000fe80004704270 */
[----:B------:R-:W-:Y:S04]  /*8b70*/  ISETP.LT.OR P0, PT, R5, 0x42, P0 ;  /* 0x000000420500780c */ /* 0x000fe80000701670 */
[----:B------:R-:W-:Y:S02]  /*8b80*/  FSEL R161, R252, -INF , !P0 ;  /* 0xff800000fca17808 */ /* 0x000fe40004000000 */
[----:B------:R-:W-:Y:S02]  /*8b90*/  LOP3.LUT P0, RZ, R227, 0x4, RZ, 0xc0, !PT ;  /* 0x00000004e3ff7812 */ /* 0x000fe4000780c0ff */
[----:B------:R-:W-:Y:S02]  /*8ba0*/  FMNMX.FTZ R0, R161, R0, !PT ;  /* 0x00000000a1007209 */ /* 0x000fe40007810000 */
[C---:B------:R-:W-:Y:S04]  /*8bb0*/  ISETP.GT.AND P0, PT, R4.reuse, 0x48, !P0 ;  /* 0x000000480400780c */ /* 0x040fe80004704270 */
        /* <DEDUP_REMOVED lines=9> */
[----:B------:R-:W-:Y:S04]  /*8c50*/  ISETP.GT.AND P0, PT, R4, 0x50, !P0 ;  /* 0x000000500400780c */ /* 0x000fe80004704270 */
[----:B------:R-:W-:Y:S04]  /*8c60*/  ISETP.LT.OR P0, PT, R5, 0x51, P0 ;  /* 0x000000510500780c */ /* 0x000fe80000701670 */
[----:B------:R-:W-:Y:S04]  /*8c70*/  FSEL R143, R143, -INF , !P0 ;  /* 0xff8000008f8f7808 */ /* 0x000fe80004000000 */
[----:B------:R-:W-:Y:S04]  /*8c80*/  FMNMX.FTZ R0, R143, R0, !PT ;  /* 0x000000008f007209 */ /* 0x000fe80007810000 */
[----:B------:R-:W-:Y:S04]  /*8c90*/  FMNMX.FTZ R0, R139, R0, !PT ;  /* 0x000000008b007209 */ /* 0x000fe80007810000 */
[----:B------:R-:W-:Y:S04]  /*8ca0*/  FMNMX.FTZ R0, R135, R0, !PT ;  /* 0x0000000087007209 */ /* 0x000fe80007810000 */
[----:B------:R-:W-:Y:S02]  /*8cb0*/  FMNMX.FTZ R6, R117, R0, !PT ;  /* 0x0000000075067209 */ /* 0x000fe40007810000 */
[----:B-1----:R-:W-:Y:S03]  /*8cc0*/  FMNMX.FTZ R0, R16, R17, !PT ;  /* 0x0000001110007209 */ /* 0x002fe60007810000 */
[----:B------:R-:W1:Y:S01]  /*8cd0*/  SHFL.BFLY PT, R7, R6, 0x2, 0x1f ;  /* 0x0c401f0006077f89 */ /* 0x000e6200000e0000 */
[C---:B------:R-:W-:Y:S01]  /*8ce0*/  FSETP.NEU.FTZ.AND P0, PT, R0.reuse, -INF , PT ;  /* 0xff8000000000780b */ /* 0x040fe20003f1d000 */
[----:B------:R-:W-:Y:S05]  /*8cf0*/  FMUL.FTZ R149, R0, c[0x0][0x2d0] ;  /* 0x0000b40000957a20 */ /* 0x000fea0000410000 */
[----:B------:R-:W-:Y:S05]  /*8d00*/  FSEL R149, R149, RZ, P0 ;  /* 0x000000ff95957208 */ /* 0x000fea0000000000 */
[--C-:B------:R-:W-:Y:S02]  /*8d10*/  FFMA.FTZ R128, R14, c[0x0][0x2d0], -R149.reuse ;  /* 0x0000b4000e807a23 */ /* 0x100fe40000010895 */
[--C-:B------:R-:W-:Y:S02]  /*8d20*/  FFMA.FTZ R119, R12, c[0x0][0x2d0], -R149.reuse ;  /* 0x0000b4000c777a23 */ /* 0x100fe40000010895 */
[--C-:B------:R-:W-:Y:S02]  /*8d30*/  FFMA.FTZ R118, R10, c[0x0][0x2d0], -R149.reuse ;  /* 0x0000b4000a767a23 */ /* 0x100fe40000010895 */
[--C-:B------:R-:W-:Y:S01]  /*8d40*/  FFMA.FTZ R129, R8, c[0x0][0x2d0], -R149.reuse ;  /* 0x0000b40008817a23 */ /* 0x100fe20000010895 */
[----:B------:R-:W-:Y:S01]  /*8d50*/  MUFU.EX2 R128, R128 ;  /* 0x0000008000807308 */ /* 0x000fe20000000800 */
[--C-:B------:R-:W-:Y:S02]  /*8d60*/  FFMA.FTZ R136, R42, c[0x0][0x2d0], -R149.reuse ;  /* 0x0000b4002a887a23 */ /* 0x100fe40000010895 */
[--C-:B------:R-:W-:Y:S01]  /*8d70*/  FFMA.FTZ R137, R40, c[0x0][0x2d0], -R149.reuse ;  /* 0x0000b40028897a23 */ /* 0x100fe20000010895 */
[----:B-1----:R-:W-:Y:S01]  /*8d80*/  FMNMX.FTZ R5, R6, R7, !PT ;  /* 0x0000000706057209 */ /* 0x002fe20007810000 */
[--C-:B------:R-:W-:Y:S01]  /*8d90*/  FFMA.FTZ R138, R50, c[0x0][0x2d0], -R149.reuse ;  /* 0x0000b400328a7a23 */ /* 0x100fe20000010895 */
[----:B------:R-:W-:Y:S01]  /*8da0*/  FSEL R6, R0, RZ, P0 ;  /* 0x000000ff00067208 */ /* 0x000fe20000000000 */
[----:B------:R-:W-:Y:S02]  /*8db0*/  FFMA.FTZ R141, R48, c[0x0][0x2d0], -R149 ;  /* 0x0000b400308d7a23 */ /* 0x000fe40000010895 */
[----:B------:R-:W1:Y:S01]  /*8dc0*/  SHFL.BFLY PT, R4, R5, 0x1, 0x1f ;  /* 0x0c201f0005047f89 */ /* 0x000e6200000e0000 */
[----:B------:R-:W2:Y:S01]  /*8dd0*/  MUFU.EX2 R119, R119 ;  /* 0x0000007700777308 */ /* 0x000ea20000000800 */
[----:B------:R-:W-:Y:S02]  /*8de0*/  FADD.FTZ R3, -R6, R3 ;  /* 0x0000000306037221 */ /* 0x000fe40000010100 */
[--C-:B------:R-:W-:Y:S02]  /*8df0*/  FFMA.FTZ R170, R170, c[0x0][0x2d0], -R149.reuse ;  /* 0x0000b400aaaa7a23 */ /* 0x100fe40000010895 */
[--C-:B------:R-:W-:Y:S02]  /*8e00*/  FFMA.FTZ R164, R164, c[0x0][0x2d0], -R149.reuse ;  /* 0x0000b400a4a47a23 */ /* 0x100fe40000010895 */
[--C-:B------:R-:W-:Y:S02]  /*8e10*/  FFMA.FTZ R156, R156, c[0x0][0x2d0], -R149.reuse ;  /* 0x0000b4009c9c7a23 */ /* 0x100fe40000010895 */
[--C-:B------:R-:W-:Y:S01]  /*8e20*/  FFMA.FTZ R158, R158, c[0x0][0x2d0], -R149.reuse ;  /* 0x0000b4009e9e7a23 */ /* 0x100fe20000010895 */
[----:B------:R-:W-:Y:S01]  /*8e30*/  MUFU.EX2 R118, R118 ;  /* 0x0000007600767308 */ /* 0x000fe20000000800 */
[--C-:B------:R-:W-:Y:S02]  /*8e40*/  FFMA.FTZ R240, R240, c[0x0][0x2d0], -R149.reuse ;  /* 0x0000b400f0f07a23 */ /* 0x100fe40000010895 */
[--C-:B------:R-:W-:Y:S02]  /*8e50*/  FFMA.FTZ R242, R242, c[0x0][0x2d0], -R149.reuse ;  /* 0x0000b400f2f27a23 */ /* 0x100fe40000010895 */
[--C-:B------:R-:W-:Y:S02]  /*8e60*/  FFMA.FTZ R152, R152, c[0x0][0x2d0], -R149.reuse ;  /* 0x0000b40098987a23 */ /* 0x100fe40000010895 */
[--C-:B------:R-:W-:Y:S03]  /*8e70*/  FFMA.FTZ R142, R142, c[0x0][0x2d0], -R149.reuse ;  /* 0x0000b4008e8e7a23 */ /* 0x100fe60000010895 */
[----:B------:R-:W3:Y:S01]  /*8e80*/  MUFU.EX2 R129, R129 ;  /* 0x0000008100817308 */ /* 0x000ee20000000800 */
[----:B-1----:R-:W-:Y:S01]  /*8e90*/  FMNMX.FTZ R116, R4, R5, !PT ;  /* 0x0000000504747209 */ /* 0x002fe20007810000 */
[----:B------:R-:W-:Y:S01]  /*8ea0*/  FMUL.FTZ R4, R3, c[0x0][0x2d0] ;  /* 0x0000b40003047a20 */ /* 0x000fe20000410000 */
[----:B--2---:R-:W-:Y:S02]  /*8eb0*/  F2FP.PACK_AB R124, R119, R128 ;  /* 0x00000080777c723e */ /* 0x004fe400000000ff */
[C---:B------:R-:W-:Y:S01]  /*8ec0*/  FSETP.NEU.FTZ.AND P0, PT, R116.reuse, -INF , PT ;  /* 0xff8000007400780b */ /* 0x040fe20003f1d000 */
[C---:B------:R-:W-:Y:S04]  /*8ed0*/  FMUL.FTZ R134, R116.reuse, c[0x0][0x2d0] ;  /* 0x0000b40074867a20 */ /* 0x040fe80000410000 */
[----:B------:R-:W1:Y:S01]  /*8ee0*/  MUFU.EX2 R3, R4 ;  /* 0x0000000400037308 */ /* 0x000e620000000800 */
[----:B------:R-:W-:Y:S02]  /*8ef0*/  FSEL R5, R116, RZ, P0 ;  /* 0x000000ff74057208 */ /* 0x000fe40000000000 */
[----:B------:R-:W-:Y:S02]  /*8f00*/  FSEL R134, R134, RZ, P0 ;  /* 0x000000ff86867208 */ /* 0x000fe40000000000 */
[----:B------:R-:W-:Y:S01]  /*8f10*/  ISETP.GT.AND P0, PT, R238, UR4, PT ;  /* 0x00000004ee007c0c */ /* 0x000fe2000bf04270 */
[----:B------:R-:W-:Y:S02]  /*8f20*/  FADD.FTZ R5, -R5, R2 ;  /* 0x0000000205057221 */ /* 0x000fe40000010100 */
[--C-:B------:R-:W-:Y:S02]  /*8f30*/  FFMA.FTZ R133, R15, c[0x0][0x2d0], -R134.reuse ;  /* 0x0000b4000f857a23 */ /* 0x100fe40000010886 */
[--C-:B------:R-:W-:Y:S01]  /*8f40*/  FFMA.FTZ R132, R13, c[0x0][0x2d0], -R134.reuse ;  /* 0x0000b4000d847a23 */ /* 0x100fe20000010886 */
[----:B------:R-:W-:Y:S01]  /*8f50*/  MUFU.EX2 R170, R170 ;  /* 0x000000aa00aa7308 */ /* 0x000fe20000000800 */
[----:B------:R-:W2:Y:S01]  /*8f60*/  LDSM.16.MT88.4 R12, [R212+0x100] ;  /* 0x00010000d40c783b */ /* 0x000ea20000004200 */
[--C-:B------:R-:W-:Y:S01]  /*8f70*/  FFMA.FTZ R131, R11, c[0x0][0x2d0], -R134.reuse ;  /* 0x0000b4000b837a23 */ /* 0x100fe20000010886 */
[----:B---3--:R-:W-:Y:S01]  /*8f80*/  F2FP.PACK_AB R126, R129, R118 ;  /* 0x00000076817e723e */ /* 0x008fe200000000ff */
[--C-:B------:R-:W-:Y:S02]  /*8f90*/  FFMA.FTZ R130, R9, c[0x0][0x2d0], -R134.reuse ;  /* 0x0000b40009827a23 */ /* 0x100fe40000010886 */
[----:B------:R-:W-:Y:S02]  /*8fa0*/  FMUL.FTZ R2, R5, c[0x0][0x2d0] ;  /* 0x0000b40005027a20 */ /* 0x000fe40000410000 */
[--C-:B------:R-:W-:Y:S02]  /*8fb0*/  FFMA.FTZ R161, R161, c[0x0][0x2d0], -R134.reuse ;  /* 0x0000b400a1a17a23 */ /* 0x100fe40000010886 */
[----:B------:R-:W-:Y:S01]  /*8fc0*/  MUFU.EX2 R133, R133 ;  /* 0x0000008500857308 */ /* 0x000fe20000000800 */
[--C-:B------:R-:W-:Y:S02]  /*8fd0*/  FFMA.FTZ R157, R157, c[0x0][0x2d0], -R134.reuse ;  /* 0x0000b4009d9d7a23 */ /* 0x100fe40000010886 */
[C---:B-1----:R-:W-:Y:S02]  /*8fe0*/  FMUL.FTZ R4, R3.reuse, R112 ;  /* 0x0000007003047220 */ /* 0x042fe40000410000 */
[C---:B------:R-:W-:Y:S02]  /*8ff0*/  FMUL.FTZ R5, R3.reuse, R113 ;  /* 0x0000007103057220 */ /* 0x040fe40000410000 */
[C---:B------:R-:W-:Y:S02]  /*9000*/  FMUL.FTZ R8, R3.reuse, R108 ;  /* 0x0000006c03087220 */ /* 0x040fe40000410000 */
[C---:B------:R-:W-:Y:S01]  /*9010*/  FMUL.FTZ R9, R3.reuse, R109 ;  /* 0x0000006d03097220 */ /* 0x040fe20000410000 */
[----:B------:R-:W1:Y:S01]  /*9020*/  MUFU.EX2 R2, R2 ;  /* 0x0000000200027308 */ /* 0x000e620000000800 */
[C---:B------:R-:W-:Y:S02]  /*9030*/  FMUL.FTZ R16, R3.reuse, R100 ;  /* 0x0000006403107220 */ /* 0x040fe40000410000 */
[C---:B------:R-:W-:Y:S02]  /*9040*/  FMUL.FTZ R17, R3.reuse, R101 ;  /* 0x0000006503117220 */ /* 0x040fe40000410000 */
[C---:B------:R-:W-:Y:S02]  /*9050*/  FMUL.FTZ R24, R3.reuse, R92 ;  /* 0x0000005c03187220 */ /* 0x040fe40000410000 */
[C---:B------:R-:W-:Y:S02]  /*9060*/  FMUL.FTZ R25, R3.reuse, R93 ;  /* 0x0000005d03197220 */ /* 0x040fe40000410000 */
[C---:B------:R-:W-:Y:S01]  /*9070*/  FMUL.FTZ R32, R3.reuse, R84 ;  /* 0x0000005403207220 */ /* 0x040fe20000410000 */
[----:B------:R-:W3:Y:S01]  /*9080*/  MUFU.EX2 R132, R132 ;  /* 0x0000008400847308 */ /* 0x000ee20000000800 */
[C---:B------:R-:W-:Y:S02]  /*9090*/  FMUL.FTZ R33, R3.reuse, R85 ;  /* 0x0000005503217220 */ /* 0x040fe40000410000 */
[C---:B------:R-:W-:Y:S02]  /*90a0*/  FMUL.FTZ R40, R3.reuse, R76 ;  /* 0x0000004c03287220 */ /* 0x040fe40000410000 */
[C---:B------:R-:W-:Y:S02]  /*90b0*/  FMUL.FTZ R41, R3.reuse, R77 ;  /* 0x0000004d03297220 */ /* 0x040fe40000410000 */
[C---:B------:R-:W-:Y:S02]  /*90c0*/  FMUL.FTZ R48, R3.reuse, R68 ;  /* 0x0000004403307220 */ /* 0x040fe40000410000 */
[C---:B------:R-:W-:Y:S01]  /*90d0*/  FMUL.FTZ R49, R3.reuse, R69 ;  /* 0x0000004503317220 */ /* 0x040fe20000410000 */
[----:B------:R-:W-:Y:S01]  /*90e0*/  MUFU.EX2 R131, R131 ;  /* 0x0000008300837308 */ /* 0x000fe20000000800 */
[C---:B------:R-:W-:Y:S02]  /*90f0*/  FMUL.FTZ R52, R3.reuse, R52 ;  /* 0x0000003403347220 */ /* 0x040fe40000410000 */
[C---:B------:R-:W-:Y:S02]  /*9100*/  FMUL.FTZ R53, R3.reuse, R53 ;  /* 0x0000003503357220 */ /* 0x040fe40000410000 */
[C---:B-1----:R-:W-:Y:S02]  /*9110*/  FMUL.FTZ R6, R2.reuse, R114 ;  /* 0x0000007202067220 */ /* 0x042fe40000410000 */
[C---:B------:R-:W-:Y:S02]  /*9120*/  FMUL.FTZ R7, R2.reuse, R115 ;  /* 0x0000007302077220 */ /* 0x040fe40000410000 */
[C---:B------:R-:W-:Y:S01]  /*9130*/  FMUL.FTZ R10, R2.reuse, R110 ;  /* 0x0000006e020a7220 */ /* 0x040fe20000410000 */
[----:B------:R-:W1:Y:S01]  /*9140*/  MUFU.EX2 R130, R130 ;  /* 0x0000008200827308 */ /* 0x000e620000000800 */
[C---:B------:R-:W-:Y:S02]  /*9150*/  FMUL.FTZ R11, R2.reuse, R111 ;  /* 0x0000006f020b7220 */ /* 0x040fe40000410000 */
[----:B------:R-:W-:Y:S01]  /*9160*/  FMUL.FTZ R18, R2, R102 ;  /* 0x0000006602127220 */ /* 0x000fe20000410000 */
[----:B---3--:R-:W-:Y:S01]  /*9170*/  F2FP.PACK_AB R125, R132, R133 ;  /* 0x00000085847d723e */ /* 0x008fe200000000ff */
[C---:B------:R-:W-:Y:S01]  /*9180*/  FMUL.FTZ R19, R2.reuse, R103 ;  /* 0x0000006702137220 */ /* 0x040fe20000410000 */
[----:B------:R-:W-:Y:S01]  /*9190*/  LDSM.16.MT88.4 R108, [R212+0x2900] ;  /* 0x00290000d46c783b */ /* 0x000fe20000004200 */
[C---:B------:R-:W-:Y:S02]  /*91a0*/  FMUL.FTZ R26, R2.reuse, R94 ;  /* 0x0000005e021a7220 */ /* 0x040fe40000410000 */
[C---:B------:R-:W-:Y:S01]  /*91b0*/  FMUL.FTZ R27, R2.reuse, R95 ;  /* 0x0000005f021b7220 */ /* 0x040fe20000410000 */
[----:B------:R-:W-:Y:S01]  /*91c0*/  MUFU.EX2 R164, R164 ;  /* 0x000000a400a47308 */ /* 0x000fe20000000800 */
[C---:B------:R-:W-:Y:S02]  /*91d0*/  FMUL.FTZ R34, R2.reuse, R86 ;  /* 0x0000005602227220 */ /* 0x040fe40000410000 */
[C---:B------:R-:W-:Y:S01]  /*91e0*/  FMUL.FTZ R35, R2.reuse, R87 ;  /* 0x0000005702237220 */ /* 0x040fe20000410000 */
[----:B------:R-:W-:Y:S01]  /*91f0*/  LDSM.16.MT88.4 R92, [R208+0x4900] ;  /* 0x00490000d05c783b */ /* 0x000fe20000004200 */
[C---:B------:R-:W-:Y:S02]  /*9200*/  FMUL.FTZ R42, R2.reuse, R78 ;  /* 0x0000004e022a7220 */ /* 0x040fe40000410000 */
[C---:B------:R-:W-:Y:S02]  /*9210*/  FMUL.FTZ R43, R2.reuse, R79 ;  /* 0x0000004f022b7220 */ /* 0x040fe40000410000 */
[C---:B------:R-:W-:Y:S01]  /*9220*/  FMUL.FTZ R50, R2.reuse, R70 ;  /* 0x0000004602327220 */ /* 0x040fe20000410000 */
[----:B------:R-:W-:Y:S01]  /*9230*/  MUFU.EX2 R161, R161 ;  /* 0x000000a100a17308 */ /* 0x000fe20000000800 */
[C---:B------:R-:W-:Y:S01]  /*9240*/  FMUL.FTZ R51, R2.reuse, R71 ;  /* 0x0000004702337220 */ /* 0x040fe20000410000 */
[----:B------:R-:W3:Y:S01]  /*9250*/  LDSM.16.MT88.4 R84, [R210+0x3100] ;  /* 0x00310000d254783b */ /* 0x000ee20000004200 */
[----:B------:R-:W-:Y:S01]  /*9260*/  FMUL.FTZ R54, R2, R54 ;  /* 0x0000003602367220 */ /* 0x000fe20000410000 */
[----:B-1----:R-:W-:Y:S01]  /*9270*/  F2FP.PACK_AB R127, R130, R131 ;  /* 0x00000083827f723e */ /* 0x002fe200000000ff */
[C---:B------:R-:W-:Y:S02]  /*9280*/  FMUL.FTZ R55, R2.reuse, R55 ;  /* 0x0000003702377220 */ /* 0x040fe40000410000 */
[C---:B------:R-:W-:Y:S02]  /*9290*/  FMUL.FTZ R56, R3.reuse, R56 ;  /* 0x0000003803387220 */ /* 0x040fe40000410000 */
[C---:B------:R-:W-:Y:S01]  /*92a0*/  FMUL.FTZ R57, R3.reuse, R57 ;  /* 0x0000003903397220 */ /* 0x040fe20000410000 */
[----:B------:R-:W1:Y:S01]  /*92b0*/  LDSM.16.MT88.4 R76, [R209+0x3100] ;  /* 0x00310000d14c783b */ /* 0x000e620000004200 */
[C---:B--2---:R-:W-:Y:S01]  /*92c0*/  HMMA.16816.F32 R4, R124.reuse, R12, R4 ;  /* 0x0000000c7c04723c */ /* 0x044fe20000001804 */
[----:B------:R-:W-:Y:S04]  /*92d0*/  MUFU.EX2 R157, R157 ;  /* 0x0000009d009d7308 */ /* 0x000fe80000000800 */
[C---:B------:R-:W-:Y:S02]  /*92e0*/  FMUL.FTZ R58, R2.reuse, R58 ;  /* 0x0000003a023a7220 */ /* 0x040fe40000410000 */
[----:B------:R-:W2:Y:S01]  /*92f0*/  LDSM.16.MT88.4 R68, [R208+0x3100] ;  /* 0x00310000d044783b */ /* 0x000ea20000004200 */
[C---:B------:R-:W-:Y:S03]  /*9300*/  HMMA.16816.F32 R8, R124.reuse, R14, R8 ;  /* 0x0000000e7c08723c */ /* 0x040fe60000001808 */
[----:B------:R-:W-:Y:S01]  /*9310*/  MUFU.EX2 R136, R136 ;  /* 0x0000008800887308 */ /* 0x000fe20000000800 */
[C---:B------:R-:W-:Y:S02]  /*9320*/  FMUL.FTZ R12, R3.reuse, R104 ;  /* 0x00000068030c7220 */ /* 0x040fe40000410000 */
[C---:B------:R-:W-:Y:S01]  /*9330*/  FMUL.FTZ R13, R3.reuse, R105 ;  /* 0x00000069030d7220 */ /* 0x040fe20000410000 */
[----:B------:R-:W-:Y:S01]  /*9340*/  LDSM.16.MT88.4 R100, [R210+0x2900] ;  /* 0x00290000d264783b */ /* 0x000fe20000004200 */
[C---:B------:R-:W-:Y:S04]  /*9350*/  FMUL.FTZ R14, R2.reuse, R106 ;  /* 0x0000006a020e7220 */ /* 0x040fe80000410000 */
[C---:B------:R-:W-:Y:S01]  /*9360*/  FMUL.FTZ R15, R2.reuse, R107 ;  /* 0x0000006b020f7220 */ /* 0x040fe20000410000 */
[----:B------:R-:W4:Y:S01]  /*9370*/  MUFU.EX2 R137, R137 ;  /* 0x0000008900897308 */ /* 0x000f220000000800 */
[C---:B------:R-:W-:Y:S02]  /*9380*/  FMUL.FTZ R59, R2.reuse, R59 ;  /* 0x0000003b023b7220 */ /* 0x040fe40000410000 */
[C---:B------:R-:W-:Y:S02]  /*9390*/  FMUL.FTZ R60, R3.reuse, R60 ;  /* 0x0000003c033c7220 */ /* 0x040fe40000410000 */
[C---:B------:R-:W-:Y:S01]  /*93a0*/  FMUL.FTZ R61, R3.reuse, R61 ;  /* 0x0000003d033d7220 */ /* 0x040fe20000410000 */
[C---:B------:R-:W-:Y:S03]  /*93b0*/  HMMA.16816.F32 R12, R124.reuse, R20, R12 ;  /* 0x000000147c0c723c */ /* 0x040fe6000000180c */
[C---:B------:R-:W-:Y:S01]  /*93c0*/  FMUL.FTZ R62, R2.reuse, R62 ;  /* 0x0000003e023e7220 */ /* 0x040fe20000410000 */
[----:B------:R-:W-:Y:S01]  /*93d0*/  MUFU.EX2 R138, R138 ;  /* 0x0000008a008a7308 */ /* 0x000fe20000000800 */
[C---:B------:R-:W-:Y:S02]  /*93e0*/  FMUL.FTZ R63, R2.reuse, R63 ;  /* 0x0000003f023f7220 */ /* 0x040fe40000410000 */
[C---:B------:R-:W-:Y:S01]  /*93f0*/  FMUL.FTZ R20, R3.reuse, R96 ;  /* 0x0000006003147220 */ /* 0x040fe20000410000 */
[C---:B------:R-:W-:Y:S04]  /*9400*/  HMMA.16816.F32 R16, R124.reuse, R22, R16 ;  /* 0x000000167c10723c */ /* 0x040fe80000001810 */
[C---:B------:R-:W-:Y:S02]  /*9410*/  FMUL.FTZ R21, R3.reuse, R97 ;  /* 0x0000006103157220 */ /* 0x040fe40000410000 */
[----:B------:R-:W-:Y:S01]  /*9420*/  MUFU.EX2 R141, R141 ;  /* 0x0000008d008d7308 */ /* 0x000fe20000000800 */
[C---:B------:R-:W-:Y:S02]  /*9430*/  FMUL.FTZ R22, R2.reuse, R98 ;  /* 0x0000006202167220 */ /* 0x040fe40000410000 */
[C---:B------:R-:W-:Y:S03]  /*9440*/  FMUL.FTZ R23, R2.reuse, R99 ;  /* 0x0000006302177220 */ /* 0x040fe60000410000 */
[C---:B------:R-:W-:Y:S02]  /*9450*/  FMUL.FTZ R64, R3.reuse, R64 ;  /* 0x0000004003407220 */ /* 0x040fe40000410000 */
[C---:B------:R-:W-:Y:S02]  /*9460*/  FMUL.FTZ R65, R3.reuse, R65 ;  /* 0x0000004103417220 */ /* 0x040fe40000410000 */
[C---:B------:R-:W-:Y:S01]  /*9470*/  HMMA.16816.F32 R20, R124.reuse, R28, R20 ;  /* 0x0000001c7c14723c */ /* 0x040fe20000001814 */
[----:B------:R-:W-:Y:S02]  /*9480*/  MUFU.EX2 R156, R156 ;  /* 0x0000009c009c7308 */ /* 0x000fe40000000800 */
[C---:B------:R-:W-:Y:S02]  /*9490*/  FMUL.FTZ R66, R2.reuse, R66 ;  /* 0x0000004202427220 */ /* 0x040fe40000410000 */
[C---:B------:R-:W-:Y:S02]  /*94a0*/  FMUL.FTZ R67, R2.reuse, R67 ;  /* 0x0000004302437220 */ /* 0x040fe40000410000 */
[C---:B------:R-:W-:Y:S01]  /*94b0*/  FMUL.FTZ R28, R3.reuse, R88 ;  /* 0x00000058031c7220 */ /* 0x040fe20000410000 */
[C---:B------:R-:W-:Y:S03]  /*94c0*/  HMMA.16816.F32 R24, R124.reuse, R30, R24 ;  /* 0x0000001e7c18723c */ /* 0x040fe60000001818 */
[----:B------:R-:W-:Y:S01]  /*94d0*/  MUFU.EX2 R158, R158 ;  /* 0x0000009e009e7308 */ /* 0x000fe20000000800 */
        /* <DEDUP_REMOVED lines=10> */
[----:B------:R-:W5:Y:S01]  /*9580*/  MUFU.EX2 R151, R151 ;  /* 0x0000009700977308 */ /* 0x000f620000000800 */
[--C-:B------:R-:W-:Y:S02]  /*9590*/  FFMA.FTZ R159, R166, c[0x0][0x2d0], -R149.reuse ;  /* 0x0000b400a69f7a23 */ /* 0x100fe40000010895 */
[C---:B------:R-:W-:Y:S01]  /*95a0*/  FMUL.FTZ R36, R3.reuse, R80 ;  /* 0x0000005003247220 */ /* 0x040fe20000410000 */
[C---:B------:R-:W-:Y:S04]  /*95b0*/  HMMA.16816.F32 R32, R124.reuse, R38, R32 ;  /* 0x000000267c20723c */ /* 0x040fe80000001820 */
[----:B------:R-:W-:Y:S02]  /*95c0*/  FMUL.FTZ R37, R3, R81 ;  /* 0x0000005103257220 */ /* 0x000fe40000410000 */
[----:B------:R-:W-:Y:S01]  /*95d0*/  MUFU.EX2 R153, R153 ;  /* 0x0000009900997308 */ /* 0x000fe20000000800 */
[C---:B------:R-:W-:Y:S02]  /*95e0*/  FMUL.FTZ R38, R2.reuse, R82 ;  /* 0x0000005202267220 */ /* 0x040fe40000410000 */
[----:B------:R-:W-:Y:S02]  /*95f0*/  FMUL.FTZ R39, R2, R83 ;  /* 0x0000005302277220 */ /* 0x000fe40000410000 */
[----:B------:R-:W-:Y:S01]  /*9600*/  LDSM.16.MT88.4 R80, [R209+0x900] ;  /* 0x00090000d150783b */ /* 0x000fe20000004200 */
[--C-:B------:R-:W-:Y:S02]  /*9610*/  FFMA.FTZ R163, R160, c[0x0][0x2d0], -R149.reuse ;  /* 0x0000b400a0a37a23 */ /* 0x100fe40000010895 */
[--C-:B------:R-:W-:Y:S02]  /*9620*/  FFMA.FTZ R160, R239, c[0x0][0x2d0], -R134.reuse ;  /* 0x0000b400efa07a23 */ /* 0x100fe40000010886 */
[C---:B------:R-:W-:Y:S01]  /*9630*/  HMMA.16816.F32 R36, R124.reuse, R44, R36 ;  /* 0x0000002c7c24723c */ /* 0x040fe20000001824 */
[----:B------:R-:W1:Y:S02]  /*9640*/  MUFU.EX2 R154, R154 ;  /* 0x0000009a009a7308 */ /* 0x000e640000000800 */
[--C-:B------:R-:W-:Y:S02]  /*9650*/  FFMA.FTZ R167, R167, c[0x0][0x2d0], -R134.reuse ;  /* 0x0000b400a7a77a23 */ /* 0x100fe40000010886 */
[--C-:B------:R-:W-:Y:S02]  /*9660*/  FFMA.FTZ R166, R171, c[0x0][0x2d0], -R134.reuse ;  /* 0x0000b400aba67a23 */ /* 0x100fe40000010886 */
[C---:B------:R-:W-:Y:S01]  /*9670*/  FMUL.FTZ R44, R3.reuse, R72 ;  /* 0x00000048032c7220 */ /* 0x040fe20000410000 */
[C---:B------:R-:W-:Y:S03]  /*9680*/  HMMA.16816.F32 R40, R124.reuse, R46, R40 ;  /* 0x0000002e7c28723c */ /* 0x040fe60000001828 */
[----:B------:R-:W1:Y:S01]  /*9690*/  MUFU.EX2 R159, R159 ;  /* 0x0000009f009f7308 */ /* 0x000e620000000800 */
[----:B------:R-:W-:Y:S02]  /*96a0*/  FMUL.FTZ R45, R3, R73 ;  /* 0x00000049032d7220 */ /* 0x000fe40000410000 */
[--C-:B------:R-:W-:Y:S02]  /*96b0*/  FFMA.FTZ R169, R169, c[0x0][0x2d0], -R134.reuse ;  /* 0x0000b400a9a97a23 */ /* 0x100fe40000010886 */
[C---:B------:R-:W-:Y:S04]  /*96c0*/  FMUL.FTZ R46, R2.reuse, R74 ;  /* 0x0000004a022e7220 */ /* 0x040fe80000410000 */
[----:B------:R-:W-:Y:S01]  /*96d0*/  FMUL.FTZ R47, R2, R75 ;  /* 0x0000004b022f7220 */ /* 0x000fe20000410000 */
[----:B------:R-:W2:Y:S01]  /*96e0*/  MUFU.EX2 R163, R163 ;  /* 0x000000a300a37308 */ /* 0x000ea20000000800 */
[----:B------:R-:W4:Y:S01]  /*96f0*/  LDSM.16.MT88.4 R72, [R212+0x900] ;  /* 0x00090000d448783b */ /* 0x000f220000004200 */
[--C-:B------:R-:W-:Y:S02]  /*9700*/  FFMA.FTZ R171, R246, c[0x0][0x2d0], -R149.reuse ;  /* 0x0000b400f6ab7a23 */ /* 0x100fe40000010895 */
[--C-:B------:R-:W-:Y:S02]  /*9710*/  FFMA.FTZ R239, R244, c[0x0][0x2d0], -R149.reuse ;  /* 0x0000b400f4ef7a23 */ /* 0x100fe40000010895 */
[C---:B---3--:R-:W-:Y:S03]  /*9720*/  HMMA.16816.F32 R44, R124.reuse, R84, R44 ;  /* 0x000000547c2c723c */ /* 0x048fe6000000182c */
[--C-:B------:R-:W-:Y:S01]  /*9730*/  FFMA.FTZ R243, R243, c[0x0][0x2d0], -R134.reuse ;  /* 0x0000b400f3f37a23 */ /* 0x100fe20000010886 */
[----:B------:R-:W-:Y:S01]  /*9740*/  MUFU.EX2 R160, R160 ;  /* 0x000000a000a07308 */ /* 0x000fe20000000800 */
[--C-:B------:R-:W-:Y:S02]  /*9750*/  FFMA.FTZ R244, R247, c[0x0][0x2d0], -R134.reuse ;  /* 0x0000b400f7f47a23 */ /* 0x100fe40000010886 */
[--C-:B------:R-:W-:Y:S01]  /*9760*/  FFMA.FTZ R247, R162, c[0x0][0x2d0], -R149.reuse ;  /* 0x0000b400a2f77a23 */ /* 0x100fe20000010895 */
[C---:B------:R-:W-:Y:S01]  /*9770*/  HMMA.16816.F32 R48, R124.reuse, R86, R48 ;  /* 0x000000567c30723c */ /* 0x040fe20000001830 */
[----:B------:R-:W-:Y:S03]  /*9780*/  LDSM.16.MT88.4 R84, [R208+0x900] ;  /* 0x00090000d054783b */ /* 0x000fe60000004200 */
[--C-:B------:R-:W-:Y:S02]  /*9790*/  FFMA.FTZ R162, R165, c[0x0][0x2d0], -R134.reuse ;  /* 0x0000b400a5a27a23 */ /* 0x100fe40000010886 */
[----:B------:R-:W-:Y:S01]  /*97a0*/  MUFU.EX2 R247, R247 ;  /* 0x000000f700f77308 */ /* 0x000fe20000000800 */
[--C-:B------:R-:W-:Y:S01]  /*97b0*/  FFMA.FTZ R245, R245, c[0x0][0x2d0], -R134.reuse ;  /* 0x0000b400f5f57a23 */ /* 0x100fe20000010886 */
[C---:B-1----:R-:W-:Y:S04]  /*97c0*/  HMMA.16816.F32 R52, R124.reuse, R76, R52 ;  /* 0x0000004c7c34723c */ /* 0x042fe80000001834 */
[--C-:B------:R-:W-:Y:S02]  /*97d0*/  FFMA.FTZ R246, R241, c[0x0][0x2d0], -R134.reuse ;  /* 0x0000b400f1f67a23 */ /* 0x100fe40000010886 */
[--C-:B------:R-:W-:Y:S02]  /*97e0*/  FFMA.FTZ R241, R168, c[0x0][0x2d0], -R149.reuse ;  /* 0x0000b400a8f17a23 */ /* 0x100fe40000010895 */
[C---:B------:R-:W-:Y:S01]  /*97f0*/  HMMA.16816.F32 R56, R124.reuse, R78, R56 ;  /* 0x0000004e7c38723c */ /* 0x040fe20000001838 */
[----:B------:R-:W1:Y:S01]  /*9800*/  LDSM.16.MT88.4 R76, [R210+0x900] ;  /* 0x00090000d24c783b */ /* 0x000e620000004200 */
[----:B------:R-:W-:Y:S02]  /*9810*/  MUFU.EX2 R162, R162 ;  /* 0x000000a200a27308 */ /* 0x000fe40000000800 */
[--C-:B------:R-:W-:Y:S02]  /*9820*/  FFMA.FTZ R168, R155, c[0x0][0x2d0], -R134.reuse ;  /* 0x0000b4009ba87a23 */ /* 0x100fe40000010886 */
[--C-:B------:R-:W-:Y:S02]  /*9830*/  FFMA.FTZ R155, R150, c[0x0][0x2d0], -R149.reuse ;  /* 0x0000b400969b7a23 */ /* 0x100fe40000010895 */
[C---:B--2---:R-:W-:Y:S04]  /*9840*/  HMMA.16816.F32 R60, R124.reuse, R68, R60 ;  /* 0x000000447c3c723c */ /* 0x044fe8000000183c */
[----:B------:R-:W-:Y:S01]  /*9850*/  MUFU.EX2 R241, R241 ;  /* 0x000000f100f17308 */ /* 0x000fe20000000800 */
[----:B------:R-:W-:Y:S02]  /*9860*/  FFMA.FTZ R149, R140, c[0x0][0x2d0], -R149 ;  /* 0x0000b4008c957a23 */ /* 0x000fe40000010895 */
[----:B----4-:R-:W-:Y:S01]  /*9870*/  F2FP.PACK_AB R68, R137, R136 ;  /* 0x000000888944723e */ /* 0x010fe200000000ff */
[----:B------:R-:W-:Y:S04]  /*9880*/  HMMA.16816.F32 R64, R124, R70, R64 ;  /* 0x000000467c40723c */ /* 0x000fe80000001840 */
[----:B-----5:R-:W-:Y:S01]  /*9890*/  F2FP.PACK_AB R69, R151, R148 ;  /* 0x000000949745723e */ /* 0x020fe200000000ff */
[--C-:B------:R-:W-:Y:S01]  /*98a0*/  FFMA.FTZ R140, R143, c[0x0][0x2d0], -R134.reuse ;  /* 0x0000b4008f8c7a23 */ /* 0x100fe20000010886 */
[----:B------:R-:W-:Y:S01]  /*98b0*/  MUFU.EX2 R168, R168 ;  /* 0x000000a800a87308 */ /* 0x000fe20000000800 */
[----:B------:R-:W-:Y:S01]  /*98c0*/  F2FP.PACK_AB R70, R141, R138 ;  /* 0x0000008a8d46723e */ /* 0x000fe200000000ff */
[--C-:B------:R-:W-:Y:S01]  /*98d0*/  FFMA.FTZ R139, R139, c[0x0][0x2d0], -R134.reuse ;  /* 0x0000b4008b8b7a23 */ /* 0x100fe20000010886 */
[----:B------:R-:W-:Y:S03]  /*98e0*/  F2FP.PACK_AB R71, R154, R153 ;  /* 0x000000999a47723e */ /* 0x000fe600000000ff */
[--C-:B------:R-:W-:Y:S02]  /*98f0*/  FFMA.FTZ R135, R135, c[0x0][0x2d0], -R134.reuse ;  /* 0x0000b40087877a23 */ /* 0x100fe40000010886 */
[----:B------:R-:W-:Y:S02]  /*9900*/  FFMA.FTZ R134, R117, c[0x0][0x2d0], -R134 ;  /* 0x0000b40075867a23 */ /* 0x000fe40000010886 */
[C---:B------:R-:W-:Y:S01]  /*9910*/  HMMA.16816.F32 R4, R68.reuse, R72, R4 ;  /* 0x000000484404723c */ /* 0x040fe20000001804 */
[----:B------:R-:W2:Y:S04]  /*9920*/  MUFU.EX2 R167, R167 ;  /* 0x000000a700a77308 */ /* 0x000ea80000000800 */
[----:B------:R-:W-:Y:S02]  /*9930*/  FFMA.FTZ R128, R3, R228, R128 ;  /* 0x000000e403807223 */ /* 0x000fe40000010080 */
[----:B------:R-:W-:Y:S01]  /*9940*/  FFMA.FTZ R133, R2, R229, R133 ;  /* 0x000000e502857223 */ /* 0x000fe20000010085 */
[C---:B------:R-:W-:Y:S01]  /*9950*/  HMMA.16816.F32 R8, R68.reuse, R74, R8 ;  /* 0x0000004a4408723c */ /* 0x040fe20000001808 */
[----:B------:R-:W3:Y:S02]  /*9960*/  LDSM.16.MT88.4 R72, [R210+0x3900] ;  /* 0x00390000d248783b */ /* 0x000ee40000004200 */
[----:B------:R-:W-:Y:S01]  /*9970*/  MUFU.EX2 R166, R166 ;  /* 0x000000a600a67308 */ /* 0x000fe20000000800 */
[----:B------:R-:W-:Y:S02]  /*9980*/  FADD.FTZ R119, R119, R128 ;  /* 0x0000008077777221 */ /* 0x000fe40000010000 */
[----:B------:R-:W-:Y:S02]  /*9990*/  FADD.FTZ R132, R132, R133 ;  /* 0x0000008584847221 */ /* 0x000fe40000010000 */
[C---:B-1----:R-:W-:Y:S04]  /*99a0*/  HMMA.16816.F32 R12, R68.reuse, R76, R12 ;  /* 0x0000004c440c723c */ /* 0x042fe8000000180c */
[----:B------:R-:W-:Y:S01]  /*99b0*/  FADD.FTZ R118, R118, R119 ;  /* 0x0000007776767221 */ /* 0x000fe20000010000 */
[----:B------:R-:W1:Y:S01]  /*99c0*/  MUFU.EX2 R169, R169 ;  /* 0x000000a900a97308 */ /* 0x000e620000000800 */
[----:B------:R-:W-:Y:S02]  /*99d0*/  FADD.FTZ R3, R131, R132 ;  /* 0x0000008483037221 */ /* 0x000fe40000010000 */
[C---:B------:R-:W-:Y:S01]  /*99e0*/  HMMA.16816.F32 R16, R68.reuse, R78, R16 ;  /* 0x0000004e4410723c */ /* 0x040fe20000001810 */
[----:B------:R-:W4:Y:S03]  /*99f0*/  LDSM.16.MT88.4 R76, [R209+0x3900] ;  /* 0x00390000d14c783b */ /* 0x000f260000004200 */
[----:B------:R-:W-:Y:S02]  /*9a00*/  FADD.FTZ R129, R129, R118 ;  /* 0x0000007681817221 */ /* 0x000fe40000010000 */
[----:B------:R-:W-:Y:S01]  /*9a10*/  FADD.FTZ R3, R130, R3 ;  /* 0x0000000382037221 */ /* 0x000fe20000010000 */
[----:B------:R-:W-:Y:S01]  /*9a20*/  MUFU.EX2 R171, R171 ;  /* 0x000000ab00ab7308 */ /* 0x000fe20000000800 */
[C---:B------:R-:W-:Y:S04]  /*9a30*/  HMMA.16816.F32 R20, R68.reuse, R80, R20 ;  /* 0x000000504414723c */ /* 0x040fe80000001814 */
[----:B------:R-:W-:Y:S02]  /*9a40*/  FADD.FTZ R136, R136, R129 ;  /* 0x0000008188887221 */ /* 0x000fe40000010000 */
[----:B------:R-:W-:Y:S02]  /*9a50*/  FADD.FTZ R2, R148, R3 ;  /* 0x0000000394027221 */ /* 0x000fe40000010000 */
[C---:B------:R-:W-:Y:S01]  /*9a60*/  HMMA.16816.F32 R24, R68.reuse, R82, R24 ;  /* 0x000000524418723c */ /* 0x040fe20000001818 */
[----:B------:R-:W5:Y:S01]  /*9a70*/  LDSM.16.MT88.4 R80, [R208+0x3900] ;  /* 0x00390000d050783b */ /* 0x000f620000004200 */
[----:B------:R-:W-:Y:S02]  /*9a80*/  MUFU.EX2 R240, R240 ;  /* 0x000000f000f07308 */ /* 0x000fe40000000800 */
[----:B------:R-:W-:Y:S02]  /*9a90*/  FADD.FTZ R137, R137, R136 ;  /* 0x0000008889897221 */ /* 0x000fe40000010000 */
[----:B------:R-:W-:Y:S02]  /*9aa0*/  FADD.FTZ R2, R151, R2 ;  /* 0x0000000297027221 */ /* 0x000fe40000010000 */
[C---:B------:R-:W-:Y:S04]  /*9ab0*/  HMMA.16816.F32 R28, R68.reuse, R84, R28 ;  /* 0x00000054441c723c */ /* 0x040fe8000000181c */
[----:B------:R-:W-:Y:S01]  /*9ac0*/  MUFU.EX2 R239, R239 ;  /* 0x000000ef00ef7308 */ /* 0x000fe20000000800 */
[----:B------:R-:W-:Y:S02]  /*9ad0*/  FADD.FTZ R138, R138, R137 ;  /* 0x000000898a8a7221 */ /* 0x000fe40000010000 */
[----:B------:R-:W-:Y:S01]  /*9ae0*/  FADD.FTZ R3, R153, R2 ;  /* 0x0000000299037221 */ /* 0x000fe20000010000 */
[C---:B------:R-:W-:Y:S01]  /*9af0*/  HMMA.16816.F32 R32, R68.reuse, R86, R32 ;  /* 0x000000564420723c */ /* 0x040fe20000001820 */
[----:B------:R-:W-:Y:S03]  /*9b00*/  LDSM.16.MT88.4 R84, [R210+0x1100] ;  /* 0x00110000d254783b */ /* 0x000fe60000004200 */
[----:B------:R-:W-:Y:S02]  /*9b10*/  FADD.FTZ R138, R141, R138 ;  /* 0x0000008a8d8a7221 */ /* 0x000fe40000010000 */
[----:B------:R-:W-:Y:S01]  /*9b20*/  MUFU.EX2 R242, R242 ;  /* 0x000000f200f27308 */ /* 0x000fe20000000800 */
[----:B------:R-:W-:Y:S01]  /*9b30*/  FADD.FTZ R3, R154, R3 ;  /* 0x000000039a037221 */ /* 0x000fe20000010000 */
[C---:B------:R-:W-:Y:S08]  /*9b40*/  HMMA.16816.F32 R36, R68.reuse, R88, R36 ;  /* 0x000000584424723c */ /* 0x040ff00000001824 */
[C---:B------:R-:W-:Y:S01]  /*9b50*/  HMMA.16816.F32 R40, R68.reuse, R90, R40 ;  /* 0x0000005a4428723c */ /* 0x040fe20000001828 */
[----:B------:R-:W-:Y:S01]  /*9b60*/  LDSM.16.MT88.4 R88, [R208+0x4100] ;  /* 0x00410000d058783b */ /* 0x000fe20000004200 */
[----:B------:R-:W-:Y:S06]  /*9b70*/  MUFU.EX2 R243, R243 ;  /* 0x000000f300f37308 */ /* 0x000fec0000000800 */
[C---:B---3--:R-:W-:Y:S04]  /*9b80*/  HMMA.16816.F32 R44, R68.reuse, R72, R44 ;  /* 0x00000048442c723c */ /* 0x048fe8000000182c */
[----:B------:R-:W-:Y:S04]  /*9b90*/  MUFU.EX2 R244, R244 ;  /* 0x000000f400f47308 */ /* 0x000fe80000000800 */
[C---:B------:R-:W-:Y:S01]  /*9ba0*/  HMMA.16816.F32 R48, R68.reuse, R74, R48 ;  /* 0x0000004a4430723c */ /* 0x040fe20000001830 */
[----:B------:R-:W3:Y:S05]  /*9bb0*/  LDSM.16.MT88.4 R72, [R212+0x1100] ;  /* 0x00110000d448783b */ /* 0x000eea0000004200 */
[----:B------:R-:W-:Y:S02]  /*9bc0*/  MUFU.EX2 R245, R245 ;  /* 0x000000f500f57308 */ /* 0x000fe40000000800 */
[C---:B----4-:R-:W-:Y:S08]  /*9bd0*/  HMMA.16816.F32 R52, R68.reuse, R76, R52 ;  /* 0x0000004c4434723c */ /* 0x050ff00000001834 */
[C---:B------:R-:W-:Y:S01]  /*9be0*/  HMMA.16816.F32 R56, R68.reuse, R78, R56 ;  /* 0x0000004e4438723c */ /* 0x040fe20000001838 */
[----:B------:R-:W4:Y:S01]  /*9bf0*/  LDSM.16.MT88.4 R76, [R209+0x1100] ;  /* 0x00110000d14c783b */ /* 0x000f220000004200 */
[----:B------:R-:W-:Y:S06]  /*9c00*/  MUFU.EX2 R246, R246 ;  /* 0x000000f600f67308 */ /* 0x000fec0000000800 */
[C---:B-----5:R-:W-:Y:S04]  /*9c10*/  HMMA.16816.F32 R60, R68.reuse, R80, R60 ;  /* 0x00000050443c723c */ /* 0x060fe8000000183c */
[----:B------:R-:W-:Y:S04]  /*9c20*/  MUFU.EX2 R152, R152 ;  /* 0x0000009800987308 */ /* 0x000fe80000000800 */
[----:B------:R-:W-:Y:S01]  /*9c30*/  HMMA.16816.F32 R64, R68, R82, R64 ;  /* 0x000000524440723c */ /* 0x000fe20000001840 */
[----:B------:R-:W5:Y:S05]  /*9c40*/  LDSM.16.MT88.4 R80, [R208+0x1100] ;  /* 0x00110000d050783b */ /* 0x000f6a0000004200 */
[----:B------:R-:W4:Y:S01]  /*9c50*/  MUFU.EX2 R155, R155 ;  /* 0x0000009b009b7308 */ /* 0x000f220000000800 */
[----:B------:R-:W-:Y:S01]  /*9c60*/  F2FP.PACK_AB R68, R156, R159 ;  /* 0x0000009f9c44723e */ /* 0x000fe200000000ff */
[----:B------:R-:W-:Y:S01]  /*9c70*/  FADD.FTZ R159, R159, R138 ;  /* 0x0000008a9f9f7221 */ /* 0x000fe20000010000 */
[----:B------:R-:W-:Y:S03]  /*9c80*/  F2FP.PACK_AB R70, R163, R158 ;  /* 0x0000009ea346723e */ /* 0x000fe600000000ff */
[----:B--2---:R-:W-:Y:S01]  /*9c90*/  F2FP.PACK_AB R69, R167, R160 ;  /* 0x000000a0a745723e */ /* 0x004fe200000000ff */
[----:B------:R-:W-:Y:S01]  /*9ca0*/  FADD.FTZ R160, R160, R3 ;  /* 0x00000003a0a07221 */ /* 0x000fe20000010000 */
[----:B-1----:R-:W-:Y:S01]  /*9cb0*/  F2FP.PACK_AB R71, R169, R166 ;  /* 0x000000a6a947723e */ /* 0x002fe200000000ff */
[----:B------:R-:W-:Y:S01]  /*9cc0*/  FADD.FTZ R159, R156, R159 ;  /* 0x0000009f9c9f7221 */ /* 0x000fe20000010000 */
[----:B------:R-:W-:Y:S01]  /*9cd0*/  MUFU.EX2 R142, R142 ;  /* 0x0000008e008e7308 */ /* 0x000fe20000000800 */
[----:B------:R-:W-:Y:S02]  /*9ce0*/  FADD.FTZ R167, R167, R160 ;  /* 0x000000a0a7a77221 */ /* 0x000fe40000010000 */
[----:B------:R-:W-:Y:S02]  /*9cf0*/  FADD.FTZ R158, R158, R159 ;  /* 0x0000009f9e9e7221 */ /* 0x000fe40000010000 */
[C---:B---3--:R-:W-:Y:S03]  /*9d00*/  HMMA.16816.F32 R4, R68.reuse, R72, R4 ;  /* 0x000000484404723c */ /* 0x048fe60000001804 */
[----:B------:R-:W-:Y:S02]  /*9d10*/  FADD.FTZ R2, R166, R167 ;  /* 0x000000a7a6027221 */ /* 0x000fe40000010000 */
[----:B------:R-:W1:Y:S01]  /*9d20*/  MUFU.EX2 R149, R149 ;  /* 0x0000009500957308 */ /* 0x000e620000000800 */
[----:B------:R-:W-:Y:S02]  /*9d30*/  FADD.FTZ R158, R163, R158 ;  /* 0x0000009ea39e7221 */ /* 0x000fe40000010000 */
[C---:B------:R-:W-:Y:S01]  /*9d40*/  HMMA.16816.F32 R8, R68.reuse, R74, R8 ;  /* 0x0000004a4408723c */ /* 0x040fe20000001808 */
[----:B------:R-:W2:Y:S03]  /*9d50*/  LDSM.16.MT88.4 R72, [R212+0x4100] ;  /* 0x00410000d448783b */ /* 0x000ea60000004200 */
[----:B----4-:R-:W-:Y:S01]  /*9d60*/  F2FP.PACK_AB R124, R155, R152 ;  /* 0x000000989b7c723e */ /* 0x010fe200000000ff */
[----:B------:R-:W-:Y:S02]  /*9d70*/  FADD.FTZ R2, R169, R2 ;  /* 0x00000002a9027221 */ /* 0x000fe40000010000 */
[----:B------:R-:W-:Y:S01]  /*9d80*/  MUFU.EX2 R140, R140 ;  /* 0x0000008c008c7308 */ /* 0x000fe20000000800 */
[C---:B------:R-:W-:Y:S08]  /*9d90*/  HMMA.16816.F32 R12, R68.reuse, R84, R12 ;  /* 0x00000054440c723c */ /* 0x040ff0000000180c */
[C---:B------:R-:W-:Y:S01]  /*9da0*/  HMMA.16816.F32 R16, R68.reuse, R86, R16 ;  /* 0x000000564410723c */ /* 0x040fe20000001810 */
[----:B------:R-:W3:Y:S01]  /*9db0*/  LDSM.16.MT88.4 R84, [R210+0x4100] ;  /* 0x00410000d254783b */ /* 0x000ee20000004200 */
[----:B------:R-:W4:Y:S02]  /*9dc0*/  MUFU.EX2 R139, R139 ;  /* 0x0000008b008b7308 */ /* 0x000f240000000800 */
[----:B-1----:R-:W-:Y:S04]  /*9dd0*/  F2FP.PACK_AB R126, R149, R142 ;  /* 0x0000008e957e723e */ /* 0x002fe800000000ff */
[C---:B------:R-:W-:Y:S04]  /*9de0*/  HMMA.16816.F32 R20, R68.reuse, R76, R20 ;  /* 0x0000004c4414723c */ /* 0x040fe80000001814 */
[----:B------:R-:W-:Y:S04]  /*9df0*/  MUFU.EX2 R135, R135 ;  /* 0x0000008700877308 */ /* 0x000fe80000000800 */
[C---:B------:R-:W-:Y:S01]  /*9e00*/  HMMA.16816.F32 R24, R68.reuse, R78, R24 ;  /* 0x0000004e4418723c */ /* 0x040fe20000001818 */
[----:B------:R-:W1:Y:S05]  /*9e10*/  LDSM.16.MT88.4 R76, [R209+0x4100] ;  /* 0x00410000d14c783b */ /* 0x000e6a0000004200 */
[----:B------:R-:W3:Y:S02]  /*9e20*/  MUFU.EX2 R134, R134 ;  /* 0x0000008600867308 */ /* 0x000ee40000000800 */
[C---:B-----5:R-:W-:Y:S04]  /*9e30*/  HMMA.16816.F32 R28, R68.reuse, R80, R28 ;  /* 0x00000050441c723c */ /* 0x060fe8000000181c */
[----:B----4-:R-:W-:Y:S04]  /*9e40*/  F2FP.PACK_AB R125, R139, R140 ;  /* 0x0000008c8b7d723e */ /* 0x010fe800000000ff */
[C---:B------:R-:W-:Y:S01]  /*9e50*/  HMMA.16816.F32 R32, R68.reuse, R82, R32 ;  /* 0x000000524420723c */ /* 0x040fe20000001820 */
[----:B------:R-:W4:Y:S07]  /*9e60*/  LDSM.16.MT88.4 R80, [R212+0x1900] ;  /* 0x00190000d450783b */ /* 0x000f2e0000004200 */
[C---:B--2---:R-:W-:Y:S04]  /*9e70*/  HMMA.16816.F32 R36, R68.reuse, R72, R36 ;  /* 0x000000484424723c */ /* 0x044fe80000001824 */
[----:B---3--:R-:W-:Y:S04]  /*9e80*/  F2FP.PACK_AB R127, R134, R135 ;  /* 0x00000087867f723e */ /* 0x008fe800000000ff */
[C---:B------:R-:W-:Y:S01]  /*9e90*/  HMMA.16816.F32 R40, R68.reuse, R74, R40 ;  /* 0x0000004a4428723c */ /* 0x040fe20000001828 */
[----:B------:R-:W2:Y:S07]  /*9ea0*/  LDSM.16.MT88.4 R72, [R210+0x1900] ;  /* 0x00190000d248783b */ /* 0x000eae0000004200 */
[C---:B------:R-:W-:Y:S08]  /*9eb0*/  HMMA.16816.F32 R44, R68.reuse, R84, R44 ;  /* 0x00000054442c723c */ /* 0x040ff0000000182c */
[C---:B------:R-:W-:Y:S01]  /*9ec0*/  HMMA.16816.F32 R48, R68.reuse, R86, R48 ;  /* 0x000000564430723c */ /* 0x040fe20000001830 */
[----:B------:R-:W-:Y:S07]  /*9ed0*/  LDSM.16.MT88.4 R84, [R208+0x1900] ;  /* 0x00190000d054783b */ /* 0x000fee0000004200 */
[C---:B-1----:R-:W-:Y:S08]  /*9ee0*/  HMMA.16816.F32 R52, R68.reuse, R76, R52 ;  /* 0x0000004c4434723c */ /* 0x042ff00000001834 */
[C---:B------:R-:W-:Y:S01]  /*9ef0*/  HMMA.16816.F32 R56, R68.reuse, R78, R56 ;  /* 0x0000004e4438723c */ /* 0x040fe20000001838 */
[----:B------:R-:W1:Y:S07]  /*9f00*/  LDSM.16.MT88.4 R76, [R209+0x1900] ;  /* 0x00190000d14c783b */ /* 0x000e6e0000004200 */
[C---:B------:R-:W-:Y:S08]  /*9f10*/  HMMA.16816.F32 R60, R68.reuse, R88, R60 ;  /* 0x00000058443c723c */ /* 0x040ff0000000183c */
[----:B------:R-:W-:Y:S01]  /*9f20*/  HMMA.16816.F32 R64, R68, R90, R64 ;  /* 0x0000005a4440723c */ /* 0x000fe20000001840 */
[----:B------:R-:W-:Y:S06]  /*9f30*/  LDSM.16.MT88.4 R88, [R209+0x4900] ;  /* 0x00490000d158783b */ /* 0x000fec0000004200 */
        /* <DEDUP_REMOVED lines=9> */
[C---:B----4-:R-:W-:Y:S03]  /*9fd0*/  HMMA.16816.F32 R4, R68.reuse, R80, R4 ;  /* 0x000000504404723c */ /* 0x050fe60000001804 */
[----:B------:R-:W-:Y:S02]  /*9fe0*/  FADD.FTZ R3, R245, R244 ;  /* 0x000000f4f5037221 */ /* 0x000fe40000010000 */
[----:B------:R-:W-:Y:S02]  /*9ff0*/  FADD.FTZ R239, R242, R239 ;  /* 0x000000eff2ef7221 */ /* 0x000fe40000010000 */
[----:B------:R-:W-:Y:S01]  /*a000*/  FADD.FTZ R3, R246, R3 ;  /* 0x00000003f6037221 */ /* 0x000fe20000010000 */
[C---:B------:R-:W-:Y:S01]  /*a010*/  HMMA.16816.F32 R8, R68.reuse, R82, R8 ;  /* 0x000000524408723c */ /* 0x040fe20000001808 */
[----:B------:R-:W3:Y:S03]  /*a020*/  LDSM.16.MT88.4 R80, [R212+0x4900] ;  /* 0x00490000d450783b */ /* 0x000ee60000004200 */
[----:B------:R-:W-:Y:S04]  /*a030*/  FADD.FTZ R2, R162, R3 ;  /* 0x00000003a2027221 */ /* 0x000fe80000010000 */
[C---:B--2---:R-:W-:Y:S04]  /*a040*/  HMMA.16816.F32 R12, R68.reuse, R72, R12 ;  /* 0x00000048440c723c */ /* 0x044fe8000000180c */
[----:B------:R-:W-:Y:S04]  /*a050*/  FADD.FTZ R2, R161, R2 ;  /* 0x00000002a1027221 */ /* 0x000fe80000010000 */
[C---:B------:R-:W-:Y:S01]  /*a060*/  HMMA.16816.F32 R16, R68.reuse, R74, R16 ;  /* 0x0000004a4410723c */ /* 0x040fe20000001810 */
[----:B------:R-:W2:Y:S03]  /*a070*/  LDSM.16.MT88.4 R72, [R210+0x4900] ;  /* 0x00490000d248783b */ /* 0x000ea60000004200 */
[----:B------:R-:W-:Y:S02]  /*a080*/  FADD.FTZ R3, R157, R2 ;  /* 0x000000029d037221 */ /* 0x000fe40000010000 */
[----:B------:R-:W-:Y:S02]  /*a090*/  IMAD.MOV.U32 R2, RZ, RZ, R116 ;  /* 0x000000ffff027224 */ /* 0x000fe400078e0074 */
[C---:B-1----:R-:W-:Y:S04]  /*a0a0*/  HMMA.16816.F32 R20, R68.reuse, R76, R20 ;  /* 0x0000004c4414723c */ /* 0x042fe80000001814 */
[----:B------:R-:W-:Y:S04]  /*a0b0*/  FADD.FTZ R3, R168, R3 ;  /* 0x00000003a8037221 */ /* 0x000fe80000010000 */
[C---:B------:R-:W-:Y:S01]  /*a0c0*/  HMMA.16816.F32 R24, R68.reuse, R78, R24 ;  /* 0x0000004e4418723c */ /* 0x040fe20000001818 */
[----:B------:R-:W1:Y:S03]  /*a0d0*/  LDSM.16.MT88.4 R76, [R212+0x2100] ;  /* 0x00210000d44c783b */ /* 0x000e660000004200 */
[----:B------:R-:W-:Y:S02]  /*a0e0*/  FADD.FTZ R140, R140, R3 ;  /* 0x000000038c8c7221 */ /* 0x000fe40000010000 */
[----:B------:R-:W-:Y:S02]  /*a0f0*/  IMAD.MOV.U32 R3, RZ, RZ, R0 ;  /* 0x000000ffff037224 */ /* 0x000fe400078e0000 */
[C---:B------:R-:W-:Y:S04]  /*a100*/  HMMA.16816.F32 R28, R68.reuse, R84, R28 ;  /* 0x00000054441c723c */ /* 0x040fe8000000181c */
[----:B------:R-:W-:Y:S04]  /*a110*/  FADD.FTZ R140, R139, R140 ;  /* 0x0000008c8b8c7221 */ /* 0x000fe80000010000 */
[C---:B------:R-:W-:Y:S01]  /*a120*/  HMMA.16816.F32 R32, R68.reuse, R86, R32 ;  /* 0x000000564420723c */ /* 0x040fe20000001820 */
[----:B------:R-:W-:Y:S03]  /*a130*/  LDSM.16.MT88.4 R84, [R208+0x2100] ;  /* 0x00210000d054783b */ /* 0x000fe60000004200 */
[----:B------:R-:W-:Y:S04]  /*a140*/  FADD.FTZ R135, R135, R140 ;  /* 0x0000008c87877221 */ /* 0x000fe80000010000 */
[C---:B---3--:R-:W-:Y:S04]  /*a150*/  HMMA.16816.F32 R36, R68.reuse, R80, R36 ;  /* 0x000000504424723c */ /* 0x048fe80000001824 */
[----:B------:R-:W-:Y:S04]  /*a160*/  FADD.FTZ R229, R134, R135 ;  /* 0x0000008786e57221 */ /* 0x000fe80000010000 */
[C---:B------:R-:W-:Y:S01]  /*a170*/  HMMA.16816.F32 R40, R68.reuse, R82, R40 ;  /* 0x000000524428723c */ /* 0x040fe20000001828 */
[----:B------:R-:W3:Y:S07]  /*a180*/  LDSM.16.MT88.4 R80, [R210+0x2100] ;  /* 0x00210000d250783b */ /* 0x000eee0000004200 */
[C---:B--2---:R-:W-:Y:S08]  /*a190*/  HMMA.16816.F32 R44, R68.reuse, R72, R44 ;  /* 0x00000048442c723c */ /* 0x044ff0000000182c */
[C---:B------:R-:W-:Y:S01]  /*a1a0*/  HMMA.16816.F32 R48, R68.reuse, R74, R48 ;  /* 0x0000004a4430723c */ /* 0x040fe20000001830 */
[----:B------:R-:W2:Y:S07]  /*a1b0*/  LDSM.16.MT88.4 R72, [R209+0x2100] ;  /* 0x00210000d148783b */ /* 0x000eae0000004200 */
        /* <DEDUP_REMOVED lines=11> */
[----:B------:R-:W-:Y:S02]  /*a270*/  F2FP.PACK_AB R71, R168, R157 ;  /* 0x0000009da847723e */ /* 0x000fe400000000ff */
[----:B------:R-:W-:Y:S01]  /*a280*/  IADD3 R168, R238, -0x1, RZ ;  /* 0xffffffffeea87810 */ /* 0x000fe20007ffe0ff */
[----:B------:R-:W-:Y:S04]  /*a290*/  FADD.FTZ R164, R164, R241 ;  /* 0x000000f1a4a47221 */ /* 0x000fe80000010000 */
[C---:B-1----:R-:W-:Y:S03]  /*a2a0*/  HMMA.16816.F32 R4, R68.reuse, R76, R4 ;  /* 0x0000004c4404723c */ /* 0x042fe60000001804 */
[----:B------:R-:W-:Y:S02]  /*a2b0*/  FADD.FTZ R247, R247, R164 ;  /* 0x000000a4f7f77221 */ /* 0x000fe40000010000 */
[----:B------:R-:W-:Y:S02]  /*a2c0*/  IMAD.MOV.U32 R238, RZ, RZ, R168 ;  /* 0x000000ffffee7224 */ /* 0x000fe400078e00a8 */
[----:B------:R-:W-:Y:S01]  /*a2d0*/  FADD.FTZ R152, R152, R247 ;  /* 0x000000f798987221 */ /* 0x000fe20000010000 */
[C---:B------:R-:W-:Y:S01]  /*a2e0*/  HMMA.16816.F32 R8, R68.reuse, R78, R8 ;  /* 0x0000004e4408723c */ /* 0x040fe20000001808 */
[----:B------:R-:W1:Y:S03]  /*a2f0*/  LDSM.16.MT88.4 R76, [R212+0x5100] ;  /* 0x00510000d44c783b */ /* 0x000e660000004200 */
[----:B------:R-:W-:Y:S04]  /*a300*/  FADD.FTZ R155, R155, R152 ;  /* 0x000000989b9b7221 */ /* 0x000fe80000010000 */
[C---:B---3--:R-:W-:Y:S04]  /*a310*/  HMMA.16816.F32 R12, R68.reuse, R80, R12 ;  /* 0x00000050440c723c */ /* 0x048fe8000000180c */
[----:B------:R-:W-:Y:S04]  /*a320*/  FADD.FTZ R142, R142, R155 ;  /* 0x0000009b8e8e7221 */ /* 0x000fe80000010000 */
[C---:B------:R-:W-:Y:S01]  /*a330*/  HMMA.16816.F32 R16, R68.reuse, R82, R16 ;  /* 0x000000524410723c */ /* 0x040fe20000001810 */
[----:B------:R-:W3:Y:S03]  /*a340*/  LDSM.16.MT88.4 R80, [R210+0x5100] ;  /* 0x00510000d250783b */ /* 0x000ee60000004200 */
[----:B------:R-:W-:Y:S04]  /*a350*/  FADD.FTZ R228, R149, R142 ;  /* 0x0000008e95e47221 */ /* 0x000fe80000010000 */
[C---:B--2---:R-:W-:Y:S08]  /*a360*/  HMMA.16816.F32 R20, R68.reuse, R72, R20 ;  /* 0x000000484414723c */ /* 0x044ff00000001814 */
[C---:B------:R-:W-:Y:S01]  /*a370*/  HMMA.16816.F32 R24, R68.reuse, R74, R24 ;  /* 0x0000004a4418723c */ /* 0x040fe20000001818 */
[----:B------:R-:W2:Y:S07]  /*a380*/  LDSM.16.MT88.4 R72, [R208+0x5100] ;  /* 0x00510000d048783b */ /* 0x000eae0000004200 */
[C---:B------:R-:W-:Y:S08]  /*a390*/  HMMA.16816.F32 R28, R68.reuse, R84, R28 ;  /* 0x00000054441c723c */ /* 0x040ff0000000181c */
[C---:B------:R-:W-:Y:S01]  /*a3a0*/  HMMA.16816.F32 R32, R68.reuse, R86, R32 ;  /* 0x000000564420723c */ /* 0x040fe20000001820 */
[----:B------:R-:W4:Y:S07]  /*a3b0*/  LDSM.16.MT88.4 R84, [R208+0x2900] ;  /* 0x00290000d054783b */ /* 0x000f2e0000004200 */
[C---:B-1----:R-:W-:Y:S08]  /*a3c0*/  HMMA.16816.F32 R36, R68.reuse, R76, R36 ;  /* 0x0000004c4424723c */ /* 0x042ff00000001824 */
[C---:B------:R-:W-:Y:S01]  /*a3d0*/  HMMA.16816.F32 R40, R68.reuse, R78, R40 ;  /* 0x0000004e4428723c */ /* 0x040fe20000001828 */
[----:B------:R-:W1:Y:S07]  /*a3e0*/  LDSM.16.MT88.4 R76, [R212+0x5900] ;  /* 0x00590000d44c783b */ /* 0x000e6e0000004200 */
[C---:B---3--:R-:W-:Y:S08]  /*a3f0*/  HMMA.16816.F32 R44, R68.reuse, R80, R44 ;  /* 0x00000050442c723c */ /* 0x048ff0000000182c */
[C---:B------:R-:W-:Y:S08]  /*a400*/  HMMA.16816.F32 R48, R68.reuse, R82, R48 ;  /* 0x000000524430723c */ /* 0x040ff00000001830 */
[C---:B------:R-:W-:Y:S08]  /*a410*/  HMMA.16816.F32 R52, R68.reuse, R88, R52 ;  /* 0x000000584434723c */ /* 0x040ff00000001834 */
[C---:B------:R-:W-:Y:S08]  /*a420*/  HMMA.16816.F32 R56, R68.reuse, R90, R56 ;  /* 0x0000005a4438723c */ /* 0x040ff00000001838 */
[C---:B--2---:R-:W-:Y:S08]  /*a430*/  HMMA.16816.F32 R60, R68.reuse, R72, R60 ;  /* 0x00000048443c723c */ /* 0x044ff0000000183c */
[----:B------:R-:W-:Y:S01]  /*a440*/  HMMA.16816.F32 R64, R68, R74, R64 ;  /* 0x0000004a4440723c */ /* 0x000fe20000001840 */
[----:B------:R-:W2:Y:S07]  /*a450*/  LDSM.16.MT88.4 R68, [R210+0x5900] ;  /* 0x00590000d244783b */ /* 0x000eae0000004200 */
[C---:B------:R-:W-:Y:S01]  /*a460*/  HMMA.16816.F32 R112, R124.reuse, R108, R4 ;  /* 0x0000006c7c70723c */ /* 0x040fe20000001804 */
[----:B------:R-:W3:Y:S07]  /*a470*/  LDSM.16.MT88.4 R4, [R209+0x5900] ;  /* 0x00590000d104783b */ /* 0x000eee0000004200 */
[C---:B------:R-:W-:Y:S01]  /*a480*/  HMMA.16816.F32 R108, R124.reuse, R110, R8 ;  /* 0x0000006e7c6c723c */ /* 0x040fe20000001808 */
[----:B------:R-:W5:Y:S07]  /*a490*/  LDSM.16.MT88.4 R8, [R208+0x5900] ;  /* 0x00590000d008783b */ /* 0x000f6e0000004200 */
[C---:B------:R-:W-:Y:S08]  /*a4a0*/  HMMA.16816.F32 R104, R124.reuse, R100, R12 ;  /* 0x000000647c68723c */ /* 0x040ff0000000180c */
[C---:B------:R-:W-:Y:S08]  /*a4b0*/  HMMA.16816.F32 R100, R124.reuse, R102, R16 ;  /* 0x000000667c64723c */ /* 0x040ff00000001810 */
[C---:B------:R-:W-:Y:S08]  /*a4c0*/  HMMA.16816.F32 R96, R124.reuse, R92, R20 ;  /* 0x0000005c7c60723c */ /* 0x040ff00000001814 */
[C---:B------:R-:W-:Y:S08]  /*a4d0*/  HMMA.16816.F32 R92, R124.reuse, R94, R24 ;  /* 0x0000005e7c5c723c */ /* 0x040ff00000001818 */
[C---:B----4-:R-:W-:Y:S08]  /*a4e0*/  HMMA.16816.F32 R88, R124.reuse, R84, R28 ;  /* 0x000000547c58723c */ /* 0x050ff0000000181c */
[C---:B------:R-:W-:Y:S08]  /*a4f0*/  HMMA.16816.F32 R84, R124.reuse, R86, R32 ;  /* 0x000000567c54723c */ /* 0x040ff00000001820 */
[C---:B-1----:R-:W-:Y:S08]  /*a500*/  HMMA.16816.F32 R80, R124.reuse, R76, R36 ;  /* 0x0000004c7c50723c */ /* 0x042ff00000001824 */
[C---:B------:R-:W-:Y:S08]  /*a510*/  HMMA.16816.F32 R76, R124.reuse, R78, R40 ;  /* 0x0000004e7c4c723c */ /* 0x040ff00000001828 */
[C---:B--2---:R-:W-:Y:S08]  /*a520*/  HMMA.16816.F32 R72, R124.reuse, R68, R44 ;  /* 0x000000447c48723c */ /* 0x044ff0000000182c */
[C---:B------:R-:W-:Y:S08]  /*a530*/  HMMA.16816.F32 R68, R124.reuse, R70, R48 ;  /* 0x000000467c44723c */ /* 0x040ff00000001830 */
[C---:B---3--:R-:W-:Y:S08]  /*a540*/  HMMA.16816.F32 R52, R124.reuse, R4, R52 ;  /* 0x000000047c34723c */ /* 0x048ff00000001834 */
[C---:B------:R-:W-:Y:S08]  /*a550*/  HMMA.16816.F32 R56, R124.reuse, R6, R56 ;  /* 0x000000067c38723c */ /* 0x040ff00000001838 */
[C---:B-----5:R-:W-:Y:S08]  /*a560*/  HMMA.16816.F32 R60, R124.reuse, R8, R60 ;  /* 0x000000087c3c723c */ /* 0x060ff0000000183c */
[----:B------:R-:W-:Y:S01]  /*a570*/  HMMA.16816.F32 R64, R124, R10, R64 ;  /* 0x0000000a7c40723c */ /* 0x000fe20000001840 */
[----:B------:R-:W-:-:S07]  /*a580*/  @P0 BRA `(.L_x_46) ;  /* 0xffffbb1000000947 */ /* 0x000fce000383ffff */
.L_x_35:
[----:B------:R-:W1:Y:S01]  /*a590*/  S2UR UR20, SR_CTAID.X ;  /* 0x00000000001479c3 */ /* 0x000e620000002500 */
[----:B------:R-:W-:Y:S01]  /*a5a0*/  ULDC.64 UR4, c[0x0][0x2c8] ;  /* 0x0000b20000047ab9 */ /* 0x000fe20000000a00 */
[----:B------:R-:W-:Y:S01]  /*a5b0*/  IMAD.MOV.U32 R2, RZ, RZ, 0x1 ;  /* 0x00000001ff027424 */ /* 0x000fe200078e00ff */
[----:B------:R-:W-:Y:S01]  /*a5c0*/  PLOP3.LUT P0, PT, PT, PT, UP1, 0x40, 0x0 ;  /* 0x000000000000781c */ /* 0x000fe20003f0e818 */
[----:B------:R-:W-:-:S03]  /*a5d0*/  IMAD.MOV.U32 R3, RZ, RZ, c[0x0][0x2ac] ;  /* 0x0000ab00ff037624 */ /* 0x000fc600078e00ff */
[----:B------:R-:W-:-:S05]  /*a5e0*/  IADD3 R4, R2, -c[0x0][0x168], RZ ;  /* 0x80005a0002047a10 */ /* 0x000fca0007ffe0ff */
[----:B------:R-:W-:Y:S01]  /*a5f0*/  IMAD R3, R3, c[0x0][0x1d0], R4 ;  /* 0x0000740003037a24 */ /* 0x000fe200078e0204 */
[----:B-1----:R-:W-:-:S04]  /*a600*/  ULEA UR20, UR20, 0x7f, 0x7 ;  /* 0x0000007f14147891 */ /* 0x002fc8000f8e383f */
[----:B------:R-:W-:-:S07]  /*a610*/  UIMAD.WIDE.U32 UR22, UR20, UR4, URZ ;  /* 0x00000004141672a5 */ /* 0x000fce000f8e003f */
[----:B------:R-:W-:Y:S02]  /*a620*/  @UP2 UMOV UR21, UR23 ;  /* 0x0000001700152c82 */ /* 0x000fe40008000000 */
[----:B------:R-:W-:-:S06]  /*a630*/  @UP2 USHF.R.U32.HI UR20, URZ, UR5, UR21 ;  /* 0x000000053f142299 */ /* 0x000fcc0008011615 */
[----:B------:R-:W-:-:S04]  /*a640*/  IADD3 R3, R3, UR20, RZ ;  /* 0x0000001403037c10 */ /* 0x000fc8000fffe0ff */
[----:B------:R-:W-:Y:S01]  /*a650*/  IADD3 R4, R3, -c[0x0][0x324], RZ ;  /* 0x8000c90003047a10 */ /* 0x000fe20007ffe0ff */
[----:B------:R-:W-:Y:S05]  /*a660*/  @P0 BRA `(.L_x_47) ;  /* 0x000000d000000947 */ /* 0x000fea0003800000 */
[----:B------:R-:W-:-:S13]  /*a670*/  ISETP.GT.AND P0, PT, R3, -0x1, PT ;  /* 0xffffffff0300780c */ /* 0x000fda0003f04270 */
[----:B------:R-:W-:Y:S05]  /*a680*/  @P0 BRA `(.L_x_48) ;  /* 0x0000006000000947 */ /* 0x000fea0003800000 */
[----:B------:R-:W-:Y:S02]  /*a690*/  ISETP.NE.AND P0, PT, R2, c[0x0][0x32c], PT ;  /* 0x0000cb0002007a0c */ /* 0x000fe40003f05270 */
[----:B------:R-:W-:-:S11]  /*a6a0*/  LOP3.LUT R3, RZ, R3, RZ, 0x33, !PT ;  /* 0x00000003ff037212 */ /* 0x000fd600078e33ff */
[----:B------:R-:W-:-:S05]  /*a6b0*/  @P0 IMAD.HI.U32 R2, R3, c[0x0][0x330], RZ ;  /* 0x0000cc0003020a27 */ /* 0x000fca00078e00ff */
[----:B------:R-:W-:-:S04]  /*a6c0*/  @P0 SHF.R.U32.HI R3, RZ, c[0x0][0x334], R2 ;  /* 0x0000cd00ff030a19 */ /* 0x000fc80000011602 */
[----:B------:R-:W-:Y:S01]  /*a6d0*/  LOP3.LUT R3, RZ, R3, RZ, 0x33, !PT ;  /* 0x00000003ff037212 */ /* 0x000fe200078e33ff */
[----:B------:R-:W-:Y:S05]  /*a6e0*/  BRA `(.L_x_49) ;  /* 0x0000003000007947 */ /* 0x000fea0003800000 */
.L_x_48:
[----:B------:R-:W-:-:S13]  /*a6f0*/  ISETP.NE.AND P0, PT, R2, c[0x0][0x32c], PT ;  /* 0x0000cb0002007a0c */ /* 0x000fda0003f05270 */
[----:B------:R-:W-:-:S05]  /*a700*/  @P0 IMAD.HI.U32 R2, R3, c[0x0][0x330], RZ ;  /* 0x0000cc0003020a27 */ /* 0x000fca00078e00ff */
[----:B------:R-:W-:-:S05]  /*a710*/  @P0 SHF.R.U32.HI R3, RZ, c[0x0][0x334], R2 ;  /* 0x0000cd00ff030a19 */ /* 0x000fca0000011602 */
.L_x_49:
[----:B------:R-:W-:-:S05]  /*a720*/  IMAD R3, R3, c[0x0][0x32c], RZ ;  /* 0x0000cb0003037a24 */ /* 0x000fca00078e02ff */
[----:B------:R-:W-:-:S04]  /*a730*/  IMNMX R4, R4, R3, !PT ;  /* 0x0000000304047217 */ /* 0x000fc80007800200 */
.L_x_47:
[----:B------:R-:W-:-:S05]  /*a740*/  IADD3 R3, R4, 0x5f, RZ ;  /* 0x0000005f04037810 */ /* 0x000fca0007ffe0ff */
[----:B------:R-:W-:-:S05]  /*a750*/  IMAD.HI R3, R3, 0x2aaaaaab, RZ ;  /* 0x2aaaaaab03037827 */ /* 0x000fca00078e02ff */
[----:B------:R-:W-:-:S04]  /*a760*/  SHF.R.U32.HI R2, RZ, 0x1f, R3 ;  /* 0x0000001fff027819 */ /* 0x000fc80000011603 */
[----:B------:R-:W-:-:S04]  /*a770*/  LEA.HI.SX32 R2, R3, R2, 0x1c ;  /* 0x0000000203027211 */ /* 0x000fc800078fe2ff */
[----:B------:R-:W-:-:S04]  /*a780*/  IMNMX R239, R215, R2, !PT ;  /* 0x00000002d7ef7217 */ /* 0x000fc80007800200 */
[----:B------:R-:W-:-:S13]  /*a790*/  ISETP.GE.AND P0, PT, R168, R239, PT ;  /* 0x000000efa800720c */ /* 0x000fda0003f06270 */
[----:B------:R-:W-:Y:S05]  /*a7a0*/  @!P0 BRA `(.L_x_50) ;  /* 0x000031f000008947 */ /* 0x000fea0003800000 */
[----:B------:R-:W-:Y:S01]  /*a7b0*/  IMAD.MOV.U32 R3, RZ, RZ, R0 ;  /* 0x000000ffff037224 */ /* 0x000fe200078e0000 */
[----:B------:R-:W-:Y:S01]  /*a7c0*/  SHF.R.S32.HI R0, RZ, 0x1f, R231 ;  /* 0x0000001fff007819 */ /* 0x000fe200000114e7 */
[----:B------:R-:W-:Y:S01]  /*a7d0*/  IMAD.MOV.U32 R119, RZ, RZ, R116 ;  /* 0x000000ffff777224 */ /* 0x000fe200078e0074 */
[----:B------:R-:W-:Y:S01]  /*a7e0*/  MOV R238, R168 ;  /* 0x000000a800ee7202 */ /* 0x000fe20000000f00 */
[C---:B------:R-:W-:Y:S01]  /*a7f0*/  IMAD.SHL.U32 R236, R231.reuse, 0x2, RZ ;  /* 0x00000002e7ec7824 */ /* 0x040fe200078e00ff */
[C---:B------:R-:W-:Y:S02]  /*a800*/  SHF.L.U64.HI R235, R230.reuse, 0x1, R233 ;  /* 0x00000001e6eb7819 */ /* 0x040fe400000102e9 */
[----:B------:R-:W-:Y:S02]  /*a810*/  SHF.L.U32 R234, R230, 0x1, RZ ;  /* 0x00000001e6ea7819 */ /* 0x000fe400000006ff */
[----:B------:R-:W-:Y:S02]  /*a820*/  SHF.L.U64.HI R237, R231, 0x1, R0 ;  /* 0x00000001e7ed7819 */ /* 0x000fe40000010200 */
.L_x_53:
        /* <DEDUP_REMOVED lines=23> */
[C---:B------:R-:W-:Y:S02]  /*a9a0*/  IMAD R2, R216.reuse, c[0x0][0x21c], R2 ;  /* 0x00008700d8027a24 */ /* 0x040fe400078e0202 */
[----:B------:R-:W-:Y:S04]  /*a9b0*/  IMAD.IADD R5, R5, 0x1, R7 ;  /* 0x0000000105057824 */ /* 0x000fe800078e0207 */
[----:B------:R-:W-:Y:S05]  /*a9c0*/  IMAD.WIDE.U32 R4, R216, c[0x0][0x218], R4 ;  /* 0x00008600d8047a25 */ /* 0x000fea00078e0004 */
[----:B------:R-:W-:Y:S04]  /*a9d0*/  IADD3 R0, P0, R4, UR18, RZ ;  /* 0x0000001204007c10 */ /* 0x000fe8000ff1e0ff */
[----:B------:R-:W-:Y:S02]  /*a9e0*/  IADD3.X R5, R5, UR16, R2, P0, !PT ;  /* 0x0000001005057c10 */ /* 0x000fe400087fe402 */
[C---:B------:R-:W-:Y:S04]  /*a9f0*/  LEA R20, P0, R0.reuse, c[0x0][0x1f8], 0x1 ;  /* 0x00007e0000147a11 */ /* 0x040fe800078008ff */
[----:B------:R-:W-:Y:S01]  /*aa00*/  LEA.HI.X R6, R0, c[0x0][0x1fc], R5, 0x1, P0 ;  /* 0x00007f0000067a11 */ /* 0x000fe200000f0c05 */
[----:B------:R-:W2:Y:S01]  /*aa10*/  SHFL.IDX PT, R11, R20, RZ, 0x181f ;  /* 0x00181fff140b7589 */ /* 0x000ea200000e0000 */
[----:B------:R-:W-:Y:S03]  /*aa20*/  IADD3 R5, -R232, 0x10, RZ ;  /* 0x00000010e8057810 */ /* 0x000fe60007ffe1ff */
[----:B------:R-:W3:Y:S01]  /*aa30*/  SHFL.IDX PT, R4, R6, RZ, 0x181f ;  /* 0x00181fff06047589 */ /* 0x000ee200000e0000 */
[----:B------:R-:W-:Y:S03]  /*aa40*/  LOP3.LUT R5, R5, 0xf, RZ, 0xc0, !PT ;  /* 0x0000000f05057812 */ /* 0x000fe600078ec0ff */
[----:B------:R-:W5:Y:S04]  /*aa50*/  SHFL.IDX PT, R9, R20, 0x1, 0x181f ;  /* 0x00381f0014097f89 */ /* 0x000f6800000e0000 */
[----:B------:R-:W4:Y:S04]  /*aa60*/  SHFL.IDX PT, R2, R6, 0x1, 0x181f ;  /* 0x00381f0006027f89 */ /* 0x000f2800000e0000 */
[----:B------:R-:W1:Y:S04]  /*aa70*/  SHFL.IDX PT, R7, R20, 0x2, 0x181f ;  /* 0x00581f0014077f89 */ /* 0x000e6800000e0000 */
[----:B------:R1:W1:Y:S01]  /*aa80*/  SHFL.IDX PT, R0, R6, 0x2, 0x181f ;  /* 0x00581f0006007f89 */ /* 0x00026200000e0000 */
        /* <DEDUP_REMOVED lines=9> */
[--C-:B------:R-:W-:Y:S01]  /*ab20*/  IMAD.X R15, R2, 0x1, R235.reuse, P5 ;  /* 0x00000001020f7824 */ /* 0x100fe200028e06eb */
[----:B-1----:R-:W-:Y:S01]  /*ab30*/  IADD3 R4, P2, P0, R5, R7, R234 ;  /* 0x0000000705047210 */ /* 0x002fe2000785e0ea */
[----:B------:R2:W-:Y:S01]  /*ab40*/  LDGSTS.E.BYPASS.LTC128B.128 [R224], [R8.64], !P4 ;  /* 0x0000000008e07fae */ /* 0x0005e2000e101d4e */
[----:B------:R-:W-:Y:S02]  /*ab50*/  IADD3 R6, P5, R7, R236, RZ ;  /* 0x000000ec07067210 */ /* 0x000fe40007fbe0ff */
[----:B------:R-:W-:Y:S01]  /*ab60*/  IADD3.X R5, RZ, R0, R235, P2, P0 ;  /* 0x00000000ff057210 */ /* 0x000fe200017e04eb */
[----:B------:R2:W-:Y:S02]  /*ab70*/  LDGSTS.E.BYPASS.LTC128B.128 [R223], [R14.64], !P3 ;  /* 0x000000000edf7fae */ /* 0x0005e4000d901d4e */
[----:B------:R-:W-:Y:S05]  /*ab80*/  IMAD.X R7, R0, 0x1, R237, P5 ;  /* 0x0000000100077824 */ /* 0x000fea00028e06ed */
[----:B------:R2:W-:Y:S04]  /*ab90*/  LDGSTS.E.BYPASS.LTC128B.128 [R226+0x2000], [R6.64], !P4 ;  /* 0x0200000006e27fae */ /* 0x0005e8000e101d4e */
[----:B------:R2:W-:Y:S02]  /*aba0*/  LDGSTS.E.BYPASS.LTC128B.128.ZFILL [R226+0x5000], [R4.64], P6 ;  /* 0x0500000004e27fae */ /* 0x0005e4000b141d4e */
.L_x_51:
[C---:B--23--:R-:W-:Y:S01]  /*abb0*/  HMMA.16816.F32 R4, R120.reuse, R124, RZ ;  /* 0x0000007c7804723c */ /* 0x04cfe200000018ff */
[----:B------:R-:W-:Y:S02]  /*abc0*/  LDSM.16.M88.4 R156, [R211+0x8900] ;  /* 0x00890000d39c783b */ /* 0x000fe40000000200 */
[----:B------:R-:W-:Y:S05]  /*abd0*/  ISETP.GT.AND P0, PT, R238, R215, PT ;  /* 0x000000d7ee00720c */ /* 0x000fea0003f04270 */
[C---:B------:R-:W-:Y:S01]  /*abe0*/  HMMA.16816.F32 R8, R120.reuse, R126, RZ ;  /* 0x0000007e7808723c */ /* 0x040fe200000018ff */
[----:B------:R-:W0:Y:S07]  /*abf0*/  LDGDEPBAR ;  /* 0x00000000000079af */ /* 0x000e2e0000000000 */
[C---:B------:R-:W-:Y:S01]  /*ac00*/  HMMA.16816.F32 R12, R120.reuse, R16, RZ ;  /* 0x00000010780c723c */ /* 0x040fe200000018ff */
[----:B------:R-:W2:Y:S07]  /*ac10*/  LDSM.16.M88.4 R124, [R211+0x8100] ;  /* 0x00810000d37c783b */ /* 0x000eae0000000200 */
[C---:B------:R-:W-:Y:S01]  /*ac20*/  HMMA.16816.F32 R16, R120.reuse, R18, RZ ;  /* 0x000000127810723c */ /* 0x040fe200000018ff */
[----:B------:R-:W-:Y:S07]  /*ac30*/  LDSM.16.M88.4 R160, [R211+0xa100] ;  /* 0x00a10000d3a0783b */ /* 0x000fee0000000200 */
[C---:B----4-:R-:W-:Y:S01]  /*ac40*/  HMMA.16816.F32 R20, R120.reuse, R24, RZ ;  /* 0x000000187814723c */ /* 0x050fe200000018ff */
[----:B------:R-:W-:Y:S07]  /*ac50*/  LDSM.16.M88.4 R164, [R211+0xa900] ;  /* 0x00a90000d3a4783b */ /* 0x000fee0000000200 */
[C---:B------:R-:W-:Y:S01]  /*ac60*/  HMMA.16816.F32 R24, R120.reuse, R26, RZ ;  /* 0x0000001a7818723c */ /* 0x040fe200000018ff */
[----:B------:R-:W-:Y:S07]  /*ac70*/  LDSM.16.M88.4 R168, [R211+0xd900] ;  /* 0x00d90000d3a8783b */ /* 0x000fee0000000200 */
[C---:B-1----:R-:W-:Y:S08]  /*ac80*/  HMMA.16816.F32 R28, R120.reuse, R32, RZ ;  /* 0x00000020781c723c */ /* 0x042ff000000018ff */
[C---:B------:R-:W-:Y:S08]  /*ac90*/  HMMA.16816.F32 R32, R120.reuse, R34, RZ ;  /* 0x000000227820723c */ /* 0x040ff000000018ff */
[C---:B------:R-:W-:Y:S08]  /*aca0*/  HMMA.16816.F32 R36, R120.reuse, R40, RZ ;  /* 0x000000287824723c */ /* 0x040ff000000018ff */
[C---:B------:R-:W-:Y:S08]  /*acb0*/  HMMA.16816.F32 R40, R120.reuse, R42, RZ ;  /* 0x0000002a7828723c */ /* 0x040ff000000018ff */
[C---:B------:R-:W-:Y:S08]  /*acc0*/  HMMA.16816.F32 R44, R120.reuse, R48, RZ ;  /* 0x00000030782c723c */ /* 0x040ff000000018ff */
[----:B------:R-:W-:Y:S08]  /*acd0*/  HMMA.16816.F32 R48, R120, R50, RZ ;  /* 0x000000327830723c */ /* 0x000ff000000018ff */
[C---:B------:R-:W-:Y:S08]  /*ace0*/  HMMA.16816.F32 R4, R144.reuse, R128, R4 ;  /* 0x000000809004723c */ /* 0x040ff00000001804 */
[C---:B------:R-:W-:Y:S01]  /*acf0*/  HMMA.16816.F32 R8, R144.reuse, R130, R8 ;  /* 0x000000829008723c */ /* 0x040fe20000001808 */
[----:B------:R-:W1:Y:S07]  /*ad00*/  LDSM.16.M88.4 R128, [R211+0x9100] ;  /* 0x00910000d380783b */ /* 0x000e6e0000000200 */
[C---:B------:R-:W-:Y:S08]  /*ad10*/  HMMA.16816.F32 R12, R144.reuse, R132, R12 ;  /* 0x00000084900c723c */ /* 0x040ff0000000180c */
[C---:B------:R-:W-:Y:S01]  /*ad20*/  HMMA.16816.F32 R16, R144.reuse, R134, R16 ;  /* 0x000000869010723c */ /* 0x040fe20000001810 */
[----:B------:R-:W3:Y:S07]  /*ad30*/  LDSM.16.M88.4 R132, [R211+0x9900] ;  /* 0x00990000d384783b */ /* 0x000eee0000000200 */
        /* <DEDUP_REMOVED lines=10> */
[----:B------:R-:W-:Y:S01]  /*ade0*/  HMMA.16816.F32 R48, R144, R154, R48 ;  /* 0x0000009a9030723c */ /* 0x000fe20000001830 */
[----:B------:R-:W-:Y:S07]  /*adf0*/  LDSM.16.M88.4 R152, [R202+0x2000] ;  /* 0x00200000ca98783b */ /* 0x000fee0000000200 */
[C---:B--2---:R-:W-:Y:S08]  /*ae00*/  HMMA.16816.F32 R4, R172.reuse, R124, R4 ;  /* 0x0000007cac04723c */ /* 0x044ff00000001804 */
[C---:B------:R-:W-:Y:S01]  /*ae10*/  HMMA.16816.F32 R8, R172.reuse, R126, R8 ;  /* 0x0000007eac08723c */ /* 0x040fe20000001808 */
[----:B------:R-:W2:Y:S07]  /*ae20*/  LDSM.16.M88.4 R124, [R202] ;  /* 0x00000000ca7c783b */ /* 0x000eae0000000200 */
[C---:B------:R-:W-:Y:S08]  /*ae30*/  HMMA.16816.F32 R12, R172.reuse, R156, R12 ;  /* 0x0000009cac0c723c */ /* 0x040ff0000000180c */
[C---:B------:R-:W-:Y:S01]  /*ae40*/  HMMA.16816.F32 R16, R172.reuse, R158, R16 ;  /* 0x0000009eac10723c */ /* 0x040fe20000001810 */
[----:B------:R-:W-:Y:S07]  /*ae50*/  LDSM.16.M88.4 R156, [R214+0xb900] ;  /* 0x00b90000d69c783b */ /* 0x000fee0000000200 */
[C---:B-1----:R-:W-:Y:S08]  /*ae60*/  HMMA.16816.F32 R20, R172.reuse, R128, R20 ;  /* 0x00000080ac14723c */ /* 0x042ff00000001814 */
[C---:B------:R-:W-:Y:S01]  /*ae70*/  HMMA.16816.F32 R24, R172.reuse, R130, R24 ;  /* 0x00000082ac18723c */ /* 0x040fe20000001818 */
[----:B------:R-:W1:Y:S07]  /*ae80*/  LDSM.16.M88.4 R128, [R202+0x2800] ;  /* 0x00280000ca80783b */ /* 0x000e6e0000000200 */
[C---:B---3--:R-:W-:Y:S08]  /*ae90*/  HMMA.16816.F32 R28, R172.reuse, R132, R28 ;  /* 0x00000084ac1c723c */ /* 0x048ff0000000181c */
[C---:B------:R-:W-:Y:S01]  /*aea0*/  HMMA.16816.F32 R32, R172.reuse, R134, R32 ;  /* 0x00000086ac20723c */ /* 0x040fe20000001820 */
[----:B------:R-:W3:Y:S07]  /*aeb0*/  LDSM.16.M88.4 R132, [R214+0xb100] ;  /* 0x00b10000d684783b */ /* 0x000eee0000000200 */
[C---:B------:R-:W-:Y:S08]  /*aec0*/  HMMA.16816.F32 R36, R172.reuse, R160, R36 ;  /* 0x000000a0ac24723c */ /* 0x040ff00000001824 */
[C---:B------:R-:W-:Y:S01]  /*aed0*/  HMMA.16816.F32 R40, R172.reuse, R162, R40 ;  /* 0x000000a2ac28723c */ /* 0x040fe20000001828 */
[----:B------:R-:W4:Y:S07]  /*aee0*/  LDSM.16.M88.4 R160, [R214+0xc100] ;  /* 0x00c10000d6a0783b */ /* 0x000f2e0000000200 */
[C---:B------:R-:W-:Y:S08]  /*aef0*/  HMMA.16816.F32 R44, R172.reuse, R164, R44 ;  /* 0x000000a4ac2c723c */ /* 0x040ff0000000182c */
[----:B------:R-:W-:Y:S01]  /*af00*/  HMMA.16816.F32 R48, R172, R166, R48 ;  /* 0x000000a6ac30723c */ /* 0x000fe20000001830 */
[----:B------:R-:W5:Y:S07]  /*af10*/  LDSM.16.M88.4 R164, [R214+0xc900] ;  /* 0x00c90000d6a4783b */ /* 0x000f6e0000000200 */
        /* <DEDUP_REMOVED lines=8> */
[----:B------:R-:W2:Y:S07]  /*afa0*/  LDSM.16.M88.4 R140, [R201] ;  /* 0x00000000c98c783b */ /* 0x000eae0000000200 */
[C---:B------:R-:W-:Y:S08]  /*afb0*/  HMMA.16816.F32 R28, R176.reuse, R148, R28 ;  /* 0x00000094b01c723c */ /* 0x040ff0000000181c */
[C---:B------:R-:W-:Y:S01]  /*afc0*/  HMMA.16816.F32 R32, R176.reuse, R150, R32 ;  /* 0x00000096b020723c */ /* 0x040fe20000001820 */
[----:B------:R-:W2:Y:S07]  /*afd0*/  LDSM.16.M88.4 R148, [R200] ;  /* 0x00000000c894783b */ /* 0x000eae0000000200 */
[C---:B------:R-:W-:Y:S08]  /*afe0*/  HMMA.16816.F32 R36, R176.reuse, R152, R36 ;  /* 0x00000098b024723c */ /* 0x040ff00000001824 */
[C---:B------:R-:W-:Y:S01]  /*aff0*/  HMMA.16816.F32 R40, R176.reuse, R154, R40 ;  /* 0x0000009ab028723c */ /* 0x040fe20000001828 */
[----:B------:R-:W-:Y:S07]  /*b000*/  LDSM.16.M88.4 R152, [R197] ;  /* 0x00000000c598783b */ /* 0x000fee0000000200 */
[C---:B-1----:R-:W-:Y:S08]  /*b010*/  HMMA.16816.F32 R44, R176.reuse, R128, R44 ;  /* 0x00000080b02c723c */ /* 0x042ff0000000182c */
[----:B------:R-:W-:Y:S01]  /*b020*/  HMMA.16816.F32 R48, R176, R130, R48 ;  /* 0x00000082b030723c */ /* 0x000fe20000001830 */
[----:B------:R-:W1:Y:S07]  /*b030*/  LDSM.16.M88.4 R128, [R199] ;  /* 0x00000000c780783b */ /* 0x000e6e0000000200 */
[C---:B---3--:R-:W-:Y:S08]  /*b040*/  HMMA.16816.F32 R4, R180.reuse, R132, R4 ;  /* 0x00000084b404723c */ /* 0x048ff00000001804 */
[C---:B------:R-:W-:Y:S01]  /*b050*/  HMMA.16816.F32 R8, R180.reuse, R134, R8 ;  /* 0x00000086b408723c */ /* 0x040fe20000001808 */
[----:B------:R-:W3:Y:S07]  /*b060*/  LDSM.16.M88.4 R132, [R198] ;  /* 0x00000000c684783b */ /* 0x000eee0000000200 */
[C---:B------:R-:W-:Y:S08]  /*b070*/  HMMA.16816.F32 R12, R180.reuse, R156, R12 ;  /* 0x0000009cb40c723c */ /* 0x040ff0000000180c */
[C---:B------:R-:W-:Y:S01]  /*b080*/  HMMA.16816.F32 R16, R180.reuse, R158, R16 ;  /* 0x0000009eb410723c */ /* 0x040fe20000001810 */
[----:B------:R-:W1:Y:S07]  /*b090*/  LDSM.16.M88.4 R156, [R196] ;  /* 0x00000000c49c783b */ /* 0x000e6e0000000200 */
[C---:B----4-:R-:W-:Y:S08]  /*b0a0*/  HMMA.16816.F32 R20, R180.reuse, R160, R20 ;  /* 0x000000a0b414723c */ /* 0x050ff00000001814 */
[C---:B------:R-:W-:Y:S01]  /*b0b0*/  HMMA.16816.F32 R24, R180.reuse, R162, R24 ;  /* 0x000000a2b418723c */ /* 0x040fe20000001818 */
[----:B------:R-:W4:Y:S07]  /*b0c0*/  LDSM.16.M88.4 R160, [R211+0xb100] ;  /* 0x00b10000d3a0783b */ /* 0x000f2e0000000200 */
[C---:B-----5:R-:W-:Y:S08]  /*b0d0*/  HMMA.16816.F32 R28, R180.reuse, R164, R28 ;  /* 0x000000a4b41c723c */ /* 0x060ff0000000181c */
[C---:B------:R-:W-:Y:S01]  /*b0e0*/  HMMA.16816.F32 R32, R180.reuse, R166, R32 ;  /* 0x000000a6b420723c */ /* 0x040fe20000001820 */
[----:B------:R-:W-:Y:S07]  /*b0f0*/  LDSM.16.M88.4 R164, [R211+0xd100] ;  /* 0x00d10000d3a4783b */ /* 0x000fee0000000200 */
[C---:B--2---:R-:W-:Y:S08]  /*b100*/  HMMA.16816.F32 R36, R180.reuse, R124, R36 ;  /* 0x0000007cb424723c */ /* 0x044ff00000001824 */
[C---:B------:R-:W-:Y:S01]  /*b110*/  HMMA.16816.F32 R40, R180.reuse, R126, R40 ;  /* 0x0000007eb428723c */ /* 0x040fe20000001828 */
[----:B------:R-:W2:Y:S07]  /*b120*/  LDSM.16.M88.4 R124, [R211+0xb900] ;  /* 0x00b90000d37c783b */ /* 0x000eae0000000200 */
[C---:B------:R-:W-:Y:S08]  /*b130*/  HMMA.16816.F32 R44, R180.reuse, R136, R44 ;  /* 0x00000088b42c723c */ /* 0x040ff0000000182c */
[----:B------:R-:W-:Y:S01]  /*b140*/  HMMA.16816.F32 R48, R180, R138, R48 ;  /* 0x0000008ab430723c */ /* 0x000fe20000001830 */
[----:B------:R-:W5:Y:S07]  /*b150*/  LDSM.16.M88.4 R136, [R211+0xc100] ;  /* 0x00c10000d388783b */ /* 0x000f6e0000000200 */
[C---:B------:R-:W-:Y:S08]  /*b160*/  HMMA.16816.F32 R4, R184.reuse, R140, R4 ;  /* 0x0000008cb804723c */ /* 0x040ff00000001804 */
[C---:B------:R-:W-:Y:S01]  /*b170*/  HMMA.16816.F32 R8, R184.reuse, R142, R8 ;  /* 0x0000008eb808723c */ /* 0x040fe20000001808 */
[----:B------:R-:W2:Y:S07]  /*b180*/  LDSM.16.M88.4 R140, [R211+0xc900] ;  /* 0x00c90000d38c783b */ /* 0x000eae0000000200 */
[C---:B------:R-:W-:Y:S08]  /*b190*/  HMMA.16816.F32 R12, R184.reuse, R148, R12 ;  /* 0x00000094b80c723c */ /* 0x040ff0000000180c */
[C---:B------:R-:W-:Y:S01]  /*b1a0*/  HMMA.16816.F32 R16, R184.reuse, R150, R16 ;  /* 0x00000096b810723c */ /* 0x040fe20000001810 */
[----:B------:R-:W2:Y:S07]  /*b1b0*/  LDSM.16.M88.4 R148, [R202+0x3000] ;  /* 0x00300000ca94783b */ /* 0x000eae0000000200 */
[C---:B-1----:R-:W-:Y:S08]  /*b1c0*/  HMMA.16816.F32 R20, R184.reuse, R128, R20 ;  /* 0x00000080b814723c */ /* 0x042ff00000001814 */
[C---:B------:R-:W-:Y:S01]  /*b1d0*/  HMMA.16816.F32 R24, R184.reuse, R130, R24 ;  /* 0x00000082b818723c */ /* 0x040fe20000001818 */
[----:B------:R-:W-:Y:S07]  /*b1e0*/  LDSM.16.M88.4 R128, [R202+0x4000] ;  /* 0x00400000ca80783b */ /* 0x000fee0000000200 */
[C---:B---3--:R-:W-:Y:S08]  /*b1f0*/  HMMA.16816.F32 R28, R184.reuse, R132, R28 ;  /* 0x00000084b81c723c */ /* 0x048ff0000000181c */
[C---:B------:R-:W-:Y:S08]  /*b200*/  HMMA.16816.F32 R32, R184.reuse, R134, R32 ;  /* 0x00000086b820723c */ /* 0x040ff00000001820 */
[C---:B------:R-:W-:Y:S08]  /*b210*/  HMMA.16816.F32 R36, R184.reuse, R152, R36 ;  /* 0x00000098b824723c */ /* 0x040ff00000001824 */
[C---:B------:R-:W-:Y:S08]  /*b220*/  HMMA.16816.F32 R40, R184.reuse, R154, R40 ;  /* 0x0000009ab828723c */ /* 0x040ff00000001828 */
[C---:B------:R-:W-:Y:S08]  /*b230*/  HMMA.16816.F32 R44, R184.reuse, R156, R44 ;  /* 0x0000009cb82c723c */ /* 0x040ff0000000182c */
[----:B------:R-:W-:Y:S08]  /*b240*/  HMMA.16816.F32 R48, R184, R158, R48 ;  /* 0x0000009eb830723c */ /* 0x000ff00000001830 */
[C---:B----4-:R-:W-:Y:S08]  /*b250*/  HMMA.16816.F32 R4, R188.reuse, R160, R4 ;  /* 0x000000a0bc04723c */ /* 0x050ff00000001804 */
[C---:B------:R-:W-:Y:S08]  /*b260*/  HMMA.16816.F32 R8, R188.reuse, R162, R8 ;  /* 0x000000a2bc08723c */ /* 0x040ff00000001808 */
[C---:B--2---:R-:W-:Y:S08]  /*b270*/  HMMA.16816.F32 R12, R188.reuse, R124, R12 ;  /* 0x0000007cbc0c723c */ /* 0x044ff0000000180c */
[C---:B------:R-:W-:Y:S01]  /*b280*/  HMMA.16816.F32 R16, R188.reuse, R126, R16 ;  /* 0x0000007ebc10723c */ /* 0x040fe20000001810 */
[----:B------:R-:W1:Y:S07]  /*b290*/  LDSM.16.M88.4 R124, [R202+0x3800] ;  /* 0x00380000ca7c783b */ /* 0x000e6e0000000200 */
[C---:B-----5:R-:W-:Y:S08]  /*b2a0*/  HMMA.16816.F32 R20, R188.reuse, R136, R20 ;  /* 0x00000088bc14723c */ /* 0x060ff00000001814 */
        /* <DEDUP_REMOVED lines=10> */
[C---:B------:R-:W-:Y:S04]  /*b350*/  HMMA.16816.F32 R16, R192.reuse, R126, R16 ;  /* 0x0000007ec010723c */ /* 0x040fe80000001810 */
[----:B------:R-:W-:Y:S02]  /*b360*/  FMUL.FTZ R134, R4, c[0x0][0x320] ;  /* 0x0000c80004867a20 */ /* 0x000fe40000410000 */
[----:B------:R-:W-:Y:S02]  /*b370*/  FMUL.FTZ R132, R5, c[0x0][0x320] ;  /* 0x0000c80005847a20 */ /* 0x000fe40000410000 */
[----:B------:R-:W-:Y:S01]  /*b380*/  FMUL.FTZ R9, R9, c[0x0][0x320] ;  /* 0x0000c80009097a20 */ /* 0x000fe20000410000 */
[C---:B------:R-:W-:Y:S01]  /*b390*/  HMMA.16816.F32 R20, R192.reuse, R128, R20 ;  /* 0x00000080c014723c */ /* 0x040fe20000001814 */
[----:B------:R-:W1:Y:S02]  /*b3a0*/  MUFU.TANH R134, R134 ;  /* 0x0000008600867308 */ /* 0x000e640000002400 */
[----:B------:R-:W-:Y:S02]  /*b3b0*/  FMUL.FTZ R10, R10, c[0x0][0x320] ;  /* 0x0000c8000a0a7a20 */ /* 0x000fe40000410000 */
[----:B------:R-:W-:Y:S02]  /*b3c0*/  FMUL.FTZ R11, R11, c[0x0][0x320] ;  /* 0x0000c8000b0b7a20 */ /* 0x000fe40000410000 */
[----:B------:R-:W-:Y:S01]  /*b3d0*/  FMUL.FTZ R246, R8, c[0x0][0x320] ;  /* 0x0000c80008f67a20 */ /* 0x000fe20000410000 */
[C---:B------:R-:W-:Y:S03]  /*b3e0*/  HMMA.16816.F32 R24, R192.reuse, R130, R24 ;  /* 0x00000082c018723c */ /* 0x040fe60000001818 */
[----:B------:R-:W2:Y:S01]  /*b3f0*/  MUFU.TANH R248, R9 ;  /* 0x0000000900f87308 */ /* 0x000ea20000002400 */
[----:B------:R-:W-:Y:S02]  /*b400*/  FMUL.FTZ R13, R13, c[0x0][0x320] ;  /* 0x0000c8000d0d7a20 */ /* 0x000fe40000410000 */
[----:B------:R-:W-:Y:S02]  /*b410*/  FMUL.FTZ R14, R14, c[0x0][0x320] ;  /* 0x0000c8000e0e7a20 */ /* 0x000fe40000410000 */
[----:B------:R-:W-:Y:S04]  /*b420*/  FMUL.FTZ R15, R15, c[0x0][0x320] ;  /* 0x0000c8000f0f7a20 */ /* 0x000fe80000410000 */
[----:B------:R-:W-:Y:S01]  /*b430*/  FMUL.FTZ R138, R12, c[0x0][0x320] ;  /* 0x0000c8000c8a7a20 */ /* 0x000fe20000410000 */
[----:B------:R-:W3:Y:S01]  /*b440*/  MUFU.TANH R247, R10 ;  /* 0x0000000a00f77308 */ /* 0x000ee20000002400 */
        /* <DEDUP_REMOVED lines=11> */
[----:B------:R-:W1:Y:S01]  /*b500*/  MUFU.TANH R136, R13 ;  /* 0x0000000d00887308 */ /* 0x000e620000002400 */
[----:B------:R-:W-:Y:S02]  /*b510*/  FMUL.FTZ R23, R23, c[0x0][0x320] ;  /* 0x0000c80017177a20 */ /* 0x000fe40000410000 */
[----:B------:R-:W-:Y:S02]  /*b520*/  FMUL.FTZ R25, R25, c[0x0][0x320] ;  /* 0x0000c80019197a20 */ /* 0x000fe40000410000 */
[----:B------:R-:W-:Y:S02]  /*b530*/  FMUL.FTZ R26, R26, c[0x0][0x320] ;  /* 0x0000c8001a1a7a20 */ /* 0x000fe40000410000 */
[----:B------:R-:W-:Y:S03]  /*b540*/  FMUL.FTZ R27, R27, c[0x0][0x320] ;  /* 0x0000c8001b1b7a20 */ /* 0x000fe60000410000 */
[----:B------:R-:W1:Y:S01]  /*b550*/  MUFU.TANH R137, R14 ;  /* 0x0000000e00897308 */ /* 0x000e620000002400 */
[----:B----4-:R-:W4:Y:S09]  /*b560*/  LDSM.16.M88.4 R8, [R202+0x4800] ;  /* 0x00480000ca08783b */ /* 0x010f320000000200 */
[----:B------:R5:W1:Y:S10]  /*b570*/  MUFU.TANH R141, R15 ;  /* 0x0000000f008d7308 */ /* 0x000a740000002400 */
[----:B------:R-:W1:Y:S10]  /*b580*/  MUFU.TANH R132, R132 ;  /* 0x0000008400847308 */ /* 0x000e740000002400 */
[----:B------:R-:W1:Y:S01]  /*b590*/  MUFU.TANH R243, R243 ;  /* 0x000000f300f37308 */ /* 0x000e620000002400 */
[----:B-----5:R-:W5:Y:S09]  /*b5a0*/  LDSM.16.M88.4 R12, [R202+0x5000] ;  /* 0x00500000ca0c783b */ /* 0x020f720000000200 */
[----:B------:R-:W1:Y:S01]  /*b5b0*/  MUFU.TANH R135, R135 ;  /* 0x0000008700877308 */ /* 0x000e620000002400 */
[C---:B----4-:R-:W-:Y:S09]  /*b5c0*/  HMMA.16816.F32 R28, R192.reuse, R8, R28 ;  /* 0x00000008c01c723c */ /* 0x050ff2000000181c */
[----:B------:R-:W4:Y:S01]  /*b5d0*/  MUFU.TANH R246, R246 ;  /* 0x000000f600f67308 */ /* 0x000f220000002400 */
[C---:B------:R-:W-:Y:S01]  /*b5e0*/  HMMA.16816.F32 R32, R192.reuse, R10, R32 ;  /* 0x0000000ac020723c */ /* 0x040fe20000001820 */
[----:B------:R-:W1:Y:S01]  /*b5f0*/  LDSM.16.M88.4 R8, [R202+0x5800] ;  /* 0x00580000ca08783b */ /* 0x000e620000000200 */
[----:B------:R-:W-:Y:S07]  /*b600*/  DEPBAR.LE SB0, 0x0 ;  /* 0x000080000000791a */ /* 0x000fee0000000000 */
[----:B------:R-:W1:Y:S01]  /*b610*/  MUFU.TANH R138, R138 ;  /* 0x0000008a008a7308 */ /* 0x000e620000002400 */
[----:B------:R-:W-:Y:S04]  /*b620*/  BAR.SYNC.DEFER_BLOCKING 0x0 ;  /* 0x0000000000007b1d */ /* 0x000fe80000010000 */
[----:B------:R-:W-:Y:S05]  /*b630*/  FMUL.FTZ R244, R28, c[0x0][0x320] ;  /* 0x0000c8001cf47a20 */ /* 0x000fea0000410000 */
[----:B------:R-:W2:Y:S01]  /*b640*/  MUFU.TANH R152, R152 ;  /* 0x0000009800987308 */ /* 0x000ea20000002400 */
[----:B------:R-:W-:Y:S02]  /*b650*/  FMUL.FTZ R29, R29, c[0x0][0x320] ;  /* 0x0000c8001d1d7a20 */ /* 0x000fe40000410000 */
[----:B------:R-:W-:Y:S01]  /*b660*/  FMUL.FTZ R30, R30, c[0x0][0x320] ;  /* 0x0000c8001e1e7a20 */ /* 0x000fe20000410000 */
[C---:B-----5:R-:W-:Y:S05]  /*b670*/  HMMA.16816.F32 R36, R192.reuse, R12, R36 ;  /* 0x0000000cc024723c */ /* 0x060fea0000001824 */
[----:B------:R-:W-:Y:S01]  /*b680*/  FMUL.FTZ R240, R32, c[0x0][0x320] ;  /* 0x0000c80020f07a20 */ /* 0x000fe20000410000 */
[----:B------:R2:W2:Y:S01]  /*b690*/  MUFU.TANH R148, R17 ;  /* 0x0000001100947308 */ /* 0x0004a20000002400 */
[----:B------:R-:W-:Y:S01]  /*b6a0*/  FMUL.FTZ R31, R31, c[0x0][0x320] ;  /* 0x0000c8001f1f7a20 */ /* 0x000fe20000410000 */
[C---:B------:R-:W-:Y:S04]  /*b6b0*/  HMMA.16816.F32 R40, R192.reuse, R14, R40 ;  /* 0x0000000ec028723c */ /* 0x040fe80000001828 */
[----:B------:R-:W-:Y:S02]  /*b6c0*/  FMUL.FTZ R33, R33, c[0x0][0x320] ;  /* 0x0000c80021217a20 */ /* 0x000fe40000410000 */
[----:B------:R-:W-:Y:S02]  /*b6d0*/  FMUL.FTZ R34, R34, c[0x0][0x320] ;  /* 0x0000c80022227a20 */ /* 0x000fe40000410000 */
[----:B------:R2:W2:Y:S01]  /*b6e0*/  MUFU.TANH R143, R18 ;  /* 0x00000012008f7308 */ /* 0x0004a20000002400 */
[----:B------:R-:W-:Y:S01]  /*b6f0*/  FMUL.FTZ R35, R35, c[0x0][0x320] ;  /* 0x0000c80023237a20 */ /* 0x000fe20000410000 */
[C---:B-1----:R-:W-:Y:S06]  /*b700*/  HMMA.16816.F32 R44, R192.reuse, R8, R44 ;  /* 0x00000008c02c723c */ /* 0x042fec000000182c */
[----:B------:R-:W-:Y:S02]  /*b710*/  FMUL.FTZ R164, R36, c[0x0][0x320] ;  /* 0x0000c80024a47a20 */ /* 0x000fe40000410000 */
[----:B------:R1:W1:Y:S01]  /*b720*/  MUFU.TANH R155, R19 ;  /* 0x00000013009b7308 */ /* 0x0002620000002400 */
[----:B------:R-:W-:Y:S03]  /*b730*/  HMMA.16816.F32 R48, R192, R10, R48 ;  /* 0x0000000ac030723c */ /* 0x000fe60000001830 */
[----:B------:R-:W-:Y:S02]  /*b740*/  FMUL.FTZ R37, R37, c[0x0][0x320] ;  /* 0x0000c80025257a20 */ /* 0x000fe40000410000 */
[----:B------:R-:W-:Y:S02]  /*b750*/  FMUL.FTZ R156, R40, c[0x0][0x320] ;  /* 0x0000c800289c7a20 */ /* 0x000fe40000410000 */
[----:B------:R-:W-:Y:S02]  /*b760*/  FMUL.FTZ R38, R38, c[0x0][0x320] ;  /* 0x0000c80026267a20 */ /* 0x000fe40000410000 */
[----:B------:R-:W1:Y:S03]  /*b770*/  MUFU.TANH R158, R158 ;  /* 0x0000009e009e7308 */ /* 0x000e660000002400 */
        /* <DEDUP_REMOVED lines=13> */
[----:B------:R-:W-:Y:S05]  /*b850*/  FMUL.FTZ R0, R51, c[0x0][0x320] ;  /* 0x0000c80033007a20 */ /* 0x000fea0000410000 */
[----:B------:R1:W1:Y:S10]  /*b860*/  MUFU.TANH R161, R23 ;  /* 0x0000001700a17308 */ /* 0x0002740000002400 */
[----:B------:R-:W1:Y:S10]  /*b870*/  MUFU.TANH R166, R166 ;  /* 0x000000a600a67308 */ /* 0x000e740000002400 */
[----:B------:R1:W1:Y:S10]  /*b880*/  MUFU.TANH R168, R25 ;  /* 0x0000001900a87308 */ /* 0x0002740000002400 */
[----:B------:R1:W1:Y:S10]  /*b890*/  MUFU.TANH R163, R26 ;  /* 0x0000001a00a37308 */ /* 0x0002740000002400 */
        /* <DEDUP_REMOVED lines=24> */
[----:B------:R1:W1:Y:S01]  /*ba20*/  MUFU.TANH R117, R0 ;  /* 0x0000000000757308 */ /* 0x0002620000002400 */
[----:B------:R-:W-:-:S05]  /*ba30*/  @!P0 BRA `(.L_x_52) ;  /* 0x0000037000008947 */ /* 0x000fca0003800000 */
[----:B--234-:R-:W-:Y:S01]  /*ba40*/  PLOP3.LUT P2, PT, PT, PT, UP3, 0x80, 0x0 ;  /* 0x000000000000781c */ /* 0x01cfe20003f4f038 */
[----:B-1----:R-:W-:Y:S01]  /*ba50*/  IMAD R0, R238, 0x60, R220 ;  /* 0x00000060ee007824 */ /* 0x002fe200078e02dc */
[----:B------:R-:W-:Y:S01]  /*ba60*/  PLOP3.LUT P0, PT, PT, PT, UP3, 0x80, 0x0 ;  /* 0x000000000000781c */ /* 0x000fe20003f0f038 */
[----:B------:R-:W-:Y:S01]  /*ba70*/  IMAD.MOV.U32 R216, RZ, RZ, RZ ;  /* 0x000000ffffd87224 */ /* 0x000fe200078e00ff */
[----:B------:R-:W-:Y:S02]  /*ba80*/  ISETP.NE.U32.AND P6, PT, R232, RZ, PT ;  /* 0x000000ffe800720c */ /* 0x000fe40003fc5070 */
[----:B------:R-:W-:Y:S05]  /*ba90*/  IADD3 R217, R0, -0x60, R219 ;  /* 0xffffffa000d97810 */ /* 0x000fea0007ffe0db */
[--C-:B------:R-:W-:Y:S02]  /*baa0*/  IMAD.MOV.U32 R0, RZ, RZ, R217.reuse ;  /* 0x000000ffff007224 */ /* 0x100fe400078e00d9 */
[----:B------:R-:W-:Y:S05]  /*bab0*/  @P2 IMAD.HI.U32 R2, R217, c[0x0][0x2bc], RZ ;  /* 0x0000af00d9022a27 */ /* 0x000fea00078e00ff */
[----:B------:R-:W-:Y:S04]  /*bac0*/  @P0 SHF.R.U32.HI R0, RZ, c[0x0][0x2c0], R2 ;  /* 0x0000b000ff000a19 */ /* 0x000fe80000011602 */
[C---:B------:R-:W-:Y:S04]  /*bad0*/  @!P1 IADD3 R7, P0, R0.reuse, UR12, RZ ;  /* 0x0000000c00079c10 */ /* 0x040fe8000ff1e0ff */
[----:B------:R-:W-:Y:S01]  /*bae0*/  @!P1 LEA.HI.X.SX32 R2, R0, UR7, 0x1, P0 ;  /* 0x0000000700029c11 */ /* 0x000fe200080f0eff */
[----:B------:R-:W-:Y:S01]  /*baf0*/  IMAD.MOV R0, RZ, RZ, -R0 ;  /* 0x000000ffff007224 */ /* 0x000fe200078e0a00 */
[C---:B------:R-:W-:Y:S03]  /*bb00*/  @!P1 LEA R4, P0, R7.reuse, c[0x0][0x2a0], 0x2 ;  /* 0x0000a80007049a11 */ /* 0x040fe600078010ff */
[----:B------:R-:W-:Y:S01]  /*bb10*/  IMAD R217, R0, c[0x0][0x2b8], R217 ;  /* 0x0000ae0000d97a24 */ /* 0x000fe200078e02d9 */
[----:B------:R-:W-:Y:S03]  /*bb20*/  @!P1 LEA.HI.X R5, R7, c[0x0][0x2a4], R2, 0x2, P0 ;  /* 0x0000a90007059a11 */ /* 0x000fe600000f1402 */
[----:B------:R-:W-:Y:S01]  /*bb30*/  IMAD.WIDE.U32 R8, R217, c[0x0][0x1e0], RZ ;  /* 0x00007800d9087a25 */ /* 0x000fe200078e00ff */
        /* <DEDUP_REMOVED lines=13> */
[----:B------:R-:W1:Y:S01]  /*bc10*/  SHFL.IDX PT, R11, R16, RZ, 0x181f ;  /* 0x00181fff100b7589 */ /* 0x000e6200000e0000 */
[----:B------:R-:W-:Y:S03]  /*bc20*/  IADD3 R5, -R232, 0x10, RZ ;  /* 0x00000010e8057810 */ /* 0x000fe60007ffe1ff */
[----:B------:R-:W2:Y:S01]  /*bc30*/  SHFL.IDX PT, R4, R6, RZ, 0x181f ;  /* 0x00181fff06047589 */ /* 0x000ea200000e0000 */
[----:B------:R-:W-:Y:S03]  /*bc40*/  LOP3.LUT R5, R5, 0xf, RZ, 0xc0, !PT ;  /* 0x0000000f05057812 */ /* 0x000fe600078ec0ff */
[----:B------:R-:W3:Y:S04]  /*bc50*/  SHFL.IDX PT, R9, R16, 0x1, 0x181f ;  /* 0x00381f0010097f89 */ /* 0x000ee800000e0000 */
[----:B------:R-:W4:Y:S04]  /*bc60*/  SHFL.IDX PT, R2, R6, 0x1, 0x181f ;  /* 0x00381f0006027f89 */ /* 0x000f2800000e0000 */
[----:B------:R-:W5:Y:S04]  /*bc70*/  SHFL.IDX PT, R7, R16, 0x2, 0x181f ;  /* 0x00581f0010077f89 */ /* 0x000f6800000e0000 */
[----:B------:R5:W5:Y:S01]  /*bc80*/  SHFL.IDX PT, R0, R6, 0x2, 0x181f ;  /* 0x00581f0006007f89 */ /* 0x000b6200000e0000 */
[C---:B-1----:R-:W-:Y:S02]  /*bc90*/  IADD3 R12, P5, R11.reuse, R236, RZ ;  /* 0x000000ec0b0c7210 */ /* 0x042fe40007fbe0ff */
[----:B------:R-:W-:Y:S03]  /*bca0*/  IADD3 R10, P2, R11, R234, RZ ;  /* 0x000000ea0b0a7210 */ /* 0x000fe60007f5e0ff */
[C---:B--2---:R-:W-:Y:S02]  /*bcb0*/  IMAD.X R13, R4.reuse, 0x1, R237, P5 ;  /* 0x00000001040d7824 */ /* 0x044fe400028e06ed */
[----:B------:R-:W-:Y:S01]  /*bcc0*/  IMAD.X R11, R4, 0x1, R235, P2 ;  /* 0x00000001040b7824 */ /* 0x000fe200010e06eb */
[C---:B---3--:R-:W-:Y:S02]  /*bcd0*/  IADD3 R8, P0, R9.reuse, R236, RZ ;  /* 0x000000ec09087210 */ /* 0x048fe40007f1e0ff */
[----:B------:R1:W-:Y:S01]  /*bce0*/  LDGSTS.E.BYPASS.LTC128B.128 [R218+0x8100], [R12.64], !P4 ;  /* 0x081000000cda7fae */ /* 0x0003e2000e101d4e */
[----:B------:R-:W-:Y:S02]  /*bcf0*/  IADD3 R14, P5, R9, R234, RZ ;  /* 0x000000ea090e7210 */ /* 0x000fe40007fbe0ff */
[C---:B----4-:R-:W-:Y:S01]  /*bd00*/  IMAD.X R9, R2.reuse, 0x1, R237, P0 ;  /* 0x0000000102097824 */ /* 0x050fe200000e06ed */
[----:B------:R1:W-:Y:S02]  /*bd10*/  LDGSTS.E.BYPASS.LTC128B.128 [R218+0xb100], [R10.64], !P3 ;  /* 0x0b1000000ada7fae */ /* 0x0003e4000d901d4e */
[--C-:B------:R-:W-:Y:S01]  /*bd20*/  IMAD.X R15, R2, 0x1, R235.reuse, P5 ;  /* 0x00000001020f7824 */ /* 0x100fe200028e06eb */
[----:B-----5:R-:W-:Y:S01]  /*bd30*/  IADD3 R4, P2, P0, R5, R7, R234 ;  /* 0x0000000705047210 */ /* 0x020fe2000785e0ea */
[----:B------:R1:W-:Y:S01]  /*bd40*/  LDGSTS.E.BYPASS.LTC128B.128 [R218+0x9100], [R8.64], !P4 ;  /* 0x0910000008da7fae */ /* 0x0003e2000e101d4e */
[----:B------:R-:W-:Y:S02]  /*bd50*/  IADD3 R6, P5, R7, R236, RZ ;  /* 0x000000ec07067210 */ /* 0x000fe40007fbe0ff */
[----:B------:R-:W-:Y:S01]  /*bd60*/  IADD3.X R5, RZ, R0, R235, P2, P0 ;  /* 0x00000000ff057210 */ /* 0x000fe200017e04eb */
[----:B------:R1:W-:Y:S02]  /*bd70*/  LDGSTS.E.BYPASS.LTC128B.128 [R218+0xc100], [R14.64], !P3 ;  /* 0x0c1000000eda7fae */ /* 0x0003e4000d901d4e */
[----:B------:R-:W-:Y:S05]  /*bd80*/  IMAD.X R7, R0, 0x1, R237, P5 ;  /* 0x0000000100077824 */ /* 0x000fea00028e06ed */
[----:B------:R1:W-:Y:S04]  /*bd90*/  LDGSTS.E.BYPASS.LTC128B.128 [R218+0xa100], [R6.64], !P4 ;  /* 0x0a10000006da7fae */ /* 0x0003e8000e101d4e */
[----:B------:R1:W-:Y:S02]  /*bda0*/  LDGSTS.E.BYPASS.LTC128B.128.ZFILL [R218+0xd100], [R4.64], P6 ;  /* 0x0d10000004da7fae */ /* 0x0003e4000b141d4e */
.L_x_52:
[----:B-1234-:R-:W-:Y:S01]  /*bdb0*/  FMNMX.FTZ R9, R134, R3, !PT ;  /* 0x0000000386097209 */ /* 0x01efe20007810000 */
[----:B------:R-:W-:Y:S01]  /*bdc0*/  LDSM.16.MT88.4 R12, [R212+0x100] ;  /* 0x00010000d40c783b */ /* 0x000fe20000004200 */
[----:B------:R-:W-:Y:S02]  /*bdd0*/  FMNMX.FTZ R0, R243, R119, !PT ;  /* 0x00000077f3007209 */ /* 0x000fe40007810000 */
[----:B------:R-:W-:Y:S02]  /*bde0*/  FMNMX.FTZ R9, R132, R9, !PT ;  /* 0x0000000984097209 */ /* 0x000fe40007810000 */
[----:B------:R-:W-:Y:S02]  /*bdf0*/  FMNMX.FTZ R0, R135, R0, !PT ;  /* 0x0000000087007209 */ /* 0x000fe40007810000 */
[----:B------:R-:W-:Y:S01]  /*be00*/  FMNMX.FTZ R9, R246, R9, !PT ;  /* 0x00000009f6097209 */ /* 0x000fe20007810000 */
        /* <DEDUP_REMOVED lines=20> */
[----:B------:R-:W0:Y:S01]  /*bf50*/  LDGDEPBAR ;  /* 0x00000000000079af */ /* 0x000e220000000000 */
        /* <DEDUP_REMOVED lines=27> */
[----:B------:R-:W-:Y:S01]  /*c110*/  ISETP.GT.AND P0, PT, R238, R239, PT ;  /* 0x000000efee00720c */ /* 0x000fe20003f04270 */
[----:B------:R-:W-:Y:S08]  /*c120*/  SHFL.BFLY PT, R9, R10, 0x2, 0x1f ;  /* 0x0c401f000a097f89 */ /* 0x000ff000000e0000 */
[----:B------:R-:W1:Y:S02]  /*c130*/  SHFL.BFLY PT, R7, R6, 0x2, 0x1f ;  /* 0x0c401f0006077f89 */ /* 0x000e6400000e0000 */
[----:B-1----:R-:W-:Y:S02]  /*c140*/  FMNMX.FTZ R5, R6, R7, !PT ;  /* 0x0000000706057209 */ /* 0x002fe40007810000 */
[----:B------:R-:W-:Y:S04]  /*c150*/  FMNMX.FTZ R8, R10, R9, !PT ;  /* 0x000000090a087209 */ /* 0x000fe80007810000 */
[----:B------:R-:W1:Y:S08]  /*c160*/  SHFL.BFLY PT, R4, R5, 0x1, 0x1f ;  /* 0x0c201f0005047f89 */ /* 0x000e7000000e0000 */
[----:B------:R-:W2:Y:S01]  /*c170*/  SHFL.BFLY PT, R9, R8, 0x1, 0x1f ;  /* 0x0c201f0008097f89 */ /* 0x000ea200000e0000 */
[----:B-1----:R-:W-:Y:S05]  /*c180*/  FMNMX.FTZ R116, R4, R5, !PT ;  /* 0x0000000504747209 */ /* 0x002fea0007810000 */
[----:B------:R-:W-:Y:S01]  /*c190*/  FMUL.FTZ R124, R116, c[0x0][0x2d0] ;  /* 0x0000b400747c7a20 */ /* 0x000fe20000410000 */
[----:B--2---:R-:W-:Y:S03]  /*c1a0*/  FMNMX.FTZ R0, R8, R9, !PT ;  /* 0x0000000908007209 */ /* 0x004fe60007810000 */
[--C-:B------:R-:W-:Y:S02]  /*c1b0*/  FFMA.FTZ R130, R243, c[0x0][0x2d0], -R124.reuse ;  /* 0x0000b400f3827a23 */ /* 0x100fe4000001087c */
[--C-:B------:R-:W-:Y:S02]  /*c1c0*/  FFMA.FTZ R129, R135, c[0x0][0x2d0], -R124.reuse ;  /* 0x0000b40087817a23 */ /* 0x100fe4000001087c */
[C---:B------:R-:W-:Y:S02]  /*c1d0*/  FADD.FTZ R2, -R0.reuse, R3 ;  /* 0x0000000300027221 */ /* 0x040fe40000010100 */
[----:B------:R-:W-:Y:S01]  /*c1e0*/  FMUL.FTZ R125, R0, c[0x0][0x2d0] ;  /* 0x0000b400007d7a20 */ /* 0x000fe20000410000 */
[----:B------:R-:W-:Y:S01]  /*c1f0*/  MUFU.EX2 R130, R130 ;  /* 0x0000008200827308 */ /* 0x000fe20000000800 */
[----:B------:R-:W-:Y:S02]  /*c200*/  FMUL.FTZ R3, R2, c[0x0][0x2d0] ;  /* 0x0000b40002037a20 */ /* 0x000fe40000410000 */
[----:B------:R-:W-:Y:S02]  /*c210*/  FADD.FTZ R2, -R116, R119 ;  /* 0x0000007774027221 */ /* 0x000fe40000010100 */
[--C-:B------:R-:W-:Y:S02]  /*c220*/  FFMA.FTZ R134, R134, c[0x0][0x2d0], -R125.reuse ;  /* 0x0000b40086867a23 */ /* 0x100fe4000001087d */
[--C-:B------:R-:W-:Y:S02]  /*c230*/  FFMA.FTZ R133, R132, c[0x0][0x2d0], -R125.reuse ;  /* 0x0000b40084857a23 */ /* 0x100fe4000001087d */
[--C-:B------:R-:W-:Y:S01]  /*c240*/  FFMA.FTZ R132, R246, c[0x0][0x2d0], -R125.reuse ;  /* 0x0000b400f6847a23 */ /* 0x100fe2000001087d */
[----:B------:R-:W1:Y:S01]  /*c250*/  MUFU.EX2 R3, R3 ;  /* 0x0000000300037308 */ /* 0x000e620000000800 */
[--C-:B------:R-:W-:Y:S02]  /*c260*/  FFMA.FTZ R131, R248, c[0x0][0x2d0], -R125.reuse ;  /* 0x0000b400f8837a23 */ /* 0x100fe4000001087d */
[--C-:B------:R-:W-:Y:S02]  /*c270*/  FFMA.FTZ R128, R247, c[0x0][0x2d0], -R124.reuse ;  /* 0x0000b400f7807a23 */ /* 0x100fe4000001087c */
[--C-:B------:R-:W-:Y:S02]  /*c280*/  FFMA.FTZ R119, R245, c[0x0][0x2d0], -R124.reuse ;  /* 0x0000b400f5777a23 */ /* 0x100fe4000001087c */
[----:B------:R-:W-:Y:S02]  /*c290*/  FMUL.FTZ R6, R2, c[0x0][0x2d0] ;  /* 0x0000b40002067a20 */ /* 0x000fe40000410000 */
[--C-:B------:R-:W-:Y:S01]  /*c2a0*/  FFMA.FTZ R164, R164, c[0x0][0x2d0], -R125.reuse ;  /* 0x0000b400a4a47a23 */ /* 0x100fe2000001087d */
[----:B------:R-:W-:Y:S01]  /*c2b0*/  MUFU.EX2 R134, R134 ;  /* 0x0000008600867308 */ /* 0x000fe20000000800 */
[--C-:B------:R-:W-:Y:S02]  /*c2c0*/  FFMA.FTZ R157, R157, c[0x0][0x2d0], -R124.reuse ;  /* 0x0000b4009d9d7a23 */ /* 0x100fe4000001087c */
[--C-:B------:R-:W-:Y:S02]  /*c2d0*/  FFMA.FTZ R154, R154, c[0x0][0x2d0], -R125.reuse ;  /* 0x0000b4009a9a7a23 */ /* 0x100fe4000001087d */
[--C-:B------:R-:W-:Y:S02]  /*c2e0*/  FFMA.FTZ R151, R151, c[0x0][0x2d0], -R124.reuse ;  /* 0x0000b40097977a23 */ /* 0x100fe4000001087c */
[--C-:B------:R-:W-:Y:S02]  /*c2f0*/  FFMA.FTZ R135, R138, c[0x0][0x2d0], -R125.reuse ;  /* 0x0000b4008a877a23 */ /* 0x100fe4000001087d */
[--C-:B------:R-:W-:Y:S01]  /*c300*/  FFMA.FTZ R136, R136, c[0x0][0x2d0], -R125.reuse ;  /* 0x0000b40088887a23 */ /* 0x100fe2000001087d */
[----:B------:R-:W2:Y:S01]  /*c310*/  MUFU.EX2 R2, R6 ;  /* 0x0000000600027308 */ /* 0x000ea20000000800 */
[--C-:B------:R-:W-:Y:S02]  /*c320*/  FFMA.FTZ R137, R137, c[0x0][0x2d0], -R124.reuse ;  /* 0x0000b40089897a23 */ /* 0x100fe4000001087c */
[--C-:B------:R-:W-:Y:S02]  /*c330*/  FFMA.FTZ R138, R141, c[0x0][0x2d0], -R124.reuse ;  /* 0x0000b4008d8a7a23 */ /* 0x100fe4000001087c */
[C---:B-1----:R-:W-:Y:S02]  /*c340*/  FMUL.FTZ R4, R3.reuse, R112 ;  /* 0x0000007003047220 */ /* 0x042fe40000410000 */
        /* <DEDUP_REMOVED lines=8> */
[----:B------:R-:W-:Y:S01]  /*c3d0*/  MUFU.EX2 R132, R132 ;  /* 0x0000008400847308 */ /* 0x000fe20000000800 */
[C---:B------:R-:W-:Y:S02]  /*c3e0*/  FMUL.FTZ R32, R3.reuse, R84 ;  /* 0x0000005403207220 */ /* 0x040fe40000410000 */
[----:B------:R-:W-:Y:S02]  /*c3f0*/  FMUL.FTZ R33, R3, R85 ;  /* 0x0000005503217220 */ /* 0x000fe40000410000 */
[C---:B--2---:R-:W-:Y:S02]  /*c400*/  FMUL.FTZ R6, R2.reuse, R114 ;  /* 0x0000007202067220 */ /* 0x044fe40000410000 */
[C---:B------:R-:W-:Y:S02]  /*c410*/  FMUL.FTZ R7, R2.reuse, R115 ;  /* 0x0000007302077220 */ /* 0x040fe40000410000 */
[C---:B------:R-:W-:Y:S01]  /*c420*/  FMUL.FTZ R10, R2.reuse, R110 ;  /* 0x0000006e020a7220 */ /* 0x040fe20000410000 */
[----:B------:R-:W2:Y:S01]  /*c430*/  MUFU.EX2 R131, R131 ;  /* 0x0000008300837308 */ /* 0x000ea20000000800 */
[C---:B------:R-:W-:Y:S02]  /*c440*/  FMUL.FTZ R11, R2.reuse, R111 ;  /* 0x0000006f020b7220 */ /* 0x040fe40000410000 */
[C---:B------:R-:W-:Y:S01]  /*c450*/  FMUL.FTZ R18, R2.reuse, R102 ;  /* 0x0000006602127220 */ /* 0x040fe20000410000 */
[----:B-1----:R-:W-:Y:S01]  /*c460*/  F2FP.PACK_AB R112, R133, R134 ;  /* 0x000000868570723e */ /* 0x002fe200000000ff */
[C---:B------:R-:W-:Y:S01]  /*c470*/  FMUL.FTZ R19, R2.reuse, R103 ;  /* 0x0000006702137220 */ /* 0x040fe20000410000 */
[----:B------:R-:W-:Y:S01]  /*c480*/  LDSM.16.MT88.4 R108, [R212+0x2900] ;  /* 0x00290000d46c783b */ /* 0x000fe20000004200 */
[C---:B------:R-:W-:Y:S02]  /*c490*/  FMUL.FTZ R26, R2.reuse, R94 ;  /* 0x0000005e021a7220 */ /* 0x040fe40000410000 */
[C---:B------:R-:W-:Y:S01]  /*c4a0*/  FMUL.FTZ R27, R2.reuse, R95 ;  /* 0x0000005f021b7220 */ /* 0x040fe20000410000 */
[----:B------:R-:W1:Y:S01]  /*c4b0*/  MUFU.EX2 R129, R129 ;  /* 0x0000008100817308 */ /* 0x000e620000000800 */
        /* <DEDUP_REMOVED lines=10> */
[----:B--2---:R-:W-:Y:S01]  /*c560*/  F2FP.PACK_AB R114, R131, R132 ;  /* 0x000000848372723e */ /* 0x004fe200000000ff */
[C---:B------:R-:W-:Y:S02]  /*c570*/  FMUL.FTZ R49, R3.reuse, R69 ;  /* 0x0000004503317220 */ /* 0x040fe40000410000 */
[C---:B------:R-:W-:Y:S02]  /*c580*/  FMUL.FTZ R50, R2.reuse, R70 ;  /* 0x0000004602327220 */ /* 0x040fe40000410000 */
[C---:B------:R-:W-:Y:S01]  /*c590*/  FMUL.FTZ R51, R2.reuse, R71 ;  /* 0x0000004702337220 */ /* 0x040fe20000410000 */
[----:B------:R-:W2:Y:S01]  /*c5a0*/  MUFU.EX2 R119, R119 ;  /* 0x0000007700777308 */ /* 0x000ea20000000800 */
[----:B------:R-:W4:Y:S01]  /*c5b0*/  LDSM.16.MT88.4 R76, [R209+0x3100] ;  /* 0x00310000d14c783b */ /* 0x000f220000004200 */
[----:B------:R-:W-:Y:S01]  /*c5c0*/  FMUL.FTZ R52, R3, R52 ;  /* 0x0000003403347220 */ /* 0x000fe20000410000 */
[----:B-1----:R-:W-:Y:S01]  /*c5d0*/  F2FP.PACK_AB R113, R129, R130 ;  /* 0x000000828171723e */ /* 0x002fe200000000ff */
[C---:B------:R-:W-:Y:S02]  /*c5e0*/  FMUL.FTZ R53, R3.reuse, R53 ;  /* 0x0000003503357220 */ /* 0x040fe40000410000 */
[C---:B------:R-:W-:Y:S03]  /*c5f0*/  FMUL.FTZ R54, R2.reuse, R54 ;  /* 0x0000003602367220 */ /* 0x040fe60000410000 */
[----:B------:R-:W1:Y:S01]  /*c600*/  LDSM.16.MT88.4 R68, [R208+0x3100] ;  /* 0x00310000d044783b */ /* 0x000e620000004200 */
[C---:B------:R-:W-:Y:S01]  /*c610*/  FMUL.FTZ R55, R2.reuse, R55 ;  /* 0x0000003702377220 */ /* 0x040fe20000410000 */
[----:B------:R-:W-:Y:S01]  /*c620*/  MUFU.EX2 R164, R164 ;  /* 0x000000a400a47308 */ /* 0x000fe20000000800 */
[C---:B------:R-:W-:Y:S02]  /*c630*/  FMUL.FTZ R56, R3.reuse, R56 ;  /* 0x0000003803387220 */ /* 0x040fe40000410000 */
[C---:B------:R-:W-:Y:S02]  /*c640*/  FMUL.FTZ R57, R3.reuse, R57 ;  /* 0x0000003903397220 */ /* 0x040fe40000410000 */
[C---:B------:R-:W-:Y:S01]  /*c650*/  FMUL.FTZ R58, R2.reuse, R58 ;  /* 0x0000003a023a7220 */ /* 0x040fe20000410000 */
[----:B------:R-:W-:Y:S01]  /*c660*/  LDSM.16.MT88.4 R100, [R210+0x2900] ;  /* 0x00290000d264783b */ /* 0x000fe20000004200 */
[C---:B------:R-:W-:Y:S02]  /*c670*/  FMUL.FTZ R59, R2.reuse, R59 ;  /* 0x0000003b023b7220 */ /* 0x040fe40000410000 */
[C---:B------:R-:W-:Y:S01]  /*c680*/  FMUL.FTZ R60, R3.reuse, R60 ;  /* 0x0000003c033c7220 */ /* 0x040fe20000410000 */
[----:B------:R-:W-:Y:S01]  /*c690*/  MUFU.EX2 R157, R157 ;  /* 0x0000009d009d7308 */ /* 0x000fe20000000800 */
[----:B------:R-:W-:Y:S01]  /*c6a0*/  FMUL.FTZ R61, R3, R61 ;  /* 0x0000003d033d7220 */ /* 0x000fe20000410000 */
[----:B--2---:R-:W-:Y:S01]  /*c6b0*/  F2FP.PACK_AB R115, R119, R128 ;  /* 0x000000807773723e */ /* 0x004fe200000000ff */
[C---:B------:R-:W-:Y:S02]  /*c6c0*/  FMUL.FTZ R62, R2.reuse, R62 ;  /* 0x0000003e023e7220 */ /* 0x040fe40000410000 */
[C---:B------:R-:W-:Y:S02]  /*c6d0*/  FMUL.FTZ R63, R2.reuse, R63 ;  /* 0x0000003f023f7220 */ /* 0x040fe40000410000 */
[C---:B------:R-:W-:Y:S02]  /*c6e0*/  FMUL.FTZ R64, R3.reuse, R64 ;  /* 0x0000004003407220 */ /* 0x040fe40000410000 */
[C---:B------:R-:W-:Y:S01]  /*c6f0*/  HMMA.16816.F32 R4, R112.reuse, R12, R4 ;  /* 0x0000000c7004723c */ /* 0x040fe20000001804 */
[----:B------:R-:W-:Y:S04]  /*c700*/  MUFU.EX2 R154, R154 ;  /* 0x0000009a009a7308 */ /* 0x000fe80000000800 */
[C---:B------:R-:W-:Y:S02]  /*c710*/  FMUL.FTZ R65, R3.reuse, R65 ;  /* 0x0000004103417220 */ /* 0x040fe40000410000 */
[C---:B------:R-:W-:Y:S01]  /*c720*/  FMUL.FTZ R12, R3.reuse, R104 ;  /* 0x00000068030c7220 */ /* 0x040fe20000410000 */
[C---:B------:R-:W-:Y:S03]  /*c730*/  HMMA.16816.F32 R8, R112.reuse, R14, R8 ;  /* 0x0000000e7008723c */ /* 0x040fe60000001808 */
[----:B------:R-:W-:Y:S01]  /*c740*/  MUFU.EX2 R151, R151 ;  /* 0x0000009700977308 */ /* 0x000fe20000000800 */
[----:B------:R-:W-:Y:S02]  /*c750*/  FMUL.FTZ R13, R3, R105 ;  /* 0x00000069030d7220 */ /* 0x000fe40000410000 */
[C---:B------:R-:W-:Y:S02]  /*c760*/  FMUL.FTZ R66, R2.reuse, R66 ;  /* 0x0000004202427220 */ /* 0x040fe40000410000 */
[C---:B------:R-:W-:Y:S04]  /*c770*/  FMUL.FTZ R14, R2.reuse, R106 ;  /* 0x0000006a020e7220 */ /* 0x040fe80000410000 */
[C---:B------:R-:W-:Y:S01]  /*c780*/  FMUL.FTZ R15, R2.reuse, R107 ;  /* 0x0000006b020f7220 */ /* 0x040fe20000410000 */
[----:B------:R-:W-:Y:S01]  /*c790*/  MUFU.EX2 R135, R135 ;  /* 0x0000008700877308 */ /* 0x000fe20000000800 */
[----:B------:R-:W-:Y:S02]  /*c7a0*/  FMUL.FTZ R67, R2, R67 ;  /* 0x0000004302437220 */ /* 0x000fe40000410000 */
[--C-:B------:R-:W-:Y:S02]  /*c7b0*/  FFMA.FTZ R141, R152, c[0x0][0x2d0], -R125.reuse ;  /* 0x0000b400988d7a23 */ /* 0x100fe4000001087d */
[--C-:B------:R-:W-:Y:S01]  /*c7c0*/  FFMA.FTZ R148, R148, c[0x0][0x2d0], -R125.reuse ;  /* 0x0000b40094947a23 */ /* 0x100fe2000001087d */
[C---:B------:R-:W-:Y:S03]  /*c7d0*/  HMMA.16816.F32 R12, R112.reuse, R20, R12 ;  /* 0x00000014700c723c */ /* 0x040fe6000000180c */
[--C-:B------:R-:W-:Y:S01]  /*c7e0*/  FFMA.FTZ R143, R143, c[0x0][0x2d0], -R124.reuse ;  /* 0x0000b4008f8f7a23 */ /* 0x100fe2000001087c */
[----:B------:R-:W2:Y:S01]  /*c7f0*/  MUFU.EX2 R136, R136 ;  /* 0x0000008800887308 */ /* 0x000ea20000000800 */
[--C-:B------:R-:W-:Y:S02]  /*c800*/  FFMA.FTZ R152, R155, c[0x0][0x2d0], -R124.reuse ;  /* 0x0000b4009b987a23 */ /* 0x100fe4000001087c */
[C---:B------:R-:W-:Y:S01]  /*c810*/  FMUL.FTZ R20, R3.reuse, R96 ;  /* 0x0000006003147220 */ /* 0x040fe20000410000 */
[C---:B------:R-:W-:Y:S04]  /*c820*/  HMMA.16816.F32 R16, R112.reuse, R22, R16 ;  /* 0x000000167010723c */ /* 0x040fe80000001810 */
[----:B------:R-:W-:Y:S02]  /*c830*/  FMUL.FTZ R21, R3, R97 ;  /* 0x0000006103157220 */ /* 0x000fe40000410000 */
[----:B------:R-:W-:Y:S01]  /*c840*/  MUFU.EX2 R137, R137 ;  /* 0x0000008900897308 */ /* 0x000fe20000000800 */
[C---:B------:R-:W-:Y:S02]  /*c850*/  FMUL.FTZ R22, R2.reuse, R98 ;  /* 0x0000006202167220 */ /* 0x040fe40000410000 */
[----:B------:R-:W-:Y:S03]  /*c860*/  FMUL.FTZ R23, R2, R99 ;  /* 0x0000006302177220 */ /* 0x000fe60000410000 */
[--C-:B------:R-:W-:Y:S02]  /*c870*/  FFMA.FTZ R158, R158, c[0x0][0x2d0], -R125.reuse ;  /* 0x0000b4009e9e7a23 */ /* 0x100fe4000001087d */
[--C-:B------:R-:W-:Y:S02]  /*c880*/  FFMA.FTZ R155, R162, c[0x0][0x2d0], -R125.reuse ;  /* 0x0000b400a29b7a23 */ /* 0x100fe4000001087d */
[C---:B------:R-:W-:Y:S01]  /*c890*/  HMMA.16816.F32 R20, R112.reuse, R28, R20 ;  /* 0x0000001c7014723c */ /* 0x040fe20000001814 */
[----:B------:R-:W5:Y:S02]  /*c8a0*/  MUFU.EX2 R138, R138 ;  /* 0x0000008a008a7308 */ /* 0x000f640000000800 */
[--C-:B------:R-:W-:Y:S02]  /*c8b0*/  FFMA.FTZ R159, R159, c[0x0][0x2d0], -R124.reuse ;  /* 0x0000b4009f9f7a23 */ /* 0x100fe4000001087c */
[--C-:B------:R-:W-:Y:S02]  /*c8c0*/  FFMA.FTZ R162, R161, c[0x0][0x2d0], -R124.reuse ;  /* 0x0000b400a1a27a23 */ /* 0x100fe4000001087c */
[C---:B------:R-:W-:Y:S01]  /*c8d0*/  FMUL.FTZ R28, R3.reuse, R88 ;  /* 0x00000058031c7220 */ /* 0x040fe20000410000 */
[C---:B------:R-:W-:Y:S03]  /*c8e0*/  HMMA.16816.F32 R24, R112.reuse, R30, R24 ;  /* 0x0000001e7018723c */ /* 0x040fe60000001818 */
[----:B------:R-:W-:Y:S01]  /*c8f0*/  MUFU.EX2 R141, R141 ;  /* 0x0000008d008d7308 */ /* 0x000fe20000000800 */
[----:B------:R-:W-:Y:S02]  /*c900*/  FMUL.FTZ R29, R3, R89 ;  /* 0x00000059031d7220 */ /* 0x000fe40000410000 */
[--C-:B------:R-:W-:Y:S02]  /*c910*/  FFMA.FTZ R161, R166, c[0x0][0x2d0], -R125.reuse ;  /* 0x0000b400a6a17a23 */ /* 0x100fe4000001087d */
[C---:B------:R-:W-:Y:S04]  /*c920*/  FMUL.FTZ R30, R2.reuse, R90 ;  /* 0x0000005a021e7220 */ /* 0x040fe80000410000 */
[----:B------:R-:W-:Y:S01]  /*c930*/  FMUL.FTZ R31, R2, R91 ;  /* 0x0000005b021f7220 */ /* 0x000fe20000410000 */
[----:B------:R-:W1:Y:S01]  /*c940*/  MUFU.EX2 R148, R148 ;  /* 0x0000009400947308 */ /* 0x000e620000000800 */
[----:B------:R-:W-:Y:S01]  /*c950*/  LDSM.16.MT88.4 R88, [R212+0x3900] ;  /* 0x00390000d458783b */ /* 0x000fe20000004200 */
[--C-:B------:R-:W-:Y:S02]  /*c960*/  FFMA.FTZ R166, R168, c[0x0][0x2d0], -R125.reuse ;  /* 0x0000b400a8a67a23 */ /* 0x100fe4000001087d */
[--C-:B------:R-:W-:Y:S02]  /*c970*/  FFMA.FTZ R163, R163, c[0x0][0x2d0], -R124.reuse ;  /* 0x0000b400a3a37a23 */ /* 0x100fe4000001087c */
[C---:B------:R-:W-:Y:S03]  /*c980*/  HMMA.16816.F32 R28, R112.reuse, R36, R28 ;  /* 0x00000024701c723c */ /* 0x040fe6000000181c */
[--C-:B------:R-:W-:Y:S01]  /*c990*/  FFMA.FTZ R168, R169, c[0x0][0x2d0], -R124.reuse ;  /* 0x0000b400a9a87a23 */ /* 0x100fe2000001087c */
[----:B------:R-:W-:Y:S01]  /*c9a0*/  MUFU.EX2 R143, R143 ;  /* 0x0000008f008f7308 */ /* 0x000fe20000000800 */
[--C-:B------:R-:W-:Y:S02]  /*c9b0*/  FFMA.FTZ R169, R244, c[0x0][0x2d0], -R125.reuse ;  /* 0x0000b400f4a97a23 */ /* 0x100fe4000001087d */
[C---:B------:R-:W-:Y:S01]  /*c9c0*/  FMUL.FTZ R36, R3.reuse, R80 ;  /* 0x0000005003247220 */ /* 0x040fe20000410000 */
[C---:B------:R-:W-:Y:S04]  /*c9d0*/  HMMA.16816.F32 R32, R112.reuse, R38, R32 ;  /* 0x000000267020723c */ /* 0x040fe80000001820 */
[----:B------:R-:W-:Y:S02]  /*c9e0*/  FMUL.FTZ R37, R3, R81 ;  /* 0x0000005103257220 */ /* 0x000fe40000410000 */
        /* <DEDUP_REMOVED lines=17> */
[----:B------:R-:W-:Y:S01]  /*cb00*/  MUFU.EX2 R159, R159 ;  /* 0x0000009f009f7308 */ /* 0x000fe20000000800 */
[----:B------:R-:W2:Y:S01]  /*cb10*/  LDSM.16.MT88.4 R72, [R212+0x900] ;  /* 0x00090000d448783b */ /* 0x000ea20000004200 */
[--C-:B------:R-:W-:Y:S02]  /*cb20*/  FFMA.FTZ R167, R167, c[0x0][0x2d0], -R124.reuse ;  /* 0x0000b400a7a77a23 */ /* 0x100fe4000001087c */
[--C-:B------:R-:W-:Y:S02]  /*cb30*/  FFMA.FTZ R170, R165, c[0x0][0x2d0], -R124.reuse ;  /* 0x0000b400a5aa7a23 */ /* 0x100fe4000001087c */
[C---:B---3--:R-:W-:Y:S03]  /*cb40*/  HMMA.16816.F32 R44, R112.reuse, R84, R44 ;  /* 0x00000054702c723c */ /* 0x048fe6000000182c */
[--C-:B------:R-:W-:Y:S01]  /*cb50*/  FFMA.FTZ R165, R160, c[0x0][0x2d0], -R125.reuse ;  /* 0x0000b400a0a57a23 */ /* 0x100fe2000001087d */
[----:B------:R-:W3:Y:S01]  /*cb60*/  MUFU.EX2 R162, R162 ;  /* 0x000000a200a27308 */ /* 0x000ee20000000800 */
[--C-:B------:R-:W-:Y:S02]  /*cb70*/  FFMA.FTZ R160, R153, c[0x0][0x2d0], -R124.reuse ;  /* 0x0000b40099a07a23 */ /* 0x100fe4000001087c */
[--C-:B------:R-:W-:Y:S01]  /*cb80*/  FFMA.FTZ R153, R156, c[0x0][0x2d0], -R125.reuse ;  /* 0x0000b4009c997a23 */ /* 0x100fe2000001087d */
[C---:B------:R-:W-:Y:S01]  /*cb90*/  HMMA.16816.F32 R48, R112.reuse, R86, R48 ;  /* 0x000000567030723c */ /* 0x040fe20000001830 */
[----:B------:R-:W-:Y:S03]  /*cba0*/  LDSM.16.MT88.4 R84, [R208+0x900] ;  /* 0x00090000d054783b */ /* 0x000fe60000004200 */
[--C-:B------:R-:W-:Y:S02]  /*cbb0*/  FFMA.FTZ R156, R149, c[0x0][0x2d0], -R124.reuse ;  /* 0x0000b400959c7a23 */ /* 0x100fe4000001087c */
[----:B------:R-:W-:Y:S01]  /*cbc0*/  MUFU.EX2 R165, R165 ;  /* 0x000000a500a57308 */ /* 0x000fe20000000800 */
[--C-:B------:R-:W-:Y:S01]  /*cbd0*/  FFMA.FTZ R142, R142, c[0x0][0x2d0], -R125.reuse ;  /* 0x0000b4008e8e7a23 */ /* 0x100fe2000001087d */
[C---:B----4-:R-:W-:Y:S04]  /*cbe0*/  HMMA.16816.F32 R52, R112.reuse, R76, R52 ;  /* 0x0000004c7034723c */ /* 0x050fe80000001834 */
[--C-:B------:R-:W-:Y:S02]  /*cbf0*/  FFMA.FTZ R149, R150, c[0x0][0x2d0], -R125.reuse ;  /* 0x0000b40096957a23 */ /* 0x100fe4000001087d */
[--C-:B------:R-:W-:Y:S02]  /*cc00*/  FFMA.FTZ R150, R127, c[0x0][0x2d0], -R124.reuse ;  /* 0x0000b4007f967a23 */ /* 0x100fe4000001087c */
[C---:B------:R-:W-:Y:S01]  /*cc10*/  HMMA.16816.F32 R56, R112.reuse, R78, R56 ;  /* 0x0000004e7038723c */ /* 0x040fe20000001838 */
[----:B------:R-:W4:Y:S01]  /*cc20*/  LDSM.16.MT88.4 R76, [R210+0x900] ;  /* 0x00090000d24c783b */ /* 0x000f220000004200 */
[----:B------:R-:W-:Y:S02]  /*cc30*/  MUFU.EX2 R160, R160 ;  /* 0x000000a000a07308 */ /* 0x000fe40000000800 */
[--C-:B------:R-:W-:Y:S02]  /*cc40*/  FFMA.FTZ R139, R139, c[0x0][0x2d0], -R124.reuse ;  /* 0x0000b4008b8b7a23 */ /* 0x100fe4000001087c */
[--C-:B------:R-:W-:Y:S02]  /*cc50*/  FFMA.FTZ R140, R140, c[0x0][0x2d0], -R125.reuse ;  /* 0x0000b4008c8c7a23 */ /* 0x100fe4000001087d */
[C---:B-1----:R-:W-:Y:S04]  /*cc60*/  HMMA.16816.F32 R60, R112.reuse, R68, R60 ;  /* 0x00000044703c723c */ /* 0x042fe8000000183c */
[----:B------:R-:W-:Y:S01]  /*cc70*/  MUFU.EX2 R153, R153 ;  /* 0x0000009900997308 */ /* 0x000fe20000000800 */
[----:B------:R-:W-:Y:S02]  /*cc80*/  FFMA.FTZ R125, R126, c[0x0][0x2d0], -R125 ;  /* 0x0000b4007e7d7a23 */ /* 0x000fe4000001087d */
[----:B--2---:R-:W-:Y:S01]  /*cc90*/  F2FP.PACK_AB R68, R136, R135 ;  /* 0x000000878844723e */ /* 0x004fe200000000ff */
[----:B------:R-:W-:Y:S04]  /*cca0*/  HMMA.16816.F32 R64, R112, R70, R64 ;  /* 0x000000467040723c */ /* 0x000fe80000001840 */
[----:B-----5:R-:W-:Y:S01]  /*ccb0*/  F2FP.PACK_AB R69, R138, R137 ;  /* 0x000000898a45723e */ /* 0x020fe200000000ff */
[--C-:B------:R-:W-:Y:S01]  /*ccc0*/  FFMA.FTZ R118, R118, c[0x0][0x2d0], -R124.reuse ;  /* 0x0000b40076767a23 */ /* 0x100fe2000001087c */
[----:B------:R-:W-:Y:S01]  /*ccd0*/  MUFU.EX2 R156, R156 ;  /* 0x0000009c009c7308 */ /* 0x000fe20000000800 */
[----:B------:R-:W-:Y:S01]  /*cce0*/  F2FP.PACK_AB R70, R148, R141 ;  /* 0x0000008d9446723e */ /* 0x000fe200000000ff */
[----:B------:R-:W-:Y:S01]  /*ccf0*/  FFMA.FTZ R124, R117, c[0x0][0x2d0], -R124 ;  /* 0x0000b400757c7a23 */ /* 0x000fe2000001087c */
[----:B------:R-:W-:Y:S03]  /*cd00*/  F2FP.PACK_AB R71, R152, R143 ;  /* 0x0000008f9847723e */ /* 0x000fe600000000ff */
[----:B------:R-:W-:Y:S01]  /*cd10*/  FFMA.FTZ R134, R3, R228, R134 ;  /* 0x000000e403867223 */ /* 0x000fe20000010086 */
[----:B------:R-:W-:Y:S01]  /*cd20*/  MOV R3, R0 ;  /* 0x0000000000037202 */ /* 0x000fe20000000f00 */
[----:B------:R-:W-:Y:S02]  /*cd30*/  FFMA.FTZ R130, R2, R229, R130 ;  /* 0x000000e502827223 */ /* 0x000fe40000010082 */
[C---:B------:R-:W-:Y:S01]  /*cd40*/  HMMA.16816.F32 R4, R68.reuse, R72, R4 ;  /* 0x000000484404723c */ /* 0x040fe20000001804 */
[----:B------:R-:W-:Y:S04]  /*cd50*/  MUFU.EX2 R161, R161 ;  /* 0x000000a100a17308 */ /* 0x000fe80000000800 */
[----:B------:R-:W-:Y:S02]  /*cd60*/  FADD.FTZ R133, R133, R134 ;  /* 0x0000008685857221 */ /* 0x000fe40000010000 */
[----:B------:R-:W-:Y:S01]  /*cd70*/  FADD.FTZ R129, R129, R130 ;  /* 0x0000008281817221 */ /* 0x000fe20000010000 */
[C---:B------:R-:W-:Y:S01]  /*cd80*/  HMMA.16816.F32 R8, R68.reuse, R74, R8 ;  /* 0x0000004a4408723c */ /* 0x040fe20000001808 */
[----:B------:R-:W1:Y:S02]  /*cd90*/  LDSM.16.MT88.4 R72, [R210+0x3900] ;  /* 0x00390000d248783b */ /* 0x000e640000004200 */
[----:B------:R-:W2:Y:S01]  /*cda0*/  MUFU.EX2 R166, R166 ;  /* 0x000000a600a67308 */ /* 0x000ea20000000800 */
[----:B------:R-:W-:Y:S02]  /*cdb0*/  FADD.FTZ R132, R132, R133 ;  /* 0x0000008584847221 */ /* 0x000fe40000010000 */
[----:B------:R-:W-:Y:S02]  /*cdc0*/  FADD.FTZ R2, R128, R129 ;  /* 0x0000008180027221 */ /* 0x000fe40000010000 */
[C---:B----4-:R-:W-:Y:S04]  /*cdd0*/  HMMA.16816.F32 R12, R68.reuse, R76, R12 ;  /* 0x0000004c440c723c */ /* 0x050fe8000000180c */
[----:B------:R-:W-:Y:S01]  /*cde0*/  FADD.FTZ R132, R131, R132 ;  /* 0x0000008483847221 */ /* 0x000fe20000010000 */
[----:B------:R-:W-:Y:S01]  /*cdf0*/  MUFU.EX2 R163, R163 ;  /* 0x000000a300a37308 */ /* 0x000fe20000000800 */
[----:B------:R-:W-:Y:S01]  /*ce00*/  FADD.FTZ R2, R119, R2 ;  /* 0x0000000277027221 */ /* 0x000fe20000010000 */
[----:B------:R-:W-:Y:S01]  /*ce10*/  MOV R119, R116 ;  /* 0x0000007400777202 */ /* 0x000fe20000000f00 */
[C---:B------:R-:W-:Y:S01]  /*ce20*/  HMMA.16816.F32 R16, R68.reuse, R78, R16 ;  /* 0x0000004e4410723c */ /* 0x040fe20000001810 */
[----:B------:R-:W4:Y:S03]  /*ce30*/  LDSM.16.MT88.4 R76, [R209+0x3900] ;  /* 0x00390000d14c783b */ /* 0x000f260000004200 */
[----:B------:R-:W-:Y:S02]  /*ce40*/  FADD.FTZ R135, R135, R132 ;  /* 0x0000008487877221 */ /* 0x000fe40000010000 */
[----:B------:R-:W-:Y:S01]  /*ce50*/  FADD.FTZ R137, R137, R2 ;  /* 0x0000000289897221 */ /* 0x000fe20000010000 */
[----:B------:R-:W5:Y:S01]  /*ce60*/  MUFU.EX2 R168, R168 ;  /* 0x000000a800a87308 */ /* 0x000f620000000800 */
[C---:B------:R-:W-:Y:S04]  /*ce70*/  HMMA.16816.F32 R20, R68.reuse, R80, R20 ;  /* 0x000000504414723c */ /* 0x040fe80000001814 */
[----:B------:R-:W-:Y:S02]  /*ce80*/  FADD.FTZ R136, R136, R135 ;  /* 0x0000008788887221 */ /* 0x000fe40000010000 */
[----:B------:R-:W-:Y:S02]  /*ce90*/  FADD.FTZ R138, R138, R137 ;  /* 0x000000898a8a7221 */ /* 0x000fe40000010000 */
[C---:B------:R-:W-:Y:S01]  /*cea0*/  HMMA.16816.F32 R24, R68.reuse, R82, R24 ;  /* 0x000000524418723c */ /* 0x040fe20000001818 */
[----:B------:R-:W2:Y:S01]  /*ceb0*/  LDSM.16.MT88.4 R80, [R208+0x3900] ;  /* 0x00390000d050783b */ /* 0x000ea20000004200 */
        /* <DEDUP_REMOVED lines=8> */
[----:B------:R-:W-:Y:S05]  /*cf40*/  LDSM.16.MT88.4 R84, [R210+0x1100] ;  /* 0x00110000d254783b */ /* 0x000fea0000004200 */
[----:B------:R-:W-:Y:S02]  /*cf50*/  MUFU.EX2 R171, R171 ;  /* 0x000000ab00ab7308 */ /* 0x000fe40000000800 */
[C---:B------:R-:W-:Y:S08]  /*cf60*/  HMMA.16816.F32 R36, R68.reuse, R88, R36 ;  /* 0x000000584424723c */ /* 0x040ff00000001824 */
[C---:B------:R-:W-:Y:S01]  /*cf70*/  HMMA.16816.F32 R40, R68.reuse, R90, R40 ;  /* 0x0000005a4428723c */ /* 0x040fe20000001828 */
[----:B------:R-:W-:Y:S01]  /*cf80*/  LDSM.16.MT88.4 R88, [R208+0x4100] ;  /* 0x00410000d058783b */ /* 0x000fe20000004200 */
[----:B------:R-:W-:Y:S06]  /*cf90*/  MUFU.EX2 R244, R244 ;  /* 0x000000f400f47308 */ /* 0x000fec0000000800 */
[C---:B-1----:R-:W-:Y:S04]  /*cfa0*/  HMMA.16816.F32 R44, R68.reuse, R72, R44 ;  /* 0x00000048442c723c */ /* 0x042fe8000000182c */
[----:B------:R-:W-:Y:S04]  /*cfb0*/  MUFU.EX2 R240, R240 ;  /* 0x000000f000f07308 */ /* 0x000fe80000000800 */
[C---:B------:R-:W-:Y:S01]  /*cfc0*/  HMMA.16816.F32 R48, R68.reuse, R74, R48 ;  /* 0x0000004a4430723c */ /* 0x040fe20000001830 */
[----:B------:R-:W1:Y:S05]  /*cfd0*/  LDSM.16.MT88.4 R72, [R212+0x1100] ;  /* 0x00110000d448783b */ /* 0x000e6a0000004200 */
[----:B------:R-:W-:Y:S02]  /*cfe0*/  MUFU.EX2 R241, R241 ;  /* 0x000000f100f17308 */ /* 0x000fe40000000800 */
[C---:B----4-:R-:W-:Y:S08]  /*cff0*/  HMMA.16816.F32 R52, R68.reuse, R76, R52 ;  /* 0x0000004c4434723c */ /* 0x050ff00000001834 */
[C---:B------:R-:W-:Y:S01]  /*d000*/  HMMA.16816.F32 R56, R68.reuse, R78, R56 ;  /* 0x0000004e4438723c */ /* 0x040fe20000001838 */
[----:B------:R-:W4:Y:S01]  /*d010*/  LDSM.16.MT88.4 R76, [R209+0x1100] ;  /* 0x00110000d14c783b */ /* 0x000f220000004200 */
[----:B------:R-:W-:Y:S06]  /*d020*/  MUFU.EX2 R167, R167 ;  /* 0x000000a700a77308 */ /* 0x000fec0000000800 */
[C---:B--2---:R-:W-:Y:S04]  /*d030*/  HMMA.16816.F32 R60, R68.reuse, R80, R60 ;  /* 0x00000050443c723c */ /* 0x044fe8000000183c */
[----:B------:R-:W-:Y:S04]  /*d040*/  MUFU.EX2 R170, R170 ;  /* 0x000000aa00aa7308 */ /* 0x000fe80000000800 */
[----:B------:R-:W-:Y:S01]  /*d050*/  HMMA.16816.F32 R64, R68, R82, R64 ;  /* 0x000000524440723c */ /* 0x000fe20000001840 */
[----:B------:R-:W2:Y:S05]  /*d060*/  LDSM.16.MT88.4 R80, [R208+0x1100] ;  /* 0x00110000d050783b */ /* 0x000eaa0000004200 */
[----:B------:R-:W-:Y:S01]  /*d070*/  MUFU.EX2 R142, R142 ;  /* 0x0000008e008e7308 */ /* 0x000fe20000000800 */
[----:B------:R-:W-:Y:S01]  /*d080*/  F2FP.PACK_AB R68, R155, R158 ;  /* 0x0000009e9b44723e */ /* 0x000fe200000000ff */
[----:B------:R-:W-:Y:S01]  /*d090*/  FADD.FTZ R158, R158, R141 ;  /* 0x0000008d9e9e7221 */ /* 0x000fe20000010000 */
[----:B---3--:R-:W-:Y:S03]  /*d0a0*/  F2FP.PACK_AB R69, R162, R159 ;  /* 0x0000009fa245723e */ /* 0x008fe600000000ff */
[----:B------:R-:W-:Y:S01]  /*d0b0*/  F2FP.PACK_AB R70, R166, R161 ;  /* 0x000000a1a646723e */ /* 0x000fe200000000ff */
[----:B------:R-:W-:Y:S01]  /*d0c0*/  FADD.FTZ R159, R159, R152 ;  /* 0x000000989f9f7221 */ /* 0x000fe20000010000 */
[----:B-----5:R-:W-:Y:S01]  /*d0d0*/  F2FP.PACK_AB R71, R168, R163 ;  /* 0x000000a3a847723e */ /* 0x020fe200000000ff */
[----:B------:R-:W-:Y:S01]  /*d0e0*/  FADD.FTZ R158, R155, R158 ;  /* 0x0000009e9b9e7221 */ /* 0x000fe20000010000 */
[----:B------:R-:W-:Y:S01]  /*d0f0*/  MUFU.EX2 R149, R149 ;  /* 0x0000009500957308 */ /* 0x000fe20000000800 */
[----:B------:R-:W-:Y:S02]  /*d100*/  FADD.FTZ R162, R162, R159 ;  /* 0x0000009fa2a27221 */ /* 0x000fe40000010000 */
[----:B------:R-:W-:Y:S02]  /*d110*/  FADD.FTZ R161, R161, R158 ;  /* 0x0000009ea1a17221 */ /* 0x000fe40000010000 */
[C---:B-1----:R-:W-:Y:S03]  /*d120*/  HMMA.16816.F32 R4, R68.reuse, R72, R4 ;  /* 0x000000484404723c */ /* 0x042fe60000001804 */
[----:B------:R-:W-:Y:S02]  /*d130*/  FADD.FTZ R163, R163, R162 ;  /* 0x000000a2a3a37221 */ /* 0x000fe40000010000 */
[----:B------:R-:W-:Y:S01]  /*d140*/  MUFU.EX2 R139, R139 ;  /* 0x0000008b008b7308 */ /* 0x000fe20000000800 */
[----:B------:R-:W-:Y:S02]  /*d150*/  FADD.FTZ R166, R166, R161 ;  /* 0x000000a1a6a67221 */ /* 0x000fe40000010000 */
[C---:B------:R-:W-:Y:S01]  /*d160*/  HMMA.16816.F32 R8, R68.reuse, R74, R8 ;  /* 0x0000004a4408723c */ /* 0x040fe20000001808 */
[----:B------:R-:W1:Y:S03]  /*d170*/  LDSM.16.MT88.4 R72, [R212+0x4100] ;  /* 0x00410000d448783b */ /* 0x000e660000004200 */
[----:B------:R-:W-:Y:S03]  /*d180*/  FADD.FTZ R168, R168, R163 ;  /* 0x000000a3a8a87221 */ /* 0x000fe60000010000 */
[----:B------:R-:W3:Y:S01]  /*d190*/  MUFU.EX2 R150, R150 ;  /* 0x0000009600967308 */ /* 0x000ee20000000800 */
[C---:B------:R-:W-:Y:S08]  /*d1a0*/  HMMA.16816.F32 R12, R68.reuse, R84, R12 ;  /* 0x00000054440c723c */ /* 0x040ff0000000180c */
[C---:B------:R-:W-:Y:S01]  /*d1b0*/  HMMA.16816.F32 R16, R68.reuse, R86, R16 ;  /* 0x000000564410723c */ /* 0x040fe20000001810 */
[----:B------:R-:W5:Y:S01]  /*d1c0*/  LDSM.16.MT88.4 R84, [R210+0x4100] ;  /* 0x00410000d254783b */ /* 0x000f620000004200 */
[----:B------:R-:W-:Y:S06]  /*d1d0*/  MUFU.EX2 R140, R140 ;  /* 0x0000008c008c7308 */ /* 0x000fec0000000800 */
[C---:B----4-:R-:W-:Y:S04]  /*d1e0*/  HMMA.16816.F32 R20, R68.reuse, R76, R20 ;  /* 0x0000004c4414723c */ /* 0x050fe80000001814 */
[----:B------:R3:W4:Y:S04]  /*d1f0*/  MUFU.EX2 R243, R125 ;  /* 0x0000007d00f37308 */ /* 0x0007280000000800 */
[C---:B------:R-:W-:Y:S01]  /*d200*/  HMMA.16816.F32 R24, R68.reuse, R78, R24 ;  /* 0x0000004e4418723c */ /* 0x040fe20000001818 */
[----:B------:R-:W5:Y:S05]  /*d210*/  LDSM.16.MT88.4 R76, [R209+0x4100] ;  /* 0x00410000d14c783b */ /* 0x000f6a0000004200 */
[----:B------:R-:W-:Y:S02]  /*d220*/  MUFU.EX2 R118, R118 ;  /* 0x0000007600767308 */ /* 0x000fe40000000800 */
[C---:B--2---:R-:W-:Y:S08]  /*d230*/  HMMA.16816.F32 R28, R68.reuse, R80, R28 ;  /* 0x00000050441c723c */ /* 0x044ff0000000181c */
[C---:B------:R-:W-:Y:S01]  /*d240*/  HMMA.16816.F32 R32, R68.reuse, R82, R32 ;  /* 0x000000524420723c */ /* 0x040fe20000001820 */
[----:B------:R-:W2:Y:S01]  /*d250*/  LDSM.16.MT88.4 R80, [R212+0x1900] ;  /* 0x00190000d450783b */ /* 0x000ea20000004200 */
[----:B------:R5:W5:Y:S02]  /*d260*/  MUFU.EX2 R117, R124 ;  /* 0x0000007c00757308 */ /* 0x000b640000000800 */
[----:B---3--:R-:W-:Y:S02]  /*d270*/  F2FP.PACK_AB R125, R150, R139 ;  /* 0x0000008b967d723e */ /* 0x008fe400000000ff */
[----:B----4-:R-:W-:Y:S02]  /*d280*/  F2FP.PACK_AB R126, R243, R140 ;  /* 0x0000008cf37e723e */ /* 0x010fe400000000ff */
[C---:B-1----:R-:W-:Y:S08]  /*d290*/  HMMA.16816.F32 R36, R68.reuse, R72, R36 ;  /* 0x000000484424723c */ /* 0x042ff00000001824 */
[C---:B------:R-:W-:Y:S01]  /*d2a0*/  HMMA.16816.F32 R40, R68.reuse, R74, R40 ;  /* 0x0000004a4428723c */ /* 0x040fe20000001828 */
[----:B------:R-:W1:Y:S07]  /*d2b0*/  LDSM.16.MT88.4 R72, [R210+0x1900] ;  /* 0x00190000d248783b */ /* 0x000e6e0000004200 */
[C---:B-----5:R-:W-:Y:S04]  /*d2c0*/  HMMA.16816.F32 R44, R68.reuse, R84, R44 ;  /* 0x00000054442c723c */ /* 0x060fe8000000182c */
[----:B------:R-:W-:Y:S02]  /*d2d0*/  F2FP.PACK_AB R124, R149, R142 ;  /* 0x0000008e957c723e */ /* 0x000fe400000000ff */
[----:B------:R-:W-:Y:S02]  /*d2e0*/  F2FP.PACK_AB R127, R117, R118 ;  /* 0x00000076757f723e */ /* 0x000fe400000000ff */
[C---:B------:R-:W-:Y:S01]  /*d2f0*/  HMMA.16816.F32 R48, R68.reuse, R86, R48 ;  /* 0x000000564430723c */ /* 0x040fe20000001830 */
[----:B------:R-:W-:Y:S07]  /*d300*/  LDSM.16.MT88.4 R84, [R208+0x1900] ;  /* 0x00190000d054783b */ /* 0x000fee0000004200 */
[C---:B------:R-:W-:Y:S08]  /*d310*/  HMMA.16816.F32 R52, R68.reuse, R76, R52 ;  /* 0x0000004c4434723c */ /* 0x040ff00000001834 */
[C---:B------:R-:W-:Y:S01]  /*d320*/  HMMA.16816.F32 R56, R68.reuse, R78, R56 ;  /* 0x0000004e4438723c */ /* 0x040fe20000001838 */
[----:B------:R-:W3:Y:S07]  /*d330*/  LDSM.16.MT88.4 R76, [R209+0x1900] ;  /* 0x00190000d14c783b */ /* 0x000eee0000004200 */
        /* <DEDUP_REMOVED lines=9> */
[----:B------:R-:W-:Y:S01]  /*d3d0*/  FADD.FTZ R169, R242, R169 ;  /* 0x000000a9f2a97221 */ /* 0x000fe20000010000 */
[----:B------:R-:W-:Y:S01]  /*d3e0*/  IADD3 R168, R238, -0x1, RZ ;  /* 0xffffffffeea87810 */ /* 0x000fe20007ffe0ff */
[----:B------:R-:W-:Y:S02]  /*d3f0*/  FADD.FTZ R244, R244, R171 ;  /* 0x000000abf4f47221 */ /* 0x000fe40000010000 */
[----:B------:R-:W-:Y:S01]  /*d400*/  FADD.FTZ R240, R240, R169 ;  /* 0x000000a9f0f07221 */ /* 0x000fe20000010000 */
[----:B------:R-:W-:Y:S01]  /*d410*/  MOV R238, R168 ;  /* 0x000000a800ee7202 */ /* 0x000fe20000000f00 */
[C---:B--2---:R-:W-:Y:S03]  /*d420*/  HMMA.16816.F32 R4, R68.reuse, R80, R4 ;  /* 0x000000504404723c */ /* 0x044fe60000001804 */
[----:B------:R-:W-:Y:S02]  /*d430*/  FADD.FTZ R167, R167, R244 ;  /* 0x000000f4a7a77221 */ /* 0x000fe40000010000 */
[----:B------:R-:W-:Y:S02]  /*d440*/  FADD.FTZ R241, R241, R240 ;  /* 0x000000f0f1f17221 */ /* 0x000fe40000010000 */
[----:B------:R-:W-:Y:S01]  /*d450*/  FADD.FTZ R170, R170, R167 ;  /* 0x000000a7aaaa7221 */ /* 0x000fe20000010000 */
[C---:B------:R-:W-:Y:S01]  /*d460*/  HMMA.16816.F32 R8, R68.reuse, R82, R8 ;  /* 0x000000524408723c */ /* 0x040fe20000001808 */
[----:B------:R-:W2:Y:S07]  /*d470*/  LDSM.16.MT88.4 R80, [R212+0x4900] ;  /* 0x00490000d450783b */ /* 0x000eae0000004200 */
        /* <DEDUP_REMOVED lines=8> */
[----:B------:R-:W-:Y:S07]  /*d500*/  LDSM.16.MT88.4 R84, [R208+0x2100] ;  /* 0x00210000d054783b */ /* 0x000fee0000004200 */
        /* <DEDUP_REMOVED lines=21> */
[C---:B---3--:R-:W-:Y:S03]  /*d660*/  HMMA.16816.F32 R4, R68.reuse, R76, R4 ;  /* 0x0000004c4404723c */ /* 0x048fe60000001804 */
[----:B------:R-:W-:Y:S02]  /*d670*/  FADD.FTZ R151, R151, R160 ;  /* 0x000000a097977221 */ /* 0x000fe40000010000 */
[----:B------:R-:W-:Y:S02]  /*d680*/  FADD.FTZ R153, R154, R153 ;  /* 0x000000999a997221 */ /* 0x000fe40000010000 */
[----:B------:R-:W-:Y:S01]  /*d690*/  FADD.FTZ R156, R156, R151 ;  /* 0x000000979c9c7221 */ /* 0x000fe20000010000 */
[C---:B------:R-:W-:Y:S01]  /*d6a0*/  HMMA.16816.F32 R8, R68.reuse, R78, R8 ;  /* 0x0000004e4408723c */ /* 0x040fe20000001808 */
[----:B------:R-:W3:Y:S03]  /*d6b0*/  LDSM.16.MT88.4 R76, [R212+0x5100] ;  /* 0x00510000d44c783b */ /* 0x000ee60000004200 */
[----:B------:R-:W-:Y:S02]  /*d6c0*/  FADD.FTZ R142, R142, R153 ;  /* 0x000000998e8e7221 */ /* 0x000fe40000010000 */
[----:B------:R-:W-:Y:S02]  /*d6d0*/  FADD.FTZ R139, R139, R156 ;  /* 0x0000009c8b8b7221 */ /* 0x000fe40000010000 */
[C---:B--2---:R-:W-:Y:S04]  /*d6e0*/  HMMA.16816.F32 R12, R68.reuse, R80, R12 ;  /* 0x00000050440c723c */ /* 0x044fe8000000180c */
[----:B------:R-:W-:Y:S02]  /*d6f0*/  FADD.FTZ R149, R149, R142 ;  /* 0x0000008e95957221 */ /* 0x000fe40000010000 */
[----:B------:R-:W-:Y:S02]  /*d700*/  FADD.FTZ R139, R150, R139 ;  /* 0x0000008b968b7221 */ /* 0x000fe40000010000 */
[C---:B------:R-:W-:Y:S01]  /*d710*/  HMMA.16816.F32 R16, R68.reuse, R82, R16 ;  /* 0x000000524410723c */ /* 0x040fe20000001810 */
[----:B------:R-:W2:Y:S03]  /*d720*/  LDSM.16.MT88.4 R80, [R210+0x5100] ;  /* 0x00510000d250783b */ /* 0x000ea60000004200 */
[----:B------:R-:W-:Y:S02]  /*d730*/  FADD.FTZ R140, R140, R149 ;  /* 0x000000958c8c7221 */ /* 0x000fe40000010000 */
[----:B------:R-:W-:Y:S02]  /*d740*/  FADD.FTZ R118, R118, R139 ;  /* 0x0000008b76767221 */ /* 0x000fe40000010000 */
[C---:B-1----:R-:W-:Y:S04]  /*d750*/  HMMA.16816.F32 R20, R68.reuse, R72, R20 ;  /* 0x000000484414723c */ /* 0x042fe80000001814 */
[----:B------:R-:W-:Y:S02]  /*d760*/  FADD.FTZ R228, R243, R140 ;  /* 0x0000008cf3e47221 */ /* 0x000fe40000010000 */
[----:B------:R-:W-:Y:S02]  /*d770*/  FADD.FTZ R229, R117, R118 ;  /* 0x0000007675e57221 */ /* 0x000fe40000010000 */
[C---:B------:R-:W-:Y:S01]  /*d780*/  HMMA.16816.F32 R24, R68.reuse, R74, R24 ;  /* 0x0000004a4418723c */ /* 0x040fe20000001818 */
[----:B------:R-:W1:Y:S07]  /*d790*/  LDSM.16.MT88.4 R72, [R208+0x5100] ;  /* 0x00510000d048783b */ /* 0x000e6e0000004200 */
[C---:B------:R-:W-:Y:S08]  /*d7a0*/  HMMA.16816.F32 R28, R68.reuse, R84, R28 ;  /* 0x00000054441c723c */ /* 0x040ff0000000181c */
[C---:B------:R-:W-:Y:S01]  /*d7b0*/  HMMA.16816.F32 R32, R68.reuse, R86, R32 ;  /* 0x000000564420723c */ /* 0x040fe20000001820 */
[----:B------:R-:W4:Y:S07]  /*d7c0*/  LDSM.16.MT88.4 R84, [R208+0x2900] ;  /* 0x00290000d054783b */ /* 0x000f2e0000004200 */
[C---:B---3--:R-:W-:Y:S08]  /*d7d0*/  HMMA.16816.F32 R36, R68.reuse, R76, R36 ;  /* 0x0000004c4424723c */ /* 0x048ff00000001824 */
[C---:B------:R-:W-:Y:S01]  /*d7e0*/  HMMA.16816.F32 R40, R68.reuse, R78, R40 ;  /* 0x0000004e4428723c */ /* 0x040fe20000001828 */
[----:B------:R-:W3:Y:S07]  /*d7f0*/  LDSM.16.MT88.4 R76, [R212+0x5900] ;  /* 0x00590000d44c783b */ /* 0x000eee0000004200 */
[C---:B--2---:R-:W-:Y:S08]  /*d800*/  HMMA.16816.F32 R44, R68.reuse, R80, R44 ;  /* 0x00000050442c723c */ /* 0x044ff0000000182c */
[C---:B------:R-:W-:Y:S08]  /*d810*/  HMMA.16816.F32 R48, R68.reuse, R82, R48 ;  /* 0x000000524430723c */ /* 0x040ff00000001830 */
[C---:B------:R-:W-:Y:S08]  /*d820*/  HMMA.16816.F32 R52, R68.reuse, R88, R52 ;  /* 0x000000584434723c */ /* 0x040ff00000001834 */
[C---:B------:R-:W-:Y:S08]  /*d830*/  HMMA.16816.F32 R56, R68.reuse, R90, R56 ;  /* 0x0000005a4438723c */ /* 0x040ff00000001838 */
[C---:B-1----:R-:W-:Y:S08]  /*d840*/  HMMA.16816.F32 R60, R68.reuse, R72, R60 ;  /* 0x00000048443c723c */ /* 0x042ff0000000183c */
[----:B------:R-:W-:Y:S01]  /*d850*/  HMMA.16816.F32 R64, R68, R74, R64 ;  /* 0x0000004a4440723c */ /* 0x000fe20000001840 */
[----:B------:R-:W1:Y:S07]  /*d860*/  LDSM.16.MT88.4 R68, [R210+0x5900] ;  /* 0x00590000d244783b */ /* 0x000e6e0000004200 */
[C---:B------:R-:W-:Y:S01]  /*d870*/  HMMA.16816.F32 R112, R124.reuse, R108, R4 ;  /* 0x0000006c7c70723c */ /* 0x040fe20000001804 */
[----:B------:R-:W2:Y:S07]  /*d880*/  LDSM.16.MT88.4 R4, [R209+0x5900] ;  /* 0x00590000d104783b */ /* 0x000eae0000004200 */
        /* <DEDUP_REMOVED lines=8> */
[C---:B---3--:R-:W-:Y:S08]  /*d910*/  HMMA.16816.F32 R80, R124.reuse, R76, R36 ;  /* 0x0000004c7c50723c */ /* 0x048ff00000001824 */
[C---:B------:R-:W-:Y:S08]  /*d920*/  HMMA.16816.F32 R76, R124.reuse, R78, R40 ;  /* 0x0000004e7c4c723c */ /* 0x040ff00000001828 */
[C---:B-1----:R-:W-:Y:S08]  /*d930*/  HMMA.16816.F32 R72, R124.reuse, R68, R44 ;  /* 0x000000447c48723c */ /* 0x042ff0000000182c */
[C---:B------:R-:W-:Y:S08]  /*d940*/  HMMA.16816.F32 R68, R124.reuse, R70, R48 ;  /* 0x000000467c44723c */ /* 0x040ff00000001830 */
[C---:B--2---:R-:W-:Y:S08]  /*d950*/  HMMA.16816.F32 R52, R124.reuse, R4, R52 ;  /* 0x000000047c34723c */ /* 0x044ff00000001834 */
[C---:B------:R-:W-:Y:S08]  /*d960*/  HMMA.16816.F32 R56, R124.reuse, R6, R56 ;  /* 0x000000067c38723c */ /* 0x040ff00000001838 */
[C---:B-----5:R-:W-:Y:S08]  /*d970*/  HMMA.16816.F32 R60, R124.reuse, R8, R60 ;  /* 0x000000087c3c723c */ /* 0x060ff0000000183c */
[----:B------:R-:W-:Y:S01]  /*d980*/  HMMA.16816.F32 R64, R124, R10, R64 ;  /* 0x0000000a7c40723c */ /* 0x000fe20000001840 */
[----:B------:R-:W-:-:S07]  /*d990*/  @P0 BRA `(.L_x_53) ;  /* 0xffffce9000000947 */ /* 0x000fce000383ffff */
.L_x_50:
[----:B------:R-:W-:-:S13]  /*d9a0*/  ISETP.GE.AND P0, PT, R168, R215, PT ;  /* 0x000000d7a800720c */ /* 0x000fda0003f06270 */
[----:B------:R-:W-:Y:S05]  /*d9b0*/  @!P0 BRA `(.L_x_54) ;  /* 0x000044f000008947 */ /* 0x000fea0003800000 */
[----:B------:R-:W-:Y:S01]  /*d9c0*/  SHF.R.S32.HI R4, RZ, 0x1f, R231 ;  /* 0x0000001fff047819 */ /* 0x000fe200000114e7 */
[----:B------:R-:W-:Y:S01]  /*d9d0*/  IMAD.MOV.U32 R2, RZ, RZ, R116 ;  /* 0x000000ffff027224 */ /* 0x000fe200078e0074 */
[C---:B------:R-:W-:Y:S01]  /*d9e0*/  SHF.L.U64.HI R233, R230.reuse, 0x1, R233 ;  /* 0x00000001e6e97819 */ /* 0x040fe200000102e9 */
[----:B------:R-:W-:Y:S01]  /*d9f0*/  IMAD.MOV.U32 R3, RZ, RZ, R0 ;  /* 0x000000ffff037224 */ /* 0x000fe200078e0000 */
[C---:B------:R-:W-:Y:S01]  /*da00*/  SHF.L.U64.HI R169, R231.reuse, 0x1, R4 ;  /* 0x00000001e7a97819 */ /* 0x040fe20000010204 */
[----:B------:R-:W-:Y:S01]  /*da10*/  IMAD.SHL.U32 R230, R230, 0x2, RZ ;  /* 0x00000002e6e67824 */ /* 0x000fe200078e00ff */
[----:B------:R-:W-:Y:S02]  /*da20*/  SHF.L.U32 R231, R231, 0x1, RZ ;  /* 0x00000001e7e77819 */ /* 0x000fe400000006ff */
.L_x_64:
[----:B------:R-:W-:Y:S04]  /*da30*/  DEPBAR.LE SB0, 0x0 ;  /* 0x000080000000791a */ /* 0x000fe80000000000 */
[----:B------:R-:W-:Y:S01]  /*da40*/  BAR.SYNC.DEFER_BLOCKING 0x0 ;  /* 0x0000000000007b1d */ /* 0x000fe20000010000 */
[----:B------:R-:W-:Y:S01]  /*da50*/  SHF.R.S32.HI R21, RZ, 0x1f, R217 ;  /* 0x0000001fff157819 */ /* 0x000fe200000114d9 */
[----:B------:R-:W-:Y:S01]  /*da60*/  IMAD.WIDE.U32 R30, R217, c[0x0][0x208], RZ ;  /* 0x00008200d91e7a25 */ /* 0x000fe200078e00ff */
[----:B------:R-:W-:Y:S03]  /*da70*/  SHF.R.S32.HI R29, RZ, 0x1f, R216 ;  /* 0x0000001fff1d7819 */ /* 0x000fe600000114d8 */
[----:B------:R-:W-:Y:S02]  /*da80*/  IMAD R21, R21, c[0x0][0x208], RZ ;  /* 0x0000820015157a24 */ /* 0x000fe400078e02ff */
[----:B------:R-:W-:Y:S02]  /*da90*/  IMAD R29, R29, c[0x0][0x218], RZ ;  /* 0x000086001d1d7a24 */ /* 0x000fe400078e02ff */
[----:B------:R-:W-:Y:S02]  /*daa0*/  IMAD R21, R217, c[0x0][0x20c], R21 ;  /* 0x00008300d9157a24 */ /* 0x000fe400078e0215 */
[C---:B------:R-:W-:Y:S03]  /*dab0*/  IMAD R29, R216.reuse, c[0x0][0x21c], R29 ;  /* 0x00008700d81d7a24 */ /* 0x040fe600078e021d */
[----:B------:R-:W-:Y:S05]  /*dac0*/  IADD3 R31, R31, R21, RZ ;  /* 0x000000151f1f7210 */ /* 0x000fea0007ffe0ff */
[----:B------:R-:W-:Y:S01]  /*dad0*/  IMAD.WIDE.U32 R30, R216, c[0x0][0x218], R30 ;  /* 0x00008600d81e7a25 */ /* 0x000fe200078e001e */
[----:B------:R-:W1:Y:S04]  /*dae0*/  LDSM.16.M88.4 R8, [R214+0x8100] ;  /* 0x00810000d608783b */ /* 0x000e680000000200 */
[----:B------:R-:W-:Y:S04]  /*daf0*/  IADD3 R0, P0, R30, UR18, RZ ;  /* 0x000000121e007c10 */ /* 0x000fe8000ff1e0ff */
[----:B------:R-:W-:Y:S02]  /*db00*/  IADD3.X R29, R31, UR16, R29, P0, !PT ;  /* 0x000000101f1d7c10 */ /* 0x000fe400087fe41d */
[C---:B------:R-:W-:Y:S01]  /*db10*/  LEA R45, P0, R0.reuse, c[0x0][0x1f8], 0x1 ;  /* 0x00007e00002d7a11 */ /* 0x040fe200078008ff */
[----:B------:R-:W2:Y:S03]  /*db20*/  LDSM.16.M88.4 R16, [R214+0x8900] ;  /* 0x00890000d610783b */ /* 0x000ea60000000200 */
[----:B------:R-:W-:Y:S05]  /*db30*/  LEA.HI.X R149, R0, c[0x0][0x1fc], R29, 0x1, P0 ;  /* 0x00007f0000957a11 */ /* 0x000fea00000f0c1d */
[----:B------:R-:W3:Y:S08]  /*db40*/  LDSM.16.M88.4 R24, [R214+0x9100] ;  /* 0x00910000d618783b */ /* 0x000ef00000000200 */
[----:B------:R-:W4:Y:S08]  /*db50*/  LDSM.16.M88.4 R32, [R214+0x9900] ;  /* 0x00990000d620783b */ /* 0x000f300000000200 */
[----:B------:R-:W5:Y:S01]  /*db60*/  LDSM.16.M88.4 R40, [R214+0xa100] ;  /* 0x00a10000d628783b */ /* 0x000f620000000200 */
[C---:B-1----:R-:W-:Y:S07]  /*db70*/  HMMA.16816.F32 R4, R120.reuse, R8, RZ ;  /* 0x000000087804723c */ /* 0x042fee00000018ff */
[----:B------:R-:W-:Y:S01]  /*db80*/  LDSM.16.M88.4 R48, [R214+0xa900] ;  /* 0x00a90000d630783b */ /* 0x000fe20000000200 */
[C---:B------:R-:W-:Y:S07]  /*db90*/  HMMA.16816.F32 R8, R120.reuse, R10, RZ ;  /* 0x0000000a7808723c */ /* 0x040fee00000018ff */
[----:B------:R-:W-:Y:S01]  /*dba0*/  LDSM.16.M88.4 R116, [R213] ;  /* 0x00000000d574783b */ /* 0x000fe20000000200 */
[C---:B--2---:R-:W-:Y:S07]  /*dbb0*/  HMMA.16816.F32 R12, R120.reuse, R16, RZ ;  /* 0x00000010780c723c */ /* 0x044fee00000018ff */
[----:B------:R-:W-:Y:S01]  /*dbc0*/  LDSM.16.M88.4 R124, [R207] ;  /* 0x00000000cf7c783b */ /* 0x000fe20000000200 */
[C---:B------:R-:W-:Y:S07]  /*dbd0*/  HMMA.16816.F32 R16, R120.reuse, R18, RZ ;  /* 0x000000127810723c */ /* 0x040fee00000018ff */
[----:B------:R-:W-:Y:S01]  /*dbe0*/  LDSM.16.M88.4 R128, [R206] ;  /* 0x00000000ce80783b */ /* 0x000fe20000000200 */
[C---:B---3--:R-:W-:Y:S07]  /*dbf0*/  HMMA.16816.F32 R20, R120.reuse, R24, RZ ;  /* 0x000000187814723c */ /* 0x048fee00000018ff */
[----:B------:R-:W-:Y:S01]  /*dc00*/  LDSM.16.M88.4 R132, [R205] ;  /* 0x00000000cd84783b */ /* 0x000fe20000000200 */
[C---:B------:R-:W-:Y:S07]  /*dc10*/  HMMA.16816.F32 R24, R120.reuse, R26, RZ ;  /* 0x0000001a7818723c */ /* 0x040fee00000018ff */
[----:B------:R-:W-:Y:S01]  /*dc20*/  LDSM.16.M88.4 R136, [R204] ;  /* 0x00000000cc88783b */ /* 0x000fe20000000200 */
[C---:B----4-:R-:W-:Y:S07]  /*dc30*/  HMMA.16816.F32 R28, R120.reuse, R32, RZ ;  /* 0x00000020781c723c */ /* 0x050fee00000018ff */
[----:B------:R-:W1:Y:S01]  /*dc40*/  SHFL.IDX PT, R156, R45, RZ, 0x181f ;  /* 0x00181fff2d9c7589 */ /* 0x000e6200000e0000 */
[C---:B------:R-:W-:Y:S07]  /*dc50*/  HMMA.16816.F32 R32, R120.reuse, R34, RZ ;  /* 0x000000227820723c */ /* 0x040fee00000018ff */
[----:B------:R-:W2:Y:S01]  /*dc60*/  SHFL.IDX PT, R44, R149, RZ, 0x181f ;  /* 0x00181fff952c7589 */ /* 0x000ea200000e0000 */
[C---:B-----5:R-:W-:Y:S07]  /*dc70*/  HMMA.16816.F32 R36, R120.reuse, R40, RZ ;  /* 0x000000287824723c */ /* 0x060fee00000018ff */
[----:B------:R-:W3:Y:S01]  /*dc80*/  SHFL.IDX PT, R148, R45, 0x2, 0x181f ;  /* 0x00581f002d947f89 */ /* 0x000ee200000e0000 */
[C---:B------:R-:W-:Y:S07]  /*dc90*/  HMMA.16816.F32 R40, R120.reuse, R42, RZ ;  /* 0x0000002a7828723c */ /* 0x040fee00000018ff */
[----:B------:R4:W5:Y:S01]  /*dca0*/  SHFL.IDX PT, R160, R45, 0x1, 0x181f ;  /* 0x00381f002da07f89 */ /* 0x00096200000e0000 */
[C---:B-1----:R-:W-:Y:S04]  /*dcb0*/  IADD3 R154, P2, R156.reuse, R231, RZ ;  /* 0x000000e79c9a7210 */ /* 0x042fe80007f5e0ff */
[-C--:B------:R-:W-:Y:S02]  /*dcc0*/  IADD3 R156, P0, R156, R230.reuse, RZ ;  /* 0x000000e69c9c7210 */ /* 0x080fe40007f1e0ff */
[C---:B--2---:R-:W-:Y:S01]  /*dcd0*/  IADD3.X R155, R44.reuse, R169, RZ, P2, !PT ;  /* 0x000000a92c9b7210 */ /* 0x044fe200017fe4ff */
[----:B------:R-:W1:Y:S01]  /*dce0*/  SHFL.IDX PT, R0, R149, 0x1, 0x181f ;  /* 0x00381f0095007f89 */ /* 0x000e6200000e0000 */
[----:B------:R-:W-:Y:S02]  /*dcf0*/  IADD3.X R157, R44, R233, RZ, P0, !PT ;  /* 0x000000e92c9d7210 */ /* 0x000fe400007fe4ff */
[-C--:B---3--:R-:W-:Y:S05]  /*dd00*/  IADD3 R162, P2, R148, R231.reuse, RZ ;  /* 0x000000e794a27210 */ /* 0x088fea0007f5e0ff */
[----:B------:R-:W-:Y:S01]  /*dd10*/  LDSM.16.M88.4 R140, [R203] ;  /* 0x00000000cb8c783b */ /* 0x000fe20000000200 */
[C---:B----4-:R-:W-:Y:S01]  /*dd20*/  HMMA.16816.F32 R44, R120.reuse, R48, RZ ;  /* 0x00000030782c723c */ /* 0x050fe200000018ff */
[C---:B-----5:R-:W-:Y:S06]  /*dd30*/  IADD3 R152, P0, R160.reuse, R231, RZ ;  /* 0x000000e7a0987210 */ /* 0x060fec0007f1e0ff */
[----:B------:R-:W-:Y:S01]  /*dd40*/  @!PT LDS RZ, [RZ] ;  /* 0x00000000fffff984 */ /* 0x000fe20000000800 */
[----:B------:R-:W-:Y:S01]  /*dd50*/  @!PT LDS RZ, [RZ] ;  /* 0x00000000fffff984 */ /* 0x000fe20000000800 */
[----:B------:R-:W-:Y:S01]  /*dd60*/  @!PT LDS RZ, [RZ] ;  /* 0x00000000fffff984 */ /* 0x000fe20000000800 */
[----:B------:R2:W-:Y:S01]  /*dd70*/  LDGSTS.E.BYPASS.LTC128B.128 [R226], [R154.64], !P4 ;  /* 0x000000009ae27fae */ /* 0x0005e2000e101d4e */
[-C--:B------:R-:W-:Y:S01]  /*dd80*/  IADD3 R160, P5, R160, R230.reuse, RZ ;  /* 0x000000e6a0a07210 */ /* 0x080fe20007fbe0ff */
[----:B------:R-:W-:Y:S06]  /*dd90*/  HMMA.16816.F32 R48, R120, R50, RZ ;  /* 0x000000327830723c */ /* 0x000fec00000018ff */
[----:B------:R3:W-:Y:S01]  /*dda0*/  LDGSTS.E.BYPASS.LTC128B.128 [R225], [R156.64], !P3 ;  /* 0x000000009ce17fae */ /* 0x0007e2000d901d4e */
[C---:B-1----:R-:W-:Y:S02]  /*ddb0*/  IADD3.X R153, R0.reuse, R169, RZ, P0, !PT ;  /* 0x000000a900997210 */ /* 0x042fe400007fe4ff */
[----:B------:R-:W-:Y:S01]  /*ddc0*/  IADD3.X R161, R0, R233, RZ, P5, !PT ;  /* 0x000000e900a17210 */ /* 0x000fe20002ffe4ff */
[C---:B------:R-:W-:Y:S04]  /*ddd0*/  HMMA.16816.F32 R4, R144.reuse, R116, R4 ;  /* 0x000000749004723c */ /* 0x040fe80000001804 */
[----:B------:R2:W-:Y:S01]  /*dde0*/  LDGSTS.E.BYPASS.LTC128B.128 [R224], [R152.64], !P4 ;  /* 0x0000000098e07fae */ /* 0x0005e2000e101d4e */
[----:B------:R-:W-:Y:S03]  /*ddf0*/  IADD3 R164, P0, R148, R230, RZ ;  /* 0x000000e694a47210 */ /* 0x000fe60007f1e0ff */
[C---:B------:R-:W-:Y:S04]  /*de00*/  HMMA.16816.F32 R8, R144.reuse, R118, R8 ;  /* 0x000000769008723c */ /* 0x040fe80000001808 */
[----:B------:R-:W1:Y:S04]  /*de10*/  SHFL.IDX PT, R150, R149, 0x2, 0x181f ;  /* 0x00581f0095967f89 */ /* 0x000e6800000e0000 */
[C---:B------:R-:W-:Y:S04]  /*de20*/  HMMA.16816.F32 R12, R144.reuse, R124, R12 ;  /* 0x0000007c900c723c */ /* 0x040fe8000000180c */
[----:B------:R4:W-:Y:S04]  /*de30*/  LDGSTS.E.BYPASS.LTC128B.128 [R223], [R160.64], !P3 ;  /* 0x00000000a0df7fae */ /* 0x0009e8000d901d4e */
[C---:B------:R-:W-:Y:S08]  /*de40*/  HMMA.16816.F32 R16, R144.reuse, R126, R16 ;  /* 0x0000007e9010723c */ /* 0x040ff00000001810 */
[C---:B------:R-:W-:Y:S04]  /*de50*/  HMMA.16816.F32 R20, R144.reuse, R128, R20 ;  /* 0x000000809014723c */ /* 0x040fe80000001814 */
[C---:B-1----:R-:W-:Y:S02]  /*de60*/  IADD3.X R163, R150.reuse, R169, RZ, P2, !PT ;  /* 0x000000a996a37210 */ /* 0x042fe400017fe4ff */
[----:B------:R-:W-:Y:S02]  /*de70*/  IADD3.X R165, R150, R233, RZ, P0, !PT ;  /* 0x000000e996a57210 */ /* 0x000fe400007fe4ff */
[C---:B------:R-:W-:Y:S01]  /*de80*/  HMMA.16816.F32 R24, R144.reuse, R130, R24 ;  /* 0x000000829018723c */ /* 0x040fe20000001818 */
[----:B------:R4:W-:Y:S02]  /*de90*/  LDGSTS.E.BYPASS.LTC128B.128 [R226+0x2000], [R162.64], !P4 ;  /* 0x02000000a2e27fae */ /* 0x0009e4000e101d4e */
[----:B------:R-:W-:Y:S05]  /*dea0*/  ISETP.GT.AND P0, PT, R168, R215, PT ;  /* 0x000000d7a800720c */ /* 0x000fea0003f04270 */
[C---:B------:R-:W-:Y:S01]  /*deb0*/  HMMA.16816.F32 R28, R144.reuse, R132, R28 ;  /* 0x00000084901c723c */ /* 0x040fe2000000181c */
[----:B------:R1:W-:Y:S07]  /*dec0*/  LDGSTS.E.BYPASS.LTC128B.128 [R226+0x5000], [R164.64], !P3 ;  /* 0x05000000a4e27fae */ /* 0x0003ee000d901d4e */
[C---:B------:R-:W-:Y:S01]  /*ded0*/  HMMA.16816.F32 R32, R144.reuse, R134, R32 ;  /* 0x000000869020723c */ /* 0x040fe20000001820 */
[----:B------:R-:W5:Y:S07]  /*dee0*/  LDSM.16.M88.4 R148, [R211+0x8100] ;  /* 0x00810000d394783b */ /* 0x000f6e0000000200 */
[C---:B------:R-:W-:Y:S01]  /*def0*/  HMMA.16816.F32 R36, R144.reuse, R136, R36 ;  /* 0x000000889024723c */ /* 0x040fe20000001824 */
[----:B------:R-:W0:Y:S07]  /*df00*/  LDGDEPBAR ;  /* 0x00000000000079af */ /* 0x000e2e0000000000 */
[C---:B------:R-:W-:Y:S01]  /*df10*/  HMMA.16816.F32 R40, R144.reuse, R138, R40 ;  /* 0x0000008a9028723c */ /* 0x040fe20000001828 */
[----:B------:R-:W1:Y:S07]  /*df20*/  LDSM.16.M88.4 R116, [R211+0x8900] ;  /* 0x00890000d374783b */ /* 0x000e6e0000000200 */
[C---:B------:R-:W-:Y:S01]  /*df30*/  HMMA.16816.F32 R44, R144.reuse, R140, R44 ;  /* 0x0000008c902c723c */ /* 0x040fe2000000182c */
[----:B------:R-:W1:Y:S07]  /*df40*/  LDSM.16.M88.4 R124, [R211+0x9100] ;  /* 0x00910000d37c783b */ /* 0x000e6e0000000200 */
[----:B------:R-:W-:Y:S01]  /*df50*/  HMMA.16816.F32 R48, R144, R142, R48 ;  /* 0x0000008e9030723c */ /* 0x000fe20000001830 */
[----:B--2---:R-:W2:Y:S07]  /*df60*/  LDSM.16.M88.4 R152, [R211+0x9900] ;  /* 0x00990000d398783b */ /* 0x004eae0000000200 */
[C---:B-----5:R-:W-:Y:S01]  /*df70*/  HMMA.16816.F32 R4, R172.reuse, R148, R4 ;  /* 0x00000094ac04723c */ /* 0x060fe20000001804 */
[----:B---3--:R-:W3:Y:S07]  /*df80*/  LDSM.16.M88.4 R156, [R211+0xa100] ;  /* 0x00a10000d39c783b */ /* 0x008eee0000000200 */
[C---:B------:R-:W-:Y:S01]  /*df90*/  HMMA.16816.F32 R8, R172.reuse, R150, R8 ;  /* 0x00000096ac08723c */ /* 0x040fe20000001808 */
[----:B----4-:R-:W4:Y:S07]  /*dfa0*/  LDSM.16.M88.4 R160, [R211+0xa900] ;  /* 0x00a90000d3a0783b */ /* 0x010f2e0000000200 */
[C---:B-1----:R-:W-:Y:S01]  /*dfb0*/  HMMA.16816.F32 R12, R172.reuse, R116, R12 ;  /* 0x00000074ac0c723c */ /* 0x042fe2000000180c */
[----:B------:R-:W1:Y:S07]  /*dfc0*/  LDSM.16.M88.4 R128, [R202] ;  /* 0x00000000ca80783b */ /* 0x000e6e0000000200 */
[C---:B------:R-:W-:Y:S01]  /*dfd0*/  HMMA.16816.F32 R16, R172.reuse, R118, R16 ;  /* 0x00000076ac10723c */ /* 0x040fe20000001810 */
[----:B------:R-:W5:Y:S07]  /*dfe0*/  LDSM.16.M88.4 R132, [R202+0x800] ;  /* 0x00080000ca84783b */ /* 0x000f6e0000000200 */
[C---:B------:R-:W-:Y:S01]  /*dff0*/  HMMA.16816.F32 R20, R172.reuse, R124, R20 ;  /* 0x0000007cac14723c */ /* 0x040fe20000001814 */
[----:B------:R-:W1:Y:S07]  /*e000*/  LDSM.16.M88.4 R136, [R202+0x1000] ;  /* 0x00100000ca88783b */ /* 0x000e6e0000000200 */
[C---:B------:R-:W-:Y:S01]  /*e010*/  HMMA.16816.F32 R24, R172.reuse, R126, R24 ;  /* 0x0000007eac18723c */ /* 0x040fe20000001818 */
[----:B------:R-:W1:Y:S07]  /*e020*/  LDSM.16.M88.4 R140, [R202+0x1800] ;  /* 0x00180000ca8c783b */ /* 0x000e6e0000000200 */
[C---:B--2---:R-:W-:Y:S01]  /*e030*/  HMMA.16816.F32 R28, R172.reuse, R152, R28 ;  /* 0x00000098ac1c723c */ /* 0x044fe2000000181c */
[----:B------:R-:W2:Y:S07]  /*e040*/  LDSM.16.M88.4 R148, [R202+0x2000] ;  /* 0x00200000ca94783b */ /* 0x000eae0000000200 */
[C---:B------:R-:W-:Y:S01]  /*e050*/  HMMA.16816.F32 R32, R172.reuse, R154, R32 ;  /* 0x0000009aac20723c */ /* 0x040fe20000001820 */
[----:B------:R-:W2:Y:S07]  /*e060*/  LDSM.16.M88.4 R116, [R202+0x2800] ;  /* 0x00280000ca74783b */ /* 0x000eae0000000200 */
[C---:B---3--:R-:W-:Y:S01]  /*e070*/  HMMA.16816.F32 R36, R172.reuse, R156, R36 ;  /* 0x0000009cac24723c */ /* 0x048fe20000001824 */
[----:B------:R-:W3:Y:S07]  /*e080*/  LDSM.16.M88.4 R124, [R214+0xb100] ;  /* 0x00b10000d67c783b */ /* 0x000eee0000000200 */
[C---:B------:R-:W-:Y:S01]  /*e090*/  HMMA.16816.F32 R40, R172.reuse, R158, R40 ;  /* 0x0000009eac28723c */ /* 0x040fe20000001828 */
[----:B------:R-:W2:Y:S07]  /*e0a0*/  LDSM.16.M88.4 R152, [R214+0xb900] ;  /* 0x00b90000d698783b */ /* 0x000eae0000000200 */
[C---:B----4-:R-:W-:Y:S01]  /*e0b0*/  HMMA.16816.F32 R44, R172.reuse, R160, R44 ;  /* 0x000000a0ac2c723c */ /* 0x050fe2000000182c */
[----:B------:R-:W4:Y:S07]  /*e0c0*/  LDSM.16.M88.4 R156, [R214+0xc100] ;  /* 0x00c10000d69c783b */ /* 0x000f2e0000000200 */
[----:B------:R-:W-:Y:S01]  /*e0d0*/  HMMA.16816.F32 R48, R172, R162, R48 ;  /* 0x000000a2ac30723c */ /* 0x000fe20000001830 */
[----:B------:R-:W2:Y:S07]  /*e0e0*/  LDSM.16.M88.4 R160, [R214+0xc900] ;  /* 0x00c90000d6a0783b */ /* 0x000eae0000000200 */
[C---:B-1----:R-:W-:Y:S01]  /*e0f0*/  HMMA.16816.F32 R4, R176.reuse, R128, R4 ;  /* 0x00000080b004723c */ /* 0x042fe20000001804 */
[----:B------:R-:W-:Y:S07]  /*e100*/  LDSM.16.M88.4 R164, [R211+0xd900] ;  /* 0x00d90000d3a4783b */ /* 0x000fee0000000200 */
[C---:B------:R-:W-:Y:S01]  /*e110*/  HMMA.16816.F32 R8, R176.reuse, R130, R8 ;  /* 0x00000082b008723c */ /* 0x040fe20000001808 */
[----:B------:R-:W1:Y:S07]  /*e120*/  LDSM.16.M88.4 R128, [R214+0xd100] ;  /* 0x00d10000d680783b */ /* 0x000e6e0000000200 */
[C---:B-----5:R-:W-:Y:S08]  /*e130*/  HMMA.16816.F32 R12, R176.reuse, R132, R12 ;  /* 0x00000084b00c723c */ /* 0x060ff0000000180c */
[C---:B------:R-:W-:Y:S01]  /*e140*/  HMMA.16816.F32 R16, R176.reuse, R134, R16 ;  /* 0x00000086b010723c */ /* 0x040fe20000001810 */
[----:B------:R-:W5:Y:S07]  /*e150*/  LDSM.16.M88.4 R132, [R214+0xd900] ;  /* 0x00d90000d684783b */ /* 0x000f6e0000000200 */
[C---:B------:R-:W-:Y:S08]  /*e160*/  HMMA.16816.F32 R20, R176.reuse, R136, R20 ;  /* 0x00000088b014723c */ /* 0x040ff00000001814 */
[C---:B------:R-:W-:Y:S01]  /*e170*/  HMMA.16816.F32 R24, R176.reuse, R138, R24 ;  /* 0x0000008ab018723c */ /* 0x040fe20000001818 */
[----:B------:R-:W1:Y:S07]  /*e180*/  LDSM.16.M88.4 R136, [R201] ;  /* 0x00000000c988783b */ /* 0x000e6e0000000200 */
[C---:B------:R-:W-:Y:S08]  /*e190*/  HMMA.16816.F32 R28, R176.reuse, R140, R28 ;  /* 0x0000008cb01c723c */ /* 0x040ff0000000181c */
[C---:B------:R-:W-:Y:S01]  /*e1a0*/  HMMA.16816.F32 R32, R176.reuse, R142, R32 ;  /* 0x0000008eb020723c */ /* 0x040fe20000001820 */
[----:B------:R-:W1:Y:S07]  /*e1b0*/  LDSM.16.M88.4 R140, [R200] ;  /* 0x00000000c88c783b */ /* 0x000e6e0000000200 */
[C---:B--2---:R-:W-:Y:S08]  /*e1c0*/  HMMA.16816.F32 R36, R176.reuse, R148, R36 ;  /* 0x00000094b024723c */ /* 0x044ff00000001824 */
[C---:B------:R-:W-:Y:S01]  /*e1d0*/  HMMA.16816.F32 R40, R176.reuse, R150, R40 ;  /* 0x00000096b028723c */ /* 0x040fe20000001828 */
[----:B------:R-:W-:Y:S07]  /*e1e0*/  LDSM.16.M88.4 R148, [R197] ;  /* 0x00000000c594783b */ /* 0x000fee0000000200 */
[C---:B------:R-:W-:Y:S08]  /*e1f0*/  HMMA.16816.F32 R44, R176.reuse, R116, R44 ;  /* 0x00000074b02c723c */ /* 0x040ff0000000182c */
[----:B------:R-:W-:Y:S01]  /*e200*/  HMMA.16816.F32 R48, R176, R118, R48 ;  /* 0x00000076b030723c */ /* 0x000fe20000001830 */
[----:B------:R-:W2:Y:S07]  /*e210*/  LDSM.16.M88.4 R116, [R199] ;  /* 0x00000000c774783b */ /* 0x000eae0000000200 */
[C---:B---3--:R-:W-:Y:S08]  /*e220*/  HMMA.16816.F32 R4, R180.reuse, R124, R4 ;  /* 0x0000007cb404723c */ /* 0x048ff00000001804 */
[C---:B------:R-:W-:Y:S01]  /*e230*/  HMMA.16816.F32 R8, R180.reuse, R126, R8 ;  /* 0x0000007eb408723c */ /* 0x040fe20000001808 */
[----:B------:R-:W3:Y:S07]  /*e240*/  LDSM.16.M88.4 R124, [R198] ;  /* 0x00000000c67c783b */ /* 0x000eee0000000200 */
[C---:B------:R-:W-:Y:S08]  /*e250*/  HMMA.16816.F32 R12, R180.reuse, R152, R12 ;  /* 0x00000098b40c723c */ /* 0x040ff0000000180c */
[C---:B------:R-:W-:Y:S01]  /*e260*/  HMMA.16816.F32 R16, R180.reuse, R154, R16 ;  /* 0x0000009ab410723c */ /* 0x040fe20000001810 */
[----:B------:R-:W2:Y:S07]  /*e270*/  LDSM.16.M88.4 R152, [R196] ;  /* 0x00000000c498783b */ /* 0x000eae0000000200 */
[C---:B----4-:R-:W-:Y:S08]  /*e280*/  HMMA.16816.F32 R20, R180.reuse, R156, R20 ;  /* 0x0000009cb414723c */ /* 0x050ff00000001814 */
[C---:B------:R-:W-:Y:S01]  /*e290*/  HMMA.16816.F32 R24, R180.reuse, R158, R24 ;  /* 0x0000009eb418723c */ /* 0x040fe20000001818 */
[----:B------:R-:W4:Y:S07]  /*e2a0*/  LDSM.16.M88.4 R156, [R211+0xb100] ;  /* 0x00b10000d39c783b */ /* 0x000f2e0000000200 */
[C---:B------:R-:W-:Y:S08]  /*e2b0*/  HMMA.16816.F32 R28, R180.reuse, R160, R28 ;  /* 0x000000a0b41c723c */ /* 0x040ff0000000181c */
[C---:B------:R-:W-:Y:S01]  /*e2c0*/  HMMA.16816.F32 R32, R180.reuse, R162, R32 ;  /* 0x000000a2b420723c */ /* 0x040fe20000001820 */
[----:B------:R-:W-:Y:S07]  /*e2d0*/  LDSM.16.M88.4 R160, [R211+0xd100] ;  /* 0x00d10000d3a0783b */ /* 0x000fee0000000200 */
[C---:B-1----:R-:W-:Y:S08]  /*e2e0*/  HMMA.16816.F32 R36, R180.reuse, R128, R36 ;  /* 0x00000080b424723c */ /* 0x042ff00000001824 */
[C---:B------:R-:W-:Y:S01]  /*e2f0*/  HMMA.16816.F32 R40, R180.reuse, R130, R40 ;  /* 0x00000082b428723c */ /* 0x040fe20000001828 */
[----:B------:R-:W1:Y:S07]  /*e300*/  LDSM.16.M88.4 R128, [R211+0xb900] ;  /* 0x00b90000d380783b */ /* 0x000e6e0000000200 */
[C---:B-----5:R-:W-:Y:S08]  /*e310*/  HMMA.16816.F32 R44, R180.reuse, R132, R44 ;  /* 0x00000084b42c723c */ /* 0x060ff0000000182c */
[----:B------:R-:W-:Y:S01]  /*e320*/  HMMA.16816.F32 R48, R180, R134, R48 ;  /* 0x00000086b430723c */ /* 0x000fe20000001830 */
[----:B------:R-:W5:Y:S07]  /*e330*/  LDSM.16.M88.4 R132, [R211+0xc100] ;  /* 0x00c10000d384783b */ /* 0x000f6e0000000200 */
[C---:B------:R-:W-:Y:S08]  /*e340*/  HMMA.16816.F32 R4, R184.reuse, R136, R4 ;  /* 0x00000088b804723c */ /* 0x040ff00000001804 */
[C---:B------:R-:W-:Y:S01]  /*e350*/  HMMA.16816.F32 R8, R184.reuse, R138, R8 ;  /* 0x0000008ab808723c */ /* 0x040fe20000001808 */
[----:B------:R-:W1:Y:S07]  /*e360*/  LDSM.16.M88.4 R136, [R211+0xc900] ;  /* 0x00c90000d388783b */ /* 0x000e6e0000000200 */
[C---:B------:R-:W-:Y:S08]  /*e370*/  HMMA.16816.F32 R12, R184.reuse, R140, R12 ;  /* 0x0000008cb80c723c */ /* 0x040ff0000000180c */
[C---:B------:R-:W-:Y:S01]  /*e380*/  HMMA.16816.F32 R16, R184.reuse, R142, R16 ;  /* 0x0000008eb810723c */ /* 0x040fe20000001810 */
[----:B------:R-:W1:Y:S07]  /*e390*/  LDSM.16.M88.4 R140, [R202+0x3000] ;  /* 0x00300000ca8c783b */ /* 0x000e6e0000000200 */
[C---:B--2---:R-:W-:Y:S08]  /*e3a0*/  HMMA.16816.F32 R20, R184.reuse, R116, R20 ;  /* 0x00000074b814723c */ /* 0x044ff00000001814 */
[C---:B------:R-:W-:Y:S01]  /*e3b0*/  HMMA.16816.F32 R24, R184.reuse, R118, R24 ;  /* 0x00000076b818723c */ /* 0x040fe20000001818 */
[----:B------:R-:W2:Y:S07]  /*e3c0*/  LDSM.16.M88.4 R116, [R202+0x3800] ;  /* 0x00380000ca74783b */ /* 0x000eae0000000200 */
        /* <DEDUP_REMOVED lines=8> */
[C---:B-1----:R-:W-:Y:S08]  /*e450*/  HMMA.16816.F32 R12, R188.reuse, R128, R12 ;  /* 0x00000080bc0c723c */ /* 0x042ff0000000180c */
[C---:B------:R-:W-:Y:S08]  /*e460*/  HMMA.16816.F32 R16, R188.reuse, R130, R16 ;  /* 0x00000082bc10723c */ /* 0x040ff00000001810 */
        /* <DEDUP_REMOVED lines=10> */
[C---:B--2---:R-:W-:Y:S08]  /*e510*/  HMMA.16816.F32 R12, R192.reuse, R116, R12 ;  /* 0x00000074c00c723c */ /* 0x044ff0000000180c */
[----:B------:R-:W-:Y:S01]  /*e520*/  FMUL.FTZ R0, R4, c[0x0][0x320] ;  /* 0x0000c80004007a20 */ /* 0x000fe20000410000 */
[C---:B------:R-:W-:Y:S03]  /*e530*/  HMMA.16816.F32 R16, R192.reuse, R118, R16 ;  /* 0x00000076c010723c */ /* 0x040fe60000001810 */
[----:B------:R-:W-:Y:S02]  /*e540*/  FMUL.FTZ R126, R5, c[0x0][0x320] ;  /* 0x0000c800057e7a20 */ /* 0x000fe40000410000 */
[----:B------:R-:W1:Y:S01]  /*e550*/  MUFU.TANH R0, R0 ;  /* 0x0000000000007308 */ /* 0x000e620000002400 */
[----:B------:R-:W-:Y:S02]  /*e560*/  FMUL.FTZ R124, R6, c[0x0][0x320] ;  /* 0x0000c800067c7a20 */ /* 0x000fe40000410000 */
[----:B------:R-:W-:Y:S04]  /*e570*/  FMUL.FTZ R9, R9, c[0x0][0x320] ;  /* 0x0000c80009097a20 */ /* 0x000fe80000410000 */
[----:B------:R-:W-:Y:S02]  /*e580*/  FMUL.FTZ R10, R10, c[0x0][0x320] ;  /* 0x0000c8000a0a7a20 */ /* 0x000fe40000410000 */
[----:B------:R-:W-:Y:S01]  /*e590*/  FMUL.FTZ R11, R11, c[0x0][0x320] ;  /* 0x0000c8000b0b7a20 */ /* 0x000fe20000410000 */
[----:B------:R-:W2:Y:S01]  /*e5a0*/  MUFU.TANH R128, R9 ;  /* 0x0000000900807308 */ /* 0x000ea20000002400 */
[----:B------:R-:W-:Y:S02]  /*e5b0*/  FMUL.FTZ R125, R7, c[0x0][0x320] ;  /* 0x0000c800077d7a20 */ /* 0x000fe40000410000 */
[----:B------:R-:W3:Y:S01]  /*e5c0*/  LDSM.16.M88.4 R4, [R202+0x4000] ;  /* 0x00400000ca04783b */ /* 0x000ee20000000200 */
[----:B------:R-:W-:Y:S02]  /*e5d0*/  FMUL.FTZ R127, R8, c[0x0][0x320] ;  /* 0x0000c800087f7a20 */ /* 0x000fe40000410000 */
[----:B------:R-:W-:Y:S02]  /*e5e0*/  FMUL.FTZ R118, R12, c[0x0][0x320] ;  /* 0x0000c8000c767a20 */ /* 0x000fe40000410000 */
[----:B------:R-:W-:Y:S02]  /*e5f0*/  FMUL.FTZ R12, R13, c[0x0][0x320] ;  /* 0x0000c8000d0c7a20 */ /* 0x000fe40000410000 */
[----:B------:R-:W4:Y:S01]  /*e600*/  MUFU.TANH R116, R10 ;  /* 0x0000000a00747308 */ /* 0x000f220000002400 */
[----:B------:R-:W-:Y:S02]  /*e610*/  FMUL.FTZ R163, R14, c[0x0][0x320] ;  /* 0x0000c8000ea37a20 */ /* 0x000fe40000410000 */
[----:B------:R-:W-:Y:S02]  /*e620*/  FMUL.FTZ R13, R16, c[0x0][0x320] ;  /* 0x0000c800100d7a20 */ /* 0x000fe40000410000 */
[----:B------:R-:W-:Y:S02]  /*e630*/  FMUL.FTZ R14, R17, c[0x0][0x320] ;  /* 0x0000c800110e7a20 */ /* 0x000fe40000410000 */
[----:B------:R-:W-:Y:S02]  /*e640*/  FMUL.FTZ R15, R15, c[0x0][0x320] ;  /* 0x0000c8000f0f7a20 */ /* 0x000fe40000410000 */
[----:B------:R-:W-:Y:S01]  /*e650*/  FMUL.FTZ R18, R18, c[0x0][0x320] ;  /* 0x0000c80012127a20 */ /* 0x000fe20000410000 */
[----:B------:R5:W1:Y:S01]  /*e660*/  MUFU.TANH R117, R11 ;  /* 0x0000000b00757308 */ /* 0x000a620000002400 */
[----:B------:R-:W-:Y:S09]  /*e670*/  FMUL.FTZ R19, R19, c[0x0][0x320] ;  /* 0x0000c80013137a20 */ /* 0x000ff20000410000 */
[----:B------:R-:W1:Y:S10]  /*e680*/  MUFU.TANH R126, R126 ;  /* 0x0000007e007e7308 */ /* 0x000e740000002400 */
[----:B------:R-:W1:Y:S01]  /*e690*/  MUFU.TANH R124, R124 ;  /* 0x0000007c007c7308 */ /* 0x000e620000002400 */
[C---:B---3--:R-:W-:Y:S01]  /*e6a0*/  HMMA.16816.F32 R20, R192.reuse, R4, R20 ;  /* 0x00000004c014723c */ /* 0x048fe20000001814 */
[----:B-----5:R-:W3:Y:S08]  /*e6b0*/  LDSM.16.M88.4 R8, [R202+0x4800] ;  /* 0x00480000ca08783b */ /* 0x020ef00000000200 */
[----:B------:R-:W1:Y:S01]  /*e6c0*/  MUFU.TANH R125, R125 ;  /* 0x0000007d007d7308 */ /* 0x000e620000002400 */
[C---:B------:R-:W-:Y:S01]  /*e6d0*/  HMMA.16816.F32 R24, R192.reuse, R6, R24 ;  /* 0x00000006c018723c */ /* 0x040fe20000001818 */
[----:B------:R-:W5:Y:S08]  /*e6e0*/  LDSM.16.M88.4 R4, [R202+0x5000] ;  /* 0x00500000ca04783b */ /* 0x000f700000000200 */
[----:B------:R-:W1:Y:S05]  /*e6f0*/  MUFU.TANH R127, R127 ;  /* 0x0000007f007f7308 */ /* 0x000e6a0000002400 */
[----:B------:R-:W-:Y:S02]  /*e700*/  FMUL.FTZ R166, R20, c[0x0][0x320] ;  /* 0x0000c80014a67a20 */ /* 0x000fe40000410000 */
[----:B------:R-:W-:Y:S03]  /*e710*/  FMUL.FTZ R21, R21, c[0x0][0x320] ;  /* 0x0000c80015157a20 */ /* 0x000fe60000410000 */
[----:B------:R-:W1:Y:S01]  /*e720*/  MUFU.TANH R118, R118 ;  /* 0x0000007600767308 */ /* 0x000e620000002400 */
[----:B------:R-:W-:Y:S02]  /*e730*/  FMUL.FTZ R22, R22, c[0x0][0x320] ;  /* 0x0000c80016167a20 */ /* 0x000fe40000410000 */
[----:B------:R-:W-:Y:S02]  /*e740*/  FMUL.FTZ R23, R23, c[0x0][0x320] ;  /* 0x0000c80017177a20 */ /* 0x000fe40000410000 */
[----:B------:R-:W-:Y:S02]  /*e750*/  FMUL.FTZ R158, R24, c[0x0][0x320] ;  /* 0x0000c800189e7a20 */ /* 0x000fe40000410000 */
[----:B------:R-:W-:Y:S02]  /*e760*/  FMUL.FTZ R25, R25, c[0x0][0x320] ;  /* 0x0000c80019197a20 */ /* 0x000fe40000410000 */
[----:B------:R-:W-:Y:S01]  /*e770*/  FMUL.FTZ R26, R26, c[0x0][0x320] ;  /* 0x0000c8001a1a7a20 */ /* 0x000fe20000410000 */
[----:B------:R-:W1:Y:S01]  /*e780*/  MUFU.TANH R12, R12 ;  /* 0x0000000c000c7308 */ /* 0x000e620000002400 */
[----:B------:R-:W-:Y:S01]  /*e790*/  FMUL.FTZ R27, R27, c[0x0][0x320] ;  /* 0x0000c8001b1b7a20 */ /* 0x000fe20000410000 */
[C---:B---3--:R-:W-:Y:S08]  /*e7a0*/  HMMA.16816.F32 R28, R192.reuse, R8, R28 ;  /* 0x00000008c01c723c */ /* 0x048ff0000000181c */
[----:B------:R-:W3:Y:S01]  /*e7b0*/  MUFU.TANH R163, R163 ;  /* 0x000000a300a37308 */ /* 0x000ee20000002400 */
[C---:B------:R-:W-:Y:S01]  /*e7c0*/  HMMA.16816.F32 R32, R192.reuse, R10, R32 ;  /* 0x0000000ac020723c */ /* 0x040fe20000001820 */
[----:B------:R-:W1:Y:S01]  /*e7d0*/  LDSM.16.M88.4 R8, [R202+0x5800] ;  /* 0x00580000ca08783b */ /* 0x000e620000000200 */
[----:B------:R-:W-:Y:S07]  /*e7e0*/  DEPBAR.LE SB0, 0x0 ;  /* 0x000080000000791a */ /* 0x000fee0000000000 */
[----:B------:R1:W1:Y:S01]  /*e7f0*/  MUFU.TANH R151, R15 ;  /* 0x0000000f00977308 */ /* 0x0002620000002400 */
[----:B------:R-:W-:Y:S01]  /*e800*/  BAR.SYNC.DEFER_BLOCKING 0x0 ;  /* 0x0000000000007b1d */ /* 0x000fe20000010000 */
[C---:B-----5:R-:W-:Y:S05]  /*e810*/  HMMA.16816.F32 R36, R192.reuse, R4, R36 ;  /* 0x00000004c024723c */ /* 0x060fea0000001824 */
[----:B------:R-:W-:Y:S03]  /*e820*/  FMUL.FTZ R234, R28, c[0x0][0x320] ;  /* 0x0000c8001cea7a20 */ /* 0x000fe60000410000 */
[----:B------:R-:W2:Y:S01]  /*e830*/  MUFU.TANH R13, R13 ;  /* 0x0000000d000d7308 */ /* 0x000ea20000002400 */
[C---:B------:R-:W-:Y:S03]  /*e840*/  HMMA.16816.F32 R40, R192.reuse, R6, R40 ;  /* 0x00000006c028723c */ /* 0x040fe60000001828 */
[----:B------:R-:W-:Y:S02]  /*e850*/  FMUL.FTZ R29, R29, c[0x0][0x320] ;  /* 0x0000c8001d1d7a20 */ /* 0x000fe40000410000 */
[----:B------:R-:W-:Y:S02]  /*e860*/  FMUL.FTZ R236, R32, c[0x0][0x320] ;  /* 0x0000c80020ec7a20 */ /* 0x000fe40000410000 */
[----:B------:R-:W-:Y:S02]  /*e870*/  FMUL.FTZ R30, R30, c[0x0][0x320] ;  /* 0x0000c8001e1e7a20 */ /* 0x000fe40000410000 */
[----:B------:R-:W2:Y:S03]  /*e880*/  MUFU.TANH R14, R14 ;  /* 0x0000000e000e7308 */ /* 0x000ea60000002400 */
[----:B------:R-:W-:Y:S02]  /*e890*/  FMUL.FTZ R31, R31, c[0x0][0x320] ;  /* 0x0000c8001f1f7a20 */ /* 0x000fe40000410000 */
[----:B------:R-:W-:Y:S02]  /*e8a0*/  FMUL.FTZ R33, R33, c[0x0][0x320] ;  /* 0x0000c80021217a20 */ /* 0x000fe40000410000 */
[----:B------:R-:W-:Y:S02]  /*e8b0*/  FMUL.FTZ R232, R36, c[0x0][0x320] ;  /* 0x0000c80024e87a20 */ /* 0x000fe40000410000 */
[----:B------:R-:W-:Y:S01]  /*e8c0*/  FMUL.FTZ R34, R34, c[0x0][0x320] ;  /* 0x0000c80022227a20 */ /* 0x000fe20000410000 */
[----:B------:R2:W2:Y:S01]  /*e8d0*/  MUFU.TANH R153, R18 ;  /* 0x0000001200997308 */ /* 0x0004a20000002400 */
[----:B------:R-:W-:Y:S01]  /*e8e0*/  FMUL.FTZ R35, R35, c[0x0][0x320] ;  /* 0x0000c80023237a20 */ /* 0x000fe20000410000 */
[C---:B-1----:R-:W-:Y:S03]  /*e8f0*/  HMMA.16816.F32 R44, R192.reuse, R8, R44 ;  /* 0x00000008c02c723c */ /* 0x042fe6000000182c */
[----:B------:R-:W-:Y:S02]  /*e900*/  FMUL.FTZ R164, R40, c[0x0][0x320] ;  /* 0x0000c80028a47a20 */ /* 0x000fe40000410000 */
[----:B------:R-:W-:Y:S03]  /*e910*/  FMUL.FTZ R37, R37, c[0x0][0x320] ;  /* 0x0000c80025257a20 */ /* 0x000fe60000410000 */
        /* <DEDUP_REMOVED lines=17> */
[----:B------:R-:W-:Y:S09]  /*ea30*/  FMUL.FTZ R50, R50, c[0x0][0x320] ;  /* 0x0000c80032327a20 */ /* 0x000ff20000410000 */
        /* <DEDUP_REMOVED lines=28> */
[----:B------:R-:W1:Y:S01]  /*ec00*/  MUFU.TANH R4, R4 ;  /* 0x0000000400047308 */ /* 0x000e620000002400 */
[----:B------:R-:W-:-:S05]  /*ec10*/  @!P0 BRA `(.L_x_55) ;  /* 0x0000034000008947 */ /* 0x000fca0003800000 */
[----:B--234-:R-:W-:Y:S01]  /*ec20*/  PLOP3.LUT P2, PT, PT, PT, UP3, 0x80, 0x0 ;  /* 0x000000000000781c */ /* 0x01cfe20003f4f038 */
[----:B------:R-:W-:Y:S01]  /*ec30*/  IMAD R6, R168, 0x60, R220 ;  /* 0x00000060a8067824 */ /* 0x000fe200078e02dc */
[----:B------:R-:W-:Y:S01]  /*ec40*/  PLOP3.LUT P0, PT, PT, PT, UP3, 0x80, 0x0 ;  /* 0x000000000000781c */ /* 0x000fe20003f0f038 */
[----:B------:R-:W-:Y:S03]  /*ec50*/  IMAD.MOV.U32 R216, RZ, RZ, RZ ;  /* 0x000000ffffd87224 */ /* 0x000fe600078e00ff */
[----:B------:R-:W-:Y:S05]  /*ec60*/  IADD3 R217, R6, -0x60, R219 ;  /* 0xffffffa006d97810 */ /* 0x000fea0007ffe0db */
[----:B------:R-:W-:Y:S02]  /*ec70*/  IMAD.MOV.U32 R5, RZ, RZ, R217 ;  /* 0x000000ffff057224 */ /* 0x000fe400078e00d9 */
[----:B------:R-:W-:Y:S05]  /*ec80*/  @P2 IMAD.HI.U32 R8, R217, c[0x0][0x2bc], RZ ;  /* 0x0000af00d9082a27 */ /* 0x000fea00078e00ff */
[----:B------:R-:W-:Y:S04]  /*ec90*/  @P0 SHF.R.U32.HI R5, RZ, c[0x0][0x2c0], R8 ;  /* 0x0000b000ff050a19 */ /* 0x000fe80000011608 */
[C---:B------:R-:W-:Y:S04]  /*eca0*/  @!P1 IADD3 R9, P0, R5.reuse, UR12, RZ ;  /* 0x0000000c05099c10 */ /* 0x040fe8000ff1e0ff */
[----:B------:R-:W-:Y:S02]  /*ecb0*/  @!P1 LEA.HI.X.SX32 R8, R5, UR7, 0x1, P0 ;  /* 0x0000000705089c11 */ /* 0x000fe400080f0eff */
[C---:B------:R-:W-:Y:S04]  /*ecc0*/  @!P1 LEA R6, P0, R9.reuse, c[0x0][0x2a0], 0x2 ;  /* 0x0000a80009069a11 */ /* 0x040fe800078010ff */
[----:B------:R-:W-:Y:S01]  /*ecd0*/  @!P1 LEA.HI.X R7, R9, c[0x0][0x2a4], R8, 0x2, P0 ;  /* 0x0000a90009079a11 */ /* 0x000fe200000f1408 */
[----:B------:R-:W-:Y:S04]  /*ece0*/  IMAD.MOV R8, RZ, RZ, -R5 ;  /* 0x000000ffff087224 */ /* 0x000fe800078e0a05 */
[----:B------:R2:W3:Y:S01]  /*ecf0*/  @!P1 LDG.E R216, [R6.64] ;  /* 0x0000000e06d89981 */ /* 0x0004e2000c1e1900 */
[----:B------:R-:W-:Y:S05]  /*ed00*/  IMAD R217, R8, c[0x0][0x2b8], R217 ;  /* 0x0000ae0008d97a24 */ /* 0x000fea00078e02d9 */
[----:B------:R-:W-:Y:S05]  /*ed10*/  SHF.R.S32.HI R5, RZ, 0x1f, R217 ;  /* 0x0000001fff057819 */ /* 0x000fea00000114d9 */
        /* <DEDUP_REMOVED lines=12> */
[----:B------:R-:W2:Y:S04]  /*ede0*/  SHFL.IDX PT, R9, R24, RZ, 0x181f ;  /* 0x00181fff18097589 */ /* 0x000ea800000e0000 */
[----:B------:R-:W3:Y:S04]  /*edf0*/  SHFL.IDX PT, R10, R15, RZ, 0x181f ;  /* 0x00181fff0f0a7589 */ /* 0x000ee800000e0000 */
[----:B------:R-:W4:Y:S04]  /*ee00*/  SHFL.IDX PT, R7, R24, 0x1, 0x181f ;  /* 0x00381f0018077f89 */ /* 0x000f2800000e0000 */
[----:B------:R-:W5:Y:S04]  /*ee10*/  SHFL.IDX PT, R8, R15, 0x1, 0x181f ;  /* 0x00381f000f087f89 */ /* 0x000f6800000e0000 */
[----:B------:R-:W1:Y:S04]  /*ee20*/  SHFL.IDX PT, R5, R24, 0x2, 0x181f ;  /* 0x00581f0018057f89 */ /* 0x000e6800000e0000 */
[----:B------:R-:W1:Y:S01]  /*ee30*/  SHFL.IDX PT, R6, R15, 0x2, 0x181f ;  /* 0x00581f000f067f89 */ /* 0x000e6200000e0000 */
[CC--:B--2---:R-:W-:Y:S05]  /*ee40*/  IADD3 R16, P0, R9.reuse, R231.reuse, RZ ;  /* 0x000000e709107210 */ /* 0x0c4fea0007f1e0ff */
[C---:B---3--:R-:W-:Y:S01]  /*ee50*/  IMAD.X R17, R10.reuse, 0x1, R169, P0 ;  /* 0x000000010a117824 */ /* 0x048fe200000e06a9 */
[-C--:B------:R-:W-:Y:S02]  /*ee60*/  IADD3 R18, P0, R9, R230.reuse, RZ ;  /* 0x000000e609127210 */ /* 0x080fe40007f1e0ff */
[CC--:B----4-:R-:W-:Y:S02]  /*ee70*/  IADD3 R20, P6, R7.reuse, R231.reuse, RZ ;  /* 0x000000e707147210 */ /* 0x0d0fe40007fde0ff */
[----:B------:R2:W-:Y:S01]  /*ee80*/  LDGSTS.E.BYPASS.LTC128B.128 [R218+0x8100], [R16.64], !P4 ;  /* 0x0810000010da7fae */ /* 0x0005e2000e101d4e */
[----:B-1----:R-:W-:Y:S01]  /*ee90*/  IMAD.X R19, R10, 0x1, R233, P0 ;  /* 0x000000010a137824 */ /* 0x002fe200000e06e9 */
[-C--:B------:R-:W-:Y:S01]  /*eea0*/  IADD3 R22, P5, R7, R230.reuse, RZ ;  /* 0x000000e607167210 */ /* 0x080fe20007fbe0ff */
[C---:B-----5:R-:W-:Y:S03]  /*eeb0*/  IMAD.X R21, R8.reuse, 0x1, R169, P6 ;  /* 0x0000000108157824 */ /* 0x060fe600030e06a9 */
[----:B------:R2:W-:Y:S01]  /*eec0*/  LDGSTS.E.BYPASS.LTC128B.128 [R218+0xb100], [R18.64], !P3 ;  /* 0x0b10000012da7fae */ /* 0x0005e2000d901d4e */
[C---:B------:R-:W-:Y:S01]  /*eed0*/  IADD3 R10, P2, R5.reuse, R231, RZ ;  /* 0x000000e7050a7210 */ /* 0x040fe20007f5e0ff */
[----:B------:R-:W-:Y:S01]  /*eee0*/  IMAD.X R23, R8, 0x1, R233, P5 ;  /* 0x0000000108177824 */ /* 0x000fe200028e06e9 */
[----:B------:R-:W-:Y:S01]  /*eef0*/  IADD3 R24, P0, R5, R230, RZ ;  /* 0x000000e605187210 */ /* 0x000fe20007f1e0ff */
[----:B------:R2:W-:Y:S02]  /*ef00*/  LDGSTS.E.BYPASS.LTC128B.128 [R218+0x9100], [R20.64], !P4 ;  /* 0x0910000014da7fae */ /* 0x0005e4000e101d4e */
[C---:B------:R-:W-:Y:S02]  /*ef10*/  IMAD.X R11, R6.reuse, 0x1, R169, P2 ;  /* 0x00000001060b7824 */ /* 0x040fe400010e06a9 */
[----:B------:R2:W-:Y:S01]  /*ef20*/  LDGSTS.E.BYPASS.LTC128B.128 [R218+0xc100], [R22.64], !P3 ;  /* 0x0c10000016da7fae */ /* 0x0005e2000d901d4e */
[----:B------:R-:W-:Y:S03]  /*ef30*/  IMAD.X R25, R6, 0x1, R233, P0 ;  /* 0x0000000106197824 */ /* 0x000fe600000e06e9 */
[----:B------:R2:W-:Y:S04]  /*ef40*/  LDGSTS.E.BYPASS.LTC128B.128 [R218+0xa100], [R10.64], !P4 ;  /* 0x0a1000000ada7fae */ /* 0x0005e8000e101d4e */
[----:B------:R2:W-:Y:S02]  /*ef50*/  LDGSTS.E.BYPASS.LTC128B.128 [R218+0xd100], [R24.64], !P3 ;  /* 0x0d10000018da7fae */ /* 0x0005e4000d901d4e */
.L_x_55:
[----:B--234-:R-:W-:Y:S01]  /*ef60*/  IMAD.MOV.U32 R9, RZ, RZ, R221 ;  /* 0x000000ffff097224 */ /* 0x01cfe200078e00dd */
[----:B------:R-:W-:Y:S01]  /*ef70*/  PLOP3.LUT P2, PT, PT, PT, UP2, 0x80, 0x0 ;  /* 0x000000000000781c */ /* 0x000fe20003f4f028 */
[----:B------:R-:W0:Y:S01]  /*ef80*/  LDGDEPBAR ;  /* 0x00000000000079af */ /* 0x000e220000000000 */
[----:B------:R-:W-:Y:S01]  /*ef90*/  PLOP3.LUT P0, PT, PT, PT, UP2, 0x80, 0x0 ;  /* 0x000000000000781c */ /* 0x000fe20003f0f028 */
[----:B------:R-:W-:Y:S02]  /*efa0*/  IMAD R11, R168, -0x60, RZ ;  /* 0xffffffa0a80b7824 */ /* 0x000fe400078e02ff */
[----:B------:R-:W-:Y:S08]  /*efb0*/  IMAD.U32 R6, RZ, RZ, UR8 ;  /* 0x00000008ff067e24 */ /* 0x000ff0000f8e00ff */
[----:B------:R-:W-:Y:S05]  /*efc0*/  @P2 IMAD.HI.U32 R5, R221, c[0x0][0x2c8], RZ ;  /* 0x0000b200dd052a27 */ /* 0x000fea00078e00ff */
[----:B------:R-:W-:Y:S02]  /*efd0*/  @P0 SHF.R.U32.HI R9, RZ, c[0x0][0x2cc], R5 ;  /* 0x0000b300ff090a19 */ /* 0x000fe40000011605 */
[----:B------:R-:W-:Y:S02]  /*efe0*/  PLOP3.LUT P0, PT, PT, PT, UP1, 0x40, 0x0 ;  /* 0x000000000000781c */ /* 0x000fe40003f0e818 */
[----:B------:R-:W-:Y:S01]  /*eff0*/  IADD3 R5, -R222, 0x1, R11 ;  /* 0x00000001de057810 */ /* 0x000fe20007ffe10b */
[----:B------:R-:W2:Y:S03]  /*f000*/  SHFL.IDX PT, R17, R9, RZ, 0x1c1f ;  /* 0x001c1fff09117589 */ /* 0x000ea600000e0000 */
[----:B------:R-:W-:Y:S01]  /*f010*/  IADD3 R6, R5, -c[0x0][0x168], R6 ;  /* 0x80005a0005067a10 */ /* 0x000fe20007ffe006 */
[----:B------:R-:W-:Y:S03]  /*f020*/  IMAD.IADD R5, R11, 0x1, -R222 ;  /* 0x000000010b057824 */ /* 0x000fe600078e0ade */
        /* <DEDUP_REMOVED lines=20> */
.L_x_58:
[----:B------:R-:W-:Y:S04]  /*f170*/  MOV R8, c[0x0][0x32c] ;  /* 0x0000cb0000087a02 */ /* 0x000fe80000000f00 */
[----:B------:R-:W-:Y:S11]  /*f180*/  ISETP.NE.AND P0, PT, R8, 0x1, PT ;  /* 0x000000010800780c */ /* 0x000ff60003f05270 */
[----:B------:R-:W-:Y:S02]  /*f190*/  @!UPT UIADD3 URZ, URZ, URZ, URZ ;  /* 0x0000003f3f3ff290 */ /* 0x000fe4000fffe03f */
[----:B------:R-:W-:Y:S05]  /*f1a0*/  @P0 IMAD.HI.U32 R8, R10, c[0x0][0x330], RZ ;  /* 0x0000cc000a080a27 */ /* 0x000fea00078e00ff */
[----:B------:R-:W-:Y:S02]  /*f1b0*/  @P0 SHF.R.U32.HI R10, RZ, c[0x0][0x334], R8 ;  /* 0x0000cd00ff0a0a19 */ /* 0x000fe40000011608 */
.L_x_59:
[----:B------:R-:W-:Y:S05]  /*f1c0*/  BSYNC B0 ;  /* 0x0000000000007941 */ /* 0x000fea0003800000 */
.L_x_57:
[----:B------:R-:W-:Y:S05]  /*f1d0*/  IMAD R10, R10, c[0x0][0x32c], R5 ;  /* 0x0000cb000a0a7a24 */ /* 0x000fea00078e0205 */
[----:B------:R-:W-:Y:S02]  /*f1e0*/  IADD3 R17, R10, c[0x0][0x32c], RZ ;  /* 0x0000cb000a117a10 */ /* 0x000fe40007ffe0ff */
[----:B------:R-:W-:Y:S02]  /*f1f0*/  IMNMX R15, R15, R10, !PT ;  /* 0x0000000a0f0f7217 */ /* 0x000fe40007800200 */
[----:B------:R-:W-:Y:S02]  /*f200*/  IMNMX R16, R16, R17, PT ;  /* 0x0000001110107217 */ /* 0x000fe40003800200 */
.L_x_56:
[C---:B------:R-:W-:Y:S01]  /*f210*/  ISETP.GE.AND P2, PT, R11.reuse, 0x2, PT ;  /* 0x000000020b00780c */ /* 0x040fe20003f46270 */
[----:B------:R-:W2:Y:S01]  /*f220*/  SHFL.IDX PT, R9, R9, 0x1, 0x1c1f ;  /* 0x003c1f0009097f89 */ /* 0x000ea200000e0000 */
[----:B------:R-:W-:Y:S02]  /*f230*/  ISETP.GE.AND P0, PT, R11, 0x9, PT ;  /* 0x000000090b00780c */ /* 0x000fe40003f06270 */
[----:B------:R-:W-:Y:S02]  /*f240*/  LOP3.LUT R227, R227, 0xfff7ffff, RZ, 0xc0, !PT ;  /* 0xfff7ffffe3e37812 */ /* 0x000fe400078ec0ff */
[C---:B------:R-:W-:Y:S02]  /*f250*/  ISETP.GE.AND P5, PT, R11.reuse, 0xa, PT ;  /* 0x0000000a0b00780c */ /* 0x040fe40003fa6270 */
[----:B------:R-:W-:Y:S05]  /*f260*/  ISETP.GE.AND P6, PT, R11, 0x52, PT ;  /* 0x000000520b00780c */ /* 0x000fea0003fc6270 */
[----:B------:R-:W-:Y:S02]  /*f270*/  @P2 LOP3.LUT R227, R227, 0x80000, RZ, 0xfc, !PT ;  /* 0x00080000e3e32812 */ /* 0x000fe400078efcff */
[----:B------:R-:W-:Y:S02]  /*f280*/  ISETP.GT.AND P2, PT, R15, 0x1, !P2 ;  /* 0x000000010f00780c */ /* 0x000fe40005744270 */
[----:B------:R-:W-:Y:S02]  /*f290*/  LOP3.LUT R227, R227, 0xfffbffff, RZ, 0xc0, !PT ;  /* 0xfffbffffe3e37812 */ /* 0x000fe400078ec0ff */
[----:B------:R-:W-:Y:S02]  /*f2a0*/  ISETP.LT.OR P2, PT, R16, 0x2, P2 ;  /* 0x000000021000780c */ /* 0x000fe40001741670 */
[----:B------:R-:W-:Y:S02]  /*f2b0*/  @P0 LOP3.LUT R227, R227, 0x40000, RZ, 0xfc, !PT ;  /* 0x00040000e3e30812 */ /* 0x000fe400078efcff */
[----:B------:R-:W-:Y:S02]  /*f2c0*/  ISETP.GT.AND P0, PT, R15, 0x8, !P0 ;  /* 0x000000080f00780c */ /* 0x000fe40004704270 */
[----:B------:R-:W-:Y:S01]  /*f2d0*/  FSEL R126, R126, -INF , !P2 ;  /* 0xff8000007e7e7808 */ /* 0x000fe20005000000 */
[--C-:B--2---:R-:W-:Y:S01]  /*f2e0*/  IMAD.IADD R6, R6, 0x1, R9.reuse ;  /* 0x0000000106067824 */ /* 0x104fe200078e0209 */
[----:B------:R-:W-:Y:S02]  /*f2f0*/  ISETP.GE.AND P2, PT, R11, 0x11, PT ;  /* 0x000000110b00780c */ /* 0x000fe40003f46270 */
[C---:B------:R-:W-:Y:S02]  /*f300*/  ISETP.LT.OR P0, PT, R16.reuse, 0x9, P0 ;  /* 0x000000091000780c */ /* 0x040fe40000701670 */
        /* <DEDUP_REMOVED lines=12> */
[----:B-1----:R-:W-:Y:S02]  /*f3d0*/  FSEL R42, R118, -INF , !P0 ;  /* 0xff800000762a7808 */ /* 0x002fe40004000000 */
[----:B------:R-:W-:Y:S02]  /*f3e0*/  ISETP.GT.AND P0, PT, R15, 0x11, !P2 ;  /* 0x000000110f00780c */ /* 0x000fe40005704270 */
[----:B------:R-:W-:Y:S02]  /*f3f0*/  ISETP.GE.AND P5, PT, R11, 0x59, PT ;  /* 0x000000590b00780c */ /* 0x000fe40003fa6270 */
[----:B------:R-:W-:Y:S02]  /*f400*/  ISETP.LT.OR P0, PT, R16, 0x12, P0 ;  /* 0x000000121000780c */ /* 0x000fe40000701670 */
[----:B------:R-:W-:Y:S02]  /*f410*/  @P2 LOP3.LUT R227, R227, 0x8000, RZ, 0xfc, !PT ;  /* 0x00008000e3e32812 */ /* 0x000fe400078efcff */
[----:B------:R-:W-:Y:S02]  /*f420*/  ISETP.GE.AND P2, PT, R11, 0x19, PT ;  /* 0x000000190b00780c */ /* 0x000fe40003f46270 */
[----:B------:R-:W-:Y:S02]  /*f430*/  LOP3.LUT R227, R227, 0xffffbfff, RZ, 0xc0, !PT ;  /* 0xffffbfffe3e37812 */ /* 0x000fe400078ec0ff */
[----:B------:R-:W-:Y:S02]  /*f440*/  FSEL R40, R12, -INF , !P0 ;  /* 0xff8000000c287808 */ /* 0x000fe40004000000 */
[----:B------:R-:W-:Y:S04]  /*f450*/  ISETP.GT.AND P0, PT, R15, 0x18, !P2 ;  /* 0x000000180f00780c */ /* 0x000fe80005704270 */
[C---:B------:R-:W-:Y:S03]  /*f460*/  ISETP.LT.OR P0, PT, R16.reuse, 0x19, P0 ;  /* 0x000000191000780c */ /* 0x040fe60000701670 */
        /* <DEDUP_REMOVED lines=90> */
[----:B------:R-:W-:Y:S02]  /*fa10*/  ISETP.GT.AND P0, PT, R15, 0x58, !P5 ;  /* 0x000000580f00780c */ /* 0x000fe40006f04270 */
[----:B------:R-:W-:Y:S02]  /*fa20*/  LOP3.LUT R227, R227, 0xffefffff, RZ, 0xc0, !PT ;  /* 0xffefffffe3e37812 */ /* 0x000fe400078ec0ff */
[----:B------:R-:W-:Y:S04]  /*fa30*/  ISETP.LT.OR P0, PT, R16, 0x59, P0 ;  /* 0x000000591000780c */ /* 0x000fe80000701670 */
[----:B------:R-:W-:Y:S02]  /*fa40*/  FSEL R142, R142, -INF , !P0 ;  /* 0xff8000008e8e7808 */ /* 0x000fe40004000000 */
[----:B------:R-:W-:Y:S02]  /*fa50*/  ISETP.GT.AND P0, PT, R15, RZ, !P2 ;  /* 0x000000ff0f00720c */ /* 0x000fe40005704270 */
[----:B------:R-:W-:Y:S02]  /*fa60*/  @P2 LOP3.LUT R227, R227, 0x100000, RZ, 0xfc, !PT ;  /* 0x00100000e3e32812 */ /* 0x000fe400078efcff */
[----:B------:R-:W-:Y:S02]  /*fa70*/  ISETP.LT.OR P0, PT, R16, 0x1, P0 ;  /* 0x000000011000780c */ /* 0x000fe40000701670 */
[----:B------:R-:W-:Y:S02]  /*fa80*/  ISETP.GE.AND P2, PT, R11, 0x5a, PT ;  /* 0x0000005a0b00780c */ /* 0x000fe40003f46270 */
[----:B------:R-:W-:Y:S01]  /*fa90*/  FSEL R12, R0, -INF , !P0 ;  /* 0xff800000000c7808 */ /* 0x000fe20004000000 */
[----:B------:R-:W-:Y:S01]  /*faa0*/  IMAD.IADD R0, R7, 0x1, R9 ;  /* 0x0000000107007824 */ /* 0x000fe200078e0209 */
        /* <DEDUP_REMOVED lines=21> */
.L_x_62:
[----:B------:R-:W-:Y:S04]  /*fc00*/  MOV R7, 0x1 ;  /* 0x0000000100077802 */ /* 0x000fe80000000f00 */
[----:B------:R-:W-:Y:S11]  /*fc10*/  ISETP.NE.AND P0, PT, R7, c[0x0][0x32c], PT ;  /* 0x0000cb0007007a0c */ /* 0x000ff60003f05270 */
[----:B------:R-:W-:Y:S02]  /*fc20*/  @!UPT UIADD3 URZ, URZ, URZ, URZ ;  /* 0x0000003f3f3ff290 */ /* 0x000fe4000fffe03f */
[----:B------:R-:W-:Y:S05]  /*fc30*/  @P0 IMAD.HI.U32 R7, R14, c[0x0][0x330], RZ ;  /* 0x0000cc000e070a27 */ /* 0x000fea00078e00ff */
[----:B------:R-:W-:Y:S02]  /*fc40*/  @P0 SHF.R.U32.HI R14, RZ, c[0x0][0x334], R7 ;  /* 0x0000cd00ff0e0a19 */ /* 0x000fe40000011607 */
.L_x_63:
[----:B------:R-:W-:Y:S05]  /*fc50*/  BSYNC B0 ;  /* 0x0000000000007941 */ /* 0x000fea0003800000 */
.L_x_61:
[----:B------:R-:W-:Y:S05]  /*fc60*/  IMAD R5, R14, c[0x0][0x32c], R5 ;  /* 0x0000cb000e057a24 */ /* 0x000fea00078e0205 */
[----:B------:R-:W-:Y:S02]  /*fc70*/  IADD3 R7, R5, c[0x0][0x32c], RZ ;  /* 0x0000cb0005077a10 */ /* 0x000fe40007ffe0ff */
[----:B------:R-:W-:Y:S02]  /*fc80*/  IMNMX R6, R6, R5, !PT ;  /* 0x0000000506067217 */ /* 0x000fe40007800200 */
[----:B------:R-:W-:Y:S02]  /*fc90*/  IMNMX R0, R0, R7, PT ;  /* 0x0000000700007217 */ /* 0x000fe40003800200 */
.L_x_60:
[C---:B------:R-:W-:Y:S01]  /*fca0*/  LOP3.LUT P0, RZ, R227.reuse, 0x100000, RZ, 0xc0, !PT ;  /* 0x00100000e3ff7812 */ /* 0x040fe2000780c0ff */
        /* <DEDUP_REMOVED lines=71> */
[C---:B------:R-:W-:Y:S02]  /*10120*/  ISETP.GT.AND P6, PT, R6.reuse, 0x51, !P6 ;  /* 0x000000510600780c */ /* 0x040fe400077c4270 */
        /* <DEDUP_REMOVED lines=11> */
[C---:B------:R-:W-:Y:S02]  /*101e0*/  ISETP.LT.OR P6, PT, R0.reuse, 0x52, P6 ;  /* 0x000000520000780c */ /* 0x040fe400037c1670 */
[----:B------:R-:W-:Y:S02]  /*101f0*/  ISETP.LT.OR P0, PT, R0, 0x2a, P0 ;  /* 0x0000002a0000780c */ /* 0x000fe40000701670 */
[----:B------:R-:W-:Y:S02]  /*10200*/  FMNMX.FTZ R5, R150, R5, !PT ;  /* 0x0000000596057209 */ /* 0x000fe40007810000 */
[----:B------:R-:W-:Y:S02]  /*10210*/  FSEL R171, R171, -INF , !P0 ;  /* 0xff800000abab7808 */ /* 0x000fe40004000000 */
[----:B------:R-:W-:Y:S02]  /*10220*/  LOP3.LUT P0, RZ, R227, 0x100, RZ, 0xc0, !PT ;  /* 0x00000100e3ff7812 */ /* 0x000fe4000780c0ff */
[----:B------:R-:W-:Y:S02]  /*10230*/  FMNMX.FTZ R16, R171, R16, !PT ;  /* 0x00000010ab107209 */ /* 0x000fe40007810000 */
[C---:B------:R-:W-:Y:S02]  /*10240*/  ISETP.GT.AND P0, PT, R6.reuse, 0x30, !P0 ;  /* 0x000000300600780c */ /* 0x040fe40004704270 */
[----:B------:R-:W-:Y:S02]  /*10250*/  ISETP.GT.AND P2, PT, R6, 0x59, !P2 ;  /* 0x000000590600780c */ /* 0x000fe40005744270 */
[C---:B------:R-:W-:Y:S02]  /*10260*/  ISETP.LT.OR P0, PT, R0.reuse, 0x31, P0 ;  /* 0x000000310000780c */ /* 0x040fe40000701670 */
[----:B------:R-:W-:Y:S02]  /*10270*/  ISETP.LT.OR P5, PT, R0, 0x59, P5 ;  /* 0x000000590000780c */ /* 0x000fe40002fa1670 */
[----:B------:R-:W-:Y:S02]  /*10280*/  FSEL R245, R245, -INF , !P0 ;  /* 0xff800000f5f57808 */ /* 0x000fe40004000000 */
[----:B------:R-:W-:Y:S02]  /*10290*/  LOP3.LUT P0, RZ, R227, 0x80, RZ, 0xc0, !PT ;  /* 0x00000080e3ff7812 */ /* 0x000fe4000780c0ff */
[----:B------:R-:W-:Y:S02]  /*102a0*/  FMNMX.FTZ R16, R245, R16, !PT ;  /* 0x00000010f5107209 */ /* 0x000fe40007810000 */
[----:B------:R-:W-:Y:S02]  /*102b0*/  ISETP.GT.AND P0, PT, R6, 0x31, !P0 ;  /* 0x000000310600780c */ /* 0x000fe40004704270 */
[----:B------:R-:W-:Y:S02]  /*102c0*/  FSEL R139, R139, -INF , !P6 ;  /* 0xff8000008b8b7808 */ /* 0x000fe40007000000 */
[----:B------:R-:W-:Y:S02]  /*102d0*/  ISETP.LT.OR P0, PT, R0, 0x32, P0 ;  /* 0x000000320000780c */ /* 0x000fe40000701670 */
[----:B------:R-:W-:Y:S02]  /*102e0*/  FMNMX.FTZ R5, R142, R5, !PT ;  /* 0x000000058e057209 */ /* 0x000fe40007810000 */
[----:B------:R-:W-:Y:S02]  /*102f0*/  FSEL R243, R243, -INF , !P0 ;  /* 0xff800000f3f37808 */ /* 0x000fe40004000000 */
[----:B------:R-:W-:Y:S02]  /*10300*/  LOP3.LUT P0, RZ, R227, 0x40, RZ, 0xc0, !PT ;  /* 0x00000040e3ff7812 */ /* 0x000fe4000780c0ff */
[----:B------:R-:W-:Y:S02]  /*10310*/  FMNMX.FTZ R16, R243, R16, !PT ;  /* 0x00000010f3107209 */ /* 0x000fe40007810000 */
[----:B------:R-:W-:Y:S02]  /*10320*/  ISETP.GT.AND P0, PT, R6, 0x38, !P0 ;  /* 0x000000380600780c */ /* 0x000fe40004704270 */
[----:B------:R-:W-:Y:S02]  /*10330*/  FSEL R135, R135, -INF , !P5 ;  /* 0xff80000087877808 */ /* 0x000fe40006800000 */
[C---:B------:R-:W-:Y:S02]  /*10340*/  ISETP.LT.OR P0, PT, R0.reuse, 0x39, P0 ;  /* 0x000000390000780c */ /* 0x040fe40000701670 */
[----:B------:R-:W-:Y:S02]  /*10350*/  ISETP.LT.OR P2, PT, R0, 0x5a, P2 ;  /* 0x0000005a0000780c */ /* 0x000fe40001741670 */
[----:B------:R-:W-:Y:S02]  /*10360*/  FSEL R241, R241, -INF , !P0 ;  /* 0xff800000f1f17808 */ /* 0x000fe40004000000 */
[----:B------:R-:W-:Y:S02]  /*10370*/  LOP3.LUT P0, RZ, R227, 0x20, RZ, 0xc0, !PT ;  /* 0x00000020e3ff7812 */ /* 0x000fe4000780c0ff */
[----:B------:R-:W-:Y:S02]  /*10380*/  FMNMX.FTZ R16, R241, R16, !PT ;  /* 0x00000010f1107209 */ /* 0x000fe40007810000 */
[----:B------:R-:W-:Y:S02]  /*10390*/  ISETP.GT.AND P0, PT, R6, 0x39, !P0 ;  /* 0x000000390600780c */ /* 0x000fe40004704270 */
[----:B------:R-:W-:Y:S02]  /*103a0*/  FMNMX.FTZ R13, R140, R5, !PT ;  /* 0x000000058c0d7209 */ /* 0x000fe40007810000 */
[----:B------:R-:W-:Y:S02]  /*103b0*/  ISETP.LT.OR P0, PT, R0, 0x3a, P0 ;  /* 0x0000003a0000780c */ /* 0x000fe40000701670 */
[----:B------:R-:W-:Y:S01]  /*103c0*/  FSEL R117, R4, -INF , !P2 ;  /* 0xff80000004757808 */ /* 0x000fe20005000000 */
        /* <DEDUP_REMOVED lines=39> */
[----:B------:R-:W-:Y:S01]  /*10640*/  LDSM.16.MT88.4 R12, [R212+0x100] ;  /* 0x00010000d40c783b */ /* 0x000fe20000004200 */
[--C-:B------:R-:W-:Y:S02]  /*10650*/  FFMA.FTZ R118, R10, c[0x0][0x2d0], -R149.reuse ;  /* 0x0000b4000a767a23 */ /* 0x100fe40000010895 */
[--C-:B------:R-:W-:Y:S01]  /*10660*/  FFMA.FTZ R129, R8, c[0x0][0x2d0], -R149.reuse ;  /* 0x0000b40008817a23 */ /* 0x100fe20000010895 */
[----:B------:R-:W-:Y:S01]  /*10670*/  MUFU.EX2 R128, R128 ;  /* 0x0000008000807308 */ /* 0x000fe20000000800 */
[--C-:B------:R-:W-:Y:S02]  /*10680*/  FFMA.FTZ R119, R126, c[0x0][0x2d0], -R149.reuse ;  /* 0x0000b4007e777a23 */ /* 0x100fe40000010895 */
[--C-:B------:R-:W-:Y:S02]  /*10690*/  FFMA.FTZ R136, R42, c[0x0][0x2d0], -R149.reuse ;  /* 0x0000b4002a887a23 */ /* 0x100fe40000010895 */
[--C-:B------:R-:W-:Y:S01]  /*106a0*/  FFMA.FTZ R137, R40, c[0x0][0x2d0], -R149.reuse ;  /* 0x0000b40028897a23 */ /* 0x100fe20000010895 */
[----:B-1----:R-:W-:Y:S01]  /*106b0*/  FMNMX.FTZ R6, R4, R5, !PT ;  /* 0x0000000504067209 */ /* 0x002fe20007810000 */
[--C-:B------:R-:W-:Y:S01]  /*106c0*/  FFMA.FTZ R138, R50, c[0x0][0x2d0], -R149.reuse ;  /* 0x0000b400328a7a23 */ /* 0x100fe20000010895 */
[----:B------:R-:W-:Y:S01]  /*106d0*/  FSEL R4, R0, RZ, P0 ;  /* 0x000000ff00047208 */ /* 0x000fe20000000000 */
[--C-:B------:R-:W-:Y:S01]  /*106e0*/  FFMA.FTZ R141, R48, c[0x0][0x2d0], -R149.reuse ;  /* 0x0000b400308d7a23 */ /* 0x100fe20000010895 */
[----:B------:R-:W1:Y:S01]  /*106f0*/  MUFU.EX2 R119, R119 ;  /* 0x0000007700777308 */ /* 0x000e620000000800 */
[----:B------:R-:W2:Y:S01]  /*10700*/  SHFL.BFLY PT, R5, R6, 0x1, 0x1f ;  /* 0x0c201f0006057f89 */ /* 0x000ea200000e0000 */
[----:B------:R-:W-:Y:S02]  /*10710*/  FFMA.FTZ R232, R232, c[0x0][0x2d0], -R149 ;  /* 0x0000b400e8e87a23 */ /* 0x000fe40000010895 */
[----:B------:R-:W-:Y:S02]  /*10720*/  FADD.FTZ R3, -R4, R3 ;  /* 0x0000000304037221 */ /* 0x000fe40000010100 */
[--C-:B------:R-:W-:Y:S02]  /*10730*/  FFMA.FTZ R164, R164, c[0x0][0x2d0], -R149.reuse ;  /* 0x0000b400a4a47a23 */ /* 0x100fe40000010895 */
[--C-:B------:R-:W-:Y:S02]  /*10740*/  FFMA.FTZ R156, R156, c[0x0][0x2d0], -R149.reuse ;  /* 0x0000b4009c9c7a23 */ /* 0x100fe40000010895 */
[----:B------:R-:W-:Y:S01]  /*10750*/  MUFU.EX2 R118, R118 ;  /* 0x0000007600767308 */ /* 0x000fe20000000800 */
[--C-:B------:R-:W-:Y:S02]  /*10760*/  FFMA.FTZ R158, R158, c[0x0][0x2d0], -R149.reuse ;  /* 0x0000b4009e9e7a23 */ /* 0x100fe40000010895 */
[--C-:B------:R-:W-:Y:S02]  /*10770*/  FFMA.FTZ R234, R234, c[0x0][0x2d0], -R149.reuse ;  /* 0x0000b400eaea7a23 */ /* 0x100fe40000010895 */
[--C-:B------:R-:W-:Y:S02]  /*10780*/  FFMA.FTZ R236, R236, c[0x0][0x2d0], -R149.reuse ;  /* 0x0000b400ecec7a23 */ /* 0x100fe40000010895 */
[--C-:B------:R-:W-:Y:S02]  /*10790*/  FFMA.FTZ R152, R152, c[0x0][0x2d0], -R149.reuse ;  /* 0x0000b40098987a23 */ /* 0x100fe40000010895 */
[--C-:B------:R-:W-:Y:S01]  /*107a0*/  FFMA.FTZ R142, R142, c[0x0][0x2d0], -R149.reuse ;  /* 0x0000b4008e8e7a23 */ /* 0x100fe20000010895 */
[----:B------:R-:W3:Y:S01]  /*107b0*/  MUFU.EX2 R129, R129 ;  /* 0x0000008100817308 */ /* 0x000ee20000000800 */
[----:B-1----:R-:W-:Y:S02]  /*107c0*/  F2FP.PACK_AB R124, R119, R128 ;  /* 0x00000080777c723e */ /* 0x002fe400000000ff */
[----:B--2---:R-:W-:Y:S01]  /*107d0*/  FMNMX.FTZ R116, R5, R6, !PT ;  /* 0x0000000605747209 */ /* 0x004fe20007810000 */
[----:B------:R-:W-:Y:S03]  /*107e0*/  FMUL.FTZ R6, R3, c[0x0][0x2d0] ;  /* 0x0000b40003067a20 */ /* 0x000fe60000410000 */
[C---:B------:R-:W-:Y:S01]  /*107f0*/  FSETP.NEU.FTZ.AND P0, PT, R116.reuse, -INF , PT ;  /* 0xff8000007400780b */ /* 0x040fe20003f1d000 */
[C---:B------:R-:W-:Y:S02]  /*10800*/  FMUL.FTZ R134, R116.reuse, c[0x0][0x2d0] ;  /* 0x0000b40074867a20 */ /* 0x040fe40000410000 */
[----:B------:R-:W1:Y:S01]  /*10810*/  MUFU.EX2 R3, R6 ;  /* 0x0000000600037308 */ /* 0x000e620000000800 */
[----:B------:R-:W-:Y:S02]  /*10820*/  FSEL R5, R116, RZ, P0 ;  /* 0x000000ff74057208 */ /* 0x000fe40000000000 */
[----:B------:R-:W-:Y:S02]  /*10830*/  FSEL R134, R134, RZ, P0 ;  /* 0x000000ff86867208 */ /* 0x000fe40000000000 */
[----:B------:R-:W-:Y:S01]  /*10840*/  ISETP.GT.AND P0, PT, R168, R215, PT ;  /* 0x000000d7a800720c */ /* 0x000fe20003f04270 */
[----:B------:R-:W-:Y:S02]  /*10850*/  FADD.FTZ R5, -R5, R2 ;  /* 0x0000000205057221 */ /* 0x000fe40000010100 */
[--C-:B------:R-:W-:Y:S02]  /*10860*/  FFMA.FTZ R133, R11, c[0x0][0x2d0], -R134.reuse ;  /* 0x0000b4000b857a23 */ /* 0x100fe40000010886 */
[----:B------:R-:W-:Y:S01]  /*10870*/  MUFU.EX2 R232, R232 ;  /* 0x000000e800e87308 */ /* 0x000fe20000000800 */
[--C-:B------:R-:W-:Y:S01]  /*10880*/  FFMA.FTZ R131, R9, c[0x0][0x2d0], -R134.reuse ;  /* 0x0000b40009837a23 */ /* 0x100fe20000010886 */
[----:B---3--:R-:W-:Y:S01]  /*10890*/  F2FP.PACK_AB R126, R129, R118 ;  /* 0x00000076817e723e */ /* 0x008fe200000000ff */
[--C-:B------:R-:W-:Y:S02]  /*108a0*/  FFMA.FTZ R132, R125, c[0x0][0x2d0], -R134.reuse ;  /* 0x0000b4007d847a23 */ /* 0x100fe40000010886 */
[--C-:B------:R-:W-:Y:S02]  /*108b0*/  FFMA.FTZ R130, R7, c[0x0][0x2d0], -R134.reuse ;  /* 0x0000b40007827a23 */ /* 0x100fe40000010886 */
[----:B------:R-:W-:Y:S02]  /*108c0*/  FMUL.FTZ R2, R5, c[0x0][0x2d0] ;  /* 0x0000b40005027a20 */ /* 0x000fe40000410000 */
[--C-:B------:R-:W-:Y:S01]  /*108d0*/  FFMA.FTZ R161, R161, c[0x0][0x2d0], -R134.reuse ;  /* 0x0000b400a1a17a23 */ /* 0x100fe20000010886 */
[----:B------:R-:W-:Y:S01]  /*108e0*/  MUFU.EX2 R133, R133 ;  /* 0x0000008500857308 */ /* 0x000fe20000000800 */
        /* <DEDUP_REMOVED lines=11> */
[----:B------:R-:W2:Y:S01]  /*109a0*/  MUFU.EX2 R132, R132 ;  /* 0x0000008400847308 */ /* 0x000ea20000000800 */
        /* <DEDUP_REMOVED lines=14> */
[----:B--2---:R-:W-:Y:S01]  /*10a90*/  F2FP.PACK_AB R125, R132, R133 ;  /* 0x00000085847d723e */ /* 0x004fe200000000ff */
        /* <DEDUP_REMOVED lines=12> */
[----:B------:R-:W-:Y:S01]  /*10b60*/  FMUL.FTZ R51, R2, R71 ;  /* 0x0000004702337220 */ /* 0x000fe20000410000 */
[----:B------:R-:W2:Y:S01]  /*10b70*/  LDSM.16.MT88.4 R84, [R210+0x3100] ;  /* 0x00310000d254783b */ /* 0x000ea20000004200 */
[C---:B------:R-:W-:Y:S01]  /*10b80*/  FMUL.FTZ R53, R3.reuse, R53 ;  /* 0x0000003503357220 */ /* 0x040fe20000410000 */
[----:B-1----:R-:W-:Y:S01]  /*10b90*/  F2FP.PACK_AB R127, R130, R131 ;  /* 0x00000083827f723e */ /* 0x002fe200000000ff */
[C---:B------:R-:W-:Y:S02]  /*10ba0*/  FMUL.FTZ R54, R2.reuse, R54 ;  /* 0x0000003602367220 */ /* 0x040fe40000410000 */
[C---:B------:R-:W-:Y:S02]  /*10bb0*/  FMUL.FTZ R55, R2.reuse, R55 ;  /* 0x0000003702377220 */ /* 0x040fe40000410000 */
[C---:B------:R-:W-:Y:S01]  /*10bc0*/  FMUL.FTZ R56, R3.reuse, R56 ;  /* 0x0000003803387220 */ /* 0x040fe20000410000 */
[----:B------:R-:W1:Y:S01]  /*10bd0*/  LDSM.16.MT88.4 R76, [R209+0x3100] ;  /* 0x00310000d14c783b */ /* 0x000e620000004200 */
[C---:B------:R-:W-:Y:S01]  /*10be0*/  HMMA.16816.F32 R4, R124.reuse, R12, R4 ;  /* 0x0000000c7c04723c */ /* 0x040fe20000001804 */
[----:B------:R-:W-:Y:S04]  /*10bf0*/  MUFU.EX2 R157, R157 ;  /* 0x0000009d009d7308 */ /* 0x000fe80000000800 */
[C---:B------:R-:W-:Y:S02]  /*10c00*/  FMUL.FTZ R57, R3.reuse, R57 ;  /* 0x0000003903397220 */ /* 0x040fe40000410000 */
[----:B------:R-:W3:Y:S01]  /*10c10*/  LDSM.16.MT88.4 R68, [R208+0x3100] ;  /* 0x00310000d044783b */ /* 0x000ee20000004200 */
        /* <DEDUP_REMOVED lines=31> */
[C---:B------:R-:W-:Y:S02]  /*10e10*/  FMUL.FTZ R67, R2.reuse, R67 ;  /* 0x0000004302437220 */ /* 0x040fe40000410000 */
        /* <DEDUP_REMOVED lines=30> */
[----:B------:R-:W3:Y:S01]  /*11000*/  MUFU.EX2 R163, R163 ;  /* 0x000000a300a37308 */ /* 0x000ee20000000800 */
[----:B------:R-:W4:Y:S01]  /*11010*/  LDSM.16.MT88.4 R72, [R212+0x900] ;  /* 0x00090000d448783b */ /* 0x000f220000004200 */
[--C-:B------:R-:W-:Y:S02]  /*11020*/  FFMA.FTZ R235, R240, c[0x0][0x2d0], -R149.reuse ;  /* 0x0000b400f0eb7a23 */ /* 0x100fe40000010895 */
[--C-:B------:R-:W-:Y:S02]  /*11030*/  FFMA.FTZ R237, R238, c[0x0][0x2d0], -R149.reuse ;  /* 0x0000b400eeed7a23 */ /* 0x100fe40000010895 */
[C---:B--2---:R-:W-:Y:S03]  /*11040*/  HMMA.16816.F32 R44, R124.reuse, R84, R44 ;  /* 0x000000547c2c723c */ /* 0x044fe6000000182c */
        /* <DEDUP_REMOVED lines=17> */
[C---:B---3--:R-:W-:Y:S04]  /*11160*/  HMMA.16816.F32 R60, R124.reuse, R68, R60 ;  /* 0x000000447c3c723c */ /* 0x048fe8000000183c */
        /* <DEDUP_REMOVED lines=131> */
[----:B------:R-:W-:Y:S01]  /*119a0*/  FADD.FTZ R3, R157, R2 ;  /* 0x000000029d037221 */ /* 0x000fe20000010000 */
[----:B------:R-:W-:Y:S03]  /*119b0*/  IADD3 R2, R168, -0x1, RZ ;  /* 0xffffffffa8027810 */ /* 0x000fe60007ffe0ff */
[C---:B-1----:R-:W-:Y:S04]  /*119c0*/  HMMA.16816.F32 R20, R68.reuse, R76, R20 ;  /* 0x0000004c4414723c */ /* 0x042fe80000001814 */
[----:B------:R-:W-:Y:S02]  /*119d0*/  FADD.FTZ R3, R170, R3 ;  /* 0x00000003aa037221 */ /* 0x000fe40000010000 */
[----:B------:R-:W-:Y:S02]  /*119e0*/  IMAD.MOV.U32 R168, RZ, RZ, R2 ;  /* 0x000000ffffa87224 */ /* 0x000fe400078e0002 */
[C---:B------:R-:W-:Y:S01]  /*119f0*/  HMMA.16816.F32 R24, R68.reuse, R78, R24 ;  /* 0x0000004e4418723c */ /* 0x040fe20000001818 */
[----:B------:R-:W1:Y:S03]  /*11a00*/  LDSM.16.MT88.4 R76, [R212+0x2100] ;  /* 0x00210000d44c783b */ /* 0x000e660000004200 */
[----:B------:R-:W-:Y:S02]  /*11a10*/  FADD.FTZ R140, R140, R3 ;  /* 0x000000038c8c7221 */ /* 0x000fe40000010000 */
[----:B------:R-:W-:Y:S02]  /*11a20*/  IMAD.MOV.U32 R3, RZ, RZ, R0 ;  /* 0x000000ffff037224 */ /* 0x000fe400078e0000 */
[C---:B------:R-:W-:Y:S04]  /*11a30*/  HMMA.16816.F32 R28, R68.reuse, R84, R28 ;  /* 0x00000054441c723c */ /* 0x040fe8000000181c */
[----:B------:R-:W-:Y:S02]  /*11a40*/  FADD.FTZ R140, R139, R140 ;  /* 0x0000008c8b8c7221 */ /* 0x000fe40000010000 */
[----:B------:R-:W-:Y:S02]  /*11a50*/  IMAD.MOV.U32 R2, RZ, RZ, R116 ;  /* 0x000000ffff027224 */ /* 0x000fe400078e0074 */
        /* <DEDUP_REMOVED lines=21> */
[----:B------:R-:W-:Y:S03]  /*11bb0*/  F2FP.PACK_AB R71, R170, R157 ;  /* 0x0000009daa47723e */ /* 0x000fe600000000ff */
[----:B------:R-:W-:Y:S04]  /*11bc0*/  FADD.FTZ R164, R164, R241 ;  /* 0x000000f1a4a47221 */ /* 0x000fe80000010000 */
[C---:B-1----:R-:W-:Y:S03]  /*11bd0*/  HMMA.16816.F32 R4, R68.reuse, R76, R4 ;  /* 0x0000004c4404723c */ /* 0x042fe60000001804 */
[----:B------:R-:W-:Y:S04]  /*11be0*/  FADD.FTZ R245, R245, R164 ;  /* 0x000000a4f5f57221 */ /* 0x000fe80000010000 */
        /* <DEDUP_REMOVED lines=44> */
.L_x_54:
[----:B------:R-:W1:Y:S01]  /*11eb0*/  SHFL.BFLY PT, R3, R228, 0x2, 0x1f ;  /* 0x0c401f00e4037f89 */ /* 0x000e6200000e0000 */
[----:B------:R-:W-:-:S02]  /*11ec0*/  MOV R7, RZ ;  /* 0x000000ff00077202 */ /* 0x000fc40000000f00 */
[----:B------:R-:W-:Y:S01]  /*11ed0*/  MOV R4, RZ ;  /* 0x000000ff00047202 */ /* 0x000fe20000000f00 */
[----:B------:R-:W2:Y:S01]  /*11ee0*/  SHFL.BFLY PT, R2, R229, 0x2, 0x1f ;  /* 0x0c401f00e5027f89 */ /* 0x000ea200000e0000 */
[----:B------:R-:W-:Y:S01]  /*11ef0*/  PLOP3.LUT P2, PT, PT, PT, PT, 0x8, 0x0 ;  /* 0x000000000000781c */ /* 0x000fe20003f4e170 */
[----:B-1----:R-:W-:Y:S02]  /*11f00*/  FADD.FTZ R3, R3, R228 ;  /* 0x000000e403037221 */ /* 0x002fe40000010000 */
[----:B--2---:R-:W-:-:S03]  /*11f10*/  FADD.FTZ R2, R2, R229 ;  /* 0x000000e502027221 */ /* 0x004fc60000010000 */
[----:B------:R-:W1:Y:S04]  /*11f20*/  SHFL.BFLY PT, R6, R3, 0x1, 0x1f ;  /* 0x0c201f0003067f89 */ /* 0x000e6800000e0000 */
[----:B------:R-:W2:Y:S01]  /*11f30*/  SHFL.BFLY PT, R5, R2, 0x1, 0x1f ;  /* 0x0c201f0002057f89 */ /* 0x000ea200000e0000 */
[----:B-1----:R-:W-:Y:S02]  /*11f40*/  FADD.FTZ R6, R3, R6 ;  /* 0x0000000603067221 */ /* 0x002fe40000010000 */
[----:B--2---:R-:W-:-:S03]  /*11f50*/  FADD.FTZ R5, R5, R2 ;  /* 0x0000000205057221 */ /* 0x004fc60000010000 */
[----:B------:R-:W-:Y:S02]  /*11f60*/  FSETP.NE.FTZ.AND P1, PT, R6, RZ, PT ;  /* 0x000000ff0600720b */ /* 0x000fe40003f35000 */
[----:B------:R-:W-:-:S11]  /*11f70*/  FSETP.NE.FTZ.AND P0, PT, R5, RZ, PT ;  /* 0x000000ff0500720b */ /* 0x000fd60003f15000 */
[----:B------:R-:W1:Y:S01]  /*11f80*/  @P1 MUFU.RCP R7, R6 ;  /* 0x0000000600071308 */ /* 0x000e620000001000 */
[----:B------:R-:W-:Y:S02]  /*11f90*/  @P1 MOV R10, 0x3f317218 ;  /* 0x3f317218000a1802 */ /* 0x000fe40000000f00 */
[----:B------:R-:W-:-:S05]  /*11fa0*/  @P0 MOV R11, 0x3f317218 ;  /* 0x3f317218000b0802 */ /* 0x000fca0000000f00 */
[----:B------:R-:W2:Y:S01]  /*11fb0*/  @P1 MUFU.LG2 R6, R6 ;  /* 0x0000000600061308 */ /* 0x000ea20000000c00 */
[----:B------:R-:W-:-:S07]  /*11fc0*/  @P0 FMUL.FTZ R11, R11, c[0x0][0x2d0] ;  /* 0x0000b4000b0b0a20 */ /* 0x000fce0000410000 */
[----:B------:R-:W3:Y:S01]  /*11fd0*/  @P0 MUFU.LG2 R8, R5 ;  /* 0x0000000500080308 */ /* 0x000ee20000000c00 */
[C---:B-1----:R-:W-:Y:S02]  /*11fe0*/  FMUL.FTZ R112, R7.reuse, R112 ;  /* 0x0000007007707220 */ /* 0x042fe40000410000 */
[C---:B------:R-:W-:Y:S02]  /*11ff0*/  FMUL.FTZ R113, R7.reuse, R113 ;  /* 0x0000007107717220 */ /* 0x040fe40000410000 */
[C---:B------:R-:W-:Y:S02]  /*12000*/  FMUL.FTZ R108, R7.reuse, R108 ;  /* 0x0000006c076c7220 */ /* 0x040fe40000410000 */
[----:B------:R-:W-:Y:S01]  /*12010*/  FMUL.FTZ R109, R7, R109 ;  /* 0x0000006d076d7220 */ /* 0x000fe20000410000 */
[----:B------:R1:W4:Y:S01]  /*12020*/  @P0 MUFU.RCP R4, R5 ;  /* 0x0000000500040308 */ /* 0x0003220000001000 */
[----:B--2---:R-:W-:Y:S02]  /*12030*/  @P1 FMUL.FTZ R9, R6, 0.69314718246459960938 ;  /* 0x3f31721806091820 */ /* 0x004fe40000410000 */
[----:B------:R-:W-:-:S02]  /*12040*/  @P1 FMUL.FTZ R6, R10, c[0x0][0x2d0] ;  /* 0x0000b4000a061a20 */ /* 0x000fc40000410000 */
[C---:B------:R-:W-:Y:S02]  /*12050*/  FMUL.FTZ R104, R7.reuse, R104 ;  /* 0x0000006807687220 */ /* 0x040fe40000410000 */
[C---:B------:R-:W-:Y:S02]  /*12060*/  FMUL.FTZ R105, R7.reuse, R105 ;  /* 0x0000006907697220 */ /* 0x040fe40000410000 */
[----:B---3--:R-:W-:Y:S02]  /*12070*/  @P0 FMUL.FTZ R8, R8, 0.69314718246459960938 ;  /* 0x3f31721808080820 */ /* 0x008fe40000410000 */
[C---:B------:R-:W-:Y:S02]  /*12080*/  FMUL.FTZ R2, R7.reuse, R100 ;  /* 0x0000006407027220 */ /* 0x040fe40000410000 */
[C---:B------:R-:W-:Y:S02]  /*12090*/  FMUL.FTZ R3, R7.reuse, R101 ;  /* 0x0000006507037220 */ /* 0x040fe40000410000 */
[C---:B------:R-:W-:Y:S01]  /*120a0*/  FMUL.FTZ R96, R7.reuse, R96 ;  /* 0x0000006007607220 */ /* 0x040fe20000410000 */
[----:B-1----:R-:W-:Y:S01]  /*120b0*/  MOV R5, 0xff800000 ;  /* 0xff80000000057802 */ /* 0x002fe20000000f00 */
        /* <DEDUP_REMOVED lines=22> */
[----:B------:R-:W-:Y:S01]  /*12220*/  FMUL.FTZ R65, R7, R65 ;  /* 0x0000004107417220 */ /* 0x000fe20000410000 */
[----:B------:R-:W-:Y:S01]  /*12230*/  MOV R7, 0xff800000 ;  /* 0xff80000000077802 */ /* 0x000fe20000000f00 */
[C---:B----4-:R-:W-:Y:S02]  /*12240*/  FMUL.FTZ R114, R4.reuse, R114 ;  /* 0x0000007204727220 */ /* 0x050fe40000410000 */
        /* <DEDUP_REMOVED lines=33> */
.L_x_22:
[----:B------:R-:W-:Y:S05]  /*12460*/  @P2 BRA `(.L_x_65) ;  /* 0x0000137000002947 */ /* 0x000fea0003800000 */
[----:B------:R-:W1:Y:S01]  /*12470*/  S2R R9, SR_CTAID.Y ;  /* 0x0000000000097919 */ /* 0x000e620000002600 */
[----:B------:R-:W-:Y:S01]  /*12480*/  IMAD R8, RZ, RZ, -UR9 ;  /* 0x80000009ff087e24 */ /* 0x000fe2000f8e02ff */
[----:B------:R-:W-:Y:S01]  /*12490*/  USHF.R.S32.HI UR6, URZ, 0x1f, UR9 ;  /* 0x0000001f3f067899 */ /* 0x000fe20008011409 */
[----:B------:R-:W-:Y:S01]  /*124a0*/  BSSY B0, `(.L_x_66) ;  /* 0x00000d1000007945 */ /* 0x000fe20003800000 */
[----:B------:R-:W2:Y:S01]  /*124b0*/  S2R R4, SR_TID.X ;  /* 0x0000000000047919 */ /* 0x000ea20000002100 */
[----:B------:R-:W-:Y:S02]  /*124c0*/  ULDC.64 UR4, c[0x0][0x4d0] ;  /* 0x0001340000047ab9 */ /* 0x000fe40000000a00 */
[----:B------:R-:W-:Y:S01]  /*124d0*/  UIMAD UR7, UR6, UR4, URZ ;  /* 0x00000004060772a4 */ /* 0x000fe2000f8e023f */
[----:B------:R-:W3:Y:S01]  /*124e0*/  S2R R11, SR_CTAID.Z ;  /* 0x00000000000b7919 */ /* 0x000ee20000002700 */
[----:B------:R-:W-:-:S02]  /*124f0*/  UIMAD.WIDE.U32 UR10, UR9, UR4, URZ ;  /* 0x00000004090a72a5 */ /* 0x000fc4000f8e003f */
[----:B------:R-:W-:Y:S01]  /*12500*/  UIMAD UR7, UR9, UR5, UR7 ;  /* 0x00000005090772a4 */ /* 0x000fe2000f8e0207 */
[----:B------:R-:W4:Y:S02]  /*12510*/  S2R R12, SR_CTAID.X ;  /* 0x00000000000c7919 */ /* 0x000f240000002500 */
[----:B------:R-:W-:Y:S01]  /*12520*/  ULDC.64 UR4, c[0x0][0x438] ;  /* 0x00010e0000047ab9 */ /* 0x000fe20000000a00 */
[----:B------:R-:W-:Y:S01]  /*12530*/  MOV R19, UR11 ;  /* 0x0000000b00137c02 */ /* 0x000fe20008000f00 */
[----:B------:R-:W-:Y:S01]  /*12540*/  UIMAD.WIDE.U32 UR12, UR9, UR4, URZ ;  /* 0x00000004090c72a5 */ /* 0x000fe2000f8e003f */
[----:B------:R-:W-:Y:S01]  /*12550*/  IMAD.U32 R18, RZ, RZ, UR10 ;  /* 0x0000000aff127e24 */ /* 0x000fe2000f8e00ff */
[----:B------:R-:W-:Y:S02]  /*12560*/  UIMAD UR4, UR6, UR4, URZ ;  /* 0x00000004060472a4 */ /* 0x000fe4000f8e023f */
[----:B------:R-:W-:Y:S02]  /*12570*/  UIADD3 UR7, UR11, UR7, URZ ;  /* 0x000000070b077290 */ /* 0x000fe4000fffe03f */
[----:B------:R-:W-:Y:S01]  /*12580*/  UIMAD UR4, UR9, UR5, UR4 ;  /* 0x00000005090472a4 */ /* 0x000fe2000f8e0204 */
[----:B------:R-:W-:Y:S01]  /*12590*/  MOV R16, UR12 ;  /* 0x0000000c00107c02 */ /* 0x000fe20008000f00 */
[----:B-1----:R-:W-:-:S02]  /*125a0*/  IMAD R8, R8, c[0x0][0x550], R9 ;  /* 0x0001540008087a24 */ /* 0x002fc400078e0209 */
[----:B------:R-:W-:Y:S01]  /*125b0*/  UIADD3 UR4, UR13, UR4, URZ ;  /* 0x000000040d047290 */ /* 0x000fe2000fffe03f */
[----:B------:R-:W-:Y:S01]  /*125c0*/  IMAD.U32 R17, RZ, RZ, UR13 ;  /* 0x0000000dff117e24 */ /* 0x000fe2000f8e00ff */
[----:B--2---:R-:W-:Y:S01]  /*125d0*/  SHF.R.S32.HI R9, RZ, 0x1f, R4 ;  /* 0x0000001fff097819 */ /* 0x004fe20000011404 */
[----:B------:R-:W-:-:S03]  /*125e0*/  IMAD.U32 R19, RZ, RZ, UR7 ;  /* 0x00000007ff137e24 */ /* 0x000fc6000f8e00ff */
[CC--:B------:R-:W-:Y:S01]  /*125f0*/  LEA.HI R0, R9.reuse, R4.reuse, RZ, 0x5 ;  /* 0x0000000409007211 */ /* 0x0c0fe200078f28ff */
[----:B------:R-:W-:Y:S01]  /*12600*/  IMAD.U32 R17, RZ, RZ, UR4 ;  /* 0x00000004ff117e24 */ /* 0x000fe2000f8e00ff */
[-C--:B------:R-:W-:Y:S01]  /*12610*/  LEA.HI R9, R9, R4.reuse, RZ, 0x2 ;  /* 0x0000000409097211 */ /* 0x080fe200078f10ff */
[C---:B---3--:R-:W-:Y:S01]  /*12620*/  IMAD.WIDE.U32 R18, R11.reuse, c[0x0][0x4d8], R18 ;  /* 0x000136000b127a25 */ /* 0x048fe200078e0012 */
[----:B------:R-:W-:Y:S02]  /*12630*/  LOP3.LUT R13, R0, 0xffffffe0, RZ, 0xc0, !PT ;  /* 0xffffffe0000d7812 */ /* 0x000fe400078ec0ff */
[----:B------:R-:W-:Y:S01]  /*12640*/  SHF.R.S32.HI R15, RZ, 0x5, R0 ;  /* 0x00000005ff0f7819 */ /* 0x000fe20000011400 */
[----:B------:R-:W-:Y:S01]  /*12650*/  IMAD.WIDE.U32 R16, R11, c[0x0][0x440], R16 ;  /* 0x000110000b107a25 */ /* 0x000fe200078e0010 */
[----:B------:R-:W-:Y:S02]  /*12660*/  SHF.R.S32.HI R0, RZ, 0x1f, R0 ;  /* 0x0000001fff007819 */ /* 0x000fe40000011400 */
[----:B------:R-:W-:Y:S01]  /*12670*/  LOP3.LUT R9, R9, 0xfffffffc, RZ, 0xc0, !PT ;  /* 0xfffffffc09097812 */ /* 0x000fe200078ec0ff */
[----:B------:R-:W-:Y:S01]  /*12680*/  IMAD.IADD R6, R4, 0x1, -R13 ;  /* 0x0000000104067824 */ /* 0x000fe200078e0a0d */
[----:B------:R-:W-:Y:S01]  /*12690*/  LEA.HI R0, R0, R15, RZ, 0x3 ;  /* 0x0000000f00007211 */ /* 0x000fe200078f18ff */
[----:B------:R-:W-:Y:S01]  /*126a0*/  IMAD.MOV.U32 R20, RZ, RZ, R18 ;  /* 0x000000ffff147224 */ /* 0x000fe200078e0012 */
[----:B------:R-:W-:-:S02]  /*126b0*/  IADD3 R9, -R9, R4, RZ ;  /* 0x0000000409097210 */ /* 0x000fc40007ffe1ff */
[----:B------:R-:W-:Y:S02]  /*126c0*/  LOP3.LUT R0, R0, 0xffffff8, RZ, 0xc0, !PT ;  /* 0x0ffffff800007812 */ /* 0x000fe400078ec0ff */
[----:B------:R-:W-:Y:S02]  /*126d0*/  SHF.R.S32.HI R13, RZ, 0x1f, R6 ;  /* 0x0000001fff0d7819 */ /* 0x000fe40000011406 */
[----:B------:R-:W-:Y:S01]  /*126e0*/  SHF.R.S32.HI R10, RZ, 0x1f, R11 ;  /* 0x0000001fff0a7819 */ /* 0x000fe2000001140b */
[----:B------:R-:W-:Y:S01]  /*126f0*/  IMAD.IADD R15, R15, 0x1, -R0 ;  /* 0x000000010f0f7824 */ /* 0x000fe200078e0a00 */
[----:B------:R-:W-:Y:S02]  /*12700*/  LEA.HI R0, R9, R9, RZ, 0x1 ;  /* 0x0000000909007211 */ /* 0x000fe400078f08ff */
[----:B------:R-:W-:Y:S01]  /*12710*/  LEA.HI R4, R13, R6, RZ, 0x2 ;  /* 0x000000060d047211 */ /* 0x000fe200078f10ff */
[----:B------:R-:W-:Y:S01]  /*12720*/  IMAD.MOV.U32 R13, RZ, RZ, c[0x0][0x4e8] ;  /* 0x00013a00ff0d7624 */ /* 0x000fe200078e00ff */
[----:B------:R-:W-:-:S02]  /*12730*/  LOP3.LUT R0, R0, 0x1ffffffe, RZ, 0xc0, !PT ;  /* 0x1ffffffe00007812 */ /* 0x000fc400078ec0ff */
[----:B------:R-:W-:Y:S02]  /*12740*/  SHF.R.S32.HI R14, RZ, 0x2, R4 ;  /* 0x00000002ff0e7819 */ /* 0x000fe40000011404 */
[----:B------:R-:W-:Y:S01]  /*12750*/  IADD3 R0, R9, -R0, RZ ;  /* 0x8000000009007210 */ /* 0x000fe20007ffe0ff */
[----:B------:R-:W-:Y:S01]  /*12760*/  BAR.SYNC.DEFER_BLOCKING 0x1, 0x100 ;  /* 0x0044000000007b1d */ /* 0x000fe20000010000 */
[----:B------:R-:W-:Y:S01]  /*12770*/  ISETP.NE.AND P1, PT, R13, 0x1, PT ;  /* 0x000000010d00780c */ /* 0x000fe20003f25270 */
[----:B------:R-:W-:Y:S01]  /*12780*/  IMAD R15, R15, 0x10, R14 ;  /* 0x000000100f0f7824 */ /* 0x000fe200078e020e */
[----:B------:R-:W-:Y:S01]  /*12790*/  MOV R22, R16 ;  /* 0x0000001000167202 */ /* 0x000fe20000000f00 */
[----:B------:R-:W-:Y:S02]  /*127a0*/  IMAD R14, R10, c[0x0][0x4d8], RZ ;  /* 0x000136000a0e7a24 */ /* 0x000fe400078e02ff */
[----:B------:R-:W-:Y:S01]  /*127b0*/  IMAD R9, R0, 0x8, R15 ;  /* 0x0000000800097824 */ /* 0x000fe200078e020f */
[----:B------:R-:W-:Y:S01]  /*127c0*/  SHF.R.S32.HI R0, RZ, 0x1f, R8 ;  /* 0x0000001fff007819 */ /* 0x000fe20000011408 */
[----:B------:R-:W-:-:S02]  /*127d0*/  IMAD R10, R10, c[0x0][0x440], RZ ;  /* 0x000110000a0a7a24 */ /* 0x000fc400078e02ff */
[C---:B------:R-:W-:Y:S01]  /*127e0*/  IMAD R14, R11.reuse, c[0x0][0x4dc], R14 ;  /* 0x000137000b0e7a24 */ /* 0x040fe200078e020e */
[C---:B----4-:R-:W-:Y:S01]  /*127f0*/  LEA R9, R12.reuse, R9, 0x7 ;  /* 0x000000090c097211 */ /* 0x050fe200078e38ff */
[----:B------:R-:W-:Y:S01]  /*12800*/  IMAD R10, R11, c[0x0][0x444], R10 ;  /* 0x000111000b0a7a24 */ /* 0x000fe200078e020a */
[----:B------:R-:W-:Y:S01]  /*12810*/  LEA R12, R12, R15, 0x7 ;  /* 0x0000000f0c0c7211 */ /* 0x000fe200078e38ff */
[----:B------:R-:W-:Y:S01]  /*12820*/  IMAD.IADD R21, R19, 0x1, R14 ;  /* 0x0000000113157824 */ /* 0x000fe200078e020e */
[----:B------:R-:W-:Y:S01]  /*12830*/  MOV R11, R9 ;  /* 0x00000009000b7202 */ /* 0x000fe20000000f00 */
[----:B------:R-:W-:Y:S02]  /*12840*/  IMAD.IADD R23, R17, 0x1, R10 ;  /* 0x0000000111177824 */ /* 0x000fe400078e020a */
[----:B------:R-:W-:-:S04]  /*12850*/  @P1 IMAD.HI.U32 R10, R9, c[0x0][0x4ec], RZ ;  /* 0x00013b00090a1a27 */ /* 0x000fc800078e00ff */
[C---:B------:R-:W-:Y:S01]  /*12860*/  IMAD R17, R0.reuse, c[0x0][0x4e0], RZ ;  /* 0x0001380000117a24 */ /* 0x040fe200078e02ff */
[----:B------:R-:W-:Y:S01]  /*12870*/  @P1 SHF.R.U32.HI R11, RZ, c[0x0][0x4f0], R10 ;  /* 0x00013c00ff0b1a19 */ /* 0x000fe2000001160a */
[----:B------:R-:W-:Y:S01]  /*12880*/  IMAD R19, R0, c[0x0][0x448], RZ ;  /* 0x0001120000137a24 */ /* 0x000fe200078e02ff */
[----:B------:R-:W-:Y:S01]  /*12890*/  MOV R10, R9 ;  /* 0x00000009000a7202 */ /* 0x000fe20000000f00 */
[C---:B------:R-:W-:Y:S01]  /*128a0*/  IMAD R17, R8.reuse, c[0x0][0x4e4], R17 ;  /* 0x0001390008117a24 */ /* 0x040fe200078e0211 */
[--C-:B------:R-:W-:Y:S01]  /*128b0*/  SHF.R.S32.HI R14, RZ, 0x1f, R11.reuse ;  /* 0x0000001fff0e7819 */ /* 0x100fe2000001140b */
[----:B------:R-:W-:Y:S02]  /*128c0*/  IMAD.MOV R0, RZ, RZ, -R11 ;  /* 0x000000ffff007224 */ /* 0x000fe400078e0a0b */
[C---:B------:R-:W-:Y:S02]  /*128d0*/  IMAD R19, R8.reuse, c[0x0][0x44c], R19 ;  /* 0x0001130008137a24 */ /* 0x040fe400078e0213 */
[----:B------:R-:W-:-:S04]  /*128e0*/  IMAD.WIDE.U32 R22, R8, c[0x0][0x448], R22 ;  /* 0x0001120008167a25 */ /* 0x000fc800078e0016 */
[----:B------:R-:W-:-:S04]  /*128f0*/  IMAD.WIDE.U32 R20, R8, c[0x0][0x4e0], R20 ;  /* 0x0001380008147a25 */ /* 0x000fc800078e0014 */
[----:B------:R-:W-:Y:S01]  /*12900*/  @P1 IMAD.HI.U32 R8, R9, c[0x0][0x4ec], RZ ;  /* 0x00013b0009081a27 */ /* 0x000fe200078e00ff */
[----:B------:R-:W-:-:S03]  /*12910*/  IADD3 R16, P0, R11, R20, RZ ;  /* 0x000000140b107210 */ /* 0x000fc60007f1e0ff */
[----:B------:R-:W-:Y:S01]  /*12920*/  IMAD R0, R0, c[0x0][0x4e8], R9 ;  /* 0x00013a0000007a24 */ /* 0x000fe200078e0209 */
[----:B------:R-:W-:Y:S01]  /*12930*/  @P1 SHF.R.U32.HI R10, RZ, c[0x0][0x4f0], R8 ;  /* 0x00013c00ff0a1a19 */ /* 0x000fe20000011608 */
[----:B------:R-:W-:Y:S01]  /*12940*/  IMAD.IADD R23, R23, 0x1, R19 ;  /* 0x0000000117177824 */ /* 0x000fe200078e0213 */
[----:B------:R-:W-:Y:S01]  /*12950*/  IADD3.X R17, R14, R21, R17, P0, !PT ;  /* 0x000000150e117210 */ /* 0x000fe200007fe411 */
[----:B------:R-:W-:Y:S01]  /*12960*/  IMAD R13, R13, c[0x0][0x388], RZ ;  /* 0x0000e2000d0d7a24 */ /* 0x000fe200078e02ff */
[----:B------:R-:W-:Y:S01]  /*12970*/  SHF.R.S32.HI R8, RZ, 0x1f, R0 ;  /* 0x0000001fff087819 */ /* 0x000fe20000011400 */
[C---:B------:R-:W-:Y:S01]  /*12980*/  IMAD.WIDE.U32 R22, R10.reuse, c[0x0][0x430], R22 ;  /* 0x00010c000a167a25 */ /* 0x040fe200078e0016 */
[----:B------:R-:W-:Y:S02]  /*12990*/  IADD3 R14, -R10, RZ, RZ ;  /* 0x000000ff0a0e7210 */ /* 0x000fe40007ffe1ff */
[----:B------:R-:W-:Y:S01]  /*129a0*/  LOP3.LUT P1, RZ, R6, 0x3, RZ, 0xc0, !PT ;  /* 0x0000000306ff7812 */ /* 0x000fe2000782c0ff */
[----:B------:R-:W-:Y:S01]  /*129b0*/  IMAD R11, R8, c[0x0][0x4c8], RZ ;  /* 0x00013200080b7a24 */ /* 0x000fe200078e02ff */
[----:B------:R-:W-:Y:S01]  /*129c0*/  SHF.R.S32.HI R8, RZ, 0x1f, R10 ;  /* 0x0000001fff087819 */ /* 0x000fe2000001140a */
[----:B------:R-:W-:Y:S01]  /*129d0*/  IMAD.WIDE.U32 R16, R0, c[0x0][0x4c8], R16 ;  /* 0x0001320000107a25 */ /* 0x000fe200078e0010 */
[----:B------:R-:W-:-:S03]  /*129e0*/  ISETP.GE.OR P2, PT, R12, R13, P1 ;  /* 0x0000000d0c00720c */ /* 0x000fc60000f46670 */
[----:B------:R-:W-:Y:S01]  /*129f0*/  IMAD R11, R0, c[0x0][0x4cc], R11 ;  /* 0x00013300000b7a24 */ /* 0x000fe200078e020b */
[----:B------:R-:W-:Y:S01]  /*12a00*/  LEA R0, P0, R16, c[0x0][0x4a8], 0x2 ;  /* 0x00012a0010007a11 */ /* 0x000fe200078010ff */
[----:B------:R-:W-:Y:S02]  /*12a10*/  IMAD R14, R14, c[0x0][0x4e8], R9 ;  /* 0x00013a000e0e7a24 */ /* 0x000fe400078e0209 */
[----:B------:R-:W-:Y:S02]  /*12a20*/  IMAD.IADD R11, R17, 0x1, R11 ;  /* 0x00000001110b7824 */ /* 0x000fe400078e020b */
[----:B------:R-:W-:Y:S01]  /*12a30*/  IMAD R9, R8, c[0x0][0x430], RZ ;  /* 0x00010c0008097a24 */ /* 0x000fe200078e02ff */
[----:B------:R-:W-:Y:S01]  /*12a40*/  SHFL.IDX PT, R18, R0, 0x1, 0x1c1f ;  /* 0x003c1f0000127f89 */ /* 0x000fe200000e0000 */
[----:B------:R-:W-:Y:S02]  /*12a50*/  SHF.R.S32.HI R8, RZ, 0x1f, R14 ;  /* 0x0000001fff087819 */ /* 0x000fe4000001140e */
[----:B------:R-:W-:Y:S01]  /*12a60*/  LEA.HI.X R11, R16, c[0x0][0x4ac], R11, 0x2, P0 ;  /* 0x00012b00100b7a11 */ /* 0x000fe200000f140b */
[----:B------:R-:W-:Y:S01]  /*12a70*/  IMAD R9, R10, c[0x0][0x434], R9 ;  /* 0x00010d000a097a24 */ /* 0x000fe200078e0209 */
[----:B------:R-:W-:Y:S03]  /*12a80*/  SHFL.IDX PT, R16, R0, RZ, 0x1c1f ;  /* 0x001c1fff00107589 */ /* 0x000fe600000e0000 */
[----:B------:R-:W-:Y:S01]  /*12a90*/  IMAD.IADD R23, R23, 0x1, R9 ;  /* 0x0000000117177824 */ /* 0x000fe200078e0209 */
[----:B------:R-:W1:Y:S01]  /*12aa0*/  SHFL.IDX PT, R17, R11, RZ, 0x1c1f ;  /* 0x001c1fff0b117589 */ /* 0x000e6200000e0000 */
[----:B------:R-:W-:Y:S01]  /*12ab0*/  IMAD R9, R8, c[0x0][0x428], RZ ;  /* 0x00010a0008097a24 */ /* 0x000fe200078e02ff */
[----:B------:R-:W-:-:S02]  /*12ac0*/  IADD3 R8, R12, 0x8, RZ ;  /* 0x000000080c087810 */ /* 0x000fc40007ffe0ff */
[----:B------:R2:W3:Y:S01]  /*12ad0*/  SHFL.IDX PT, R19, R11, 0x1, 0x1c1f ;  /* 0x003c1f000b137f89 */ /* 0x0004e200000e0000 */
[----:B------:R-:W-:Y:S01]  /*12ae0*/  IMAD R9, R14, c[0x0][0x42c], R9 ;  /* 0x00010b000e097a24 */ /* 0x000fe200078e0209 */
[----:B------:R-:W-:Y:S01]  /*12af0*/  ISETP.GE.OR P1, PT, R8, R13, P1 ;  /* 0x0000000d0800720c */ /* 0x000fe20000f26670 */
[----:B------:R-:W-:-:S05]  /*12b00*/  IMAD.WIDE.U32 R14, R14, c[0x0][0x428], R22 ;  /* 0x00010a000e0e7a25 */ /* 0x000fca00078e0016 */
[----:B------:R-:W-:Y:S02]  /*12b10*/  IADD3 R10, R15, R9, RZ ;  /* 0x000000090f0a7210 */ /* 0x000fe40007ffe0ff */
[----:B------:R-:W-:-:S04]  /*12b20*/  LEA R9, P0, R14, c[0x0][0x400], 0x2 ;  /* 0x000100000e097a11 */ /* 0x000fc800078010ff */
[----:B------:R-:W-:Y:S02]  /*12b30*/  LEA.HI.X R10, R14, c[0x0][0x404], R10, 0x2, P0 ;  /* 0x000101000e0a7a11 */ /* 0x000fe400000f140a */
[----:B------:R4:W4:Y:S01]  /*12b40*/  SHFL.IDX PT, R14, R9, RZ, 0x1c1f ;  /* 0x001c1fff090e7589 */ /* 0x00092200000e0000 */
[----:B------:R-:W-:-:S03]  /*12b50*/  ISETP.GE.AND P0, PT, R8, R13, PT ;  /* 0x0000000d0800720c */ /* 0x000fc60003f06270 */
[----:B-1----:R1:W-:Y:S01]  /*12b60*/  @!P2 ST.E [R16.64], R5 ;  /* 0x000000051000a985 */ /* 0x0023e2000c10190e */
[----:B--2---:R-:W-:-:S03]  /*12b70*/  LOP3.LUT R11, R4, 0x7ffffffc, RZ, 0xc0, !PT ;  /* 0x7ffffffc040b7812 */ /* 0x004fc600078ec0ff */
[----:B---3--:R1:W-:Y:S01]  /*12b80*/  @!P1 ST.E [R18.64], R7 ;  /* 0x0000000712009985 */ /* 0x0083e2000c10190e */
[----:B------:R-:W-:Y:S01]  /*12b90*/  ISETP.GE.AND P1, PT, R12, R13, PT ;  /* 0x0000000d0c00720c */ /* 0x000fe20003f26270 */
[----:B------:R-:W-:Y:S02]  /*12ba0*/  IMAD.IADD R11, R6, 0x1, -R11 ;  /* 0x00000001060b7824 */ /* 0x000fe400078e0a0b */
[----:B------:R1:W2:Y:S03]  /*12bb0*/  SHFL.IDX PT, R15, R10, RZ, 0x1c1f ;  /* 0x001c1fff0a0f7589 */ /* 0x0002a600000e0000 */
[----:B------:R-:W-:-:S07]  /*12bc0*/  SHF.L.U32 R11, R11, 0x1, RZ ;  /* 0x000000010b0b7819 */ /* 0x000fce00000006ff */
[----:B------:R-:W-:Y:S05]  /*12bd0*/  @P1 BRA `(.L_x_67) ;  /* 0x000005d000001947 */ /* 0x000fea0003800000 */
[C---:B-1----:R-:W-:Y:S02]  /*12be0*/  IADD3 R7, R11.reuse, 0x8, RZ ;  /* 0x000000080b077810 */ /* 0x042fe40007ffe0ff */
[C---:B------:R-:W-:Y:S02]  /*12bf0*/  IADD3 R5, R11.reuse, 0x10, RZ ;  /* 0x000000100b057810 */ /* 0x040fe40007ffe0ff */
[----:B------:R-:W-:Y:S02]  /*12c00*/  IADD3 R4, R11, 0x18, RZ ;  /* 0x000000180b047810 */ /* 0x000fe40007ffe0ff */
[----:B------:R-:W-:Y:S02]  /*12c10*/  ISETP.GE.AND P3, PT, R7, c[0x0][0x3c8], PT ;  /* 0x0000f20007007a0c */ /* 0x000fe40003f66270 */
[----:B------:R-:W-:Y:S02]  /*12c20*/  ISETP.GE.AND P2, PT, R5, c[0x0][0x3c8], PT ;  /* 0x0000f20005007a0c */ /* 0x000fe40003f46270 */
[----:B------:R-:W-:-:S02]  /*12c30*/  ISETP.GE.AND P1, PT, R4, c[0x0][0x3c8], PT ;  /* 0x0000f20004007a0c */ /* 0x000fc40003f26270 */
[C---:B------:R-:W-:Y:S02]  /*12c40*/  ISETP.GE.AND P4, PT, R11.reuse, c[0x0][0x3c8], PT ;  /* 0x0000f2000b007a0c */ /* 0x040fe40003f86270 */
[C---:B------:R-:W-:Y:S02]  /*12c50*/  IADD3 R0, R11.reuse, 0x20, RZ ;  /* 0x000000200b007810 */ /* 0x040fe40007ffe0ff */
[----:B------:R-:W-:Y:S02]  /*12c60*/  IADD3 R18, R11, 0x28, RZ ;  /* 0x000000280b127810 */ /* 0x000fe40007ffe0ff */
[----:B------:R-:W-:Y:S02]  /*12c70*/  ISETP.GE.AND P6, PT, R0, c[0x0][0x3c8], PT ;  /* 0x0000f20000007a0c */ /* 0x000fe40003fc6270 */
[----:B------:R-:W-:Y:S02]  /*12c80*/  @!P3 LEA.HI R7, R7, R7, RZ, 0x1 ;  /* 0x000000070707b211 */ /* 0x000fe400078f08ff */
[----:B------:R-:W-:-:S02]  /*12c90*/  @!P2 LEA.HI R5, R5, R5, RZ, 0x1 ;  /* 0x000000050505a211 */ /* 0x000fc400078f08ff */
[----:B------:R-:W-:Y:S01]  /*12ca0*/  @!P1 LEA.HI R4, R4, R4, RZ, 0x1 ;  /* 0x0000000404049211 */ /* 0x000fe200078f08ff */
[--C-:B--2-4-:R-:W-:Y:S01]  /*12cb0*/  @!P4 IMAD.WIDE R12, R11, 0x4, R14.reuse ;  /* 0x000000040b0cc825 */ /* 0x114fe200078e020e */
[----:B------:R-:W-:Y:S02]  /*12cc0*/  @!P3 LOP3.LUT R7, R7, 0xfffffffe, RZ, 0xc0, !PT ;  /* 0xfffffffe0707b812 */ /* 0x000fe400078ec0ff */
[----:B------:R-:W-:Y:S02]  /*12cd0*/  @!P2 LOP3.LUT R5, R5, 0xfffffffe, RZ, 0xc0, !PT ;  /* 0xfffffffe0505a812 */ /* 0x000fe400078ec0ff */
[----:B------:R-:W-:Y:S01]  /*12ce0*/  @!P1 LOP3.LUT R21, R4, 0xfffffffe, RZ, 0xc0, !PT ;  /* 0xfffffffe04159812 */ /* 0x000fe200078ec0ff */
[--C-:B------:R-:W-:Y:S01]  /*12cf0*/  @!P3 IMAD.WIDE R6, R7, 0x4, R14.reuse ;  /* 0x000000040706b825 */ /* 0x100fe200078e020e */
[----:B------:R1:W-:Y:S01]  /*12d00*/  @!P4 ST.E.64 [R12.64], R112 ;  /* 0x000000700c00c985 */ /* 0x0003e2000c101b0e */
[----:B------:R-:W-:Y:S02]  /*12d10*/  IADD3 R8, R11, 0x30, RZ ;  /* 0x000000300b087810 */ /* 0x000fe40007ffe0ff */
[----:B------:R-:W-:Y:S01]  /*12d20*/  @!P2 IMAD.WIDE R16, R5, 0x4, R14 ;  /* 0x000000040510a825 */ /* 0x000fe200078e020e */
[C---:B------:R-:W-:Y:S01]  /*12d30*/  IADD3 R5, R11.reuse, 0x38, RZ ;  /* 0x000000380b057810 */ /* 0x040fe20007ffe0ff */
[----:B------:R2:W-:Y:S01]  /*12d40*/  @!P3 ST.E.64 [R6.64], R108 ;  /* 0x0000006c0600b985 */ /* 0x0005e2000c101b0e */
[----:B------:R-:W-:-:S02]  /*12d50*/  IADD3 R19, R11, 0x40, RZ ;  /* 0x000000400b137810 */ /* 0x000fc40007ffe0ff */
[----:B------:R-:W-:Y:S01]  /*12d60*/  ISETP.GE.AND P5, PT, R18, c[0x0][0x3c8], PT ;  /* 0x0000f20012007a0c */ /* 0x000fe20003fa6270 */
[----:B------:R3:W-:Y:S01]  /*12d70*/  @!P2 ST.E.64 [R16.64], R104 ;  /* 0x000000681000a985 */ /* 0x0007e2000c101b0e */
[----:B------:R-:W-:Y:S02]  /*12d80*/  IADD3 R4, R11, 0x48, RZ ;  /* 0x000000480b047810 */ /* 0x000fe40007ffe0ff */
[----:B------:R-:W-:Y:S02]  /*12d90*/  ISETP.GE.AND P4, PT, R8, c[0x0][0x3c8], PT ;  /* 0x0000f20008007a0c */ /* 0x000fe40003f86270 */
[----:B------:R-:W-:Y:S02]  /*12da0*/  ISETP.GE.AND P3, PT, R5, c[0x0][0x3c8], PT ;  /* 0x0000f20005007a0c */ /* 0x000fe40003f66270 */
[----:B------:R-:W-:Y:S02]  /*12db0*/  ISETP.GE.AND P2, PT, R19, c[0x0][0x3c8], PT ;  /* 0x0000f20013007a0c */ /* 0x000fe40003f46270 */
[----:B------:R-:W-:-:S03]  /*12dc0*/  @!P6 LEA.HI R0, R0, R0, RZ, 0x1 ;  /* 0x000000000000e211 */ /* 0x000fc600078f08ff */
[----:B------:R-:W-:-:S04]  /*12dd0*/  @!P5 LEA.HI R18, R18, R18, RZ, 0x1 ;  /* 0x000000121212d211 */ /* 0x000fc800078f08ff */
[----:B------:R-:W-:Y:S02]  /*12de0*/  @!P4 LEA.HI R8, R8, R8, RZ, 0x1 ;  /* 0x000000080808c211 */ /* 0x000fe400078f08ff */
[----:B------:R-:W-:Y:S01]  /*12df0*/  @!P3 LEA.HI R5, R5, R5, RZ, 0x1 ;  /* 0x000000050505b211 */ /* 0x000fe200078f08ff */
[----:B-1----:R-:W-:Y:S01]  /*12e00*/  @!P1 IMAD.WIDE R12, R21, 0x4, R14 ;  /* 0x00000004150c9825 */ /* 0x002fe200078e020e */
[----:B------:R-:W-:Y:S02]  /*12e10*/  @!P2 LEA.HI R19, R19, R19, RZ, 0x1 ;  /* 0x000000131313a211 */ /* 0x000fe400078f08ff */
[----:B------:R-:W-:Y:S02]  /*12e20*/  @!P4 LOP3.LUT R21, R8, 0xfffffffe, RZ, 0xc0, !PT ;  /* 0xfffffffe0815c812 */ /* 0x000fe400078ec0ff */
[----:B------:R1:W-:Y:S01]  /*12e30*/  @!P1 ST.E.64 [R12.64], R2 ;  /* 0x000000020c009985 */ /* 0x0003e2000c101b0e */
[----:B------:R-:W-:Y:S02]  /*12e40*/  ISETP.GE.AND P1, PT, R4, c[0x0][0x3c8], PT ;  /* 0x0000f20004007a0c */ /* 0x000fe40003f26270 */
[----:B--2---:R-:W-:-:S02]  /*12e50*/  @!P6 LOP3.LUT R7, R0, 0xfffffffe, RZ, 0xc0, !PT ;  /* 0xfffffffe0007e812 */ /* 0x004fc400078ec0ff */
[----:B---3--:R-:W-:Y:S02]  /*12e60*/  @!P5 LOP3.LUT R17, R18, 0xfffffffe, RZ, 0xc0, !PT ;  /* 0xfffffffe1211d812 */ /* 0x008fe400078ec0ff */
[----:B------:R-:W-:Y:S01]  /*12e70*/  @!P3 LOP3.LUT R5, R5, 0xfffffffe, RZ, 0xc0, !PT ;  /* 0xfffffffe0505b812 */ /* 0x000fe200078ec0ff */
[----:B------:R-:W-:Y:S01]  /*12e80*/  @!P6 IMAD.WIDE R6, R7, 0x4, R14 ;  /* 0x000000040706e825 */ /* 0x000fe200078e020e */
[----:B------:R-:W-:Y:S02]  /*12e90*/  @!P2 LOP3.LUT R19, R19, 0xfffffffe, RZ, 0xc0, !PT ;  /* 0xfffffffe1313a812 */ /* 0x000fe400078ec0ff */
[C---:B------:R-:W-:Y:S02]  /*12ea0*/  IADD3 R0, R11.reuse, 0x50, RZ ;  /* 0x000000500b007810 */ /* 0x040fe40007ffe0ff */
[----:B------:R2:W-:Y:S01]  /*12eb0*/  @!P6 ST.E.64 [R6.64], R96 ;  /* 0x000000600600e985 */ /* 0x0005e2000c101b0e */
[----:B------:R-:W-:Y:S02]  /*12ec0*/  @!P1 LEA.HI R4, R4, R4, RZ, 0x1 ;  /* 0x0000000404049211 */ /* 0x000fe400078f08ff */
[----:B------:R-:W-:-:S02]  /*12ed0*/  IADD3 R8, R11, 0x58, RZ ;  /* 0x000000580b087810 */ /* 0x000fc40007ffe0ff */
[----:B------:R-:W-:Y:S02]  /*12ee0*/  IADD3 R18, R11, 0x68, RZ ;  /* 0x000000680b127810 */ /* 0x000fe40007ffe0ff */
[----:B------:R-:W-:Y:S01]  /*12ef0*/  ISETP.GE.AND P6, PT, R0, c[0x0][0x3c8], PT ;  /* 0x0000f20000007a0c */ /* 0x000fe20003fc6270 */
[----:B-1----:R-:W-:-:S04]  /*12f00*/  @!P5 IMAD.WIDE R2, R17, 0x4, R14 ;  /* 0x000000041102d825 */ /* 0x002fc800078e020e */
[--C-:B------:R-:W-:Y:S01]  /*12f10*/  @!P4 IMAD.WIDE R12, R21, 0x4, R14.reuse ;  /* 0x00000004150cc825 */ /* 0x100fe200078e020e */
[----:B------:R1:W-:Y:S01]  /*12f20*/  @!P5 ST.E.64 [R2.64], R92 ;  /* 0x0000005c0200d985 */ /* 0x0003e2000c101b0e */
[----:B------:R-:W-:Y:S02]  /*12f30*/  ISETP.GE.AND P5, PT, R8, c[0x0][0x3c8], PT ;  /* 0x0000f20008007a0c */ /* 0x000fe40003fa6270 */
[--C-:B------:R-:W-:Y:S01]  /*12f40*/  @!P2 IMAD.WIDE R16, R19, 0x4, R14.reuse ;  /* 0x000000041310a825 */ /* 0x100fe200078e020e */
[----:B------:R-:W-:Y:S01]  /*12f50*/  IADD3 R19, R11, 0x60, RZ ;  /* 0x000000600b137810 */ /* 0x000fe20007ffe0ff */
[----:B------:R3:W-:Y:S02]  /*12f60*/  @!P4 ST.E.64 [R12.64], R88 ;  /* 0x000000580c00c985 */ /* 0x0007e4000c101b0e */
[----:B------:R-:W-:Y:S02]  /*12f70*/  @!P6 LEA.HI R0, R0, R0, RZ, 0x1 ;  /* 0x000000000000e211 */ /* 0x000fe400078f08ff */
[----:B--2---:R-:W-:Y:S01]  /*12f80*/  @!P1 LOP3.LUT R7, R4, 0xfffffffe, RZ, 0xc0, !PT ;  /* 0xfffffffe04079812 */ /* 0x004fe200078ec0ff */
[----:B------:R-:W-:Y:S01]  /*12f90*/  @!P3 IMAD.WIDE R4, R5, 0x4, R14 ;  /* 0x000000040504b825 */ /* 0x000fe200078e020e */
[----:B------:R-:W-:-:S03]  /*12fa0*/  ISETP.GE.AND P4, PT, R19, c[0x0][0x3c8], PT ;  /* 0x0000f20013007a0c */ /* 0x000fc60003f86270 */
[----:B------:R-:W-:Y:S01]  /*12fb0*/  @!P1 IMAD.WIDE R6, R7, 0x4, R14 ;  /* 0x0000000407069825 */ /* 0x000fe200078e020e */
[----:B------:R2:W-:Y:S01]  /*12fc0*/  @!P3 ST.E.64 [R4.64], R84 ;  /* 0x000000540400b985 */ /* 0x0005e2000c101b0e */
[----:B------:R-:W-:Y:S02]  /*12fd0*/  ISETP.GE.AND P3, PT, R18, c[0x0][0x3c8], PT ;  /* 0x0000f20012007a0c */ /* 0x000fe40003f66270 */
[----:B------:R-:W-:Y:S01]  /*12fe0*/  @!P5 LEA.HI R8, R8, R8, RZ, 0x1 ;  /* 0x000000080808d211 */ /* 0x000fe200078f08ff */
[----:B------:R-:W-:Y:S04]  /*12ff0*/  @!P2 ST.E.64 [R16.64], R80 ;  /* 0x000000501000a985 */ /* 0x000fe8000c101b0e */
[----:B------:R4:W-:Y:S01]  /*13000*/  @!P1 ST.E.64 [R6.64], R76 ;  /* 0x0000004c06009985 */ /* 0x0009e2000c101b0e */
[----:B------:R-:W-:-:S04]  /*13010*/  @!P4 LEA.HI R19, R19, R19, RZ, 0x1 ;  /* 0x000000131313c211 */ /* 0x000fc800078f08ff */
[----:B------:R-:W-:Y:S02]  /*13020*/  @!P4 LOP3.LUT R19, R19, 0xfffffffe, RZ, 0xc0, !PT ;  /* 0xfffffffe1313c812 */ /* 0x000fe400078ec0ff */
[C---:B-1----:R-:W-:Y:S02]  /*13030*/  IADD3 R3, R11.reuse, 0x70, RZ ;  /* 0x000000700b037810 */ /* 0x042fe40007ffe0ff */
[----:B------:R-:W-:Y:S02]  /*13040*/  IADD3 R2, R11, 0x78, RZ ;  /* 0x000000780b027810 */ /* 0x000fe40007ffe0ff */
[----:B------:R-:W-:Y:S02]  /*13050*/  ISETP.GE.AND P2, PT, R3, c[0x0][0x3c8], PT ;  /* 0x0000f20003007a0c */ /* 0x000fe40003f46270 */
[----:B------:R-:W-:Y:S02]  /*13060*/  ISETP.GE.AND P1, PT, R2, c[0x0][0x3c8], PT ;  /* 0x0000f20002007a0c */ /* 0x000fe40003f26270 */
[----:B------:R-:W-:-:S04]  /*13070*/  @!P3 LEA.HI R18, R18, R18, RZ, 0x1 ;  /* 0x000000121212b211 */ /* 0x000fc800078f08ff */
[----:B---3--:R-:W-:Y:S01]  /*13080*/  @!P3 LOP3.LUT R13, R18, 0xfffffffe, RZ, 0xc0, !PT ;  /* 0xfffffffe120db812 */ /* 0x008fe200078ec0ff */
[----:B------:R-:W-:Y:S01]  /*13090*/  @!P4 IMAD.WIDE R18, R19, 0x4, R14 ;  /* 0x000000041312c825 */ /* 0x000fe200078e020e */
[----:B--2---:R-:W-:-:S03]  /*130a0*/  @!P6 LOP3.LUT R5, R0, 0xfffffffe, RZ, 0xc0, !PT ;  /* 0xfffffffe0005e812 */ /* 0x004fc600078ec0ff */
[----:B------:R-:W-:Y:S01]  /*130b0*/  @!P2 LEA.HI R3, R3, R3, RZ, 0x1 ;  /* 0x000000030303a211 */ /* 0x000fe200078f08ff */
[--C-:B------:R-:W-:Y:S01]  /*130c0*/  @!P3 IMAD.WIDE R12, R13, 0x4, R14.reuse ;  /* 0x000000040d0cb825 */ /* 0x100fe200078e020e */
[----:B------:R-:W-:Y:S02]  /*130d0*/  @!P1 LEA.HI R2, R2, R2, RZ, 0x1 ;  /* 0x0000000202029211 */ /* 0x000fe400078f08ff */
[----:B------:R-:W-:Y:S01]  /*130e0*/  @!P2 LOP3.LUT R3, R3, 0xfffffffe, RZ, 0xc0, !PT ;  /* 0xfffffffe0303a812 */ /* 0x000fe200078ec0ff */
[--C-:B------:R-:W-:Y:S01]  /*130f0*/  @!P6 IMAD.WIDE R4, R5, 0x4, R14.reuse ;  /* 0x000000040504e825 */ /* 0x100fe200078e020e */
[----:B----4-:R-:W-:Y:S02]  /*13100*/  @!P5 LOP3.LUT R7, R8, 0xfffffffe, RZ, 0xc0, !PT ;  /* 0xfffffffe0807d812 */ /* 0x010fe400078ec0ff */
[----:B------:R-:W-:Y:S01]  /*13110*/  @!P1 LOP3.LUT R17, R2, 0xfffffffe, RZ, 0xc0, !PT ;  /* 0xfffffffe02119812 */ /* 0x000fe200078ec0ff */
[--C-:B------:R-:W-:Y:S01]  /*13120*/  @!P2 IMAD.WIDE R2, R3, 0x4, R14.reuse ;  /* 0x000000040302a825 */ /* 0x100fe200078e020e */
[----:B------:R1:W-:Y:S03]  /*13130*/  @!P6 ST.E.64 [R4.64], R72 ;  /* 0x000000480400e985 */ /* 0x0003e6000c101b0e */
[----:B------:R-:W-:-:S04]  /*13140*/  @!P5 IMAD.WIDE R6, R7, 0x4, R14 ;  /* 0x000000040706d825 */ /* 0x000fc800078e020e */
[----:B------:R-:W-:Y:S01]  /*13150*/  @!P1 IMAD.WIDE R14, R17, 0x4, R14 ;  /* 0x00000004110e9825 */ /* 0x000fe200078e020e */
[----:B------:R1:W-:Y:S04]  /*13160*/  @!P5 ST.E.64 [R6.64], R68 ;  /* 0x000000440600d985 */ /* 0x0003e8000c101b0e */
[----:B------:R1:W-:Y:S04]  /*13170*/  @!P4 ST.E.64 [R18.64], R52 ;  /* 0x000000341200c985 */ /* 0x0003e8000c101b0e */
[----:B------:R1:W-:Y:S04]  /*13180*/  @!P3 ST.E.64 [R12.64], R56 ;  /* 0x000000380c00b985 */ /* 0x0003e8000c101b0e */
[----:B------:R1:W-:Y:S04]  /*13190*/  @!P2 ST.E.64 [R2.64], R60 ;  /* 0x0000003c0200a985 */ /* 0x0003e8000c101b0e */
[----:B------:R1:W-:Y:S02]  /*131a0*/  @!P1 ST.E.64 [R14.64], R64 ;  /* 0x000000400e009985 */ /* 0x0003e4000c101b0e */
.L_x_67:
[----:B------:R-:W-:Y:S05]  /*131b0*/  BSYNC B0 ;  /* 0x0000000000007941 */ /* 0x000fea0003800000 */
.L_x_66:
[----:B-1----:R1:W3:Y:S04]  /*131c0*/  SHFL.IDX PT, R5, R10, 0x1, 0x1c1f ;  /* 0x003c1f000a057f89 */ /* 0x0022e800000e0000 */
[----:B------:R1:W4:Y:S01]  /*131d0*/  SHFL.IDX PT, R4, R9, 0x1, 0x1c1f ;  /* 0x003c1f0009047f89 */ /* 0x00032200000e0000 */
[----:B------:R-:W-:Y:S05]  /*131e0*/  @P0 EXIT ;  /* 0x000000000000094d */ /* 0x000fea0003800000 */
[C---:B------:R-:W-:Y:S02]  /*131f0*/  ISETP.GE.AND P0, PT, R11.reuse, c[0x0][0x3c8], PT ;  /* 0x0000f2000b007a0c */ /* 0x040fe40003f06270 */
[----:B------:R-:W-:-:S02]  /*13200*/  IADD3 R2, R11, 0x8, RZ ;  /* 0x000000080b027810 */ /* 0x000fc40007ffe0ff */
[C---:B------:R-:W-:Y:S02]  /*13210*/  IADD3 R0, R11.reuse, 0x10, RZ ;  /* 0x000000100b007810 */ /* 0x040fe40007ffe0ff */
[----:B------:R-:W-:Y:S02]  /*13220*/  ISETP.GE.AND P6, PT, R2, c[0x0][0x3c8], PT ;  /* 0x0000f20002007a0c */ /* 0x000fe40003fc6270 */
[----:B------:R-:W-:Y:S02]  /*13230*/  ISETP.GE.AND P5, PT, R0, c[0x0][0x3c8], PT ;  /* 0x0000f20000007a0c */ /* 0x000fe40003fa6270 */
[C---:B-1--4-:R-:W-:Y:S02]  /*13240*/  IADD3 R9, R11.reuse, 0x18, RZ ;  /* 0x000000180b097810 */ /* 0x052fe40007ffe0ff */
[C---:B------:R-:W-:Y:S01]  /*13250*/  IADD3 R8, R11.reuse, 0x20, RZ ;  /* 0x000000200b087810 */ /* 0x040fe20007ffe0ff */
[C---:B--23--:R-:W-:Y:S01]  /*13260*/  @!P0 IMAD.WIDE R14, R11.reuse, 0x4, R4 ;  /* 0x000000040b0e8825 */ /* 0x04cfe200078e0204 */
[----:B------:R-:W-:-:S02]  /*13270*/  IADD3 R7, R11, 0x28, RZ ;  /* 0x000000280b077810 */ /* 0x000fc40007ffe0ff */
[C---:B------:R-:W-:Y:S02]  /*13280*/  IADD3 R6, R11.reuse, 0x30, RZ ;  /* 0x000000300b067810 */ /* 0x040fe40007ffe0ff */
[----:B------:R-:W-:Y:S01]  /*13290*/  IADD3 R3, R11, 0x38, RZ ;  /* 0x000000380b037810 */ /* 0x000fe20007ffe0ff */
[----:B------:R1:W-:Y:S01]  /*132a0*/  @!P0 ST.E.64 [R14.64], R114 ;  /* 0x000000720e008985 */ /* 0x0003e2000c101b0e */
[----:B------:R-:W-:Y:S02]  /*132b0*/  ISETP.GE.AND P4, PT, R9, c[0x0][0x3c8], PT ;  /* 0x0000f20009007a0c */ /* 0x000fe40003f86270 */
[----:B------:R-:W-:Y:S02]  /*132c0*/  ISETP.GE.AND P3, PT, R8, c[0x0][0x3c8], PT ;  /* 0x0000f20008007a0c */ /* 0x000fe40003f66270 */
[----:B------:R-:W-:Y:S02]  /*132d0*/  ISETP.GE.AND P2, PT, R7, c[0x0][0x3c8], PT ;  /* 0x0000f20007007a0c */ /* 0x000fe40003f46270 */
[----:B------:R-:W-:-:S02]  /*132e0*/  ISETP.GE.AND P1, PT, R6, c[0x0][0x3c8], PT ;  /* 0x0000f20006007a0c */ /* 0x000fc40003f26270 */
[----:B------:R-:W-:Y:S02]  /*132f0*/  ISETP.GE.AND P0, PT, R3, c[0x0][0x3c8], PT ;  /* 0x0000f20003007a0c */ /* 0x000fe40003f06270 */
[----:B------:R-:W-:Y:S02]  /*13300*/  @!P6 LEA.HI R2, R2, R2, RZ, 0x1 ;  /* 0x000000020202e211 */ /* 0x000fe400078f08ff */
[----:B------:R-:W-:Y:S02]  /*13310*/  @!P5 LEA.HI R0, R0, R0, RZ, 0x1 ;  /* 0x000000000000d211 */ /* 0x000fe400078f08ff */
[----:B------:R-:W-:Y:S02]  /*13320*/  @!P6 LOP3.LUT R13, R2, 0xfffffffe, RZ, 0xc0, !PT ;  /* 0xfffffffe020de812 */ /* 0x000fe400078ec0ff */
[----:B------:R-:W-:Y:S02]  /*13330*/  @!P4 LEA.HI R9, R9, R9, RZ, 0x1 ;  /* 0x000000090909c211 */ /* 0x000fe400078f08ff */
[----:B------:R-:W-:Y:S01]  /*13340*/  @!P3 LEA.HI R8, R8, R8, RZ, 0x1 ;  /* 0x000000080808b211 */ /* 0x000fe200078f08ff */
[----:B------:R-:W-:Y:S01]  /*13350*/  @!P6 IMAD.WIDE R12, R13, 0x4, R4 ;  /* 0x000000040d0ce825 */ /* 0x000fe200078e0204 */
[----:B------:R-:W-:-:S02]  /*13360*/  @!P2 LEA.HI R7, R7, R7, RZ, 0x1 ;  /* 0x000000070707a211 */ /* 0x000fc400078f08ff */
[----:B------:R-:W-:Y:S02]  /*13370*/  @!P1 LEA.HI R6, R6, R6, RZ, 0x1 ;  /* 0x0000000606069211 */ /* 0x000fe400078f08ff */
[----:B------:R-:W-:Y:S01]  /*13380*/  @!P0 LEA.HI R3, R3, R3, RZ, 0x1 ;  /* 0x0000000303038211 */ /* 0x000fe200078f08ff */
[----:B------:R2:W-:Y:S01]  /*13390*/  @!P6 ST.E.64 [R12.64], R110 ;  /* 0x0000006e0c00e985 */ /* 0x0005e2000c101b0e */
[----:B------:R-:W-:Y:S02]  /*133a0*/  @!P4 LOP3.LUT R9, R9, 0xfffffffe, RZ, 0xc0, !PT ;  /* 0xfffffffe0909c812 */ /* 0x000fe400078ec0ff */
[----:B-1----:R-:W-:Y:S02]  /*133b0*/  @!P5 LOP3.LUT R15, R0, 0xfffffffe, RZ, 0xc0, !PT ;  /* 0xfffffffe000fd812 */ /* 0x002fe400078ec0ff */
[----:B------:R-:W-:Y:S02]  /*133c0*/  IADD3 R2, R11, 0x40, RZ ;  /* 0x000000400b027810 */ /* 0x000fe40007ffe0ff */
[----:B------:R-:W-:Y:S01]  /*133d0*/  @!P3 LOP3.LUT R17, R8, 0xfffffffe, RZ, 0xc0, !PT ;  /* 0xfffffffe0811b812 */ /* 0x000fe200078ec0ff */
[----:B------:R-:W-:Y:S01]  /*133e0*/  @!P5 IMAD.WIDE R14, R15, 0x4, R4 ;  /* 0x000000040f0ed825 */ /* 0x000fe200078e0204 */
[----:B------:R-:W-:-:S02]  /*133f0*/  IADD3 R0, R11, 0x48, RZ ;  /* 0x000000480b007810 */ /* 0x000fc40007ffe0ff */
[----:B------:R-:W-:Y:S01]  /*13400*/  @!P2 LOP3.LUT R7, R7, 0xfffffffe, RZ, 0xc0, !PT ;  /* 0xfffffffe0707a812 */ /* 0x000fe200078ec0ff */
[----:B------:R-:W-:Y:S01]  /*13410*/  @!P4 IMAD.WIDE R8, R9, 0x4, R4 ;  /* 0x000000040908c825 */ /* 0x000fe200078e0204 */
[----:B------:R-:W-:Y:S01]  /*13420*/  @!P0 LOP3.LUT R3, R3, 0xfffffffe, RZ, 0xc0, !PT ;  /* 0xfffffffe03038812 */ /* 0x000fe200078ec0ff */
[----:B------:R1:W-:Y:S01]  /*13430*/  @!P5 ST.E.64 [R14.64], R106 ;  /* 0x0000006a0e00d985 */ /* 0x0003e2000c101b0e */
[----:B------:R-:W-:Y:S02]  /*13440*/  ISETP.GE.AND P6, PT, R2, c[0x0][0x3c8], PT ;  /* 0x0000f20002007a0c */ /* 0x000fe40003fc6270 */
[----:B------:R-:W-:Y:S01]  /*13450*/  ISETP.GE.AND P5, PT, R0, c[0x0][0x3c8], PT ;  /* 0x0000f20000007a0c */ /* 0x000fe20003fa6270 */
[----:B------:R3:W-:Y:S01]  /*13460*/  @!P4 ST.E.64 [R8.64], R102 ;  /* 0x000000660800c985 */ /* 0x0007e2000c101b0e */
[C---:B------:R-:W-:Y:S02]  /*13470*/  IADD3 R20, R11.reuse, 0x50, RZ ;  /* 0x000000500b147810 */ /* 0x040fe40007ffe0ff */
[----:B------:R-:W-:-:S02]  /*13480*/  IADD3 R19, R11, 0x58, RZ ;  /* 0x000000580b137810 */ /* 0x000fc40007ffe0ff */
[C---:B------:R-:W-:Y:S02]  /*13490*/  IADD3 R18, R11.reuse, 0x60, RZ ;  /* 0x000000600b127810 */ /* 0x040fe40007ffe0ff */
[----:B------:R-:W-:Y:S02]  /*134a0*/  IADD3 R10, R11, 0x68, RZ ;  /* 0x000000680b0a7810 */ /* 0x000fe40007ffe0ff */
[----:B------:R-:W-:Y:S02]  /*134b0*/  ISETP.GE.AND P4, PT, R20, c[0x0][0x3c8], PT ;  /* 0x0000f20014007a0c */ /* 0x000fe40003f86270 */
[----:B--2---:R-:W-:Y:S01]  /*134c0*/  @!P1 LOP3.LUT R13, R6, 0xfffffffe, RZ, 0xc0, !PT ;  /* 0xfffffffe060d9812 */ /* 0x004fe200078ec0ff */
[--C-:B------:R-:W-:Y:S01]  /*134d0*/  @!P2 IMAD.WIDE R6, R7, 0x4, R4.reuse ;  /* 0x000000040706a825 */ /* 0x100fe200078e0204 */
[----:B------:R-:W-:Y:S02]  /*134e0*/  @!P6 LEA.HI R2, R2, R2, RZ, 0x1 ;  /* 0x000000020202e211 */ /* 0x000fe400078f08ff */
[----:B------:R-:W-:Y:S01]  /*134f0*/  @!P5 LEA.HI R0, R0, R0, RZ, 0x1 ;  /* 0x000000000000d211 */ /* 0x000fe200078f08ff */
[----:B------:R-:W-:-:S06]  /*13500*/  @!P1 IMAD.WIDE R12, R13, 0x4, R4 ;  /* 0x000000040d0c9825 */ /* 0x000fcc00078e0204 */
[----:B------:R-:W-:Y:S01]  /*13510*/  @!P4 LEA.HI R20, R20, R20, RZ, 0x1 ;  /* 0x000000141414c211 */ /* 0x000fe200078f08ff */
[----:B-1----:R-:W-:-:S04]  /*13520*/  @!P3 IMAD.WIDE R14, R17, 0x4, R4 ;  /* 0x00000004110eb825 */ /* 0x002fc800078e0204 */
[----:B------:R-:W-:Y:S01]  /*13530*/  @!P0 IMAD.WIDE R16, R3, 0x4, R4 ;  /* 0x0000000403108825 */ /* 0x000fe200078e0204 */
[----:B------:R1:W-:Y:S01]  /*13540*/  @!P3 ST.E.64 [R14.64], R98 ;  /* 0x000000620e00b985 */ /* 0x0003e2000c101b0e */
[----:B------:R-:W-:Y:S02]  /*13550*/  IADD3 R3, R11, 0x70, RZ ;  /* 0x000000700b037810 */ /* 0x000fe40007ffe0ff */
[----:B------:R-:W-:Y:S01]  /*13560*/  ISETP.GE.AND P3, PT, R19, c[0x0][0x3c8], PT ;  /* 0x0000f20013007a0c */ /* 0x000fe20003f66270 */
[----:B------:R2:W-:Y:S01]  /*13570*/  @!P2 ST.E.64 [R6.64], R94 ;  /* 0x0000005e0600a985 */ /* 0x0005e2000c101b0e */
[----:B------:R-:W-:Y:S02]  /*13580*/  ISETP.GE.AND P2, PT, R18, c[0x0][0x3c8], PT ;  /* 0x0000f20012007a0c */ /* 0x000fe40003f46270 */
[----:B---3--:R-:W-:Y:S01]  /*13590*/  @!P5 LOP3.LUT R9, R0, 0xfffffffe, RZ, 0xc0, !PT ;  /* 0xfffffffe0009d812 */ /* 0x008fe200078ec0ff */
[----:B------:R3:W-:Y:S01]  /*135a0*/  @!P1 ST.E.64 [R12.64], R90 ;  /* 0x0000005a0c009985 */ /* 0x0007e2000c101b0e */
[----:B------:R-:W-:-:S02]  /*135b0*/  ISETP.GE.AND P1, PT, R10, c[0x0][0x3c8], PT ;  /* 0x0000f2000a007a0c */ /* 0x000fc40003f26270 */
[----:B------:R-:W-:Y:S01]  /*135c0*/  IADD3 R11, R11, 0x78, RZ ;  /* 0x000000780b0b7810 */ /* 0x000fe20007ffe0ff */
[----:B------:R4:W-:Y:S01]  /*135d0*/  @!P0 ST.E.64 [R16.64], R86 ;  /* 0x0000005610008985 */ /* 0x0009e2000c101b0e */
[----:B------:R-:W-:Y:S01]  /*135e0*/  ISETP.GE.AND P0, PT, R3, c[0x0][0x3c8], PT ;  /* 0x0000f20003007a0c */ /* 0x000fe20003f06270 */
[----:B------:R-:W-:Y:S02]  /*135f0*/  @!P5 IMAD.WIDE R8, R9, 0x4, R4 ;  /* 0x000000040908d825 */ /* 0x000fe400078e0204 */
[----:B------:R-:W-:Y:S02]  /*13600*/  @!P3 LEA.HI R19, R19, R19, RZ, 0x1 ;  /* 0x000000131313b211 */ /* 0x000fe400078f08ff */
[----:B------:R-:W-:Y:S02]  /*13610*/  @!P2 LEA.HI R18, R18, R18, RZ, 0x1 ;  /* 0x000000121212a211 */ /* 0x000fe400078f08ff */
[----:B------:R-:W-:Y:S02]  /*13620*/  @!P3 LOP3.LUT R19, R19, 0xfffffffe, RZ, 0xc0, !PT ;  /* 0xfffffffe1313b812 */ /* 0x000fe400078ec0ff */
[----:B------:R-:W-:-:S04]  /*13630*/  @!P1 LEA.HI R10, R10, R10, RZ, 0x1 ;  /* 0x0000000a0a0a9211 */ /* 0x000fc800078f08ff */
[----:B------:R-:W-:Y:S02]  /*13640*/  @!P0 LEA.HI R3, R3, R3, RZ, 0x1 ;  /* 0x0000000303038211 */ /* 0x000fe400078f08ff */
[----:B-1----:R-:W-:Y:S02]  /*13650*/  @!P2 LOP3.LUT R15, R18, 0xfffffffe, RZ, 0xc0, !PT ;  /* 0xfffffffe120fa812 */ /* 0x002fe400078ec0ff */
[----:B------:R-:W-:Y:S02]  /*13660*/  @!P0 LOP3.LUT R3, R3, 0xfffffffe, RZ, 0xc0, !PT ;  /* 0xfffffffe03038812 */ /* 0x000fe400078ec0ff */
[----:B--2---:R-:W-:-:S03]  /*13670*/  @!P6 LOP3.LUT R7, R2, 0xfffffffe, RZ, 0xc0, !PT ;  /* 0xfffffffe0207e812 */ /* 0x004fc600078ec0ff */
[----:B------:R-:W-:Y:S01]  /*13680*/  @!P0 IMAD.WIDE R2, R3, 0x4, R4 ;  /* 0x0000000403028825 */ /* 0x000fe200078e0204 */
[----:B---3--:R-:W-:-:S03]  /*13690*/  @!P4 LOP3.LUT R13, R20, 0xfffffffe, RZ, 0xc0, !PT ;  /* 0xfffffffe140dc812 */ /* 0x008fc600078ec0ff */
[----:B------:R-:W-:Y:S01]  /*136a0*/  @!P6 IMAD.WIDE R6, R7, 0x4, R4 ;  /* 0x000000040706e825 */ /* 0x000fe200078e0204 */
[----:B----4-:R-:W-:-:S04]  /*136b0*/  @!P1 LOP3.LUT R17, R10, 0xfffffffe, RZ, 0xc0, !PT ;  /* 0xfffffffe0a119812 */ /* 0x010fc800078ec0ff */
[----:B------:R1:W-:Y:S04]  /*136c0*/  @!P6 ST.E.64 [R6.64], R82 ;  /* 0x000000520600e985 */ /* 0x0003e8000c101b0e */
[----:B------:R2:W-:Y:S01]  /*136d0*/  @!P5 ST.E.64 [R8.64], R78 ;  /* 0x0000004e0800d985 */ /* 0x0005e2000c101b0e */
[----:B-1----:R-:W-:-:S04]  /*136e0*/  @!P4 IMAD.WIDE R6, R13, 0x4, R4 ;  /* 0x000000040d06c825 */ /* 0x002fc800078e0204 */
[--C-:B--2---:R-:W-:Y:S01]  /*136f0*/  @!P3 IMAD.WIDE R8, R19, 0x4, R4.reuse ;  /* 0x000000041308b825 */ /* 0x104fe200078e0204 */
[----:B------:R1:W-:Y:S03]  /*13700*/  @!P4 ST.E.64 [R6.64], R74 ;  /* 0x0000004a0600c985 */ /* 0x0003e6000c101b0e */
[--C-:B------:R-:W-:Y:S01]  /*13710*/  @!P2 IMAD.WIDE R12, R15, 0x4, R4.reuse ;  /* 0x000000040f0ca825 */ /* 0x100fe200078e0204 */
[----:B------:R1:W-:Y:S03]  /*13720*/  @!P3 ST.E.64 [R8.64], R70 ;  /* 0x000000460800b985 */ /* 0x0003e6000c101b0e */
[----:B------:R-:W-:Y:S01]  /*13730*/  @!P1 IMAD.WIDE R14, R17, 0x4, R4 ;  /* 0x00000004110e9825 */ /* 0x000fe200078e0204 */
[----:B------:R1:W-:Y:S04]  /*13740*/  @!P2 ST.E.64 [R12.64], R54 ;  /* 0x000000360c00a985 */ /* 0x0003e8000c101b0e */
[----:B------:R1:W-:Y:S04]  /*13750*/  @!P1 ST.E.64 [R14.64], R58 ;  /* 0x0000003a0e009985 */ /* 0x0003e8000c101b0e */
[----:B------:R1:W-:Y:S01]  /*13760*/  @!P0 ST.E.64 [R2.64], R62 ;  /* 0x0000003e02008985 */ /* 0x0003e2000c101b0e */
[----:B------:R-:W-:-:S13]  /*13770*/  ISETP.GE.AND P0, PT, R11, c[0x0][0x3c8], PT ;  /* 0x0000f2000b007a0c */ /* 0x000fda0003f06270 */
[----:B------:R-:W-:Y:S05]  /*13780*/  @P0 EXIT ;  /* 0x000000000000094d */ /* 0x000fea0003800000 */
[----:B-1----:R-:W-:-:S04]  /*13790*/  LEA.HI R3, R11, R11, RZ, 0x1 ;  /* 0x0000000b0b037211 */ /* 0x002fc800078f08ff */
[----:B------:R-:W-:-:S05]  /*137a0*/  LOP3.LUT R3, R3, 0xfffffffe, RZ, 0xc0, !PT ;  /* 0xfffffffe03037812 */ /* 0x000fca00078ec0ff */
[----:B------:R-:W-:-:S05]  /*137b0*/  IMAD.WIDE R4, R3, 0x4, R4 ;  /* 0x0000000403047825 */ /* 0x000fca00078e0204 */
[----:B------:R-:W-:Y:S01]  /*137c0*/  ST.E.64 [R4.64], R66 ;  /* 0x0000004204007985 */ /* 0x000fe2000c101b0e */
[----:B------:R-:W-:Y:S05]  /*137d0*/  EXIT ;  /* 0x000000000000794d */ /* 0x000fea0003800000 */
.L_x_65:
        /* <DEDUP_REMOVED lines=26> */
[----:B------:R-:W-:Y:S01]  /*13980*/  IMAD.WIDE.U32 R8, R5, c[0x0][0x4d8], R8 ;  /* 0x0001360005087a25 */ /* 0x000fe200078e0008 */
[----:B------:R-:W-:-:S03]  /*13990*/  IADD3 R4, -R6, RZ, RZ ;  /* 0x000000ff06047210 */ /* 0x000fc60007ffe1ff */
[----:B------:R-:W-:Y:S02]  /*139a0*/  IMAD R0, R0, c[0x0][0x4d8], RZ ;  /* 0x0001360000007a24 */ /* 0x000fe400078e02ff */
[----:B--2---:R-:W-:Y:S02]  /*139b0*/  IMAD R2, R2, c[0x0][0x550], R3 ;  /* 0x0001540002027a24 */ /* 0x004fe400078e0203 */
[----:B------:R-:W-:Y:S02]  /*139c0*/  IMAD R0, R5, c[0x0][0x4dc], R0 ;  /* 0x0001370005007a24 */ /* 0x000fe400078e0200 */
[----:B------:R-:W-:Y:S01]  /*139d0*/  IMAD R4, R4, c[0x0][0x4e8], R7 ;  /* 0x00013a0004047a24 */ /* 0x000fe200078e0207 */
[----:B------:R-:W-:Y:S01]  /*139e0*/  SHF.R.S32.HI R3, RZ, 0x1f, R2 ;  /* 0x0000001fff037819 */ /* 0x000fe20000011402 */
[----:B------:R-:W-:Y:S01]  /*139f0*/  IMAD.IADD R9, R0, 0x1, R9 ;  /* 0x0000000100097824 */ /* 0x000fe200078e0209 */
[----:B------:R-:W-:-:S03]  /*13a00*/  SHF.R.S32.HI R0, RZ, 0x1f, R6 ;  /* 0x0000001fff007819 */ /* 0x000fc60000011406 */
[----:B------:R-:W-:Y:S02]  /*13a10*/  IMAD R3, R3, c[0x0][0x4e0], RZ ;  /* 0x0001380003037a24 */ /* 0x000fe400078e02ff */
[----:B------:R-:W-:-:S04]  /*13a20*/  IMAD.WIDE.U32 R8, R2, c[0x0][0x4e0], R8 ;  /* 0x0001380002087a25 */ /* 0x000fc800078e0008 */
[----:B------:R-:W-:Y:S01]  /*13a30*/  IMAD R3, R2, c[0x0][0x4e4], R3 ;  /* 0x0001390002037a24 */ /* 0x000fe200078e0203 */
[----:B------:R-:W-:Y:S02]  /*13a40*/  SHF.R.S32.HI R2, RZ, 0x1f, R4 ;  /* 0x0000001fff027819 */ /* 0x000fe40000011404 */
[----:B------:R-:W-:-:S03]  /*13a50*/  IADD3 R6, P0, R6, R8, RZ ;  /* 0x0000000806067210 */ /* 0x000fc60007f1e0ff */
[----:B------:R-:W-:Y:S01]  /*13a60*/  IMAD R5, R2, c[0x0][0x4c8], RZ ;  /* 0x0001320002057a24 */ /* 0x000fe200078e02ff */
[----:B------:R-:W-:-:S03]  /*13a70*/  IADD3.X R7, R0, R9, R3, P0, !PT ;  /* 0x0000000900077210 */ /* 0x000fc600007fe403 */
[C---:B------:R-:W-:Y:S02]  /*13a80*/  IMAD R5, R4.reuse, c[0x0][0x4cc], R5 ;  /* 0x0001330004057a24 */ /* 0x040fe400078e0205 */
[----:B------:R-:W-:-:S05]  /*13a90*/  IMAD.WIDE.U32 R6, R4, c[0x0][0x4c8], R6 ;  /* 0x0001320004067a25 */ /* 0x000fca00078e0006 */
[----:B------:R-:W-:Y:S02]  /*13aa0*/  IADD3 R5, R7, R5, RZ ;  /* 0x0000000507057210 */ /* 0x000fe40007ffe0ff */
[----:B------:R-:W-:-:S04]  /*13ab0*/  LEA R2, P0, R6, c[0x0][0x4a8], 0x2 ;  /* 0x00012a0006027a11 */ /* 0x000fc800078010ff */
[----:B------:R-:W-:Y:S02]  /*13ac0*/  LEA.HI.X R3, R6, c[0x0][0x4ac], R5, 0x2, P0 ;  /* 0x00012b0006037a11 */ /* 0x000fe400000f1405 */
[----:B------:R-:W-:-:S05]  /*13ad0*/  MOV R5, 0xff800000 ;  /* 0xff80000000057802 */ /* 0x000fca0000000f00 */
[----:B------:R-:W-:Y:S01]  /*13ae0*/  STG.E [R2.64], R5 ;  /* 0x0000000502007986 */ /* 0x000fe2000c10190e */
[----:B------:R-:W-:Y:S05]  /*13af0*/  EXIT ;  /* 0x000000000000794d */ /* 0x000fea0003800000 */
.L_x_68:
        /* <DEDUP_REMOVED lines=16> */
.L_x_3569:


//--------------------- .text._ZN7cutlass13device_kernelIN5flash19enable_sm80_to_sm89INS1_16FlashAttnFwdSm80INS1_25CollectiveMainloopFwdSm80ILi8ELi1ELb1EN4cute5tupleIJNS5_1CILi128EEES8_S8_EEELi128ENS_6half_tEfNS_4arch4Sm80ELb1ELb0ELb1ELb0ELb1ELb0ELb1ELb1EEENS1_21CollectiveEpilogueFwdIS9_NS6_IJNS7_ILi1EEESF_SF_EEESA_SC_Li256ELb0ELb1ELb1ELb0EEENS1_30DynamicPersistentTileSchedulerILi256ELi256ELb1ELb1ELb0EEEEEEEEEvNT_6ParamsE --------------------------
	.section	.text._ZN7cutlass13device_kernelIN5flash19enable_sm80_to_sm89INS1_16FlashAttnFwdSm80INS1_25CollectiveMainloopFwdSm80ILi8ELi1ELb1EN4cute5tupleIJNS5_1CILi128EEES8_S8_EEELi128ENS_6half_tEfNS_4arch4Sm80ELb1ELb0ELb1ELb0ELb1ELb0ELb1ELb1EEENS1_21CollectiveEpilogueFwdIS9_NS6_IJNS7_ILi1EEESF_SF_EEESA_SC_Li256ELb0ELb1ELb1ELb0EEENS1_30DynamicPersistentTileSchedulerILi256ELi256ELb1ELb1ELb0EEEEEEEEEvNT_6ParamsE,"ax",@progbits
	.sectioninfo	@"SHI_REGISTERS=255"
	.align	128
.text._ZN7cutlass13device_kernelIN5flash19enable_sm80_to_sm89INS1_16FlashAttnFwdSm80INS1_25CollectiveMainloopFwdSm80ILi8ELi1ELb1EN4cute5tupleIJNS5_1CILi128EEES8_S8_EEELi128ENS_6half_tEfNS_4arch4Sm80ELb1ELb0ELb1ELb0ELb1ELb0ELb1ELb1EEENS1_21CollectiveEpilogueFwdIS9_NS6_IJNS7_ILi1EEESF_SF_EEESA_SC_Li256ELb0ELb1ELb1ELb0EEENS1_30DynamicPersistentTileSchedulerILi256ELi256ELb1ELb1ELb0EEEEEEEEEvNT_6ParamsE:
        .type           _ZN7cutlass13device_kernelIN5flash19enable_sm80_to_sm89INS1_16FlashAttnFwdSm80INS1_25CollectiveMainloopFwdSm80ILi8ELi1ELb1EN4cute5tupleIJNS5_1CILi128EEES8_S8_EEELi128ENS_6half_tEfNS_4arch4Sm80ELb1ELb0ELb1ELb0ELb1ELb0ELb1ELb1EEENS1_21CollectiveEpilogueFwdIS9_NS6_IJNS7_ILi1EEESF_SF_EEESA_SC_Li256ELb0ELb1ELb1ELb0EEENS1_30DynamicPersistentTileSchedulerILi256ELi256ELb1ELb1ELb0EEEEEEEEEvNT_6ParamsE,@function
        .size           _ZN7cutlass13device_kernelIN5flash19enable_sm80_to_sm89INS1_16FlashAttnFwdSm80INS1_25CollectiveMainloopFwdSm80ILi8ELi1ELb1EN4cute5tupleIJNS5_1CILi128EEES8_S8_EEELi128ENS_6half_tEfNS_4arch4Sm80ELb1ELb0ELb1ELb0ELb1ELb0ELb1ELb1EEENS1_21CollectiveEpilogueFwdIS9_NS6_IJNS7_ILi1EEESF_SF_EEESA_SC_Li256ELb0ELb1ELb1ELb0EEENS1_30DynamicPersistentTileSchedulerILi256ELi256ELb1ELb1ELb0EEEEEEEEEvNT_6ParamsE,(.L_x_3570 - _ZN7cutlass13device_kernelIN5flash19enable_sm80_to_sm89INS1_16FlashAttnFwdSm80INS1_25CollectiveMainloopFwdSm80ILi8ELi1ELb1EN4cute5tupleIJNS5_1CILi128EEES8_S8_EEELi128ENS_6half_tEfNS_4arch4Sm80ELb1ELb0ELb1ELb0ELb1ELb0ELb1ELb1EEENS1_21CollectiveEpilogueFwdIS9_NS6_IJNS7_ILi1EEESF_SF_EEESA_SC_Li256ELb0ELb1ELb1ELb0EEENS1_30DynamicPersistentTileSchedulerILi256ELi256ELb1ELb1ELb0EEEEEEEEEvNT_6ParamsE)
        .other          _ZN7cutlass13device_kernelIN5flash19enable_sm80_to_sm89INS1_16FlashAttnFwdSm80INS1_25CollectiveMainloopFwdSm80ILi8ELi1ELb1EN4cute5tupleIJNS5_1CILi128EEES8_S8_EEELi128ENS_6half_tEfNS_4arch4Sm80ELb1ELb0ELb1ELb0ELb1ELb0ELb1ELb1EEENS1_21CollectiveEpilogueFwdIS9_NS6_IJNS7_ILi1EEESF_SF_EEESA_SC_Li256ELb0ELb1ELb1ELb0EEENS1_30DynamicPersistentTileSchedulerILi256ELi256ELb1ELb1ELb0EEEEEEEEEvNT_6ParamsE,@"STO_CUDA_ENTRY STV_DEFAULT"
_ZN7cutlass13device_kernelIN5flash19enable_sm80_to_sm89INS1_16FlashAttnFwdSm80INS1_25CollectiveMainloopFwdSm80ILi8ELi1ELb1EN4cute5tupleIJNS5_1CILi128EEES8_S8_EEELi128ENS_6half_tEfNS_4arch4Sm80ELb1ELb0ELb1ELb0ELb1ELb0ELb1ELb1EEENS1_21CollectiveEpilogueFwdIS9_NS6_IJNS7_ILi1EEESF_SF_EEESA_SC_Li256ELb0ELb1ELb1ELb0EEENS1_30DynamicPersistentTileSchedulerILi256ELi256ELb1ELb1ELb0EEEEEEEEEvNT_6ParamsE:
[----:B------:R-:W-:-:S03]  /*0000*/  MOV R1, c[0x0][0x28] ;  /* 0x00000a0000017a02 */ /* 0x000fc60000000f00 */
[----:B------:R-:W1:Y:S01]  /*0010*/  S2R R16, SR_TID.X ;  /* 0x0000000000107919 */ /* 0x000e620000002100 */
[----:B------:R-:W-:-:S03]  /*0020*/  IADD3 R1, R1, -0xd8, RZ ;  /* 0xffffff2801017810 */ /* 0x000fc60007ffe0ff */
[----:B------:R-:W2:Y:S01]  /*0030*/  S2R R13, SR_CTAID.X ;  /* 0x00000000000d7919 */ /* 0x000ea20000002500 */
[----:B-1----:R-:W-:-:S05]  /*0040*/  SHF.R.U32.HI R2, RZ, 0x5, R16 ;  /* 0x00000005ff027819 */ /* 0x002fca0000011610 */
[----:B------:R-:W1:Y:S02]  /*0050*/  SHFL.IDX PT, R0, R2, RZ, 0x1f ;  /* 0x00001fff02007589 */ /* 0x000e6400000e0000 */
[----:B-1----:R-:W-:Y:S02]  /*0060*/  ISETP.GE.AND P0, PT, R0, 0x1, PT ;  /* 0x000000010000780c */ /* 0x002fe40003f06270 */
[----:B------:R1:W-:Y:S11]  /*0070*/  STL [R1+0xd0], R0 ;  /* 0x0000d00001007387 */ /* 0x0003f60000100800 */
[----:B------:R-:W-:Y:S06]  /*0080*/  @P0 BAR.ARV 0x4, 0x100 ;  /* 0x0104000000000b1d */ /* 0x000fec0000002000 */
[----:B--2---:R-:W-:-:S13]  /*0090*/  ISETP.GE.AND P0, PT, R13, c[0x0][0x538], PT ;  /* 0x00014e000d007a0c */ /* 0x004fda0003f06270 */
[----:B------:R-:W-:Y:S05]  /*00a0*/  @P0 EXIT ;  /* 0x000000000000094d */ /* 0x000fea0003800000 */
[----:B-1----:R-:W-:Y:S01]  /*00b0*/  SHF.R.S32.HI R12, RZ, 0x1f, R16 ;  /* 0x0000001fff0c7819 */ /* 0x002fe20000011410 */
[----:B------:R-:W-:Y:S01]  /*00c0*/  IMAD.MOV.U32 R205, RZ, RZ, 0x20 ;  /* 0x00000020ffcd7424 */ /* 0x000fe200078e00ff */
[----:B------:R-:W-:Y:S02]  /*00d0*/  ULDC.64 UR6, c[0x0][0x118] ;  /* 0x0000460000067ab9 */ /* 0x000fe40000000a00 */
[CC--:B------:R-:W-:Y:S02]  /*00e0*/  LEA.HI R2, R12.reuse, R16.reuse, RZ, 0x4 ;  /* 0x000000100c027211 */ /* 0x0c0fe400078f20ff */
[CC--:B------:R-:W-:Y:S02]  /*00f0*/  LEA.HI R10, R12.reuse, R16.reuse, RZ, 0x3 ;  /* 0x000000100c0a7211 */ /* 0x0c0fe400078f18ff */
[----:B------:R-:W-:Y:S02]  /*0100*/  SHF.R.S32.HI R3, RZ, 0x4, R2 ;  /* 0x00000004ff037819 */ /* 0x000fe40000011402 */
[----:B------:R-:W-:-:S02]  /*0110*/  LEA.HI R4, R12, R16, RZ, 0x2 ;  /* 0x000000100c047211 */ /* 0x000fc400078f10ff */
[----:B------:R-:W-:Y:S02]  /*0120*/  LEA.HI R0, R2, R3, RZ, 0x1 ;  /* 0x0000000302007211 */ /* 0x000fe400078f08ff */
[----:B------:R-:W-:Y:S02]  /*0130*/  SHF.R.S32.HI R6, RZ, 0x3, R10 ;  /* 0x00000003ff067819 */ /* 0x000fe4000001140a */
[----:B------:R-:W-:Y:S02]  /*0140*/  LOP3.LUT R0, R0, 0xfffffffe, RZ, 0xc0, !PT ;  /* 0xfffffffe00007812 */ /* 0x000fe400078ec0ff */
[----:B------:R-:W-:Y:S02]  /*0150*/  LOP3.LUT R5, R10, 0xfffffff8, RZ, 0xc0, !PT ;  /* 0xfffffff80a057812 */ /* 0x000fe400078ec0ff */
[----:B------:R-:W-:Y:S01]  /*0160*/  LEA.HI R8, R12, R16, RZ, 0x6 ;  /* 0x000000100c087211 */ /* 0x000fe200078f30ff */
[----:B------:R-:W-:Y:S01]  /*0170*/  IMAD.IADD R9, R3, 0x1, -R0 ;  /* 0x0000000103097824 */ /* 0x000fe200078e0a00 */
[----:B------:R-:W-:Y:S01]  /*0180*/  LOP3.LUT R0, R4, 0xfffffffc, RZ, 0xc0, !PT ;  /* 0xfffffffc04007812 */ /* 0x000fe200078ec0ff */
[----:B------:R-:W-:Y:S01]  /*0190*/  IMAD.IADD R5, R16, 0x1, -R5 ;  /* 0x0000000110057824 */ /* 0x000fe200078e0a05 */
[----:B------:R-:W-:Y:S01]  /*01a0*/  LOP3.LUT R3, R2, 0xfffffff0, RZ, 0xc0, !PT ;  /* 0xfffffff002037812 */ /* 0x000fe200078ec0ff */
[----:B------:R-:W-:-:S02]  /*01b0*/  IMAD.SHL.U32 R2, R6, 0x40, RZ ;  /* 0x0000004006027824 */ /* 0x000fc400078e00ff */
[C---:B------:R-:W-:Y:S02]  /*01c0*/  IMAD.IADD R4, R16.reuse, 0x1, -R0 ;  /* 0x0000000110047824 */ /* 0x040fe400078e0a00 */
[----:B------:R-:W-:Y:S01]  /*01d0*/  IMAD.IADD R3, R16, 0x1, -R3 ;  /* 0x0000000110037824 */ /* 0x000fe200078e0a03 */
[----:B------:R-:W-:Y:S01]  /*01e0*/  LOP3.LUT R0, R2, 0x1c0, RZ, 0xc0, !PT ;  /* 0x000001c002007812 */ /* 0x000fe200078ec0ff */
[C---:B------:R-:W-:Y:S01]  /*01f0*/  IMAD.SHL.U32 R241, R5.reuse, 0x8, RZ ;  /* 0x0000000805f17824 */ /* 0x040fe200078e00ff */
[----:B------:R-:W-:Y:S01]  /*0200*/  LEA.HI R2, R4, R4, RZ, 0x1 ;  /* 0x0000000404027211 */ /* 0x000fe200078f08ff */
[----:B------:R-:W-:Y:S01]  /*0210*/  IMAD.SHL.U32 R5, R5, 0x40, RZ ;  /* 0x0000004005057824 */ /* 0x000fe200078e00ff */
[----:B------:R-:W-:Y:S02]  /*0220*/  SHF.R.S32.HI R7, RZ, 0x1f, R3 ;  /* 0x0000001fff077819 */ /* 0x000fe40000011403 */
[----:B------:R-:W-:Y:S02]  /*0230*/  SHF.R.U32.HI R6, RZ, 0x3, R0 ;  /* 0x00000003ff067819 */ /* 0x000fe40000011600 */
[----:B------:R-:W-:-:S02]  /*0240*/  LOP3.LUT R2, R2, 0x1ffffffe, RZ, 0xc0, !PT ;  /* 0x1ffffffe02027812 */ /* 0x000fc400078ec0ff */
[----:B------:R-:W-:Y:S02]  /*0250*/  LOP3.LUT R0, R0, 0x38, R241, 0xf8, !PT ;  /* 0x0000003800007812 */ /* 0x000fe400078ef8f1 */
[----:B------:R-:W-:Y:S01]  /*0260*/  LEA.HI R202, R7, R3, RZ, 0x3 ;  /* 0x0000000307ca7211 */ /* 0x000fe200078f18ff */
[----:B------:R-:W-:Y:S01]  /*0270*/  IMAD.IADD R11, R4, 0x1, -R2 ;  /* 0x00000001040b7824 */ /* 0x000fe200078e0a02 */
[----:B------:R-:W-:Y:S02]  /*0280*/  LOP3.LUT R7, R0, R6, RZ, 0x3c, !PT ;  /* 0x0000000600077212 */ /* 0x000fe400078e3cff */
[----:B------:R-:W-:Y:S02]  /*0290*/  LOP3.LUT R0, R5, 0x1c0, RZ, 0xc0, !PT ;  /* 0x000001c005007812 */ /* 0x000fe400078ec0ff */
[C---:B------:R-:W-:Y:S01]  /*02a0*/  LOP3.LUT R2, R202.reuse, 0xfffffff8, RZ, 0xc0, !PT ;  /* 0xfffffff8ca027812 */ /* 0x040fe200078ec0ff */
[----:B------:R-:W-:Y:S01]  /*02b0*/  IMAD.SHL.U32 R202, R202, 0x40, RZ ;  /* 0x00000040caca7824 */ /* 0x000fe200078e00ff */
[----:B------:R-:W-:-:S02]  /*02c0*/  LOP3.LUT R5, R0, 0x8, R10, 0xf8, !PT ;  /* 0x0000000800057812 */ /* 0x000fc400078ef80a */
[----:B------:R-:W-:Y:S01]  /*02d0*/  SHF.R.U32.HI R4, RZ, 0x3, R0 ;  /* 0x00000003ff047819 */ /* 0x000fe20000011600 */
[----:B------:R-:W-:Y:S01]  /*02e0*/  IMAD.IADD R6, R3, 0x1, -R2 ;  /* 0x0000000103067824 */ /* 0x000fe200078e0a02 */
[----:B------:R-:W-:Y:S01]  /*02f0*/  IADD3 R242, R241, 0x40, RZ ;  /* 0x00000040f1f27810 */ /* 0x000fe20007ffe0ff */
[----:B------:R-:W-:Y:S01]  /*0300*/  IMAD.SHL.U32 R0, R8, 0x8, RZ ;  /* 0x0000000808007824 */ /* 0x000fe200078e00ff */
[----:B------:R-:W-:Y:S01]  /*0310*/  LEA.HI R8, R12, R16, RZ, 0x5 ;  /* 0x000000100c087211 */ /* 0x000fe200078f28ff */
[----:B------:R-:W-:Y:S01]  /*0320*/  IMAD.SHL.U32 R3, R9, 0x8, RZ ;  /* 0x0000000809037824 */ /* 0x000fe200078e00ff */
[----:B------:R-:W-:Y:S01]  /*0330*/  LOP3.LUT R71, R5, R4, RZ, 0x3c, !PT ;  /* 0x0000000405477212 */ /* 0x000fe200078e3cff */
[----:B------:R-:W-:Y:S01]  /*0340*/  IMAD.SHL.U32 R4, R6, 0x40, RZ ;  /* 0x0000004006047824 */ /* 0x000fe200078e00ff */
[----:B------:R-:W-:Y:S01]  /*0350*/  LOP3.LUT R2, R8, 0xffffffe0, RZ, 0xc0, !PT ;  /* 0xffffffe008027812 */ /* 0x000fe200078ec0ff */
[----:B------:R-:W-:Y:S01]  /*0360*/  IMAD.MOV.U32 R5, RZ, RZ, 0x10 ;  /* 0x00000010ff057424 */ /* 0x000fe200078e00ff */
[----:B------:R-:W-:Y:S01]  /*0370*/  LOP3.LUT R7, R7, 0x7ffffe00, R0, 0xf8, !PT ;  /* 0x7ffffe0007077812 */ /* 0x000fe200078ef800 */
[----:B------:R-:W-:Y:S01]  /*0380*/  IMAD R71, R9, 0x200, R71 ;  /* 0x0000020009477824 */ /* 0x000fe200078e0247 */
[----:B------:R-:W-:Y:S01]  /*0390*/  LOP3.LUT R0, R4, 0x1c0, RZ, 0xc0, !PT ;  /* 0x000001c004007812 */ /* 0x000fe200078ec0ff */
[----:B------:R-:W-:Y:S01]  /*03a0*/  IMAD.IADD R15, R16, 0x1, -R2 ;  /* 0x00000001100f7824 */ /* 0x000fe200078e0a02 */
[--C-:B------:R-:W-:Y:S01]  /*03b0*/  SHF.R.S32.HI R223, RZ, 0x5, R8.reuse ;  /* 0x00000005ffdf7819 */ /* 0x100fe20000011408 */
[----:B------:R-:W-:Y:S01]  /*03c0*/  IMAD.SHL.U32 R227, R7, 0x2, RZ ;  /* 0x0000000207e37824 */ /* 0x000fe200078e00ff */
[----:B------:R-:W-:-:S02]  /*03d0*/  SHF.R.S32.HI R4, RZ, 0x1f, R8 ;  /* 0x0000001fff047819 */ /* 0x000fc40000011408 */
[----:B------:R-:W-:Y:S02]  /*03e0*/  LOP3.LUT R3, R0, 0x8, R3, 0xf8, !PT ;  /* 0x0000000800037812 */ /* 0x000fe400078ef803 */
[----:B------:R-:W-:Y:S02]  /*03f0*/  SHF.R.U32.HI R2, RZ, 0x3, R0 ;  /* 0x00000003ff027819 */ /* 0x000fe40000011600 */
[----:B------:R-:W-:Y:S02]  /*0400*/  LEA.HI R0, R4, R223, RZ, 0x3 ;  /* 0x000000df04007211 */ /* 0x000fe400078f18ff */
[----:B------:R-:W-:Y:S02]  /*0410*/  SHF.R.S32.HI R4, RZ, 0x1f, R15 ;  /* 0x0000001fff047819 */ /* 0x000fe4000001140f */
[----:B------:R-:W-:Y:S02]  /*0420*/  R2P PR, R6, 0x6 ;  /* 0x0000000606007804 */ /* 0x000fe40000000000 */
[----:B------:R-:W-:-:S02]  /*0430*/  LOP3.LUT R0, R0, 0xffffff8, RZ, 0xc0, !PT ;  /* 0x0ffffff800007812 */ /* 0x000fc400078ec0ff */
[----:B------:R-:W-:Y:S02]  /*0440*/  LOP3.LUT R6, R3, R2, RZ, 0x3c, !PT ;  /* 0x0000000203067212 */ /* 0x000fe400078e3cff */
[----:B------:R-:W-:Y:S01]  /*0450*/  LEA.HI R3, R4, R15, RZ, 0x2 ;  /* 0x0000000f04037211 */ /* 0x000fe200078f10ff */
[----:B------:R-:W-:Y:S01]  /*0460*/  IMAD.IADD R2, R223, 0x1, -R0 ;  /* 0x00000001df027824 */ /* 0x000fe200078e0a00 */
[----:B------:R-:W-:Y:S02]  /*0470*/  SEL R5, R5, 0xfffffff0, !P1 ;  /* 0xfffffff005057807 */ /* 0x000fe40004800000 */
[----:B------:R-:W-:Y:S02]  /*0480*/  SHF.R.S32.HI R0, RZ, 0x2, R3 ;  /* 0x00000002ff007819 */ /* 0x000fe40000011403 */
[----:B------:R-:W-:Y:S02]  /*0490*/  LOP3.LUT R3, R3, 0x7ffffffc, RZ, 0xc0, !PT ;  /* 0x7ffffffc03037812 */ /* 0x000fe400078ec0ff */
[----:B------:R-:W-:Y:S01]  /*04a0*/  SEL R4, R205, 0xffffffe0, !P2 ;  /* 0xffffffe0cd047807 */ /* 0x000fe20005000000 */
[----:B------:R-:W-:Y:S01]  /*04b0*/  IMAD R14, R2, 0x10, R0 ;  /* 0x00000010020e7824 */ /* 0x000fe200078e0200 */
[----:B------:R-:W-:Y:S01]  /*04c0*/  LEA.HI R0, R12, R16, RZ, 0x7 ;  /* 0x000000100c007211 */ /* 0x000fe200078f38ff */
[----:B------:R-:W-:Y:S01]  /*04d0*/  IMAD.IADD R3, R15, 0x1, -R3 ;  /* 0x000000010f037824 */ /* 0x000fe200078e0a03 */
[----:B------:R-:W-:Y:S01]  /*04e0*/  LOP3.LUT R202, R6, 0x7ffffe00, R202, 0xf8, !PT ;  /* 0x7ffffe0006ca7812 */ /* 0x000fe200078ef8ca */
[----:B------:R-:W-:Y:S01]  /*04f0*/  IMAD.IADD R2, R5, 0x1, R4 ;  /* 0x0000000105027824 */ /* 0x000fe200078e0204 */
[----:B------:R-:W-:Y:S01]  /*0500*/  SHF.R.S32.HI R0, RZ, 0x7, R0 ;  /* 0x00000007ff007819 */ /* 0x000fe20000011400 */
[----:B------:R-:W-:Y:S01]  /*0510*/  IMAD.SHL.U32 R3, R3, 0x2, RZ ;  /* 0x0000000203037824 */ /* 0x000fe200078e00ff */
[----:B------:R-:W-:Y:S01]  /*0520*/  SHF.R.S32.HI R0, RZ, 0x1f, R242 ;  /* 0x0000001fff007819 */ /* 0x000fe200000114f2 */
[----:B------:R-:W-:Y:S01]  /*0530*/  IMAD R0, R11, 0x8, R14 ;  /* 0x000000080b007824 */ /* 0x000fe200078e020e */
[----:B------:R1:W-:Y:S01]  /*0540*/  STL [R1+0xd4], R14 ;  /* 0x0000d40e01007387 */ /* 0x0003e20000100800 */
[----:B------:R-:W-:Y:S01]  /*0550*/  IMAD.MOV.U32 R4, RZ, RZ, 0x40 ;  /* 0x00000040ff047424 */ /* 0x000fe200078e00ff */
[----:B------:R-:W-:-:S02]  /*0560*/  IADD3 R19, R3, 0x8, RZ ;  /* 0x0000000803137810 */ /* 0x000fc40007ffe0ff */
[C---:B------:R-:W-:Y:S01]  /*0570*/  IADD3 R18, R3.reuse, 0x10, RZ ;  /* 0x0000001003127810 */ /* 0x040fe20007ffe0ff */
[----:B------:R2:W-:Y:S01]  /*0580*/  STL [R1+0x50], R13 ;  /* 0x0000500d01007387 */ /* 0x0005e20000100800 */
[C---:B------:R-:W-:Y:S02]  /*0590*/  IADD3 R17, R3.reuse, 0x18, RZ ;  /* 0x0000001803117810 */ /* 0x040fe40007ffe0ff */
[C---:B------:R-:W-:Y:S01]  /*05a0*/  IADD3 R16, R3.reuse, 0x20, RZ ;  /* 0x0000002003107810 */ /* 0x040fe20007ffe0ff */
[----:B------:R3:W-:Y:S01]  /*05b0*/  STL [R1+0xcc], R0 ;  /* 0x0000cc0001007387 */ /* 0x0007e20000100800 */
[C---:B------:R-:W-:Y:S02]  /*05c0*/  IADD3 R15, R3.reuse, 0x28, RZ ;  /* 0x00000028030f7810 */ /* 0x040fe40007ffe0ff */
[C---:B------:R-:W-:Y:S01]  /*05d0*/  IADD3 R12, R3.reuse, 0x40, RZ ;  /* 0x00000040030c7810 */ /* 0x040fe20007ffe0ff */
[----:B------:R4:W-:Y:S01]  /*05e0*/  STL [R1+0x3c], R3 ;  /* 0x00003c0301007387 */ /* 0x0009e20000100800 */
[----:B------:R-:W-:-:S02]  /*05f0*/  IADD3 R10, R3, 0x48, RZ ;  /* 0x00000048030a7810 */ /* 0x000fc40007ffe0ff */
[C---:B------:R-:W-:Y:S01]  /*0600*/  IADD3 R9, R3.reuse, 0x50, RZ ;  /* 0x0000005003097810 */ /* 0x040fe20007ffe0ff */
[----:B------:R-:W-:Y:S01]  /*0610*/  STL [R1+0x8c], R19 ;  /* 0x00008c1301007387 */ /* 0x000fe20000100800 */
[C---:B------:R-:W-:Y:S02]  /*0620*/  IADD3 R8, R3.reuse, 0x58, RZ ;  /* 0x0000005803087810 */ /* 0x040fe40007ffe0ff */
[C---:B------:R-:W-:Y:S01]  /*0630*/  IADD3 R7, R3.reuse, 0x60, RZ ;  /* 0x0000006003077810 */ /* 0x040fe20007ffe0ff */
[----:B------:R-:W-:Y:S01]  /*0640*/  STL [R1+0x88], R18 ;  /* 0x0000881201007387 */ /* 0x000fe20000100800 */
[C---:B------:R-:W-:Y:S02]  /*0650*/  IADD3 R6, R3.reuse, 0x68, RZ ;  /* 0x0000006803067810 */ /* 0x040fe40007ffe0ff */
[----:B------:R-:W-:Y:S01]  /*0660*/  SHF.R.S32.HI R5, RZ, 0x1f, R241 ;  /* 0x0000001fff057819 */ /* 0x000fe200000114f1 */
[----:B------:R-:W-:Y:S01]  /*0670*/  STL [R1+0x84], R17 ;  /* 0x0000841101007387 */ /* 0x000fe20000100800 */
[----:B-1----:R-:W-:-:S02]  /*0680*/  IADD3 R14, R3, 0x30, RZ ;  /* 0x00000030030e7810 */ /* 0x002fc40007ffe0ff */
[C---:B------:R-:W-:Y:S01]  /*0690*/  IADD3 R5, R3.reuse, 0x70, RZ ;  /* 0x0000007003057810 */ /* 0x040fe20007ffe0ff */
[----:B------:R-:W-:Y:S01]  /*06a0*/  STL [R1+0x80], R16 ;  /* 0x0000801001007387 */ /* 0x000fe20000100800 */
[C---:B--2---:R-:W-:Y:S02]  /*06b0*/  IADD3 R13, R3.reuse, 0x38, RZ ;  /* 0x00000038030d7810 */ /* 0x044fe40007ffe0ff */
[----:B------:R-:W-:Y:S01]  /*06c0*/  SHF.R.S32.HI R11, RZ, 0x1f, R18 ;  /* 0x0000001fff0b7819 */ /* 0x000fe20000011412 */
[----:B------:R-:W-:Y:S01]  /*06d0*/  STL [R1+0x7c], R15 ;  /* 0x00007c0f01007387 */ /* 0x000fe20000100800 */
[----:B---3--:R-:W-:Y:S02]  /*06e0*/  SEL R0, R4, 0xffffffc0, !P2 ;  /* 0xffffffc004007807 */ /* 0x008fe40005000000 */
[----:B------:R-:W-:Y:S01]  /*06f0*/  SHF.R.S32.HI R4, RZ, 0x1f, R19 ;  /* 0x0000001fff047819 */ /* 0x000fe20000011413 */
[----:B------:R1:W-:Y:S01]  /*0700*/  STL [R1+0x78], R14 ;  /* 0x0000780e01007387 */ /* 0x0003e20000100800 */
[----:B----4-:R-:W-:-:S02]  /*0710*/  IADD3 R3, R3, 0x78, RZ ;  /* 0x0000007803037810 */ /* 0x010fc40007ffe0ff */
[----:B------:R-:W-:Y:S01]  /*0720*/  LEA R202, R202, 0x100, 0x1 ;  /* 0x00000100caca7811 */ /* 0x000fe200078e08ff */
[----:B------:R-:W-:Y:S01]  /*0730*/  STL [R1+0x74], R13 ;  /* 0x0000740d01007387 */ /* 0x000fe20000100800 */
[----:B------:R-:W-:Y:S02]  /*0740*/  SEL R205, R205, 0xffffffe0, !P1 ;  /* 0xffffffe0cdcd7807 */ /* 0x000fe40004800000 */
[----:B------:R-:W-:Y:S01]  /*0750*/  LEA R71, R71, 0x8100, 0x1 ;  /* 0x0000810047477811 */ /* 0x000fe200078e08ff */
[----:B------:R-:W-:Y:S01]  /*0760*/  STL [R1+0x70], R12 ;  /* 0x0000700c01007387 */ /* 0x000fe20000100800 */
[--C-:B------:R-:W-:Y:S02]  /*0770*/  IMAD R223, R223, 0x800, R202.reuse ;  /* 0x00000800dfdf7824 */ /* 0x100fe400078e02ca */
[----:B------:R-:W-:Y:S01]  /*0780*/  IMAD.IADD R204, R202, 0x1, R205 ;  /* 0x00000001cacc7824 */ /* 0x000fe200078e02cd */
[----:B------:R2:W-:Y:S01]  /*0790*/  STL [R1+0x6c], R10 ;  /* 0x00006c0a01007387 */ /* 0x0005e20000100800 */
[----:B------:R-:W-:Y:S01]  /*07a0*/  IMAD.IADD R224, R205, 0x1, R223 ;  /* 0x00000001cde07824 */ /* 0x000fe200078e02df */
[----:B------:R-:W-:Y:S01]  /*07b0*/  IADD3 R205, R0, R202, R205 ;  /* 0x000000ca00cd7210 */ /* 0x000fe20007ffe0cd */
[----:B------:R-:W-:Y:S01]  /*07c0*/  IMAD R215, R2, 0x2, R202 ;  /* 0x0000000202d77824 */ /* 0x000fe200078e02ca */
[----:B------:R3:W-:Y:S01]  /*07d0*/  STL [R1+0x68], R9 ;  /* 0x0000680901007387 */ /* 0x0007e20000100800 */
[----:B------:R-:W-:-:S02]  /*07e0*/  IMAD.IADD R203, R202, 0x1, R0 ;  /* 0x00000001cacb7824 */ /* 0x000fc400078e0200 */
[C---:B------:R-:W-:Y:S01]  /*07f0*/  IMAD.IADD R226, R0.reuse, 0x1, R223 ;  /* 0x0000000100e27824 */ /* 0x040fe200078e02df */
[----:B------:R-:W-:Y:S01]  /*0800*/  STL [R1+0x64], R8 ;  /* 0x0000640801007387 */ /* 0x000fe20000100800 */
[----:B------:R-:W-:-:S03]  /*0810*/  IMAD.IADD R225, R0, 0x1, R224 ;  /* 0x0000000100e17824 */ /* 0x000fc600078e02e0 */
[----:B------:R4:W-:Y:S01]  /*0820*/  STL [R1+0x60], R7 ;  /* 0x0000600701007387 */ /* 0x0009e20000100800 */
[----:B-1----:R-:W-:-:S03]  /*0830*/  SHF.R.S32.HI R14, RZ, 0x1f, R14 ;  /* 0x0000001fff0e7819 */ /* 0x002fc6000001140e */
[----:B------:R1:W-:Y:S04]  /*0840*/  STL [R1+0x5c], R6 ;  /* 0x00005c0601007387 */ /* 0x0003e80000100800 */
[----:B------:R5:W-:Y:S04]  /*0850*/  STL [R1+0xc8], R4 ;  /* 0x0000c80401007387 */ /* 0x000be80000100800 */
[----:B------:R-:W-:Y:S01]  /*0860*/  STL [R1+0x58], R5 ;  /* 0x0000580501007387 */ /* 0x000fe20000100800 */
[----:B--2---:R-:W-:-:S03]  /*0870*/  SHF.R.S32.HI R10, RZ, 0x1f, R10 ;  /* 0x0000001fff0a7819 */ /* 0x004fc6000001140a */
[----:B------:R2:W-:Y:S01]  /*0880*/  STL [R1+0xc4], R11 ;  /* 0x0000c40b01007387 */ /* 0x0005e20000100800 */
[----:B---3--:R-:W-:-:S03]  /*0890*/  SHF.R.S32.HI R9, RZ, 0x1f, R9 ;  /* 0x0000001fff097819 */ /* 0x008fc60000011409 */
[----:B------:R3:W-:Y:S01]  /*08a0*/  STL [R1+0x54], R3 ;  /* 0x0000540301007387 */ /* 0x0007e20000100800 */
[----:B----4-:R-:W-:Y:S02]  /*08b0*/  SHF.R.S32.HI R7, RZ, 0x1f, R7 ;  /* 0x0000001fff077819 */ /* 0x010fe40000011407 */
[----:B-1----:R-:W-:Y:S02]  /*08c0*/  SHF.R.S32.HI R6, RZ, 0x1f, R6 ;  /* 0x0000001fff067819 */ /* 0x002fe40000011406 */
[----:B-----5:R-:W-:-:S05]  /*08d0*/  SHF.R.S32.HI R4, RZ, 0x1f, R17 ;  /* 0x0000001fff047819 */ /* 0x020fca0000011411 */
[----:B------:R1:W-:Y:S01]  /*08e0*/  STL [R1+0xc0], R4 ;  /* 0x0000c00401007387 */ /* 0x0003e20000100800 */
[----:B--2---:R-:W-:Y:S02]  /*08f0*/  SHF.R.S32.HI R11, RZ, 0x1f, R16 ;  /* 0x0000001fff0b7819 */ /* 0x004fe40000011410 */
[----:B---3--:R-:W-:-:S03]  /*0900*/  SHF.R.S32.HI R3, RZ, 0x1f, R3 ;  /* 0x0000001fff037819 */ /* 0x008fc60000011403 */
[----:B------:R2:W-:Y:S01]  /*0910*/  STL [R1+0xbc], R11 ;  /* 0x0000bc0b01007387 */ /* 0x0005e20000100800 */
[----:B-1----:R-:W-:-:S05]  /*0920*/  SHF.R.S32.HI R4, RZ, 0x1f, R15 ;  /* 0x0000001fff047819 */ /* 0x002fca000001140f */
[----:B------:R1:W-:Y:S01]  /*0930*/  STL [R1+0xb8], R4 ;  /* 0x0000b80401007387 */ /* 0x0003e20000100800 */
[----:B--2---:R-:W-:-:S03]  /*0940*/  SHF.R.S32.HI R11, RZ, 0x1f, R13 ;  /* 0x0000001fff0b7819 */ /* 0x004fc6000001140d */
[----:B------:R-:W-:Y:S04]  /*0950*/  STL [R1+0xb4], R14 ;  /* 0x0000b40e01007387 */ /* 0x000fe80000100800 */
[----:B------:R-:W-:Y:S01]  /*0960*/  STL [R1+0xb0], R11 ;  /* 0x0000b00b01007387 */ /* 0x000fe20000100800 */
[----:B-1----:R-:W-:-:S05]  /*0970*/  SHF.R.S32.HI R4, RZ, 0x1f, R12 ;  /* 0x0000001fff047819 */ /* 0x002fca000001140c */
[----:B------:R1:W-:Y:S04]  /*0980*/  STL [R1+0xac], R4 ;  /* 0x0000ac0401007387 */ /* 0x0003e80000100800 */
[----:B------:R-:W-:Y:S04]  /*0990*/  STL [R1+0xa8], R10 ;  /* 0x0000a80a01007387 */ /* 0x000fe80000100800 */
[----:B------:R-:W-:Y:S01]  /*09a0*/  STL [R1+0xa4], R9 ;  /* 0x0000a40901007387 */ /* 0x000fe20000100800 */
[----:B-1----:R-:W-:-:S05]  /*09b0*/  SHF.R.S32.HI R4, RZ, 0x1f, R8 ;  /* 0x0000001fff047819 */ /* 0x002fca0000011408 */
[----:B------:R1:W-:Y:S04]  /*09c0*/  STL [R1+0xa0], R4 ;  /* 0x0000a00401007387 */ /* 0x0003e80000100800 */
[----:B------:R2:W-:Y:S04]  /*09d0*/  STL [R1+0x9c], R7 ;  /* 0x00009c0701007387 */ /* 0x0005e80000100800 */
[----:B------:R2:W-:Y:S01]  /*09e0*/  STL [R1+0x98], R6 ;  /* 0x0000980601007387 */ /* 0x0005e20000100800 */
[----:B-1----:R-:W-:-:S05]  /*09f0*/  SHF.R.S32.HI R4, RZ, 0x1f, R5 ;  /* 0x0000001fff047819 */ /* 0x002fca0000011405 */
[----:B------:R2:W-:Y:S04]  /*0a00*/  STL [R1+0x94], R4 ;  /* 0x0000940401007387 */ /* 0x0005e80000100800 */
[----:B------:R2:W-:Y:S02]  /*0a10*/  STL [R1+0x90], R3 ;  /* 0x0000900301007387 */ /* 0x0005e40000100800 */
.L_x_114:
[----:B--2---:R-:W2:Y:S01]  /*0a20*/  LDL R4, [R1+0x50] ;  /* 0x0000500001047983 */ /* 0x004ea20000100800 */
[----:B------:R-:W-:Y:S01]  /*0a30*/  IMAD.MOV.U32 R0, RZ, RZ, c[0x0][0x560] ;  /* 0x00015800ff007624 */ /* 0x000fe200078e00ff */
[----:B------:R-:W-:Y:S01]  /*0a40*/  YIELD ;  /* 0x0000000000007946 */ /* 0x000fe20003800000 */
[----:B------:R-:W-:Y:S03]  /*0a50*/  BSSY B0, `(.L_x_69) ;  /* 0x0000016000007945 */ /* 0x000fe60003800000 */
[----:B------:R-:W-:-:S13]  /*0a60*/  ISETP.NE.AND P0, PT, R0, 0x1, PT ;  /* 0x000000010000780c */ /* 0x000fda0003f05270 */
[----:B--2---:R-:W-:Y:S01]  /*0a70*/  @P0 IMAD.HI.U32 R0, R4, c[0x0][0x564], RZ ;  /* 0x0001590004000a27 */ /* 0x004fe200078e00ff */
[----:B------:R-:W-:-:S04]  /*0a80*/  MOV R3, R4 ;  /* 0x0000000400037202 */ /* 0x000fc80000000f00 */
[----:B------:R-:W-:-:S04]  /*0a90*/  @P0 SHF.R.U32.HI R3, RZ, c[0x0][0x568], R0 ;  /* 0x00015a00ff030a19 */ /* 0x000fc80000011600 */
[----:B------:R-:W-:Y:S01]  /*0aa0*/  ISETP.GE.AND P0, PT, R3, c[0x0][0x578], PT ;  /* 0x00015e0003007a0c */ /* 0x000fe20003f06270 */
[----:B------:R-:W-:-:S04]  /*0ab0*/  IMAD.MOV R2, RZ, RZ, -R3 ;  /* 0x000000ffff027224 */ /* 0x000fc800078e0a03 */
[----:B------:R-:W-:-:S08]  /*0ac0*/  IMAD R2, R2, c[0x0][0x560], R4 ;  /* 0x0001580002027a24 */ /* 0x000fd000078e0204 */
[----:B------:R-:W-:Y:S05]  /*0ad0*/  @!P0 BRA `(.L_x_70) ;  /* 0x0000007000008947 */ /* 0x000fea0003800000 */
[----:B------:R-:W-:-:S04]  /*0ae0*/  MOV R0, c[0x0][0x56c] ;  /* 0x00015b0000007a02 */ /* 0x000fc80000000f00 */
[----:B------:R-:W-:Y:S02]  /*0af0*/  ISETP.NE.AND P0, PT, R0, 0x1, PT ;  /* 0x000000010000780c */ /* 0x000fe40003f05270 */
[----:B------:R-:W-:-:S11]  /*0b00*/  MOV R0, R2 ;  /* 0x0000000200007202 */ /* 0x000fd60000000f00 */
[----:B------:R-:W-:-:S05]  /*0b10*/  @P0 IMAD.HI.U32 R4, R2, c[0x0][0x570], RZ ;  /* 0x00015c0002040a27 */ /* 0x000fca00078e00ff */
[----:B------:R-:W-:-:S05]  /*0b20*/  @P0 SHF.R.U32.HI R0, RZ, c[0x0][0x574], R4 ;  /* 0x00015d00ff000a19 */ /* 0x000fca0000011604 */
[----:B------:R-:W-:Y:S01]  /*0b30*/  IMAD R4, R0, c[0x0][0x56c], RZ ;  /* 0x00015b0000047a24 */ /* 0x000fe200078e02ff */
[----:B------:R-:W-:Y:S05]  /*0b40*/  BRA `(.L_x_71) ;  /* 0x0000006000007947 */ /* 0x000fea0003800000 */
.L_x_70:
[----:B------:R-:W-:-:S04]  /*0b50*/  MOV R0, c[0x0][0x554] ;  /* 0x0001550000007a02 */ /* 0x000fc80000000f00 */
[----:B------:R-:W-:Y:S02]  /*0b60*/  ISETP.NE.AND P0, PT, R0, 0x1, PT ;  /* 0x000000010000780c */ /* 0x000fe40003f05270 */
[----:B------:R-:W-:-:S11]  /*0b70*/  MOV R0, R2 ;  /* 0x0000000200007202 */ /* 0x000fd60000000f00 */
[----:B------:R-:W-:-:S05]  /*0b80*/  @P0 IMAD.HI.U32 R4, R2, c[0x0][0x558], RZ ;  /* 0x0001560002040a27 */ /* 0x000fca00078e00ff */
[----:B------:R-:W-:-:S05]  /*0b90*/  @P0 SHF.R.U32.HI R0, RZ, c[0x0][0x55c], R4 ;  /* 0x00015700ff000a19 */ /* 0x000fca0000011604 */
[----:B------:R-:W-:Y:S02]  /*0ba0*/  IMAD R4, R0, c[0x0][0x554], RZ ;  /* 0x0001550000047a24 */ /* 0x000fe400078e02ff */
.L_x_71:
[----:B------:R-:W-:Y:S05]  /*0bb0*/  BSYNC B0 ;  /* 0x0000000000007941 */ /* 0x000fea0003800000 */
.L_x_69:
[----:B------:R-:W-:Y:S01]  /*0bc0*/  IMAD.MOV.U32 R5, RZ, RZ, c[0x0][0x548] ;  /* 0x00015200ff057624 */ /* 0x000fe200078e00ff */
[----:B------:R-:W-:Y:S01]  /*0bd0*/  ISETP.NE.U32.AND P0, PT, RZ, c[0x0][0x370], PT ;  /* 0x0000dc00ff007a0c */ /* 0x000fe20003f05070 */
[----:B------:R-:W-:Y:S02]  /*0be0*/  IMAD.IADD R4, R2, 0x1, -R4 ;  /* 0x0000000102047824 */ /* 0x000fe400078e0a04 */
[----:B------:R-:W-:Y:S01]  /*0bf0*/  IMAD.MOV.U32 R166, RZ, RZ, RZ ;  /* 0x000000ffffa67224 */ /* 0x000fe200078e00ff */
[----:B------:R-:W-:Y:S01]  /*0c00*/  ISETP.NE.AND P1, PT, R5, 0x1, PT ;  /* 0x000000010500780c */ /* 0x000fe20003f25270 */
[----:B------:R-:W-:Y:S01]  /*0c10*/  IMAD R4, R3, c[0x0][0x554], R4 ;  /* 0x0001550003047a24 */ /* 0x000fe200078e0204 */
[----:B------:R-:W-:-:S03]  /*0c20*/  ISETP.NE.AND.EX P0, PT, RZ, c[0x0][0x374], PT, P0 ;  /* 0x0000dd00ff007a0c */ /* 0x000fc60003f05300 */
[----:B------:R-:W-:-:S08]  /*0c30*/  IMAD.MOV.U32 R14, RZ, RZ, R4 ;  /* 0x000000ffff0e7224 */ /* 0x000fd000078e0004 */
[----:B------:R-:W-:-:S04]  /*0c40*/  @P1 IMAD.HI.U32 R2, R4, c[0x0][0x54c], RZ ;  /* 0x0001530004021a27 */ /* 0x000fc800078e00ff */
[----:B------:R-:W-:Y:S01]  /*0c50*/  @P0 IMAD.MOV.U32 R3, RZ, RZ, 0x4 ;  /* 0x00000004ff030424 */ /* 0x000fe200078e00ff */
[----:B------:R-:W-:-:S05]  /*0c60*/  @P1 SHF.R.U32.HI R14, RZ, c[0x0][0x550], R2 ;  /* 0x00015400ff0e1a19 */ /* 0x000fca0000011602 */
[----:B------:R-:W-:Y:S01]  /*0c70*/  @P0 IMAD.WIDE R2, R14, R3, c[0x0][0x370] ;  /* 0x0000dc000e020625 */ /* 0x000fe200078e0203 */
[----:B------:R-:W-:Y:S01]  /*0c80*/  MOV R12, c[0x0][0x2c4] ;  /* 0x0000b100000c7a02 */ /* 0x000fe20000000f00 */
[----:B------:R1:W-:Y:S04]  /*0c90*/  STL [R1+0x40], R14 ;  /* 0x0000400e01007387 */ /* 0x0003e80000100800 */
[----:B------:R2:W3:Y:S01]  /*0ca0*/  @P0 LDG.E R166, [R2.64] ;  /* 0x0000000602a60981 */ /* 0x0004e2000c1e1900 */
[----:B------:R-:W-:Y:S01]  /*0cb0*/  IMAD.MOV.U32 R11, RZ, RZ, R0 ;  /* 0x000000ffff0b7224 */ /* 0x000fe200078e0000 */
[----:B------:R-:W-:Y:S01]  /*0cc0*/  ISETP.NE.AND P4, PT, R12, 0x1, PT ;  /* 0x000000010c00780c */ /* 0x000fe20003f85270 */
[----:B------:R-:W-:Y:S01]  /*0cd0*/  IMAD.MOV.U32 R5, RZ, RZ, 0x80 ;  /* 0x00000080ff057424 */ /* 0x000fe200078e00ff */
[----:B------:R-:W-:Y:S04]  /*0ce0*/  BSSY B0, `(.L_x_72) ;  /* 0x0000041000007945 */ /* 0x000fe80003800000 */
[----:B------:R-:W-:Y:S01]  /*0cf0*/  IADD3 R5, R5, -c[0x0][0x168], RZ ;  /* 0x80005a0005057a10 */ /* 0x000fe20007ffe0ff */
[----:B--2---:R-:W-:-:S05]  /*0d00*/  IMAD.MOV.U32 R2, RZ, RZ, c[0x0][0x53c] ;  /* 0x00014f00ff027624 */ /* 0x004fca00078e00ff */
[----:B------:R-:W-:Y:S02]  /*0d10*/  ISETP.NE.AND P0, PT, R2, 0x1, PT ;  /* 0x000000010200780c */ /* 0x000fe40003f05270 */
[----:B------:R-:W-:-:S11]  /*0d20*/  LOP3.LUT R2, R0, 0x1ffffff, RZ, 0x3c, !PT ;  /* 0x01ffffff00027812 */ /* 0x000fd600078e3cff */
[----:B------:R-:W-:Y:S01]  /*0d30*/  @P0 IMAD.HI.U32 R3, R0, c[0x0][0x540], RZ ;  /* 0x0001500000030a27 */ /* 0x000fe200078e00ff */
[----:B------:R-:W-:-:S03]  /*0d40*/  IADD3 R0, R2, c[0x0][0x53c], RZ ;  /* 0x00014f0002007a10 */ /* 0x000fc60007ffe0ff */
[----:B------:R-:W-:Y:S01]  /*0d50*/  IMAD.MOV.U32 R2, RZ, RZ, c[0x0][0x2ac] ;  /* 0x0000ab00ff027624 */ /* 0x000fe200078e00ff */
[----:B------:R-:W-:-:S03]  /*0d60*/  @P0 SHF.R.U32.HI R11, RZ, c[0x0][0x544], R3 ;  /* 0x00015100ff0b0a19 */ /* 0x000fc60000011603 */
[C---:B------:R-:W-:Y:S02]  /*0d70*/  IMAD R233, R2.reuse, c[0x0][0x1d0], RZ ;  /* 0x0000740002e97a24 */ /* 0x040fe400078e02ff */
[----:B------:R-:W-:Y:S01]  /*0d80*/  IMAD R0, R11, c[0x0][0x53c], R0 ;  /* 0x00014f000b007a24 */ /* 0x000fe200078e0200 */
[----:B------:R1:W-:Y:S01]  /*0d90*/  STL [R1+0x48], R11 ;  /* 0x0000480b01007387 */ /* 0x0003e20000100800 */
[----:B------:R-:W-:Y:S01]  /*0da0*/  IMAD R2, R2, c[0x0][0x1d0], R5 ;  /* 0x0000740002027a24 */ /* 0x000fe200078e0205 */
[----:B------:R-:W-:Y:S01]  /*0db0*/  IADD3 R5, R233, 0x7f, RZ ;  /* 0x0000007fe9057810 */ /* 0x000fe20007ffe0ff */
[----:B------:R-:W-:-:S05]  /*0dc0*/  IMAD.SHL.U32 R13, R0, 0x80, RZ ;  /* 0x00000080000d7824 */ /* 0x000fca00078e00ff */
[----:B------:R-:W-:Y:S01]  /*0dd0*/  IADD3 R0, R13, 0x7f, RZ ;  /* 0x0000007f0d007810 */ /* 0x000fe20007ffe0ff */
[----:B------:R1:W-:Y:S04]  /*0de0*/  STL [R1+0x4c], R13 ;  /* 0x00004c0d01007387 */ /* 0x0003e80000100800 */
[----:B------:R-:W-:-:S05]  /*0df0*/  @P4 IMAD.HI.U32 R3, R0, c[0x0][0x2c8], RZ ;  /* 0x0000b20000034a27 */ /* 0x000fca00078e00ff */
[----:B------:R-:W-:-:S04]  /*0e00*/  @P4 SHF.R.U32.HI R0, RZ, c[0x0][0x2cc], R3 ;  /* 0x0000b300ff004a19 */ /* 0x000fc80000011603 */
[----:B------:R-:W-:Y:S02]  /*0e10*/  IADD3 R0, R2, R0, RZ ;  /* 0x0000000002007210 */ /* 0x000fe40007ffe0ff */
[----:B------:R-:W-:Y:S02]  /*0e20*/  SHF.R.S32.HI R2, RZ, 0x1f, R5 ;  /* 0x0000001fff027819 */ /* 0x000fe40000011405 */
[----:B------:R-:W-:Y:S02]  /*0e30*/  SHF.R.S32.HI R3, RZ, 0x1f, R0 ;  /* 0x0000001fff037819 */ /* 0x000fe40000011400 */
[----:B------:R-:W-:Y:S02]  /*0e40*/  LEA.HI R2, R2, R5, RZ, 0x7 ;  /* 0x0000000502027211 */ /* 0x000fe400078f38ff */
[----:B------:R-:W-:Y:S02]  /*0e50*/  LEA.HI R3, R3, R0, RZ, 0x7 ;  /* 0x0000000003037211 */ /* 0x000fe400078f38ff */
[----:B------:R-:W-:-:S02]  /*0e60*/  SHF.R.S32.HI R0, RZ, 0x7, R2 ;  /* 0x00000007ff007819 */ /* 0x000fc40000011402 */
[----:B------:R-:W-:-:S04]  /*0e70*/  SHF.R.S32.HI R2, RZ, 0x7, R3 ;  /* 0x00000007ff027819 */ /* 0x000fc80000011403 */
[----:B------:R-:W-:Y:S01]  /*0e80*/  IMNMX R7, R0, R2, PT ;  /* 0x0000000200077217 */ /* 0x000fe20003800200 */
[----:B------:R-:W-:Y:S02]  /*0e90*/  IMAD.MOV R0, RZ, RZ, -R14 ;  /* 0x000000ffff007224 */ /* 0x000fe400078e0a0e */
[----:B------:R-:W-:Y:S01]  /*0ea0*/  IMAD.MOV.U32 R2, RZ, RZ, RZ ;  /* 0x000000ffff027224 */ /* 0x000fe200078e00ff */
[----:B------:R-:W-:Y:S01]  /*0eb0*/  ISETP.GE.AND P0, PT, R7, 0x1, PT ;  /* 0x000000010700780c */ /* 0x000fe20003f06270 */
[----:B------:R-:W-:Y:S01]  /*0ec0*/  IMAD R42, R0, c[0x0][0x548], R4 ;  /* 0x00015200002a7a24 */ /* 0x000fe200078e0204 */
[----:B---3--:R1:W-:Y:S04]  /*0ed0*/  STL [R1+0x10], R166 ;  /* 0x000010a601007387 */ /* 0x0083e80000100800 */
[----:B------:R1:W-:Y:S07]  /*0ee0*/  STL [R1+0x44], R42 ;  /* 0x0000442a01007387 */ /* 0x0003ee0000100800 */
[----:B------:R-:W-:Y:S05]  /*0ef0*/  @!P0 BRA `(.L_x_73) ;  /* 0x000001f000008947 */ /* 0x000fea0003800000 */
[----:B------:R-:W-:-:S04]  /*0f00*/  SHF.R.U32.HI R0, RZ, 0x10, R11 ;  /* 0x00000010ff007819 */ /* 0x000fc8000001160b */
[----:B------:R-:W-:-:S04]  /*0f10*/  ISETP.NE.AND P0, PT, R0, RZ, PT ;  /* 0x000000ff0000720c */ /* 0x000fc80003f05270 */
[----:B------:R-:W-:-:S04]  /*0f20*/  SEL R0, R0, c[0x0][0x338], P0 ;  /* 0x0000ce0000007a07 */ /* 0x000fc80000000000 */
[----:B------:R-:W-:Y:S02]  /*0f30*/  IABS R3, R0 ;  /* 0x0000000000037213 */ /* 0x000fe40000000000 */
[----:B------:R-:W-:Y:S02]  /*0f40*/  IADD3 R6, R0, -0x1, R7 ;  /* 0xffffffff00067810 */ /* 0x000fe40007ffe007 */
[----:B------:R-:W2:Y:S02]  /*0f50*/  I2F.RP R4, R3 ;  /* 0x0000000300047306 */ /* 0x000ea40000209400 */
[----:B------:R-:W-:Y:S02]  /*0f60*/  IABS R10, R6 ;  /* 0x00000006000a7213 */ /* 0x000fe40000000000 */
[----:B------:R-:W-:-:S04]  /*0f70*/  LOP3.LUT R6, R6, R0, RZ, 0x3c, !PT ;  /* 0x0000000006067212 */ /* 0x000fc800078e3cff */
[----:B------:R-:W-:Y:S01]  /*0f80*/  ISETP.GE.AND P0, PT, R6, RZ, PT ;  /* 0x000000ff0600720c */ /* 0x000fe20003f06270 */
[----:B--2---:R-:W2:Y:S02]  /*0f90*/  MUFU.RCP R4, R4 ;  /* 0x0000000400047308 */ /* 0x004ea40000001000 */
[----:B--2---:R-:W-:-:S06]  /*0fa0*/  IADD3 R4, R4, 0xffffffe, RZ ;  /* 0x0ffffffe04047810 */ /* 0x004fcc0007ffe0ff */
[----:B------:R-:W2:Y:S02]  /*0fb0*/  F2I.FTZ.U32.TRUNC.NTZ R5, R4 ;  /* 0x0000000400057305 */ /* 0x000ea4000021f000 */
[----:B--2---:R-:W-:Y:S02]  /*0fc0*/  IMAD.MOV R2, RZ, RZ, -R5 ;  /* 0x000000ffff027224 */ /* 0x004fe400078e0a05 */
[----:B------:R-:W-:Y:S02]  /*0fd0*/  IMAD.MOV.U32 R4, RZ, RZ, RZ ;  /* 0x000000ffff047224 */ /* 0x000fe400078e00ff */
[----:B------:R-:W-:Y:S01]  /*0fe0*/  IMAD.MOV.U32 R8, RZ, RZ, R2 ;  /* 0x000000ffff087224 */ /* 0x000fe200078e0002 */
[----:B------:R-:W-:-:S03]  /*0ff0*/  IABS R2, R0 ;  /* 0x0000000000027213 */ /* 0x000fc60000000000 */
[----:B------:R-:W-:Y:S02]  /*1000*/  IMAD R8, R8, R3, RZ ;  /* 0x0000000308087224 */ /* 0x000fe400078e02ff */
[----:B------:R-:W-:Y:S02]  /*1010*/  IMAD.MOV R9, RZ, RZ, -R2 ;  /* 0x000000ffff097224 */ /* 0x000fe400078e0a02 */
[----:B------:R-:W-:-:S04]  /*1020*/  IMAD.HI.U32 R2, R5, R8, R4 ;  /* 0x0000000805027227 */ /* 0x000fc800078e0004 */
[----:B------:R-:W-:Y:S02]  /*1030*/  IMAD.MOV.U32 R4, RZ, RZ, R10 ;  /* 0x000000ffff047224 */ /* 0x000fe400078e000a */
[----:B------:R-:W-:Y:S02]  /*1040*/  IMAD.MOV.U32 R5, RZ, RZ, R9 ;  /* 0x000000ffff057224 */ /* 0x000fe400078e0009 */
[----:B------:R-:W-:-:S04]  /*1050*/  IMAD.HI.U32 R2, R2, R4, RZ ;  /* 0x0000000402027227 */ /* 0x000fc800078e00ff */
[----:B------:R-:W-:-:S05]  /*1060*/  IMAD R4, R2, R5, R4 ;  /* 0x0000000502047224 */ /* 0x000fca00078e0204 */
[----:B------:R-:W-:-:S13]  /*1070*/  ISETP.GT.U32.AND P1, PT, R3, R4, PT ;  /* 0x000000040300720c */ /* 0x000fda0003f24070 */
[----:B------:R-:W-:Y:S01]  /*1080*/  @!P1 IMAD.IADD R4, R4, 0x1, -R3 ;  /* 0x0000000104049824 */ /* 0x000fe200078e0a03 */
[----:B------:R-:W-:Y:S02]  /*1090*/  @!P1 IADD3 R2, R2, 0x1, RZ ;  /* 0x0000000102029810 */ /* 0x000fe40007ffe0ff */
[----:B------:R-:W-:Y:S02]  /*10a0*/  ISETP.NE.AND P1, PT, R0, RZ, PT ;  /* 0x000000ff0000720c */ /* 0x000fe40003f25270 */
[----:B------:R-:W-:-:S13]  /*10b0*/  ISETP.GE.U32.AND P2, PT, R4, R3, PT ;  /* 0x000000030400720c */ /* 0x000fda0003f46070 */
[----:B------:R-:W-:-:S05]  /*10c0*/  @P2 IADD3 R2, R2, 0x1, RZ ;  /* 0x0000000102022810 */ /* 0x000fca0007ffe0ff */
[----:B------:R-:W-:Y:S01]  /*10d0*/  @!P0 IMAD.MOV R2, RZ, RZ, -R2 ;  /* 0x000000ffff028224 */ /* 0x000fe200078e0a02 */
[----:B------:R-:W-:Y:S02]  /*10e0*/  @!P1 LOP3.LUT R2, RZ, R0, RZ, 0x33, !PT ;  /* 0x00000000ff029212 */ /* 0x000fe400078e33ff */
.L_x_73:
[----:B------:R-:W-:Y:S05]  /*10f0*/  BSYNC B0 ;  /* 0x0000000000007941 */ /* 0x000fea0003800000 */
.L_x_72:
[----:B------:R-:W-:Y:S01]  /*1100*/  LOP3.LUT R0, R11, 0xffff, RZ, 0xc0, !PT ;  /* 0x0000ffff0b007812 */ /* 0x000fe200078ec0ff */
[----:B------:R-:W-:Y:S01]  /*1110*/  CS2R R16, SRZ ;  /* 0x0000000000107805 */ /* 0x000fe2000001ff00 */
[----:B------:R-:W-:Y:S01]  /*1120*/  CS2R R74, SRZ ;  /* 0x00000000004a7805 */ /* 0x000fe2000001ff00 */
[----:B------:R-:W-:Y:S01]  /*1130*/  CS2R R72, SRZ ;  /* 0x0000000000487805 */ /* 0x000fe2000001ff00 */
[----:B------:R-:W-:Y:S01]  /*1140*/  CS2R R78, SRZ ;  /* 0x00000000004e7805 */ /* 0x000fe2000001ff00 */
[----:B------:R-:W-:Y:S01]  /*1150*/  IMAD R167, R0, R2, RZ ;  /* 0x0000000200a77224 */ /* 0x000fe200078e02ff */
[----:B------:R-:W-:Y:S01]  /*1160*/  PRMT R0, RZ, 0x7610, R0 ;  /* 0x00007610ff007816 */ /* 0x000fe20000000000 */
[----:B------:R-:W-:Y:S01]  /*1170*/  CS2R R76, SRZ ;  /* 0x00000000004c7805 */ /* 0x000fe2000001ff00 */
[----:B------:R-:W-:Y:S01]  /*1180*/  CS2R R82, SRZ ;  /* 0x0000000000527805 */ /* 0x000fe2000001ff00 */
[----:B------:R-:W-:Y:S01]  /*1190*/  IMAD.IADD R2, R167, 0x1, R2 ;  /* 0x00000001a7027824 */ /* 0x000fe200078e0202 */
[----:B------:R2:W-:Y:S01]  /*11a0*/  STL [R1+0x4], R167 ;  /* 0x000004a701007387 */ /* 0x0005e20000100800 */
[----:B------:R-:W-:Y:S01]  /*11b0*/  CS2R R80, SRZ ;  /* 0x0000000000507805 */ /* 0x000fe2000001ff00 */
[----:B------:R-:W-:Y:S01]  /*11c0*/  CS2R R86, SRZ ;  /* 0x0000000000567805 */ /* 0x000fe2000001ff00 */
[----:B------:R-:W-:Y:S01]  /*11d0*/  CS2R R84, SRZ ;  /* 0x0000000000547805 */ /* 0x000fe2000001ff00 */
[----:B------:R-:W-:Y:S01]  /*11e0*/  IMNMX R232, R7, R2, PT ;  /* 0x0000000207e87217 */ /* 0x000fe20003800200 */
        /* <DEDUP_REMOVED lines=26> */
[----:B--2---:R-:W-:-:S04]  /*1390*/  ISETP.NE.U32.AND P0, PT, RZ, c[0x0][0x340], PT ;  /* 0x0000d000ff007a0c */ /* 0x004fc80003f05070 */
[----:B------:R-:W-:-:S13]  /*13a0*/  ISETP.NE.AND.EX P0, PT, RZ, c[0x0][0x344], PT, P0 ;  /* 0x0000d100ff007a0c */ /* 0x000fda0003f05300 */
[----:B------:R-:W-:-:S04]  /*13b0*/  @P0 IMAD.MOV.U32 R2, RZ, RZ, 0x4 ;  /* 0x00000004ff020424 */ /* 0x000fc800078e00ff */
[----:B------:R-:W-:-:S05]  /*13c0*/  @P0 IMAD.WIDE R2, R14, R2, c[0x0][0x340] ;  /* 0x0000d0000e020625 */ /* 0x000fca00078e0202 */
[----:B------:R2:W5:Y:S01]  /*13d0*/  @P0 LDG.E R0, [R2.64] ;  /* 0x0000000602000981 */ /* 0x000562000c1e1900 */
[----:B------:R-:W-:Y:S01]  /*13e0*/  WARPSYNC 0xffffffff ;  /* 0xffffffff00007948 */ /* 0x000fe20003800000 */
[----:B------:R-:W-:Y:S01]  /*13f0*/  IADD3 R70, R232, -0x1, RZ ;  /* 0xffffffffe8467810 */ /* 0x000fe20007ffe0ff */
[----:B------:R-:W-:-:S03]  /*1400*/  @!P0 IMAD.MOV.U32 R0, RZ, RZ, R14 ;  /* 0x000000ffff008224 */ /* 0x000fc600078e000e */
[----:B--2---:R-:W2:Y:S01]  /*1410*/  S2R R4, SR_TID.X ;  /* 0x0000000000047919 */ /* 0x004ea20000002100 */
[----:B------:R-:W-:Y:S01]  /*1420*/  IMAD.MOV.U32 R2, RZ, RZ, c[0x0][0x2b8] ;  /* 0x0000ae00ff027624 */ /* 0x000fe200078e00ff */
[----:B-----5:R-:W-:Y:S01]  /*1430*/  SHF.R.S32.HI R3, RZ, 0x1f, R0 ;  /* 0x0000001fff037819 */ /* 0x020fe20000011400 */
[----:B------:R-:W-:Y:S01]  /*1440*/  IMAD.WIDE.U32 R164, R0, c[0x0][0x2b0], RZ ;  /* 0x0000ac0000a47a25 */ /* 0x000fe200078e00ff */
[----:B------:R-:W-:Y:S02]  /*1450*/  BAR.SYNC.DEFER_BLOCKING 0x0 ;  /* 0x0000000000007b1d */ /* 0x000fe40000010000 */
[----:B------:R-:W-:Y:S01]  /*1460*/  ISETP.NE.AND P3, PT, R2, 0x1, PT ;  /* 0x000000010200780c */ /* 0x000fe20003f65270 */
[----:B------:R-:W-:Y:S01]  /*1470*/  IMAD.MOV.U32 R238, RZ, RZ, RZ ;  /* 0x000000ffffee7224 */ /* 0x000fe200078e00ff */
[----:B------:R-:W-:-:S02]  /*1480*/  SHF.R.S32.HI R37, RZ, 0x1f, R42 ;  /* 0x0000001fff257819 */ /* 0x000fc4000001142a */
[----:B------:R-:W-:Y:S01]  /*1490*/  SHF.R.S32.HI R6, RZ, 0x1f, R14 ;  /* 0x0000001fff067819 */ /* 0x000fe2000001140e */
[----:B------:R-:W-:Y:S01]  /*14a0*/  IMAD R16, R12, c[0x0][0x168], RZ ;  /* 0x00005a000c107a24 */ /* 0x000fe200078e02ff */
[----:B------:R-:W-:Y:S02]  /*14b0*/  SHF.R.S32.HI R39, RZ, 0x1f, R241 ;  /* 0x0000001fff277819 */ /* 0x000fe400000114f1 */
[----:B--2---:R-:W-:Y:S02]  /*14c0*/  SHF.R.S32.HI R18, RZ, 0x1f, R4 ;  /* 0x0000001fff127819 */ /* 0x004fe40000011404 */
[----:B------:R-:W-:Y:S02]  /*14d0*/  SHF.R.S32.HI R38, RZ, 0x1f, R242 ;  /* 0x0000001fff267819 */ /* 0x000fe400000114f2 */
[----:B------:R-:W-:Y:S02]  /*14e0*/  ISETP.GE.AND P2, PT, R241, c[0x0][0x198], PT ;  /* 0x00006600f1007a0c */ /* 0x000fe40003f46270 */
[----:B------:R-:W-:Y:S01]  /*14f0*/  ISETP.GE.AND P6, PT, R242, c[0x0][0x198], PT ;  /* 0x00006600f2007a0c */ /* 0x000fe20003fc6270 */
[----:B------:R-:W-:Y:S01]  /*1500*/  IMAD.WIDE.U32 R162, R42, c[0x0][0x1e8], RZ ;  /* 0x00007a002aa27a25 */ /* 0x000fe200078e00ff */
[----:B------:R-:W-:Y:S01]  /*1510*/  LEA.HI R18, R18, R4, RZ, 0x3 ;  /* 0x0000000412127211 */ /* 0x000fe200078f18ff */
[----:B------:R-:W-:Y:S01]  /*1520*/  STL.64 [R1+0x20], R164 ;  /* 0x000020a401007387 */ /* 0x000fe20000100a00 */
[----:B------:R-:W-:-:S02]  /*1530*/  SHF.R.S32.HI R19, RZ, 0x1f, R4 ;  /* 0x0000001fff137819 */ /* 0x000fc40000011404 */
[----:B------:R-:W-:Y:S02]  /*1540*/  LOP3.LUT R18, R18, 0xfffffff8, RZ, 0xc0, !PT ;  /* 0xfffffff812127812 */ /* 0x000fe400078ec0ff */
[----:B------:R-:W-:-:S03]  /*1550*/  LEA.HI R19, R19, R4, RZ, 0x3 ;  /* 0x0000000413137211 */ /* 0x000fc600078f18ff */
[----:B------:R-:W-:Y:S01]  /*1560*/  IMAD.IADD R18, R4, 0x1, -R18 ;  /* 0x0000000104127824 */ /* 0x000fe200078e0a12 */
[----:B------:R-:W-:-:S05]  /*1570*/  SHF.R.S32.HI R19, RZ, 0x3, R19 ;  /* 0x00000003ff137819 */ /* 0x000fca0000011413 */
[----:B------:R-:W-:-:S04]  /*1580*/  IMAD R156, R18, 0x20, R19 ;  /* 0x00000020129c7824 */ /* 0x000fc800078e0213 */
[----:B------:R-:W-:-:S04]  /*1590*/  IMAD R2, R70, 0x80, R156 ;  /* 0x0000008046027824 */ /* 0x000fc800078e029c */
[C---:B-1----:R-:W-:Y:S01]  /*15a0*/  IMAD.IADD R11, R2.reuse, 0x1, R166 ;  /* 0x00000001020b7824 */ /* 0x042fe200078e02a6 */
[----:B------:R-:W-:Y:S01]  /*15b0*/  ISETP.GE.AND P1, PT, R2, R233, PT ;  /* 0x000000e90200720c */ /* 0x000fe20003f26270 */
[----:B------:R-:W-:Y:S02]  /*15c0*/  IMAD R2, R3, c[0x0][0x2b0], RZ ;  /* 0x0000ac0003027a24 */ /* 0x000fe400078e02ff */
[----:B------:R-:W-:Y:S01]  /*15d0*/  @P3 IMAD.HI.U32 R3, R11, c[0x0][0x2bc], RZ ;  /* 0x0000af000b033a27 */ /* 0x000fe200078e00ff */
[----:B------:R-:W-:Y:S02]  /*15e0*/  ISETP.GT.OR P1, PT, R156, 0x7f, P1 ;  /* 0x0000007f9c00780c */ /* 0x000fe40000f24670 */
[----:B------:R-:W-:Y:S01]  /*15f0*/  MOV R10, R11 ;  /* 0x0000000b000a7202 */ /* 0x000fe20000000f00 */
[----:B------:R-:W-:Y:S01]  /*1600*/  IMAD R2, R0, c[0x0][0x2b4], R2 ;  /* 0x0000ad0000027a24 */ /* 0x000fe200078e0202 */
[----:B------:R-:W-:-:S03]  /*1610*/  @P3 SHF.R.U32.HI R10, RZ, c[0x0][0x2c0], R3 ;  /* 0x0000b000ff0a3a19 */ /* 0x000fc60000011603 */
[----:B------:R-:W-:Y:S02]  /*1620*/  IMAD.IADD R161, R165, 0x1, R2 ;  /* 0x00000001a5a17824 */ /* 0x000fe400078e0202 */
[----:B------:R-:W-:Y:S02]  /*1630*/  IMAD R5, R37, c[0x0][0x1b8], RZ ;  /* 0x00006e0025057a24 */ /* 0x000fe400078e02ff */
[----:B------:R-:W-:Y:S02]  /*1640*/  IMAD.IADD R4, R13, 0x1, R156 ;  /* 0x000000010d047824 */ /* 0x000fe400078e029c */
[----:B------:R-:W-:Y:S01]  /*1650*/  IMAD R157, R70, -0x80, R233 ;  /* 0xffffff80469d7824 */ /* 0x000fe200078e02e9 */
[----:B------:R-:W-:Y:S01]  /*1660*/  @!P1 IADD3 R0, P0, R10, R164, RZ ;  /* 0x000000a40a009210 */ /* 0x000fe20007f1e0ff */
[----:B------:R-:W-:Y:S01]  /*1670*/  IMAD.IADD R12, R19, 0x1, R13 ;  /* 0x00000001130c7824 */ /* 0x000fe200078e020d */
[----:B------:R-:W-:Y:S01]  /*1680*/  IADD3 R206, R71, 0x20, RZ ;  /* 0x0000002047ce7810 */ /* 0x000fe20007ffe0ff */
[----:B------:R-:W-:Y:S01]  /*1690*/  IMAD.WIDE.U32 R40, R42, c[0x0][0x210], RZ ;  /* 0x000084002a287a25 */ /* 0x000fe200078e00ff */
[----:B------:R-:W-:Y:S01]  /*16a0*/  @!P1 LEA.HI.X.SX32 R3, R10, R161, 0x1, P0 ;  /* 0x000000a10a039211 */ /* 0x000fe200000f0eff */
[----:B------:R-:W-:Y:S01]  /*16b0*/  STL [R1+0x34], R161 ;  /* 0x000034a101007387 */ /* 0x000fe20000100800 */
[----:B------:R-:W-:-:S04]  /*16c0*/  @!P1 LEA R2, P0, R0, c[0x0][0x2a0], 0x2 ;  /* 0x0000a80000029a11 */ /* 0x000fc800078010ff */
[----:B------:R-:W-:-:S05]  /*16d0*/  @!P1 LEA.HI.X R3, R0, c[0x0][0x2a4], R3, 0x2, P0 ;  /* 0x0000a90000039a11 */ /* 0x000fca00000f1403 */
[----:B------:R1:W2:Y:S01]  /*16e0*/  @!P1 LDG.E R238, [R2.64] ;  /* 0x0000000602ee9981 */ /* 0x0002a2000c1e1900 */
[----:B------:R-:W-:Y:S01]  /*16f0*/  IMAD R5, R42, c[0x0][0x1bc], R5 ;  /* 0x00006f002a057a24 */ /* 0x000fe200078e0205 */
[C---:B------:R-:W-:Y:S01]  /*1700*/  SHF.L.U64.HI R68, R241.reuse, 0x1, R39 ;  /* 0x00000001f1447819 */ /* 0x040fe20000010227 */
[----:B------:R-:W-:Y:S01]  /*1710*/  @P4 IMAD.HI.U32 R7, R4, c[0x0][0x2c8], RZ ;  /* 0x0000b20004074a27 */ /* 0x000fe200078e00ff */
[----:B------:R-:W-:Y:S01]  /*1720*/  STL.64 [R1+0x18], R162 ;  /* 0x000018a201007387 */ /* 0x000fe20000100a00 */
[C---:B------:R-:W-:Y:S01]  /*1730*/  SHF.L.U64.HI R69, R242.reuse, 0x1, R38 ;  /* 0x00000001f2457819 */ /* 0x040fe20000010226 */
[----:B------:R-:W-:Y:S01]  /*1740*/  BSSY B0, `(.L_x_75) ;  /* 0x0000272000007945 */ /* 0x000fe20003800000 */
[----:B------:R-:W-:Y:S01]  /*1750*/  IMAD.MOV.U32 R0, RZ, RZ, R4 ;  /* 0x000000ffff007224 */ /* 0x000fe200078e0004 */
[----:B------:R-:W-:Y:S01]  /*1760*/  @P4 SHF.R.U32.HI R0, RZ, c[0x0][0x2cc], R7 ;  /* 0x0000b300ff004a19 */ /* 0x000fe20000011607 */
[----:B------:R-:W-:Y:S02]  /*1770*/  IMAD.SHL.U32 R158, R241, 0x2, RZ ;  /* 0x00000002f19e7824 */ /* 0x000fe400078e00ff */
[----:B------:R-:W-:Y:S01]  /*1780*/  IMAD.SHL.U32 R159, R242, 0x2, RZ ;  /* 0x00000002f29f7824 */ /* 0x000fe200078e00ff */
[----:B------:R-:W-:Y:S01]  /*1790*/  SHF.R.S32.HI R7, RZ, 0x1f, R0 ;  /* 0x0000001fff077819 */ /* 0x000fe20000011400 */
[----:B-1----:R-:W-:-:S04]  /*17a0*/  IMAD.WIDE.U32 R2, R42, c[0x0][0x1b8], RZ ;  /* 0x00006e002a027a25 */ /* 0x002fc800078e00ff */
[----:B------:R-:W-:Y:S02]  /*17b0*/  IMAD.IADD R3, R3, 0x1, R5 ;  /* 0x0000000103037824 */ /* 0x000fe400078e0205 */
[----:B------:R-:W-:Y:S02]  /*17c0*/  IMAD R5, R6, c[0x0][0x1c0], RZ ;  /* 0x0000700006057a24 */ /* 0x000fe400078e02ff */
[----:B------:R-:W-:-:S04]  /*17d0*/  IMAD.WIDE.U32 R2, R14, c[0x0][0x1c0], R2 ;  /* 0x000070000e027a25 */ /* 0x000fc800078e0002 */
[----:B------:R-:W-:Y:S01]  /*17e0*/  IMAD R6, R14, c[0x0][0x1c4], R5 ;  /* 0x000071000e067a24 */ /* 0x000fe200078e0205 */
[----:B------:R-:W-:-:S03]  /*17f0*/  IADD3 R5, -R0, RZ, RZ ;  /* 0x000000ff00057210 */ /* 0x000fc60007ffe1ff */
[----:B------:R-:W-:Y:S02]  /*1800*/  IMAD.IADD R3, R3, 0x1, R6 ;  /* 0x0000000103037824 */ /* 0x000fe400078e0206 */
[----:B------:R-:W-:Y:S02]  /*1810*/  IMAD R4, R5, c[0x0][0x2c4], R4 ;  /* 0x0000b10005047a24 */ /* 0x000fe400078e0204 */
[----:B------:R-:W-:Y:S02]  /*1820*/  IMAD R5, R7, c[0x0][0x1b0], RZ ;  /* 0x00006c0007057a24 */ /* 0x000fe400078e02ff */
[----:B------:R-:W-:-:S04]  /*1830*/  IMAD.WIDE.U32 R2, R0, c[0x0][0x1b0], R2 ;  /* 0x00006c0000027a25 */ /* 0x000fc800078e0002 */
[----:B------:R-:W-:Y:S01]  /*1840*/  IMAD R6, R0, c[0x0][0x1b4], R5 ;  /* 0x00006d0000067a24 */ /* 0x000fe200078e0205 */
[----:B------:R-:W-:-:S03]  /*1850*/  SHF.R.S32.HI R5, RZ, 0x1f, R4 ;  /* 0x0000001fff057819 */ /* 0x000fc60000011404 */
[----:B------:R-:W-:Y:S01]  /*1860*/  IMAD.IADD R3, R3, 0x1, R6 ;  /* 0x0000000103037824 */ /* 0x000fe200078e0206 */
[----:B------:R-:W-:Y:S01]  /*1870*/  IADD3 R6, R12, 0x20, RZ ;  /* 0x000000200c067810 */ /* 0x000fe20007ffe0ff */
[----:B------:R-:W-:Y:S02]  /*1880*/  IMAD R0, R5, c[0x0][0x1a8], RZ ;  /* 0x00006a0005007a24 */ /* 0x000fe400078e02ff */
[----:B------:R-:W-:-:S04]  /*1890*/  IMAD.WIDE.U32 R2, R4, c[0x0][0x1a8], R2 ;  /* 0x00006a0004027a25 */ /* 0x000fc800078e0002 */
[----:B------:R-:W-:Y:S01]  /*18a0*/  IMAD R0, R4, c[0x0][0x1ac], R0 ;  /* 0x00006b0004007a24 */ /* 0x000fe200078e0200 */
[----:B------:R-:W-:-:S03]  /*18b0*/  LEA R9, P0, R2, c[0x0][0x160], 0x1 ;  /* 0x0000580002097a11 */ /* 0x000fc600078008ff */
[----:B------:R-:W-:Y:S02]  /*18c0*/  IMAD.IADD R8, R3, 0x1, R0 ;  /* 0x0000000103087824 */ /* 0x000fe400078e0200 */
[----:B------:R-:W1:Y:S03]  /*18d0*/  SHFL.IDX PT, R0, R9, RZ, 0x181f ;  /* 0x00181fff09007589 */ /* 0x000e6600000e0000 */
[----:B------:R-:W-:Y:S01]  /*18e0*/  LEA.HI.X R8, R2, c[0x0][0x164], R8, 0x1, P0 ;  /* 0x0000590002087a11 */ /* 0x000fe200000f0c08 */
[----:B------:R-:W-:Y:S01]  /*18f0*/  SHFL.IDX PT, R13, R9, 0x2, 0x181f ;  /* 0x00581f00090d7f89 */ /* 0x000fe200000e0000 */
[----:B------:R-:W-:Y:S02]  /*1900*/  ISETP.GE.AND P0, PT, R12, R16, PT ;  /* 0x000000100c00720c */ /* 0x000fe40003f06270 */
[----:B------:R-:W-:Y:S01]  /*1910*/  IADD3 R2, -R10, RZ, RZ ;  /* 0x000000ff0a027210 */ /* 0x000fe20007ffe1ff */
[----:B------:R-:W3:Y:S04]  /*1920*/  SHFL.IDX PT, R5, R8, RZ, 0x181f ;  /* 0x00181fff08057589 */ /* 0x000ee800000e0000 */
[----:B------:R-:W4:Y:S01]  /*1930*/  SHFL.IDX PT, R10, R9, 0x1, 0x181f ;  /* 0x00381f00090a7f89 */ /* 0x000f2200000e0000 */
[----:B------:R-:W-:-:S03]  /*1940*/  IMAD R239, R2, c[0x0][0x2b8], R11 ;  /* 0x0000ae0002ef7a24 */ /* 0x000fc600078e020b */
[----:B------:R-:W4:Y:S02]  /*1950*/  SHFL.IDX PT, R11, R8, 0x1, 0x181f ;  /* 0x00381f00080b7f89 */ /* 0x000f2400000e0000 */
[----:B------:R-:W-:Y:S02]  /*1960*/  SHF.R.S32.HI R36, RZ, 0x1f, R239 ;  /* 0x0000001fff247819 */ /* 0x000fe400000114ef */
[----:B------:R-:W4:Y:S01]  /*1970*/  SHFL.IDX PT, R14, R8, 0x2, 0x181f ;  /* 0x00581f00080e7f89 */ /* 0x000f2200000e0000 */
[----:B-1----:R-:W-:-:S03]  /*1980*/  @!P0 LEA R2, P5, R241, R0, 0x1 ;  /* 0x00000000f1028211 */ /* 0x002fc600078a08ff */
[----:B------:R-:W1:Y:S01]  /*1990*/  SHFL.IDX PT, R9, R9, 0x3, 0x181f ;  /* 0x00781f0009097f89 */ /* 0x000e6200000e0000 */
[----:B------:R-:W-:Y:S01]  /*19a0*/  @!P0 LEA R4, P1, R242, R0, 0x1 ;  /* 0x00000000f2048211 */ /* 0x000fe200078208ff */
[----:B------:R-:W-:Y:S02]  /*19b0*/  IMAD R0, R36, c[0x0][0x1e0], RZ ;  /* 0x0000780024007a24 */ /* 0x000fe400078e02ff */
[----:B------:R-:W1:Y:S02]  /*19c0*/  SHFL.IDX PT, R8, R8, 0x3, 0x181f ;  /* 0x00781f0008087f89 */ /* 0x000e6400000e0000 */
[----:B------:R-:W-:Y:S01]  /*19d0*/  IMAD R0, R239, c[0x0][0x1e4], R0 ;  /* 0x00007900ef007a24 */ /* 0x000fe200078e0200 */
[CC--:B---3--:R-:W-:Y:S02]  /*19e0*/  @!P0 LEA.HI.X R3, R241.reuse, R5.reuse, R39, 0x1, P5 ;  /* 0x00000005f1038211 */ /* 0x0c8fe400028f0c27 */
[----:B------:R-:W-:Y:S02]  /*19f0*/  @!P0 LEA.HI.X R5, R242, R5, R38, 0x1, P1 ;  /* 0x00000005f2058211 */ /* 0x000fe400008f0c26 */
[----:B------:R-:W-:Y:S01]  /*1a00*/  ISETP.GE.AND P1, PT, R6, R16, PT ;  /* 0x000000100600720c */ /* 0x000fe20003f26270 */
[----:B------:R3:W-:Y:S04]  /*1a10*/  @!P0 LDGSTS.E.BYPASS.LTC128B.128 [R227+0x100], [R2.64], !P2 ;  /* 0x0010000002e38fae */ /* 0x0007e8000d101d46 */
[----:B------:R1:W-:Y:S08]  /*1a20*/  @!P0 LDGSTS.E.BYPASS.LTC128B.128 [R227+0x4100], [R4.64], !P6 ;  /* 0x0410000004e38fae */ /* 0x0003f0000f101d46 */
[----:B----4-:R-:W-:-:S04]  /*1a30*/  @!P1 LEA R6, P0, R241, R10, 0x1 ;  /* 0x0000000af1069211 */ /* 0x010fc800078008ff */
[----:B------:R-:W-:-:S05]  /*1a40*/  @!P1 LEA.HI.X R7, R241, R11, R39, 0x1, P0 ;  /* 0x0000000bf1079211 */ /* 0x000fca00000f0c27 */
[----:B------:R4:W-:Y:S01]  /*1a50*/  @!P1 LDGSTS.E.BYPASS.LTC128B.128 [R227+0x1100], [R6.64], !P2 ;  /* 0x0110000006e39fae */ /* 0x0009e2000d101d46 */
[----:B---3--:R-:W-:Y:S01]  /*1a60*/  IMAD.WIDE.U32 R2, R239, c[0x0][0x1e0], RZ ;  /* 0x00007800ef027a25 */ /* 0x008fe200078e00ff */
[----:B-1----:R-:W-:-:S03]  /*1a70*/  IADD3 R4, R12, 0x40, RZ ;  /* 0x000000400c047810 */ /* 0x002fc60007ffe0ff */
[----:B------:R-:W-:Y:S01]  /*1a80*/  IMAD.IADD R3, R3, 0x1, R0 ;  /* 0x0000000103037824 */ /* 0x000fe200078e0200 */
[----:B------:R-:W-:Y:S01]  /*1a90*/  IADD3 R12, R12, 0x60, RZ ;  /* 0x000000600c0c7810 */ /* 0x000fe20007ffe0ff */
[----:B------:R-:W-:Y:S01]  /*1aa0*/  IMAD R0, R37, c[0x0][0x1e8], RZ ;  /* 0x00007a0025007a24 */ /* 0x000fe200078e02ff */
[----:B------:R-:W-:Y:S02]  /*1ab0*/  ISETP.GE.AND P5, PT, R4, R16, PT ;  /* 0x000000100400720c */ /* 0x000fe40003fa6270 */
[----:B------:R-:W-:Y:S01]  /*1ac0*/  @!P1 LEA R4, P0, R242, R10, 0x1 ;  /* 0x0000000af2049211 */ /* 0x000fe200078008ff */
[----:B------:R-:W-:-:S03]  /*1ad0*/  IMAD R0, R42, c[0x0][0x1ec], R0 ;  /* 0x00007b002a007a24 */ /* 0x000fc600078e0200 */
[----:B------:R-:W-:Y:S01]  /*1ae0*/  @!P1 LEA.HI.X R5, R242, R11, R38, 0x1, P0 ;  /* 0x0000000bf2059211 */ /* 0x000fe200000f0c26 */
[----:B------:R-:W-:-:S04]  /*1af0*/  IMAD.IADD R160, R163, 0x1, R0 ;  /* 0x00000001a3a07824 */ /* 0x000fc800078e0200 */
[----:B------:R1:W-:Y:S04]  /*1b00*/  @!P1 LDGSTS.E.BYPASS.LTC128B.128 [R227+0x5100], [R4.64], !P6 ;  /* 0x0510000004e39fae */ /* 0x0003e8000f101d46 */
[----:B------:R-:W-:Y:S04]  /*1b10*/  STL [R1+0x30], R160 ;  /* 0x000030a001007387 */ /* 0x000fe80000100800 */
[----:B------:R-:W-:Y:S01]  /*1b20*/  STL.64 [R1+0x28], R40 ;  /* 0x0000282801007387 */ /* 0x000fe20000100a00 */
[----:B-1----:R-:W-:-:S04]  /*1b30*/  @!P5 LEA R4, P1, R241, R13, 0x1 ;  /* 0x0000000df104d211 */ /* 0x002fc800078208ff */
[----:B------:R-:W-:-:S05]  /*1b40*/  @!P5 LEA.HI.X R5, R241, R14, R39, 0x1, P1 ;  /* 0x0000000ef105d211 */ /* 0x000fca00008f0c27 */
[----:B------:R1:W-:Y:S01]  /*1b50*/  @!P5 LDGSTS.E.BYPASS.LTC128B.128 [R227+0x2100], [R4.64], !P2 ;  /* 0x0210000004e3dfae */ /* 0x0003e2000d101d46 */
[----:B--2---:R-:W-:Y:S01]  /*1b60*/  SHF.R.S32.HI R15, RZ, 0x1f, R238 ;  /* 0x0000001fff0f7819 */ /* 0x004fe200000114ee */
[----:B------:R-:W-:-:S04]  /*1b70*/  IMAD.WIDE.U32 R2, R238, c[0x0][0x1f0], R2 ;  /* 0x00007c00ee027a25 */ /* 0x000fc800078e0002 */
[----:B----4-:R-:W-:Y:S01]  /*1b80*/  IMAD R7, R15, c[0x0][0x1f0], RZ ;  /* 0x00007c000f077a24 */ /* 0x010fe200078e02ff */
[----:B------:R-:W-:Y:S02]  /*1b90*/  IADD3 R6, P0, R2, R162, RZ ;  /* 0x000000a202067210 */ /* 0x000fe40007f1e0ff */
[----:B------:R-:W-:Y:S01]  /*1ba0*/  @!P5 LEA R2, P1, R242, R13, 0x1 ;  /* 0x0000000df202d211 */ /* 0x000fe200078208ff */
[----:B------:R-:W-:Y:S02]  /*1bb0*/  IMAD R7, R238, c[0x0][0x1f4], R7 ;  /* 0x00007d00ee077a24 */ /* 0x000fe400078e0207 */
[----:B------:R-:W-:-:S03]  /*1bc0*/  IMAD.IADD R13, R157, 0x1, -R19 ;  /* 0x000000019d0d7824 */ /* 0x000fc600078e0a13 */
[----:B------:R-:W-:Y:S02]  /*1bd0*/  IADD3.X R7, R160, R3, R7, P0, !PT ;  /* 0x00000003a0077210 */ /* 0x000fe400007fe407 */
[----:B------:R-:W-:Y:S02]  /*1be0*/  LEA R0, P0, R6, c[0x0][0x1c8], 0x1 ;  /* 0x0000720006007a11 */ /* 0x000fe400078008ff */
[----:B------:R-:W-:Y:S02]  /*1bf0*/  @!P5 LEA.HI.X R3, R242, R14, R38, 0x1, P1 ;  /* 0x0000000ef203d211 */ /* 0x000fe400008f0c26 */
[----:B------:R-:W-:Y:S01]  /*1c00*/  LEA.HI.X R14, R6, c[0x0][0x1cc], R7, 0x1, P0 ;  /* 0x00007300060e7a11 */ /* 0x000fe200000f0c07 */
[----:B------:R-:W-:Y:S01]  /*1c10*/  SHFL.IDX PT, R10, R0, 0x1, 0x181f ;  /* 0x00381f00000a7f89 */ /* 0x000fe200000e0000 */
[----:B------:R-:W-:-:S03]  /*1c20*/  ISETP.GE.AND P1, PT, R12, R16, PT ;  /* 0x000000100c00720c */ /* 0x000fc60003f26270 */
[----:B------:R-:W2:Y:S04]  /*1c30*/  SHFL.IDX PT, R6, R0, RZ, 0x181f ;  /* 0x00181fff00067589 */ /* 0x000ea800000e0000 */
[----:B------:R-:W3:Y:S04]  /*1c40*/  SHFL.IDX PT, R7, R14, RZ, 0x181f ;  /* 0x00181fff0e077589 */ /* 0x000ee800000e0000 */
[----:B------:R4:W-:Y:S01]  /*1c50*/  @!P5 LDGSTS.E.BYPASS.LTC128B.128 [R227+0x6100], [R2.64], !P6 ;  /* 0x0610000002e3dfae */ /* 0x0009e2000f101d46 */
[----:B------:R-:W-:-:S03]  /*1c60*/  ISETP.GE.AND P5, PT, R13, 0x1, PT ;  /* 0x000000010d00780c */ /* 0x000fc60003fa6270 */
[----:B------:R-:W1:Y:S04]  /*1c70*/  SHFL.IDX PT, R12, R14, 0x1, 0x181f ;  /* 0x00381f000e0c7f89 */ /* 0x000e6800000e0000 */
[----:B------:R-:W-:Y:S01]  /*1c80*/  SHFL.IDX PT, R11, R14, 0x2, 0x181f ;  /* 0x00581f000e0b7f89 */ /* 0x000fe200000e0000 */
[----:B----4-:R-:W-:-:S04]  /*1c90*/  @!P1 LEA R2, P0, R241, R9, 0x1 ;  /* 0x00000009f1029211 */ /* 0x010fc800078008ff */
[CC--:B------:R-:W-:Y:S02]  /*1ca0*/  @!P1 LEA.HI.X R3, R241.reuse, R8.reuse, R39, 0x1, P0 ;  /* 0x00000008f1039211 */ /* 0x0c0fe400000f0c27 */
[C---:B-1----:R-:W-:Y:S02]  /*1cb0*/  @!P1 LEA R4, P0, R242.reuse, R9, 0x1 ;  /* 0x00000009f2049211 */ /* 0x042fe400078008ff */
[----:B------:R-:W-:Y:S02]  /*1cc0*/  SHFL.IDX PT, R9, R14, 0x3, 0x181f ;  /* 0x00781f000e097f89 */ /* 0x000fe400000e0000 */
[----:B------:R-:W-:Y:S02]  /*1cd0*/  @!P1 LEA.HI.X R5, R242, R8, R38, 0x1, P0 ;  /* 0x00000008f2059211 */ /* 0x000fe400000f0c26 */
[----:B------:R2:W-:Y:S01]  /*1ce0*/  @!P1 LDGSTS.E.BYPASS.LTC128B.128 [R227+0x3100], [R2.64], !P2 ;  /* 0x0310000002e39fae */ /* 0x0005e2000d101d46 */
[----:B------:R-:W-:-:S03]  /*1cf0*/  @P5 ISETP.GE.AND P0, PT, R241, c[0x0][0x1d4], PT ;  /* 0x00007500f1005a0c */ /* 0x000fc60003f06270 */
[----:B------:R-:W1:Y:S04]  /*1d00*/  SHFL.IDX PT, R8, R0, 0x2, 0x181f ;  /* 0x00581f0000087f89 */ /* 0x000e6800000e0000 */
[----:B------:R4:W-:Y:S04]  /*1d10*/  @!P1 LDGSTS.E.BYPASS.LTC128B.128 [R227+0x7100], [R4.64], !P6 ;  /* 0x0710000004e39fae */ /* 0x0009e8000f101d46 */
[----:B------:R-:W0:Y:S04]  /*1d20*/  LDGDEPBAR ;  /* 0x00000000000079af */ /* 0x000e280000000000 */
[----:B------:R-:W1:Y:S01]  /*1d30*/  SHFL.IDX PT, R0, R0, 0x3, 0x181f ;  /* 0x00781f0000007f89 */ /* 0x000e6200000e0000 */
[----:B--2---:R-:W-:-:S04]  /*1d40*/  @P5 LEA R2, P2, R241, R6, 0x1 ;  /* 0x00000006f1025211 */ /* 0x004fc800078408ff */
[----:B---3--:R-:W-:Y:S02]  /*1d50*/  @P5 LEA.HI.X R3, R241, R7, R39, 0x1, P2 ;  /* 0x00000007f1035211 */ /* 0x008fe400010f0c27 */
[----:B------:R-:W-:-:S03]  /*1d60*/  ISETP.GE.AND P2, PT, R13, 0x21, PT ;  /* 0x000000210d00780c */ /* 0x000fc60003f46270 */
[----:B------:R2:W-:Y:S01]  /*1d70*/  @P5 LDGSTS.E.BYPASS.LTC128B.128 [R227+0x8100], [R2.64], !P0 ;  /* 0x0810000002e35fae */ /* 0x0005e2000c101d46 */
[C---:B------:R-:W-:Y:S02]  /*1d80*/  @P5 ISETP.GE.AND P0, PT, R242.reuse, c[0x0][0x1d4], PT ;  /* 0x00007500f2005a0c */ /* 0x040fe40003f06270 */
[----:B--2---:R-:W-:-:S07]  /*1d90*/  @P5 LEA R2, P1, R242, R6, 0x1 ;  /* 0x00000006f2025211 */ /* 0x004fce00078208ff */
[C---:B------:R-:W-:Y:S02]  /*1da0*/  @P2 LEA R6, P6, R241.reuse, R10, 0x1 ;  /* 0x0000000af1062211 */ /* 0x040fe400078c08ff */
[C---:B------:R-:W-:Y:S02]  /*1db0*/  @P5 LEA.HI.X R3, R242.reuse, R7, R38, 0x1, P1 ;  /* 0x00000007f2035211 */ /* 0x040fe400008f0c26 */
[----:B------:R-:W-:Y:S02]  /*1dc0*/  @P2 LEA.HI.X R7, R241, R12, R39, 0x1, P6 ;  /* 0x0000000cf1072211 */ /* 0x000fe400030f0c27 */
[----:B------:R-:W-:Y:S01]  /*1dd0*/  ISETP.GE.AND P6, PT, R13, 0x41, PT ;  /* 0x000000410d00780c */ /* 0x000fe20003fc6270 */
[----:B------:R1:W-:Y:S01]  /*1de0*/  @P5 LDGSTS.E.BYPASS.LTC128B.128 [R227+0xc100], [R2.64], !P0 ;  /* 0x0c10000002e35fae */ /* 0x0003e2000c101d46 */
[----:B------:R-:W-:Y:S02]  /*1df0*/  @P2 ISETP.GE.AND P1, PT, R241, c[0x0][0x1d4], PT ;  /* 0x00007500f1002a0c */ /* 0x000fe40003f26270 */
[----:B----4-:R-:W-:-:S04]  /*1e00*/  @P2 LEA R4, P0, R242, R10, 0x1 ;  /* 0x0000000af2042211 */ /* 0x010fc800078008ff */
[----:B------:R-:W-:-:S05]  /*1e10*/  @P2 LEA.HI.X R5, R242, R12, R38, 0x1, P0 ;  /* 0x0000000cf2052211 */ /* 0x000fca00000f0c26 */
[C---:B------:R-:W-:Y:S02]  /*1e20*/  @P6 ISETP.GE.AND P0, PT, R241.reuse, c[0x0][0x1d4], PT ;  /* 0x00007500f1006a0c */ /* 0x040fe40003f06270 */
[----:B------:R2:W-:Y:S01]  /*1e30*/  @P2 LDGSTS.E.BYPASS.LTC128B.128 [R227+0x9100], [R6.64], !P1 ;  /* 0x0910000006e32fae */ /* 0x0005e2000c901d46 */
[----:B------:R-:W-:Y:S02]  /*1e40*/  @P2 ISETP.GE.AND P1, PT, R242, c[0x0][0x1d4], PT ;  /* 0x00007500f2002a0c */ /* 0x000fe40003f26270 */
[----:B-1----:R-:W-:-:S11]  /*1e50*/  @P6 LEA R2, P5, R241, R8, 0x1 ;  /* 0x00000008f1026211 */ /* 0x002fd600078a08ff */
[----:B------:R1:W-:Y:S01]  /*1e60*/  @P2 LDGSTS.E.BYPASS.LTC128B.128 [R227+0xd100], [R4.64], !P1 ;  /* 0x0d10000004e32fae */ /* 0x0003e2000c901d46 */
[----:B------:R-:W-:Y:S02]  /*1e70*/  @P6 LEA.HI.X R3, R241, R11, R39, 0x1, P5 ;  /* 0x0000000bf1036211 */ /* 0x000fe400028f0c27 */
[----:B------:R-:W-:-:S03]  /*1e80*/  ISETP.GE.AND P5, PT, R13, 0x61, PT ;  /* 0x000000610d00780c */ /* 0x000fc60003fa6270 */
[----:B------:R3:W-:Y:S01]  /*1e90*/  @P6 LDGSTS.E.BYPASS.LTC128B.128 [R227+0xa100], [R2.64], !P0 ;  /* 0x0a10000002e36fae */ /* 0x0007e2000c101d46 */
[----:B--2---:R-:W-:-:S04]  /*1ea0*/  @P6 LEA R6, P2, R242, R8, 0x1 ;  /* 0x00000008f2066211 */ /* 0x004fc800078408ff */
[C---:B------:R-:W-:Y:S02]  /*1eb0*/  @P6 LEA.HI.X R7, R242.reuse, R11, R38, 0x1, P2 ;  /* 0x0000000bf2076211 */ /* 0x040fe400010f0c26 */
[----:B------:R-:W-:-:S03]  /*1ec0*/  @P6 ISETP.GE.AND P2, PT, R242, c[0x0][0x1d4], PT ;  /* 0x00007500f2006a0c */ /* 0x000fc60003f46270 */
[----:B-1----:R-:W-:-:S04]  /*1ed0*/  @P5 LEA R4, P1, R241, R0, 0x1 ;  /* 0x00000000f1045211 */ /* 0x002fc800078208ff */
[----:B------:R-:W-:-:S06]  /*1ee0*/  @P5 LEA.HI.X R5, R241, R9, R39, 0x1, P1 ;  /* 0x00000009f1055211 */ /* 0x000fcc00008f0c27 */
[----:B------:R1:W-:Y:S01]  /*1ef0*/  @P6 LDGSTS.E.BYPASS.LTC128B.128 [R227+0xe100], [R6.64], !P2 ;  /* 0x0e10000006e36fae */ /* 0x0003e2000d101d46 */
[----:B------:R-:W-:Y:S02]  /*1f00*/  @P5 ISETP.GE.AND P1, PT, R241, c[0x0][0x1d4], PT ;  /* 0x00007500f1005a0c */ /* 0x000fe40003f26270 */
[----:B---3--:R-:W-:Y:S01]  /*1f10*/  @P5 LEA R2, P0, R242, R0, 0x1 ;  /* 0x00000000f2025211 */ /* 0x008fe200078008ff */
[----:B------:R-:W-:-:S03]  /*1f20*/  IMAD R0, R36, c[0x0][0x208], RZ ;  /* 0x0000820024007a24 */ /* 0x000fc600078e02ff */
[C---:B------:R-:W-:Y:S01]  /*1f30*/  @P5 LEA.HI.X R3, R242.reuse, R9, R38, 0x1, P0 ;  /* 0x00000009f2035211 */ /* 0x040fe200000f0c26 */
[----:B------:R-:W-:Y:S01]  /*1f40*/  IMAD R0, R239, c[0x0][0x20c], R0 ;  /* 0x00008300ef007a24 */ /* 0x000fe200078e0200 */
[----:B------:R-:W-:-:S05]  /*1f50*/  @P5 ISETP.GE.AND P0, PT, R242, c[0x0][0x1d4], PT ;  /* 0x00007500f2005a0c */ /* 0x000fca0003f06270 */
[----:B------:R1:W-:Y:S08]  /*1f60*/  @P5 LDGSTS.E.BYPASS.LTC128B.128 [R227+0xb100], [R4.64], !P1 ;  /* 0x0b10000004e35fae */ /* 0x0003f0000c901d46 */
[----:B------:R2:W-:Y:S01]  /*1f70*/  @P5 LDGSTS.E.BYPASS.LTC128B.128 [R227+0xf100], [R2.64], !P0 ;  /* 0x0f10000002e35fae */ /* 0x0005e2000c101d46 */
[----:B------:R-:W-:Y:S02]  /*1f80*/  R2P PR, R18, 0x6 ;  /* 0x0000000612007804 */ /* 0x000fe40000000000 */
[----:B------:R-:W-:Y:S01]  /*1f90*/  ISETP.GE.AND P6, PT, R241, c[0x0][0x1d4], PT ;  /* 0x00007500f1007a0c */ /* 0x000fe20003fc6270 */
[----:B------:R-:W0:Y:S10]  /*1fa0*/  LDGDEPBAR ;  /* 0x00000000000079af */ /* 0x000e340000000000 */
[----:B------:R-:W-:-:S04]  /*1fb0*/  @P1 IADD3 R206, R71, -0x20, RZ ;  /* 0xffffffe047ce1810 */ /* 0x000fc80007ffe0ff */
[C---:B------:R-:W-:Y:S02]  /*1fc0*/  IADD3 R207, R206.reuse, 0x4000, RZ ;  /* 0x00004000cecf7810 */ /* 0x040fe40007ffe0ff */
[C---:B------:R-:W-:Y:S02]  /*1fd0*/  IADD3 R208, R206.reuse, 0x4800, RZ ;  /* 0x00004800ced07810 */ /* 0x040fe40007ffe0ff */
[C---:B------:R-:W-:Y:S02]  /*1fe0*/  IADD3 R209, R206.reuse, 0x5000, RZ ;  /* 0x00005000ced17810 */ /* 0x040fe40007ffe0ff */
[C---:B------:R-:W-:Y:S02]  /*1ff0*/  IADD3 R210, R206.reuse, 0x5800, RZ ;  /* 0x00005800ced27810 */ /* 0x040fe40007ffe0ff */
[----:B------:R-:W-:Y:S01]  /*2000*/  IADD3 R211, R206, 0x6000, RZ ;  /* 0x00006000ced37810 */ /* 0x000fe20007ffe0ff */
[----:B--2---:R-:W-:Y:S01]  /*2010*/  IMAD.WIDE.U32 R2, R239, c[0x0][0x208], RZ ;  /* 0x00008200ef027a25 */ /* 0x004fe200078e00ff */
[----:B------:R-:W-:-:S04]  /*2020*/  DEPBAR.LE SB0, 0x1 ;  /* 0x000080400000791a */ /* 0x000fc80000000000 */
[----:B------:R-:W-:Y:S01]  /*2030*/  BAR.SYNC.DEFER_BLOCKING 0x0 ;  /* 0x0000000000007b1d */ /* 0x000fe20000010000 */
[----:B------:R-:W-:Y:S01]  /*2040*/  IMAD.IADD R3, R3, 0x1, R0 ;  /* 0x0000000103037824 */ /* 0x000fe200078e0200 */
[C---:B------:R-:W-:Y:S01]  /*2050*/  IADD3 R212, R206.reuse, 0x6800, RZ ;  /* 0x00006800ced47810 */ /* 0x040fe20007ffe0ff */
[----:B------:R-:W-:Y:S01]  /*2060*/  IMAD R0, R37, c[0x0][0x210], RZ ;  /* 0x0000840025007a24 */ /* 0x000fe200078e02ff */
[----:B------:R-:W-:Y:S01]  /*2070*/  IADD3 R213, R206, 0x7000, RZ ;  /* 0x00007000ced57810 */ /* 0x000fe20007ffe0ff */
[----:B------:R-:W-:Y:S01]  /*2080*/  IMAD.WIDE.U32 R2, R238, c[0x0][0x218], R2 ;  /* 0x00008600ee027a25 */ /* 0x000fe200078e0002 */
[C---:B------:R-:W-:Y:S02]  /*2090*/  IADD3 R214, R206.reuse, 0x7800, RZ ;  /* 0x00007800ced67810 */ /* 0x040fe40007ffe0ff */
[----:B------:R-:W-:Y:S01]  /*20a0*/  IADD3 R222, R206, 0x3800, RZ ;  /* 0x00003800cede7810 */ /* 0x000fe20007ffe0ff */
[----:B------:R-:W-:Y:S01]  /*20b0*/  IMAD R0, R42, c[0x0][0x214], R0 ;  /* 0x000085002a007a24 */ /* 0x000fe200078e0200 */
[----:B------:R-:W-:-:S02]  /*20c0*/  IADD3 R2, P0, R2, R40, RZ ;  /* 0x0000002802027210 */ /* 0x000fc40007f1e0ff */
[C---:B------:R-:W-:Y:S02]  /*20d0*/  IADD3 R221, R206.reuse, 0x3000, RZ ;  /* 0x00003000cedd7810 */ /* 0x040fe40007ffe0ff */
[C---:B------:R-:W-:Y:S02]  /*20e0*/  IADD3 R220, R206.reuse, 0x2800, RZ ;  /* 0x00002800cedc7810 */ /* 0x040fe40007ffe0ff */
[C---:B------:R-:W-:Y:S02]  /*20f0*/  IADD3 R219, R206.reuse, 0x2000, RZ ;  /* 0x00002000cedb7810 */ /* 0x040fe40007ffe0ff */
[C---:B------:R-:W-:Y:S02]  /*2100*/  IADD3 R218, R206.reuse, 0x1800, RZ ;  /* 0x00001800ceda7810 */ /* 0x040fe40007ffe0ff */
[C---:B------:R-:W-:Y:S02]  /*2110*/  IADD3 R217, R206.reuse, 0x1000, RZ ;  /* 0x00001000ced97810 */ /* 0x040fe40007ffe0ff */
[----:B------:R-:W-:Y:S01]  /*2120*/  IADD3 R216, R206, 0x800, RZ ;  /* 0x00000800ced87810 */ /* 0x000fe20007ffe0ff */
[----:B------:R-:W-:Y:S04]  /*2130*/  LDSM.16.M88.4 R136, [R223] ;  /* 0x00000000df88783b */ /* 0x000fe80000000200 */
[----:B------:R-:W-:Y:S04]  /*2140*/  LDSM.16.M88.4 R140, [R224] ;  /* 0x00000000e08c783b */ /* 0x000fe80000000200 */
[----:B------:R-:W-:Y:S04]  /*2150*/  LDSM.16.M88.4 R176, [R226] ;  /* 0x00000000e2b0783b */ /* 0x000fe80000000200 */
[----:B------:R-:W-:Y:S04]  /*2160*/  LDSM.16.M88.4 R180, [R225] ;  /* 0x00000000e1b4783b */ /* 0x000fe80000000200 */
[----:B------:R-:W-:Y:S04]  /*2170*/  LDSM.16.M88.4 R184, [R223+0x4000] ;  /* 0x00400000dfb8783b */ /* 0x000fe80000000200 */
[----:B------:R-:W-:Y:S04]  /*2180*/  LDSM.16.M88.4 R188, [R224+0x4000] ;  /* 0x00400000e0bc783b */ /* 0x000fe80000000200 */
[----:B------:R-:W-:Y:S04]  /*2190*/  LDSM.16.M88.4 R192, [R226+0x4000] ;  /* 0x00400000e2c0783b */ /* 0x000fe80000000200 */
[----:B------:R-:W-:Y:S04]  /*21a0*/  LDSM.16.M88.4 R196, [R225+0x4000] ;  /* 0x00400000e1c4783b */ /* 0x000fe80000000200 */
[----:B------:R-:W-:Y:S06]  /*21b0*/  BAR.SYNC.DEFER_BLOCKING 0x0 ;  /* 0x0000000000007b1d */ /* 0x000fec0000010000 */
[----:B------:R-:W-:-:S04]  /*21c0*/  DEPBAR.LE SB0, 0x0 ;  /* 0x000080000000791a */ /* 0x000fc80000000000 */
[----:B------:R-:W-:Y:S06]  /*21d0*/  BAR.SYNC.DEFER_BLOCKING 0x0 ;  /* 0x0000000000007b1d */ /* 0x000fec0000010000 */
[----:B-1----:R-:W1:Y:S04]  /*21e0*/  LDSM.16.M88.4 R4, [R71] ;  /* 0x000000004704783b */ /* 0x002e680000000200 */
[----:B------:R-:W-:Y:S04]  /*21f0*/  LDSM.16.M88.4 R20, [R206] ;  /* 0x00000000ce14783b */ /* 0x000fe80000000200 */
[----:B------:R-:W2:Y:S04]  /*2200*/  LDSM.16.M88.4 R24, [R71+0x800] ;  /* 0x000800004718783b */ /* 0x000ea80000000200 */
[----:B------:R-:W3:Y:S04]  /*2210*/  LDSM.16.M88.4 R32, [R206+0x800] ;  /* 0x00080000ce20783b */ /* 0x000ee80000000200 */
[----:B------:R-:W4:Y:S04]  /*2220*/  LDSM.16.M88.4 R28, [R71+0x1000] ;  /* 0x00100000471c783b */ /* 0x000f280000000200 */
[----:B------:R-:W-:Y:S04]  /*2230*/  LDSM.16.M88.4 R52, [R206+0x2000] ;  /* 0x00200000ce34783b */ /* 0x000fe80000000200 */
[----:B------:R-:W-:Y:S04]  /*2240*/  LDSM.16.M88.4 R44, [R71+0x3000] ;  /* 0x00300000472c783b */ /* 0x000fe80000000200 */
[----:B------:R-:W-:Y:S04]  /*2250*/  LDSM.16.M88.4 R36, [R206+0x2800] ;  /* 0x00280000ce24783b */ /* 0x000fe80000000200 */
[----:B------:R-:W-:Y:S04]  /*2260*/  LDSM.16.M88.4 R48, [R206+0x3000] ;  /* 0x00300000ce30783b */ /* 0x000fe80000000200 */
[----:B------:R-:W-:Y:S01]  /*2270*/  LDSM.16.M88.4 R56, [R206+0x3800] ;  /* 0x00380000ce38783b */ /* 0x000fe20000000200 */
[C---:B-1----:R-:W-:Y:S08]  /*2280*/  HMMA.16816.F32 R8, R136.reuse, R6, RZ ;  /* 0x000000068808723c */ /* 0x042ff000000018ff */
[C---:B------:R-:W-:Y:S08]  /*2290*/  HMMA.16816.F32 R16, R136.reuse, R4, RZ ;  /* 0x000000048810723c */ /* 0x040ff000000018ff */
[----:B--2---:R-:W-:Y:S08]  /*22a0*/  HMMA.16816.F32 R4, R136, R24, RZ ;  /* 0x000000188804723c */ /* 0x004ff000000018ff */
[----:B------:R-:W-:Y:S08]  /*22b0*/  HMMA.16816.F32 R152, R140, R22, R8 ;  /* 0x000000168c98723c */ /* 0x000ff00000001808 */
[----:B------:R-:W-:Y:S01]  /*22c0*/  HMMA.16816.F32 R8, R136, R26, RZ ;  /* 0x0000001a8808723c */ /* 0x000fe200000018ff */
[----:B------:R-:W1:Y:S07]  /*22d0*/  LDSM.16.M88.4 R24, [R71+0x1800] ;  /* 0x001800004718783b */ /* 0x000e6e0000000200 */
[C---:B------:R-:W-:Y:S01]  /*22e0*/  HMMA.16816.F32 R104, R140.reuse, R20, R16 ;  /* 0x000000148c68723c */ /* 0x040fe20000001810 */
[----:B------:R-:W2:Y:S07]  /*22f0*/  LDSM.16.M88.4 R16, [R206+0x1000] ;  /* 0x00100000ce10783b */ /* 0x000eae0000000200 */
[C---:B---3--:R-:W-:Y:S08]  /*2300*/  HMMA.16816.F32 R60, R140.reuse, R32, R4 ;  /* 0x000000208c3c723c */ /* 0x048ff00000001804 */
[----:B------:R-:W-:Y:S01]  /*2310*/  HMMA.16816.F32 R148, R140, R34, R8 ;  /* 0x000000228c94723c */ /* 0x000fe20000001808 */
[----:B------:R-:W3:Y:S07]  /*2320*/  LDSM.16.M88.4 R32, [R71+0x2000] ;  /* 0x002000004720783b */ /* 0x000eee0000000200 */
[C---:B----4-:R-:W-:Y:S08]  /*2330*/  HMMA.16816.F32 R4, R136.reuse, R28, RZ ;  /* 0x0000001c8804723c */ /* 0x050ff000000018ff */
[C---:B------:R-:W-:Y:S01]  /*2340*/  HMMA.16816.F32 R20, R136.reuse, R30, RZ ;  /* 0x0000001e8814723c */ /* 0x040fe200000018ff */
[----:B------:R-:W4:Y:S07]  /*2350*/  LDSM.16.M88.4 R28, [R206+0x1800] ;  /* 0x00180000ce1c783b */ /* 0x000f2e0000000200 */
[----:B-1----:R-:W-:Y:S08]  /*2360*/  HMMA.16816.F32 R8, R136, R26, RZ ;  /* 0x0000001a8808723c */ /* 0x002ff000000018ff */
[C---:B--2---:R-:W-:Y:S07]  /*2370*/  HMMA.16816.F32 R144, R140.reuse, R16, R4 ;  /* 0x000000108c90723c */ /* 0x044fee0000001804 */
[----:B------:R-:W-:Y:S01]  /*2380*/  IMAD R4, R15, c[0x0][0x218], RZ ;  /* 0x000086000f047a24 */ /* 0x000fe200078e02ff */
[----:B------:R-:W-:Y:S01]  /*2390*/  IADD3 R5, R41, R0, RZ ;  /* 0x0000000029057210 */ /* 0x000fe20007ffe0ff */
[----:B------:R-:W-:Y:S01]  /*23a0*/  HMMA.16816.F32 R132, R140, R18, R20 ;  /* 0x000000128c84723c */ /* 0x000fe20000001814 */
[----:B------:R-:W-:Y:S01]  /*23b0*/  LDSM.16.M88.4 R40, [R71+0x3800] ;  /* 0x003800004728783b */ /* 0x000fe20000000200 */
[----:B------:R-:W-:-:S03]  /*23c0*/  IMAD R0, R238, c[0x0][0x21c], R4 ;  /* 0x00008700ee007a24 */ /* 0x000fc600078e0204 */
[----:B------:R-:W-:Y:S02]  /*23d0*/  STL [R1+0x38], R5 ;  /* 0x0000380501007387 */ /* 0x000fe40000100800 */
[----:B------:R-:W-:Y:S01]  /*23e0*/  IADD3.X R3, R5, R3, R0, P0, !PT ;  /* 0x0000000305037210 */ /* 0x000fe200007fe400 */
[----:B---3--:R-:W-:Y:S01]  /*23f0*/  HMMA.16816.F32 R16, R136, R32, RZ ;  /* 0x000000208810723c */ /* 0x008fe200000018ff */
[----:B------:R-:W-:-:S04]  /*2400*/  LEA R0, P0, R2, c[0x0][0x1f8], 0x1 ;  /* 0x00007e0002007a11 */ /* 0x000fc800078008ff */
[----:B------:R-:W-:Y:S01]  /*2410*/  LEA.HI.X R6, R2, c[0x0][0x1fc], R3, 0x1, P0 ;  /* 0x00007f0002067a11 */ /* 0x000fe200000f0c03 */
[----:B------:R-:W-:Y:S02]  /*2420*/  SHFL.IDX PT, R14, R0, 0x2, 0x181f ;  /* 0x00581f00000e7f89 */ /* 0x000fe400000e0000 */
[----:B----4-:R-:W-:Y:S02]  /*2430*/  HMMA.16816.F32 R124, R140, R30, R8 ;  /* 0x0000001e8c7c723c */ /* 0x010fe40000001808 */
[----:B------:R-:W1:Y:S04]  /*2440*/  SHFL.IDX PT, R2, R0, RZ, 0x181f ;  /* 0x00181fff00027589 */ /* 0x000e6800000e0000 */
[----:B------:R-:W-:Y:S02]  /*2450*/  SHFL.IDX PT, R3, R0, 0x1, 0x181f ;  /* 0x00381f0000037f89 */ /* 0x000fe400000e0000 */
[----:B------:R-:W-:Y:S02]  /*2460*/  HMMA.16816.F32 R20, R136, R24, RZ ;  /* 0x000000188814723c */ /* 0x000fe400000018ff */
[----:B------:R-:W2:Y:S04]  /*2470*/  SHFL.IDX PT, R4, R6, RZ, 0x181f ;  /* 0x00181fff06047589 */ /* 0x000ea800000e0000 */
[----:B------:R-:W3:Y:S02]  /*2480*/  SHFL.IDX PT, R5, R6, 0x1, 0x181f ;  /* 0x00381f0006057f89 */ /* 0x000ee400000e0000 */
[----:B------:R-:W-:Y:S02]  /*2490*/  HMMA.16816.F32 R100, R140, R52, R16 ;  /* 0x000000348c64723c */ /* 0x000fe40000001810 */
[----:B------:R-:W4:Y:S04]  /*24a0*/  SHFL.IDX PT, R12, R6, 0x2, 0x181f ;  /* 0x00581f00060c7f89 */ /* 0x000f2800000e0000 */
[----:B------:R-:W3:Y:S02]  /*24b0*/  SHFL.IDX PT, R0, R0, 0x3, 0x181f ;  /* 0x00781f0000007f89 */ /* 0x000ee400000e0000 */
[----:B------:R-:W-:Y:S02]  /*24c0*/  HMMA.16816.F32 R32, R136, R34, RZ ;  /* 0x000000228820723c */ /* 0x000fe400000018ff */
[----:B------:R3:W4:Y:S01]  /*24d0*/  SHFL.IDX PT, R18, R6, 0x3, 0x181f ;  /* 0x00781f0006127f89 */ /* 0x00072200000e0000 */
[----:B-1----:R-:W-:-:S02]  /*24e0*/  IADD3 R10, P0, R2, R158, RZ ;  /* 0x0000009e020a7210 */ /* 0x002fc40007f1e0ff */
[-C--:B------:R-:W-:Y:S01]  /*24f0*/  IADD3 R8, P1, R2, R159.reuse, RZ ;  /* 0x0000009f02087210 */ /* 0x080fe20007f3e0ff */
[----:B------:R-:W1:Y:S02]  /*2500*/  LDSM.16.M88.4 R24, [R71+0x2800] ;  /* 0x002800004718783b */ /* 0x000e640000000200 */
[----:B------:R-:W-:Y:S01]  /*2510*/  HMMA.16816.F32 R128, R140, R28, R20 ;  /* 0x0000001c8c80723c */ /* 0x000fe20000001814 */
[C---:B--2---:R-:W-:Y:S01]  /*2520*/  IMAD.X R11, R4.reuse, 0x1, R68, P0 ;  /* 0x00000001040b7824 */ /* 0x044fe200000e0644 */
[----:B------:R-:W-:Y:S01]  /*2530*/  ISETP.LT.OR P0, PT, R13, 0x1, P6 ;  /* 0x000000010d00780c */ /* 0x000fe20003701670 */
[----:B------:R-:W-:Y:S01]  /*2540*/  IMAD.X R9, R4, 0x1, R69, P1 ;  /* 0x0000000104097824 */ /* 0x000fe200008e0645 */
[----:B------:R-:W-:-:S04]  /*2550*/  IADD3 R4, P1, R3, R159, RZ ;  /* 0x0000009f03047210 */ /* 0x000fc80007f3e0ff */
[----:B------:R-:W-:Y:S07]  /*2560*/  HMMA.16816.F32 R20, R136, R44, RZ ;  /* 0x0000002c8814723c */ /* 0x000fee00000018ff */
[----:B------:R-:W-:Y:S01]  /*2570*/  @!PT LDS RZ, [RZ] ;  /* 0x00000000fffff984 */ /* 0x000fe20000000800 */
[----:B------:R-:W-:Y:S01]  /*2580*/  @!PT LDS RZ, [RZ] ;  /* 0x00000000fffff984 */ /* 0x000fe20000000800 */
[----:B------:R-:W-:Y:S01]  /*2590*/  @!PT LDS RZ, [RZ] ;  /* 0x00000000fffff984 */ /* 0x000fe20000000800 */
[----:B------:R2:W-:Y:S01]  /*25a0*/  LDGSTS.E.BYPASS.LTC128B.128 [R227+0x100], [R10.64], !P0 ;  /* 0x001000000ae37fae */ /* 0x0005e2000c101d46 */
[----:B---3--:R-:W-:Y:S01]  /*25b0*/  IADD3 R6, P5, R3, R158, RZ ;  /* 0x0000009e03067210 */ /* 0x008fe20007fbe0ff */
[----:B------:R-:W-:Y:S01]  /*25c0*/  HMMA.16816.F32 R120, R140, R54, R32 ;  /* 0x000000368c78723c */ /* 0x000fe20000001820 */
[----:B------:R-:W-:-:S02]  /*25d0*/  ISETP.LT.OR P0, PT, R13, 0x21, P6 ;  /* 0x000000210d00780c */ /* 0x000fc40003701670 */
[C---:B------:R-:W-:Y:S01]  /*25e0*/  IADD3.X R7, R5.reuse, R68, RZ, P5, !PT ;  /* 0x0000004405077210 */ /* 0x040fe20002ffe4ff */
[----:B------:R-:W-:Y:S01]  /*25f0*/  IMAD.X R5, R5, 0x1, R69, P1 ;  /* 0x0000000105057824 */ /* 0x000fe200008e0645 */
[C---:B------:R-:W-:Y:S02]  /*2600*/  IADD3 R2, P5, R14.reuse, R158, RZ ;  /* 0x0000009e0e027210 */ /* 0x040fe40007fbe0ff */
[----:B------:R-:W-:-:S03]  /*2610*/  IADD3 R14, P1, R14, R159, RZ ;  /* 0x0000009f0e0e7210 */ /* 0x000fc60007f3e0ff */
[--C-:B----4-:R-:W-:Y:S01]  /*2620*/  IMAD.X R3, R12, 0x1, R68.reuse, P5 ;  /* 0x000000010c037824 */ /* 0x110fe200028e0644 */
[----:B------:R-:W-:Y:S01]  /*2630*/  IADD3 R16, P5, R0, R158, RZ ;  /* 0x0000009e00107210 */ /* 0x000fe20007fbe0ff */
[----:B------:R-:W-:Y:S01]  /*2640*/  IMAD.X R15, R12, 0x1, R69, P1 ;  /* 0x000000010c0f7824 */ /* 0x000fe200008e0645 */
[----:B------:R-:W-:Y:S02]  /*2650*/  ISETP.GE.AND P1, PT, R242, c[0x0][0x1d4], PT ;  /* 0x00007500f2007a0c */ /* 0x000fe40003f26270 */
[----:B------:R-:W-:Y:S01]  /*2660*/  HMMA.16816.F32 R108, R140, R48, R20 ;  /* 0x000000308c6c723c */ /* 0x000fe20000001814 */
[----:B------:R-:W-:Y:S01]  /*2670*/  IMAD.X R17, R18, 0x1, R68, P5 ;  /* 0x0000000112117824 */ /* 0x000fe200028e0644 */
[----:B------:R-:W-:-:S06]  /*2680*/  ISETP.LT.OR P5, PT, R13, 0x1, P1 ;  /* 0x000000010d00780c */ /* 0x000fcc0000fa1670 */
[C---:B-1----:R-:W-:Y:S07]  /*2690*/  HMMA.16816.F32 R28, R136.reuse, R24, RZ ;  /* 0x00000018881c723c */ /* 0x042fee00000018ff */
[----:B------:R2:W-:Y:S01]  /*26a0*/  LDGSTS.E.BYPASS.LTC128B.128 [R227+0x4100], [R8.64], !P5 ;  /* 0x0410000008e37fae */ /* 0x0005e2000e901d46 */
[C---:B------:R-:W-:Y:S01]  /*26b0*/  ISETP.LT.OR P5, PT, R13.reuse, 0x21, P1 ;  /* 0x000000210d00780c */ /* 0x040fe20000fa1670 */
[----:B------:R-:W-:Y:S02]  /*26c0*/  HMMA.16816.F32 R24, R136, R26, RZ ;  /* 0x0000001a8818723c */ /* 0x000fe400000018ff */
[----:B------:R1:W-:Y:S01]  /*26d0*/  LDGSTS.E.BYPASS.LTC128B.128 [R227+0x1100], [R6.64], !P0 ;  /* 0x0110000006e37fae */ /* 0x0003e2000c101d46 */
[----:B------:R-:W-:-:S05]  /*26e0*/  ISETP.LT.OR P0, PT, R13, 0x41, P6 ;  /* 0x000000410d00780c */ /* 0x000fca0003701670 */
[----:B------:R-:W-:Y:S04]  /*26f0*/  HMMA.16816.F32 R20, R136, R46, RZ ;  /* 0x0000002e8814723c */ /* 0x000fe800000018ff */
[----:B------:R1:W-:Y:S01]  /*2700*/  LDGSTS.E.BYPASS.LTC128B.128 [R227+0x5100], [R4.64], !P5 ;  /* 0x0510000004e37fae */ /* 0x0003e2000e901d46 */
[C---:B------:R-:W-:Y:S02]  /*2710*/  ISETP.LT.OR P5, PT, R13.reuse, 0x61, P6 ;  /* 0x000000610d00780c */ /* 0x040fe400037a1670 */
[C---:B------:R-:W-:Y:S01]  /*2720*/  ISETP.LT.OR P6, PT, R13.reuse, 0x41, P1 ;  /* 0x000000410d00780c */ /* 0x040fe20000fc1670 */
[----:B------:R3:W-:Y:S01]  /*2730*/  LDGSTS.E.BYPASS.LTC128B.128 [R227+0x2100], [R2.64], !P0 ;  /* 0x0210000002e37fae */ /* 0x0007e2000c101d46 */
[----:B------:R-:W-:Y:S01]  /*2740*/  ISETP.LT.OR P1, PT, R13, 0x61, P1 ;  /* 0x000000610d00780c */ /* 0x000fe20000f21670 */
[C---:B------:R-:W-:Y:S08]  /*2750*/  HMMA.16816.F32 R116, R140.reuse, R36, R28 ;  /* 0x000000248c74723c */ /* 0x040ff0000000181c */
[C---:B------:R-:W-:Y:S02]  /*2760*/  HMMA.16816.F32 R112, R140.reuse, R38, R24 ;  /* 0x000000268c70723c */ /* 0x040fe40000001818 */
[----:B------:R4:W-:Y:S04]  /*2770*/  LDGSTS.E.BYPASS.LTC128B.128 [R227+0x6100], [R14.64], !P6 ;  /* 0x061000000ee37fae */ /* 0x0009e8000f101d46 */
[----:B------:R2:W-:Y:S02]  /*2780*/  LDGSTS.E.BYPASS.LTC128B.128 [R227+0x3100], [R16.64], !P5 ;  /* 0x0310000010e37fae */ /* 0x0005e4000e901d46 */
[----:B------:R-:W-:Y:S08]  /*2790*/  HMMA.16816.F32 R96, R140, R50, R20 ;  /* 0x000000328c60723c */ /* 0x000ff00000001814 */
[----:B-1----:R-:W-:Y:S01]  /*27a0*/  HMMA.16816.F32 R4, R136, R40, RZ ;  /* 0x000000288804723c */ /* 0x002fe200000018ff */
[----:B---3--:R-:W-:-:S02]  /*27b0*/  MOV R3, 0x40 ;  /* 0x0000004000037802 */ /* 0x008fc40000000f00 */
[----:B------:R-:W-:Y:S02]  /*27c0*/  IADD3 R2, P0, R0, R159, RZ ;  /* 0x0000009f00027210 */ /* 0x000fe40007f1e0ff */
[----:B------:R-:W-:-:S03]  /*27d0*/  SEL R0, R3, 0xffffffc0, !P2 ;  /* 0xffffffc003007807 */ /* 0x000fc60005000000 */
[----:B------:R-:W-:Y:S01]  /*27e0*/  IMAD.X R3, R18, 0x1, R69, P0 ;  /* 0x0000000112037824 */ /* 0x000fe200000e0645 */
[----:B------:R-:W-:Y:S01]  /*27f0*/  ISETP.GT.AND P0, PT, R70, R167, PT ;  /* 0x000000a74600720c */ /* 0x000fe20003f04270 */
[--C-:B------:R-:W-:Y:S02]  /*2800*/  IMAD.IADD R201, R71, 0x1, R0.reuse ;  /* 0x0000000147c97824 */ /* 0x100fe400078e0200 */
[----:B------:R-:W-:Y:S01]  /*2810*/  IMAD.IADD R200, R207, 0x1, R0 ;  /* 0x00000001cfc87824 */ /* 0x000fe200078e0200 */
[----:B------:R1:W-:Y:S01]  /*2820*/  LDGSTS.E.BYPASS.LTC128B.128 [R227+0x7100], [R2.64], !P1 ;  /* 0x0710000002e37fae */ /* 0x0003e2000c901d46 */
[----:B------:R-:W-:-:S03]  /*2830*/  ISETP.GT.AND P1, PT, R156, 0x7f, PT ;  /* 0x0000007f9c00780c */ /* 0x000fc60003f24270 */
[----:B----4-:R-:W3:Y:S01]  /*2840*/  LDSM.16.M88.4 R12, [R201] ;  /* 0x00000000c90c783b */ /* 0x010ee20000000200 */
[----:B--2---:R-:W-:Y:S03]  /*2850*/  HMMA.16816.F32 R16, R136, R42, RZ ;  /* 0x0000002a8810723c */ /* 0x004fe600000018ff */
[----:B------:R-:W2:Y:S04]  /*2860*/  LDSM.16.M88.4 R8, [R201+0x800] ;  /* 0x00080000c908783b */ /* 0x000ea80000000200 */
[----:B------:R-:W4:Y:S01]  /*2870*/  LDSM.16.M88.4 R28, [R201+0x1800] ;  /* 0x00180000c91c783b */ /* 0x000f220000000200 */
[C---:B------:R-:W-:Y:S03]  /*2880*/  HMMA.16816.F32 R80, R140.reuse, R56, R4 ;  /* 0x000000388c50723c */ /* 0x040fe60000001804 */
[----:B------:R-:W1:Y:S04]  /*2890*/  LDSM.16.M88.4 R32, [R201+0x2000] ;  /* 0x00200000c920783b */ /* 0x000e680000000200 */
[----:B------:R-:W1:Y:S04]  /*28a0*/  LDSM.16.M88.4 R24, [R201+0x1000] ;  /* 0x00100000c918783b */ /* 0x000e680000000200 */
[----:B------:R-:W1:Y:S04]  /*28b0*/  LDSM.16.M88.4 R64, [R200+-0x4000] ;  /* 0xffc00000c840783b */ /* 0x000e680000000200 */
[----:B------:R-:W1:Y:S01]  /*28c0*/  LDSM.16.M88.4 R36, [R201+0x2800] ;  /* 0x00280000c924783b */ /* 0x000e620000000200 */
[----:B------:R-:W-:Y:S03]  /*28d0*/  HMMA.16816.F32 R56, R140, R58, R16 ;  /* 0x0000003a8c38723c */ /* 0x000fe60000001810 */
[----:B------:R-:W1:Y:S04]  /*28e0*/  LDSM.16.M88.4 R76, [R201+0x3000] ;  /* 0x00300000c94c783b */ /* 0x000e680000000200 */
[----:B------:R-:W1:Y:S04]  /*28f0*/  LDSM.16.M88.4 R88, [R200+-0x2800] ;  /* 0xffd80000c858783b */ /* 0x000e680000000200 */
[----:B------:R-:W1:Y:S01]  /*2900*/  LDSM.16.M88.4 R72, [R201+0x3800] ;  /* 0x00380000c948783b */ /* 0x000e620000000200 */
[C---:B---3--:R-:W-:Y:S03]  /*2910*/  HMMA.16816.F32 R40, R176.reuse, R12, R104 ;  /* 0x0000000cb028723c */ /* 0x048fe60000001868 */
[----:B------:R-:W3:Y:S04]  /*2920*/  LDSM.16.M88.4 R104, [R200+-0x2000] ;  /* 0xffe00000c868783b */ /* 0x000ee80000000200 */
[----:B------:R-:W-:Y:S01]  /*2930*/  LDSM.16.M88.4 R84, [R200+-0x3800] ;  /* 0xffc80000c854783b */ /* 0x000fe20000000200 */
[C---:B------:R-:W-:Y:S03]  /*2940*/  HMMA.16816.F32 R48, R176.reuse, R14, R152 ;  /* 0x0000000eb030723c */ /* 0x040fe60000001898 */
[----:B------:R-:W-:Y:S04]  /*2950*/  LDSM.16.M88.4 R92, [R200+-0x3000] ;  /* 0xffd00000c85c783b */ /* 0x000fe80000000200 */
[----:B------:R-:W-:Y:S01]  /*2960*/  LDSM.16.M88.4 R52, [R200+-0x1800] ;  /* 0xffe80000c834783b */ /* 0x000fe20000000200 */
[C---:B--2---:R-:W-:Y:S03]  /*2970*/  HMMA.16816.F32 R60, R176.reuse, R8, R60 ;  /* 0x00000008b03c723c */ /* 0x044fe6000000183c */
[----:B------:R-:W0:Y:S05]  /*2980*/  LDGDEPBAR ;  /* 0x00000000000079af */ /* 0x000e2a0000000000 */
[C---:B------:R-:W-:Y:S08]  /*2990*/  HMMA.16816.F32 R44, R176.reuse, R10, R148 ;  /* 0x0000000ab02c723c */ /* 0x040ff00000001894 */
[C---:B----4-:R-:W-:Y:S08]  /*29a0*/  HMMA.16816.F32 R12, R176.reuse, R28, R128 ;  /* 0x0000001cb00c723c */ /* 0x050ff00000001880 */
[C---:B------:R-:W-:Y:S08]  /*29b0*/  HMMA.16816.F32 R8, R176.reuse, R30, R124 ;  /* 0x0000001eb008723c */ /* 0x040ff0000000187c */
[C---:B-1----:R-:W-:Y:S01]  /*29c0*/  HMMA.16816.F32 R4, R176.reuse, R32, R100 ;  /* 0x00000020b004723c */ /* 0x042fe20000001864 */
[----:B------:R-:W1:Y:S07]  /*29d0*/  LDSM.16.M88.4 R100, [R71+0x4000] ;  /* 0x004000004764783b */ /* 0x000e6e0000000200 */
[C---:B------:R-:W-:Y:S08]  /*29e0*/  HMMA.16816.F32 R20, R176.reuse, R24, R144 ;  /* 0x00000018b014723c */ /* 0x040ff00000001890 */
[----:B------:R-:W-:Y:S08]  /*29f0*/  HMMA.16816.F32 R16, R176, R26, R132 ;  /* 0x0000001ab010723c */ /* 0x000ff00000001884 */
[----:B------:R-:W-:Y:S08]  /*2a00*/  HMMA.16816.F32 R24, R180, R64, R40 ;  /* 0x00000040b418723c */ /* 0x000ff00000001828 */
[C---:B------:R-:W-:Y:S08]  /*2a10*/  HMMA.16816.F32 R28, R176.reuse, R36, R116 ;  /* 0x00000024b01c723c */ /* 0x040ff00000001874 */
[C---:B------:R-:W-:Y:S08]  /*2a20*/  HMMA.16816.F32 R36, R176.reuse, R38, R112 ;  /* 0x00000026b024723c */ /* 0x040ff00000001870 */
[C---:B------:R-:W-:Y:S08]  /*2a30*/  HMMA.16816.F32 R116, R176.reuse, R76, R108 ;  /* 0x0000004cb074723c */ /* 0x040ff0000000186c */
[----:B------:R-:W-:Y:S08]  /*2a40*/  HMMA.16816.F32 R112, R176, R78, R96 ;  /* 0x0000004eb070723c */ /* 0x000ff00000001860 */
[C---:B------:R-:W-:Y:S01]  /*2a50*/  HMMA.16816.F32 R76, R180.reuse, R88, R12 ;  /* 0x00000058b44c723c */ /* 0x040fe2000000180c */
[----:B------:R-:W-:Y:S07]  /*2a60*/  LDSM.16.M88.4 R12, [R200+-0x800] ;  /* 0xfff80000c80c783b */ /* 0x000fee0000000200 */
[C---:B------:R-:W-:Y:S01]  /*2a70*/  HMMA.16816.F32 R88, R180.reuse, R90, R8 ;  /* 0x0000005ab458723c */ /* 0x040fe20000001808 */
[----:B------:R-:W2:Y:S07]  /*2a80*/  LDSM.16.M88.4 R8, [R207] ;  /* 0x00000000cf08783b */ /* 0x000eae0000000200 */
[----:B------:R-:W-:Y:S01]  /*2a90*/  HMMA.16816.F32 R40, R180, R66, R48 ;  /* 0x00000042b428723c */ /* 0x000fe20000001830 */
[----:B------:R-:W4:Y:S07]  /*2aa0*/  LDSM.16.M88.4 R48, [R71+0x4800] ;  /* 0x004800004730783b */ /* 0x000f2e0000000200 */
[----:B------:R-:W-:Y:S08]  /*2ab0*/  HMMA.16816.F32 R108, R176, R72, R80 ;  /* 0x00000048b06c723c */ /* 0x000ff00000001850 */
[----:B---3--:R-:W-:Y:S08]  /*2ac0*/  HMMA.16816.F32 R80, R180, R104, R4 ;  /* 0x00000068b450723c */ /* 0x008ff00000001804 */
[----:B-1----:R-:W-:Y:S01]  /*2ad0*/  HMMA.16816.F32 R4, R184, R100, R24 ;  /* 0x00000064b804723c */ /* 0x002fe20000001818 */
[----:B------:R-:W-:Y:S07]  /*2ae0*/  LDSM.16.M88.4 R24, [R71+0x5800] ;  /* 0x005800004718783b */ /* 0x000fee0000000200 */
[C---:B------:R-:W-:Y:S08]  /*2af0*/  HMMA.16816.F32 R60, R180.reuse, R84, R60 ;  /* 0x00000054b43c723c */ /* 0x040ff0000000183c */
[----:B------:R-:W-:Y:S01]  /*2b00*/  HMMA.16816.F32 R84, R180, R86, R44 ;  /* 0x00000056b454723c */ /* 0x000fe2000000182c */
[----:B------:R-:W1:Y:S07]  /*2b10*/  LDSM.16.M88.4 R44, [R201+0x4000] ;  /* 0x00400000c92c783b */ /* 0x000e6e0000000200 */
[----:B------:R-:W-:Y:S01]  /*2b20*/  HMMA.16816.F32 R96, R176, R74, R56 ;  /* 0x0000004ab060723c */ /* 0x000fe20000001838 */
[----:B------:R-:W-:Y:S07]  /*2b30*/  LDSM.16.M88.4 R56, [R200] ;  /* 0x00000000c838783b */ /* 0x000fee0000000200 */
[----:B------:R-:W-:Y:S08]  /*2b40*/  HMMA.16816.F32 R72, R180, R94, R16 ;  /* 0x0000005eb448723c */ /* 0x000ff00000001810 */
[----:B------:R-:W-:Y:S08]  /*2b50*/  HMMA.16816.F32 R32, R176, R34, R120 ;  /* 0x00000022b020723c */ /* 0x000ff00000001878 */
[----:B------:R-:W-:Y:S01]  /*2b60*/  HMMA.16816.F32 R16, R184, R102, R40 ;  /* 0x00000066b810723c */ /* 0x000fe20000001828 */
[----:B------:R-:W3:Y:S07]  /*2b70*/  LDSM.16.M88.4 R40, [R208] ;  /* 0x00000000d028783b */ /* 0x000eee0000000200 */
[----:B--2---:R-:W-:Y:S08]  /*2b80*/  HMMA.16816.F32 R4, R188, R8, R4 ;  /* 0x00000008bc04723c */ /* 0x004ff00000001804 */
[C---:B------:R-:W-:Y:S08]  /*2b90*/  HMMA.16816.F32 R64, R180.reuse, R92, R20 ;  /* 0x0000005cb440723c */ /* 0x040ff00000001814 */
[C---:B------:R-:W-:Y:S01]  /*2ba0*/  HMMA.16816.F32 R120, R180.reuse, R54, R36 ;  /* 0x00000036b478723c */ /* 0x040fe20000001824 */
[----:B------:R-:W2:Y:S07]  /*2bb0*/  LDSM.16.M88.4 R36, [R200+-0x1000] ;  /* 0xfff00000c824783b */ /* 0x000eae0000000200 */
[----:B------:R-:W-:Y:S01]  /*2bc0*/  HMMA.16816.F32 R92, R180, R52, R28 ;  /* 0x00000034b45c723c */ /* 0x000fe2000000181c */
[----:B------:R-:W2:Y:S04]  /*2bd0*/  LDSM.16.M88.4 R28, [R71+0x5000] ;  /* 0x00500000471c783b */ /* 0x000ea80000000200 */
[----:B------:R-:W2:Y:S03]  /*2be0*/  LDSM.16.M88.4 R52, [R201+0x4800] ;  /* 0x00480000c934783b */ /* 0x000ea60000000200 */
[----:B----4-:R-:W-:Y:S01]  /*2bf0*/  HMMA.16816.F32 R20, R184, R48, R60 ;  /* 0x00000030b814723c */ /* 0x010fe2000000183c */
[----:B------:R-:W-:Y:S07]  /*2c00*/  LDSM.16.M88.4 R60, [R71+0x6000] ;  /* 0x00600000473c783b */ /* 0x000fee0000000200 */
[----:B------:R-:W-:Y:S08]  /*2c10*/  HMMA.16816.F32 R104, R180, R106, R32 ;  /* 0x0000006ab468723c */ /* 0x000ff00000001820 */
[----:B------:R-:W-:Y:S08]  /*2c20*/  HMMA.16816.F32 R32, R188, R10, R16 ;  /* 0x0000000abc20723c */ /* 0x000ff00000001810 */
[----:B-1----:R-:W-:Y:S08]  /*2c30*/  HMMA.16816.F32 R4, R192, R44, R4 ;  /* 0x0000002cc004723c */ /* 0x002ff00000001804 */
[----:B------:R-:W-:Y:S01]  /*2c40*/  HMMA.16816.F32 R8, R184, R50, R84 ;  /* 0x00000032b808723c */ /* 0x000fe20000001854 */
[----:B------:R-:W-:Y:S07]  /*2c50*/  LDSM.16.M88.4 R48, [R71+0x6800] ;  /* 0x006800004730783b */ /* 0x000fee0000000200 */
[----:B---3--:R-:W-:Y:S08]  /*2c60*/  HMMA.16816.F32 R16, R188, R40, R20 ;  /* 0x00000028bc10723c */ /* 0x008ff00000001814 */
[C---:B--2---:R-:W-:Y:S08]  /*2c70*/  HMMA.16816.F32 R116, R180.reuse, R36, R116 ;  /* 0x00000024b474723c */ /* 0x044ff00000001874 */
[C---:B------:R-:W-:Y:S01]  /*2c80*/  HMMA.16816.F32 R112, R180.reuse, R38, R112 ;  /* 0x00000026b470723c */ /* 0x040fe20000001870 */
[----:B------:R-:W1:Y:S07]  /*2c90*/  LDSM.16.M88.4 R36, [R200+0x800] ;  /* 0x00080000c824783b */ /* 0x000e6e0000000200 */
[C---:B------:R-:W-:Y:S08]  /*2ca0*/  HMMA.16816.F32 R108, R180.reuse, R12, R108 ;  /* 0x0000000cb46c723c */ /* 0x040ff0000000186c */
[----:B------:R-:W-:Y:S08]  /*2cb0*/  HMMA.16816.F32 R96, R180, R14, R96 ;  /* 0x0000000eb460723c */ /* 0x000ff00000001860 */
[C---:B------:R-:W-:Y:S08]  /*2cc0*/  HMMA.16816.F32 R64, R184.reuse, R28, R64 ;  /* 0x0000001cb840723c */ /* 0x040ff00000001840 */
[----:B------:R-:W-:Y:S01]  /*2cd0*/  HMMA.16816.F32 R72, R184, R30, R72 ;  /* 0x0000001eb848723c */ /* 0x000fe20000001848 */
[----:B------:R-:W2:Y:S07]  /*2ce0*/  LDSM.16.M88.4 R28, [R209] ;  /* 0x00000000d11c783b */ /* 0x000eae0000000200 */
[----:B------:R-:W-:Y:S01]  /*2cf0*/  HMMA.16816.F32 R12, R192, R46, R32 ;  /* 0x0000002ec00c723c */ /* 0x000fe20000001820 */
[----:B------:R-:W-:Y:S04]  /*2d00*/  LDSM.16.M88.4 R32, [R210] ;  /* 0x00000000d220783b */ /* 0x000fe80000000200 */
[----:B------:R-:W-:Y:S03]  /*2d10*/  LDSM.16.M88.4 R44, [R201+0x5800] ;  /* 0x00580000c92c783b */ /* 0x000fe60000000200 */
[----:B------:R-:W-:Y:S08]  /*2d20*/  HMMA.16816.F32 R20, R196, R56, R4 ;  /* 0x00000038c414723c */ /* 0x000ff00000001804 */
[----:B------:R-:W-:Y:S01]  /*2d30*/  HMMA.16816.F32 R8, R188, R42, R8 ;  /* 0x0000002abc08723c */ /* 0x000fe20000001808 */
[----:B------:R-:W-:Y:S07]  /*2d40*/  LDSM.16.M88.4 R40, [R200+0x1000] ;  /* 0x00100000c828783b */ /* 0x000fee0000000200 */
[----:B------:R-:W-:Y:S08]  /*2d50*/  HMMA.16816.F32 R4, R192, R52, R16 ;  /* 0x00000034c004723c */ /* 0x000ff00000001810 */
[----:B------:R-:W-:Y:S01]  /*2d60*/  HMMA.16816.F32 R76, R184, R24, R76 ;  /* 0x00000018b84c723c */ /* 0x000fe2000000184c */
[----:B------:R-:W-:-:S04]  /*2d70*/  FMUL.FTZ R0, R20, c[0x0][0x320] ;  /* 0x0000c80014007a20 */ /* 0x000fc80000410000 */
[----:B------:R3:W4:Y:S03]  /*2d80*/  MUFU.TANH R125, R0 ;  /* 0x00000000007d7308 */ /* 0x0007260000002400 */
[----:B------:R-:W-:Y:S01]  /*2d90*/  HMMA.16816.F32 R88, R184, R26, R88 ;  /* 0x0000001ab858723c */ /* 0x000fe20000001858 */
[----:B------:R-:W4:Y:S07]  /*2da0*/  LDSM.16.M88.4 R24, [R201+0x5000] ;  /* 0x00500000c918783b */ /* 0x000f2e0000000200 */
[----:B------:R-:W-:Y:S01]  /*2db0*/  HMMA.16816.F32 R16, R196, R58, R12 ;  /* 0x0000003ac410723c */ /* 0x000fe2000000180c */
[----:B------:R-:W-:Y:S01]  /*2dc0*/  LDSM.16.M88.4 R56, [R71+0x7800] ;  /* 0x007800004738783b */ /* 0x000fe20000000200 */
[----:B---3--:R-:W-:-:S06]  /*2dd0*/  FMUL.FTZ R0, R21, c[0x0][0x320] ;  /* 0x0000c80015007a20 */ /* 0x008fcc0000410000 */
[----:B------:R-:W-:Y:S01]  /*2de0*/  HMMA.16816.F32 R12, R192, R54, R8 ;  /* 0x00000036c00c723c */ /* 0x000fe20000001808 */
[----:B------:R3:W3:Y:S07]  /*2df0*/  MUFU.TANH R124, R0 ;  /* 0x00000000007c7308 */ /* 0x0006ee0000002400 */
[----:B-1----:R-:W-:Y:S08]  /*2e00*/  HMMA.16816.F32 R8, R196, R36, R4 ;  /* 0x00000024c408723c */ /* 0x002ff00000001804 */
[----:B--2---:R-:W-:Y:S01]  /*2e10*/  HMMA.16816.F32 R4, R188, R28, R64 ;  /* 0x0000001cbc04723c */ /* 0x004fe20000001840 */
[----:B---3--:R-:W-:-:S04]  /*2e20*/  FMUL.FTZ R0, R22, c[0x0][0x320] ;  /* 0x0000c80016007a20 */ /* 0x008fc80000410000 */
[----:B------:R1:W2:Y:S03]  /*2e30*/  MUFU.TANH R129, R0 ;  /* 0x0000000000817308 */ /* 0x0002a60000002400 */
[C---:B------:R-:W-:Y:S08]  /*2e40*/  HMMA.16816.F32 R80, R184.reuse, R60, R80 ;  /* 0x0000003cb850723c */ /* 0x040ff00000001850 */
[----:B------:R-:W-:Y:S01]  /*2e50*/  HMMA.16816.F32 R64, R184, R50, R120 ;  /* 0x00000032b840723c */ /* 0x000fe20000001878 */
[----:B-1----:R-:W-:-:S07]  /*2e60*/  FMUL.FTZ R0, R23, c[0x0][0x320] ;  /* 0x0000c80017007a20 */ /* 0x002fce0000410000 */
[----:B------:R-:W-:Y:S01]  /*2e70*/  HMMA.16816.F32 R20, R188, R30, R72 ;  /* 0x0000001ebc14723c */ /* 0x000fe20000001848 */
[----:B------:R1:W3:Y:S07]  /*2e80*/  MUFU.TANH R128, R0 ;  /* 0x0000000000807308 */ /* 0x0002ee0000002400 */
[----:B------:R-:W-:Y:S01]  /*2e90*/  HMMA.16816.F32 R28, R196, R38, R12 ;  /* 0x00000026c41c723c */ /* 0x000fe2000000180c */
[----:B------:R-:W2:Y:S07]  /*2ea0*/  LDSM.16.M88.4 R36, [R71+0x7000] ;  /* 0x007000004724783b */ /* 0x000eae0000000200 */
[----:B----4-:R-:W-:Y:S01]  /*2eb0*/  HMMA.16816.F32 R12, R192, R24, R4 ;  /* 0x00000018c00c723c */ /* 0x010fe20000001804 */
[----:B-1----:R-:W-:-:S04]  /*2ec0*/  FMUL.FTZ R0, R16, c[0x0][0x320] ;  /* 0x0000c80010007a20 */ /* 0x002fc80000410000 */
[----:B------:R1:W4:Y:S03]  /*2ed0*/  MUFU.TANH R103, R0 ;  /* 0x0000000000677308 */ /* 0x0003260000002400 */
[----:B------:R-:W-:Y:S01]  /*2ee0*/  HMMA.16816.F32 R72, R184, R48, R92 ;  /* 0x00000030b848723c */ /* 0x000fe2000000185c */
[----:B------:R-:W-:Y:S07]  /*2ef0*/  LDSM.16.M88.4 R48, [R201+0x6000] ;  /* 0x00600000c930783b */ /* 0x000fee0000000200 */
[----:B------:R-:W-:Y:S01]  /*2f00*/  HMMA.16816.F32 R4, R188, R32, R76 ;  /* 0x00000020bc04723c */ /* 0x000fe2000000184c */
[----:B-1----:R-:W-:-:S07]  /*2f10*/  FMUL.FTZ R0, R17, c[0x0][0x320] ;  /* 0x0000c80011007a20 */ /* 0x002fce0000410000 */
[C---:B------:R-:W-:Y:S01]  /*2f20*/  HMMA.16816.F32 R104, R184.reuse, R62, R104 ;  /* 0x0000003eb868723c */ /* 0x040fe20000001868 */
[----:B------:R1:W1:Y:S07]  /*2f30*/  MUFU.TANH R102, R0 ;  /* 0x0000000000667308 */ /* 0x00026e0000002400 */
[----:B--2---:R-:W-:Y:S01]  /*2f40*/  HMMA.16816.F32 R60, R184, R36, R116 ;  /* 0x00000024b83c723c */ /* 0x004fe20000001874 */
[----:B-1----:R-:W-:-:S07]  /*2f50*/  FMUL.FTZ R0, R18, c[0x0][0x320] ;  /* 0x0000c80012007a20 */ /* 0x002fce0000410000 */
[----:B------:R-:W-:Y:S01]  /*2f60*/  HMMA.16816.F32 R4, R192, R44, R4 ;  /* 0x0000002cc004723c */ /* 0x000fe20000001804 */
[----:B------:R1:W2:Y:S07]  /*2f70*/  MUFU.TANH R126, R0 ;  /* 0x00000000007e7308 */ /* 0x0002ae0000002400 */
[----:B------:R-:W-:Y:S01]  /*2f80*/  HMMA.16816.F32 R52, R184, R38, R112 ;  /* 0x00000026b834723c */ /* 0x000fe20000001870 */
[----:B------:R-:W-:Y:S01]  /*2f90*/  LDSM.16.M88.4 R36, [R213] ;  /* 0x00000000d524783b */ /* 0x000fe20000000200 */
[----:B-1----:R-:W-:-:S06]  /*2fa0*/  FMUL.FTZ R0, R19, c[0x0][0x320] ;  /* 0x0000c80013007a20 */ /* 0x002fcc0000410000 */
[----:B------:R-:W-:Y:S01]  /*2fb0*/  HMMA.16816.F32 R16, R196, R40, R12 ;  /* 0x00000028c410723c */ /* 0x000fe2000000180c */
[----:B------:R1:W1:Y:S02]  /*2fc0*/  MUFU.TANH R127, R0 ;  /* 0x00000000007f7308 */ /* 0x0002640000002400 */
[----:B-1----:R-:W-:-:S06]  /*2fd0*/  FMUL.FTZ R0, R8, c[0x0][0x320] ;  /* 0x0000c80008007a20 */ /* 0x002fcc0000410000 */
[----:B------:R1:W1:Y:S02]  /*2fe0*/  MUFU.TANH R101, R0 ;  /* 0x0000000000657308 */ /* 0x0002640000002400 */
[----:B-1----:R-:W-:-:S06]  /*2ff0*/  FMUL.FTZ R0, R9, c[0x0][0x320] ;  /* 0x0000c80009007a20 */ /* 0x002fcc0000410000 */
[----:B------:R1:W1:Y:S02]  /*3000*/  MUFU.TANH R100, R0 ;  /* 0x0000000000647308 */ /* 0x0002640000002400 */
[----:B-1----:R-:W-:-:S06]  /*3010*/  FMUL.FTZ R0, R10, c[0x0][0x320] ;  /* 0x0000c8000a007a20 */ /* 0x002fcc0000410000 */
[----:B------:R1:W1:Y:S02]  /*3020*/  MUFU.TANH R94, R0 ;  /* 0x00000000005e7308 */ /* 0x0002640000002400 */
[----:B-1----:R-:W-:Y:S02]  /*3030*/  FMUL.FTZ R0, R11, c[0x0][0x320] ;  /* 0x0000c8000b007a20 */ /* 0x002fe40000410000 */
[----:B------:R-:W-:Y:S01]  /*3040*/  HMMA.16816.F32 R8, R192, R26, R20 ;  /* 0x0000001ac008723c */ /* 0x000fe20000001814 */
[----:B------:R-:W1:Y:S03]  /*3050*/  LDSM.16.M88.4 R20, [R211] ;  /* 0x00000000d314783b */ /* 0x000e660000000200 */
[----:B------:R2:W1:Y:S04]  /*3060*/  MUFU.TANH R93, R0 ;  /* 0x00000000005d7308 */ /* 0x0004680000002400 */
[----:B------:R-:W-:Y:S01]  /*3070*/  HMMA.16816.F32 R24, R188, R34, R88 ;  /* 0x00000022bc18723c */ /* 0x000fe20000001858 */
[----:B------:R-:W3:Y:S01]  /*3080*/  LDSM.16.M88.4 R32, [R200+0x1800] ;  /* 0x00180000c820783b */ /* 0x000ee20000000200 */
[----:B--2---:R-:W-:-:S04]  /*3090*/  FMUL.FTZ R0, R28, c[0x0][0x320] ;  /* 0x0000c8001c007a20 */ /* 0x004fc80000410000 */
[----:B------:R2:W1:Y:S10]  /*30a0*/  MUFU.TANH R92, R0 ;  /* 0x00000000005c7308 */ /* 0x0004740000002400 */
[----:B------:R-:W-:Y:S01]  /*30b0*/  HMMA.16816.F32 R8, R196, R42, R8 ;  /* 0x0000002ac408723c */ /* 0x000fe20000001808 */
[----:B------:R-:W-:Y:S01]  /*30c0*/  LDSM.16.M88.4 R40, [R200+0x2000] ;  /* 0x00200000c828783b */ /* 0x000fe20000000200 */
[----:B--2---:R-:W-:-:S06]  /*30d0*/  FMUL.FTZ R0, R29, c[0x0][0x320] ;  /* 0x0000c8001d007a20 */ /* 0x004fcc0000410000 */
[C---:B-1----:R-:W-:Y:S01]  /*30e0*/  HMMA.16816.F32 R12, R188.reuse, R20, R80 ;  /* 0x00000014bc0c723c */ /* 0x042fe20000001850 */
[----:B------:R1:W2:Y:S07]  /*30f0*/  MUFU.TANH R86, R0 ;  /* 0x0000000000567308 */ /* 0x0002ae0000002400 */
[----:B------:R-:W-:Y:S01]  /*3100*/  HMMA.16816.F32 R20, R188, R22, R104 ;  /* 0x00000016bc14723c */ /* 0x000fe20000001868 */
[----:B-1----:R-:W-:-:S04]  /*3110*/  FMUL.FTZ R0, R30, c[0x0][0x320] ;  /* 0x0000c8001e007a20 */ /* 0x002fc80000410000 */
[----:B------:R1:W1:Y:S02]  /*3120*/  MUFU.TANH R89, R0 ;  /* 0x0000000000597308 */ /* 0x0002640000002400 */
[----:B-1----:R-:W-:Y:S02]  /*3130*/  FMUL.FTZ R0, R31, c[0x0][0x320] ;  /* 0x0000c8001f007a20 */ /* 0x002fe40000410000 */
[----:B------:R-:W1:Y:S04]  /*3140*/  LDSM.16.M88.4 R28, [R212] ;  /* 0x00000000d41c783b */ /* 0x000e680000000200 */
[----:B------:R2:W1:Y:S02]  /*3150*/  MUFU.TANH R88, R0 ;  /* 0x0000000000587308 */ /* 0x0004640000002400 */
[----:B--2---:R-:W-:-:S06]  /*3160*/  FMUL.FTZ R0, R16, c[0x0][0x320] ;  /* 0x0000c80010007a20 */ /* 0x004fcc0000410000 */
[----:B------:R2:W1:Y:S02]  /*3170*/  MUFU.TANH R85, R0 ;  /* 0x0000000000557308 */ /* 0x0004640000002400 */
[----:B--2---:R-:W-:-:S06]  /*3180*/  FMUL.FTZ R0, R17, c[0x0][0x320] ;  /* 0x0000c80011007a20 */ /* 0x004fcc0000410000 */
[----:B------:R2:W1:Y:S02]  /*3190*/  MUFU.TANH R84, R0 ;  /* 0x0000000000547308 */ /* 0x0004640000002400 */
[----:B--2---:R-:W-:-:S06]  /*31a0*/  FMUL.FTZ R0, R18, c[0x0][0x320] ;  /* 0x0000c80012007a20 */ /* 0x004fcc0000410000 */
[----:B------:R2:W1:Y:S02]  /*31b0*/  MUFU.TANH R87, R0 ;  /* 0x0000000000577308 */ /* 0x0004640000002400 */
[----:B--2---:R-:W-:Y:S02]  /*31c0*/  FMUL.FTZ R0, R19, c[0x0][0x320] ;  /* 0x0000c80013007a20 */ /* 0x004fe40000410000 */
[----:B---3--:R-:W-:Y:S04]  /*31d0*/  HMMA.16816.F32 R16, R196, R32, R4 ;  /* 0x00000020c410723c */ /* 0x008fe80000001804 */
[----:B------:R2:W3:Y:S04]  /*31e0*/  MUFU.TANH R83, R0 ;  /* 0x0000000000537308 */ /* 0x0004e80000002400 */
[----:B------:R-:W-:Y:S01]  /*31f0*/  HMMA.16816.F32 R4, R192, R46, R24 ;  /* 0x0000002ec004723c */ /* 0x000fe20000001818 */
[----:B------:R-:W-:Y:S01]  /*3200*/  LDSM.16.M88.4 R44, [R200+0x2800] ;  /* 0x00280000c82c783b */ /* 0x000fe20000000200 */
[----:B--2---:R-:W-:-:S04]  /*3210*/  FMUL.FTZ R0, R8, c[0x0][0x320] ;  /* 0x0000c80008007a20 */ /* 0x004fc80000410000 */
[----:B------:R2:W1:Y:S11]  /*3220*/  MUFU.TANH R80, R0 ;  /* 0x0000000000507308 */ /* 0x0004760000002400 */
[----:B------:R-:W-:Y:S07]  /*3230*/  @!UPT UIADD3 URZ, URZ, URZ, URZ ;  /* 0x0000003f3f3ff290 */ /* 0x000fee000fffe03f */
[----:B------:R-:W-:Y:S01]  /*3240*/  HMMA.16816.F32 R4, R196, R34, R4 ;  /* 0x00000022c404723c */ /* 0x000fe20000001804 */
[----:B------:R-:W1:Y:S01]  /*3250*/  LDSM.16.M88.4 R32, [R201+0x6800] ;  /* 0x00680000c920783b */ /* 0x000e620000000200 */
[----:B--2---:R-:W-:-:S04]  /*3260*/  FMUL.FTZ R0, R9, c[0x0][0x320] ;  /* 0x0000c80009007a20 */ /* 0x004fc80000410000 */
[----:B------:R2:W1:Y:S02]  /*3270*/  MUFU.TANH R78, R0 ;  /* 0x00000000004e7308 */ /* 0x0004640000002400 */
[----:B--2---:R-:W-:-:S06]  /*3280*/  FMUL.FTZ R0, R10, c[0x0][0x320] ;  /* 0x0000c8000a007a20 */ /* 0x004fcc0000410000 */
[----:B------:R2:W1:Y:S02]  /*3290*/  MUFU.TANH R82, R0 ;  /* 0x0000000000527308 */ /* 0x0004640000002400 */
[----:B--2---:R-:W-:Y:S02]  /*32a0*/  FMUL.FTZ R0, R11, c[0x0][0x320] ;  /* 0x0000c8000b007a20 */ /* 0x004fe40000410000 */
[----:B------:R-:W-:Y:S04]  /*32b0*/  HMMA.16816.F32 R8, R192, R48, R12 ;  /* 0x00000030c008723c */ /* 0x000fe8000000180c */
[----:B------:R2:W2:Y:S04]  /*32c0*/  MUFU.TANH R81, R0 ;  /* 0x0000000000517308 */ /* 0x0004a80000002400 */
[----:B-1----:R-:W-:Y:S01]  /*32d0*/  HMMA.16816.F32 R12, R188, R28, R72 ;  /* 0x0000001cbc0c723c */ /* 0x002fe20000001848 */
[----:B--2---:R-:W-:-:S04]  /*32e0*/  FMUL.FTZ R0, R16, c[0x0][0x320] ;  /* 0x0000c80010007a20 */ /* 0x004fc80000410000 */
[----:B------:R1:W2:Y:S11]  /*32f0*/  MUFU.TANH R77, R0 ;  /* 0x00000000004d7308 */ /* 0x0002b60000002400 */
[----:B------:R-:W-:Y:S08]  /*3300*/  HMMA.16816.F32 R24, R196, R40, R8 ;  /* 0x00000028c418723c */ /* 0x000ff00000001808 */
[----:B------:R-:W-:Y:S01]  /*3310*/  HMMA.16816.F32 R8, R192, R50, R20 ;  /* 0x00000032c008723c */ /* 0x000fe20000001814 */
[----:B-1----:R-:W-:-:S07]  /*3320*/  FMUL.FTZ R0, R17, c[0x0][0x320] ;  /* 0x0000c80011007a20 */ /* 0x002fce0000410000 */
[----:B------:R-:W-:Y:S01]  /*3330*/  HMMA.16816.F32 R20, R188, R30, R64 ;  /* 0x0000001ebc14723c */ /* 0x000fe20000001840 */
[----:B------:R-:W1:Y:S01]  /*3340*/  LDSM.16.M88.4 R28, [R201+0x7000] ;  /* 0x00700000c91c783b */ /* 0x000e620000000200 */
[----:B------:R2:W1:Y:S06]  /*3350*/  MUFU.TANH R76, R0 ;  /* 0x00000000004c7308 */ /* 0x00046c0000002400 */
[----:B------:R-:W-:Y:S01]  /*3360*/  HMMA.16816.F32 R48, R184, R56, R108 ;  /* 0x00000038b830723c */ /* 0x000fe2000000186c */
[----:B--2---:R-:W-:-:S04]  /*3370*/  FMUL.FTZ R0, R18, c[0x0][0x320] ;  /* 0x0000c80012007a20 */ /* 0x004fc80000410000 */
[----:B------:R2:W1:Y:S02]  /*3380*/  MUFU.TANH R79, R0 ;  /* 0x00000000004f7308 */ /* 0x0004640000002400 */
[----:B--2---:R-:W-:Y:S02]  /*3390*/  FMUL.FTZ R0, R19, c[0x0][0x320] ;  /* 0x0000c80013007a20 */ /* 0x004fe40000410000 */
[----:B------:R-:W-:Y:S04]  /*33a0*/  HMMA.16816.F32 R16, R192, R32, R12 ;  /* 0x00000020c010723c */ /* 0x000fe8000000180c */
[----:B------:R2:W1:Y:S04]  /*33b0*/  MUFU.TANH R75, R0 ;  /* 0x00000000004b7308 */ /* 0x0004680000002400 */
[----:B------:R-:W-:Y:S01]  /*33c0*/  HMMA.16816.F32 R12, R188, R36, R60 ;  /* 0x00000024bc0c723c */ /* 0x000fe2000000183c */
[----:B--2---:R-:W-:-:S04]  /*33d0*/  FMUL.FTZ R0, R4, c[0x0][0x320] ;  /* 0x0000c80004007a20 */ /* 0x004fc80000410000 */
[----:B------:R2:W1:Y:S02]  /*33e0*/  MUFU.TANH R73, R0 ;  /* 0x0000000000497308 */ /* 0x0004640000002400 */
[----:B--2---:R-:W-:-:S06]  /*33f0*/  FMUL.FTZ R0, R5, c[0x0][0x320] ;  /* 0x0000c80005007a20 */ /* 0x004fcc0000410000 */
[----:B------:R2:W1:Y:S02]  /*3400*/  MUFU.TANH R72, R0 ;  /* 0x0000000000487308 */ /* 0x0004640000002400 */
[----:B--2---:R-:W-:-:S06]  /*3410*/  FMUL.FTZ R0, R6, c[0x0][0x320] ;  /* 0x0000c80006007a20 */ /* 0x004fcc0000410000 */
[----:B------:R2:W1:Y:S02]  /*3420*/  MUFU.TANH R74, R0 ;  /* 0x00000000004a7308 */ /* 0x0004640000002400 */
[----:B--2---:R-:W-:Y:S02]  /*3430*/  FMUL.FTZ R0, R7, c[0x0][0x320] ;  /* 0x0000c80007007a20 */ /* 0x004fe40000410000 */
[----:B------:R-:W-:Y:S01]  /*3440*/  HMMA.16816.F32 R4, R196, R42, R8 ;  /* 0x0000002ac404723c */ /* 0x000fe20000001808 */
[----:B------:R-:W2:Y:S03]  /*3450*/  LDSM.16.M88.4 R40, [R214] ;  /* 0x00000000d628783b */ /* 0x000ea60000000200 */
[----:B------:R1:W1:Y:S04]  /*3460*/  MUFU.TANH R65, R0 ;  /* 0x0000000000417308 */ /* 0x0002680000002400 */
[----:B------:R-:W-:Y:S01]  /*3470*/  HMMA.16816.F32 R8, R192, R34, R20 ;  /* 0x00000022c008723c */ /* 0x000fe20000001814 */
[----:B------:R-:W3:Y:S07]  /*3480*/  LDSM.16.M88.4 R32, [R201+0x7800] ;  /* 0x00780000c920783b */ /* 0x000eee0000000200 */
[----:B------:R-:W-:Y:S01]  /*3490*/  HMMA.16816.F32 R20, R196, R44, R16 ;  /* 0x0000002cc414723c */ /* 0x000fe20000001810 */
[----:B-1----:R-:W-:-:S04]  /*34a0*/  FMUL.FTZ R0, R24, c[0x0][0x320] ;  /* 0x0000c80018007a20 */ /* 0x002fc80000410000 */
[----:B------:R1:W1:Y:S03]  /*34b0*/  MUFU.TANH R64, R0 ;  /* 0x0000000000407308 */ /* 0x0002660000002400 */
[----:B------:R-:W-:Y:S08]  /*34c0*/  HMMA.16816.F32 R16, R192, R28, R12 ;  /* 0x0000001cc010723c */ /* 0x000ff0000000180c */
[----:B------:R-:W-:Y:S01]  /*34d0*/  HMMA.16816.F32 R8, R196, R46, R8 ;  /* 0x0000002ec408723c */ /* 0x000fe20000001808 */
[----:B-1----:R-:W-:-:S07]  /*34e0*/  FMUL.FTZ R0, R25, c[0x0][0x320] ;  /* 0x0000c80019007a20 */ /* 0x002fce0000410000 */
[----:B------:R-:W-:Y:S01]  /*34f0*/  FMUL.FTZ R21, R21, c[0x0][0x320] ;  /* 0x0000c80015157a20 */ /* 0x000fe20000410000 */
[----:B--2---:R-:W-:Y:S01]  /*3500*/  HMMA.16816.F32 R12, R188, R40, R48 ;  /* 0x00000028bc0c723c */ /* 0x004fe20000001830 */
[----:B------:R1:W2:Y:S01]  /*3510*/  MUFU.TANH R57, R0 ;  /* 0x0000000000397308 */ /* 0x0002a20000002400 */
[----:B------:R-:W-:Y:S02]  /*3520*/  FMUL.FTZ R22, R22, c[0x0][0x320] ;  /* 0x0000c80016167a20 */ /* 0x000fe40000410000 */
[----:B------:R-:W-:-:S05]  /*3530*/  FMUL.FTZ R23, R23, c[0x0][0x320] ;  /* 0x0000c80017177a20 */ /* 0x000fca0000410000 */
[----:B------:R-:W2:Y:S06]  /*3540*/  MUFU.TANH R44, R21 ;  /* 0x00000015002c7308 */ /* 0x000eac0000002400 */
[----:B------:R-:W-:Y:S02]  /*3550*/  FMUL.FTZ R8, R8, c[0x0][0x320] ;  /* 0x0000c80008087a20 */ /* 0x000fe40000410000 */
[----:B-1----:R-:W-:Y:S01]  /*3560*/  FMUL.FTZ R0, R26, c[0x0][0x320] ;  /* 0x0000c8001a007a20 */ /* 0x002fe20000410000 */
[----:B------:R-:W1:Y:S01]  /*3570*/  MUFU.TANH R47, R22 ;  /* 0x00000016002f7308 */ /* 0x000e620000002400 */
[----:B------:R-:W-:-:S02]  /*3580*/  FMUL.FTZ R9, R9, c[0x0][0x320] ;  /* 0x0000c80009097a20 */ /* 0x000fc40000410000 */
[----:B------:R-:W-:Y:S02]  /*3590*/  FMUL.FTZ R10, R10, c[0x0][0x320] ;  /* 0x0000c8000a0a7a20 */ /* 0x000fe40000410000 */
[----:B------:R-:W-:Y:S01]  /*35a0*/  FMUL.FTZ R11, R11, c[0x0][0x320] ;  /* 0x0000c8000b0b7a20 */ /* 0x000fe20000410000 */
[----:B---3--:R-:W-:Y:S02]  /*35b0*/  HMMA.16816.F32 R12, R192, R32, R12 ;  /* 0x00000020c00c723c */ /* 0x008fe4000000180c */
[----:B------:R3:W1:Y:S08]  /*35c0*/  MUFU.TANH R61, R0 ;  /* 0x00000000003d7308 */ /* 0x0006700000002400 */
[----:B------:R-:W1:Y:S01]  /*35d0*/  MUFU.TANH R46, R23 ;  /* 0x00000017002e7308 */ /* 0x000e620000002400 */
[----:B---3--:R-:W-:-:S07]  /*35e0*/  FMUL.FTZ R0, R27, c[0x0][0x320] ;  /* 0x0000c8001b007a20 */ /* 0x008fce0000410000 */
[----:B------:R-:W3:Y:S01]  /*35f0*/  MUFU.TANH R40, R8 ;  /* 0x0000000800287308 */ /* 0x000ee20000002400 */
[----:B------:R-:W-:Y:S01]  /*3600*/  HMMA.16816.F32 R24, R188, R38, R52 ;  /* 0x00000026bc18723c */ /* 0x000fe20000001834 */
[----:B------:R-:W1:Y:S06]  /*3610*/  LDSM.16.M88.4 R36, [R200+0x3000] ;  /* 0x00300000c824783b */ /* 0x000e6c0000000200 */
[----:B------:R2:W1:Y:S08]  /*3620*/  MUFU.TANH R60, R0 ;  /* 0x00000000003c7308 */ /* 0x0004700000002400 */
[----:B------:R-:W1:Y:S01]  /*3630*/  MUFU.TANH R41, R11 ;  /* 0x0000000b00297308 */ /* 0x000e620000002400 */
[----:B--2---:R-:W-:-:S08]  /*3640*/  FMUL.FTZ R0, R4, c[0x0][0x320] ;  /* 0x0000c80004007a20 */ /* 0x004fd00000410000 */
[----:B------:R-:W-:Y:S01]  /*3650*/  HMMA.16816.F32 R24, R192, R30, R24 ;  /* 0x0000001ec018723c */ /* 0x000fe20000001818 */
[----:B------:R-:W2:Y:S01]  /*3660*/  LDSM.16.M88.4 R28, [R200+0x3800] ;  /* 0x00380000c81c783b */ /* 0x000ea20000000200 */
[----:B------:R-:W-:-:S04]  /*3670*/  DEPBAR.LE SB0, 0x0 ;  /* 0x000080000000791a */ /* 0x000fc80000000000 */
[----:B------:R1:W1:Y:S02]  /*3680*/  MUFU.TANH R56, R0 ;  /* 0x0000000000387308 */ /* 0x0002640000002400 */
[----:B-1----:R-:W-:-:S06]  /*3690*/  FMUL.FTZ R0, R5, c[0x0][0x320] ;  /* 0x0000c80005007a20 */ /* 0x002fcc0000410000 */
[----:B------:R1:W1:Y:S02]  /*36a0*/  MUFU.TANH R53, R0 ;  /* 0x0000000000357308 */ /* 0x0002640000002400 */
[----:B-1----:R-:W-:-:S06]  /*36b0*/  FMUL.FTZ R0, R6, c[0x0][0x320] ;  /* 0x0000c80006007a20 */ /* 0x002fcc0000410000 */
[----:B------:R1:W1:Y:S02]  /*36c0*/  MUFU.TANH R55, R0 ;  /* 0x0000000000377308 */ /* 0x0002640000002400 */
[----:B-1----:R-:W-:Y:S02]  /*36d0*/  FMUL.FTZ R0, R7, c[0x0][0x320] ;  /* 0x0000c80007007a20 */ /* 0x002fe40000410000 */
[----:B------:R-:W-:Y:S04]  /*36e0*/  HMMA.16816.F32 R4, R184, R58, R96 ;  /* 0x0000003ab804723c */ /* 0x000fe80000001860 */
[----:B------:R1:W1:Y:S02]  /*36f0*/  MUFU.TANH R54, R0 ;  /* 0x0000000000367308 */ /* 0x0002640000002400 */
[----:B-1----:R-:W-:-:S02]  /*3700*/  FMUL.FTZ R0, R20, c[0x0][0x320] ;  /* 0x0000c80014007a20 */ /* 0x002fc40000410000 */
[----:B------:R-:W-:Y:S04]  /*3710*/  HMMA.16816.F32 R20, R196, R36, R16 ;  /* 0x00000024c414723c */ /* 0x000fe80000001810 */
[----:B------:R-:W1:Y:S11]  /*3720*/  MUFU.TANH R37, R9 ;  /* 0x0000000900257308 */ /* 0x000e760000002400 */
[----:B------:R-:W-:Y:S01]  /*3730*/  @!UPT UIADD3 URZ, URZ, URZ, URZ ;  /* 0x0000003f3f3ff290 */ /* 0x000fe2000fffe03f */
[----:B------:R-:W-:Y:S01]  /*3740*/  HMMA.16816.F32 R4, R188, R42, R4 ;  /* 0x0000002abc04723c */ /* 0x000fe20000001804 */
[----:B------:R2:W1:Y:S07]  /*3750*/  MUFU.TANH R42, R10 ;  /* 0x0000000a002a7308 */ /* 0x00046e0000002400 */
[----:B------:R-:W-:Y:S01]  /*3760*/  HMMA.16816.F32 R16, R196, R38, R24 ;  /* 0x00000026c410723c */ /* 0x000fe20000001818 */
[----:B------:R1:W1:Y:S01]  /*3770*/  MUFU.TANH R45, R0 ;  /* 0x00000000002d7308 */ /* 0x0002620000002400 */
[----:B------:R-:W-:-:S06]  /*3780*/  FMUL.FTZ R20, R20, c[0x0][0x320] ;  /* 0x0000c80014147a20 */ /* 0x000fcc0000410000 */
[----:B--2---:R-:W-:Y:S01]  /*3790*/  HMMA.16816.F32 R8, R196, R28, R12 ;  /* 0x0000001cc408723c */ /* 0x004fe2000000180c */
[----:B------:R-:W-:Y:S02]  /*37a0*/  FMUL.FTZ R22, R22, c[0x0][0x320] ;  /* 0x0000c80016167a20 */ /* 0x000fe40000410000 */
[----:B------:R-:W-:Y:S01]  /*37b0*/  FMUL.FTZ R23, R23, c[0x0][0x320] ;  /* 0x0000c80017177a20 */ /* 0x000fe20000410000 */
[----:B------:R2:W1:Y:S01]  /*37c0*/  MUFU.TANH R25, R20 ;  /* 0x0000001400197308 */ /* 0x0004620000002400 */
[----:B------:R-:W-:-:S03]  /*37d0*/  FMUL.FTZ R21, R21, c[0x0][0x320] ;  /* 0x0000c80015157a20 */ /* 0x000fc60000410000 */
[----:B------:R-:W-:Y:S04]  /*37e0*/  HMMA.16816.F32 R4, R192, R34, R4 ;  /* 0x00000022c004723c */ /* 0x000fe80000001804 */
[----:B------:R2:W1:Y:S04]  /*37f0*/  MUFU.TANH R38, R22 ;  /* 0x0000001600267308 */ /* 0x0004680000002400 */
        /* <DEDUP_REMOVED lines=10> */
[----:B------:R-:W-:Y:S05]  /*38a0*/  HMMA.16816.F32 R4, R196, R30, R4 ;  /* 0x0000001ec404723c */ /* 0x000fea0000001804 */
[----:B------:R2:W1:Y:S08]  /*38b0*/  MUFU.TANH R24, R21 ;  /* 0x0000001500187308 */ /* 0x0004700000002400 */
[----:B------:R2:W1:Y:S08]  /*38c0*/  MUFU.TANH R23, R16 ;  /* 0x0000001000177308 */ /* 0x0004700000002400 */
[----:B------:R2:W1:Y:S03]  /*38d0*/  MUFU.TANH R22, R17 ;  /* 0x0000001100167308 */ /* 0x0004660000002400 */
[----:B------:R-:W-:-:S02]  /*38e0*/  FMUL.FTZ R4, R4, c[0x0][0x320] ;  /* 0x0000c80004047a20 */ /* 0x000fc40000410000 */
[----:B------:R-:W-:Y:S02]  /*38f0*/  FMUL.FTZ R5, R5, c[0x0][0x320] ;  /* 0x0000c80005057a20 */ /* 0x000fe40000410000 */
[----:B------:R-:W-:Y:S01]  /*3900*/  FMUL.FTZ R6, R6, c[0x0][0x320] ;  /* 0x0000c80006067a20 */ /* 0x000fe20000410000 */
[----:B------:R2:W1:Y:S01]  /*3910*/  MUFU.TANH R34, R18 ;  /* 0x0000001200227308 */ /* 0x0004620000002400 */
[----:B------:R-:W-:-:S07]  /*3920*/  FMUL.FTZ R7, R7, c[0x0][0x320] ;  /* 0x0000c80007077a20 */ /* 0x000fce0000410000 */
[----:B------:R2:W1:Y:S08]  /*3930*/  MUFU.TANH R20, R8 ;  /* 0x0000000800147308 */ /* 0x0004700000002400 */
[----:B------:R2:W1:Y:S08]  /*3940*/  MUFU.TANH R19, R9 ;  /* 0x0000000900137308 */ /* 0x0004700000002400 */
[----:B------:R2:W1:Y:S08]  /*3950*/  MUFU.TANH R29, R10 ;  /* 0x0000000a001d7308 */ /* 0x0004700000002400 */
[----:B------:R2:W1:Y:S08]  /*3960*/  MUFU.TANH R28, R11 ;  /* 0x0000000b001c7308 */ /* 0x0004700000002400 */
[----:B------:R2:W1:Y:S08]  /*3970*/  MUFU.TANH R15, R4 ;  /* 0x00000004000f7308 */ /* 0x0004700000002400 */
[----:B------:R2:W1:Y:S08]  /*3980*/  MUFU.TANH R14, R5 ;  /* 0x00000005000e7308 */ /* 0x0004700000002400 */
[----:B------:R2:W1:Y:S08]  /*3990*/  MUFU.TANH R27, R6 ;  /* 0x00000006001b7308 */ /* 0x0004700000002400 */
[----:B------:R2:W1:Y:S01]  /*39a0*/  MUFU.TANH R26, R7 ;  /* 0x00000007001a7308 */ /* 0x0004620000002400 */
[----:B------:R-:W-:Y:S06]  /*39b0*/  BAR.SYNC.DEFER_BLOCKING 0x0 ;  /* 0x0000000000007b1d */ /* 0x000fec0000010000 */
[----:B------:R-:W-:Y:S05]  /*39c0*/  @!P0 BRA `(.L_x_76) ;  /* 0x0000049000008947 */ /* 0x000fea0003800000 */
[----:B---34-:R-:W-:Y:S01]  /*39d0*/  IMAD R2, R70, 0x80, R166 ;  /* 0x0000008046027824 */ /* 0x018fe200078e02a6 */
[----:B------:R-:W-:-:S04]  /*39e0*/  MOV R238, RZ ;  /* 0x000000ff00ee7202 */ /* 0x000fc80000000f00 */
[----:B------:R-:W-:-:S05]  /*39f0*/  IADD3 R2, R2, -0x80, R156 ;  /* 0xffffff8002027810 */ /* 0x000fca0007ffe09c */
[----:B------:R-:W-:-:S04]  /*3a00*/  @P3 IMAD.HI.U32 R3, R2, c[0x0][0x2bc], RZ ;  /* 0x0000af0002033a27 */ /* 0x000fc800078e00ff */
[----:B-1----:R-:W-:Y:S01]  /*3a10*/  IMAD.MOV.U32 R0, RZ, RZ, R2 ;  /* 0x000000ffff007224 */ /* 0x002fe200078e0002 */
[----:B------:R-:W-:-:S04]  /*3a20*/  @P3 SHF.R.U32.HI R0, RZ, c[0x0][0x2c0], R3 ;  /* 0x0000b000ff003a19 */ /* 0x000fc80000011603 */
[----:B------:R-:W-:-:S04]  /*3a30*/  @!P1 IADD3 R3, P0, R0, R164, RZ ;  /* 0x000000a400039210 */ /* 0x000fc80007f1e0ff */
[----:B--2---:R-:W-:Y:S02]  /*3a40*/  @!P1 LEA.HI.X.SX32 R5, R0, R161, 0x1, P0 ;  /* 0x000000a100059211 */ /* 0x004fe400000f0eff */
[----:B------:R-:W-:-:S04]  /*3a50*/  @!P1 LEA R4, P0, R3, c[0x0][0x2a0], 0x2 ;  /* 0x0000a80003049a11 */ /* 0x000fc800078010ff */
[----:B------:R-:W-:-:S05]  /*3a60*/  @!P1 LEA.HI.X R5, R3, c[0x0][0x2a4], R5, 0x2, P0 ;  /* 0x0000a90003059a11 */ /* 0x000fca00000f1405 */
[----:B------:R-:W2:Y:S01]  /*3a70*/  @!P1 LDG.E R238, [R4.64] ;  /* 0x0000000604ee9981 */ /* 0x000ea2000c1e1900 */
[----:B------:R-:W-:-:S04]  /*3a80*/  IMAD.MOV R239, RZ, RZ, -R0 ;  /* 0x000000ffffef7224 */ /* 0x000fc800078e0a00 */
[----:B------:R-:W-:-:S04]  /*3a90*/  IMAD R239, R239, c[0x0][0x2b8], R2 ;  /* 0x0000ae00efef7a24 */ /* 0x000fc800078e0202 */
[----:B------:R-:W-:Y:S01]  /*3aa0*/  IMAD.WIDE.U32 R2, R239, c[0x0][0x1e0], RZ ;  /* 0x00007800ef027a25 */ /* 0x000fe200078e00ff */
[----:B------:R-:W-:-:S05]  /*3ab0*/  SHF.R.S32.HI R0, RZ, 0x1f, R239 ;  /* 0x0000001fff007819 */ /* 0x000fca00000114ef */
[----:B------:R-:W-:-:S04]  /*3ac0*/  IMAD R0, R0, c[0x0][0x1e0], RZ ;  /* 0x0000780000007a24 */ /* 0x000fc800078e02ff */
[----:B------:R-:W-:-:S05]  /*3ad0*/  IMAD R0, R239, c[0x0][0x1e4], R0 ;  /* 0x00007900ef007a24 */ /* 0x000fca00078e0200 */
[----:B------:R-:W-:Y:S02]  /*3ae0*/  IADD3 R3, R3, R0, RZ ;  /* 0x0000000003037210 */ /* 0x000fe40007ffe0ff */
[----:B--2---:R-:W-:-:S03]  /*3af0*/  SHF.R.S32.HI R4, RZ, 0x1f, R238 ;  /* 0x0000001fff047819 */ /* 0x004fc600000114ee */
[----:B------:R-:W-:-:S04]  /*3b00*/  IMAD.WIDE.U32 R2, R238, c[0x0][0x1f0], R2 ;  /* 0x00007c00ee027a25 */ /* 0x000fc800078e0002 */
[----:B------:R-:W-:Y:S01]  /*3b10*/  IMAD R4, R4, c[0x0][0x1f0], RZ ;  /* 0x00007c0004047a24 */ /* 0x000fe200078e02ff */
[----:B------:R-:W-:-:S03]  /*3b20*/  IADD3 R0, P2, R162, R2, RZ ;  /* 0x00000002a2007210 */ /* 0x000fc60007f5e0ff */
[----:B------:R-:W-:Y:S01]  /*3b30*/  IMAD R2, R238, c[0x0][0x1f4], R4 ;  /* 0x00007d00ee027a24 */ /* 0x000fe200078e0204 */
[----:B------:R-:W-:-:S04]  /*3b40*/  LEA R4, P0, R0, c[0x0][0x1c8], 0x1 ;  /* 0x0000720000047a11 */ /* 0x000fc800078008ff */
[----:B------:R-:W-:-:S04]  /*3b50*/  IADD3.X R2, R160, R3, R2, P2, !PT ;  /* 0x00000003a0027210 */ /* 0x000fc800017fe402 */
[----:B------:R-:W-:Y:S01]  /*3b60*/  LEA.HI.X R0, R0, c[0x0][0x1cc], R2, 0x1, P0 ;  /* 0x0000730000007a11 */ /* 0x000fe200000f0c02 */
[----:B------:R-:W-:Y:S05]  /*3b70*/  BRA.DIV ~URZ, `(.L_x_77) ;  /* 0x0000d9227f007947 */ /* 0x000fea000b800000 */
[----:B------:R1:W2:Y:S02]  /*3b80*/  SHFL.IDX PT, R5, R0, RZ, 0x181f ;  /* 0x00181fff00057589 */ /* 0x0002a400000e0000 */
.L_x_115:
[----:B------:R-:W-:Y:S05]  /*3b90*/  BRA.DIV ~URZ, `(.L_x_78) ;  /* 0x0000d9727f007947 */ /* 0x000fea000b800000 */
[----:B------:R-:W3:Y:S01]  /*3ba0*/  SHFL.IDX PT, R2, R4, RZ, 0x181f ;  /* 0x00181fff04027589 */ /* 0x000ee200000e0000 */
[----:B------:R-:W-:Y:S02]  /*3bb0*/  ISETP.GE.AND P2, PT, R241, c[0x0][0x1d4], PT ;  /* 0x00007500f1007a0c */ /* 0x000fe40003f46270 */
[----:B------:R-:W-:Y:S01]  /*3bc0*/  ISETP.GE.AND P0, PT, R242, c[0x0][0x1d4], PT ;  /* 0x00007500f2007a0c */ /* 0x000fe20003f06270 */
[----:B------:R-:W4:Y:S04]  /*3bd0*/  SHFL.IDX PT, R8, R4, 0x1, 0x181f ;  /* 0x00381f0004087f89 */ /* 0x000f2800000e0000 */
[----:B------:R-:W5:Y:S04]  /*3be0*/  SHFL.IDX PT, R9, R0, 0x1, 0x181f ;  /* 0x00381f0000097f89 */ /* 0x000f6800000e0000 */
[----:B------:R-:W1:Y:S04]  /*3bf0*/  SHFL.IDX PT, R12, R4, 0x2, 0x181f ;  /* 0x00581f00040c7f89 */ /* 0x000e6800000e0000 */
[----:B------:R-:W2:Y:S04]  /*3c00*/  SHFL.IDX PT, R13, R0, 0x2, 0x181f ;  /* 0x00581f00000d7f89 */ /* 0x000ea800000e0000 */
[----:B-1----:R-:W1:Y:S01]  /*3c10*/  SHFL.IDX PT, R0, R0, 0x3, 0x181f ;  /* 0x00781f0000007f89 */ /* 0x002e6200000e0000 */
[----:B---3--:R-:W-:-:S03]  /*3c20*/  IADD3 R6, P6, R2, R158, RZ ;  /* 0x0000009e02067210 */ /* 0x008fc60007fde0ff */
[----:B------:R-:W3:Y:S01]  /*3c30*/  SHFL.IDX PT, R4, R4, 0x3, 0x181f ;  /* 0x00781f0004047f89 */ /* 0x000ee200000e0000 */
[----:B------:R-:W-:Y:S01]  /*3c40*/  IADD3 R2, P5, R2, R159, RZ ;  /* 0x0000009f02027210 */ /* 0x000fe20007fbe0ff */
[----:B--2---:R-:W-:Y:S01]  /*3c50*/  IMAD.X R7, R5, 0x1, R68, P6 ;  /* 0x0000000105077824 */ /* 0x004fe200030e0644 */
[----:B----4-:R-:W-:-:S03]  /*3c60*/  IADD3 R10, P6, R8, R158, RZ ;  /* 0x0000009e080a7210 */ /* 0x010fc60007fde0ff */
[--C-:B------:R-:W-:Y:S01]  /*3c70*/  IMAD.X R3, R5, 0x1, R69.reuse, P5 ;  /* 0x0000000105037824 */ /* 0x100fe200028e0645 */
[-C--:B------:R-:W-:Y:S01]  /*3c80*/  IADD3 R8, P5, R8, R159.reuse, RZ ;  /* 0x0000009f08087210 */ /* 0x080fe20007fbe0ff */
[----:B------:R2:W-:Y:S01]  /*3c90*/  LDGSTS.E.BYPASS.LTC128B.128 [R227+0x8100], [R6.64], !P2 ;  /* 0x0810000006e37fae */ /* 0x0005e2000d101d46 */
[C---:B-----5:R-:W-:Y:S01]  /*3ca0*/  IMAD.X R11, R9.reuse, 0x1, R68, P6 ;  /* 0x00000001090b7824 */ /* 0x060fe200030e0644 */
[----:B------:R-:W-:Y:S02]  /*3cb0*/  SEL R5, RZ, 0x10, P0 ;  /* 0x00000010ff057807 */ /* 0x000fe40000000000 */
[----:B------:R-:W-:Y:S01]  /*3cc0*/  IMAD.X R9, R9, 0x1, R69, P5 ;  /* 0x0000000109097824 */ /* 0x000fe200028e0645 */
[----:B------:R4:W-:Y:S04]  /*3cd0*/  LDGSTS.E.BYPASS.LTC128B.128 [R227+0xc100], [R2.64], !P0 ;  /* 0x0c10000002e37fae */ /* 0x0009e8000c101d46 */
[----:B------:R1:W-:Y:S04]  /*3ce0*/  LDGSTS.E.BYPASS.LTC128B.128 [R227+0x9100], [R10.64], !P2 ;  /* 0x091000000ae37fae */ /* 0x0003e8000d101d46 */
[----:B------:R1:W-:Y:S01]  /*3cf0*/  LDGSTS.E.BYPASS.LTC128B.128 [R227+0xd100], [R8.64], !P0 ;  /* 0x0d10000008e37fae */ /* 0x0003e2000c101d46 */
[----:B--2---:R-:W-:-:S02]  /*3d00*/  IADD3 R6, P5, R12, R159, RZ ;  /* 0x0000009f0c067210 */ /* 0x004fc40007fbe0ff */
[----:B----4-:R-:W-:-:S03]  /*3d10*/  IADD3 R2, P6, R12, R158, RZ ;  /* 0x0000009e0c027210 */ /* 0x010fc60007fde0ff */
[C---:B------:R-:W-:Y:S02]  /*3d20*/  IMAD.X R7, R13.reuse, 0x1, R69, P5 ;  /* 0x000000010d077824 */ /* 0x040fe400028e0645 */
[----:B------:R-:W-:-:S05]  /*3d30*/  IMAD.X R3, R13, 0x1, R68, P6 ;  /* 0x000000010d037824 */ /* 0x000fca00030e0644 */
[----:B------:R2:W-:Y:S04]  /*3d40*/  LDGSTS.E.BYPASS.LTC128B.128 [R227+0xa100], [R2.64], !P2 ;  /* 0x0a10000002e37fae */ /* 0x0005e8000d101d46 */
[----:B------:R4:W-:Y:S02]  /*3d50*/  LDGSTS.E.BYPASS.LTC128B.128 [R227+0xe100], [R6.64], !P0 ;  /* 0x0e10000006e37fae */ /* 0x0009e4000c101d46 */
[----:B----4-:R-:W-:-:S04]  /*3d60*/  SEL R6, RZ, 0x10, P2 ;  /* 0x00000010ff067807 */ /* 0x010fc80001000000 */
.L_x_116:
[----:B-123--:R-:W-:Y:S02]  /*3d70*/  IADD3 R2, -R6, 0x10, RZ ;  /* 0x0000001006027810 */ /* 0x00efe40007ffe1ff */
[----:B------:R-:W-:Y:S02]  /*3d80*/  IADD3 R7, -R5, 0x10, RZ ;  /* 0x0000001005077810 */ /* 0x000fe40007ffe1ff */
[----:B------:R-:W-:-:S02]  /*3d90*/  LOP3.LUT R2, R2, 0xf, RZ, 0xc0, !PT ;  /* 0x0000000f02027812 */ /* 0x000fc400078ec0ff */
[----:B------:R-:W-:Y:S02]  /*3da0*/  ISETP.NE.U32.AND P6, PT, R6, RZ, PT ;  /* 0x000000ff0600720c */ /* 0x000fe40003fc5070 */
[----:B------:R-:W-:Y:S02]  /*3db0*/  IADD3 R2, P2, P0, R2, R4, R158 ;  /* 0x0000000402027210 */ /* 0x000fe4000785e09e */
[----:B------:R-:W-:Y:S02]  /*3dc0*/  LOP3.LUT R7, R7, 0xf, RZ, 0xc0, !PT ;  /* 0x0000000f07077812 */ /* 0x000fe400078ec0ff */
[----:B------:R-:W-:Y:S02]  /*3dd0*/  ISETP.NE.U32.AND P5, PT, R5, RZ, PT ;  /* 0x000000ff0500720c */ /* 0x000fe40003fa5070 */
[----:B------:R-:W-:Y:S02]  /*3de0*/  IADD3.X R3, RZ, R0, R68, P2, P0 ;  /* 0x00000000ff037210 */ /* 0x000fe400017e0444 */
[----:B------:R-:W-:-:S03]  /*3df0*/  IADD3 R4, P2, P0, R7, R4, R159 ;  /* 0x0000000407047210 */ /* 0x000fc6000785e09f */
[----:B------:R-:W-:Y:S01]  /*3e00*/  @!PT LDS RZ, [RZ] ;  /* 0x00000000fffff984 */ /* 0x000fe20000000800 */
[----:B------:R-:W-:Y:S01]  /*3e10*/  @!PT LDS RZ, [RZ] ;  /* 0x00000000fffff984 */ /* 0x000fe20000000800 */
[----:B------:R-:W-:Y:S01]  /*3e20*/  @!PT LDS RZ, [RZ] ;  /* 0x00000000fffff984 */ /* 0x000fe20000000800 */
[----:B------:R1:W-:Y:S01]  /*3e30*/  LDGSTS.E.BYPASS.LTC128B.128.ZFILL [R227+0xb100], [R2.64], P6 ;  /* 0x0b10000002e37fae */ /* 0x0003e2000b141d46 */
[----:B------:R-:W-:-:S05]  /*3e40*/  IADD3.X R5, RZ, R0, R69, P2, P0 ;  /* 0x00000000ff057210 */ /* 0x000fca00017e0445 */
[----:B------:R1:W-:Y:S04]  /*3e50*/  LDGSTS.E.BYPASS.LTC128B.128.ZFILL [R227+0xf100], [R4.64], P5 ;  /* 0x0f10000004e37fae */ /* 0x0003e8000a941d46 */
.L_x_76:
[----:B---34-:R-:W-:Y:S05]  /*3e60*/  BSYNC B0 ;  /* 0x0000000000007941 */ /* 0x018fea0003800000 */
.L_x_75:
[----:B-1----:R-:W3:Y:S04]  /*3e70*/  LDL R3, [R1+0x4c] ;  /* 0x00004c0001037983 */ /* 0x002ee80000100800 */
[----:B------:R-:W3:Y:S04]  /*3e80*/  LDL R2, [R1+0xcc] ;  /* 0x0000cc0001027983 */ /* 0x000ee80000100800 */
[----:B--2---:R-:W2:Y:S01]  /*3e90*/  LDL R5, [R1+0x3c] ;  /* 0x00003c0001057983 */ /* 0x004ea20000100800 */
[----:B------:R-:W-:-:S03]  /*3ea0*/  MOV R0, 0xffffff80 ;  /* 0xffffff8000007802 */ /* 0x000fc60000000f00 */
[----:B------:R-:W0:Y:S02]  /*3eb0*/  LDGDEPBAR ;  /* 0x00000000000079af */ /* 0x000e240000000000 */
[----:B------:R-:W-:Y:S01]  /*3ec0*/  IMAD R0, R70, R0, 0x1 ;  /* 0x0000000146007424 */ /* 0x000fe200078e0200 */
[----:B---3--:R-:W-:Y:S02]  /*3ed0*/  IADD3 R4, R2, R3, RZ ;  /* 0x0000000302047210 */ /* 0x008fe40007ffe0ff */
[----:B------:R-:W-:Y:S02]  /*3ee0*/  MOV R3, c[0x0][0x2ac] ;  /* 0x0000ab0000037a02 */ /* 0x000fe40000000f00 */
[----:B--2---:R-:W-:Y:S01]  /*3ef0*/  IADD3 R6, -R5, R157, RZ ;  /* 0x0000009d05067210 */ /* 0x004fe20007ffe1ff */
[----:B------:R-:W-:Y:S01]  /*3f00*/  @P4 IMAD.HI.U32 R2, R4, c[0x0][0x2c8], RZ ;  /* 0x0000b20004024a27 */ /* 0x000fe200078e00ff */
[----:B------:R1:W-:Y:S03]  /*3f10*/  STL [R1+0x8], R4 ;  /* 0x0000080401007387 */ /* 0x0003e60000100800 */
[----:B------:R-:W-:-:S05]  /*3f20*/  IMAD R0, R3, c[0x0][0x1d0], R0 ;  /* 0x0000740003007a24 */ /* 0x000fca00078e0200 */
[----:B------:R-:W-:Y:S02]  /*3f30*/  IADD3 R5, R0, -c[0x0][0x168], -R5 ;  /* 0x80005a0000057a10 */ /* 0x000fe40007ffe805 */
[----:B-1----:R-:W-:Y:S01]  /*3f40*/  @P4 SHF.R.U32.HI R4, RZ, c[0x0][0x2cc], R2 ;  /* 0x0000b300ff044a19 */ /* 0x002fe20000011602 */
[----:B------:R-:W-:Y:S05]  /*3f50*/  BRA.DIV ~URZ, `(.L_x_79) ;  /* 0x0000dae27f007947 */ /* 0x000fea000b800000 */
[----:B------:R1:W2:Y:S02]  /*3f60*/  SHFL.IDX PT, R52, R4, RZ, 0x1c1f ;  /* 0x001c1fff04347589 */ /* 0x0002a400000e0000 */
.L_x_117:
[----:B--2---:R-:W-:-:S05]  /*3f70*/  IMAD.IADD R0, R5, 0x1, R52 ;  /* 0x0000000105007824 */ /* 0x004fca00078e0234 */
[----:B------:R-:W-:-:S04]  /*3f80*/  IMNMX R0, R6, R0, PT ;  /* 0x0000000006007217 */ /* 0x000fc80003800200 */
[C---:B------:R-:W-:Y:S02]  /*3f90*/  ISETP.GT.AND P6, PT, R0.reuse, RZ, PT ;  /* 0x000000ff0000720c */ /* 0x040fe40003fc4270 */
[C---:B------:R-:W-:Y:S02]  /*3fa0*/  ISETP.GT.AND P5, PT, R0.reuse, 0x1, PT ;  /* 0x000000010000780c */ /* 0x040fe40003fa4270 */
[C---:B------:R-:W-:Y:S02]  /*3fb0*/  ISETP.GT.AND P2, PT, R0.reuse, 0x8, PT ;  /* 0x000000080000780c */ /* 0x040fe40003f44270 */
[----:B------:R-:W-:Y:S02]  /*3fc0*/  ISETP.GT.AND P0, PT, R0, 0x9, PT ;  /* 0x000000090000780c */ /* 0x000fe40003f04270 */
[----:B------:R-:W-:Y:S02]  /*3fd0*/  FSEL R7, R125, -INF , P6 ;  /* 0xff8000007d077808 */ /* 0x000fe40003000000 */
[----:B------:R-:W-:-:S02]  /*3fe0*/  FSEL R9, R124, -INF , P5 ;  /* 0xff8000007c097808 */ /* 0x000fc40002800000 */
[----:B------:R-:W-:Y:S02]  /*3ff0*/  FSEL R11, R103, -INF , P2 ;  /* 0xff800000670b7808 */ /* 0x000fe40001000000 */
[----:B------:R-:W-:Y:S02]  /*4000*/  FSEL R13, R102, -INF , P0 ;  /* 0xff800000660d7808 */ /* 0x000fe40000000000 */
[C---:B------:R-:W-:Y:S02]  /*4010*/  ISETP.GT.AND P6, PT, R0.reuse, 0x10, PT ;  /* 0x000000100000780c */ /* 0x040fe40003fc4270 */
[C---:B------:R-:W-:Y:S02]  /*4020*/  ISETP.GT.AND P5, PT, R0.reuse, 0x11, PT ;  /* 0x000000110000780c */ /* 0x040fe40003fa4270 */
[C---:B------:R-:W-:Y:S02]  /*4030*/  ISETP.GT.AND P2, PT, R0.reuse, 0x18, PT ;  /* 0x000000180000780c */ /* 0x040fe40003f44270 */
[----:B------:R-:W-:-:S02]  /*4040*/  ISETP.GT.AND P0, PT, R0, 0x19, PT ;  /* 0x000000190000780c */ /* 0x000fc40003f04270 */
[----:B------:R-:W-:Y:S02]  /*4050*/  FSEL R16, R101, -INF , P6 ;  /* 0xff80000065107808 */ /* 0x000fe40003000000 */
[----:B------:R-:W-:Y:S02]  /*4060*/  FSEL R17, R100, -INF , P5 ;  /* 0xff80000064117808 */ /* 0x000fe40002800000 */
[----:B------:R-:W-:Y:S02]  /*4070*/  FSEL R18, R92, -INF , P2 ;  /* 0xff8000005c127808 */ /* 0x000fe40001000000 */
[----:B------:R-:W-:Y:S02]  /*4080*/  FSEL R21, R86, -INF , P0 ;  /* 0xff80000056157808 */ /* 0x000fe40000000000 */
[C---:B------:R-:W-:Y:S02]  /*4090*/  ISETP.GT.AND P6, PT, R0.reuse, 0x20, PT ;  /* 0x000000200000780c */ /* 0x040fe40003fc4270 */
[----:B------:R-:W-:-:S02]  /*40a0*/  ISETP.GT.AND P5, PT, R0, 0x21, PT ;  /* 0x000000210000780c */ /* 0x000fc40003fa4270 */
[C---:B------:R-:W-:Y:S02]  /*40b0*/  ISETP.GT.AND P2, PT, R0.reuse, 0x28, PT ;  /* 0x000000280000780c */ /* 0x040fe40003f44270 */
[----:B------:R-:W-:Y:S02]  /*40c0*/  ISETP.GT.AND P0, PT, R0, 0x29, PT ;  /* 0x000000290000780c */ /* 0x000fe40003f04270 */
[----:B------:R-:W-:Y:S02]  /*40d0*/  FSEL R69, R85, -INF , P6 ;  /* 0xff80000055457808 */ /* 0x000fe40003000000 */
[----:B------:R-:W-:Y:S02]  /*40e0*/  FSEL R70, R84, -INF , P5 ;  /* 0xff80000054467808 */ /* 0x000fe40002800000 */
[----:B------:R-:W-:Y:S02]  /*40f0*/  FSEL R108, R80, -INF , P2 ;  /* 0xff800000506c7808 */ /* 0x000fe40001000000 */
[----:B------:R-:W-:-:S02]  /*4100*/  FSEL R109, R78, -INF , P0 ;  /* 0xff8000004e6d7808 */ /* 0x000fc40000000000 */
[C---:B------:R-:W-:Y:S02]  /*4110*/  ISETP.GT.AND P6, PT, R0.reuse, 0x30, PT ;  /* 0x000000300000780c */ /* 0x040fe40003fc4270 */
        /* <DEDUP_REMOVED lines=38> */
[----:B------:R-:W-:Y:S01]  /*4380*/  FSEL R167, R14, -INF , P0 ;  /* 0xff8000000ea77808 */ /* 0x000fe20000000000 */
[----:B------:R-:W-:Y:S05]  /*4390*/  BRA.DIV ~URZ, `(.L_x_80) ;  /* 0x0000d7027f007947 */ /* 0x000fea000b800000 */
[----:B------:R-:W2:Y:S01]  /*43a0*/  SHFL.IDX PT, R0, R4, 0x1, 0x1c1f ;  /* 0x003c1f0004007f89 */ /* 0x000ea200000e0000 */
[----:B------:R-:W-:-:S04]  /*43b0*/  FMNMX.FTZ R2, R7, R9, !PT ;  /* 0x0000000907027209 */ /* 0x000fc80007810000 */
[----:B------:R-:W-:-:S04]  /*43c0*/  FMNMX.FTZ R2, R11, R2, !PT ;  /* 0x000000020b027209 */ /* 0x000fc80007810000 */
[----:B------:R-:W-:-:S04]  /*43d0*/  FMNMX.FTZ R2, R13, R2, !PT ;  /* 0x000000020d027209 */ /* 0x000fc80007810000 */
[----:B------:R-:W-:-:S04]  /*43e0*/  FMNMX.FTZ R2, R16, R2, !PT ;  /* 0x0000000210027209 */ /* 0x000fc80007810000 */
[----:B------:R-:W-:-:S04]  /*43f0*/  FMNMX.FTZ R2, R17, R2, !PT ;  /* 0x0000000211027209 */ /* 0x000fc80007810000 */
[----:B------:R-:W-:Y:S01]  /*4400*/  FMNMX.FTZ R2, R18, R2, !PT ;  /* 0x0000000212027209 */ /* 0x000fe20007810000 */
[----:B--2---:R-:W-:-:S03]  /*4410*/  IMAD.IADD R0, R5, 0x1, R0 ;  /* 0x0000000105007824 */ /* 0x004fc600078e0200 */
[----:B------:R-:W-:Y:S02]  /*4420*/  FMNMX.FTZ R2, R21, R2, !PT ;  /* 0x0000000215027209 */ /* 0x000fe40007810000 */
[----:B------:R-:W-:Y:S02]  /*4430*/  IMNMX R0, R6, R0, PT ;  /* 0x0000000006007217 */ /* 0x000fe40003800200 */
[----:B------:R-:W-:Y:S02]  /*4440*/  FMNMX.FTZ R2, R69, R2, !PT ;  /* 0x0000000245027209 */ /* 0x000fe40007810000 */
[C---:B------:R-:W-:Y:S02]  /*4450*/  ISETP.GT.AND P5, PT, R0.reuse, RZ, PT ;  /* 0x000000ff0000720c */ /* 0x040fe40003fa4270 */
[C---:B------:R-:W-:Y:S02]  /*4460*/  ISETP.GT.AND P2, PT, R0.reuse, 0x1, PT ;  /* 0x000000010000780c */ /* 0x040fe40003f44270 */
[----:B------:R-:W-:-:S02]  /*4470*/  ISETP.GT.AND P0, PT, R0, 0x8, PT ;  /* 0x000000080000780c */ /* 0x000fc40003f04270 */
[----:B------:R-:W-:Y:S02]  /*4480*/  FSEL R5, R129, -INF , P5 ;  /* 0xff80000081057808 */ /* 0x000fe40002800000 */
[----:B------:R-:W-:Y:S02]  /*4490*/  FSEL R8, R128, -INF , P2 ;  /* 0xff80000080087808 */ /* 0x000fe40001000000 */
[----:B------:R-:W-:Y:S02]  /*44a0*/  ISETP.GT.AND P2, PT, R0, 0x9, PT ;  /* 0x000000090000780c */ /* 0x000fe40003f44270 */
[----:B------:R-:W-:Y:S02]  /*44b0*/  FSEL R10, R126, -INF , P0 ;  /* 0xff8000007e0a7808 */ /* 0x000fe40000000000 */
[----:B------:R-:W-:Y:S02]  /*44c0*/  FMNMX.FTZ R3, R5, R8, !PT ;  /* 0x0000000805037209 */ /* 0x000fe40007810000 */
[----:B------:R-:W-:-:S02]  /*44d0*/  ISETP.GT.AND P0, PT, R0, 0x10, PT ;  /* 0x000000100000780c */ /* 0x000fc40003f04270 */
[----:B------:R-:W-:Y:S02]  /*44e0*/  FSEL R15, R127, -INF , P2 ;  /* 0xff8000007f0f7808 */ /* 0x000fe40001000000 */
[----:B------:R-:W-:Y:S02]  /*44f0*/  FMNMX.FTZ R3, R10, R3, !PT ;  /* 0x000000030a037209 */ /* 0x000fe40007810000 */
[----:B------:R-:W-:Y:S02]  /*4500*/  ISETP.GT.AND P2, PT, R0, 0x11, PT ;  /* 0x000000110000780c */ /* 0x000fe40003f44270 */
[----:B------:R-:W-:Y:S02]  /*4510*/  FSEL R14, R94, -INF , P0 ;  /* 0xff8000005e0e7808 */ /* 0x000fe40000000000 */
[----:B------:R-:W-:Y:S02]  /*4520*/  FMNMX.FTZ R3, R15, R3, !PT ;  /* 0x000000030f037209 */ /* 0x000fe40007810000 */
[----:B------:R-:W-:-:S02]  /*4530*/  ISETP.GT.AND P0, PT, R0, 0x18, PT ;  /* 0x000000180000780c */ /* 0x000fc40003f04270 */
[----:B------:R-:W-:Y:S02]  /*4540*/  FSEL R19, R93, -INF , P2 ;  /* 0xff8000005d137808 */ /* 0x000fe40001000000 */
[----:B------:R-:W-:Y:S02]  /*4550*/  FMNMX.FTZ R3, R14, R3, !PT ;  /* 0x000000030e037209 */ /* 0x000fe40007810000 */
[C---:B------:R-:W-:Y:S02]  /*4560*/  ISETP.GT.AND P2, PT, R0.reuse, 0x19, PT ;  /* 0x000000190000780c */ /* 0x040fe40003f44270 */
        /* <DEDUP_REMOVED lines=8> */
[----:B------:R-:W-:-:S02]  /*45f0*/  FMNMX.FTZ R2, R70, R2, !PT ;  /* 0x0000000246027209 */ /* 0x000fc40007810000 */
[----:B------:R-:W-:Y:S02]  /*4600*/  ISETP.GT.AND P0, PT, R0, 0x28, PT ;  /* 0x000000280000780c */ /* 0x000fe40003f04270 */
[----:B------:R-:W-:Y:S02]  /*4610*/  FSEL R58, R83, -INF , P2 ;  /* 0xff800000533a7808 */ /* 0x000fe40001000000 */
[----:B------:R-:W-:Y:S02]  /*4620*/  FMNMX.FTZ R3, R59, R3, !PT ;  /* 0x000000033b037209 */ /* 0x000fe40007810000 */
[----:B------:R-:W-:Y:S02]  /*4630*/  FMNMX.FTZ R2, R108, R2, !PT ;  /* 0x000000026c027209 */ /* 0x000fe40007810000 */
[----:B------:R-:W-:Y:S02]  /*4640*/  ISETP.GT.AND P2, PT, R0, 0x29, PT ;  /* 0x000000290000780c */ /* 0x000fe40003f44270 */
[----:B------:R-:W-:-:S02]  /*4650*/  FSEL R57, R82, -INF , P0 ;  /* 0xff80000052397808 */ /* 0x000fc40000000000 */
[----:B------:R-:W-:Y:S02]  /*4660*/  FMNMX.FTZ R3, R58, R3, !PT ;  /* 0x000000033a037209 */ /* 0x000fe40007810000 */
        /* <DEDUP_REMOVED lines=17> */
[C---:B------:R-:W-:Y:S02]  /*4780*/  ISETP.GT.AND P0, PT, R0.reuse, 0x40, PT ;  /* 0x000000400000780c */ /* 0x040fe40003f04270 */
        /* <DEDUP_REMOVED lines=63> */
[----:B------:R-:W-:Y:S02]  /*4b80*/  FSEL R171, R26, -INF , P2 ;  /* 0xff8000001aab7808 */ /* 0x000fe40001000000 */
[----:B------:R-:W-:-:S02]  /*4b90*/  FMNMX.FTZ R2, R166, R3, !PT ;  /* 0x00000003a6027209 */ /* 0x000fc40007810000 */
[----:B------:R-:W2:Y:S02]  /*4ba0*/  SHFL.BFLY PT, R3, R0, 0x2, 0x1f ;  /* 0x0c401f0000037f89 */ /* 0x000ea400000e0000 */
[----:B------:R-:W-:-:S05]  /*4bb0*/  FMNMX.FTZ R2, R171, R2, !PT ;  /* 0x00000002ab027209 */ /* 0x000fca0007810000 */
[----:B------:R-:W3:Y:S01]  /*4bc0*/  SHFL.BFLY PT, R12, R2, 0x2, 0x1f ;  /* 0x0c401f00020c7f89 */ /* 0x000ee200000e0000 */
[----:B--2---:R-:W-:-:S05]  /*4bd0*/  FMNMX.FTZ R0, R3, R0, !PT ;  /* 0x0000000003007209 */ /* 0x004fca0007810000 */
[----:B------:R-:W2:Y:S01]  /*4be0*/  SHFL.BFLY PT, R68, R0, 0x1, 0x1f ;  /* 0x0c201f0000447f89 */ /* 0x000ea200000e0000 */
[----:B---3--:R-:W-:-:S05]  /*4bf0*/  FMNMX.FTZ R12, R2, R12, !PT ;  /* 0x0000000c020c7209 */ /* 0x008fca0007810000 */
[----:B------:R3:W4:Y:S01]  /*4c00*/  SHFL.BFLY PT, R3, R12, 0x1, 0x1f ;  /* 0x0c201f000c037f89 */ /* 0x00072200000e0000 */
[----:B--2---:R-:W-:-:S05]  /*4c10*/  FMNMX.FTZ R68, R0, R68, !PT ;  /* 0x0000004400447209 */ /* 0x004fca0007810000 */
.L_x_118:
[C---:B------:R-:W-:Y:S01]  /*4c20*/  FMUL.FTZ R2, R68.reuse, c[0x0][0x2d0] ;  /* 0x0000b40044027a20 */ /* 0x040fe20000410000 */
[----:B------:R-:W-:Y:S01]  /*4c30*/  FSETP.NEU.FTZ.AND P0, PT, R68, -INF , PT ;  /* 0xff8000004400780b */ /* 0x000fe20003f1d000 */
[----:B------:R-:W2:Y:S03]  /*4c40*/  LDL R235, [R1+0x4c] ;  /* 0x00004c0001eb7983 */ /* 0x000ea60000100800 */
[----:B------:R-:W-:Y:S01]  /*4c50*/  FSEL R2, R2, RZ, P0 ;  /* 0x000000ff02027208 */ /* 0x000fe20000000000 */
[----:B------:R-:W5:Y:S01]  /*4c60*/  LDL R234, [R1+0x4] ;  /* 0x0000040001ea7983 */ /* 0x000f620000100800 */
[----:B---34-:R-:W-:Y:S01]  /*4c70*/  FMNMX.FTZ R12, R3, R12, !PT ;  /* 0x0000000c030c7209 */ /* 0x018fe20007810000 */
[----:B------:R-:W-:Y:S01]  /*4c80*/  WARPSYNC 0xffffffff ;  /* 0xffffffff00007948 */ /* 0x000fe20003800000 */
[----:B------:R-:W-:Y:S01]  /*4c90*/  IADD3 R232, R232, -0x2, RZ ;  /* 0xfffffffee8e87810 */ /* 0x000fe20007ffe0ff */
[--C-:B------:R-:W-:Y:S01]  /*4ca0*/  FFMA.FTZ R0, R7, c[0x0][0x2d0], -R2.reuse ;  /* 0x0000b40007007a23 */ /* 0x100fe20000010802 */
[----:B------:R-:W-:Y:S01]  /*4cb0*/  FSETP.NEU.FTZ.AND P0, PT, R12, -INF , PT ;  /* 0xff8000000c00780b */ /* 0x000fe20003f1d000 */
[--C-:B------:R-:W-:Y:S01]  /*4cc0*/  FFMA.FTZ R3, R17, c[0x0][0x2d0], -R2.reuse ;  /* 0x0000b40011037a23 */ /* 0x100fe20000010802 */
[----:B------:R-:W-:Y:S01]  /*4cd0*/  LDSM.16.MT88.4 R36, [R204] ;  /* 0x00000000cc24783b */ /* 0x000fe20000004200 */
[----:B------:R3:W-:Y:S03]  /*4ce0*/  MUFU.EX2 R61, R0 ;  /* 0x00000000003d7308 */ /* 0x0007e60000000800 */
[----:B------:R-:W-:Y:S04]  /*4cf0*/  LDSM.16.MT88.4 R28, [R202+0x800] ;  /* 0x00080000ca1c783b */ /* 0x000fe80000004200 */
[----:B------:R-:W-:Y:S01]  /*4d00*/  LDSM.16.MT88.4 R40, [R203] ;  /* 0x00000000cb28783b */ /* 0x000fe20000004200 */
[----:B------:R4:W-:Y:S03]  /*4d10*/  MUFU.EX2 R73, R3 ;  /* 0x0000000300497308 */ /* 0x0009e60000000800 */
[----:B------:R-:W-:Y:S04]  /*4d20*/  LDSM.16.MT88.4 R52, [R204+0x800] ;  /* 0x00080000cc34783b */ /* 0x000fe80000004200 */
[----:B------:R-:W-:Y:S01]  /*4d30*/  LDSM.16.MT88.4 R48, [R215] ;  /* 0x00000000d730783b */ /* 0x000fe20000004200 */
[----:B---3--:R-:W-:-:S03]  /*4d40*/  FFMA.FTZ R0, R9, c[0x0][0x2d0], -R2 ;  /* 0x0000b40009007a23 */ /* 0x008fc60000010802 */
[----:B------:R-:W-:Y:S01]  /*4d50*/  LDSM.16.MT88.4 R44, [R205+0x800] ;  /* 0x00080000cd2c783b */ /* 0x000fe20000004200 */
[----:B------:R3:W1:Y:S01]  /*4d60*/  MUFU.EX2 R60, R0 ;  /* 0x00000000003c7308 */ /* 0x0006620000000800 */
[----:B----4-:R-:W-:-:S07]  /*4d70*/  FFMA.FTZ R3, R18, c[0x0][0x2d0], -R2 ;  /* 0x0000b40012037a23 */ /* 0x010fce0000010802 */
[----:B------:R-:W-:Y:S01]  /*4d80*/  MUFU.EX2 R75, R3 ;  /* 0x00000003004b7308 */ /* 0x000fe20000000800 */
[----:B---3--:R-:W-:-:S07]  /*4d90*/  FFMA.FTZ R0, R11, c[0x0][0x2d0], -R2 ;  /* 0x0000b4000b007a23 */ /* 0x008fce0000010802 */
[----:B------:R3:W-:Y:S02]  /*4da0*/  MUFU.EX2 R66, R0 ;  /* 0x0000000000427308 */ /* 0x0007e40000000800 */
[----:B---3--:R-:W-:-:S06]  /*4db0*/  FFMA.FTZ R0, R13, c[0x0][0x2d0], -R2 ;  /* 0x0000b4000d007a23 */ /* 0x008fcc0000010802 */
[----:B------:R3:W4:Y:S02]  /*4dc0*/  MUFU.EX2 R67, R0 ;  /* 0x0000000000437308 */ /* 0x0007240000000800 */
[----:B---3--:R-:W-:-:S06]  /*4dd0*/  FFMA.FTZ R0, R16, c[0x0][0x2d0], -R2 ;  /* 0x0000b40010007a23 */ /* 0x008fcc0000010802 */
[----:B------:R3:W-:Y:S02]  /*4de0*/  MUFU.EX2 R74, R0 ;  /* 0x00000000004a7308 */ /* 0x0007e40000000800 */
[----:B---3--:R-:W-:-:S05]  /*4df0*/  FMUL.FTZ R0, R12, c[0x0][0x2d0] ;  /* 0x0000b4000c007a20 */ /* 0x008fca0000410000 */
[----:B------:R-:W-:-:S05]  /*4e00*/  FSEL R0, R0, RZ, P0 ;  /* 0x000000ff00007208 */ /* 0x000fca0000000000 */
[--C-:B------:R-:W-:Y:S02]  /*4e10*/  FFMA.FTZ R3, R5, c[0x0][0x2d0], -R0.reuse ;  /* 0x0000b40005037a23 */ /* 0x100fe40000010800 */
[----:B-1----:R-:W1:Y:S02]  /*4e20*/  LDSM.16.MT88.4 R4, [R202] ;  /* 0x00000000ca04783b */ /* 0x002e640000004200 */
[----:B------:R3:W-:Y:S02]  /*4e30*/  MUFU.EX2 R64, R3 ;  /* 0x0000000300407308 */ /* 0x0007e40000000800 */
[----:B---3--:R-:W-:Y:S01]  /*4e40*/  FFMA.FTZ R3, R8, c[0x0][0x2d0], -R0 ;  /* 0x0000b40008037a23 */ /* 0x008fe20000010800 */
[----:B------:R-:W-:-:S05]  /*4e50*/  F2FP.PACK_AB R8, R60, R61 ;  /* 0x0000003d3c08723e */ /* 0x000fca00000000ff */
[----:B------:R3:W1:Y:S02]  /*4e60*/  MUFU.EX2 R13, R3 ;  /* 0x00000003000d7308 */ /* 0x0006640000000800 */
[----:B---3--:R-:W-:Y:S01]  /*4e70*/  FFMA.FTZ R3, R10, c[0x0][0x2d0], -R0 ;  /* 0x0000b4000a037a23 */ /* 0x008fe20000010800 */
[----:B----4-:R-:W-:Y:S02]  /*4e80*/  F2FP.PACK_AB R10, R67, R66 ;  /* 0x00000042430a723e */ /* 0x010fe400000000ff */
[----:B-1----:R-:W-:-:S03]  /*4e90*/  F2FP.PACK_AB R9, R13, R64 ;  /* 0x000000400d09723e */ /* 0x002fc600000000ff */
[----:B------:R1:W3:Y:S01]  /*4ea0*/  MUFU.EX2 R65, R3 ;  /* 0x0000000300417308 */ /* 0x0002e20000000800 */
[----:B------:R-:W-:Y:S02]  /*4eb0*/  FADD.FTZ R13, R64, R13 ;  /* 0x0000000d400d7221 */ /* 0x000fe40000010000 */
[----:B-1----:R-:W-:Y:S02]  /*4ec0*/  FFMA.FTZ R3, R15, c[0x0][0x2d0], -R0 ;  /* 0x0000b4000f037a23 */ /* 0x002fe40000010800 */
[----:B---3--:R-:W-:-:S03]  /*4ed0*/  FADD.FTZ R13, R65, R13 ;  /* 0x0000000d410d7221 */ /* 0x008fc60000010000 */
[----:B------:R1:W3:Y:S02]  /*4ee0*/  MUFU.EX2 R15, R3 ;  /* 0x00000003000f7308 */ /* 0x0002e40000000800 */
[----:B-1----:R-:W-:Y:S01]  /*4ef0*/  FFMA.FTZ R3, R21, c[0x0][0x2d0], -R2 ;  /* 0x0000b40015037a23 */ /* 0x002fe20000010802 */
[C---:B---3--:R-:W-:Y:S01]  /*4f00*/  F2FP.PACK_AB R11, R15.reuse, R65 ;  /* 0x000000410f0b723e */ /* 0x048fe200000000ff */
[----:B------:R-:W-:-:S04]  /*4f10*/  FADD.FTZ R13, R15, R13 ;  /* 0x0000000d0f0d7221 */ /* 0x000fc80000010000 */
[----:B------:R1:W-:Y:S02]  /*4f20*/  MUFU.EX2 R230, R3 ;  /* 0x0000000300e67308 */ /* 0x0003e40000000800 */
[----:B------:R-:W-:Y:S07]  /*4f30*/  HMMA.16816.F32 R24, R8, R4, RZ ;  /* 0x000000040818723c */ /* 0x000fee00000018ff */
[----:B------:R-:W-:Y:S01]  /*4f40*/  F2FP.PACK_AB R4, R73, R74 ;  /* 0x0000004a4904723e */ /* 0x000fe200000000ff */
[----:B-1----:R-:W-:-:S04]  /*4f50*/  FFMA.FTZ R3, R14, c[0x0][0x2d0], -R0 ;  /* 0x0000b4000e037a23 */ /* 0x002fc80000010800 */
[----:B------:R1:W3:Y:S02]  /*4f60*/  MUFU.EX2 R14, R3 ;  /* 0x00000003000e7308 */ /* 0x0002e40000000800 */
[----:B-1----:R-:W-:Y:S02]  /*4f70*/  FFMA.FTZ R3, R19, c[0x0][0x2d0], -R0 ;  /* 0x0000b40013037a23 */ /* 0x002fe40000010800 */
[----:B------:R-:W-:Y:S01]  /*4f80*/  HMMA.16816.F32 R16, R8, R36, RZ ;  /* 0x000000240810723c */ /* 0x000fe200000018ff */
[----:B---3--:R-:W-:-:S03]  /*4f90*/  FADD.FTZ R13, R14, R13 ;  /* 0x0000000d0e0d7221 */ /* 0x008fc60000010000 */
[----:B------:R1:W3:Y:S02]  /*4fa0*/  MUFU.EX2 R72, R3 ;  /* 0x0000000300487308 */ /* 0x0002e40000000800 */
[----:B-1----:R-:W-:Y:S01]  /*4fb0*/  FFMA.FTZ R3, R20, c[0x0][0x2d0], -R0 ;  /* 0x0000b40014037a23 */ /* 0x002fe20000010800 */
[C---:B---3--:R-:W-:Y:S01]  /*4fc0*/  F2FP.PACK_AB R5, R72.reuse, R14 ;  /* 0x0000000e4805723e */ /* 0x048fe200000000ff */
[----:B------:R-:W-:Y:S01]  /*4fd0*/  HMMA.16816.F32 R20, R8, R6, RZ ;  /* 0x000000060814723c */ /* 0x000fe200000018ff */
[----:B------:R-:W-:-:S03]  /*4fe0*/  FADD.FTZ R13, R72, R13 ;  /* 0x0000000d480d7221 */ /* 0x000fc60000010000 */
[----:B------:R1:W-:Y:S03]  /*4ff0*/  MUFU.EX2 R229, R3 ;  /* 0x0000000300e57308 */ /* 0x0003e60000000800 */
[----:B------:R-:W-:Y:S01]  /*5000*/  F2FP.PACK_AB R6, R230, R75 ;  /* 0x0000004be606723e */ /* 0x000fe200000000ff */
[----:B-1----:R-:W-:Y:S02]  /*5010*/  FFMA.FTZ R3, R32, c[0x0][0x2d0], -R0 ;  /* 0x0000b40020037a23 */ /* 0x002fe40000010800 */
[----:B------:R-:W1:Y:S02]  /*5020*/  LDSM.16.MT88.4 R32, [R203+0x800] ;  /* 0x00080000cb20783b */ /* 0x000e640000004200 */
[----:B------:R-:W3:Y:S02]  /*5030*/  MUFU.EX2 R228, R3 ;  /* 0x0000000300e47308 */ /* 0x000ee40000000800 */
[----:B---3--:R-:W-:Y:S01]  /*5040*/  F2FP.PACK_AB R7, R228, R229 ;  /* 0x000000e5e407723e */ /* 0x008fe200000000ff */
[----:B------:R-:W-:-:S04]  /*5050*/  FADD.FTZ R3, R61, R60 ;  /* 0x0000003c3d037221 */ /* 0x000fc80000010000 */
[----:B------:R-:W-:Y:S02]  /*5060*/  FADD.FTZ R3, R66, R3 ;  /* 0x0000000342037221 */ /* 0x000fe40000010000 */
[----:B------:R-:W-:Y:S02]  /*5070*/  HMMA.16816.F32 R116, R4, R28, R24 ;  /* 0x0000001c0474723c */ /* 0x000fe40000001818 */
[----:B------:R-:W-:-:S04]  /*5080*/  FADD.FTZ R3, R67, R3 ;  /* 0x0000000343037221 */ /* 0x000fc80000010000 */
[----:B------:R-:W-:Y:S02]  /*5090*/  FADD.FTZ R3, R74, R3 ;  /* 0x000000034a037221 */ /* 0x000fe40000010000 */
[----:B------:R-:W-:Y:S02]  /*50a0*/  HMMA.16816.F32 R104, R4, R30, R20 ;  /* 0x0000001e0468723c */ /* 0x000fe40000001814 */
[----:B------:R-:W-:-:S04]  /*50b0*/  FADD.FTZ R3, R73, R3 ;  /* 0x0000000349037221 */ /* 0x000fc80000010000 */
[----:B------:R-:W-:Y:S02]  /*50c0*/  FADD.FTZ R14, R75, R3 ;  /* 0x000000034b0e7221 */ /* 0x000fe40000010000 */
[----:B------:R-:W-:Y:S01]  /*50d0*/  HMMA.16816.F32 R28, R8, R38, RZ ;  /* 0x00000026081c723c */ /* 0x000fe200000018ff */
[----:B------:R-:W3:Y:S01]  /*50e0*/  LDSM.16.MT88.4 R36, [R202+0x4000] ;  /* 0x00400000ca24783b */ /* 0x000ee20000004200 */
[----:B------:R-:W-:-:S04]  /*50f0*/  FFMA.FTZ R3, R69, c[0x0][0x2d0], -R2 ;  /* 0x0000b40045037a23 */ /* 0x000fc80000010802 */
[----:B------:R4:W-:Y:S02]  /*5100*/  MUFU.EX2 R15, R3 ;  /* 0x00000003000f7308 */ /* 0x0009e40000000800 */
[----:B------:R-:W-:Y:S08]  /*5110*/  HMMA.16816.F32 R24, R8, R40, RZ ;  /* 0x000000280818723c */ /* 0x000ff000000018ff */
[----:B------:R-:W-:Y:S01]  /*5120*/  HMMA.16816.F32 R112, R4, R52, R16 ;  /* 0x000000340470723c */ /* 0x000fe20000001810 */
[----:B----4-:R-:W-:-:S07]  /*5130*/  FFMA.FTZ R3, R70, c[0x0][0x2d0], -R2 ;  /* 0x0000b40046037a23 */ /* 0x010fce0000010802 */
[----:B------:R-:W-:Y:S01]  /*5140*/  HMMA.16816.F32 R16, R8, R48, RZ ;  /* 0x000000300810723c */ /* 0x000fe200000018ff */
[----:B------:R4:W2:Y:S07]  /*5150*/  MUFU.EX2 R172, R3 ;  /* 0x0000000300ac7308 */ /* 0x0008ae0000000800 */
[----:B-1----:R-:W-:Y:S01]  /*5160*/  HMMA.16816.F32 R100, R4, R32, R24 ;  /* 0x000000200464723c */ /* 0x002fe20000001818 */
[----:B------:R-:W1:Y:S07]  /*5170*/  LDSM.16.MT88.4 R24, [R202+0x4800] ;  /* 0x00480000ca18783b */ /* 0x000e6e0000004200 */
[----:B------:R-:W-:Y:S01]  /*5180*/  HMMA.16816.F32 R20, R8, R42, RZ ;  /* 0x0000002a0814723c */ /* 0x000fe200000018ff */
[----:B----4-:R-:W-:-:S04]  /*5190*/  FFMA.FTZ R3, R108, c[0x0][0x2d0], -R2 ;  /* 0x0000b4006c037a23 */ /* 0x010fc80000010802 */
[----:B------:R4:W-:Y:S03]  /*51a0*/  MUFU.EX2 R108, R3 ;  /* 0x00000003006c7308 */ /* 0x0009e60000000800 */
[----:B------:R-:W-:Y:S08]  /*51b0*/  HMMA.16816.F32 R96, R4, R44, R16 ;  /* 0x0000002c0460723c */ /* 0x000ff00000001810 */
[----:B---3--:R-:W-:Y:S01]  /*51c0*/  HMMA.16816.F32 R16, R8, R36, RZ ;  /* 0x000000240810723c */ /* 0x008fe200000018ff */
[----:B----4-:R-:W-:-:S07]  /*51d0*/  FFMA.FTZ R3, R109, c[0x0][0x2d0], -R2 ;  /* 0x0000b4006d037a23 */ /* 0x010fce0000010802 */
[C---:B------:R-:W-:Y:S01]  /*51e0*/  HMMA.16816.F32 R84, R4.reuse, R34, R20 ;  /* 0x000000220454723c */ /* 0x040fe20000001814 */
[----:B------:R3:W4:Y:S07]  /*51f0*/  MUFU.EX2 R173, R3 ;  /* 0x0000000300ad7308 */ /* 0x00072e0000000800 */
[----:B------:R-:W-:Y:S01]  /*5200*/  HMMA.16816.F32 R92, R4, R54, R28 ;  /* 0x00000036045c723c */ /* 0x000fe2000000181c */
[----:B------:R-:W2:Y:S07]  /*5210*/  LDSM.16.MT88.4 R28, [R204+0x4000] ;  /* 0x00400000cc1c783b */ /* 0x000eae0000004200 */
[----:B------:R-:W-:Y:S01]  /*5220*/  HMMA.16816.F32 R20, R8, R50, RZ ;  /* 0x000000320814723c */ /* 0x000fe200000018ff */
[----:B---3--:R-:W-:-:S04]  /*5230*/  FFMA.FTZ R3, R59, c[0x0][0x2d0], -R0 ;  /* 0x0000b4003b037a23 */ /* 0x008fc80000010800 */
[----:B------:R3:W-:Y:S03]  /*5240*/  MUFU.EX2 R70, R3 ;  /* 0x0000000300467308 */ /* 0x0007e60000000800 */
[----:B-1----:R-:W-:Y:S08]  /*5250*/  HMMA.16816.F32 R80, R4, R24, R16 ;  /* 0x000000180450723c */ /* 0x002ff00000001810 */
[----:B------:R-:W-:Y:S01]  /*5260*/  HMMA.16816.F32 R16, R8, R38, RZ ;  /* 0x000000260810723c */ /* 0x000fe200000018ff */
[----:B---3--:R-:W-:-:S07]  /*5270*/  FFMA.FTZ R3, R58, c[0x0][0x2d0], -R0 ;  /* 0x0000b4003a037a23 */ /* 0x008fce0000010800 */
[C---:B------:R-:W-:Y:S01]  /*5280*/  HMMA.16816.F32 R52, R4.reuse, R46, R20 ;  /* 0x0000002e0434723c */ /* 0x040fe20000001814 */
[----:B------:R-:W1:Y:S01]  /*5290*/  LDSM.16.MT88.4 R20, [R204+0x4800] ;  /* 0x00480000cc14783b */ /* 0x000e620000004200 */
[----:B------:R3:W1:Y:S11]  /*52a0*/  MUFU.EX2 R69, R3 ;  /* 0x0000000300457308 */ /* 0x0006760000000800 */
[----:B------:R-:W-:Y:S03]  /*52b0*/  @!UPT UIADD3 URZ, URZ, URZ, URZ ;  /* 0x0000003f3f3ff290 */ /* 0x000fe6000fffe03f */
[----:B------:R-:W-:Y:S01]  /*52c0*/  HMMA.16816.F32 R60, R4, R26, R16 ;  /* 0x0000001a043c723c */ /* 0x000fe20000001810 */
[----:B------:R-:W4:Y:S01]  /*52d0*/  LDSM.16.MT88.4 R24, [R203+0x4000] ;  /* 0x00400000cb18783b */ /* 0x000f220000004200 */
[----:B---3--:R-:W-:-:S04]  /*52e0*/  FFMA.FTZ R3, R57, c[0x0][0x2d0], -R0 ;  /* 0x0000b40039037a23 */ /* 0x008fc80000010800 */
[----:B------:R3:W-:Y:S02]  /*52f0*/  MUFU.EX2 R174, R3 ;  /* 0x0000000300ae7308 */ /* 0x0007e40000000800 */
[----:B--2---:R-:W-:Y:S01]  /*5300*/  HMMA.16816.F32 R16, R8, R28, RZ ;  /* 0x0000001c0810723c */ /* 0x004fe200000018ff */
[----:B---3--:R-:W-:-:S05]  /*5310*/  FFMA.FTZ R3, R56, c[0x0][0x2d0], -R0 ;  /* 0x0000b40038037a23 */ /* 0x008fca0000010800 */
[----:B------:R2:W3:Y:S11]  /*5320*/  MUFU.EX2 R175, R3 ;  /* 0x0000000300af7308 */ /* 0x0004f60000000800 */
[----:B------:R-:W-:Y:S07]  /*5330*/  @!UPT UIADD3 URZ, URZ, URZ, URZ ;  /* 0x0000003f3f3ff290 */ /* 0x000fee000fffe03f */
[----:B-1----:R-:W-:Y:S08]  /*5340*/  HMMA.16816.F32 R88, R4, R20, R16 ;  /* 0x000000140458723c */ /* 0x002ff00000001810 */
[----:B------:R-:W-:Y:S01]  /*5350*/  HMMA.16816.F32 R16, R8, R30, RZ ;  /* 0x0000001e0810723c */ /* 0x000fe200000018ff */
[----:B--2---:R-:W-:-:S04]  /*5360*/  FFMA.FTZ R3, R122, c[0x0][0x2d0], -R2 ;  /* 0x0000b4007a037a23 */ /* 0x004fc80000010802 */
[----:B------:R1:W-:Y:S02]  /*5370*/  MUFU.EX2 R109, R3 ;  /* 0x00000003006d7308 */ /* 0x0003e40000000800 */
[----:B-1----:R-:W-:Y:S11]  /*5380*/  FFMA.FTZ R3, R123, c[0x0][0x2d0], -R2 ;  /* 0x0000b4007b037a23 */ /* 0x002ff60000010802 */
[----:B------:R-:W-:Y:S06]  /*5390*/  @!UPT UIADD3 URZ, URZ, URZ, URZ ;  /* 0x0000003f3f3ff290 */ /* 0x000fec000fffe03f */
[----:B------:R-:W-:Y:S01]  /*53a0*/  HMMA.16816.F32 R76, R4, R22, R16 ;  /* 0x00000016044c723c */ /* 0x000fe20000001810 */
[----:B------:R-:W1:Y:S07]  /*53b0*/  LDSM.16.MT88.4 R20, [R203+0x4800] ;  /* 0x00480000cb14783b */ /* 0x000e6e0000004200 */
[----:B----4-:R-:W-:Y:S11]  /*53c0*/  HMMA.16816.F32 R16, R8, R24, RZ ;  /* 0x000000180810723c */ /* 0x010ff600000018ff */
[----:B------:R-:W-:Y:S11]  /*53d0*/  @!UPT UIADD3 URZ, URZ, URZ, URZ ;  /* 0x0000003f3f3ff290 */ /* 0x000ff6000fffe03f */
[----:B------:R-:W-:Y:S02]  /*53e0*/  @!UPT UIADD3 URZ, URZ, URZ, URZ ;  /* 0x0000003f3f3ff290 */ /* 0x000fe4000fffe03f */
[----:B-1----:R-:W-:Y:S08]  /*53f0*/  HMMA.16816.F32 R72, R4, R20, R16 ;  /* 0x000000140448723c */ /* 0x002ff00000001810 */
[----:B------:R-:W-:Y:S11]  /*5400*/  HMMA.16816.F32 R16, R8, R26, RZ ;  /* 0x0000001a0810723c */ /* 0x000ff600000018ff */
[----:B------:R-:W-:Y:S11]  /*5410*/  @!UPT UIADD3 URZ, URZ, URZ, URZ ;  /* 0x0000003f3f3ff290 */ /* 0x000ff6000fffe03f */
[----:B------:R-:W-:Y:S02]  /*5420*/  @!UPT UIADD3 URZ, URZ, URZ, URZ ;  /* 0x0000003f3f3ff290 */ /* 0x000fe4000fffe03f */
[----:B------:R-:W-:Y:S01]  /*5430*/  HMMA.16816.F32 R64, R4, R22, R16 ;  /* 0x000000160440723c */ /* 0x000fe20000001810 */
[----:B------:R-:W1:Y:S07]  /*5440*/  LDSM.16.MT88.4 R16, [R205+0x4000] ;  /* 0x00400000cd10783b */ /* 0x000e6e0000004200 */
[C---:B-1----:R-:W-:Y:S08]  /*5450*/  HMMA.16816.F32 R20, R8.reuse, R16, RZ ;  /* 0x000000100814723c */ /* 0x042ff000000018ff */
[----:B------:R-:W-:Y:S01]  /*5460*/  HMMA.16816.F32 R8, R8, R18, RZ ;  /* 0x000000120808723c */ /* 0x000fe200000018ff */
[----:B------:R-:W1:Y:S11]  /*5470*/  LDSM.16.MT88.4 R16, [R205+0x4800] ;  /* 0x00480000cd10783b */ /* 0x000e760000004200 */
[----:B------:R-:W-:Y:S04]  /*5480*/  @!UPT UIADD3 URZ, URZ, URZ, URZ ;  /* 0x0000003f3f3ff290 */ /* 0x000fe8000fffe03f */
[C---:B-1----:R-:W-:Y:S08]  /*5490*/  HMMA.16816.F32 R48, R4.reuse, R16, R20 ;  /* 0x000000100430723c */ /* 0x042ff00000001814 */
[----:B------:R-:W-:Y:S01]  /*54a0*/  HMMA.16816.F32 R16, R4, R18, R8 ;  /* 0x000000120410723c */ /* 0x000fe20000001808 */
[----:B------:R-:W1:Y:S06]  /*54b0*/  LDSM.16.MT88.4 R8, [R202+0x1000] ;  /* 0x00100000ca08783b */ /* 0x000e6c0000004200 */
[----:B------:R-:W-:-:S02]  /*54c0*/  F2FP.PACK_AB R4, R172, R15 ;  /* 0x0000000fac04723e */ /* 0x000fc400000000ff */
[----:B------:R-:W-:Y:S02]  /*54d0*/  F2FP.PACK_AB R6, R173, R108 ;  /* 0x0000006cad06723e */ /* 0x000fe400000000ff */
[----:B------:R-:W-:Y:S02]  /*54e0*/  F2FP.PACK_AB R5, R69, R70 ;  /* 0x000000464505723e */ /* 0x000fe400000000ff */
[----:B---3--:R-:W-:-:S07]  /*54f0*/  F2FP.PACK_AB R7, R175, R174 ;  /* 0x000000aeaf07723e */ /* 0x008fce00000000ff */
[C---:B-1----:R-:W-:Y:S08]  /*5500*/  HMMA.16816.F32 R40, R4.reuse, R8, R116 ;  /* 0x000000080428723c */ /* 0x042ff00000001874 */
[----:B------:R-:W-:Y:S01]  /*5510*/  HMMA.16816.F32 R28, R4, R10, R104 ;  /* 0x0000000a041c723c */ /* 0x000fe20000001868 */
[----:B------:R-:W1:Y:S01]  /*5520*/  LDSM.16.MT88.4 R8, [R204+0x1000] ;  /* 0x00100000cc08783b */ /* 0x000e620000004200 */
[----:B------:R2:W3:Y:S02]  /*5530*/  MUFU.EX2 R107, R3 ;  /* 0x00000003006b7308 */ /* 0x0004e40000000800 */
[----:B--2---:R-:W-:-:S06]  /*5540*/  FFMA.FTZ R3, R125, c[0x0][0x2d0], -R2 ;  /* 0x0000b4007d037a23 */ /* 0x004fcc0000010802 */
[----:B------:R2:W-:Y:S02]  /*5550*/  MUFU.EX2 R106, R3 ;  /* 0x00000003006a7308 */ /* 0x0005e40000000800 */
[----:B--2---:R-:W-:Y:S01]  /*5560*/  FFMA.FTZ R3, R124, c[0x0][0x2d0], -R2 ;  /* 0x0000b4007c037a23 */ /* 0x004fe20000010802 */
[C---:B-1----:R-:W-:Y:S05]  /*5570*/  HMMA.16816.F32 R36, R4.reuse, R8, R112 ;  /* 0x000000080424723c */ /* 0x042fea0000001870 */
[----:B------:R1:W2:Y:S03]  /*5580*/  MUFU.EX2 R122, R3 ;  /* 0x00000003007a7308 */ /* 0x0002a60000000800 */
[----:B------:R-:W-:Y:S01]  /*5590*/  HMMA.16816.F32 R24, R4, R10, R92 ;  /* 0x0000000a0418723c */ /* 0x000fe2000000185c */
[----:B------:R-:W4:Y:S01]  /*55a0*/  LDSM.16.MT88.4 R8, [R203+0x1000] ;  /* 0x00100000cb08783b */ /* 0x000f220000004200 */
[----:B-1----:R-:W-:-:S04]  /*55b0*/  FFMA.FTZ R3, R121, c[0x0][0x2d0], -R0 ;  /* 0x0000b40079037a23 */ /* 0x002fc80000010800 */
[----:B------:R1:W-:Y:S02]  /*55c0*/  MUFU.EX2 R105, R3 ;  /* 0x0000000300697308 */ /* 0x0003e40000000800 */
[----:B-1----:R-:W-:-:S06]  /*55d0*/  FFMA.FTZ R3, R120, c[0x0][0x2d0], -R0 ;  /* 0x0000b40078037a23 */ /* 0x002fcc0000010800 */
[----:B------:R1:W1:Y:S01]  /*55e0*/  MUFU.EX2 R104, R3 ;  /* 0x0000000300687308 */ /* 0x0002620000000800 */
[C---:B----4-:R-:W-:Y:S08]  /*55f0*/  HMMA.16816.F32 R32, R4.reuse, R8, R100 ;  /* 0x000000080420723c */ /* 0x050ff00000001864 */
[----:B------:R-:W-:Y:S01]  /*5600*/  HMMA.16816.F32 R20, R4, R10, R84 ;  /* 0x0000000a0414723c */ /* 0x000fe20000001854 */
[----:B------:R-:W4:Y:S01]  /*5610*/  LDSM.16.MT88.4 R8, [R205+0x1000] ;  /* 0x00100000cd08783b */ /* 0x000f220000004200 */
[----:B-1----:R-:W-:-:S04]  /*5620*/  FFMA.FTZ R3, R111, c[0x0][0x2d0], -R0 ;  /* 0x0000b4006f037a23 */ /* 0x002fc80000010800 */
[----:B------:R1:W-:Y:S02]  /*5630*/  MUFU.EX2 R120, R3 ;  /* 0x0000000300787308 */ /* 0x0003e40000000800 */
[----:B-1----:R-:W-:-:S06]  /*5640*/  FFMA.FTZ R3, R110, c[0x0][0x2d0], -R0 ;  /* 0x0000b4006e037a23 */ /* 0x002fcc0000010800 */
[----:B------:R1:W1:Y:S01]  /*5650*/  MUFU.EX2 R121, R3 ;  /* 0x0000000300797308 */ /* 0x0002620000000800 */
[----:B----4-:R-:W-:Y:S01]  /*5660*/  HMMA.16816.F32 R44, R4, R8, R96 ;  /* 0x00000008042c723c */ /* 0x010fe20000001860 */
[----:B-1----:R-:W-:-:S06]  /*5670*/  FFMA.FTZ R3, R147, c[0x0][0x2d0], -R2 ;  /* 0x0000b40093037a23 */ /* 0x002fcc0000010802 */
[----:B------:R1:W-:Y:S01]  /*5680*/  MUFU.EX2 R113, R3 ;  /* 0x0000000300717308 */ /* 0x0003e20000000800 */
[----:B------:R-:W-:Y:S01]  /*5690*/  HMMA.16816.F32 R52, R4, R10, R52 ;  /* 0x0000000a0434723c */ /* 0x000fe20000001834 */
[----:B------:R-:W4:Y:S01]  /*56a0*/  LDSM.16.MT88.4 R8, [R202+0x5000] ;  /* 0x00500000ca08783b */ /* 0x000f220000004200 */
[----:B-1----:R-:W-:-:S05]  /*56b0*/  FFMA.FTZ R3, R146, c[0x0][0x2d0], -R2 ;  /* 0x0000b40092037a23 */ /* 0x002fca0000010802 */
[----:B------:R1:W-:Y:S02]  /*56c0*/  MUFU.EX2 R114, R3 ;  /* 0x0000000300727308 */ /* 0x0003e40000000800 */
[----:B-1----:R-:W-:-:S06]  /*56d0*/  FFMA.FTZ R3, R145, c[0x0][0x2d0], -R2 ;  /* 0x0000b40091037a23 */ /* 0x002fcc0000010802 */
[----:B------:R1:W-:Y:S01]  /*56e0*/  MUFU.EX2 R115, R3 ;  /* 0x0000000300737308 */ /* 0x0003e20000000800 */
[C---:B----4-:R-:W-:Y:S08]  /*56f0*/  HMMA.16816.F32 R56, R4.reuse, R8, R80 ;  /* 0x000000080438723c */ /* 0x050ff00000001850 */
[----:B------:R-:W-:Y:S01]  /*5700*/  HMMA.16816.F32 R60, R4, R10, R60 ;  /* 0x0000000a043c723c */ /* 0x000fe2000000183c */
[----:B------:R-:W4:Y:S01]  /*5710*/  LDSM.16.MT88.4 R8, [R204+0x5000] ;  /* 0x00500000cc08783b */ /* 0x000f220000004200 */
[----:B-1----:R-:W-:-:S04]  /*5720*/  FFMA.FTZ R3, R144, c[0x0][0x2d0], -R2 ;  /* 0x0000b40090037a23 */ /* 0x002fc80000010802 */
[----:B------:R1:W1:Y:S02]  /*5730*/  MUFU.EX2 R231, R3 ;  /* 0x0000000300e77308 */ /* 0x0002640000000800 */
[----:B-1----:R-:W-:Y:S01]  /*5740*/  FADD.FTZ R3, R230, R14 ;  /* 0x0000000ee6037221 */ /* 0x002fe20000010000 */
[C---:B----4-:R-:W-:Y:S08]  /*5750*/  HMMA.16816.F32 R88, R4.reuse, R8, R88 ;  /* 0x000000080458723c */ /* 0x050ff00000001858 */
[C---:B------:R-:W-:Y:S01]  /*5760*/  HMMA.16816.F32 R76, R4.reuse, R10, R76 ;  /* 0x0000000a044c723c */ /* 0x040fe2000000184c */
[----:B------:R-:W1:Y:S07]  /*5770*/  LDSM.16.MT88.4 R8, [R203+0x5000] ;  /* 0x00500000cb08783b */ /* 0x000e6e0000004200 */
[C---:B-1----:R-:W-:Y:S08]  /*5780*/  HMMA.16816.F32 R84, R4.reuse, R8, R72 ;  /* 0x000000080454723c */ /* 0x042ff00000001848 */
[C---:B------:R-:W-:Y:S01]  /*5790*/  HMMA.16816.F32 R72, R4.reuse, R10, R64 ;  /* 0x0000000a0448723c */ /* 0x040fe20000001840 */
[----:B------:R-:W1:Y:S07]  /*57a0*/  LDSM.16.MT88.4 R8, [R205+0x5000] ;  /* 0x00500000cd08783b */ /* 0x000e6e0000004200 */
[C---:B-1----:R-:W-:Y:S08]  /*57b0*/  HMMA.16816.F32 R80, R4.reuse, R8, R48 ;  /* 0x000000080450723c */ /* 0x042ff00000001830 */
[----:B------:R-:W-:Y:S01]  /*57c0*/  HMMA.16816.F32 R64, R4, R10, R16 ;  /* 0x0000000a0440723c */ /* 0x000fe20000001810 */
[----:B------:R-:W1:Y:S06]  /*57d0*/  LDSM.16.MT88.4 R8, [R202+0x1800] ;  /* 0x00180000ca08783b */ /* 0x000e6c0000004200 */
[----:B---3--:R-:W-:-:S02]  /*57e0*/  F2FP.PACK_AB R4, R107, R109 ;  /* 0x0000006d6b04723e */ /* 0x008fc400000000ff */
[----:B--2---:R-:W-:Y:S02]  /*57f0*/  F2FP.PACK_AB R6, R122, R106 ;  /* 0x0000006a7a06723e */ /* 0x004fe400000000ff */
[----:B------:R-:W-:Y:S02]  /*5800*/  F2FP.PACK_AB R5, R104, R105 ;  /* 0x000000696805723e */ /* 0x000fe400000000ff */
[----:B------:R-:W-:-:S07]  /*5810*/  F2FP.PACK_AB R7, R121, R120 ;  /* 0x000000787907723e */ /* 0x000fce00000000ff */
[C---:B-1----:R-:W-:Y:S08]  /*5820*/  HMMA.16816.F32 R132, R4.reuse, R8, R40 ;  /* 0x000000080484723c */ /* 0x042ff00000001828 */
[C---:B------:R-:W-:Y:S01]  /*5830*/  HMMA.16816.F32 R96, R4.reuse, R10, R28 ;  /* 0x0000000a0460723c */ /* 0x040fe2000000181c */
[----:B------:R-:W1:Y:S07]  /*5840*/  LDSM.16.MT88.4 R8, [R204+0x1800] ;  /* 0x00180000cc08783b */ /* 0x000e6e0000004200 */
        /* <DEDUP_REMOVED lines=21> */
[----:B------:R-:W-:Y:S01]  /*59a0*/  FFMA.FTZ R4, R129, c[0x0][0x2d0], -R0 ;  /* 0x0000b40081047a23 */ /* 0x000fe20000010800 */
[----:B------:R-:W-:Y:S01]  /*59b0*/  F2FP.PACK_AB R6, R231, R115 ;  /* 0x00000073e706723e */ /* 0x000fe200000000ff */
[----:B------:R-:W-:-:S02]  /*59c0*/  FADD.FTZ R5, R229, R13 ;  /* 0x0000000de5057221 */ /* 0x000fc40000010000 */
[----:B------:R2:W-:Y:S02]  /*59d0*/  MUFU.EX2 R112, R4 ;  /* 0x0000000400707308 */ /* 0x0005e40000000800 */
[----:B------:R-:W-:Y:S02]  /*59e0*/  FADD.FTZ R5, R228, R5 ;  /* 0x00000005e4057221 */ /* 0x000fe40000010000 */
[----:B--2---:R-:W-:Y:S02]  /*59f0*/  FADD.FTZ R4, R15, R3 ;  /* 0x000000030f047221 */ /* 0x004fe40000010000 */
[----:B------:R-:W-:Y:S02]  /*5a00*/  FFMA.FTZ R3, R128, c[0x0][0x2d0], -R0 ;  /* 0x0000b40080037a23 */ /* 0x000fe40000010800 */
[----:B------:R-:W-:Y:S02]  /*5a10*/  FFMA.FTZ R15, R170, c[0x0][0x2d0], -R2 ;  /* 0x0000b400aa0f7a23 */ /* 0x000fe40000010802 */
[----:B------:R2:W-:Y:S02]  /*5a20*/  MUFU.EX2 R228, R3 ;  /* 0x0000000300e47308 */ /* 0x0005e40000000800 */
[----:B--2---:R-:W-:-:S06]  /*5a30*/  FFMA.FTZ R3, R131, c[0x0][0x2d0], -R0 ;  /* 0x0000b40083037a23 */ /* 0x004fcc0000010800 */
[----:B------:R2:W-:Y:S02]  /*5a40*/  MUFU.EX2 R230, R3 ;  /* 0x0000000300e67308 */ /* 0x0005e40000000800 */
[----:B--2---:R-:W-:Y:S02]  /*5a50*/  FFMA.FTZ R3, R130, c[0x0][0x2d0], -R0 ;  /* 0x0000b40082037a23 */ /* 0x004fe40000010800 */
[----:B------:R-:W-:Y:S04]  /*5a60*/  LDSM.16.MT88.4 R128, [R202+0x3800] ;  /* 0x00380000ca80783b */ /* 0x000fe80000004200 */
[----:B------:R2:W3:Y:S02]  /*5a70*/  MUFU.EX2 R229, R3 ;  /* 0x0000000300e57308 */ /* 0x0004e40000000800 */
[----:B--2---:R-:W-:Y:S01]  /*5a80*/  FADD.FTZ R3, R172, R4 ;  /* 0x00000004ac037221 */ /* 0x004fe20000010000 */
[----:B---3--:R-:W-:Y:S01]  /*5a90*/  F2FP.PACK_AB R7, R229, R230 ;  /* 0x000000e6e507723e */ /* 0x008fe200000000ff */
[----:B------:R-:W-:Y:S01]  /*5aa0*/  FADD.FTZ R4, R70, R5 ;  /* 0x0000000546047221 */ /* 0x000fe20000010000 */
[----:B------:R-:W-:Y:S01]  /*5ab0*/  F2FP.PACK_AB R5, R228, R112 ;  /* 0x00000070e405723e */ /* 0x000fe200000000ff */
[----:B------:R-:W-:-:S02]  /*5ac0*/  FADD.FTZ R13, R108, R3 ;  /* 0x000000036c0d7221 */ /* 0x000fc40000010000 */
[----:B------:R-:W-:Y:S01]  /*5ad0*/  FADD.FTZ R14, R69, R4 ;  /* 0x00000004450e7221 */ /* 0x000fe20000010000 */
[----:B------:R-:W-:Y:S01]  /*5ae0*/  F2FP.PACK_AB R4, R114, R113 ;  /* 0x000000717204723e */ /* 0x000fe200000000ff */
[----:B------:R-:W-:-:S06]  /*5af0*/  FFMA.FTZ R3, R155, c[0x0][0x2d0], -R2 ;  /* 0x0000b4009b037a23 */ /* 0x000fcc0000010802 */
[C---:B-1----:R-:W-:Y:S08]  /*5b00*/  HMMA.16816.F32 R132, R4.reuse, R8, R132 ;  /* 0x000000080484723c */ /* 0x042ff00000001884 */
[----:B------:R-:W-:Y:S01]  /*5b10*/  HMMA.16816.F32 R76, R4, R10, R96 ;  /* 0x0000000a044c723c */ /* 0x000fe20000001860 */
[----:B------:R-:W1:Y:S01]  /*5b20*/  LDSM.16.MT88.4 R8, [R204+0x2000] ;  /* 0x00200000cc08783b */ /* 0x000e620000004200 */
[----:B------:R2:W-:Y:S02]  /*5b30*/  MUFU.EX2 R97, R3 ;  /* 0x0000000300617308 */ /* 0x0005e40000000800 */
[----:B--2---:R-:W-:-:S06]  /*5b40*/  FFMA.FTZ R3, R154, c[0x0][0x2d0], -R2 ;  /* 0x0000b4009a037a23 */ /* 0x004fcc0000010802 */
[----:B------:R2:W-:Y:S02]  /*5b50*/  MUFU.EX2 R98, R3 ;  /* 0x0000000300627308 */ /* 0x0005e40000000800 */
[--C-:B--2---:R-:W-:Y:S01]  /*5b60*/  FFMA.FTZ R3, R153, c[0x0][0x2d0], -R2.reuse ;  /* 0x0000b40099037a23 */ /* 0x104fe20000010802 */
[C---:B-1----:R-:W-:Y:S05]  /*5b70*/  HMMA.16816.F32 R124, R4.reuse, R8, R124 ;  /* 0x00000008047c723c */ /* 0x042fea000000187c */
[----:B------:R1:W-:Y:S03]  /*5b80*/  MUFU.EX2 R153, R3 ;  /* 0x0000000300997308 */ /* 0x0003e60000000800 */
[----:B------:R-:W-:Y:S01]  /*5b90*/  HMMA.16816.F32 R80, R4, R10, R92 ;  /* 0x0000000a0450723c */ /* 0x000fe2000000185c */
[----:B------:R-:W2:Y:S01]  /*5ba0*/  LDSM.16.MT88.4 R8, [R203+0x2000] ;  /* 0x00200000cb08783b */ /* 0x000ea20000004200 */
[----:B-1----:R-:W-:-:S04]  /*5bb0*/  FFMA.FTZ R3, R152, c[0x0][0x2d0], -R2 ;  /* 0x0000b40098037a23 */ /* 0x002fc80000010802 */
[----:B------:R1:W3:Y:S02]  /*5bc0*/  MUFU.EX2 R152, R3 ;  /* 0x0000000300987308 */ /* 0x0002e40000000800 */
[----:B-1----:R-:W-:-:S06]  /*5bd0*/  FFMA.FTZ R3, R150, c[0x0][0x2d0], -R0 ;  /* 0x0000b40096037a23 */ /* 0x002fcc0000010800 */
[----:B------:R1:W-:Y:S01]  /*5be0*/  MUFU.EX2 R96, R3 ;  /* 0x0000000300607308 */ /* 0x0003e20000000800 */
[C---:B--2---:R-:W-:Y:S08]  /*5bf0*/  HMMA.16816.F32 R100, R4.reuse, R8, R100 ;  /* 0x000000080464723c */ /* 0x044ff00000001864 */
[----:B------:R-:W-:Y:S01]  /*5c00*/  HMMA.16816.F32 R92, R4, R10, R24 ;  /* 0x0000000a045c723c */ /* 0x000fe20000001818 */
[----:B------:R-:W2:Y:S01]  /*5c10*/  LDSM.16.MT88.4 R8, [R205+0x2000] ;  /* 0x00200000cd08783b */ /* 0x000ea20000004200 */
[----:B-1----:R-:W-:-:S04]  /*5c20*/  FFMA.FTZ R3, R149, c[0x0][0x2d0], -R0 ;  /* 0x0000b40095037a23 */ /* 0x002fc80000010800 */
[----:B------:R1:W-:Y:S02]  /*5c30*/  MUFU.EX2 R149, R3 ;  /* 0x0000000300957308 */ /* 0x0003e40000000800 */
[----:B-1----:R-:W-:-:S06]  /*5c40*/  FFMA.FTZ R3, R148, c[0x0][0x2d0], -R0 ;  /* 0x0000b40094037a23 */ /* 0x002fcc0000010800 */
[----:B------:R1:W-:Y:S01]  /*5c50*/  MUFU.EX2 R147, R3 ;  /* 0x0000000300937308 */ /* 0x0003e20000000800 */
[----:B--2---:R-:W-:Y:S01]  /*5c60*/  HMMA.16816.F32 R88, R4, R8, R32 ;  /* 0x000000080458723c */ /* 0x004fe20000001820 */
[----:B-1----:R-:W-:-:S06]  /*5c70*/  FFMA.FTZ R3, R151, c[0x0][0x2d0], -R0 ;  /* 0x0000b40097037a23 */ /* 0x002fcc0000010800 */
[----:B------:R-:W1:Y:S01]  /*5c80*/  MUFU.EX2 R148, R3 ;  /* 0x0000000300947308 */ /* 0x000e620000000800 */
[C---:B------:R-:W-:Y:S01]  /*5c90*/  HMMA.16816.F32 R84, R4.reuse, R10, R20 ;  /* 0x0000000a0454723c */ /* 0x040fe20000001814 */
[----:B------:R-:W2:Y:S04]  /*5ca0*/  LDSM.16.MT88.4 R8, [R202+0x6000] ;  /* 0x00600000ca08783b */ /* 0x000ea80000004200 */
[----:B------:R-:W-:Y:S03]  /*5cb0*/  LDSM.16.MT88.4 R20, [R203+0x2800] ;  /* 0x00280000cb14783b */ /* 0x000fe60000004200 */
[C---:B--2---:R-:W-:Y:S08]  /*5cc0*/  HMMA.16816.F32 R56, R4.reuse, R8, R28 ;  /* 0x000000080438723c */ /* 0x044ff0000000181c */
[C---:B------:R-:W-:Y:S01]  /*5cd0*/  HMMA.16816.F32 R28, R4.reuse, R10, R16 ;  /* 0x0000000a041c723c */ /* 0x040fe20000001810 */
[----:B------:R-:W2:Y:S04]  /*5ce0*/  LDSM.16.MT88.4 R8, [R204+0x6000] ;  /* 0x00600000cc08783b */ /* 0x000ea80000004200 */
[----:B------:R-:W-:Y:S03]  /*5cf0*/  LDSM.16.MT88.4 R16, [R202+0x2800] ;  /* 0x00280000ca10783b */ /* 0x000fe60000004200 */
[C---:B--2---:R-:W-:Y:S08]  /*5d00*/  HMMA.16816.F32 R52, R4.reuse, R8, R40 ;  /* 0x000000080434723c */ /* 0x044ff00000001828 */
[C---:B------:R-:W-:Y:S01]  /*5d10*/  HMMA.16816.F32 R44, R4.reuse, R10, R36 ;  /* 0x0000000a042c723c */ /* 0x040fe20000001824 */
[----:B------:R-:W2:Y:S07]  /*5d20*/  LDSM.16.MT88.4 R8, [R203+0x6000] ;  /* 0x00600000cb08783b */ /* 0x000eae0000004200 */
[C---:B--2---:R-:W-:Y:S08]  /*5d30*/  HMMA.16816.F32 R40, R4.reuse, R8, R48 ;  /* 0x000000080428723c */ /* 0x044ff00000001830 */
[C---:B------:R-:W-:Y:S01]  /*5d40*/  HMMA.16816.F32 R36, R4.reuse, R10, R60 ;  /* 0x0000000a0424723c */ /* 0x040fe2000000183c */
[----:B------:R-:W2:Y:S07]  /*5d50*/  LDSM.16.MT88.4 R8, [R205+0x6000] ;  /* 0x00600000cd08783b */ /* 0x000eae0000004200 */
[C---:B--2---:R-:W-:Y:S08]  /*5d60*/  HMMA.16816.F32 R32, R4.reuse, R8, R72 ;  /* 0x000000080420723c */ /* 0x044ff00000001848 */
[----:B------:R-:W-:Y:S01]  /*5d70*/  HMMA.16816.F32 R24, R4, R10, R64 ;  /* 0x0000000a0418723c */ /* 0x000fe20000001840 */
[----:B------:R-:W2:Y:S06]  /*5d80*/  LDSM.16.MT88.4 R8, [R204+0x2800] ;  /* 0x00280000cc08783b */ /* 0x000eac0000004200 */
[----:B------:R-:W-:Y:S01]  /*5d90*/  FADD.FTZ R4, R173, R13 ;  /* 0x0000000dad047221 */ /* 0x000fe20000010000 */
[----:B---3--:R-:W-:Y:S01]  /*5da0*/  F2FP.PACK_AB R6, R152, R153 ;  /* 0x000000999806723e */ /* 0x008fe200000000ff */
[----:B------:R-:W-:Y:S01]  /*5db0*/  FADD.FTZ R5, R174, R14 ;  /* 0x0000000eae057221 */ /* 0x000fe20000010000 */
[----:B-1----:R-:W-:Y:S01]  /*5dc0*/  F2FP.PACK_AB R7, R148, R147 ;  /* 0x000000939407723e */ /* 0x002fe200000000ff */
[----:B------:R-:W-:-:S02]  /*5dd0*/  FADD.FTZ R3, R109, R4 ;  /* 0x000000046d037221 */ /* 0x000fc40000010000 */
[----:B------:R-:W-:Y:S01]  /*5de0*/  FADD.FTZ R4, R175, R5 ;  /* 0x00000005af047221 */ /* 0x000fe20000010000 */
[----:B------:R-:W-:Y:S01]  /*5df0*/  F2FP.PACK_AB R5, R149, R96 ;  /* 0x000000609505723e */ /* 0x000fe200000000ff */
[----:B------:R-:W-:Y:S02]  /*5e00*/  FADD.FTZ R3, R107, R3 ;  /* 0x000000036b037221 */ /* 0x000fe40000010000 */
[----:B------:R-:W-:Y:S02]  /*5e10*/  FADD.FTZ R4, R105, R4 ;  /* 0x0000000469047221 */ /* 0x000fe40000010000 */
[----:B------:R-:W-:Y:S02]  /*5e20*/  FADD.FTZ R13, R106, R3 ;  /* 0x000000036a0d7221 */ /* 0x000fe40000010000 */
[----:B------:R-:W-:Y:S01]  /*5e30*/  FADD.FTZ R14, R104, R4 ;  /* 0x00000004680e7221 */ /* 0x000fe20000010000 */
[----:B------:R-:W-:Y:S01]  /*5e40*/  F2FP.PACK_AB R4, R98, R97 ;  /* 0x000000616204723e */ /* 0x000fe200000000ff */
[----:B------:R-:W-:Y:S01]  /*5e50*/  FFMA.FTZ R3, R160, c[0x0][0x2d0], -R2 ;  /* 0x0000b400a0037a23 */ /* 0x000fe20000010802 */
[----:B------:R-:W-:Y:S05]  /*5e60*/  LDSM.16.MT88.4 R104, [R205+0x3800] ;  /* 0x00380000cd68783b */ /* 0x000fea0000004200 */
[C---:B------:R-:W-:Y:S08]  /*5e70*/  HMMA.16816.F32 R132, R4.reuse, R16, R132 ;  /* 0x000000100484723c */ /* 0x040ff00000001884 */
[C---:B------:R-:W-:Y:S01]  /*5e80*/  HMMA.16816.F32 R60, R4.reuse, R18, R76 ;  /* 0x00000012043c723c */ /* 0x040fe2000000184c */
[----:B------:R-:W1:Y:S07]  /*5e90*/  LDSM.16.MT88.4 R16, [R205+0x2800] ;  /* 0x00280000cd10783b */ /* 0x000e6e0000004200 */
[C---:B--2---:R-:W-:Y:S08]  /*5ea0*/  HMMA.16816.F32 R124, R4.reuse, R8, R124 ;  /* 0x00000008047c723c */ /* 0x044ff0000000187c */
[C---:B------:R-:W-:Y:S01]  /*5eb0*/  HMMA.16816.F32 R64, R4.reuse, R10, R80 ;  /* 0x0000000a0440723c */ /* 0x040fe20000001850 */
[----:B------:R-:W2:Y:S07]  /*5ec0*/  LDSM.16.MT88.4 R8, [R202+0x6800] ;  /* 0x00680000ca08783b */ /* 0x000eae0000004200 */
[C---:B------:R-:W-:Y:S08]  /*5ed0*/  HMMA.16816.F32 R76, R4.reuse, R22, R92 ;  /* 0x00000016044c723c */ /* 0x040ff0000000185c */
[C---:B------:R-:W-:Y:S01]  /*5ee0*/  HMMA.16816.F32 R116, R4.reuse, R20, R100 ;  /* 0x000000140474723c */ /* 0x040fe20000001864 */
[----:B------:R-:W3:Y:S07]  /*5ef0*/  LDSM.16.MT88.4 R20, [R204+0x6800] ;  /* 0x00680000cc14783b */ /* 0x000eee0000004200 */
[C---:B-1----:R-:W-:Y:S08]  /*5f00*/  HMMA.16816.F32 R108, R4.reuse, R16, R88 ;  /* 0x00000010046c723c */ /* 0x042ff00000001858 */
[C---:B------:R-:W-:Y:S01]  /*5f10*/  HMMA.16816.F32 R92, R4.reuse, R18, R84 ;  /* 0x00000012045c723c */ /* 0x040fe20000001854 */
[----:B------:R-:W1:Y:S07]  /*5f20*/  LDSM.16.MT88.4 R16, [R203+0x6800] ;  /* 0x00680000cb10783b */ /* 0x000e6e0000004200 */
[C---:B--2---:R-:W-:Y:S08]  /*5f30*/  HMMA.16816.F32 R88, R4.reuse, R8, R56 ;  /* 0x000000080458723c */ /* 0x044ff00000001838 */
[C---:B------:R-:W-:Y:S01]  /*5f40*/  HMMA.16816.F32 R84, R4.reuse, R10, R28 ;  /* 0x0000000a0454723c */ /* 0x040fe2000000181c */
[----:B------:R-:W2:Y:S04]  /*5f50*/  LDSM.16.MT88.4 R8, [R205+0x6800] ;  /* 0x00680000cd08783b */ /* 0x000ea80000004200 */
[----:B------:R-:W-:Y:S03]  /*5f60*/  LDSM.16.MT88.4 R28, [R205+0x7000] ;  /* 0x00700000cd1c783b */ /* 0x000fe60000004200 */
[C---:B---3--:R-:W-:Y:S08]  /*5f70*/  HMMA.16816.F32 R80, R4.reuse, R20, R52 ;  /* 0x000000140450723c */ /* 0x048ff00000001834 */
[C---:B------:R-:W-:Y:S01]  /*5f80*/  HMMA.16816.F32 R72, R4.reuse, R22, R44 ;  /* 0x000000160448723c */ /* 0x040fe2000000182c */
[----:B------:R-:W3:Y:S07]  /*5f90*/  LDSM.16.MT88.4 R20, [R202+0x3000] ;  /* 0x00300000ca14783b */ /* 0x000eee0000004200 */
[C---:B-1----:R-:W-:Y:S08]  /*5fa0*/  HMMA.16816.F32 R56, R4.reuse, R16, R40 ;  /* 0x000000100438723c */ /* 0x042ff00000001828 */
[C---:B------:R-:W-:Y:S01]  /*5fb0*/  HMMA.16816.F32 R48, R4.reuse, R18, R36 ;  /* 0x000000120430723c */ /* 0x040fe20000001824 */
[----:B------:R-:W1:Y:S07]  /*5fc0*/  LDSM.16.MT88.4 R16, [R204+0x3000] ;  /* 0x00300000cc10783b */ /* 0x000e6e0000004200 */
[C---:B--2---:R-:W-:Y:S01]  /*5fd0*/  HMMA.16816.F32 R40, R4.reuse, R8, R32 ;  /* 0x000000080428723c */ /* 0x044fe20000001820 */
[----:B------:R2:W-:Y:S07]  /*5fe0*/  MUFU.EX2 R35, R3 ;  /* 0x0000000300237308 */ /* 0x0005ee0000000800 */
[----:B------:R-:W-:Y:S01]  /*5ff0*/  HMMA.16816.F32 R36, R4, R10, R24 ;  /* 0x0000000a0424723c */ /* 0x000fe20000001818 */
[----:B------:R-:W4:Y:S04]  /*6000*/  LDSM.16.MT88.4 R8, [R203+0x3000] ;  /* 0x00300000cb08783b */ /* 0x000f280000004200 */
[----:B------:R-:W1:Y:S02]  /*6010*/  LDSM.16.MT88.4 R24, [R205+0x3000] ;  /* 0x00300000cd18783b */ /* 0x000e640000004200 */
[----:B------:R-:W-:-:S02]  /*6020*/  FFMA.FTZ R4, R156, c[0x0][0x2d0], -R0 ;  /* 0x0000b4009c047a23 */ /* 0x000fc40000010800 */
[----:B--2---:R-:W-:Y:S02]  /*6030*/  FFMA.FTZ R3, R161, c[0x0][0x2d0], -R2 ;  /* 0x0000b400a1037a23 */ /* 0x004fe40000010802 */
[----:B------:R2:W-:Y:S01]  /*6040*/  MUFU.EX2 R34, R4 ;  /* 0x0000000400227308 */ /* 0x0005e20000000800 */
[----:B------:R-:W-:Y:S02]  /*6050*/  FADD.FTZ R5, R120, R14 ;  /* 0x0000000e78057221 */ /* 0x000fe40000010000 */
[----:B------:R-:W-:-:S05]  /*6060*/  FFMA.FTZ R14, R169, c[0x0][0x2d0], -R2 ;  /* 0x0000b400a90e7a23 */ /* 0x000fca0000010802 */
[----:B------:R3:W-:Y:S01]  /*6070*/  MUFU.EX2 R144, R3 ;  /* 0x0000000300907308 */ /* 0x0007e20000000800 */
[----:B--2---:R-:W-:-:S07]  /*6080*/  FFMA.FTZ R4, R159, c[0x0][0x2d0], -R0 ;  /* 0x0000b4009f047a23 */ /* 0x004fce0000010800 */
[----:B------:R-:W-:Y:S01]  /*6090*/  MUFU.EX2 R246, R14 ;  /* 0x0000000e00f67308 */ /* 0x000fe20000000800 */
[----:B---3--:R-:W-:-:S07]  /*60a0*/  FFMA.FTZ R3, R162, c[0x0][0x2d0], -R2 ;  /* 0x0000b400a2037a23 */ /* 0x008fce0000010802 */
[----:B------:R2:W3:Y:S08]  /*60b0*/  MUFU.EX2 R70, R4 ;  /* 0x0000000400467308 */ /* 0x0004f00000000800 */
[----:B------:R1:W-:Y:S01]  /*60c0*/  MUFU.EX2 R145, R3 ;  /* 0x0000000300917308 */ /* 0x0003e20000000800 */
[----:B--2---:R-:W-:Y:S01]  /*60d0*/  FADD.FTZ R4, R121, R5 ;  /* 0x0000000579047221 */ /* 0x004fe20000010000 */
[----:B---3--:R-:W-:-:S03]  /*60e0*/  F2FP.PACK_AB R7, R70, R34 ;  /* 0x000000224607723e */ /* 0x008fc600000000ff */
[----:B------:R-:W-:Y:S01]  /*60f0*/  FADD.FTZ R32, R112, R4 ;  /* 0x0000000470207221 */ /* 0x000fe20000010000 */
[----:B------:R-:W-:Y:S01]  /*6100*/  F2FP.PACK_AB R4, R144, R35 ;  /* 0x000000239004723e */ /* 0x000fe200000000ff */
[----:B-1----:R-:W-:-:S04]  /*6110*/  FFMA.FTZ R3, R163, c[0x0][0x2d0], -R2 ;  /* 0x0000b400a3037a23 */ /* 0x002fc80000010802 */
[----:B------:R1:W2:Y:S02]  /*6120*/  MUFU.EX2 R146, R3 ;  /* 0x0000000300927308 */ /* 0x0002a40000000800 */
[----:B-1----:R-:W-:Y:S01]  /*6130*/  FFMA.FTZ R3, R158, c[0x0][0x2d0], -R0 ;  /* 0x0000b4009e037a23 */ /* 0x002fe20000010800 */
[----:B--2---:R-:W-:-:S05]  /*6140*/  F2FP.PACK_AB R6, R146, R145 ;  /* 0x000000919206723e */ /* 0x004fca00000000ff */
[----:B------:R1:W-:Y:S02]  /*6150*/  MUFU.EX2 R33, R3 ;  /* 0x0000000300217308 */ /* 0x0003e40000000800 */
[----:B-1----:R-:W-:-:S06]  /*6160*/  FFMA.FTZ R3, R157, c[0x0][0x2d0], -R0 ;  /* 0x0000b4009d037a23 */ /* 0x002fcc0000010800 */
[----:B------:R-:W1:Y:S02]  /*6170*/  MUFU.EX2 R69, R3 ;  /* 0x0000000300457308 */ /* 0x000e640000000800 */
[----:B-1----:R-:W-:Y:S01]  /*6180*/  F2FP.PACK_AB R5, R69, R33 ;  /* 0x000000214505723e */ /* 0x002fe200000000ff */
[----:B------:R-:W-:Y:S02]  /*6190*/  FADD.FTZ R3, R122, R13 ;  /* 0x0000000d7a037221 */ /* 0x000fe40000010000 */
[--C-:B------:R-:W-:Y:S01]  /*61a0*/  FFMA.FTZ R13, R168, c[0x0][0x2d0], -R2.reuse ;  /* 0x0000b400a80d7a23 */ /* 0x100fe20000010802 */
[----:B------:R-:W-:Y:S01]  /*61b0*/  LDSM.16.MT88.4 R120, [R204+0x3800] ;  /* 0x00380000cc78783b */ /* 0x000fe20000004200 */
[----:B------:R-:W-:Y:S02]  /*61c0*/  FFMA.FTZ R2, R167, c[0x0][0x2d0], -R2 ;  /* 0x0000b400a7027a23 */ /* 0x000fe40000010802 */
[----:B------:R-:W-:Y:S01]  /*61d0*/  HMMA.16816.F32 R132, R4, R20, R132 ;  /* 0x000000140484723c */ /* 0x000fe20000001884 */
[----:B------:R-:W-:-:S04]  /*61e0*/  FADD.FTZ R3, R113, R3 ;  /* 0x0000000371037221 */ /* 0x000fc80000010000 */
[----:B------:R-:W-:-:S03]  /*61f0*/  FADD.FTZ R3, R114, R3 ;  /* 0x0000000372037221 */ /* 0x000fc60000010000 */
[----:B------:R-:W-:Y:S01]  /*6200*/  HMMA.16816.F32 R44, R4, R22, R60 ;  /* 0x00000016042c723c */ /* 0x000fe2000000183c */
[----:B------:R-:W1:Y:S01]  /*6210*/  LDSM.16.MT88.4 R20, [R202+0x7000] ;  /* 0x00700000ca14783b */ /* 0x000e620000004200 */
[----:B------:R-:W-:-:S03]  /*6220*/  FADD.FTZ R3, R115, R3 ;  /* 0x0000000373037221 */ /* 0x000fc60000010000 */
[----:B------:R-:W-:Y:S01]  /*6230*/  LDSM.16.MT88.4 R112, [R203+0x3800] ;  /* 0x00380000cb70783b */ /* 0x000fe20000004200 */
[----:B------:R-:W-:Y:S02]  /*6240*/  FADD.FTZ R3, R231, R3 ;  /* 0x00000003e7037221 */ /* 0x000fe40000010000 */
[C---:B------:R-:W-:Y:S08]  /*6250*/  HMMA.16816.F32 R124, R4.reuse, R16, R124 ;  /* 0x00000010047c723c */ /* 0x040ff0000000187c */
[C---:B------:R-:W-:Y:S01]  /*6260*/  HMMA.16816.F32 R52, R4.reuse, R18, R64 ;  /* 0x000000120434723c */ /* 0x040fe20000001840 */
[----:B------:R-:W2:Y:S07]  /*6270*/  LDSM.16.MT88.4 R16, [R204+0x7000] ;  /* 0x00700000cc10783b */ /* 0x000eae0000004200 */
[C---:B----4-:R-:W-:Y:S08]  /*6280*/  HMMA.16816.F32 R116, R4.reuse, R8, R116 ;  /* 0x000000080474723c */ /* 0x050ff00000001874 */
[C---:B------:R-:W-:Y:S01]  /*6290*/  HMMA.16816.F32 R60, R4.reuse, R10, R76 ;  /* 0x0000000a043c723c */ /* 0x040fe2000000184c */
[----:B------:R-:W3:Y:S07]  /*62a0*/  LDSM.16.MT88.4 R8, [R203+0x7000] ;  /* 0x00700000cb08783b */ /* 0x000eee0000004200 */
[C---:B------:R-:W-:Y:S08]  /*62b0*/  HMMA.16816.F32 R108, R4.reuse, R24, R108 ;  /* 0x00000018046c723c */ /* 0x040ff0000000186c */
[C---:B-1----:R-:W-:Y:S01]  /*62c0*/  HMMA.16816.F32 R100, R4.reuse, R20, R88 ;  /* 0x000000140464723c */ /* 0x042fe20000001858 */
[----:B------:R-:W1:Y:S01]  /*62d0*/  MUFU.EX2 R20, R15 ;  /* 0x0000000f00147308 */ /* 0x000e620000000800 */
[----:B------:R-:W4:Y:S06]  /*62e0*/  LDSM.16.MT88.4 R88, [R204+0x7800] ;  /* 0x00780000cc58783b */ /* 0x000f2c0000004200 */
[C---:B------:R-:W-:Y:S01]  /*62f0*/  HMMA.16816.F32 R24, R4.reuse, R26, R92 ;  /* 0x0000001a0418723c */ /* 0x040fe2000000185c */
[----:B------:R1:W-:Y:S07]  /*6300*/  MUFU.EX2 R15, R2 ;  /* 0x00000002000f7308 */ /* 0x0003ee0000000800 */
[C---:B--2---:R-:W-:Y:S01]  /*6310*/  HMMA.16816.F32 R92, R4.reuse, R16, R80 ;  /* 0x00000010045c723c */ /* 0x044fe20000001850 */
[----:B------:R-:W2:Y:S01]  /*6320*/  MUFU.EX2 R21, R13 ;  /* 0x0000000d00157308 */ /* 0x000ea20000000800 */
[----:B------:R-:W-:Y:S06]  /*6330*/  LDSM.16.MT88.4 R80, [R203+0x7800] ;  /* 0x00780000cb50783b */ /* 0x000fec0000004200 */
[----:B------:R-:W-:Y:S01]  /*6340*/  HMMA.16816.F32 R84, R4, R22, R84 ;  /* 0x000000160454723c */ /* 0x000fe20000001854 */
[----:B-1----:R-:W-:-:S04]  /*6350*/  FFMA.FTZ R2, R164, c[0x0][0x2d0], -R0 ;  /* 0x0000b400a4027a23 */ /* 0x002fc80000010800 */
[----:B------:R1:W-:Y:S03]  /*6360*/  MUFU.EX2 R14, R2 ;  /* 0x00000002000e7308 */ /* 0x0003e60000000800 */
[C---:B------:R-:W-:Y:S07]  /*6370*/  HMMA.16816.F32 R16, R4.reuse, R18, R72 ;  /* 0x000000120410723c */ /* 0x040fee0000001848 */
[----:B------:R-:W-:Y:S01]  /*6380*/  F2FP.PACK_AB R72, R246, R20 ;  /* 0x00000014f648723e */ /* 0x000fe200000000ff */
[----:B---3--:R-:W-:Y:S01]  /*6390*/  HMMA.16816.F32 R56, R4, R8, R56 ;  /* 0x000000080438723c */ /* 0x008fe20000001838 */
[----:B--2---:R-:W-:Y:S01]  /*63a0*/  F2FP.PACK_AB R74, R15, R21 ;  /* 0x000000150f4a723e */ /* 0x004fe200000000ff */
[----:B-1----:R-:W-:-:S06]  /*63b0*/  FFMA.FTZ R2, R165, c[0x0][0x2d0], -R0 ;  /* 0x0000b400a5027a23 */ /* 0x002fcc0000010800 */
[C---:B------:R-:W-:Y:S01]  /*63c0*/  HMMA.16816.F32 R48, R4.reuse, R10, R48 ;  /* 0x0000000a0430723c */ /* 0x040fe20000001830 */
[----:B------:R1:W2:Y:S01]  /*63d0*/  MUFU.EX2 R13, R2 ;  /* 0x00000002000d7308 */ /* 0x0002a20000000800 */
[----:B------:R-:W-:Y:S06]  /*63e0*/  LDSM.16.MT88.4 R8, [R205+0x7800] ;  /* 0x00780000cd08783b */ /* 0x000fec0000004200 */
[C---:B------:R-:W-:Y:S08]  /*63f0*/  HMMA.16816.F32 R40, R4.reuse, R28, R40 ;  /* 0x0000001c0428723c */ /* 0x040ff00000001828 */
[----:B------:R-:W-:Y:S01]  /*6400*/  HMMA.16816.F32 R36, R4, R30, R36 ;  /* 0x0000001e0424723c */ /* 0x000fe20000001824 */
[----:B-1----:R-:W-:Y:S01]  /*6410*/  FFMA.FTZ R2, R166, c[0x0][0x2d0], -R0 ;  /* 0x0000b400a6027a23 */ /* 0x002fe20000010800 */
[----:B--2---:R-:W-:-:S03]  /*6420*/  F2FP.PACK_AB R73, R13, R14 ;  /* 0x0000000e0d49723e */ /* 0x004fc600000000ff */
[----:B------:R1:W-:Y:S02]  /*6430*/  MUFU.EX2 R7, R2 ;  /* 0x0000000200077308 */ /* 0x0003e40000000800 */
[----:B------:R-:W-:-:S04]  /*6440*/  @P4 IMAD.HI.U32 R4, R235, c[0x0][0x2c8], RZ ;  /* 0x0000b200eb044a27 */ /* 0x000fc800078e00ff */
[----:B-1----:R-:W-:Y:S02]  /*6450*/  FFMA.FTZ R2, R171, c[0x0][0x2d0], -R0 ;  /* 0x0000b400ab027a23 */ /* 0x002fe40000010800 */
[----:B------:R-:W-:Y:S02]  /*6460*/  FADD.FTZ R0, R228, R32 ;  /* 0x00000020e4007221 */ /* 0x000fe40000010000 */
[----:B------:R1:W2:Y:S02]  /*6470*/  MUFU.EX2 R6, R2 ;  /* 0x0000000200067308 */ /* 0x0002a40000000800 */
[----:B------:R-:W-:-:S04]  /*6480*/  FADD.FTZ R0, R230, R0 ;  /* 0x00000000e6007221 */ /* 0x000fc80000010000 */
[----:B------:R-:W-:-:S04]  /*6490*/  FADD.FTZ R0, R229, R0 ;  /* 0x00000000e5007221 */ /* 0x000fc80000010000 */
[----:B------:R-:W-:-:S04]  /*64a0*/  FADD.FTZ R0, R96, R0 ;  /* 0x0000000060007221 */ /* 0x000fc80000010000 */
[----:B------:R-:W-:Y:S02]  /*64b0*/  FADD.FTZ R0, R149, R0 ;  /* 0x0000000095007221 */ /* 0x000fe40000010000 */
[----:B-1----:R-:W-:Y:S01]  /*64c0*/  FADD.FTZ R2, R97, R3 ;  /* 0x0000000361027221 */ /* 0x002fe20000010000 */
[----:B--2---:R-:W-:-:S03]  /*64d0*/  F2FP.PACK_AB R75, R6, R7 ;  /* 0x00000007064b723e */ /* 0x004fc600000000ff */
[----:B------:R-:W-:Y:S02]  /*64e0*/  FADD.FTZ R2, R98, R2 ;  /* 0x0000000262027221 */ /* 0x000fe40000010000 */
[----:B------:R-:W1:Y:S02]  /*64f0*/  LDSM.16.MT88.4 R96, [R202+0x7800] ;  /* 0x00780000ca60783b */ /* 0x000e640000004200 */
[----:B------:R-:W-:Y:S01]  /*6500*/  FADD.FTZ R3, R153, R2 ;  /* 0x0000000299037221 */ /* 0x000fe20000010000 */
[----:B----4-:R-:W-:Y:S01]  /*6510*/  HMMA.16816.F32 R92, R72, R88, R92 ;  /* 0x00000058485c723c */ /* 0x010fe2000000185c */
[----:B------:R-:W-:Y:S01]  /*6520*/  FADD.FTZ R2, R147, R0 ;  /* 0x0000000093027221 */ /* 0x000fe20000010000 */
[----:B------:R-:W-:Y:S01]  /*6530*/  MOV R0, R235 ;  /* 0x000000eb00007202 */ /* 0x000fe20000000f00 */
[----:B------:R-:W-:Y:S01]  /*6540*/  FADD.FTZ R3, R152, R3 ;  /* 0x0000000398037221 */ /* 0x000fe20000010000 */
[----:B------:R-:W-:Y:S01]  /*6550*/  @P4 SHF.R.U32.HI R0, RZ, c[0x0][0x2cc], R4 ;  /* 0x0000b300ff004a19 */ /* 0x000fe20000011604 */
[----:B------:R-:W-:-:S02]  /*6560*/  FADD.FTZ R2, R148, R2 ;  /* 0x0000000294027221 */ /* 0x000fc40000010000 */
[----:B------:R-:W-:Y:S01]  /*6570*/  FADD.FTZ R3, R35, R3 ;  /* 0x0000000323037221 */ /* 0x000fe20000010000 */
[----:B------:R-:W-:Y:S01]  /*6580*/  IADD3 R0, R0, -c[0x0][0x168], R233 ;  /* 0x80005a0000007a10 */ /* 0x000fe20007ffe0e9 */
[----:B------:R-:W-:Y:S01]  /*6590*/  FADD.FTZ R2, R33, R2 ;  /* 0x0000000221027221 */ /* 0x000fe20000010000 */
[C---:B------:R-:W-:Y:S01]  /*65a0*/  HMMA.16816.F32 R88, R72.reuse, R90, R16 ;  /* 0x0000005a4858723c */ /* 0x040fe20000001810 */
[----:B------:R-:W-:Y:S01]  /*65b0*/  FADD.FTZ R3, R144, R3 ;  /* 0x0000000390037221 */ /* 0x000fe20000010000 */
[----:B------:R-:W-:Y:S01]  /*65c0*/  SHF.R.S32.HI R5, RZ, 0x1f, R0 ;  /* 0x0000001fff057819 */ /* 0x000fe20000011400 */
[----:B------:R-:W-:Y:S02]  /*65d0*/  FADD.FTZ R2, R69, R2 ;  /* 0x0000000245027221 */ /* 0x000fe40000010000 */
[----:B------:R-:W-:Y:S01]  /*65e0*/  FADD.FTZ R4, R145, R3 ;  /* 0x0000000391047221 */ /* 0x000fe20000010000 */
[----:B------:R-:W-:Y:S01]  /*65f0*/  LEA.HI R5, R5, R0, RZ, 0x7 ;  /* 0x0000000005057211 */ /* 0x000fe200078f38ff */
[----:B------:R-:W-:Y:S01]  /*6600*/  FADD.FTZ R3, R34, R2 ;  /* 0x0000000222037221 */ /* 0x000fe20000010000 */
[----:B------:R-:W-:Y:S01]  /*6610*/  HMMA.16816.F32 R132, R72, R128, R132 ;  /* 0x000000804884723c */ /* 0x000fe20000001884 */
[----:B------:R-:W-:-:S02]  /*6620*/  FADD.FTZ R2, R146, R4 ;  /* 0x0000000492027221 */ /* 0x000fc40000010000 */
[----:B------:R-:W-:Y:S01]  /*6630*/  FADD.FTZ R0, R70, R3 ;  /* 0x0000000346007221 */ /* 0x000fe20000010000 */
[----:B------:R-:W-:Y:S01]  /*6640*/  SHF.R.S32.HI R3, RZ, 0x7, R5 ;  /* 0x00000007ff037819 */ /* 0x000fe20000011405 */
[----:B------:R-:W-:Y:S02]  /*6650*/  FADD.FTZ R2, R20, R2 ;  /* 0x0000000214027221 */ /* 0x000fe40000010000 */
[----:B------:R-:W-:Y:S01]  /*6660*/  FADD.FTZ R0, R14, R0 ;  /* 0x000000000e007221 */ /* 0x000fe20000010000 */
[----:B-----5:R-:W-:Y:S01]  /*6670*/  IMNMX R16, R234, R3, !PT ;  /* 0x00000003ea107217 */ /* 0x020fe20007800200 */
[----:B------:R-:W-:Y:S01]  /*6680*/  FADD.FTZ R246, R246, R2 ;  /* 0x00000002f6f67221 */ /* 0x000fe20000010000 */
[----:B------:R-:W-:Y:S01]  /*6690*/  HMMA.16816.F32 R124, R72, R120, R124 ;  /* 0x00000078487c723c */ /* 0x000fe2000000187c */
[----:B------:R-:W-:Y:S01]  /*66a0*/  FADD.FTZ R0, R13, R0 ;  /* 0x000000000d007221 */ /* 0x000fe20000010000 */
[----:B------:R-:W-:Y:S01]  /*66b0*/  ISETP.GE.AND P0, PT, R232, R16, PT ;  /* 0x00000010e800720c */ /* 0x000fe20003f06270 */
[----:B------:R2:W-:Y:S01]  /*66c0*/  STL [R1+0xc], R16 ;  /* 0x00000c1001007387 */ /* 0x0005e20000100800 */
[----:B------:R-:W-:-:S02]  /*66d0*/  FADD.FTZ R246, R21, R246 ;  /* 0x000000f615f67221 */ /* 0x000fc40000010000 */
[----:B------:R-:W-:Y:S02]  /*66e0*/  FADD.FTZ R0, R7, R0 ;  /* 0x0000000007007221 */ /* 0x000fe40000010000 */
[----:B------:R-:W-:Y:S01]  /*66f0*/  HMMA.16816.F32 R116, R72, R112, R116 ;  /* 0x000000704874723c */ /* 0x000fe20000001874 */
[----:B------:R-:W-:Y:S02]  /*6700*/  FADD.FTZ R246, R15, R246 ;  /* 0x000000f60ff67221 */ /* 0x000fe40000010000 */
[----:B------:R-:W-:-:S05]  /*6710*/  FADD.FTZ R0, R6, R0 ;  /* 0x0000000006007221 */ /* 0x000fca0000010000 */
[----:B------:R2:W-:Y:S01]  /*6720*/  STL [R1], R0 ;  /* 0x0000000001007387 */ /* 0x0005e20000100800 */
[C---:B-1----:R-:W-:Y:S08]  /*6730*/  HMMA.16816.F32 R100, R72.reuse, R96, R100 ;  /* 0x000000604864723c */ /* 0x042ff00000001864 */
        /* <DEDUP_REMOVED lines=9> */
[----:B------:R-:W-:Y:S01]  /*67d0*/  HMMA.16816.F32 R72, R72, R10, R36 ;  /* 0x0000000a4848723c */ /* 0x000fe20000001824 */
[----:B------:R-:W-:Y:S01]  /*67e0*/  @!UPT UIADD3 URZ, URZ, URZ, URZ ;  /* 0x0000003f3f3ff290 */ /* 0x000fe2000fffe03f */
[----:B------:R-:W-:Y:S11]  /*67f0*/  @!P0 BRA `(.L_x_81) ;  /* 0x00004d5000008947 */ /* 0x000ff60003800000 */
[----:B--2---:R-:W-:Y:S02]  /*6800*/  MOV R70, R12 ;  /* 0x0000000c00467202 */ /* 0x004fe40000000f00 */
[----:B------:R-:W-:-:S02]  /*6810*/  MOV R69, R68 ;  /* 0x0000004400457202 */ /* 0x000fc40000000f00 */
[----:B------:R-:W-:-:S07]  /*6820*/  MOV R240, R232 ;  /* 0x000000e800f07202 */ /* 0x000fce0000000f00 */
.L_x_92:
[----:B------:R-:W2:Y:S01]  /*6830*/  LDL R0, [R1+0x4] ;  /* 0x0000040001007983 */ /* 0x000ea20000100800 */
[----:B------:R-:W-:Y:S04]  /*6840*/  DEPBAR.LE SB0, 0x0 ;  /* 0x000080000000791a */ /* 0x000fe80000000000 */
[----:B------:R-:W-:Y:S01]  /*6850*/  WARPSYNC 0xffffffff ;  /* 0xffffffff00007948 */ /* 0x000fe20003800000 */
[----:B------:R-:W-:Y:S06]  /*6860*/  BAR.SYNC.DEFER_BLOCKING 0x0 ;  /* 0x0000000000007b1d */ /* 0x000fec0000010000 */
[----:B------:R1:W3:Y:S01]  /*6870*/  LDSM.16.M88.4 R8, [R71] ;  /* 0x000000004708783b */ /* 0x0002e20000000200 */
[----:B------:R-:W-:Y:S03]  /*6880*/  BSSY B0, `(.L_x_82) ;  /* 0x0000058000007945 */ /* 0x000fe60003800000 */
[----:B------:R1:W4:Y:S04]  /*6890*/  LDSM.16.M88.4 R16, [R71+0x800] ;  /* 0x000800004710783b */ /* 0x0003280000000200 */
[----:B------:R1:W1:Y:S04]  /*68a0*/  LDSM.16.M88.4 R24, [R71+0x1000] ;  /* 0x001000004718783b */ /* 0x0002680000000200 */
[----:B------:R1:W1:Y:S04]  /*68b0*/  LDSM.16.M88.4 R32, [R71+0x1800] ;  /* 0x001800004720783b */ /* 0x0002680000000200 */
[----:B------:R1:W1:Y:S04]  /*68c0*/  LDSM.16.M88.4 R40, [R71+0x2000] ;  /* 0x002000004728783b */ /* 0x0002680000000200 */
        /* <DEDUP_REMOVED lines=8> */
[----:B------:R1:W1:Y:S04]  /*6950*/  LDSM.16.M88.4 R164, [R220] ;  /* 0x00000000dca4783b */ /* 0x0002680000000200 */
[----:B------:R1:W1:Y:S04]  /*6960*/  LDSM.16.M88.4 R168, [R221] ;  /* 0x00000000dda8783b */ /* 0x0002680000000200 */
[----:B------:R1:W1:Y:S01]  /*6970*/  LDSM.16.M88.4 R172, [R222] ;  /* 0x00000000deac783b */ /* 0x0002620000000200 */
[----:B--2---:R-:W-:Y:S11]  /*6980*/  ISETP.GT.AND P0, PT, R0, R240, PT ;  /* 0x000000f00000720c */ /* 0x004ff60003f04270 */
[----:B------:R-:W-:Y:S02]  /*6990*/  @!UPT UIADD3 URZ, URZ, URZ, URZ ;  /* 0x0000003f3f3ff290 */ /* 0x000fe4000fffe03f */
[----:B------:R-:W-:-:S05]  /*69a0*/  @P0 BRA `(.L_x_83) ;  /* 0x0000045000000947 */ /* 0x000fca0003800000 */
[----:B-1-34-:R-:W-:Y:S01]  /*69b0*/  IMAD.WIDE.U32 R2, R239, c[0x0][0x208], RZ ;  /* 0x00008200ef027a25 */ /* 0x01afe200078e00ff */
[----:B------:R-:W-:Y:S01]  /*69c0*/  SHF.R.S32.HI R0, RZ, 0x1f, R239 ;  /* 0x0000001fff007819 */ /* 0x000fe200000114ef */
[----:B------:R-:W2:Y:S02]  /*69d0*/  LDL.64 R6, [R1+0x28] ;  /* 0x0000280001067983 */ /* 0x000ea40000100a00 */
[----:B------:R-:W-:Y:S02]  /*69e0*/  IMAD.SHL.U32 R21, R242, 0x2, RZ ;  /* 0x00000002f2157824 */ /* 0x000fe400078e00ff */
[----:B------:R-:W-:Y:S02]  /*69f0*/  IMAD R0, R0, c[0x0][0x208], RZ ;  /* 0x0000820000007a24 */ /* 0x000fe400078e02ff */
[----:B------:R-:W3:Y:S01]  /*6a00*/  LDL R5, [R1+0x38] ;  /* 0x0000380001057983 */ /* 0x000ee20000100800 */
[----:B------:R-:W-:Y:S02]  /*6a10*/  IMAD.SHL.U32 R20, R241, 0x2, RZ ;  /* 0x00000002f1147824 */ /* 0x000fe400078e00ff */
[----:B------:R-:W-:Y:S04]  /*6a20*/  IMAD R0, R239, c[0x0][0x20c], R0 ;  /* 0x00008300ef007a24 */ /* 0x000fe800078e0200 */
[----:B------:R-:W-:Y:S01]  /*6a30*/  IMAD.IADD R3, R3, 0x1, R0 ;  /* 0x0000000103037824 */ /* 0x000fe200078e0200 */
[----:B------:R-:W-:Y:S03]  /*6a40*/  SHF.R.S32.HI R0, RZ, 0x1f, R238 ;  /* 0x0000001fff007819 */ /* 0x000fe600000114ee */
[----:B------:R-:W-:Y:S04]  /*6a50*/  IMAD.WIDE.U32 R2, R238, c[0x0][0x218], R2 ;  /* 0x00008600ee027a25 */ /* 0x000fe800078e0002 */
[----:B------:R-:W-:Y:S04]  /*6a60*/  IMAD R4, R0, c[0x0][0x218], RZ ;  /* 0x0000860000047a24 */ /* 0x000fe800078e02ff */
[----:B------:R-:W-:Y:S01]  /*6a70*/  IMAD R4, R238, c[0x0][0x21c], R4 ;  /* 0x00008700ee047a24 */ /* 0x000fe200078e0204 */
[----:B--2---:R-:W-:Y:S02]  /*6a80*/  IADD3 R0, P0, R6, R2, RZ ;  /* 0x0000000206007210 */ /* 0x004fe40007f1e0ff */
[----:B------:R-:W-:Y:S02]  /*6a90*/  SHF.R.S32.HI R6, RZ, 0x1f, R242 ;  /* 0x0000001fff067819 */ /* 0x000fe400000114f2 */
[----:B---3--:R-:W-:Y:S02]  /*6aa0*/  IADD3.X R2, R5, R3, R4, P0, !PT ;  /* 0x0000000305027210 */ /* 0x008fe400007fe404 */
[C---:B------:R-:W-:Y:S02]  /*6ab0*/  LEA R4, P0, R0.reuse, c[0x0][0x1f8], 0x1 ;  /* 0x00007e0000047a11 */ /* 0x040fe400078008ff */
[----:B------:R-:W-:Y:S02]  /*6ac0*/  SHF.R.S32.HI R5, RZ, 0x1f, R241 ;  /* 0x0000001fff057819 */ /* 0x000fe400000114f1 */
[----:B------:R-:W-:Y:S02]  /*6ad0*/  LEA.HI.X R0, R0, c[0x0][0x1fc], R2, 0x1, P0 ;  /* 0x00007f0000007a11 */ /* 0x000fe400000f0c02 */
[----:B------:R-:W-:Y:S02]  /*6ae0*/  SHF.L.U64.HI R6, R242, 0x1, R6 ;  /* 0x00000001f2067819 */ /* 0x000fe40000010206 */
[----:B------:R-:W-:Y:S01]  /*6af0*/  SHF.L.U64.HI R5, R241, 0x1, R5 ;  /* 0x00000001f1057819 */ /* 0x000fe20000010205 */
[----:B------:R-:W-:-:S05]  /*6b00*/  BRA.DIV ~URZ, `(.L_x_84) ;  /* 0x0000b9327f007947 */ /* 0x000fca000b800000 */
[----:B------:R1:W2:Y:S02]  /*6b10*/  SHFL.IDX PT, R7, R0, RZ, 0x181f ;  /* 0x00181fff00077589 */ /* 0x0002a400000e0000 */
.L_x_119:
[----:B------:R-:W-:-:S05]  /*6b20*/  BRA.DIV ~URZ, `(.L_x_85) ;  /* 0x0000b9827f007947 */ /* 0x000fca000b800000 */
[----:B------:R-:W3:Y:S01]  /*6b30*/  SHFL.IDX PT, R14, R4, RZ, 0x181f ;  /* 0x00181fff040e7589 */ /* 0x000ee200000e0000 */
[----:B------:R-:W-:Y:S02]  /*6b40*/  ISETP.GE.AND P2, PT, R241, c[0x0][0x1d4], PT ;  /* 0x00007500f1007a0c */ /* 0x000fe40003f46270 */
[CC--:B---3--:R-:W-:Y:S02]  /*6b50*/  IADD3 R2, P0, R14.reuse, R20.reuse, RZ ;  /* 0x000000140e027210 */ /* 0x0c8fe40007f1e0ff */
[-C--:B------:R-:W-:Y:S03]  /*6b60*/  IADD3 R14, P5, R14, R21.reuse, RZ ;  /* 0x000000150e0e7210 */ /* 0x080fe60007fbe0ff */
[C-C-:B--2---:R-:W-:Y:S01]  /*6b70*/  IMAD.X R3, R7.reuse, 0x1, R5.reuse, P0 ;  /* 0x0000000107037824 */ /* 0x144fe200000e0605 */
[----:B------:R-:W-:Y:S01]  /*6b80*/  ISETP.GE.AND P0, PT, R242, c[0x0][0x1d4], PT ;  /* 0x00007500f2007a0c */ /* 0x000fe20003f06270 */
[--C-:B------:R-:W-:Y:S02]  /*6b90*/  IMAD.X R15, R7, 0x1, R6.reuse, P5 ;  /* 0x00000001070f7824 */ /* 0x100fe400028e0606 */
[----:B------:R-:W-:Y:S04]  /*6ba0*/  SHFL.IDX PT, R7, R4, 0x2, 0x181f ;  /* 0x00581f0004077f89 */ /* 0x000fe800000e0000 */
[----:B------:R-:W-:Y:S01]  /*6bb0*/  @!PT LDS RZ, [RZ] ;  /* 0x00000000fffff984 */ /* 0x000fe20000000800 */
[----:B------:R2:W-:Y:S06]  /*6bc0*/  LDGSTS.E.BYPASS.LTC128B.128 [R227+0x100], [R2.64], !P2 ;  /* 0x0010000002e37fae */ /* 0x0005ec000d101d46 */
[----:B------:R3:W-:Y:S04]  /*6bd0*/  LDGSTS.E.BYPASS.LTC128B.128 [R227+0x4100], [R14.64], !P0 ;  /* 0x041000000ee37fae */ /* 0x0007e8000c101d46 */
[----:B--2---:R-:W2:Y:S04]  /*6be0*/  SHFL.IDX PT, R2, R4, 0x1, 0x181f ;  /* 0x00381f0004027f89 */ /* 0x004ea800000e0000 */
[----:B------:R-:W4:Y:S04]  /*6bf0*/  SHFL.IDX PT, R3, R0, 0x1, 0x181f ;  /* 0x00381f0000037f89 */ /* 0x000f2800000e0000 */
[----:B------:R-:W-:Y:S01]  /*6c00*/  SHFL.IDX PT, R4, R4, 0x3, 0x181f ;  /* 0x00781f0004047f89 */ /* 0x000fe200000e0000 */
[CC--:B--2---:R-:W-:Y:S02]  /*6c10*/  IADD3 R12, P6, R2.reuse, R20.reuse, RZ ;  /* 0x00000014020c7210 */ /* 0x0c4fe40007fde0ff */
[-C--:B------:R-:W-:Y:S03]  /*6c20*/  IADD3 R2, P5, R2, R21.reuse, RZ ;  /* 0x0000001502027210 */ /* 0x080fe60007fbe0ff */
[C-C-:B----4-:R-:W-:Y:S02]  /*6c30*/  IMAD.X R13, R3.reuse, 0x1, R5.reuse, P6 ;  /* 0x00000001030d7824 */ /* 0x150fe400030e0605 */
[--C-:B------:R-:W-:Y:S03]  /*6c40*/  IMAD.X R3, R3, 0x1, R6.reuse, P5 ;  /* 0x0000000103037824 */ /* 0x100fe600028e0606 */
[----:B------:R2:W-:Y:S04]  /*6c50*/  LDGSTS.E.BYPASS.LTC128B.128 [R227+0x1100], [R12.64], !P2 ;  /* 0x011000000ce37fae */ /* 0x0005e8000d101d46 */
[----:B------:R4:W-:Y:S04]  /*6c60*/  LDGSTS.E.BYPASS.LTC128B.128 [R227+0x5100], [R2.64], !P0 ;  /* 0x0510000002e37fae */ /* 0x0009e8000c101d46 */
[----:B--2---:R-:W2:Y:S04]  /*6c70*/  SHFL.IDX PT, R12, R0, 0x2, 0x181f ;  /* 0x00581f00000c7f89 */ /* 0x004ea800000e0000 */
[----:B-1----:R-:W1:Y:S01]  /*6c80*/  SHFL.IDX PT, R0, R0, 0x3, 0x181f ;  /* 0x00781f0000007f89 */ /* 0x002e6200000e0000 */
[C---:B----4-:R-:W-:Y:S05]  /*6c90*/  IADD3 R2, P5, R7.reuse, R20, RZ ;  /* 0x0000001407027210 */ /* 0x050fea0007fbe0ff */
[C---:B--2---:R-:W-:Y:S05]  /*6ca0*/  IMAD.X R3, R12.reuse, 0x1, R5, P5 ;  /* 0x000000010c037824 */ /* 0x044fea00028e0605 */
[----:B------:R2:W-:Y:S02]  /*6cb0*/  LDGSTS.E.BYPASS.LTC128B.128 [R227+0x2100], [R2.64], !P2 ;  /* 0x0210000002e37fae */ /* 0x0005e4000d101d46 */
[----:B--2---:R-:W-:Y:S02]  /*6cc0*/  IADD3 R2, P5, R7, R21, RZ ;  /* 0x0000001507027210 */ /* 0x004fe40007fbe0ff */
[----:B------:R-:W-:Y:S03]  /*6cd0*/  SEL R7, RZ, 0x10, P2 ;  /* 0x00000010ff077807 */ /* 0x000fe60001000000 */
[----:B------:R-:W-:Y:S01]  /*6ce0*/  IMAD.X R3, R12, 0x1, R6, P5 ;  /* 0x000000010c037824 */ /* 0x000fe200028e0606 */
[----:B------:R-:W-:Y:S04]  /*6cf0*/  SEL R12, RZ, 0x10, P0 ;  /* 0x00000010ff0c7807 */ /* 0x000fe80000000000 */
[----:B------:R3:W-:Y:S03]  /*6d00*/  LDGSTS.E.BYPASS.LTC128B.128 [R227+0x6100], [R2.64], !P0 ;  /* 0x0610000002e37fae */ /* 0x0007e6000c101d46 */
.L_x_120:
[C---:B-1----:R-:W-:Y:S02]  /*6d10*/  ISETP.NE.U32.AND P5, PT, R7.reuse, RZ, PT ;  /* 0x000000ff0700720c */ /* 0x042fe40003fa5070 */
[----:B------:R-:W-:Y:S04]  /*6d20*/  IADD3 R7, -R7, 0x10, RZ ;  /* 0x0000001007077810 */ /* 0x000fe80007ffe1ff */
[----:B------:R-:W-:Y:S04]  /*6d30*/  LOP3.LUT R7, R7, 0xf, RZ, 0xc0, !PT ;  /* 0x0000000f07077812 */ /* 0x000fe800078ec0ff */
[----:B---3--:R-:W-:Y:S04]  /*6d40*/  IADD3 R2, P2, P0, R7, R4, R20 ;  /* 0x0000000407027210 */ /* 0x008fe8000785e014 */
[----:B------:R-:W-:Y:S05]  /*6d50*/  IADD3.X R3, RZ, R0, R5, P2, P0 ;  /* 0x00000000ff037210 */ /* 0x000fea00017e0405 */
[----:B------:R-:W-:Y:S01]  /*6d60*/  @!PT LDS RZ, [RZ] ;  /* 0x00000000fffff984 */ /* 0x000fe20000000800 */
[----:B------:R-:W-:Y:S01]  /*6d70*/  @!PT LDS RZ, [RZ] ;  /* 0x00000000fffff984 */ /* 0x000fe20000000800 */
[----:B------:R-:W-:Y:S01]  /*6d80*/  @!PT LDS RZ, [RZ] ;  /* 0x00000000fffff984 */ /* 0x000fe20000000800 */
[----:B------:R1:W-:Y:S01]  /*6d90*/  LDGSTS.E.BYPASS.LTC128B.128.ZFILL [R227+0x3100], [R2.64], P5 ;  /* 0x0310000002e37fae */ /* 0x0003e2000a941d46 */
[C---:B------:R-:W-:Y:S02]  /*6da0*/  ISETP.NE.U32.AND P5, PT, R12.reuse, RZ, PT ;  /* 0x000000ff0c00720c */ /* 0x040fe40003fa5070 */
[----:B------:R-:W-:Y:S04]  /*6db0*/  IADD3 R12, -R12, 0x10, RZ ;  /* 0x000000100c0c7810 */ /* 0x000fe80007ffe1ff */
[----:B------:R-:W-:Y:S04]  /*6dc0*/  LOP3.LUT R12, R12, 0xf, RZ, 0xc0, !PT ;  /* 0x0000000f0c0c7812 */ /* 0x000fe800078ec0ff */
[----:B-1----:R-:W-:Y:S04]  /*6dd0*/  IADD3 R2, P2, P0, R12, R4, R21 ;  /* 0x000000040c027210 */ /* 0x002fe8000785e015 */
[----:B------:R-:W-:Y:S05]  /*6de0*/  IADD3.X R3, RZ, R0, R6, P2, P0 ;  /* 0x00000000ff037210 */ /* 0x000fea00017e0406 */
[----:B------:R1:W-:Y:S04]  /*6df0*/  LDGSTS.E.BYPASS.LTC128B.128.ZFILL [R227+0x7100], [R2.64], P5 ;  /* 0x0710000002e37fae */ /* 0x0003e8000a941d46 */
.L_x_83:
[----:B-1-34-:R-:W-:Y:S05]  /*6e00*/  BSYNC B0 ;  /* 0x0000000000007941 */ /* 0x01afea0003800000 */
.L_x_82:
[----:B------:R-:W0:Y:S01]  /*6e10*/  LDGDEPBAR ;  /* 0x00000000000079af */ /* 0x000e220000000000 */
[----:B------:R-:W-:Y:S01]  /*6e20*/  WARPSYNC 0xffffffff ;  /* 0xffffffff00007948 */ /* 0x000fe20003800000 */
[C---:B------:R-:W-:Y:S01]  /*6e30*/  HMMA.16816.F32 R4, R136.reuse, R8, RZ ;  /* 0x000000088804723c */ /* 0x040fe200000018ff */
[----:B------:R-:W-:Y:S05]  /*6e40*/  BSSY B0, `(.L_x_86) ;  /* 0x0000193000007945 */ /* 0x000fea0003800000 */
[----:B------:R-:W2:Y:S02]  /*6e50*/  LDL R0, [R1+0x4] ;  /* 0x0000040001007983 */ /* 0x000ea40000100800 */
[C---:B------:R-:W-:Y:S08]  /*6e60*/  HMMA.16816.F32 R8, R136.reuse, R10, RZ ;  /* 0x0000000a8808723c */ /* 0x040ff000000018ff */
        /* <DEDUP_REMOVED lines=13> */
[----:B------:R-:W-:Y:S08]  /*6f40*/  HMMA.16816.F32 R64, R136, R66, RZ ;  /* 0x000000428840723c */ /* 0x000ff000000018ff */
[C---:B------:R-:W-:Y:S08]  /*6f50*/  HMMA.16816.F32 R4, R140.reuse, R144, R4 ;  /* 0x000000908c04723c */ /* 0x040ff00000001804 */
[C---:B------:R-:W-:Y:S01]  /*6f60*/  HMMA.16816.F32 R8, R140.reuse, R146, R8 ;  /* 0x000000928c08723c */ /* 0x040fe20000001808 */
[----:B------:R-:W1:Y:S07]  /*6f70*/  LDSM.16.M88.4 R144, [R201] ;  /* 0x00000000c990783b */ /* 0x000e6e0000000200 */
[C---:B------:R-:W-:Y:S08]  /*6f80*/  HMMA.16816.F32 R12, R140.reuse, R148, R12 ;  /* 0x000000948c0c723c */ /* 0x040ff0000000180c */
[C---:B------:R-:W-:Y:S01]  /*6f90*/  HMMA.16816.F32 R16, R140.reuse, R150, R16 ;  /* 0x000000968c10723c */ /* 0x040fe20000001810 */
[----:B------:R-:W3:Y:S07]  /*6fa0*/  LDSM.16.M88.4 R148, [R201+0x800] ;  /* 0x00080000c994783b */ /* 0x000eee0000000200 */
[C---:B------:R-:W-:Y:S08]  /*6fb0*/  HMMA.16816.F32 R20, R140.reuse, R152, R20 ;  /* 0x000000988c14723c */ /* 0x040ff00000001814 */
[C---:B------:R-:W-:Y:S01]  /*6fc0*/  HMMA.16816.F32 R24, R140.reuse, R154, R24 ;  /* 0x0000009a8c18723c */ /* 0x040fe20000001818 */
[----:B------:R-:W4:Y:S07]  /*6fd0*/  LDSM.16.M88.4 R152, [R201+0x1000] ;  /* 0x00100000c998783b */ /* 0x000f2e0000000200 */
        /* <DEDUP_REMOVED lines=11> */
[----:B------:R-:W-:Y:S07]  /*7090*/  LDSM.16.M88.4 R168, [R200+-0x3000] ;  /* 0xffd00000c8a8783b */ /* 0x000fee0000000200 */
[C---:B------:R-:W-:Y:S08]  /*70a0*/  HMMA.16816.F32 R60, R140.reuse, R172, R60 ;  /* 0x000000ac8c3c723c */ /* 0x040ff0000000183c */
[----:B------:R-:W-:Y:S08]  /*70b0*/  HMMA.16816.F32 R64, R140, R174, R64 ;  /* 0x000000ae8c40723c */ /* 0x000ff00000001840 */
[C---:B-1----:R-:W-:Y:S08]  /*70c0*/  HMMA.16816.F32 R4, R176.reuse, R144, R4 ;  /* 0x00000090b004723c */ /* 0x042ff00000001804 */
[C---:B------:R-:W-:Y:S01]  /*70d0*/  HMMA.16816.F32 R8, R176.reuse, R146, R8 ;  /* 0x00000092b008723c */ /* 0x040fe20000001808 */
[----:B------:R-:W1:Y:S07]  /*70e0*/  LDSM.16.M88.4 R144, [R201+0x3000] ;  /* 0x00300000c990783b */ /* 0x000e6e0000000200 */
[C---:B---3--:R-:W-:Y:S08]  /*70f0*/  HMMA.16816.F32 R12, R176.reuse, R148, R12 ;  /* 0x00000094b00c723c */ /* 0x048ff0000000180c */
[C---:B------:R-:W-:Y:S01]  /*7100*/  HMMA.16816.F32 R16, R176.reuse, R150, R16 ;  /* 0x00000096b010723c */ /* 0x040fe20000001810 */
[----:B------:R-:W3:Y:S07]  /*7110*/  LDSM.16.M88.4 R148, [R201+0x3800] ;  /* 0x00380000c994783b */ /* 0x000eee0000000200 */
[C---:B----4-:R-:W-:Y:S08]  /*7120*/  HMMA.16816.F32 R20, R176.reuse, R152, R20 ;  /* 0x00000098b014723c */ /* 0x050ff00000001814 */
[C---:B------:R-:W-:Y:S01]  /*7130*/  HMMA.16816.F32 R24, R176.reuse, R154, R24 ;  /* 0x0000009ab018723c */ /* 0x040fe20000001818 */
[----:B------:R-:W4:Y:S07]  /*7140*/  LDSM.16.M88.4 R152, [R200+-0x4000] ;  /* 0xffc00000c898783b */ /* 0x000f2e0000000200 */
[C---:B-----5:R-:W-:Y:S03]  /*7150*/  HMMA.16816.F32 R28, R176.reuse, R156, R28 ;  /* 0x0000009cb01c723c */ /* 0x060fe6000000181c */
[----:B--2---:R-:W-:Y:S05]  /*7160*/  ISETP.GT.AND P0, PT, R240, R0, PT ;  /* 0x00000000f000720c */ /* 0x004fea0003f04270 */
[C---:B------:R-:W-:Y:S01]  /*7170*/  HMMA.16816.F32 R32, R176.reuse, R158, R32 ;  /* 0x0000009eb020723c */ /* 0x040fe20000001820 */
[----:B------:R-:W2:Y:S07]  /*7180*/  LDSM.16.M88.4 R156, [R200+-0x3800] ;  /* 0xffc80000c89c783b */ /* 0x000eae0000000200 */
[C---:B------:R-:W-:Y:S08]  /*7190*/  HMMA.16816.F32 R36, R176.reuse, R160, R36 ;  /* 0x000000a0b024723c */ /* 0x040ff00000001824 */
[C---:B------:R-:W-:Y:S01]  /*71a0*/  HMMA.16816.F32 R40, R176.reuse, R162, R40 ;  /* 0x000000a2b028723c */ /* 0x040fe20000001828 */
[----:B------:R-:W5:Y:S07]  /*71b0*/  LDSM.16.M88.4 R160, [R200+-0x2800] ;  /* 0xffd80000c8a0783b */ /* 0x000f6e0000000200 */
[C---:B------:R-:W-:Y:S08]  /*71c0*/  HMMA.16816.F32 R44, R176.reuse, R164, R44 ;  /* 0x000000a4b02c723c */ /* 0x040ff0000000182c */
[C---:B------:R-:W-:Y:S01]  /*71d0*/  HMMA.16816.F32 R48, R176.reuse, R166, R48 ;  /* 0x000000a6b030723c */ /* 0x040fe20000001830 */
[----:B------:R-:W2:Y:S07]  /*71e0*/  LDSM.16.M88.4 R164, [R200+-0x2000] ;  /* 0xffe00000c8a4783b */ /* 0x000eae0000000200 */
[C---:B-1----:R-:W-:Y:S08]  /*71f0*/  HMMA.16816.F32 R52, R176.reuse, R144, R52 ;  /* 0x00000090b034723c */ /* 0x042ff00000001834 */
[C---:B------:R-:W-:Y:S01]  /*7200*/  HMMA.16816.F32 R56, R176.reuse, R146, R56 ;  /* 0x00000092b038723c */ /* 0x040fe20000001838 */
[----:B------:R-:W1:Y:S07]  /*7210*/  LDSM.16.M88.4 R144, [R200+-0x1800] ;  /* 0xffe80000c890783b */ /* 0x000e6e0000000200 */
[C---:B---3--:R-:W-:Y:S08]  /*7220*/  HMMA.16816.F32 R60, R176.reuse, R148, R60 ;  /* 0x00000094b03c723c */ /* 0x048ff0000000183c */
[----:B------:R-:W-:Y:S01]  /*7230*/  HMMA.16816.F32 R64, R176, R150, R64 ;  /* 0x00000096b040723c */ /* 0x000fe20000001840 */
[----:B------:R-:W3:Y:S07]  /*7240*/  LDSM.16.M88.4 R148, [R200+-0x1000] ;  /* 0xfff00000c894783b */ /* 0x000eee0000000200 */
[C---:B----4-:R-:W-:Y:S08]  /*7250*/  HMMA.16816.F32 R4, R180.reuse, R152, R4 ;  /* 0x00000098b404723c */ /* 0x050ff00000001804 */
[C---:B------:R-:W-:Y:S01]  /*7260*/  HMMA.16816.F32 R8, R180.reuse, R154, R8 ;  /* 0x0000009ab408723c */ /* 0x040fe20000001808 */
[----:B------:R-:W4:Y:S07]  /*7270*/  LDSM.16.M88.4 R152, [R200+-0x800] ;  /* 0xfff80000c898783b */ /* 0x000f2e0000000200 */
[C---:B--2---:R-:W-:Y:S08]  /*7280*/  HMMA.16816.F32 R12, R180.reuse, R156, R12 ;  /* 0x0000009cb40c723c */ /* 0x044ff0000000180c */
[C---:B------:R-:W-:Y:S01]  /*7290*/  HMMA.16816.F32 R16, R180.reuse, R158, R16 ;  /* 0x0000009eb410723c */ /* 0x040fe20000001810 */
[----:B------:R-:W2:Y:S07]  /*72a0*/  LDSM.16.M88.4 R156, [R71+0x4000] ;  /* 0x00400000479c783b */ /* 0x000eae0000000200 */
[C---:B------:R-:W-:Y:S08]  /*72b0*/  HMMA.16816.F32 R20, R180.reuse, R168, R20 ;  /* 0x000000a8b414723c */ /* 0x040ff00000001814 */
[C---:B------:R-:W-:Y:S01]  /*72c0*/  HMMA.16816.F32 R24, R180.reuse, R170, R24 ;  /* 0x000000aab418723c */ /* 0x040fe20000001818 */
[----:B------:R-:W-:Y:S07]  /*72d0*/  LDSM.16.M88.4 R168, [R71+0x5000] ;  /* 0x0050000047a8783b */ /* 0x000fee0000000200 */
[C---:B-----5:R-:W-:Y:S08]  /*72e0*/  HMMA.16816.F32 R28, R180.reuse, R160, R28 ;  /* 0x000000a0b41c723c */ /* 0x060ff0000000181c */
[C---:B------:R-:W-:Y:S01]  /*72f0*/  HMMA.16816.F32 R32, R180.reuse, R162, R32 ;  /* 0x000000a2b420723c */ /* 0x040fe20000001820 */
[----:B------:R-:W5:Y:S07]  /*7300*/  LDSM.16.M88.4 R160, [R71+0x4800] ;  /* 0x0048000047a0783b */ /* 0x000f6e0000000200 */
[C---:B------:R-:W-:Y:S08]  /*7310*/  HMMA.16816.F32 R36, R180.reuse, R164, R36 ;  /* 0x000000a4b424723c */ /* 0x040ff00000001824 */
[C---:B------:R-:W-:Y:S01]  /*7320*/  HMMA.16816.F32 R40, R180.reuse, R166, R40 ;  /* 0x000000a6b428723c */ /* 0x040fe20000001828 */
[----:B------:R-:W2:Y:S07]  /*7330*/  LDSM.16.M88.4 R164, [R71+0x5800] ;  /* 0x0058000047a4783b */ /* 0x000eae0000000200 */
[C---:B-1----:R-:W-:Y:S08]  /*7340*/  HMMA.16816.F32 R44, R180.reuse, R144, R44 ;  /* 0x00000090b42c723c */ /* 0x042ff0000000182c */
[C---:B------:R-:W-:Y:S01]  /*7350*/  HMMA.16816.F32 R48, R180.reuse, R146, R48 ;  /* 0x00000092b430723c */ /* 0x040fe20000001830 */
[----:B------:R-:W1:Y:S07]  /*7360*/  LDSM.16.M88.4 R144, [R71+0x6000] ;  /* 0x006000004790783b */ /* 0x000e6e0000000200 */
[C---:B---3--:R-:W-:Y:S08]  /*7370*/  HMMA.16816.F32 R52, R180.reuse, R148, R52 ;  /* 0x00000094b434723c */ /* 0x048ff00000001834 */
[C---:B------:R-:W-:Y:S01]  /*7380*/  HMMA.16816.F32 R56, R180.reuse, R150, R56 ;  /* 0x00000096b438723c */ /* 0x040fe20000001838 */
[----:B------:R-:W3:Y:S07]  /*7390*/  LDSM.16.M88.4 R148, [R71+0x6800] ;  /* 0x006800004794783b */ /* 0x000eee0000000200 */
[C---:B----4-:R-:W-:Y:S08]  /*73a0*/  HMMA.16816.F32 R60, R180.reuse, R152, R60 ;  /* 0x00000098b43c723c */ /* 0x050ff0000000183c */
[----:B------:R-:W-:Y:S01]  /*73b0*/  HMMA.16816.F32 R64, R180, R154, R64 ;  /* 0x0000009ab440723c */ /* 0x000fe20000001840 */
[----:B------:R-:W4:Y:S07]  /*73c0*/  LDSM.16.M88.4 R152, [R71+0x7000] ;  /* 0x007000004798783b */ /* 0x000f2e0000000200 */
[C---:B--2---:R-:W-:Y:S08]  /*73d0*/  HMMA.16816.F32 R4, R184.reuse, R156, R4 ;  /* 0x0000009cb804723c */ /* 0x044ff00000001804 */
[C---:B------:R-:W-:Y:S01]  /*73e0*/  HMMA.16816.F32 R8, R184.reuse, R158, R8 ;  /* 0x0000009eb808723c */ /* 0x040fe20000001808 */
[----:B------:R-:W2:Y:S07]  /*73f0*/  LDSM.16.M88.4 R156, [R71+0x7800] ;  /* 0x00780000479c783b */ /* 0x000eae0000000200 */
[C---:B-----5:R-:W-:Y:S08]  /*7400*/  HMMA.16816.F32 R12, R184.reuse, R160, R12 ;  /* 0x000000a0b80c723c */ /* 0x060ff0000000180c */
[C---:B------:R-:W-:Y:S01]  /*7410*/  HMMA.16816.F32 R16, R184.reuse, R162, R16 ;  /* 0x000000a2b810723c */ /* 0x040fe20000001810 */
[----:B------:R-:W5:Y:S07]  /*7420*/  LDSM.16.M88.4 R160, [R207] ;  /* 0x00000000cfa0783b */ /* 0x000f6e0000000200 */
[C---:B------:R-:W-:Y:S08]  /*7430*/  HMMA.16816.F32 R20, R184.reuse, R168, R20 ;  /* 0x000000a8b814723c */ /* 0x040ff00000001814 */
[C---:B------:R-:W-:Y:S01]  /*7440*/  HMMA.16816.F32 R24, R184.reuse, R170, R24 ;  /* 0x000000aab818723c */ /* 0x040fe20000001818 */
[----:B------:R-:W2:Y:S07]  /*7450*/  LDSM.16.M88.4 R168, [R208] ;  /* 0x00000000d0a8783b */ /* 0x000eae0000000200 */
[C---:B------:R-:W-:Y:S08]  /*7460*/  HMMA.16816.F32 R28, R184.reuse, R164, R28 ;  /* 0x000000a4b81c723c */ /* 0x040ff0000000181c */
[C---:B------:R-:W-:Y:S01]  /*7470*/  HMMA.16816.F32 R32, R184.reuse, R166, R32 ;  /* 0x000000a6b820723c */ /* 0x040fe20000001820 */
[----:B------:R-:W2:Y:S07]  /*7480*/  LDSM.16.M88.4 R164, [R209] ;  /* 0x00000000d1a4783b */ /* 0x000eae0000000200 */
[C---:B-1----:R-:W-:Y:S08]  /*7490*/  HMMA.16816.F32 R36, R184.reuse, R144, R36 ;  /* 0x00000090b824723c */ /* 0x042ff00000001824 */
[C---:B------:R-:W-:Y:S01]  /*74a0*/  HMMA.16816.F32 R40, R184.reuse, R146, R40 ;  /* 0x00000092b828723c */ /* 0x040fe20000001828 */
[----:B------:R-:W1:Y:S07]  /*74b0*/  LDSM.16.M88.4 R144, [R210] ;  /* 0x00000000d290783b */ /* 0x000e6e0000000200 */
[C---:B---3--:R-:W-:Y:S08]  /*74c0*/  HMMA.16816.F32 R44, R184.reuse, R148, R44 ;  /* 0x00000094b82c723c */ /* 0x048ff0000000182c */
[C---:B------:R-:W-:Y:S01]  /*74d0*/  HMMA.16816.F32 R48, R184.reuse, R150, R48 ;  /* 0x00000096b830723c */ /* 0x040fe20000001830 */
[----:B------:R-:W3:Y:S07]  /*74e0*/  LDSM.16.M88.4 R148, [R211] ;  /* 0x00000000d394783b */ /* 0x000eee0000000200 */
[C---:B----4-:R-:W-:Y:S08]  /*74f0*/  HMMA.16816.F32 R52, R184.reuse, R152, R52 ;  /* 0x00000098b834723c */ /* 0x050ff00000001834 */
[C---:B------:R-:W-:Y:S01]  /*7500*/  HMMA.16816.F32 R56, R184.reuse, R154, R56 ;  /* 0x0000009ab838723c */ /* 0x040fe20000001838 */
[----:B------:R-:W4:Y:S07]  /*7510*/  LDSM.16.M88.4 R152, [R212] ;  /* 0x00000000d498783b */ /* 0x000f2e0000000200 */
[C---:B--2---:R-:W-:Y:S08]  /*7520*/  HMMA.16816.F32 R60, R184.reuse, R156, R60 ;  /* 0x0000009cb83c723c */ /* 0x044ff0000000183c */
[----:B------:R-:W-:Y:S01]  /*7530*/  HMMA.16816.F32 R64, R184, R158, R64 ;  /* 0x0000009eb840723c */ /* 0x000fe20000001840 */
[----:B------:R-:W2:Y:S07]  /*7540*/  LDSM.16.M88.4 R156, [R213] ;  /* 0x00000000d59c783b */ /* 0x000eae0000000200 */
[C---:B-----5:R-:W-:Y:S08]  /*7550*/  HMMA.16816.F32 R4, R188.reuse, R160, R4 ;  /* 0x000000a0bc04723c */ /* 0x060ff00000001804 */
[C---:B------:R-:W-:Y:S01]  /*7560*/  HMMA.16816.F32 R8, R188.reuse, R162, R8 ;  /* 0x000000a2bc08723c */ /* 0x040fe20000001808 */
[----:B------:R-:W5:Y:S07]  /*7570*/  LDSM.16.M88.4 R160, [R214] ;  /* 0x00000000d6a0783b */ /* 0x000f6e0000000200 */
        /* <DEDUP_REMOVED lines=15> */
[C---:B--2---:R-:W-:Y:S08]  /*7670*/  HMMA.16816.F32 R52, R188.reuse, R156, R52 ;  /* 0x0000009cbc34723c */ /* 0x044ff00000001834 */
[C---:B------:R-:W-:Y:S01]  /*7680*/  HMMA.16816.F32 R56, R188.reuse, R158, R56 ;  /* 0x0000009ebc38723c */ /* 0x040fe20000001838 */
[----:B------:R-:W2:Y:S07]  /*7690*/  LDSM.16.M88.4 R156, [R201+0x6800] ;  /* 0x00680000c99c783b */ /* 0x000eae0000000200 */
[C---:B-----5:R-:W-:Y:S08]  /*76a0*/  HMMA.16816.F32 R60, R188.reuse, R160, R60 ;  /* 0x000000a0bc3c723c */ /* 0x060ff0000000183c */
[----:B------:R-:W-:Y:S01]  /*76b0*/  HMMA.16816.F32 R64, R188, R162, R64 ;  /* 0x000000a2bc40723c */ /* 0x000fe20000001840 */
[----:B------:R-:W5:Y:S07]  /*76c0*/  LDSM.16.M88.4 R160, [R201+0x7000] ;  /* 0x00700000c9a0783b */ /* 0x000f6e0000000200 */
[C---:B------:R-:W-:Y:S08]  /*76d0*/  HMMA.16816.F32 R4, R192.reuse, R168, R4 ;  /* 0x000000a8c004723c */ /* 0x040ff00000001804 */
[C---:B------:R-:W-:Y:S01]  /*76e0*/  HMMA.16816.F32 R8, R192.reuse, R170, R8 ;  /* 0x000000aac008723c */ /* 0x040fe20000001808 */
[----:B------:R-:W2:Y:S07]  /*76f0*/  LDSM.16.M88.4 R168, [R201+0x7800] ;  /* 0x00780000c9a8783b */ /* 0x000eae0000000200 */
[C---:B------:R-:W-:Y:S08]  /*7700*/  HMMA.16816.F32 R12, R192.reuse, R164, R12 ;  /* 0x000000a4c00c723c */ /* 0x040ff0000000180c */
[C---:B------:R-:W-:Y:S01]  /*7710*/  HMMA.16816.F32 R16, R192.reuse, R166, R16 ;  /* 0x000000a6c010723c */ /* 0x040fe20000001810 */
[----:B------:R-:W2:Y:S07]  /*7720*/  LDSM.16.M88.4 R164, [R200] ;  /* 0x00000000c8a4783b */ /* 0x000eae0000000200 */
[C---:B-1----:R-:W-:Y:S08]  /*7730*/  HMMA.16816.F32 R20, R192.reuse, R144, R20 ;  /* 0x00000090c014723c */ /* 0x042ff00000001814 */
[C---:B------:R-:W-:Y:S01]  /*7740*/  HMMA.16816.F32 R24, R192.reuse, R146, R24 ;  /* 0x00000092c018723c */ /* 0x040fe20000001818 */
[----:B------:R-:W1:Y:S07]  /*7750*/  LDSM.16.M88.4 R144, [R200+0x800] ;  /* 0x00080000c890783b */ /* 0x000e6e0000000200 */
[C---:B---3--:R-:W-:Y:S08]  /*7760*/  HMMA.16816.F32 R28, R192.reuse, R148, R28 ;  /* 0x00000094c01c723c */ /* 0x048ff0000000181c */
[C---:B------:R-:W-:Y:S08]  /*7770*/  HMMA.16816.F32 R32, R192.reuse, R150, R32 ;  /* 0x00000096c020723c */ /* 0x040ff00000001820 */
[C---:B----4-:R-:W-:Y:S08]  /*7780*/  HMMA.16816.F32 R36, R192.reuse, R152, R36 ;  /* 0x00000098c024723c */ /* 0x050ff00000001824 */
[C---:B------:R-:W-:Y:S08]  /*7790*/  HMMA.16816.F32 R40, R192.reuse, R154, R40 ;  /* 0x0000009ac028723c */ /* 0x040ff00000001828 */
[C---:B--2---:R-:W-:Y:S08]  /*77a0*/  HMMA.16816.F32 R44, R192.reuse, R156, R44 ;  /* 0x0000009cc02c723c */ /* 0x044ff0000000182c */
[C---:B------:R-:W-:Y:S08]  /*77b0*/  HMMA.16816.F32 R48, R192.reuse, R158, R48 ;  /* 0x0000009ec030723c */ /* 0x040ff00000001830 */
[C---:B-----5:R-:W-:Y:S08]  /*77c0*/  HMMA.16816.F32 R52, R192.reuse, R160, R52 ;  /* 0x000000a0c034723c */ /* 0x060ff00000001834 */
[C---:B------:R-:W-:Y:S08]  /*77d0*/  HMMA.16816.F32 R56, R192.reuse, R162, R56 ;  /* 0x000000a2c038723c */ /* 0x040ff00000001838 */
[C---:B------:R-:W-:Y:S08]  /*77e0*/  HMMA.16816.F32 R60, R192.reuse, R168, R60 ;  /* 0x000000a8c03c723c */ /* 0x040ff0000000183c */
[----:B------:R-:W-:Y:S08]  /*77f0*/  HMMA.16816.F32 R64, R192, R170, R64 ;  /* 0x000000aac040723c */ /* 0x000ff00000001840 */
[C---:B------:R-:W-:Y:S08]  /*7800*/  HMMA.16816.F32 R4, R196.reuse, R164, R4 ;  /* 0x000000a4c404723c */ /* 0x040ff00000001804 */
[C---:B------:R-:W-:Y:S08]  /*7810*/  HMMA.16816.F32 R8, R196.reuse, R166, R8 ;  /* 0x000000a6c408723c */ /* 0x040ff00000001808 */
[C---:B-1----:R-:W-:Y:S08]  /*7820*/  HMMA.16816.F32 R12, R196.reuse, R144, R12 ;  /* 0x00000090c40c723c */ /* 0x042ff0000000180c */
[----:B------:R-:W-:Y:S01]  /*7830*/  FMUL.FTZ R4, R4, c[0x0][0x320] ;  /* 0x0000c80004047a20 */ /* 0x000fe20000410000 */
[C---:B------:R-:W-:Y:S03]  /*7840*/  HMMA.16816.F32 R16, R196.reuse, R146, R16 ;  /* 0x00000092c410723c */ /* 0x040fe60000001810 */
[----:B------:R-:W1:Y:S01]  /*7850*/  MUFU.TANH R231, R4 ;  /* 0x0000000400e77308 */ /* 0x000e620000002400 */
[----:B------:R-:W-:Y:S02]  /*7860*/  FMUL.FTZ R5, R5, c[0x0][0x320] ;  /* 0x0000c80005057a20 */ /* 0x000fe40000410000 */
[----:B------:R-:W-:Y:S02]  /*7870*/  FMUL.FTZ R6, R6, c[0x0][0x320] ;  /* 0x0000c80006067a20 */ /* 0x000fe40000410000 */
[----:B------:R-:W-:Y:S04]  /*7880*/  FMUL.FTZ R7, R7, c[0x0][0x320] ;  /* 0x0000c80007077a20 */ /* 0x000fe80000410000 */
[----:B------:R-:W-:Y:S01]  /*7890*/  FMUL.FTZ R8, R8, c[0x0][0x320] ;  /* 0x0000c80008087a20 */ /* 0x000fe20000410000 */
[----:B------:R-:W2:Y:S01]  /*78a0*/  MUFU.TANH R230, R5 ;  /* 0x0000000500e67308 */ /* 0x000ea20000002400 */
[----:B------:R-:W-:Y:S02]  /*78b0*/  FMUL.FTZ R9, R9, c[0x0][0x320] ;  /* 0x0000c80009097a20 */ /* 0x000fe40000410000 */
[----:B------:R-:W-:Y:S02]  /*78c0*/  FMUL.FTZ R10, R10, c[0x0][0x320] ;  /* 0x0000c8000a0a7a20 */ /* 0x000fe40000410000 */
[----:B------:R-:W-:Y:S02]  /*78d0*/  FMUL.FTZ R11, R11, c[0x0][0x320] ;  /* 0x0000c8000b0b7a20 */ /* 0x000fe40000410000 */
[----:B------:R-:W-:Y:S02]  /*78e0*/  FMUL.FTZ R12, R12, c[0x0][0x320] ;  /* 0x0000c8000c0c7a20 */ /* 0x000fe40000410000 */
        /* <DEDUP_REMOVED lines=11> */
[----:B----4-:R-:W4:Y:S09]  /*79a0*/  LDSM.16.M88.4 R4, [R200+0x1000] ;  /* 0x00100000c804783b */ /* 0x010f320000000200 */
[----:B------:R-:W1:Y:S10]  /*79b0*/  MUFU.TANH R235, R10 ;  /* 0x0000000a00eb7308 */ /* 0x000e740000002400 */
[----:B------:R5:W1:Y:S10]  /*79c0*/  MUFU.TANH R234, R11 ;  /* 0x0000000b00ea7308 */ /* 0x000a740000002400 */
[----:B------:R1:W1:Y:S10]  /*79d0*/  MUFU.TANH R171, R12 ;  /* 0x0000000c00ab7308 */ /* 0x0002740000002400 */
[----:B------:R-:W1:Y:S01]  /*79e0*/  MUFU.TANH R170, R13 ;  /* 0x0000000d00aa7308 */ /* 0x000e620000002400 */
[----:B-----5:R-:W5:Y:S01]  /*79f0*/  LDSM.16.M88.4 R8, [R200+0x1800] ;  /* 0x00180000c808783b */ /* 0x020f620000000200 */
[C---:B----4-:R-:W-:Y:S08]  /*7a00*/  HMMA.16816.F32 R20, R196.reuse, R4, R20 ;  /* 0x00000004c414723c */ /* 0x050ff00000001814 */
[----:B------:R-:W4:Y:S01]  /*7a10*/  MUFU.TANH R233, R14 ;  /* 0x0000000e00e97308 */ /* 0x000f220000002400 */
[C---:B------:R-:W-:Y:S01]  /*7a20*/  HMMA.16816.F32 R24, R196.reuse, R6, R24 ;  /* 0x00000006c418723c */ /* 0x040fe20000001818 */
[----:B------:R-:W1:Y:S08]  /*7a30*/  LDSM.16.M88.4 R4, [R200+0x2000] ;  /* 0x00200000c804783b */ /* 0x000e700000000200 */
[----:B------:R-:W1:Y:S06]  /*7a40*/  MUFU.TANH R232, R15 ;  /* 0x0000000f00e87308 */ /* 0x000e6c0000002400 */
[----:B------:R-:W-:Y:S04]  /*7a50*/  FMUL.FTZ R20, R20, c[0x0][0x320] ;  /* 0x0000c80014147a20 */ /* 0x000fe80000410000 */
[----:B------:R-:W1:Y:S01]  /*7a60*/  MUFU.TANH R169, R16 ;  /* 0x0000001000a97308 */ /* 0x000e620000002400 */
[----:B------:R-:W-:Y:S02]  /*7a70*/  FMUL.FTZ R21, R21, c[0x0][0x320] ;  /* 0x0000c80015157a20 */ /* 0x000fe40000410000 */
[----:B------:R-:W-:Y:S02]  /*7a80*/  FMUL.FTZ R22, R22, c[0x0][0x320] ;  /* 0x0000c80016167a20 */ /* 0x000fe40000410000 */
[----:B------:R-:W-:Y:S02]  /*7a90*/  FMUL.FTZ R23, R23, c[0x0][0x320] ;  /* 0x0000c80017177a20 */ /* 0x000fe40000410000 */
[----:B------:R-:W-:Y:S02]  /*7aa0*/  FMUL.FTZ R25, R25, c[0x0][0x320] ;  /* 0x0000c80019197a20 */ /* 0x000fe40000410000 */
[----:B------:R-:W-:Y:S01]  /*7ab0*/  FMUL.FTZ R26, R26, c[0x0][0x320] ;  /* 0x0000c8001a1a7a20 */ /* 0x000fe20000410000 */
[----:B------:R-:W2:Y:S01]  /*7ac0*/  MUFU.TANH R166, R17 ;  /* 0x0000001100a67308 */ /* 0x000ea20000002400 */
[----:B------:R-:W-:Y:S02]  /*7ad0*/  FMUL.FTZ R27, R27, c[0x0][0x320] ;  /* 0x0000c8001b1b7a20 */ /* 0x000fe40000410000 */
[----:B------:R-:W-:Y:S01]  /*7ae0*/  FMUL.FTZ R24, R24, c[0x0][0x320] ;  /* 0x0000c80018187a20 */ /* 0x000fe20000410000 */
[C---:B-----5:R-:W-:Y:S06]  /*7af0*/  HMMA.16816.F32 R28, R196.reuse, R8, R28 ;  /* 0x00000008c41c723c */ /* 0x060fec000000181c */
[----:B------:R-:W2:Y:S02]  /*7b00*/  MUFU.TANH R228, R18 ;  /* 0x0000001200e47308 */ /* 0x000ea40000002400 */
[C---:B------:R-:W-:Y:S01]  /*7b10*/  HMMA.16816.F32 R32, R196.reuse, R10, R32 ;  /* 0x0000000ac420723c */ /* 0x040fe20000001820 */
[----:B------:R-:W5:Y:S07]  /*7b20*/  LDSM.16.M88.4 R8, [R200+0x2800] ;  /* 0x00280000c808783b */ /* 0x000f6e0000000200 */
[----:B------:R-:W2:Y:S01]  /*7b30*/  MUFU.TANH R175, R19 ;  /* 0x0000001300af7308 */ /* 0x000ea20000002400 */
[C---:B-1----:R-:W-:Y:S07]  /*7b40*/  HMMA.16816.F32 R36, R196.reuse, R4, R36 ;  /* 0x00000004c424723c */ /* 0x042fee0000001824 */
[----:B------:R-:W-:Y:S01]  /*7b50*/  FMUL.FTZ R28, R28, c[0x0][0x320] ;  /* 0x0000c8001c1c7a20 */ /* 0x000fe20000410000 */
[C---:B------:R-:W-:Y:S01]  /*7b60*/  HMMA.16816.F32 R40, R196.reuse, R6, R40 ;  /* 0x00000006c428723c */ /* 0x040fe20000001828 */
[----:B------:R-:W1:Y:S01]  /*7b70*/  MUFU.TANH R163, R20 ;  /* 0x0000001400a37308 */ /* 0x000e620000002400 */
[----:B------:R-:W1:Y:S02]  /*7b80*/  LDSM.16.M88.4 R4, [R200+0x3000] ;  /* 0x00300000c804783b */ /* 0x000e640000000200 */
[----:B------:R-:W-:Y:S02]  /*7b90*/  FMUL.FTZ R29, R29, c[0x0][0x320] ;  /* 0x0000c8001d1d7a20 */ /* 0x000fe40000410000 */
        /* <DEDUP_REMOVED lines=8> */
[----:B------:R-:W2:Y:S01]  /*7c20*/  MUFU.TANH R173, R22 ;  /* 0x0000001600ad7308 */ /* 0x000ea20000002400 */
[----:B------:R-:W-:Y:S01]  /*7c30*/  FMUL.FTZ R37, R37, c[0x0][0x320] ;  /* 0x0000c80025257a20 */ /* 0x000fe20000410000 */
[C---:B-----5:R-:W-:Y:S03]  /*7c40*/  HMMA.16816.F32 R44, R196.reuse, R8, R44 ;  /* 0x00000008c42c723c */ /* 0x060fe6000000182c */
[----:B------:R-:W-:Y:S02]  /*7c50*/  FMUL.FTZ R43, R43, c[0x0][0x320] ;  /* 0x0000c8002b2b7a20 */ /* 0x000fe40000410000 */
[----:B------:R-:W-:Y:S03]  /*7c60*/  FMUL.FTZ R38, R38, c[0x0][0x320] ;  /* 0x0000c80026267a20 */ /* 0x000fe60000410000 */
[----:B------:R5:W2:Y:S01]  /*7c70*/  MUFU.TANH R151, R43 ;  /* 0x0000002b00977308 */ /* 0x000aa20000002400 */
[C---:B------:R-:W-:Y:S01]  /*7c80*/  HMMA.16816.F32 R48, R196.reuse, R10, R48 ;  /* 0x0000000ac430723c */ /* 0x040fe20000001830 */
[----:B------:R-:W2:Y:S01]  /*7c90*/  LDSM.16.M88.4 R8, [R200+0x3800] ;  /* 0x00380000c808783b */ /* 0x000ea20000000200 */
[----:B------:R-:W-:Y:S04]  /*7ca0*/  DEPBAR.LE SB0, 0x0 ;  /* 0x000080000000791a */ /* 0x000fe80000000000 */
[----:B------:R-:W-:Y:S02]  /*7cb0*/  FMUL.FTZ R39, R39, c[0x0][0x320] ;  /* 0x0000c80027277a20 */ /* 0x000fe40000410000 */
[----:B------:R-:W-:Y:S01]  /*7cc0*/  FMUL.FTZ R40, R40, c[0x0][0x320] ;  /* 0x0000c80028287a20 */ /* 0x000fe20000410000 */
[----:B------:R2:W2:Y:S01]  /*7cd0*/  MUFU.TANH R172, R23 ;  /* 0x0000001700ac7308 */ /* 0x0004a20000002400 */
[----:B------:R-:W-:Y:S01]  /*7ce0*/  BAR.SYNC.DEFER_BLOCKING 0x0 ;  /* 0x0000000000007b1d */ /* 0x000fe20000010000 */
[C---:B-1----:R-:W-:Y:S05]  /*7cf0*/  HMMA.16816.F32 R52, R196.reuse, R4, R52 ;  /* 0x00000004c434723c */ /* 0x042fea0000001834 */
        /* <DEDUP_REMOVED lines=13> */
[----:B------:R-:W-:Y:S01]  /*7dd0*/  FMUL.FTZ R51, R51, c[0x0][0x320] ;  /* 0x0000c80033337a20 */ /* 0x000fe20000410000 */
[C---:B--2---:R-:W-:Y:S03]  /*7de0*/  HMMA.16816.F32 R60, R196.reuse, R8, R60 ;  /* 0x00000008c43c723c */ /* 0x044fe6000000183c */
[----:B------:R-:W-:Y:S02]  /*7df0*/  FMUL.FTZ R52, R52, c[0x0][0x320] ;  /* 0x0000c80034347a20 */ /* 0x000fe40000410000 */
[----:B------:R-:W-:Y:S02]  /*7e00*/  FMUL.FTZ R53, R53, c[0x0][0x320] ;  /* 0x0000c80035357a20 */ /* 0x000fe40000410000 */
[----:B------:R-:W-:Y:S01]  /*7e10*/  FMUL.FTZ R54, R54, c[0x0][0x320] ;  /* 0x0000c80036367a20 */ /* 0x000fe20000410000 */
[----:B------:R2:W1:Y:S01]  /*7e20*/  MUFU.TANH R167, R27 ;  /* 0x0000001b00a77308 */ /* 0x0004620000002400 */
[----:B------:R-:W-:Y:S03]  /*7e30*/  HMMA.16816.F32 R64, R196, R10, R64 ;  /* 0x0000000ac440723c */ /* 0x000fe60000001840 */
        /* <DEDUP_REMOVED lines=12> */
[----:B-----5:R-:W-:Y:S02]  /*7f00*/  FMUL.FTZ R43, R65, c[0x0][0x320] ;  /* 0x0000c800412b7a20 */ /* 0x020fe40000410000 */
[----:B------:R-:W-:Y:S01]  /*7f10*/  FMUL.FTZ R66, R66, c[0x0][0x320] ;  /* 0x0000c80042427a20 */ /* 0x000fe20000410000 */
[----:B------:R2:W1:Y:S01]  /*7f20*/  MUFU.TANH R165, R30 ;  /* 0x0000001e00a57308 */ /* 0x0004620000002400 */
[----:B------:R-:W-:Y:S09]  /*7f30*/  FMUL.FTZ R67, R67, c[0x0][0x320] ;  /* 0x0000c80043437a20 */ /* 0x000ff20000410000 */
        /* <DEDUP_REMOVED lines=32> */
[----:B------:R-:W1:Y:S10]  /*8140*/  MUFU.TANH R12, R12 ;  /* 0x0000000c000c7308 */ /* 0x000e740000002400 */
[----:B------:R-:W1:Y:S10]  /*8150*/  MUFU.TANH R43, R43 ;  /* 0x0000002b002b7308 */ /* 0x000e740000002400 */
[----:B------:R2:W1:Y:S10]  /*8160*/  MUFU.TANH R150, R66 ;  /* 0x0000004200967308 */ /* 0x0004740000002400 */
[----:B------:R2:W1:Y:S01]  /*8170*/  MUFU.TANH R149, R67 ;  /* 0x0000004300957308 */ /* 0x0004620000002400 */
[----:B------:R-:W-:-:S05]  /*8180*/  @!P0 BRA `(.L_x_87) ;  /* 0x000005e000008947 */ /* 0x000fca0003800000 */
[----:B---34-:R-:W-:Y:S01]  /*8190*/  SHF.R.S32.HI R6, RZ, 0x1f, R242 ;  /* 0x0000001fff067819 */ /* 0x018fe200000114f2 */
[----:B------:R-:W3:Y:S01]  /*81a0*/  LDL R2, [R1+0x10] ;  /* 0x0000100001027983 */ /* 0x000ee20000100800 */
[----:B------:R-:W-:Y:S01]  /*81b0*/  SHF.R.S32.HI R7, RZ, 0x1f, R241 ;  /* 0x0000001fff077819 */ /* 0x000fe200000114f1 */
[----:B------:R-:W-:Y:S01]  /*81c0*/  IMAD.MOV.U32 R238, RZ, RZ, RZ ;  /* 0x000000ffffee7224 */ /* 0x000fe200078e00ff */
[C---:B------:R-:W-:Y:S01]  /*81d0*/  SHF.L.U64.HI R6, R242.reuse, 0x1, R6 ;  /* 0x00000001f2067819 */ /* 0x040fe20000010206 */
[----:B------:R-:W4:Y:S01]  /*81e0*/  LDL.64 R248, [R1+0x20] ;  /* 0x0000200001f87983 */ /* 0x000f220000100a00 */
[----:B-1----:R-:W-:Y:S02]  /*81f0*/  IMAD.SHL.U32 R24, R242, 0x2, RZ ;  /* 0x00000002f2187824 */ /* 0x002fe400078e00ff */
[----:B------:R-:W-:Y:S03]  /*8200*/  IMAD.SHL.U32 R23, R241, 0x2, RZ ;  /* 0x00000002f1177824 */ /* 0x000fe600078e00ff */
[----:B------:R-:W5:Y:S04]  /*8210*/  LDL R247, [R1+0x34] ;  /* 0x0000340001f77983 */ /* 0x000f680000100800 */
[----:B------:R-:W1:Y:S08]  /*8220*/  S2R R243, SR_TID.X ;  /* 0x0000000000f37919 */ /* 0x000e700000002100 */
[----:B--2---:R-:W2:Y:S01]  /*8230*/  LDL.64 R244, [R1+0x18] ;  /* 0x0000180001f47983 */ /* 0x004ea20000100a00 */
[--C-:B-1----:R-:W-:Y:S02]  /*8240*/  SHF.R.S32.HI R0, RZ, 0x1f, R243.reuse ;  /* 0x0000001fff007819 */ /* 0x102fe400000114f3 */
[----:B------:R-:W-:Y:S02]  /*8250*/  SHF.R.S32.HI R3, RZ, 0x1f, R243 ;  /* 0x0000001fff037819 */ /* 0x000fe400000114f3 */
[-C--:B------:R-:W-:Y:S02]  /*8260*/  LEA.HI R0, R0, R243.reuse, RZ, 0x3 ;  /* 0x000000f300007211 */ /* 0x080fe400078f18ff */
[----:B------:R-:W-:Y:S02]  /*8270*/  LEA.HI R3, R3, R243, RZ, 0x3 ;  /* 0x000000f303037211 */ /* 0x000fe400078f18ff */
[----:B------:R-:W-:Y:S02]  /*8280*/  LOP3.LUT R0, R0, 0xfffffff8, RZ, 0xc0, !PT ;  /* 0xfffffff800007812 */ /* 0x000fe400078ec0ff */
[----:B------:R-:W-:Y:S03]  /*8290*/  SHF.R.S32.HI R3, RZ, 0x3, R3 ;  /* 0x00000003ff037819 */ /* 0x000fe60000011403 */
[----:B------:R-:W-:Y:S02]  /*82a0*/  IMAD.IADD R0, R243, 0x1, -R0 ;  /* 0x00000001f3007824 */ /* 0x000fe400078e0a00 */
[----:B------:R-:W2:Y:S02]  /*82b0*/  LDL R243, [R1+0x30] ;  /* 0x0000300001f37983 */ /* 0x000ea40000100800 */
[----:B------:R-:W-:Y:S02]  /*82c0*/  IMAD R0, R0, 0x20, R3 ;  /* 0x0000002000007824 */ /* 0x000fe400078e0203 */
[----:B---3--:R-:W-:Y:S05]  /*82d0*/  IMAD R2, R240, 0x80, R2 ;  /* 0x00000080f0027824 */ /* 0x008fea00078e0202 */
[----:B------:R-:W-:Y:S05]  /*82e0*/  IADD3 R2, R2, -0x80, R0 ;  /* 0xffffff8002027810 */ /* 0x000fea0007ffe000 */
[----:B------:R-:W-:Y:S04]  /*82f0*/  @P3 IMAD.HI.U32 R3, R2, c[0x0][0x2bc], RZ ;  /* 0x0000af0002033a27 */ /* 0x000fe800078e00ff */
[----:B------:R-:W-:Y:S01]  /*8300*/  IMAD.MOV.U32 R0, RZ, RZ, R2 ;  /* 0x000000ffff007224 */ /* 0x000fe200078e0002 */
[----:B------:R-:W-:Y:S04]  /*8310*/  @P3 SHF.R.U32.HI R0, RZ, c[0x0][0x2c0], R3 ;  /* 0x0000b000ff003a19 */ /* 0x000fe80000011603 */
[C---:B----4-:R-:W-:Y:S04]  /*8320*/  @!P1 IADD3 R3, P0, R0.reuse, R248, RZ ;  /* 0x000000f800039210 */ /* 0x050fe80007f1e0ff */
[----:B-----5:R-:W-:Y:S01]  /*8330*/  @!P1 LEA.HI.X.SX32 R5, R0, R247, 0x1, P0 ;  /* 0x000000f700059211 */ /* 0x020fe200000f0eff */
[----:B------:R-:W-:Y:S01]  /*8340*/  IMAD.MOV R0, RZ, RZ, -R0 ;  /* 0x000000ffff007224 */ /* 0x000fe200078e0a00 */
[C---:B------:R-:W-:Y:S03]  /*8350*/  @!P1 LEA R4, P0, R3.reuse, c[0x0][0x2a0], 0x2 ;  /* 0x0000a80003049a11 */ /* 0x040fe600078010ff */
[----:B------:R-:W-:Y:S01]  /*8360*/  IMAD R239, R0, c[0x0][0x2b8], R2 ;  /* 0x0000ae0000ef7a24 */ /* 0x000fe200078e0202 */
[----:B------:R-:W-:Y:S03]  /*8370*/  @!P1 LEA.HI.X R5, R3, c[0x0][0x2a4], R5, 0x2, P0 ;  /* 0x0000a90003059a11 */ /* 0x000fe600000f1405 */
[C---:B------:R-:W-:Y:S01]  /*8380*/  IMAD.WIDE.U32 R2, R239.reuse, c[0x0][0x1e0], RZ ;  /* 0x00007800ef027a25 */ /* 0x040fe200078e00ff */
[----:B------:R-:W-:Y:S01]  /*8390*/  SHF.R.S32.HI R0, RZ, 0x1f, R239 ;  /* 0x0000001fff007819 */ /* 0x000fe200000114ef */
[----:B------:R1:W3:Y:S04]  /*83a0*/  @!P1 LDG.E R238, [R4.64] ;  /* 0x0000000604ee9981 */ /* 0x0002e8000c1e1900 */
[----:B------:R-:W-:Y:S04]  /*83b0*/  IMAD R0, R0, c[0x0][0x1e0], RZ ;  /* 0x0000780000007a24 */ /* 0x000fe800078e02ff */
[----:B------:R-:W-:Y:S04]  /*83c0*/  IMAD R0, R239, c[0x0][0x1e4], R0 ;  /* 0x00007900ef007a24 */ /* 0x000fe800078e0200 */
[----:B------:R-:W-:Y:S01]  /*83d0*/  IMAD.IADD R3, R3, 0x1, R0 ;  /* 0x0000000103037824 */ /* 0x000fe200078e0200 */
[----:B-1----:R-:W-:Y:S02]  /*83e0*/  SHF.L.U64.HI R5, R241, 0x1, R7 ;  /* 0x00000001f1057819 */ /* 0x002fe40000010207 */
[----:B---3--:R-:W-:Y:S01]  /*83f0*/  SHF.R.S32.HI R4, RZ, 0x1f, R238 ;  /* 0x0000001fff047819 */ /* 0x008fe200000114ee */
[----:B------:R-:W-:Y:S04]  /*8400*/  IMAD.WIDE.U32 R2, R238, c[0x0][0x1f0], R2 ;  /* 0x00007c00ee027a25 */ /* 0x000fe800078e0002 */
[----:B------:R-:W-:Y:S01]  /*8410*/  IMAD R4, R4, c[0x0][0x1f0], RZ ;  /* 0x00007c0004047a24 */ /* 0x000fe200078e02ff */
[----:B--2---:R-:W-:Y:S03]  /*8420*/  IADD3 R0, P0, R244, R2, RZ ;  /* 0x00000002f4007210 */ /* 0x004fe60007f1e0ff */
[----:B------:R-:W-:Y:S05]  /*8430*/  IMAD R4, R238, c[0x0][0x1f4], R4 ;  /* 0x00007d00ee047a24 */ /* 0x000fea00078e0204 */
[----:B------:R-:W-:Y:S02]  /*8440*/  IADD3.X R2, R243, R3, R4, P0, !PT ;  /* 0x00000003f3027210 */ /* 0x000fe400007fe404 */
[C---:B------:R-:W-:Y:S04]  /*8450*/  LEA R4, P0, R0.reuse, c[0x0][0x1c8], 0x1 ;  /* 0x0000720000047a11 */ /* 0x040fe800078008ff */
[----:B------:R-:W-:Y:S01]  /*8460*/  LEA.HI.X R0, R0, c[0x0][0x1cc], R2, 0x1, P0 ;  /* 0x0000730000007a11 */ /* 0x000fe200000f0c02 */
[----:B------:R-:W-:-:S06]  /*8470*/  BRA.DIV ~URZ, `(.L_x_88) ;  /* 0x0000a5627f007947 */ /* 0x000fcc000b800000 */
[----:B------:R1:W2:Y:S02]  /*8480*/  SHFL.IDX PT, R7, R0, RZ, 0x181f ;  /* 0x00181fff00077589 */ /* 0x0002a400000e0000 */
.L_x_121:
        /* <DEDUP_REMOVED lines=31> */
.L_x_122:
        /* <DEDUP_REMOVED lines=15> */
.L_x_87:
[----:B---34-:R-:W-:Y:S05]  /*8770*/  BSYNC B0 ;  /* 0x0000000000007941 */ /* 0x018fea0003800000 */
.L_x_86:
[----:B------:R-:W-:Y:S01]  /*8780*/  MOV R5, 0xffffff80 ;  /* 0xffffff8000057802 */ /* 0x000fe20000000f00 */
[----:B-1----:R-:W3:Y:S04]  /*8790*/  LDL R3, [R1+0x8] ;  /* 0x0000080001037983 */ /* 0x002ee80000100800 */
[----:B------:R-:W4:Y:S01]  /*87a0*/  LDL R2, [R1+0x3c] ;  /* 0x00003c0001027983 */ /* 0x000f220000100800 */
[----:B------:R-:W-:Y:S03]  /*87b0*/  IMAD R5, R240, R5, 0x1 ;  /* 0x00000001f0057424 */ /* 0x000fe600078e0205 */
[----:B------:R-:W0:Y:S01]  /*87c0*/  LDGDEPBAR ;  /* 0x00000000000079af */ /* 0x000e220000000000 */
[----:B---3--:R-:W-:Y:S01]  /*87d0*/  MOV R4, R3 ;  /* 0x0000000300047202 */ /* 0x008fe20000000f00 */
[----:B------:R-:W-:Y:S01]  /*87e0*/  @P4 IMAD.HI.U32 R0, R3, c[0x0][0x2c8], RZ ;  /* 0x0000b20003004a27 */ /* 0x000fe200078e00ff */
[----:B----4-:R-:W-:Y:S04]  /*87f0*/  IADD3 R5, -R2, R5, RZ ;  /* 0x0000000502057210 */ /* 0x010fe80007ffe1ff */
[----:B------:R-:W-:Y:S02]  /*8800*/  @P4 SHF.R.U32.HI R4, RZ, c[0x0][0x2cc], R0 ;  /* 0x0000b300ff044a19 */ /* 0x000fe40000011600 */
[----:B------:R-:W-:Y:S05]  /*8810*/  MOV R0, c[0x0][0x2ac] ;  /* 0x0000ab0000007a02 */ /* 0x000fea0000000f00 */
[----:B------:R-:W-:Y:S05]  /*8820*/  IMAD R5, R0, c[0x0][0x1d0], R5 ;  /* 0x0000740000057a24 */ /* 0x000fea00078e0205 */
[----:B------:R-:W-:Y:S01]  /*8830*/  IADD3 R5, R5, -c[0x0][0x168], RZ ;  /* 0x80005a0005057a10 */ /* 0x000fe20007ffe0ff */
[----:B------:R-:W-:-:S05]  /*8840*/  BRA.DIV ~URZ, `(.L_x_90) ;  /* 0x0000a7327f007947 */ /* 0x000fca000b800000 */
[----:B------:R1:W3:Y:S02]  /*8850*/  SHFL.IDX PT, R0, R4, RZ, 0x1c1f ;  /* 0x001c1fff04007589 */ /* 0x0002e400000e0000 */
.L_x_123:
[----:B---3--:R-:W-:Y:S05]  /*8860*/  IMAD.IADD R0, R5, 0x1, R0 ;  /* 0x0000000105007824 */ /* 0x008fea00078e0200 */
[C---:B------:R-:W-:Y:S02]  /*8870*/  ISETP.GT.AND P6, PT, R0.reuse, RZ, PT ;  /* 0x000000ff0000720c */ /* 0x040fe40003fc4270 */
[C---:B------:R-:W-:Y:S02]  /*8880*/  ISETP.GT.AND P5, PT, R0.reuse, 0x1, PT ;  /* 0x000000010000780c */ /* 0x040fe40003fa4270 */
[C---:B------:R-:W-:Y:S02]  /*8890*/  ISETP.GT.AND P2, PT, R0.reuse, 0x8, PT ;  /* 0x000000080000780c */ /* 0x040fe40003f44270 */
[C---:B------:R-:W-:Y:S02]  /*88a0*/  ISETP.GT.AND P0, PT, R0.reuse, 0x9, PT ;  /* 0x000000090000780c */ /* 0x040fe40003f04270 */
[----:B------:R-:W-:Y:S02]  /*88b0*/  FSEL R6, R231, -INF , P6 ;  /* 0xff800000e7067808 */ /* 0x000fe40003000000 */
[----:B------:R-:W-:Y:S02]  /*88c0*/  ISETP.GT.AND P6, PT, R0, 0x10, PT ;  /* 0x000000100000780c */ /* 0x000fe40003fc4270 */
[----:B--2---:R-:W-:Y:S02]  /*88d0*/  FSEL R42, R230, -INF , P5 ;  /* 0xff800000e62a7808 */ /* 0x004fe40002800000 */
[C---:B------:R-:W-:Y:S02]  /*88e0*/  ISETP.GT.AND P5, PT, R0.reuse, 0x11, PT ;  /* 0x000000110000780c */ /* 0x040fe40003fa4270 */
[----:B------:R-:W-:Y:S02]  /*88f0*/  FSEL R41, R229, -INF , P2 ;  /* 0xff800000e5297808 */ /* 0x000fe40001000000 */
[----:B------:R-:W-:Y:S02]  /*8900*/  ISETP.GT.AND P2, PT, R0, 0x18, PT ;  /* 0x000000180000780c */ /* 0x000fe40003f44270 */
[----:B------:R-:W-:Y:S02]  /*8910*/  FSEL R40, R174, -INF , P0 ;  /* 0xff800000ae287808 */ /* 0x000fe40000000000 */
        /* <DEDUP_REMOVED lines=50> */
[----:B------:R-:W-:Y:S02]  /*8c40*/  FSEL R13, R13, -INF , P5 ;  /* 0xff8000000d0d7808 */ /* 0x000fe40002800000 */
[----:B------:R-:W-:Y:S02]  /*8c50*/  FSEL R12, R12, -INF , P2 ;  /* 0xff8000000c0c7808 */ /* 0x000fe40001000000 */
[----:B------:R-:W-:Y:S01]  /*8c60*/  FSEL R11, R43, -INF , P0 ;  /* 0xff8000002b0b7808 */ /* 0x000fe20000000000 */
[----:B------:R-:W-:-:S05]  /*8c70*/  BRA.DIV ~URZ, `(.L_x_91) ;  /* 0x0000a3727f007947 */ /* 0x000fca000b800000 */
[----:B------:R-:W2:Y:S02]  /*8c80*/  SHFL.IDX PT, R0, R4, 0x1, 0x1c1f ;  /* 0x003c1f0004007f89 */ /* 0x000ea400000e0000 */
[----:B--2---:R-:W-:Y:S05]  /*8c90*/  IMAD.IADD R0, R5, 0x1, R0 ;  /* 0x0000000105007824 */ /* 0x004fea00078e0200 */
[C---:B------:R-:W-:Y:S02]  /*8ca0*/  ISETP.GT.AND P6, PT, R0.reuse, RZ, PT ;  /* 0x000000ff0000720c */ /* 0x040fe40003fc4270 */
[C---:B------:R-:W-:Y:S02]  /*8cb0*/  ISETP.GT.AND P5, PT, R0.reuse, 0x1, PT ;  /* 0x000000010000780c */ /* 0x040fe40003fa4270 */
[C---:B------:R-:W-:Y:S02]  /*8cc0*/  ISETP.GT.AND P2, PT, R0.reuse, 0x8, PT ;  /* 0x000000080000780c */ /* 0x040fe40003f44270 */
        /* <DEDUP_REMOVED lines=54> */
[----:B------:R-:W-:Y:S02]  /*9030*/  ISETP.GT.AND P2, PT, R0, 0x78, PT ;  /* 0x000000780000780c */ /* 0x000fe40003f44270 */
[----:B------:R-:W-:Y:S02]  /*9040*/  FSEL R36, R68, -INF , P0 ;  /* 0xff80000044247808 */ /* 0x000fe40000000000 */
[----:B------:R-:W-:Y:S02]  /*9050*/  ISETP.GT.AND P0, PT, R0, 0x79, PT ;  /* 0x000000790000780c */ /* 0x000fe40003f04270 */
[----:B------:R-:W-:Y:S02]  /*9060*/  FMNMX.FTZ R0, R6, R69, !PT ;  /* 0x0000004506007209 */ /* 0x000fe40007810000 */
[----:B------:R-:W-:Y:S02]  /*9070*/  FSEL R10, R154, -INF , P6 ;  /* 0xff8000009a0a7808 */ /* 0x000fe40003000000 */
[----:B------:R-:W-:Y:S02]  /*9080*/  FMNMX.FTZ R0, R42, R0, !PT ;  /* 0x000000002a007209 */ /* 0x000fe40007810000 */
[----:B------:R-:W-:Y:S02]  /*9090*/  FSEL R9, R153, -INF , P5 ;  /* 0xff80000099097808 */ /* 0x000fe40002800000 */
[----:B------:R-:W-:Y:S02]  /*90a0*/  FMNMX.FTZ R0, R41, R0, !PT ;  /* 0x0000000029007209 */ /* 0x000fe40007810000 */
[----:B------:R-:W-:Y:S02]  /*90b0*/  FSEL R8, R150, -INF , P2 ;  /* 0xff80000096087808 */ /* 0x000fe40001000000 */
[----:B------:R-:W-:Y:S02]  /*90c0*/  FMNMX.FTZ R0, R40, R0, !PT ;  /* 0x0000000028007209 */ /* 0x000fe40007810000 */
[----:B------:R-:W-:Y:S02]  /*90d0*/  FSEL R7, R149, -INF , P0 ;  /* 0xff80000095077808 */ /* 0x000fe40000000000 */
[----:B------:R-:W-:Y:S04]  /*90e0*/  FMNMX.FTZ R0, R39, R0, !PT ;  /* 0x0000000027007209 */ /* 0x000fe80007810000 */
        /* <DEDUP_REMOVED lines=26> */
[----:B------:R-:W-:Y:S05]  /*9290*/  FMNMX.FTZ R0, R11, R0, !PT ;  /* 0x000000000b007209 */ /* 0x000fea0007810000 */
[----:B------:R-:W2:Y:S02]  /*92a0*/  SHFL.BFLY PT, R2, R0, 0x2, 0x1f ;  /* 0x0c401f0000027f89 */ /* 0x000ea400000e0000 */
[----:B--2---:R-:W-:Y:S06]  /*92b0*/  FMNMX.FTZ R0, R2, R0, !PT ;  /* 0x0000000002007209 */ /* 0x004fec0007810000 */
[----:B------:R-:W2:Y:S02]  /*92c0*/  SHFL.BFLY PT, R68, R0, 0x1, 0x1f ;  /* 0x0c201f0000447f89 */ /* 0x000ea400000e0000 */
[----:B--2---:R-:W-:Y:S02]  /*92d0*/  FMNMX.FTZ R68, R0, R68, !PT ;  /* 0x0000004400447209 */ /* 0x004fe40007810000 */
        /* <DEDUP_REMOVED lines=30> */
[----:B-1----:R-:W-:Y:S04]  /*94c0*/  FMNMX.FTZ R4, R8, R0, !PT ;  /* 0x0000000008047209 */ /* 0x002fe80007810000 */
[----:B------:R-:W-:Y:S05]  /*94d0*/  FMNMX.FTZ R4, R7, R4, !PT ;  /* 0x0000000407047209 */ /* 0x000fea0007810000 */
[----:B------:R-:W1:Y:S02]  /*94e0*/  SHFL.BFLY PT, R0, R4, 0x2, 0x1f ;  /* 0x0c401f0004007f89 */ /* 0x000e6400000e0000 */
[----:B-1----:R-:W-:Y:S06]  /*94f0*/  FMNMX.FTZ R4, R4, R0, !PT ;  /* 0x0000000004047209 */ /* 0x002fec0007810000 */
[----:B------:R1:W2:Y:S02]  /*9500*/  SHFL.BFLY PT, R0, R4, 0x1, 0x1f ;  /* 0x0c201f0004007f89 */ /* 0x0002a400000e0000 */
.L_x_124:
[----:B------:R-:W3:Y:S01]  /*9510*/  LDL.LU R146, [R1] ;  /* 0x0000000001927983 */ /* 0x000ee20000300800 */
[C---:B------:R-:W-:Y:S01]  /*9520*/  FSETP.NEU.FTZ.AND P0, PT, R68.reuse, -INF , PT ;  /* 0xff8000004400780b */ /* 0x040fe20003f1d000 */
[----:B------:R-:W-:Y:S01]  /*9530*/  FMUL.FTZ R2, R68, c[0x0][0x2d0] ;  /* 0x0000b40044027a20 */ /* 0x000fe20000410000 */
[----:B--2---:R-:W-:Y:S01]  /*9540*/  FMNMX.FTZ R3, R0, R4, !PT ;  /* 0x0000000400037209 */ /* 0x004fe20007810000 */
[----:B------:R-:W-:Y:S01]  /*9550*/  WARPSYNC 0xffffffff ;  /* 0xffffffff00007948 */ /* 0x000fe20003800000 */
[----:B------:R-:W-:Y:S02]  /*9560*/  FSEL R0, R68, RZ, P0 ;  /* 0x000000ff44007208 */ /* 0x000fe40000000000 */
[----:B------:R-:W-:Y:S01]  /*9570*/  FSEL R2, R2, RZ, P0 ;  /* 0x000000ff02027208 */ /* 0x000fe20000000000 */
[C---:B-1----:R-:W-:Y:S01]  /*9580*/  FMUL.FTZ R4, R3.reuse, c[0x0][0x2d0] ;  /* 0x0000b40003047a20 */ /* 0x042fe20000410000 */
[----:B------:R-:W-:Y:S01]  /*9590*/  FSETP.NEU.FTZ.AND P0, PT, R3, -INF , PT ;  /* 0xff8000000300780b */ /* 0x000fe20003f1d000 */
[----:B------:R-:W-:Y:S02]  /*95a0*/  FADD.FTZ R0, -R0, R69 ;  /* 0x0000004500007221 */ /* 0x000fe40000010100 */
[--C-:B------:R-:W-:Y:S01]  /*95b0*/  FFMA.FTZ R6, R6, c[0x0][0x2d0], -R2.reuse ;  /* 0x0000b40006067a23 */ /* 0x100fe20000010802 */
[----:B------:R-:W-:Y:S01]  /*95c0*/  FSEL R4, R4, RZ, P0 ;  /* 0x000000ff04047208 */ /* 0x000fe20000000000 */
        /* <DEDUP_REMOVED lines=8> */
[----:B------:R-:W1:Y:S01]  /*9650*/  MUFU.EX2 R0, R0 ;  /* 0x0000000000007308 */ /* 0x000e620000000800 */
        /* <DEDUP_REMOVED lines=8> */
[--C-:B------:R-:W-:Y:S02]  /*96e0*/  FFMA.FTZ R15, R15, c[0x0][0x2d0], -R2.reuse ;  /* 0x0000b4000f0f7a23 */ /* 0x100fe40000010802 */
[--C-:B------:R-:W-:Y:S02]  /*96f0*/  FFMA.FTZ R37, R12, c[0x0][0x2d0], -R2.reuse ;  /* 0x0000b4000c257a23 */ /* 0x100fe40000010802 */
[--C-:B------:R-:W-:Y:S02]  /*9700*/  FFMA.FTZ R11, R11, c[0x0][0x2d0], -R2.reuse ;  /* 0x0000b4000b0b7a23 */ /* 0x100fe40000010802 */
[--C-:B------:R-:W-:Y:S02]  /*9710*/  FFMA.FTZ R41, R41, c[0x0][0x2d0], -R2.reuse ;  /* 0x0000b40029297a23 */ /* 0x100fe40000010802 */
[--C-:B------:R-:W-:Y:S02]  /*9720*/  FFMA.FTZ R155, R38, c[0x0][0x2d0], -R2.reuse ;  /* 0x0000b400269b7a23 */ /* 0x100fe40000010802 */
[--C-:B------:R-:W-:Y:S02]  /*9730*/  FFMA.FTZ R153, R35, c[0x0][0x2d0], -R2.reuse ;  /* 0x0000b40023997a23 */ /* 0x100fe40000010802 */
[--C-:B------:R-:W-:Y:S01]  /*9740*/  FFMA.FTZ R35, R13, c[0x0][0x2d0], -R2.reuse ;  /* 0x0000b4000d237a23 */ /* 0x100fe20000010802 */
[----:B------:R-:W4:Y:S01]  /*9750*/  MUFU.EX2 R41, R41 ;  /* 0x0000002900297308 */ /* 0x000f220000000800 */
        /* <DEDUP_REMOVED lines=10> */
[----:B------:R-:W-:Y:S02]  /*9800*/  FFMA.FTZ R40, R40, c[0x0][0x2d0], -R2 ;  /* 0x0000b40028287a23 */ /* 0x000fe40000010802 */
[--C-:B------:R-:W-:Y:S02]  /*9810*/  FFMA.FTZ R5, R5, c[0x0][0x2d0], -R4.reuse ;  /* 0x0000b40005057a23 */ /* 0x100fe40000010804 */
[--C-:B------:R-:W-:Y:S02]  /*9820*/  FFMA.FTZ R69, R67, c[0x0][0x2d0], -R4.reuse ;  /* 0x0000b40043457a23 */ /* 0x100fe40000010804 */
[--C-:B------:R-:W-:Y:S01]  /*9830*/  FFMA.FTZ R150, R65, c[0x0][0x2d0], -R4.reuse ;  /* 0x0000b40041967a23 */ /* 0x100fe20000010804 */
[----:B------:R-:W5:Y:S01]  /*9840*/  MUFU.EX2 R40, R40 ;  /* 0x0000002800287308 */ /* 0x000f620000000800 */
[--C-:B------:R-:W-:Y:S02]  /*9850*/  FFMA.FTZ R149, R64, c[0x0][0x2d0], -R4.reuse ;  /* 0x0000b40040957a23 */ /* 0x100fe40000010804 */
        /* <DEDUP_REMOVED lines=30> */
[----:B------:R-:W-:Y:S07]  /*9a40*/  FFMA.FTZ R247, R44, c[0x0][0x2d0], -R4 ;  /* 0x0000b4002cf77a23 */ /* 0x000fee0000010804 */
[----:B------:R-:W-:Y:S10]  /*9a50*/  MUFU.EX2 R160, R160 ;  /* 0x000000a000a07308 */ /* 0x000ff40000000800 */
        /* <DEDUP_REMOVED lines=10> */
[----:B------:R-:W-:Y:S01]  /*9b00*/  MUFU.EX2 R235, R235 ;  /* 0x000000eb00eb7308 */ /* 0x000fe20000000800 */
[----:B-1----:R-:W-:Y:S01]  /*9b10*/  FFMA.FTZ R2, R0, R246, R144 ;  /* 0x000000f600027223 */ /* 0x002fe20000010090 */
[----:B--2---:R-:W-:Y:S01]  /*9b20*/  F2FP.PACK_AB R144, R42, R144 ;  /* 0x000000902a90723e */ /* 0x004fe200000000ff */
[----:B------:R-:W-:Y:S02]  /*9b30*/  FMUL.FTZ R64, R0, R72 ;  /* 0x0000004800407220 */ /* 0x000fe40000410000 */
[----:B------:R-:W-:Y:S01]  /*9b40*/  FADD.FTZ R6, R42, R2 ;  /* 0x000000022a067221 */ /* 0x000fe20000010000 */
[----:B------:R-:W-:Y:S01]  /*9b50*/  FSEL R2, R3, RZ, P0 ;  /* 0x000000ff03027208 */ /* 0x000fe20000000000 */
[C---:B------:R-:W-:Y:S02]  /*9b60*/  FMUL.FTZ R65, R0.reuse, R73 ;  /* 0x0000004900417220 */ /* 0x040fe40000410000 */
[----:B------:R-:W-:Y:S02]  /*9b70*/  FMUL.FTZ R20, R0, R116 ;  /* 0x0000007400147220 */ /* 0x000fe40000410000 */
[----:B------:R-:W-:Y:S02]  /*9b80*/  FADD.FTZ R2, -R2, R70 ;  /* 0x0000004602027221 */ /* 0x000fe40000010100 */
[--C-:B------:R-:W-:Y:S02]  /*9b90*/  FFMA.FTZ R70, R66, c[0x0][0x2d0], -R4.reuse ;  /* 0x0000b40042467a23 */ /* 0x100fe40000010804 */
[----:B------:R-:W-:Y:S02]  /*9ba0*/  FMUL.FTZ R2, R2, c[0x0][0x2d0] ;  /* 0x0000b40002027a20 */ /* 0x000fe40000410000 */
[C---:B------:R-:W-:Y:S01]  /*9bb0*/  FMUL.FTZ R33, R0.reuse, R105 ;  /* 0x0000006900217220 */ /* 0x040fe20000410000 */
[----:B------:R-:W-:Y:S01]  /*9bc0*/  MUFU.EX2 R116, R70 ;  /* 0x0000004600747308 */ /* 0x000fe20000000800 */
[----:B------:R-:W-:Y:S02]  /*9bd0*/  FFMA.FTZ R246, R45, c[0x0][0x2d0], -R4 ;  /* 0x0000b4002df67a23 */ /* 0x000fe40000010804 */
[----:B----4-:R-:W-:Y:S02]  /*9be0*/  FADD.FTZ R4, R41, R6 ;  /* 0x0000000629047221 */ /* 0x010fe40000010000 */
[----:B------:R-:W-:Y:S01]  /*9bf0*/  FMUL.FTZ R8, R0, R128 ;  /* 0x0000008000087220 */ /* 0x000fe20000410000 */
[----:B------:R-:W-:Y:S01]  /*9c00*/  MOV R128, R39 ;  /* 0x0000002700807202 */ /* 0x000fe20000000f00 */
[----:B-----5:R-:W-:Y:S02]  /*9c10*/  FADD.FTZ R148, R40, R4 ;  /* 0x0000000428947221 */ /* 0x020fe40000010000 */
[C---:B------:R-:W-:Y:S01]  /*9c20*/  FMUL.FTZ R4, R0.reuse, R132 ;  /* 0x0000008400047220 */ /* 0x040fe20000410000 */
[----:B------:R-:W1:Y:S01]  /*9c30*/  MUFU.EX2 R2, R2 ;  /* 0x0000000200027308 */ /* 0x000e620000000800 */
[C---:B------:R-:W-:Y:S01]  /*9c40*/  FMUL.FTZ R9, R0.reuse, R129 ;  /* 0x0000008100097220 */ /* 0x040fe20000410000 */
[----:B------:R-:W-:Y:S01]  /*9c50*/  MOV R129, R38 ;  /* 0x0000002600817202 */ /* 0x000fe20000000f00 */
[C---:B------:R-:W-:Y:S01]  /*9c60*/  FMUL.FTZ R12, R0.reuse, R124 ;  /* 0x0000007c000c7220 */ /* 0x040fe20000410000 */
[----:B------:R-:W-:Y:S01]  /*9c70*/  MOV R124, R10 ;  /* 0x0000000a007c7202 */ /* 0x000fe20000000f00 */
[C---:B------:R-:W-:Y:S01]  /*9c80*/  FMUL.FTZ R13, R0.reuse, R125 ;  /* 0x0000007d000d7220 */ /* 0x040fe20000410000 */
[----:B------:R-:W-:Y:S01]  /*9c90*/  MOV R125, R11 ;  /* 0x0000000b007d7202 */ /* 0x000fe20000000f00 */
[C---:B------:R-:W-:Y:S01]  /*9ca0*/  FMUL.FTZ R21, R0.reuse, R117 ;  /* 0x0000007500157220 */ /* 0x040fe20000410000 */
[----:B------:R-:W-:Y:S01]  /*9cb0*/  MOV R117, R14 ;  /* 0x0000000e00757202 */ /* 0x000fe20000000f00 */
[C---:B------:R-:W-:Y:S01]  /*9cc0*/  FMUL.FTZ R24, R0.reuse, R112 ;  /* 0x0000007000187220 */ /* 0x040fe20000410000 */
[----:B------:R-:W2:Y:S01]  /*9cd0*/  MUFU.EX2 R105, R69 ;  /* 0x0000004500697308 */ /* 0x000ea20000000800 */
[----:B------:R-:W-:Y:S01]  /*9ce0*/  MOV R112, R15 ;  /* 0x0000000f00707202 */ /* 0x000fe20000000f00 */
[C---:B------:R-:W-:Y:S01]  /*9cf0*/  FMUL.FTZ R16, R0.reuse, R120 ;  /* 0x0000007800107220 */ /* 0x040fe20000410000 */
[----:B------:R-:W-:Y:S01]  /*9d00*/  MOV R120, R37 ;  /* 0x0000002500787202 */ /* 0x000fe20000000f00 */
[C---:B------:R-:W-:Y:S01]  /*9d10*/  FMUL.FTZ R17, R0.reuse, R121 ;  /* 0x0000007900117220 */ /* 0x040fe20000410000 */
[----:B------:R-:W-:Y:S01]  /*9d20*/  MOV R121, R35 ;  /* 0x0000002300797202 */ /* 0x000fe20000000f00 */
[C---:B------:R-:W-:Y:S02]  /*9d30*/  FMUL.FTZ R25, R0.reuse, R113 ;  /* 0x0000007100197220 */ /* 0x040fe40000410000 */
[C---:B------:R-:W-:Y:S02]  /*9d40*/  FMUL.FTZ R28, R0.reuse, R108 ;  /* 0x0000006c001c7220 */ /* 0x040fe40000410000 */
[C---:B------:R-:W-:Y:S01]  /*9d50*/  FMUL.FTZ R29, R0.reuse, R109 ;  /* 0x0000006d001d7220 */ /* 0x040fe20000410000 */
[----:B------:R4:W5:Y:S01]  /*9d60*/  MUFU.EX2 R69, R156 ;  /* 0x0000009c00457308 */ /* 0x0009620000000800 */
[----:B------:R-:W-:Y:S02]  /*9d70*/  FMUL.FTZ R32, R0, R104 ;  /* 0x0000006800207220 */ /* 0x000fe40000410000 */
[C---:B-1----:R-:W-:Y:S02]  /*9d80*/  FMUL.FTZ R66, R2.reuse, R74 ;  /* 0x0000004a02427220 */ /* 0x042fe40000410000 */
[C---:B------:R-:W-:Y:S02]  /*9d90*/  FMUL.FTZ R67, R2.reuse, R75 ;  /* 0x0000004b02437220 */ /* 0x040fe40000410000 */
[----:B------:R-:W1:Y:S01]  /*9da0*/  LDSM.16.MT88.4 R72, [R202] ;  /* 0x00000000ca48783b */ /* 0x000e620000004200 */
[----:B---3--:R-:W-:Y:S01]  /*9db0*/  FFMA.FTZ R5, R2, R146, R7 ;  /* 0x0000009202057223 */ /* 0x008fe20000010007 */
[----:B------:R-:W-:Y:S01]  /*9dc0*/  F2FP.PACK_AB R146, R40, R41 ;  /* 0x000000292892723e */ /* 0x000fe200000000ff */
[----:B------:R-:W-:Y:S01]  /*9dd0*/  FMUL.FTZ R10, R2, R130 ;  /* 0x00000082020a7220 */ /* 0x000fe20000410000 */
[----:B------:R-:W-:Y:S01]  /*9de0*/  MUFU.EX2 R104, R252 ;  /* 0x000000fc00687308 */ /* 0x000fe20000000800 */
[C---:B------:R-:W-:Y:S01]  /*9df0*/  FADD.FTZ R6, R145.reuse, R5 ;  /* 0x0000000591067221 */ /* 0x040fe20000010000 */
[----:B------:R-:W-:Y:S01]  /*9e00*/  F2FP.PACK_AB R145, R145, R7 ;  /* 0x000000079191723e */ /* 0x000fe200000000ff */
[----:B------:R-:W-:Y:S01]  /*9e10*/  FMUL.FTZ R5, R0, R133 ;  /* 0x0000008500057220 */ /* 0x000fe20000410000 */
[----:B------:R-:W-:Y:S01]  /*9e20*/  MOV R133, R147 ;  /* 0x0000009300857202 */ /* 0x000fe20000000f00 */
[----:B------:R-:W-:Y:S01]  /*9e30*/  FMUL.FTZ R7, R2, R135 ;  /* 0x0000008702077220 */ /* 0x000fe20000410000 */
[----:B--2---:R-:W-:Y:S01]  /*9e40*/  F2FP.PACK_AB R147, R116, R105 ;  /* 0x000000697493723e */ /* 0x004fe200000000ff */
[C---:B------:R-:W-:Y:S01]  /*9e50*/  FMUL.FTZ R11, R2.reuse, R131 ;  /* 0x00000083020b7220 */ /* 0x040fe20000410000 */
[----:B------:R-:W-:Y:S01]  /*9e60*/  MOV R132, R6 ;  /* 0x0000000600847202 */ /* 0x000fe20000000f00 */
[C---:B------:R-:W-:Y:S01]  /*9e70*/  FMUL.FTZ R6, R2.reuse, R134 ;  /* 0x0000008602067220 */ /* 0x040fe20000410000 */
[----:B------:R-:W-:Y:S01]  /*9e80*/  MUFU.EX2 R70, R153 ;  /* 0x0000009900467308 */ /* 0x000fe20000000800 */
[C---:B------:R-:W-:Y:S01]  /*9e90*/  FMUL.FTZ R18, R2.reuse, R122 ;  /* 0x0000007a02127220 */ /* 0x040fe20000410000 */
[----:B----4-:R-:W2:Y:S01]  /*9ea0*/  LDL R156, [R1+0xc] ;  /* 0x00000c00019c7983 */ /* 0x010ea20000100800 */
[C---:B------:R-:W-:Y:S02]  /*9eb0*/  FMUL.FTZ R19, R2.reuse, R123 ;  /* 0x0000007b02137220 */ /* 0x040fe40000410000 */
[C---:B------:R-:W-:Y:S02]  /*9ec0*/  FMUL.FTZ R26, R2.reuse, R114 ;  /* 0x00000072021a7220 */ /* 0x040fe40000410000 */
[C---:B------:R-:W-:Y:S02]  /*9ed0*/  FMUL.FTZ R27, R2.reuse, R115 ;  /* 0x00000073021b7220 */ /* 0x040fe40000410000 */
[C---:B------:R-:W-:Y:S01]  /*9ee0*/  FMUL.FTZ R34, R2.reuse, R106 ;  /* 0x0000006a02227220 */ /* 0x040fe20000410000 */
[----:B------:R-:W-:Y:S01]  /*9ef0*/  MUFU.EX2 R153, R247 ;  /* 0x000000f700997308 */ /* 0x000fe20000000800 */
[----:B------:R-:W-:Y:S02]  /*9f00*/  FMUL.FTZ R35, R2, R107 ;  /* 0x0000006b02237220 */ /* 0x000fe40000410000 */
[C---:B------:R-:W-:Y:S02]  /*9f10*/  FMUL.FTZ R36, R0.reuse, R100 ;  /* 0x0000006400247220 */ /* 0x040fe40000410000 */
[----:B------:R-:W-:Y:S02]  /*9f20*/  FMUL.FTZ R37, R0, R101 ;  /* 0x0000006500257220 */ /* 0x000fe40000410000 */
[C---:B------:R-:W-:Y:S02]  /*9f30*/  FMUL.FTZ R38, R2.reuse, R102 ;  /* 0x0000006602267220 */ /* 0x040fe40000410000 */
[----:B------:R-:W-:Y:S01]  /*9f40*/  FMUL.FTZ R39, R2, R103 ;  /* 0x0000006702277220 */ /* 0x000fe20000410000 */
[----:B------:R-:W-:Y:S01]  /*9f50*/  MUFU.EX2 R109, R151 ;  /* 0x00000097006d7308 */ /* 0x000fe20000000800 */
[----:B------:R-:W-:Y:S01]  /*9f60*/  LDSM.16.MT88.4 R100, [R202+0x7000] ;  /* 0x00700000ca64783b */ /* 0x000fe20000004200 */
[----:B------:R-:W-:Y:S02]  /*9f70*/  FMUL.FTZ R41, R0, R97 ;  /* 0x0000006100297220 */ /* 0x000fe40000410000 */
[C---:B------:R-:W-:Y:S01]  /*9f80*/  FMUL.FTZ R42, R2.reuse, R98 ;  /* 0x00000062022a7220 */ /* 0x040fe20000410000 */
[C---:B-1----:R-:W-:Y:S05]  /*9f90*/  HMMA.16816.F32 R4, R144.reuse, R72, R4 ;  /* 0x000000489004723c */ /* 0x042fea0000001804 */
[----:B------:R-:W-:Y:S01]  /*9fa0*/  FMUL.FTZ R43, R2, R99 ;  /* 0x00000063022b7220 */ /* 0x000fe20000410000 */
[----:B------:R-:W-:Y:S01]  /*9fb0*/  MUFU.EX2 R151, R251 ;  /* 0x000000fb00977308 */ /* 0x000fe20000000800 */
[----:B------:R-:W-:Y:S01]  /*9fc0*/  FMUL.FTZ R45, R0, R93 ;  /* 0x0000005d002d7220 */ /* 0x000fe20000410000 */
[C---:B------:R-:W-:Y:S01]  /*9fd0*/  HMMA.16816.F32 R8, R144.reuse, R74, R8 ;  /* 0x0000004a9008723c */ /* 0x040fe20000001808 */
[----:B------:R-:W1:Y:S03]  /*9fe0*/  LDSM.16.MT88.4 R72, [R204] ;  /* 0x00000000cc48783b */ /* 0x000e660000004200 */
[C---:B------:R-:W-:Y:S02]  /*9ff0*/  FMUL.FTZ R14, R2.reuse, R126 ;  /* 0x0000007e020e7220 */ /* 0x040fe40000410000 */
[C---:B------:R-:W-:Y:S02]  /*a000*/  FMUL.FTZ R15, R2.reuse, R127 ;  /* 0x0000007f020f7220 */ /* 0x040fe40000410000 */
[C---:B------:R-:W-:Y:S01]  /*a010*/  FMUL.FTZ R46, R2.reuse, R94 ;  /* 0x0000005e022e7220 */ /* 0x040fe20000410000 */
[----:B------:R-:W-:Y:S03]  /*a020*/  MUFU.EX2 R108, R152 ;  /* 0x00000098006c7308 */ /* 0x000fe60000000800 */
[----:B------:R-:W-:Y:S02]  /*a030*/  FMUL.FTZ R47, R2, R95 ;  /* 0x0000005f022f7220 */ /* 0x000fe40000410000 */
[C---:B------:R-:W-:Y:S02]  /*a040*/  FMUL.FTZ R48, R0.reuse, R88 ;  /* 0x0000005800307220 */ /* 0x040fe40000410000 */
[----:B------:R-:W-:Y:S02]  /*a050*/  FMUL.FTZ R49, R0, R89 ;  /* 0x0000005900317220 */ /* 0x000fe40000410000 */
[C---:B------:R-:W-:Y:S01]  /*a060*/  FMUL.FTZ R50, R2.reuse, R90 ;  /* 0x0000005a02327220 */ /* 0x040fe20000410000 */
[----:B------:R-:W-:Y:S01]  /*a070*/  MUFU.EX2 R152, R249 ;  /* 0x000000f900987308 */ /* 0x000fe20000000800 */
[----:B------:R-:W-:Y:S02]  /*a080*/  FMUL.FTZ R51, R2, R91 ;  /* 0x0000005b02337220 */ /* 0x000fe40000410000 */
[----:B------:R-:W-:Y:S01]  /*a090*/  LDSM.16.MT88.4 R88, [R204+0x1800] ;  /* 0x00180000cc58783b */ /* 0x000fe20000004200 */
[----:B------:R-:W-:Y:S02]  /*a0a0*/  FMUL.FTZ R53, R0, R85 ;  /* 0x0000005500357220 */ /* 0x000fe40000410000 */
[C---:B------:R-:W-:Y:S02]  /*a0b0*/  FMUL.FTZ R54, R2.reuse, R86 ;  /* 0x0000005602367220 */ /* 0x040fe40000410000 */
[----:B------:R-:W-:Y:S02]  /*a0c0*/  FMUL.FTZ R55, R2, R87 ;  /* 0x0000005702377220 */ /* 0x000fe40000410000 */
[----:B------:R-:W-:Y:S02]  /*a0d0*/  FMUL.FTZ R57, R0, R81 ;  /* 0x0000005100397220 */ /* 0x000fe40000410000 */
[C---:B------:R-:W-:Y:S02]  /*a0e0*/  FMUL.FTZ R58, R2.reuse, R82 ;  /* 0x00000052023a7220 */ /* 0x040fe40000410000 */
[C---:B------:R-:W-:Y:S02]  /*a0f0*/  FMUL.FTZ R59, R2.reuse, R83 ;  /* 0x00000053023b7220 */ /* 0x040fe40000410000 */
[C---:B------:R-:W-:Y:S02]  /*a100*/  FMUL.FTZ R62, R2.reuse, R78 ;  /* 0x0000004e023e7220 */ /* 0x040fe40000410000 */
[----:B------:R-:W-:Y:S02]  /*a110*/  FMUL.FTZ R63, R2, R79 ;  /* 0x0000004f023f7220 */ /* 0x000fe40000410000 */
[C---:B------:R-:W-:Y:S01]  /*a120*/  FMUL.FTZ R60, R0.reuse, R76 ;  /* 0x0000004c003c7220 */ /* 0x040fe20000410000 */
[C---:B-1----:R-:W-:Y:S03]  /*a130*/  HMMA.16816.F32 R12, R144.reuse, R72, R12 ;  /* 0x00000048900c723c */ /* 0x042fe6000000180c */
[----:B------:R-:W-:Y:S02]  /*a140*/  FMUL.FTZ R61, R0, R77 ;  /* 0x0000004d003d7220 */ /* 0x000fe40000410000 */
[----:B------:R-:W-:Y:S01]  /*a150*/  LDSM.16.MT88.4 R76, [R202+0x800] ;  /* 0x00080000ca4c783b */ /* 0x000fe20000004200 */
[C---:B------:R-:W-:Y:S02]  /*a160*/  FMUL.FTZ R22, R2.reuse, R118 ;  /* 0x0000007602167220 */ /* 0x040fe40000410000 */
[C---:B------:R-:W-:Y:S04]  /*a170*/  HMMA.16816.F32 R16, R144.reuse, R74, R16 ;  /* 0x0000004a9010723c */ /* 0x040fe80000001810 */
[C---:B------:R-:W-:Y:S01]  /*a180*/  FMUL.FTZ R23, R2.reuse, R119 ;  /* 0x0000007702177220 */ /* 0x040fe20000410000 */
[----:B------:R-:W1:Y:S01]  /*a190*/  LDSM.16.MT88.4 R72, [R203] ;  /* 0x00000000cb48783b */ /* 0x000e620000004200 */
[C---:B------:R-:W-:Y:S02]  /*a1a0*/  FMUL.FTZ R30, R2.reuse, R110 ;  /* 0x0000006e021e7220 */ /* 0x040fe40000410000 */
[----:B------:R-:W-:Y:S01]  /*a1b0*/  FMUL.FTZ R31, R2, R111 ;  /* 0x0000006f021f7220 */ /* 0x000fe20000410000 */
[----:B------:R-:W-:Y:S03]  /*a1c0*/  MUFU.EX2 R110, R149 ;  /* 0x00000095006e7308 */ /* 0x000fe60000000800 */
[C---:B------:R-:W-:Y:S02]  /*a1d0*/  FMUL.FTZ R40, R0.reuse, R96 ;  /* 0x0000006000287220 */ /* 0x040fe40000410000 */
[C---:B------:R-:W-:Y:S02]  /*a1e0*/  FMUL.FTZ R44, R0.reuse, R92 ;  /* 0x0000005c002c7220 */ /* 0x040fe40000410000 */
[C---:B------:R-:W-:Y:S02]  /*a1f0*/  FMUL.FTZ R52, R0.reuse, R84 ;  /* 0x0000005400347220 */ /* 0x040fe40000410000 */
[----:B------:R-:W-:Y:S01]  /*a200*/  FMUL.FTZ R56, R0, R80 ;  /* 0x0000005000387220 */ /* 0x000fe20000410000 */
[----:B------:R-:W-:Y:S01]  /*a210*/  MUFU.EX2 R84, R162 ;  /* 0x000000a200547308 */ /* 0x000fe20000000800 */
[----:B-----5:R-:W-:Y:S09]  /*a220*/  FADD.FTZ R0, R69, R148 ;  /* 0x0000009445007221 */ /* 0x020ff20000010000 */
[----:B------:R-:W-:Y:S10]  /*a230*/  MUFU.EX2 R80, R154 ;  /* 0x0000009a00507308 */ /* 0x000ff40000000800 */
[----:B------:R-:W-:Y:S01]  /*a240*/  MUFU.EX2 R92, R170 ;  /* 0x000000aa005c7308 */ /* 0x000fe20000000800 */
[C---:B-1----:R-:W-:Y:S09]  /*a250*/  HMMA.16816.F32 R20, R144.reuse, R72, R20 ;  /* 0x000000489014723c */ /* 0x042ff20000001814 */
[----:B------:R-:W-:Y:S01]  /*a260*/  MUFU.EX2 R149, R129 ;  /* 0x0000008100957308 */ /* 0x000fe20000000800 */
[C---:B------:R-:W-:Y:S01]  /*a270*/  HMMA.16816.F32 R24, R144.reuse, R74, R24 ;  /* 0x0000004a9018723c */ /* 0x040fe20000001818 */
[----:B------:R-:W1:Y:S08]  /*a280*/  LDSM.16.MT88.4 R72, [R215] ;  /* 0x00000000d748783b */ /* 0x000e700000004200 */
[----:B------:R3:W-:Y:S10]  /*a290*/  MUFU.EX2 R148, R128 ;  /* 0x0000008000947308 */ /* 0x0007f40000000800 */
[----:B------:R-:W-:Y:S10]  /*a2a0*/  MUFU.EX2 R96, R230 ;  /* 0x000000e600607308 */ /* 0x000ff40000000800 */
[----:B------:R-:W-:Y:S01]  /*a2b0*/  MUFU.EX2 R154, R246 ;  /* 0x000000f6009a7308 */ /* 0x000fe20000000800 */
[----:B---3--:R-:W-:Y:S09]  /*a2c0*/  LDSM.16.MT88.4 R128, [R202+0x3800] ;  /* 0x00380000ca80783b */ /* 0x008ff20000004200 */
[----:B------:R-:W3:Y:S01]  /*a2d0*/  MUFU.EX2 R2, R155 ;  /* 0x0000009b00027308 */ /* 0x000ee20000000800 */
[C---:B-1----:R-:W-:Y:S09]  /*a2e0*/  HMMA.16816.F32 R28, R144.reuse, R72, R28 ;  /* 0x00000048901c723c */ /* 0x042ff2000000181c */
[----:B------:R-:W-:Y:S01]  /*a2f0*/  MUFU.EX2 R155, R236 ;  /* 0x000000ec009b7308 */ /* 0x000fe20000000800 */
[C---:B------:R-:W-:Y:S01]  /*a300*/  HMMA.16816.F32 R32, R144.reuse, R74, R32 ;  /* 0x0000004a9020723c */ /* 0x040fe20000001820 */
[----:B------:R-:W1:Y:S08]  /*a310*/  LDSM.16.MT88.4 R72, [R202+0x4000] ;  /* 0x00400000ca48783b */ /* 0x000e700000004200 */
[----:B------:R-:W4:Y:S03]  /*a320*/  MUFU.EX2 R111, R150 ;  /* 0x00000096006f7308 */ /* 0x000f260000000800 */
[----:B---3--:R-:W-:Y:S04]  /*a330*/  FADD.FTZ R0, R2, R0 ;  /* 0x0000000002007221 */ /* 0x008fe80000010000 */
[----:B------:R-:W-:Y:S03]  /*a340*/  FADD.FTZ R0, R80, R0 ;  /* 0x0000000050007221 */ /* 0x000fe60000010000 */
[----:B------:R-:W3:Y:S01]  /*a350*/  MUFU.EX2 R150, R124 ;  /* 0x0000007c00967308 */ /* 0x000ee20000000800 */
[----:B------:R-:W-:Y:S01]  /*a360*/  FADD.FTZ R0, R70, R0 ;  /* 0x0000000046007221 */ /* 0x000fe20000010000 */
[C---:B-1----:R-:W-:Y:S08]  /*a370*/  HMMA.16816.F32 R36, R144.reuse, R72, R36 ;  /* 0x000000489024723c */ /* 0x042ff00000001824 */
[C---:B------:R-:W-:Y:S01]  /*a380*/  HMMA.16816.F32 R40, R144.reuse, R74, R40 ;  /* 0x0000004a9028723c */ /* 0x040fe20000001828 */
[----:B------:R-:W1:Y:S07]  /*a390*/  LDSM.16.MT88.4 R72, [R204+0x4000] ;  /* 0x00400000cc48783b */ /* 0x000e6e0000004200 */
[C---:B-1----:R-:W-:Y:S08]  /*a3a0*/  HMMA.16816.F32 R44, R144.reuse, R72, R44 ;  /* 0x00000048902c723c */ /* 0x042ff0000000182c */
[C---:B------:R-:W-:Y:S01]  /*a3b0*/  HMMA.16816.F32 R48, R144.reuse, R74, R48 ;  /* 0x0000004a9030723c */ /* 0x040fe20000001830 */
[----:B------:R-:W1:Y:S02]  /*a3c0*/  LDSM.16.MT88.4 R72, [R203+0x4000] ;  /* 0x00400000cb48783b */ /* 0x000e640000004200 */
[----:B--2---:R-:W-:Y:S05]  /*a3d0*/  ISETP.GT.AND P0, PT, R240, R156, PT ;  /* 0x0000009cf000720c */ /* 0x004fea0003f04270 */
[C---:B-1----:R-:W-:Y:S08]  /*a3e0*/  HMMA.16816.F32 R52, R144.reuse, R72, R52 ;  /* 0x000000489034723c */ /* 0x042ff00000001834 */
[C---:B------:R-:W-:Y:S01]  /*a3f0*/  HMMA.16816.F32 R56, R144.reuse, R74, R56 ;  /* 0x0000004a9038723c */ /* 0x040fe20000001838 */
[----:B------:R-:W1:Y:S07]  /*a400*/  LDSM.16.MT88.4 R72, [R205+0x4000] ;  /* 0x00400000cd48783b */ /* 0x000e6e0000004200 */
[C---:B-1----:R-:W-:Y:S07]  /*a410*/  HMMA.16816.F32 R60, R144.reuse, R72, R60 ;  /* 0x00000048903c723c */ /* 0x042fee000000183c */
[----:B------:R-:W-:Y:S01]  /*a420*/  F2FP.PACK_AB R72, R2, R69 ;  /* 0x000000450248723e */ /* 0x000fe200000000ff */
[----:B------:R-:W-:Y:S01]  /*a430*/  HMMA.16816.F32 R64, R144, R74, R64 ;  /* 0x0000004a9040723c */ /* 0x000fe20000001840 */
[----:B------:R-:W-:Y:S03]  /*a440*/  MUFU.EX2 R144, R121 ;  /* 0x0000007900907308 */ /* 0x000fe60000000800 */
[----:B----4-:R-:W-:Y:S03]  /*a450*/  F2FP.PACK_AB R73, R110, R111 ;  /* 0x0000006f6e49723e */ /* 0x010fe600000000ff */
[----:B------:R-:W-:Y:S02]  /*a460*/  F2FP.PACK_AB R74, R70, R80 ;  /* 0x00000050464a723e */ /* 0x000fe400000000ff */
[----:B------:R-:W1:Y:S02]  /*a470*/  LDSM.16.MT88.4 R80, [R204+0x800] ;  /* 0x00080000cc50783b */ /* 0x000e640000004200 */
[----:B------:R-:W2:Y:S01]  /*a480*/  MUFU.EX2 R69, R164 ;  /* 0x000000a400457308 */ /* 0x000ea20000000800 */
[----:B------:R-:W-:Y:S02]  /*a490*/  F2FP.PACK_AB R75, R108, R109 ;  /* 0x0000006d6c4b723e */ /* 0x000fe400000000ff */
[----:B---3--:R-:W-:Y:S05]  /*a4a0*/  F2FP.PACK_AB R145, R149, R150 ;  /* 0x000000969591723e */ /* 0x008fea00000000ff */
[C---:B------:R-:W-:Y:S02]  /*a4b0*/  HMMA.16816.F32 R4, R72.reuse, R76, R4 ;  /* 0x0000004c4804723c */ /* 0x040fe40000001804 */
[----:B------:R-:W3:Y:S06]  /*a4c0*/  MUFU.EX2 R2, R163 ;  /* 0x000000a300027308 */ /* 0x000eec0000000800 */
[C---:B------:R-:W-:Y:S01]  /*a4d0*/  HMMA.16816.F32 R8, R72.reuse, R78, R8 ;  /* 0x0000004e4808723c */ /* 0x040fe20000001808 */
[----:B------:R-:W4:Y:S03]  /*a4e0*/  LDSM.16.MT88.4 R76, [R203+0x800] ;  /* 0x00080000cb4c783b */ /* 0x000f260000004200 */
[----:B------:R-:W5:Y:S01]  /*a4f0*/  MUFU.EX2 R70, R161 ;  /* 0x000000a100467308 */ /* 0x000f620000000800 */
[----:B--2---:R-:W-:Y:S09]  /*a500*/  FADD.FTZ R0, R69, R0 ;  /* 0x0000000045007221 */ /* 0x004ff20000010000 */
[----:B------:R-:W-:Y:S01]  /*a510*/  MUFU.EX2 R146, R125 ;  /* 0x0000007d00927308 */ /* 0x000fe20000000800 */
[----:B---3--:R-:W-:Y:S01]  /*a520*/  FADD.FTZ R0, R2, R0 ;  /* 0x0000000002007221 */ /* 0x008fe20000010000 */
[C---:B-1----:R-:W-:Y:S03]  /*a530*/  HMMA.16816.F32 R12, R72.reuse, R80, R12 ;  /* 0x00000050480c723c */ /* 0x042fe6000000180c */
[----:B------:R-:W-:Y:S04]  /*a540*/  FADD.FTZ R0, R84, R0 ;  /* 0x0000000054007221 */ /* 0x000fe80000010000 */
[C---:B-----5:R-:W-:Y:S01]  /*a550*/  FADD.FTZ R0, R70.reuse, R0 ;  /* 0x0000000046007221 */ /* 0x060fe20000010000 */
[C---:B------:R-:W-:Y:S01]  /*a560*/  HMMA.16816.F32 R16, R72.reuse, R82, R16 ;  /* 0x000000524810723c */ /* 0x040fe20000001810 */
[----:B------:R-:W1:Y:S07]  /*a570*/  LDSM.16.MT88.4 R80, [R205+0x800] ;  /* 0x00080000cd50783b */ /* 0x000e6e0000004200 */
[C---:B----4-:R-:W-:Y:S08]  /*a580*/  HMMA.16816.F32 R20, R72.reuse, R76, R20 ;  /* 0x0000004c4814723c */ /* 0x050ff00000001814 */
[C---:B------:R-:W-:Y:S01]  /*a590*/  HMMA.16816.F32 R24, R72.reuse, R78, R24 ;  /* 0x0000004e4818723c */ /* 0x040fe20000001818 */
[----:B------:R-:W2:Y:S07]  /*a5a0*/  LDSM.16.MT88.4 R76, [R202+0x4800] ;  /* 0x00480000ca4c783b */ /* 0x000eae0000004200 */
[C---:B-1----:R-:W-:Y:S08]  /*a5b0*/  HMMA.16816.F32 R28, R72.reuse, R80, R28 ;  /* 0x00000050481c723c */ /* 0x042ff0000000181c */
[C---:B------:R-:W-:Y:S01]  /*a5c0*/  HMMA.16816.F32 R32, R72.reuse, R82, R32 ;  /* 0x000000524820723c */ /* 0x040fe20000001820 */
[----:B------:R-:W1:Y:S07]  /*a5d0*/  LDSM.16.MT88.4 R80, [R204+0x4800] ;  /* 0x00480000cc50783b */ /* 0x000e6e0000004200 */
[C---:B--2---:R-:W-:Y:S08]  /*a5e0*/  HMMA.16816.F32 R36, R72.reuse, R76, R36 ;  /* 0x0000004c4824723c */ /* 0x044ff00000001824 */
        /* <DEDUP_REMOVED lines=9> */
[----:B------:R-:W-:Y:S01]  /*a680*/  HMMA.16816.F32 R64, R72, R82, R64 ;  /* 0x000000524840723c */ /* 0x000fe20000001840 */
[----:B------:R-:W1:Y:S06]  /*a690*/  LDSM.16.MT88.4 R80, [R204+0x1000] ;  /* 0x00100000cc50783b */ /* 0x000e6c0000004200 */
[----:B------:R-:W-:Y:S02]  /*a6a0*/  F2FP.PACK_AB R74, R70, R84 ;  /* 0x00000054464a723e */ /* 0x000fe400000000ff */
[----:B------:R-:W3:Y:S01]  /*a6b0*/  LDSM.16.MT88.4 R84, [R203+0x1000] ;  /* 0x00100000cb54783b */ /* 0x000ee20000004200 */
[----:B------:R-:W-:Y:S02]  /*a6c0*/  MUFU.EX2 R70, R169 ;  /* 0x000000a900467308 */ /* 0x000fe40000000800 */
[----:B------:R-:W-:Y:S02]  /*a6d0*/  F2FP.PACK_AB R72, R2, R69 ;  /* 0x000000450248723e */ /* 0x000fe400000000ff */
[----:B------:R-:W-:Y:S02]  /*a6e0*/  F2FP.PACK_AB R73, R157, R158 ;  /* 0x0000009e9d49723e */ /* 0x000fe400000000ff */
[----:B------:R-:W-:Y:S04]  /*a6f0*/  F2FP.PACK_AB R75, R160, R159 ;  /* 0x0000009fa04b723e */ /* 0x000fe800000000ff */
[----:B------:R-:W4:Y:S03]  /*a700*/  MUFU.EX2 R69, R172 ;  /* 0x000000ac00457308 */ /* 0x000f260000000800 */
[C---:B--2---:R-:W-:Y:S07]  /*a710*/  HMMA.16816.F32 R4, R72.reuse, R76, R4 ;  /* 0x0000004c4804723c */ /* 0x044fee0000001804 */
[----:B------:R-:W2:Y:S01]  /*a720*/  MUFU.EX2 R2, R171 ;  /* 0x000000ab00027308 */ /* 0x000ea20000000800 */
[C---:B------:R-:W-:Y:S01]  /*a730*/  HMMA.16816.F32 R8, R72.reuse, R78, R8 ;  /* 0x0000004e4808723c */ /* 0x040fe20000001808 */
[----:B------:R-:W5:Y:S07]  /*a740*/  LDSM.16.MT88.4 R76, [R205+0x1000] ;  /* 0x00100000cd4c783b */ /* 0x000f6e0000004200 */
[C---:B-1----:R-:W-:Y:S04]  /*a750*/  HMMA.16816.F32 R12, R72.reuse, R80, R12 ;  /* 0x00000050480c723c */ /* 0x042fe8000000180c */
[----:B----4-:R-:W-:Y:S04]  /*a760*/  FADD.FTZ R0, R69, R0 ;  /* 0x0000000045007221 */ /* 0x010fe80000010000 */
[C---:B------:R-:W-:Y:S01]  /*a770*/  HMMA.16816.F32 R16, R72.reuse, R82, R16 ;  /* 0x000000524810723c */ /* 0x040fe20000001810 */
[----:B------:R-:W1:Y:S03]  /*a780*/  LDSM.16.MT88.4 R80, [R202+0x5000] ;  /* 0x00500000ca50783b */ /* 0x000e660000004200 */
[----:B--2---:R-:W-:Y:S04]  /*a790*/  FADD.FTZ R0, R2, R0 ;  /* 0x0000000002007221 */ /* 0x004fe80000010000 */
[C---:B---3--:R-:W-:Y:S04]  /*a7a0*/  HMMA.16816.F32 R20, R72.reuse, R84, R20 ;  /* 0x000000544814723c */ /* 0x048fe80000001814 */
[----:B------:R-:W-:Y:S04]  /*a7b0*/  FADD.FTZ R0, R92, R0 ;  /* 0x000000005c007221 */ /* 0x000fe80000010000 */
[C---:B------:R-:W-:Y:S01]  /*a7c0*/  HMMA.16816.F32 R24, R72.reuse, R86, R24 ;  /* 0x000000564818723c */ /* 0x040fe20000001818 */
[----:B------:R-:W2:Y:S03]  /*a7d0*/  LDSM.16.MT88.4 R84, [R204+0x5000] ;  /* 0x00500000cc54783b */ /* 0x000ea60000004200 */
[----:B------:R-:W-:Y:S04]  /*a7e0*/  FADD.FTZ R0, R70, R0 ;  /* 0x0000000046007221 */ /* 0x000fe80000010000 */
        /* <DEDUP_REMOVED lines=9> */
[C---:B---3--:R-:W-:Y:S07]  /*a880*/  HMMA.16816.F32 R52, R72.reuse, R76, R52 ;  /* 0x0000004c4834723c */ /* 0x048fee0000001834 */
[----:B------:R-:W-:Y:S01]  /*a890*/  F2FP.PACK_AB R76, R2, R69 ;  /* 0x00000045024c723e */ /* 0x000fe200000000ff */
[C---:B------:R-:W-:Y:S01]  /*a8a0*/  HMMA.16816.F32 R56, R72.reuse, R78, R56 ;  /* 0x0000004e4838723c */ /* 0x040fe20000001838 */
[----:B------:R-:W3:Y:S03]  /*a8b0*/  MUFU.EX2 R69, R232 ;  /* 0x000000e800457308 */ /* 0x000ee60000000800 */
[----:B------:R-:W-:Y:S03]  /*a8c0*/  F2FP.PACK_AB R77, R165, R166 ;  /* 0x000000a6a54d723e */ /* 0x000fe600000000ff */
[----:B------:R-:W-:Y:S01]  /*a8d0*/  F2FP.PACK_AB R78, R70, R92 ;  /* 0x0000005c464e723e */ /* 0x000fe200000000ff */
[C---:B-1----:R-:W-:Y:S01]  /*a8e0*/  HMMA.16816.F32 R60, R72.reuse, R80, R60 ;  /* 0x00000050483c723c */ /* 0x042fe2000000183c */
[----:B------:R-:W-:Y:S02]  /*a8f0*/  LDSM.16.MT88.4 R92, [R204+0x2000] ;  /* 0x00200000cc5c783b */ /* 0x000fe40000004200 */
[----:B------:R-:W1:Y:S01]  /*a900*/  MUFU.EX2 R2, R231 ;  /* 0x000000e700027308 */ /* 0x000e620000000800 */
[----:B------:R-:W-:Y:S04]  /*a910*/  F2FP.PACK_AB R79, R168, R167 ;  /* 0x000000a7a84f723e */ /* 0x000fe800000000ff */
[----:B------:R-:W-:Y:S01]  /*a920*/  HMMA.16816.F32 R64, R72, R82, R64 ;  /* 0x000000524840723c */ /* 0x000fe20000001840 */
[----:B------:R-:W4:Y:S04]  /*a930*/  LDSM.16.MT88.4 R72, [R203+0x1800] ;  /* 0x00180000cb48783b */ /* 0x000f280000004200 */
[----:B------:R-:W5:Y:S03]  /*a940*/  MUFU.EX2 R70, R229 ;  /* 0x000000e500467308 */ /* 0x000f660000000800 */
[C---:B--2---:R-:W-:Y:S01]  /*a950*/  HMMA.16816.F32 R4, R76.reuse, R84, R4 ;  /* 0x000000544c04723c */ /* 0x044fe20000001804 */
[----:B------:R-:W2:Y:S04]  /*a960*/  LDSM.16.MT88.4 R80, [R205+0x1800] ;  /* 0x00180000cd50783b */ /* 0x000ea80000004200 */
[----:B---3--:R-:W-:Y:S01]  /*a970*/  FADD.FTZ R0, R69, R0 ;  /* 0x0000000045007221 */ /* 0x008fe20000010000 */
[----:B------:R-:W-:Y:S02]  /*a980*/  IADD3 R232, R240, -0x1, RZ ;  /* 0xfffffffff0e87810 */ /* 0x000fe40007ffe0ff */
[C---:B------:R-:W-:Y:S01]  /*a990*/  HMMA.16816.F32 R8, R76.reuse, R86, R8 ;  /* 0x000000564c08723c */ /* 0x040fe20000001808 */
[----:B------:R-:W3:Y:S03]  /*a9a0*/  LDSM.16.MT88.4 R84, [R202+0x5800] ;  /* 0x00580000ca54783b */ /* 0x000ee60000004200 */
[----:B-1----:R-:W-:Y:S01]  /*a9b0*/  FADD.FTZ R0, R2, R0 ;  /* 0x0000000002007221 */ /* 0x002fe20000010000 */
[----:B------:R-:W-:Y:S03]  /*a9c0*/  MOV R240, R232 ;  /* 0x000000e800f07202 */ /* 0x000fe60000000f00 */
[C---:B------:R-:W-:Y:S04]  /*a9d0*/  HMMA.16816.F32 R12, R76.reuse, R88, R12 ;  /* 0x000000584c0c723c */ /* 0x040fe8000000180c */
[----:B------:R-:W-:Y:S04]  /*a9e0*/  FADD.FTZ R0, R96, R0 ;  /* 0x0000000060007221 */ /* 0x000fe80000010000 */
[C---:B------:R-:W-:Y:S01]  /*a9f0*/  HMMA.16816.F32 R16, R76.reuse, R90, R16 ;  /* 0x0000005a4c10723c */ /* 0x040fe20000001810 */
[----:B------:R-:W-:Y:S03]  /*aa00*/  LDSM.16.MT88.4 R88, [R203+0x5800] ;  /* 0x00580000cb58783b */ /* 0x000fe60000004200 */
[----:B-----5:R-:W-:Y:S04]  /*aa10*/  FADD.FTZ R0, R70, R0 ;  /* 0x0000000046007221 */ /* 0x020fe80000010000 */
[C---:B----4-:R-:W-:Y:S08]  /*aa20*/  HMMA.16816.F32 R20, R76.reuse, R72, R20 ;  /* 0x000000484c14723c */ /* 0x050ff00000001814 */
[C---:B------:R-:W-:Y:S01]  /*aa30*/  HMMA.16816.F32 R24, R76.reuse, R74, R24 ;  /* 0x0000004a4c18723c */ /* 0x040fe20000001818 */
[----:B------:R-:W1:Y:S07]  /*aa40*/  LDSM.16.MT88.4 R72, [R204+0x5800] ;  /* 0x00580000cc48783b */ /* 0x000e6e0000004200 */
[C---:B--2---:R-:W-:Y:S08]  /*aa50*/  HMMA.16816.F32 R28, R76.reuse, R80, R28 ;  /* 0x000000504c1c723c */ /* 0x044ff0000000181c */
[C---:B------:R-:W-:Y:S01]  /*aa60*/  HMMA.16816.F32 R32, R76.reuse, R82, R32 ;  /* 0x000000524c20723c */ /* 0x040fe20000001820 */
[----:B------:R-:W2:Y:S07]  /*aa70*/  LDSM.16.MT88.4 R80, [R205+0x5800] ;  /* 0x00580000cd50783b */ /* 0x000eae0000004200 */
[C---:B---3--:R-:W-:Y:S08]  /*aa80*/  HMMA.16816.F32 R36, R76.reuse, R84, R36 ;  /* 0x000000544c24723c */ /* 0x048ff00000001824 */
[C---:B------:R-:W-:Y:S01]  /*aa90*/  HMMA.16816.F32 R40, R76.reuse, R86, R40 ;  /* 0x000000564c28723c */ /* 0x040fe20000001828 */
[----:B------:R-:W3:Y:S07]  /*aaa0*/  LDSM.16.MT88.4 R84, [R202+0x2000] ;  /* 0x00200000ca54783b */ /* 0x000eee0000004200 */
[C---:B-1----:R-:W-:Y:S07]  /*aab0*/  HMMA.16816.F32 R44, R76.reuse, R72, R44 ;  /* 0x000000484c2c723c */ /* 0x042fee000000182c */
[----:B------:R-:W-:Y:S01]  /*aac0*/  F2FP.PACK_AB R72, R2, R69 ;  /* 0x000000450248723e */ /* 0x000fe200000000ff */
[C---:B------:R-:W-:Y:S01]  /*aad0*/  HMMA.16816.F32 R48, R76.reuse, R74, R48 ;  /* 0x0000004a4c30723c */ /* 0x040fe20000001830 */
[----:B------:R-:W-:Y:S03]  /*aae0*/  MUFU.EX2 R69, R244 ;  /* 0x000000f400457308 */ /* 0x000fe60000000800 */
[----:B------:R-:W-:Y:S03]  /*aaf0*/  F2FP.PACK_AB R73, R174, R173 ;  /* 0x000000adae49723e */ /* 0x000fe600000000ff */
[----:B------:R-:W-:Y:S01]  /*ab00*/  F2FP.PACK_AB R74, R70, R96 ;  /* 0x00000060464a723e */ /* 0x000fe200000000ff */
[C---:B------:R-:W-:Y:S03]  /*ab10*/  HMMA.16816.F32 R52, R76.reuse, R88, R52 ;  /* 0x000000584c34723c */ /* 0x040fe60000001834 */
[----:B------:R-:W1:Y:S01]  /*ab20*/  MUFU.EX2 R96, R243 ;  /* 0x000000f300607308 */ /* 0x000e620000000800 */
[----:B------:R-:W-:Y:S04]  /*ab30*/  F2FP.PACK_AB R75, R228, R175 ;  /* 0x000000afe44b723e */ /* 0x000fe800000000ff */
[C---:B------:R-:W-:Y:S01]  /*ab40*/  HMMA.16816.F32 R56, R76.reuse, R90, R56 ;  /* 0x0000005a4c38723c */ /* 0x040fe20000001838 */
[----:B------:R-:W4:Y:S04]  /*ab50*/  LDSM.16.MT88.4 R88, [R203+0x2000] ;  /* 0x00200000cb58783b */ /* 0x000f280000004200 */
[----:B------:R-:W5:Y:S03]  /*ab60*/  MUFU.EX2 R70, R237 ;  /* 0x000000ed00467308 */ /* 0x000f660000000800 */
[C---:B--2---:R-:W-:Y:S07]  /*ab70*/  HMMA.16816.F32 R60, R76.reuse, R80, R60 ;  /* 0x000000504c3c723c */ /* 0x044fee000000183c */
[----:B------:R-:W2:Y:S01]  /*ab80*/  MUFU.EX2 R2, R245 ;  /* 0x000000f500027308 */ /* 0x000ea20000000800 */
[----:B------:R-:W-:Y:S01]  /*ab90*/  HMMA.16816.F32 R64, R76, R82, R64 ;  /* 0x000000524c40723c */ /* 0x000fe20000001840 */
[----:B------:R-:W4:Y:S03]  /*aba0*/  LDSM.16.MT88.4 R76, [R205+0x2000] ;  /* 0x00200000cd4c783b */ /* 0x000f260000004200 */
[----:B-1----:R-:W-:Y:S04]  /*abb0*/  FADD.FTZ R0, R96, R0 ;  /* 0x0000000060007221 */ /* 0x002fe80000010000 */
[C---:B---3--:R-:W-:Y:S01]  /*abc0*/  HMMA.16816.F32 R4, R72.reuse, R84, R4 ;  /* 0x000000544804723c */ /* 0x048fe20000001804 */
[----:B------:R-:W1:Y:S04]  /*abd0*/  LDSM.16.MT88.4 R80, [R202+0x6000] ;  /* 0x00600000ca50783b */ /* 0x000e680000004200 */
[----:B-----5:R-:W-:Y:S03]  /*abe0*/  FADD.FTZ R0, R70, R0 ;  /* 0x0000000046007221 */ /* 0x020fe60000010000 */
[C---:B------:R-:W-:Y:S01]  /*abf0*/  HMMA.16816.F32 R8, R72.reuse, R86, R8 ;  /* 0x000000564808723c */ /* 0x040fe20000001808 */
[----:B------:R-:W3:Y:S03]  /*ac00*/  LDSM.16.MT88.4 R84, [R204+0x6000] ;  /* 0x00600000cc54783b */ /* 0x000ee60000004200 */
[----:B------:R-:W-:Y:S04]  /*ac10*/  FADD.FTZ R0, R69, R0 ;  /* 0x0000000045007221 */ /* 0x000fe80000010000 */
[C---:B------:R-:W-:Y:S04]  /*ac20*/  HMMA.16816.F32 R12, R72.reuse, R92, R12 ;  /* 0x0000005c480c723c */ /* 0x040fe8000000180c */
[----:B--2---:R-:W-:Y:S04]  /*ac30*/  FADD.FTZ R0, R2, R0 ;  /* 0x0000000002007221 */ /* 0x004fe80000010000 */
[C---:B------:R-:W-:Y:S01]  /*ac40*/  HMMA.16816.F32 R16, R72.reuse, R94, R16 ;  /* 0x0000005e4810723c */ /* 0x040fe20000001810 */
[----:B------:R-:W2:Y:S07]  /*ac50*/  LDSM.16.MT88.4 R92, [R203+0x6000] ;  /* 0x00600000cb5c783b */ /* 0x000eae0000004200 */
[C---:B----4-:R-:W-:Y:S08]  /*ac60*/  HMMA.16816.F32 R20, R72.reuse, R88, R20 ;  /* 0x000000584814723c */ /* 0x050ff00000001814 */
[C---:B------:R-:W-:Y:S01]  /*ac70*/  HMMA.16816.F32 R24, R72.reuse, R90, R24 ;  /* 0x0000005a4818723c */ /* 0x040fe20000001818 */
[----:B------:R-:W4:Y:S07]  /*ac80*/  LDSM.16.MT88.4 R88, [R205+0x6000] ;  /* 0x00600000cd58783b */ /* 0x000f2e0000004200 */
[C---:B------:R-:W-:Y:S07]  /*ac90*/  HMMA.16816.F32 R28, R72.reuse, R76, R28 ;  /* 0x0000004c481c723c */ /* 0x040fee000000181c */
[----:B------:R-:W-:Y:S01]  /*aca0*/  F2FP.PACK_AB R76, R70, R96 ;  /* 0x00000060464c723e */ /* 0x000fe200000000ff */
[C---:B------:R-:W-:Y:S01]  /*acb0*/  HMMA.16816.F32 R32, R72.reuse, R78, R32 ;  /* 0x0000004e4820723c */ /* 0x040fe20000001820 */
[----:B------:R-:W-:Y:S01]  /*acc0*/  LDSM.16.MT88.4 R96, [R204+0x6800] ;  /* 0x00680000cc60783b */ /* 0x000fe20000004200 */
[----:B------:R-:W5:Y:S02]  /*acd0*/  MUFU.EX2 R70, R248 ;  /* 0x000000f800467308 */ /* 0x000f640000000800 */
[----:B------:R-:W-:Y:S03]  /*ace0*/  F2FP.PACK_AB R77, R234, R233 ;  /* 0x000000e9ea4d723e */ /* 0x000fe600000000ff */
[----:B------:R-:W-:Y:S01]  /*acf0*/  F2FP.PACK_AB R78, R2, R69 ;  /* 0x00000045024e723e */ /* 0x000fe200000000ff */
[C---:B-1----:R-:W-:Y:S04]  /*ad00*/  HMMA.16816.F32 R36, R72.reuse, R80, R36 ;  /* 0x000000504824723c */ /* 0x042fe80000001824 */
[----:B------:R-:W-:Y:S01]  /*ad10*/  F2FP.PACK_AB R79, R155, R235 ;  /* 0x000000eb9b4f723e */ /* 0x000fe200000000ff */
[----:B------:R1:W-:Y:S03]  /*ad20*/  MUFU.EX2 R2, R112 ;  /* 0x0000007000027308 */ /* 0x0003e60000000800 */
[C---:B------:R-:W-:Y:S01]  /*ad30*/  HMMA.16816.F32 R40, R72.reuse, R82, R40 ;  /* 0x000000524828723c */ /* 0x040fe20000001828 */
[----:B------:R-:W4:Y:S06]  /*ad40*/  LDSM.16.MT88.4 R80, [R202+0x2800] ;  /* 0x00280000ca50783b */ /* 0x000f2c0000004200 */
[----:B------:R-:W1:Y:S01]  /*ad50*/  MUFU.EX2 R69, R250 ;  /* 0x000000fa00457308 */ /* 0x000e620000000800 */
[C---:B---3--:R-:W-:Y:S04]  /*ad60*/  HMMA.16816.F32 R44, R72.reuse, R84, R44 ;  /* 0x00000054482c723c */ /* 0x048fe8000000182c */
[----:B-----5:R-:W-:Y:S04]  /*ad70*/  FADD.FTZ R0, R70, R0 ;  /* 0x0000000046007221 */ /* 0x020fe80000010000 */
[C---:B------:R-:W-:Y:S01]  /*ad80*/  HMMA.16816.F32 R48, R72.reuse, R86, R48 ;  /* 0x000000564830723c */ /* 0x040fe20000001830 */
[----:B------:R-:W3:Y:S07]  /*ad90*/  LDSM.16.MT88.4 R84, [R204+0x2800] ;  /* 0x00280000cc54783b */ /* 0x000eee0000004200 */
[C---:B--2---:R-:W-:Y:S01]  /*ada0*/  HMMA.16816.F32 R52, R72.reuse, R92, R52 ;  /* 0x0000005c4834723c */ /* 0x044fe20000001834 */
[----:B-1----:R-:W-:Y:S03]  /*adb0*/  LDSM.16.MT88.4 R112, [R203+0x3800] ;  /* 0x00380000cb70783b */ /* 0x002fe60000004200 */
[C---:B------:R-:W-:Y:S04]  /*adc0*/  FADD.FTZ R0, R69.reuse, R0 ;  /* 0x0000000045007221 */ /* 0x040fe80000010000 */
[C---:B------:R-:W-:Y:S01]  /*add0*/  HMMA.16816.F32 R56, R72.reuse, R94, R56 ;  /* 0x0000005e4838723c */ /* 0x040fe20000001838 */
[----:B------:R-:W1:Y:S03]  /*ade0*/  LDSM.16.MT88.4 R92, [R203+0x2800] ;  /* 0x00280000cb5c783b */ /* 0x000e660000004200 */
[----:B------:R-:W-:Y:S04]  /*adf0*/  FADD.FTZ R0, R104, R0 ;  /* 0x0000000068007221 */ /* 0x000fe80000010000 */
[C---:B----4-:R-:W-:Y:S04]  /*ae00*/  HMMA.16816.F32 R60, R72.reuse, R88, R60 ;  /* 0x00000058483c723c */ /* 0x050fe8000000183c */
[C---:B------:R-:W-:Y:S04]  /*ae10*/  FADD.FTZ R0, R2.reuse, R0 ;  /* 0x0000000002007221 */ /* 0x040fe80000010000 */
[----:B------:R-:W-:Y:S01]  /*ae20*/  HMMA.16816.F32 R64, R72, R90, R64 ;  /* 0x0000005a4840723c */ /* 0x000fe20000001840 */
[----:B------:R-:W2:Y:S07]  /*ae30*/  LDSM.16.MT88.4 R72, [R205+0x2800] ;  /* 0x00280000cd48783b */ /* 0x000eae0000004200 */
[C---:B------:R-:W-:Y:S01]  /*ae40*/  HMMA.16816.F32 R4, R76.reuse, R80, R4 ;  /* 0x000000504c04723c */ /* 0x040fe20000001804 */
[----:B------:R-:W4:Y:S07]  /*ae50*/  LDSM.16.MT88.4 R88, [R202+0x6800] ;  /* 0x00680000ca58783b */ /* 0x000f2e0000004200 */
[C---:B------:R-:W-:Y:S01]  /*ae60*/  HMMA.16816.F32 R8, R76.reuse, R82, R8 ;  /* 0x000000524c08723c */ /* 0x040fe20000001808 */
[----:B------:R-:W5:Y:S07]  /*ae70*/  LDSM.16.MT88.4 R80, [R203+0x6800] ;  /* 0x00680000cb50783b */ /* 0x000f6e0000004200 */
[C---:B---3--:R-:W-:Y:S08]  /*ae80*/  HMMA.16816.F32 R12, R76.reuse, R84, R12 ;  /* 0x000000544c0c723c */ /* 0x048ff0000000180c */
[C---:B------:R-:W-:Y:S01]  /*ae90*/  HMMA.16816.F32 R16, R76.reuse, R86, R16 ;  /* 0x000000564c10723c */ /* 0x040fe20000001810 */
[----:B------:R-:W3:Y:S07]  /*aea0*/  LDSM.16.MT88.4 R84, [R205+0x6800] ;  /* 0x00680000cd54783b */ /* 0x000eee0000004200 */
[C---:B-1----:R-:W-:Y:S08]  /*aeb0*/  HMMA.16816.F32 R20, R76.reuse, R92, R20 ;  /* 0x0000005c4c14723c */ /* 0x042ff00000001814 */
[C---:B------:R-:W-:Y:S01]  /*aec0*/  HMMA.16816.F32 R24, R76.reuse, R94, R24 ;  /* 0x0000005e4c18723c */ /* 0x040fe20000001818 */
[----:B------:R-:W-:Y:S07]  /*aed0*/  LDSM.16.MT88.4 R92, [R204+0x3000] ;  /* 0x00300000cc5c783b */ /* 0x000fee0000004200 */
[C---:B--2---:R-:W-:Y:S07]  /*aee0*/  HMMA.16816.F32 R28, R76.reuse, R72, R28 ;  /* 0x000000484c1c723c */ /* 0x044fee000000181c */
[----:B------:R-:W-:Y:S01]  /*aef0*/  F2FP.PACK_AB R72, R69, R70 ;  /* 0x000000464548723e */ /* 0x000fe200000000ff */
[C---:B------:R-:W-:Y:S01]  /*af00*/  HMMA.16816.F32 R32, R76.reuse, R74, R32 ;  /* 0x0000004a4c20723c */ /* 0x040fe20000001820 */
[----:B------:R1:W-:Y:S03]  /*af10*/  MUFU.EX2 R69, R120 ;  /* 0x0000007800457308 */ /* 0x0003e60000000800 */
[----:B------:R-:W-:Y:S03]  /*af20*/  F2FP.PACK_AB R73, R153, R154 ;  /* 0x0000009a9949723e */ /* 0x000fe600000000ff */
[----:B------:R-:W-:Y:S01]  /*af30*/  F2FP.PACK_AB R74, R2, R104 ;  /* 0x00000068024a723e */ /* 0x000fe200000000ff */
[C---:B----4-:R-:W-:Y:S03]  /*af40*/  HMMA.16816.F32 R36, R76.reuse, R88, R36 ;  /* 0x000000584c24723c */ /* 0x050fe60000001824 */
[----:B------:R-:W2:Y:S01]  /*af50*/  MUFU.EX2 R2, R117 ;  /* 0x0000007500027308 */ /* 0x000ea20000000800 */
[----:B------:R-:W-:Y:S04]  /*af60*/  F2FP.PACK_AB R75, R151, R152 ;  /* 0x00000098974b723e */ /* 0x000fe800000000ff */
[C---:B------:R-:W-:Y:S01]  /*af70*/  HMMA.16816.F32 R40, R76.reuse, R90, R40 ;  /* 0x0000005a4c28723c */ /* 0x040fe20000001828 */
[----:B------:R-:W4:Y:S04]  /*af80*/  LDSM.16.MT88.4 R88, [R202+0x3000] ;  /* 0x00300000ca58783b */ /* 0x000f280000004200 */
[----:B------:R-:W3:Y:S03]  /*af90*/  MUFU.EX2 R70, R133 ;  /* 0x0000008500467308 */ /* 0x000ee60000000800 */
[C---:B------:R-:W-:Y:S01]  /*afa0*/  HMMA.16816.F32 R44, R76.reuse, R96, R44 ;  /* 0x000000604c2c723c */ /* 0x040fe2000000182c */
[----:B-1----:R-:W-:Y:S07]  /*afb0*/  LDSM.16.MT88.4 R120, [R204+0x3800] ;  /* 0x00380000cc78783b */ /* 0x002fee0000004200 */
[C---:B------:R-:W-:Y:S01]  /*afc0*/  HMMA.16816.F32 R48, R76.reuse, R98, R48 ;  /* 0x000000624c30723c */ /* 0x040fe20000001830 */
[----:B------:R-:W-:Y:S03]  /*afd0*/  LDSM.16.MT88.4 R96, [R205+0x3000] ;  /* 0x00300000cd60783b */ /* 0x000fe60000004200 */
[----:B--2---:R-:W-:Y:S04]  /*afe0*/  FADD.FTZ R0, R2, R0 ;  /* 0x0000000002007221 */ /* 0x004fe80000010000 */
[C---:B-----5:R-:W-:Y:S04]  /*aff0*/  HMMA.16816.F32 R52, R76.reuse, R80, R52 ;  /* 0x000000504c34723c */ /* 0x060fe80000001834 */
[C---:B------:R-:W-:Y:S01]  /*b000*/  FADD.FTZ R0, R144.reuse, R0 ;  /* 0x0000000090007221 */ /* 0x040fe20000010000 */
[----:B------:R-:W-:Y:S01]  /*b010*/  F2FP.PACK_AB R144, R144, R2 ;  /* 0x000000029090723e */ /* 0x000fe200000000ff */
[----:B------:R-:W-:Y:S01]  /*b020*/  FADD.FTZ R2, R105, R132 ;  /* 0x0000008469027221 */ /* 0x000fe20000010000 */
[----:B---3--:R-:W-:Y:S01]  /*b030*/  F2FP.PACK_AB R147, R70, R148 ;  /* 0x000000944693723e */ /* 0x008fe200000000ff */
[C---:B------:R-:W-:Y:S01]  /*b040*/  HMMA.16816.F32 R56, R76.reuse, R82, R56 ;  /* 0x000000524c38723c */ /* 0x040fe20000001838 */
[----:B------:R-:W1:Y:S03]  /*b050*/  LDSM.16.MT88.4 R80, [R203+0x3000] ;  /* 0x00300000cb50783b */ /* 0x000e660000004200 */
[----:B------:R-:W-:Y:S04]  /*b060*/  FADD.FTZ R0, R69, R0 ;  /* 0x0000000045007221 */ /* 0x000fe80000010000 */
[C---:B------:R-:W-:Y:S01]  /*b070*/  HMMA.16816.F32 R60, R76.reuse, R84, R60 ;  /* 0x000000544c3c723c */ /* 0x040fe2000000183c */
[----:B------:R-:W-:Y:S03]  /*b080*/  LDSM.16.MT88.4 R104, [R205+0x3800] ;  /* 0x00380000cd68783b */ /* 0x000fe60000004200 */
[C---:B------:R-:W-:Y:S01]  /*b090*/  FADD.FTZ R246, R146.reuse, R0 ;  /* 0x0000000092f67221 */ /* 0x040fe20000010000 */
[----:B------:R-:W-:Y:S01]  /*b0a0*/  F2FP.PACK_AB R146, R146, R69 ;  /* 0x000000459292723e */ /* 0x000fe200000000ff */
[----:B------:R-:W-:Y:S01]  /*b0b0*/  FADD.FTZ R0, R116, R2 ;  /* 0x0000000274007221 */ /* 0x000fe20000010000 */
[----:B------:R-:W-:Y:S01]  /*b0c0*/  MOV R69, R68 ;  /* 0x0000004400457202 */ /* 0x000fe20000000f00 */
[----:B------:R-:W-:Y:S01]  /*b0d0*/  HMMA.16816.F32 R64, R76, R86, R64 ;  /* 0x000000564c40723c */ /* 0x000fe20000001840 */
[----:B------:R-:W2:Y:S03]  /*b0e0*/  LDSM.16.MT88.4 R76, [R204+0x7000] ;  /* 0x00700000cc4c783b */ /* 0x000ea60000004200 */
[----:B------:R-:W-:Y:S04]  /*b0f0*/  FADD.FTZ R0, R111, R0 ;  /* 0x000000006f007221 */ /* 0x000fe80000010000 */
[C---:B----4-:R-:W-:Y:S01]  /*b100*/  HMMA.16816.F32 R4, R72.reuse, R88, R4 ;  /* 0x000000584804723c */ /* 0x050fe20000001804 */
[----:B------:R-:W3:Y:S04]  /*b110*/  LDSM.16.MT88.4 R84, [R203+0x7000] ;  /* 0x00700000cb54783b */ /* 0x000ee80000004200 */
[----:B------:R-:W-:Y:S03]  /*b120*/  FADD.FTZ R0, R110, R0 ;  /* 0x000000006e007221 */ /* 0x000fe60000010000 */
[C---:B------:R-:W-:Y:S01]  /*b130*/  HMMA.16816.F32 R8, R72.reuse, R90, R8 ;  /* 0x0000005a4808723c */ /* 0x040fe20000001808 */
[----:B------:R-:W-:Y:S03]  /*b140*/  LDSM.16.MT88.4 R88, [R204+0x7800] ;  /* 0x00780000cc58783b */ /* 0x000fe60000004200 */
[----:B------:R-:W-:Y:S04]  /*b150*/  FADD.FTZ R0, R109, R0 ;  /* 0x000000006d007221 */ /* 0x000fe80000010000 */
[C---:B------:R-:W-:Y:S04]  /*b160*/  HMMA.16816.F32 R12, R72.reuse, R92, R12 ;  /* 0x0000005c480c723c */ /* 0x040fe8000000180c */
[----:B------:R-:W-:Y:S04]  /*b170*/  FADD.FTZ R0, R108, R0 ;  /* 0x000000006c007221 */ /* 0x000fe80000010000 */
[C---:B------:R-:W-:Y:S04]  /*b180*/  HMMA.16816.F32 R16, R72.reuse, R94, R16 ;  /* 0x0000005e4810723c */ /* 0x040fe80000001810 */
[----:B------:R-:W-:Y:S04]  /*b190*/  FADD.FTZ R0, R158, R0 ;  /* 0x000000009e007221 */ /* 0x000fe80000010000 */
[C---:B-1----:R-:W-:Y:S04]  /*b1a0*/  HMMA.16816.F32 R20, R72.reuse, R80, R20 ;  /* 0x000000504814723c */ /* 0x042fe80000001814 */
[----:B------:R-:W-:Y:S04]  /*b1b0*/  FADD.FTZ R0, R157, R0 ;  /* 0x000000009d007221 */ /* 0x000fe80000010000 */
[C---:B------:R-:W-:Y:S01]  /*b1c0*/  HMMA.16816.F32 R24, R72.reuse, R82, R24 ;  /* 0x000000524818723c */ /* 0x040fe20000001818 */
[----:B------:R-:W1:Y:S03]  /*b1d0*/  LDSM.16.MT88.4 R80, [R205+0x7000] ;  /* 0x00700000cd50783b */ /* 0x000e660000004200 */
[----:B------:R-:W-:Y:S04]  /*b1e0*/  FADD.FTZ R0, R159, R0 ;  /* 0x000000009f007221 */ /* 0x000fe80000010000 */
[C---:B------:R-:W-:Y:S04]  /*b1f0*/  HMMA.16816.F32 R28, R72.reuse, R96, R28 ;  /* 0x00000060481c723c */ /* 0x040fe8000000181c */
[----:B------:R-:W-:Y:S04]  /*b200*/  FADD.FTZ R0, R160, R0 ;  /* 0x00000000a0007221 */ /* 0x000fe80000010000 */
[C---:B------:R-:W-:Y:S01]  /*b210*/  HMMA.16816.F32 R32, R72.reuse, R98, R32 ;  /* 0x000000624820723c */ /* 0x040fe20000001820 */
[----:B------:R-:W4:Y:S03]  /*b220*/  LDSM.16.MT88.4 R96, [R202+0x7800] ;  /* 0x00780000ca60783b */ /* 0x000f260000004200 */
[----:B------:R-:W-:Y:S04]  /*b230*/  FADD.FTZ R0, R166, R0 ;  /* 0x00000000a6007221 */ /* 0x000fe80000010000 */
[C---:B------:R-:W-:Y:S04]  /*b240*/  HMMA.16816.F32 R36, R72.reuse, R100, R36 ;  /* 0x000000644824723c */ /* 0x040fe80000001824 */
[----:B------:R-:W-:Y:S04]  /*b250*/  FADD.FTZ R0, R165, R0 ;  /* 0x00000000a5007221 */ /* 0x000fe80000010000 */
[C---:B------:R-:W-:Y:S04]  /*b260*/  HMMA.16816.F32 R40, R72.reuse, R102, R40 ;  /* 0x000000664828723c */ /* 0x040fe80000001828 */
[----:B------:R-:W-:Y:S04]  /*b270*/  FADD.FTZ R0, R167, R0 ;  /* 0x00000000a7007221 */ /* 0x000fe80000010000 */
[C---:B--2---:R-:W-:Y:S04]  /*b280*/  HMMA.16816.F32 R44, R72.reuse, R76, R44 ;  /* 0x0000004c482c723c */ /* 0x044fe8000000182c */
[----:B------:R-:W-:Y:S04]  /*b290*/  FADD.FTZ R0, R168, R0 ;  /* 0x00000000a8007221 */ /* 0x000fe80000010000 */
[C---:B------:R-:W-:Y:S04]  /*b2a0*/  HMMA.16816.F32 R48, R72.reuse, R78, R48 ;  /* 0x0000004e4830723c */ /* 0x040fe80000001830 */
[----:B------:R-:W-:Y:S04]  /*b2b0*/  FADD.FTZ R0, R173, R0 ;  /* 0x00000000ad007221 */ /* 0x000fe80000010000 */
[C---:B---3--:R-:W-:Y:S04]  /*b2c0*/  HMMA.16816.F32 R52, R72.reuse, R84, R52 ;  /* 0x000000544834723c */ /* 0x048fe80000001834 */
[----:B------:R-:W-:Y:S04]  /*b2d0*/  FADD.FTZ R0, R174, R0 ;  /* 0x00000000ae007221 */ /* 0x000fe80000010000 */
[C---:B------:R-:W-:Y:S04]  /*b2e0*/  HMMA.16816.F32 R56, R72.reuse, R86, R56 ;  /* 0x000000564838723c */ /* 0x040fe80000001838 */
[----:B------:R-:W-:Y:S04]  /*b2f0*/  FADD.FTZ R0, R175, R0 ;  /* 0x00000000af007221 */ /* 0x000fe80000010000 */
[C---:B-1----:R-:W-:Y:S04]  /*b300*/  HMMA.16816.F32 R60, R72.reuse, R80, R60 ;  /* 0x00000050483c723c */ /* 0x042fe8000000183c */
[----:B------:R-:W-:Y:S04]  /*b310*/  FADD.FTZ R0, R228, R0 ;  /* 0x00000000e4007221 */ /* 0x000fe80000010000 */
[----:B------:R-:W-:Y:S01]  /*b320*/  HMMA.16816.F32 R64, R72, R82, R64 ;  /* 0x000000524840723c */ /* 0x000fe20000001840 */
[----:B------:R-:W1:Y:S03]  /*b330*/  LDSM.16.MT88.4 R80, [R203+0x7800] ;  /* 0x00780000cb50783b */ /* 0x000e660000004200 */
[----:B------:R-:W-:Y:S04]  /*b340*/  FADD.FTZ R0, R233, R0 ;  /* 0x00000000e9007221 */ /* 0x000fe80000010000 */
[C---:B------:R-:W-:Y:S01]  /*b350*/  HMMA.16816.F32 R132, R144.reuse, R128, R4 ;  /* 0x000000809084723c */ /* 0x040fe20000001804 */
[----:B------:R-:W2:Y:S04]  /*b360*/  LDSM.16.MT88.4 R72, [R205+0x7800] ;  /* 0x00780000cd48783b */ /* 0x000ea80000004200 */
[----:B------:R-:W-:Y:S03]  /*b370*/  FADD.FTZ R0, R234, R0 ;  /* 0x00000000ea007221 */ /* 0x000fe60000010000 */
[C---:B------:R-:W-:Y:S04]  /*b380*/  HMMA.16816.F32 R128, R144.reuse, R130, R8 ;  /* 0x000000829080723c */ /* 0x040fe80000001808 */
[----:B------:R-:W-:Y:S04]  /*b390*/  FADD.FTZ R0, R235, R0 ;  /* 0x00000000eb007221 */ /* 0x000fe80000010000 */
[C---:B------:R-:W-:Y:S04]  /*b3a0*/  HMMA.16816.F32 R124, R144.reuse, R120, R12 ;  /* 0x00000078907c723c */ /* 0x040fe8000000180c */
[----:B------:R-:W-:Y:S03]  /*b3b0*/  FADD.FTZ R0, R155, R0 ;  /* 0x000000009b007221 */ /* 0x000fe60000010000 */
[-C--:B------:R-:W-:Y:S01]  /*b3c0*/  MOV R12, R3.reuse ;  /* 0x00000003000c7202 */ /* 0x080fe20000000f00 */
[C---:B------:R-:W-:Y:S04]  /*b3d0*/  HMMA.16816.F32 R120, R144.reuse, R122, R16 ;  /* 0x0000007a9078723c */ /* 0x040fe80000001810 */
[----:B------:R-:W-:Y:S04]  /*b3e0*/  FADD.FTZ R0, R154, R0 ;  /* 0x000000009a007221 */ /* 0x000fe80000010000 */
        /* <DEDUP_REMOVED lines=8> */
[C---:B----4-:R-:W-:Y:S04]  /*b470*/  HMMA.16816.F32 R100, R144.reuse, R96, R36 ;  /* 0x000000609064723c */ /* 0x050fe80000001824 */
[----:B------:R-:W-:Y:S04]  /*b480*/  FADD.FTZ R0, R149, R0 ;  /* 0x0000000095007221 */ /* 0x000fe80000010000 */
[C---:B------:R-:W-:Y:S04]  /*b490*/  HMMA.16816.F32 R96, R144.reuse, R98, R40 ;  /* 0x000000629060723c */ /* 0x040fe80000001828 */
[----:B------:R-:W-:Y:S04]  /*b4a0*/  FADD.FTZ R0, R148, R0 ;  /* 0x0000000094007221 */ /* 0x000fe80000010000 */
[C---:B------:R-:W-:Y:S04]  /*b4b0*/  HMMA.16816.F32 R92, R144.reuse, R88, R44 ;  /* 0x00000058905c723c */ /* 0x040fe8000000182c */
[----:B------:R-:W-:Y:S01]  /*b4c0*/  FADD.FTZ R0, R70, R0 ;  /* 0x0000000046007221 */ /* 0x000fe20000010000 */
[----:B------:R-:W-:Y:S03]  /*b4d0*/  MOV R70, R3 ;  /* 0x0000000300467202 */ /* 0x000fe60000000f00 */
[C---:B------:R-:W-:Y:S01]  /*b4e0*/  HMMA.16816.F32 R88, R144.reuse, R90, R48 ;  /* 0x0000005a9058723c */ /* 0x040fe20000001830 */
[----:B------:R3:W-:Y:S07]  /*b4f0*/  STL [R1], R0 ;  /* 0x0000000001007387 */ /* 0x0007ee0000100800 */
[C---:B-1----:R-:W-:Y:S08]  /*b500*/  HMMA.16816.F32 R84, R144.reuse, R80, R52 ;  /* 0x000000509054723c */ /* 0x042ff00000001834 */
[C---:B------:R-:W-:Y:S08]  /*b510*/  HMMA.16816.F32 R80, R144.reuse, R82, R56 ;  /* 0x000000529050723c */ /* 0x040ff00000001838 */
[C---:B--2---:R-:W-:Y:S08]  /*b520*/  HMMA.16816.F32 R76, R144.reuse, R72, R60 ;  /* 0x00000048904c723c */ /* 0x044ff0000000183c */
[----:B------:R-:W-:Y:S01]  /*b530*/  HMMA.16816.F32 R72, R144, R74, R64 ;  /* 0x0000004a9048723c */ /* 0x000fe20000001840 */
[----:B---3--:R-:W-:-:S07]  /*b540*/  @P0 BRA `(.L_x_92) ;  /* 0xffffb2e000000947 */ /* 0x008fce000383ffff */
.L_x_81:
[----:B--2---:R-:W2:Y:S02]  /*b550*/  LDL R0, [R1+0x4] ;  /* 0x0000040001007983 */ /* 0x004ea40000100800 */
[----:B--2---:R-:W-:-:S13]  /*b560*/  ISETP.GE.AND P0, PT, R232, R0, PT ;  /* 0x00000000e800720c */ /* 0x004fda0003f06270 */
[----:B------:R-:W-:Y:S05]  /*b570*/  @!P0 BRA `(.L_x_93) ;  /* 0x000042e000008947 */ /* 0x000fea0003800000 */
[----:B------:R-:W-:Y:S02]  /*b580*/  MOV R70, R12 ;  /* 0x0000000c00467202 */ /* 0x000fe40000000f00 */
[----:B------:R-:W-:Y:S02]  /*b590*/  MOV R69, R68 ;  /* 0x0000004400457202 */ /* 0x000fe40000000f00 */
.L_x_100:
[----:B------:R-:W2:Y:S01]  /*b5a0*/  LDL.64 R6, [R1+0x28] ;  /* 0x0000280001067983 */ /* 0x000ea20000100a00 */
[----:B------:R-:W-:Y:S04]  /*b5b0*/  DEPBAR.LE SB0, 0x0 ;  /* 0x000080000000791a */ /* 0x000fe80000000000 */
[----:B------:R-:W3:Y:S01]  /*b5c0*/  LDL R5, [R1+0x38] ;  /* 0x0000380001057983 */ /* 0x000ee20000100800 */
[----:B------:R-:W-:Y:S01]  /*b5d0*/  WARPSYNC 0xffffffff ;  /* 0xffffffff00007948 */ /* 0x000fe20003800000 */
[----:B------:R-:W-:Y:S01]  /*b5e0*/  SHF.R.S32.HI R0, RZ, 0x1f, R239 ;  /* 0x0000001fff007819 */ /* 0x000fe200000114ef */
[C---:B------:R-:W-:Y:S01]  /*b5f0*/  IMAD.WIDE.U32 R2, R239.reuse, c[0x0][0x208], RZ ;  /* 0x00008200ef027a25 */ /* 0x040fe200078e00ff */
[----:B------:R-:W-:Y:S01]  /*b600*/  BAR.SYNC.DEFER_BLOCKING 0x0 ;  /* 0x0000000000007b1d */ /* 0x000fe20000010000 */
[----:B------:R-:W-:Y:S02]  /*b610*/  SHF.R.S32.HI R4, RZ, 0x1f, R238 ;  /* 0x0000001fff047819 */ /* 0x000fe400000114ee */
[----:B------:R-:W-:Y:S02]  /*b620*/  IMAD R0, R0, c[0x0][0x208], RZ ;  /* 0x0000820000007a24 */ /* 0x000fe400078e02ff */
[----:B------:R-:W-:Y:S02]  /*b630*/  IMAD.SHL.U32 R63, R242, 0x2, RZ ;  /* 0x00000002f23f7824 */ /* 0x000fe400078e00ff */
[----:B------:R-:W-:Y:S02]  /*b640*/  IMAD R0, R239, c[0x0][0x20c], R0 ;  /* 0x00008300ef007a24 */ /* 0x000fe400078e0200 */
[----:B------:R-:W-:Y:S02]  /*b650*/  IMAD R4, R4, c[0x0][0x218], RZ ;  /* 0x0000860004047a24 */ /* 0x000fe400078e02ff */
[----:B------:R-:W-:Y:S02]  /*b660*/  IMAD.IADD R3, R3, 0x1, R0 ;  /* 0x0000000103037824 */ /* 0x000fe400078e0200 */
[C---:B------:R-:W-:Y:S02]  /*b670*/  IMAD R4, R238.reuse, c[0x0][0x21c], R4 ;  /* 0x00008700ee047a24 */ /* 0x040fe400078e0204 */
[----:B------:R-:W-:Y:S04]  /*b680*/  IMAD.WIDE.U32 R2, R238, c[0x0][0x218], R2 ;  /* 0x00008600ee027a25 */ /* 0x000fe800078e0002 */
[----:B------:R-:W-:Y:S01]  /*b690*/  IMAD.SHL.U32 R55, R241, 0x2, RZ ;  /* 0x00000002f1377824 */ /* 0x000fe200078e00ff */
[----:B------:R1:W4:Y:S04]  /*b6a0*/  LDSM.16.M88.4 R8, [R71] ;  /* 0x000000004708783b */ /* 0x0003280000000200 */
[----:B------:R1:W1:Y:S04]  /*b6b0*/  LDSM.16.M88.4 R16, [R71+0x800] ;  /* 0x000800004710783b */ /* 0x0002680000000200 */
        /* <DEDUP_REMOVED lines=23> */
[----:B-1--4-:R1:W2:Y:S02]  /*b830*/  SHFL.IDX PT, R28, R36, RZ, 0x181f ;  /* 0x00181fff241c7589 */ /* 0x0122a400000e0000 */
.L_x_125:
[C---:B------:R-:W-:Y:S01]  /*b840*/  HMMA.16816.F32 R4, R136.reuse, R8, RZ ;  /* 0x000000088804723c */ /* 0x040fe200000018ff */
[----:B------:R-:W3:Y:S01]  /*b850*/  SHFL.IDX PT, R38, R0, RZ, 0x181f ;  /* 0x00181fff00267589 */ /* 0x000ee200000e0000 */
[----:B------:R-:W-:Y:S01]  /*b860*/  BSSY B0, `(.L_x_95) ;  /* 0x00001b8000007945 */ /* 0x000fe20003800000 */
[----:B------:R-:W-:Y:S02]  /*b870*/  ISETP.GE.AND P2, PT, R241, c[0x0][0x1d4], PT ;  /* 0x00007500f1007a0c */ /* 0x000fe40003f46270 */
[----:B------:R-:W-:Y:S02]  /*b880*/  ISETP.GE.AND P0, PT, R242, c[0x0][0x1d4], PT ;  /* 0x00007500f2007a0c */ /* 0x000fe40003f06270 */
[----:B------:R-:W-:Y:S01]  /*b890*/  SEL R68, RZ, 0x10, P2 ;  /* 0x00000010ff447807 */ /* 0x000fe20001000000 */
[C---:B------:R-:W-:Y:S01]  /*b8a0*/  HMMA.16816.F32 R8, R136.reuse, R10, RZ ;  /* 0x0000000a8808723c */ /* 0x040fe200000018ff */
[----:B------:R-:W4:Y:S02]  /*b8b0*/  SHFL.IDX PT, R46, R0, 0x1, 0x181f ;  /* 0x00381f00002e7f89 */ /* 0x000f2400000e0000 */
[----:B------:R-:W-:Y:S02]  /*b8c0*/  ISETP.NE.U32.AND P6, PT, R68, RZ, PT ;  /* 0x000000ff4400720c */ /* 0x000fe40003fc5070 */
[----:B------:R-:W-:Y:S03]  /*b8d0*/  SEL R62, RZ, 0x10, P0 ;  /* 0x00000010ff3e7807 */ /* 0x000fe60000000000 */
[C---:B------:R-:W-:Y:S01]  /*b8e0*/  HMMA.16816.F32 R12, R136.reuse, R16, RZ ;  /* 0x00000010880c723c */ /* 0x040fe200000018ff */
[----:B------:R-:W5:Y:S07]  /*b8f0*/  SHFL.IDX PT, R37, R36, 0x1, 0x181f ;  /* 0x00381f0024257f89 */ /* 0x000f6e00000e0000 */
[C---:B------:R-:W-:Y:S01]  /*b900*/  HMMA.16816.F32 R16, R136.reuse, R18, RZ ;  /* 0x000000128810723c */ /* 0x040fe200000018ff */
[----:B------:R-:W1:Y:S07]  /*b910*/  SHFL.IDX PT, R45, R0, 0x2, 0x181f ;  /* 0x00581f00002d7f89 */ /* 0x000e6e00000e0000 */
[C---:B------:R-:W-:Y:S01]  /*b920*/  HMMA.16816.F32 R20, R136.reuse, R24, RZ ;  /* 0x000000188814723c */ /* 0x040fe200000018ff */
[----:B------:R-:W3:Y:S07]  /*b930*/  SHFL.IDX PT, R54, R36, 0x2, 0x181f ;  /* 0x00581f0024367f89 */ /* 0x000eee00000e0000 */
[C---:B------:R-:W-:Y:S01]  /*b940*/  HMMA.16816.F32 R24, R136.reuse, R26, RZ ;  /* 0x0000001a8818723c */ /* 0x040fe200000018ff */
[----:B------:R-:W1:Y:S08]  /*b950*/  SHFL.IDX PT, R0, R0, 0x3, 0x181f ;  /* 0x00781f0000007f89 */ /* 0x000e7000000e0000 */
[----:B------:R1:W1:Y:S08]  /*b960*/  SHFL.IDX PT, R61, R36, 0x3, 0x181f ;  /* 0x00781f00243d7f89 */ /* 0x00027000000e0000 */
[----:B------:R-:W2:Y:S01]  /*b970*/  LDL R233, [R1+0x4] ;  /* 0x0000040001e97983 */ /* 0x000ea20000100800 */
[C---:B---3--:R-:W-:Y:S02]  /*b980*/  IADD3 R2, P4, R38.reuse, R55, RZ ;  /* 0x0000003726027210 */ /* 0x048fe40007f9e0ff */
[----:B------:R-:W-:Y:S02]  /*b990*/  IADD3 R38, P5, R38, R63, RZ ;  /* 0x0000003f26267210 */ /* 0x000fe40007fbe0ff */
[C---:B--2---:R-:W-:Y:S02]  /*b9a0*/  IADD3.X R3, R28.reuse, R44, RZ, P4, !PT ;  /* 0x0000002c1c037210 */ /* 0x044fe400027fe4ff */
[----:B------:R-:W-:Y:S02]  /*b9b0*/  IADD3.X R39, R28, R60, RZ, P5, !PT ;  /* 0x0000003c1c277210 */ /* 0x000fe40002ffe4ff */
[C---:B------:R-:W-:Y:S01]  /*b9c0*/  HMMA.16816.F32 R28, R136.reuse, R32, RZ ;  /* 0x00000020881c723c */ /* 0x040fe200000018ff */
[----:B------:R1:W-:Y:S01]  /*b9d0*/  LDGSTS.E.BYPASS.LTC128B.128 [R227+0x100], [R2.64], !P2 ;  /* 0x0010000002e37fae */ /* 0x0003e2000d101d46 */
[C---:B----4-:R-:W-:Y:S02]  /*b9e0*/  IADD3 R52, P4, R46.reuse, R55, RZ ;  /* 0x000000372e347210 */ /* 0x050fe40007f9e0ff */
[----:B------:R-:W-:Y:S02]  /*b9f0*/  IADD3 R46, P5, R46, R63, RZ ;  /* 0x0000003f2e2e7210 */ /* 0x000fe40007fbe0ff */
[C---:B-----5:R-:W-:Y:S02]  /*ba00*/  IADD3.X R53, R37.reuse, R44, RZ, P4, !PT ;  /* 0x0000002c25357210 */ /* 0x060fe400027fe4ff */
[C---:B------:R-:W-:Y:S01]  /*ba10*/  HMMA.16816.F32 R32, R136.reuse, R34, RZ ;  /* 0x000000228820723c */ /* 0x040fe200000018ff */
[----:B------:R2:W-:Y:S03]  /*ba20*/  LDGSTS.E.BYPASS.LTC128B.128 [R227+0x4100], [R38.64], !P0 ;  /* 0x0410000026e37fae */ /* 0x0005e6000c101d46 */
[----:B------:R-:W-:Y:S02]  /*ba30*/  IADD3.X R47, R37, R60, RZ, P5, !PT ;  /* 0x0000003c252f7210 */ /* 0x000fe40002ffe4ff */
[C---:B------:R-:W-:Y:S02]  /*ba40*/  ISETP.NE.U32.AND P5, PT, R62.reuse, RZ, PT ;  /* 0x000000ff3e00720c */ /* 0x040fe40003fa5070 */
[----:B------:R-:W-:Y:S01]  /*ba50*/  IADD3 R62, -R62, 0x10, RZ ;  /* 0x000000103e3e7810 */ /* 0x000fe20007ffe1ff */
[----:B------:R3:W-:Y:S03]  /*ba60*/  LDGSTS.E.BYPASS.LTC128B.128 [R227+0x1100], [R52.64], !P2 ;  /* 0x0110000034e37fae */ /* 0x0007e6000d101d46 */
[----:B------:R-:W-:Y:S05]  /*ba70*/  LOP3.LUT R62, R62, 0xf, RZ, 0xc0, !PT ;  /* 0x0000000f3e3e7812 */ /* 0x000fea00078ec0ff */
[----:B------:R4:W-:Y:S01]  /*ba80*/  LDGSTS.E.BYPASS.LTC128B.128 [R227+0x5100], [R46.64], !P0 ;  /* 0x051000002ee37fae */ /* 0x0009e2000c101d46 */
[C---:B-1----:R-:W-:Y:S04]  /*ba90*/  IADD3 R2, P4, R45.reuse, R55, RZ ;  /* 0x000000372d027210 */ /* 0x042fe80007f9e0ff */
[----:B------:R-:W-:Y:S01]  /*baa0*/  IADD3.X R3, R54, R44, RZ, P4, !PT ;  /* 0x0000002c36037210 */ /* 0x000fe200027fe4ff */
[C---:B--2---:R-:W-:Y:S04]  /*bab0*/  HMMA.16816.F32 R36, R136.reuse, R40, RZ ;  /* 0x000000288824723c */ /* 0x044fe800000018ff */
[----:B------:R1:W-:Y:S04]  /*bac0*/  LDGSTS.E.BYPASS.LTC128B.128 [R227+0x2100], [R2.64], !P2 ;  /* 0x0210000002e37fae */ /* 0x0003e8000d101d46 */
[C---:B------:R-:W-:Y:S01]  /*bad0*/  HMMA.16816.F32 R40, R136.reuse, R42, RZ ;  /* 0x0000002a8828723c */ /* 0x040fe200000018ff */
[----:B---3--:R-:W-:Y:S04]  /*bae0*/  IADD3 R52, -R68, 0x10, RZ ;  /* 0x0000001044347810 */ /* 0x008fe80007ffe1ff */
[----:B------:R-:W-:Y:S02]  /*baf0*/  LOP3.LUT R52, R52, 0xf, RZ, 0xc0, !PT ;  /* 0x0000000f34347812 */ /* 0x000fe400078ec0ff */
[----:B-1----:R-:W-:Y:S05]  /*bb00*/  IADD3 R2, P2, R45, R63, RZ ;  /* 0x0000003f2d027210 */ /* 0x002fea0007f5e0ff */
[----:B------:R-:W-:Y:S02]  /*bb10*/  IADD3.X R3, R54, R60, RZ, P2, !PT ;  /* 0x0000003c36037210 */ /* 0x000fe400017fe4ff */
[-C--:B------:R-:W-:Y:S03]  /*bb20*/  IADD3 R52, P4, P2, R52, R0.reuse, R55 ;  /* 0x0000000034347210 */ /* 0x080fe60007a9e037 */
[----:B------:R1:W-:Y:S01]  /*bb30*/  LDGSTS.E.BYPASS.LTC128B.128 [R227+0x6100], [R2.64], !P0 ;  /* 0x0610000002e37fae */ /* 0x0003e2000c101d46 */
[-C--:B------:R-:W-:Y:S02]  /*bb40*/  IADD3.X R53, RZ, R61.reuse, R44, P4, P2 ;  /* 0x0000003dff357210 */ /* 0x080fe400027e442c */
[C---:B----4-:R-:W-:Y:S01]  /*bb50*/  HMMA.16816.F32 R44, R136.reuse, R48, RZ ;  /* 0x00000030882c723c */ /* 0x050fe200000018ff */
[----:B------:R-:W-:Y:S04]  /*bb60*/  IADD3 R62, P4, P2, R62, R0, R63 ;  /* 0x000000003e3e7210 */ /* 0x000fe80007a9e03f */
[----:B------:R2:W-:Y:S01]  /*bb70*/  LDGSTS.E.BYPASS.LTC128B.128.ZFILL [R227+0x3100], [R52.64], P6 ;  /* 0x0310000034e37fae */ /* 0x0005e2000b141d46 */
[----:B------:R-:W-:Y:S02]  /*bb80*/  IADD3.X R63, RZ, R61, R60, P4, P2 ;  /* 0x0000003dff3f7210 */ /* 0x000fe400027e443c */
[C---:B------:R-:W-:Y:S05]  /*bb90*/  HMMA.16816.F32 R48, R136.reuse, R50, RZ ;  /* 0x000000328830723c */ /* 0x040fea00000018ff */
[----:B------:R3:W-:Y:S08]  /*bba0*/  LDGSTS.E.BYPASS.LTC128B.128.ZFILL [R227+0x7100], [R62.64], P5 ;  /* 0x071000003ee37fae */ /* 0x0007f0000a941d46 */
[----:B------:R-:W0:Y:S01]  /*bbb0*/  LDGDEPBAR ;  /* 0x00000000000079af */ /* 0x000e220000000000 */
[C---:B--2---:R-:W-:Y:S08]  /*bbc0*/  HMMA.16816.F32 R52, R136.reuse, R56, RZ ;  /* 0x000000388834723c */ /* 0x044ff000000018ff */
[C---:B------:R-:W-:Y:S08]  /*bbd0*/  HMMA.16816.F32 R56, R136.reuse, R58, RZ ;  /* 0x0000003a8838723c */ /* 0x040ff000000018ff */
[C---:B---3--:R-:W-:Y:S08]  /*bbe0*/  HMMA.16816.F32 R60, R136.reuse, R64, RZ ;  /* 0x00000040883c723c */ /* 0x048ff000000018ff */
[----:B------:R-:W-:Y:S08]  /*bbf0*/  HMMA.16816.F32 R64, R136, R66, RZ ;  /* 0x000000428840723c */ /* 0x000ff000000018ff */
[C---:B------:R-:W-:Y:S08]  /*bc00*/  HMMA.16816.F32 R4, R140.reuse, R144, R4 ;  /* 0x000000908c04723c */ /* 0x040ff00000001804 */
[C---:B------:R-:W-:Y:S01]  /*bc10*/  HMMA.16816.F32 R8, R140.reuse, R146, R8 ;  /* 0x000000928c08723c */ /* 0x040fe20000001808 */
[----:B------:R-:W2:Y:S07]  /*bc20*/  LDSM.16.M88.4 R144, [R201] ;  /* 0x00000000c990783b */ /* 0x000eae0000000200 */
        /* <DEDUP_REMOVED lines=15> */
[C---:B------:R-:W-:Y:S08]  /*bd20*/  HMMA.16816.F32 R52, R140.reuse, R168, R52 ;  /* 0x000000a88c34723c */ /* 0x040ff00000001834 */
[C---:B------:R-:W-:Y:S01]  /*bd30*/  HMMA.16816.F32 R56, R140.reuse, R170, R56 ;  /* 0x000000aa8c38723c */ /* 0x040fe20000001838 */
[----:B------:R-:W-:Y:S07]  /*bd40*/  LDSM.16.M88.4 R168, [R200+-0x3000] ;  /* 0xffd00000c8a8783b */ /* 0x000fee0000000200 */
[C---:B------:R-:W-:Y:S08]  /*bd50*/  HMMA.16816.F32 R60, R140.reuse, R172, R60 ;  /* 0x000000ac8c3c723c */ /* 0x040ff0000000183c */
[----:B------:R-:W-:Y:S08]  /*bd60*/  HMMA.16816.F32 R64, R140, R174, R64 ;  /* 0x000000ae8c40723c */ /* 0x000ff00000001840 */
[C---:B--2---:R-:W-:Y:S08]  /*bd70*/  HMMA.16816.F32 R4, R176.reuse, R144, R4 ;  /* 0x00000090b004723c */ /* 0x044ff00000001804 */
[C---:B------:R-:W-:Y:S01]  /*bd80*/  HMMA.16816.F32 R8, R176.reuse, R146, R8 ;  /* 0x00000092b008723c */ /* 0x040fe20000001808 */
[----:B------:R-:W2:Y:S07]  /*bd90*/  LDSM.16.M88.4 R144, [R201+0x3000] ;  /* 0x00300000c990783b */ /* 0x000eae0000000200 */
[C---:B---3--:R-:W-:Y:S03]  /*bda0*/  HMMA.16816.F32 R12, R176.reuse, R148, R12 ;  /* 0x00000094b00c723c */ /* 0x048fe6000000180c */
[----:B------:R-:W-:Y:S05]  /*bdb0*/  ISETP.GT.AND P2, PT, R232, R233, PT ;  /* 0x000000e9e800720c */ /* 0x000fea0003f44270 */
[C---:B------:R-:W-:Y:S01]  /*bdc0*/  HMMA.16816.F32 R16, R176.reuse, R150, R16 ;  /* 0x00000096b010723c */ /* 0x040fe20000001810 */
[----:B------:R-:W3:Y:S07]  /*bdd0*/  LDSM.16.M88.4 R148, [R201+0x3800] ;  /* 0x00380000c994783b */ /* 0x000eee0000000200 */
[C---:B----4-:R-:W-:Y:S08]  /*bde0*/  HMMA.16816.F32 R20, R176.reuse, R152, R20 ;  /* 0x00000098b014723c */ /* 0x050ff00000001814 */
[C---:B------:R-:W-:Y:S01]  /*bdf0*/  HMMA.16816.F32 R24, R176.reuse, R154, R24 ;  /* 0x0000009ab018723c */ /* 0x040fe20000001818 */
[----:B------:R-:W4:Y:S07]  /*be00*/  LDSM.16.M88.4 R152, [R200+-0x4000] ;  /* 0xffc00000c898783b */ /* 0x000f2e0000000200 */
[C---:B-----5:R-:W-:Y:S08]  /*be10*/  HMMA.16816.F32 R28, R176.reuse, R156, R28 ;  /* 0x0000009cb01c723c */ /* 0x060ff0000000181c */
[C---:B------:R-:W-:Y:S01]  /*be20*/  HMMA.16816.F32 R32, R176.reuse, R158, R32 ;  /* 0x0000009eb020723c */ /* 0x040fe20000001820 */
[----:B------:R-:W5:Y:S07]  /*be30*/  LDSM.16.M88.4 R156, [R200+-0x3800] ;  /* 0xffc80000c89c783b */ /* 0x000f6e0000000200 */
[C---:B-1----:R-:W-:Y:S08]  /*be40*/  HMMA.16816.F32 R36, R176.reuse, R160, R36 ;  /* 0x000000a0b024723c */ /* 0x042ff00000001824 */
[C---:B------:R-:W-:Y:S01]  /*be50*/  HMMA.16816.F32 R40, R176.reuse, R162, R40 ;  /* 0x000000a2b028723c */ /* 0x040fe20000001828 */
[----:B------:R-:W1:Y:S07]  /*be60*/  LDSM.16.M88.4 R160, [R200+-0x2800] ;  /* 0xffd80000c8a0783b */ /* 0x000e6e0000000200 */
[C---:B------:R-:W-:Y:S08]  /*be70*/  HMMA.16816.F32 R44, R176.reuse, R164, R44 ;  /* 0x000000a4b02c723c */ /* 0x040ff0000000182c */
[C---:B------:R-:W-:Y:S01]  /*be80*/  HMMA.16816.F32 R48, R176.reuse, R166, R48 ;  /* 0x000000a6b030723c */ /* 0x040fe20000001830 */
[----:B------:R-:W1:Y:S07]  /*be90*/  LDSM.16.M88.4 R164, [R200+-0x2000] ;  /* 0xffe00000c8a4783b */ /* 0x000e6e0000000200 */
[C---:B--2---:R-:W-:Y:S08]  /*bea0*/  HMMA.16816.F32 R52, R176.reuse, R144, R52 ;  /* 0x00000090b034723c */ /* 0x044ff00000001834 */
[C---:B------:R-:W-:Y:S01]  /*beb0*/  HMMA.16816.F32 R56, R176.reuse, R146, R56 ;  /* 0x00000092b038723c */ /* 0x040fe20000001838 */
[----:B------:R-:W2:Y:S07]  /*bec0*/  LDSM.16.M88.4 R144, [R200+-0x1800] ;  /* 0xffe80000c890783b */ /* 0x000eae0000000200 */
[C---:B---3--:R-:W-:Y:S08]  /*bed0*/  HMMA.16816.F32 R60, R176.reuse, R148, R60 ;  /* 0x00000094b03c723c */ /* 0x048ff0000000183c */
[----:B------:R-:W-:Y:S01]  /*bee0*/  HMMA.16816.F32 R64, R176, R150, R64 ;  /* 0x00000096b040723c */ /* 0x000fe20000001840 */
[----:B------:R-:W3:Y:S07]  /*bef0*/  LDSM.16.M88.4 R148, [R200+-0x1000] ;  /* 0xfff00000c894783b */ /* 0x000eee0000000200 */
[C---:B----4-:R-:W-:Y:S08]  /*bf00*/  HMMA.16816.F32 R4, R180.reuse, R152, R4 ;  /* 0x00000098b404723c */ /* 0x050ff00000001804 */
[C---:B------:R-:W-:Y:S01]  /*bf10*/  HMMA.16816.F32 R8, R180.reuse, R154, R8 ;  /* 0x0000009ab408723c */ /* 0x040fe20000001808 */
[----:B------:R-:W4:Y:S07]  /*bf20*/  LDSM.16.M88.4 R152, [R200+-0x800] ;  /* 0xfff80000c898783b */ /* 0x000f2e0000000200 */
[C---:B-----5:R-:W-:Y:S08]  /*bf30*/  HMMA.16816.F32 R12, R180.reuse, R156, R12 ;  /* 0x0000009cb40c723c */ /* 0x060ff0000000180c */
[C---:B------:R-:W-:Y:S01]  /*bf40*/  HMMA.16816.F32 R16, R180.reuse, R158, R16 ;  /* 0x0000009eb410723c */ /* 0x040fe20000001810 */
[----:B------:R-:W5:Y:S07]  /*bf50*/  LDSM.16.M88.4 R156, [R71+0x4000] ;  /* 0x00400000479c783b */ /* 0x000f6e0000000200 */
[C---:B------:R-:W-:Y:S08]  /*bf60*/  HMMA.16816.F32 R20, R180.reuse, R168, R20 ;  /* 0x000000a8b414723c */ /* 0x040ff00000001814 */
[C---:B------:R-:W-:Y:S01]  /*bf70*/  HMMA.16816.F32 R24, R180.reuse, R170, R24 ;  /* 0x000000aab418723c */ /* 0x040fe20000001818 */
[----:B------:R-:W-:Y:S07]  /*bf80*/  LDSM.16.M88.4 R168, [R71+0x5000] ;  /* 0x0050000047a8783b */ /* 0x000fee0000000200 */
[C---:B-1----:R-:W-:Y:S08]  /*bf90*/  HMMA.16816.F32 R28, R180.reuse, R160, R28 ;  /* 0x000000a0b41c723c */ /* 0x042ff0000000181c */
        /* <DEDUP_REMOVED lines=9> */
[C---:B------:R-:W-:Y:S01]  /*c030*/  HMMA.16816.F32 R56, R180.reuse, R150, R56 ;  /* 0x00000096b438723c */ /* 0x040fe20000001838 */
[----:B------:R-:W3:Y:S07]  /*c040*/  LDSM.16.M88.4 R148, [R71+0x6800] ;  /* 0x006800004794783b */ /* 0x000eee0000000200 */
[C---:B----4-:R-:W-:Y:S08]  /*c050*/  HMMA.16816.F32 R60, R180.reuse, R152, R60 ;  /* 0x00000098b43c723c */ /* 0x050ff0000000183c */
[----:B------:R-:W-:Y:S01]  /*c060*/  HMMA.16816.F32 R64, R180, R154, R64 ;  /* 0x0000009ab440723c */ /* 0x000fe20000001840 */
[----:B------:R-:W4:Y:S07]  /*c070*/  LDSM.16.M88.4 R152, [R71+0x7000] ;  /* 0x007000004798783b */ /* 0x000f2e0000000200 */
[C---:B-----5:R-:W-:Y:S08]  /*c080*/  HMMA.16816.F32 R4, R184.reuse, R156, R4 ;  /* 0x0000009cb804723c */ /* 0x060ff00000001804 */
[C---:B------:R-:W-:Y:S01]  /*c090*/  HMMA.16816.F32 R8, R184.reuse, R158, R8 ;  /* 0x0000009eb808723c */ /* 0x040fe20000001808 */
[----:B------:R-:W5:Y:S07]  /*c0a0*/  LDSM.16.M88.4 R156, [R71+0x7800] ;  /* 0x00780000479c783b */ /* 0x000f6e0000000200 */
[C---:B-1----:R-:W-:Y:S08]  /*c0b0*/  HMMA.16816.F32 R12, R184.reuse, R160, R12 ;  /* 0x000000a0b80c723c */ /* 0x042ff0000000180c */
[C---:B------:R-:W-:Y:S01]  /*c0c0*/  HMMA.16816.F32 R16, R184.reuse, R162, R16 ;  /* 0x000000a2b810723c */ /* 0x040fe20000001810 */
[----:B------:R-:W1:Y:S07]  /*c0d0*/  LDSM.16.M88.4 R160, [R207] ;  /* 0x00000000cfa0783b */ /* 0x000e6e0000000200 */
        /* <DEDUP_REMOVED lines=8> */
[----:B------:R-:W2:Y:S07]  /*c160*/  LDSM.16.M88.4 R144, [R210] ;  /* 0x00000000d290783b */ /* 0x000eae0000000200 */
[C---:B---3--:R-:W-:Y:S08]  /*c170*/  HMMA.16816.F32 R44, R184.reuse, R148, R44 ;  /* 0x00000094b82c723c */ /* 0x048ff0000000182c */
[C---:B------:R-:W-:Y:S01]  /*c180*/  HMMA.16816.F32 R48, R184.reuse, R150, R48 ;  /* 0x00000096b830723c */ /* 0x040fe20000001830 */
[----:B------:R-:W3:Y:S07]  /*c190*/  LDSM.16.M88.4 R148, [R211] ;  /* 0x00000000d394783b */ /* 0x000eee0000000200 */
[C---:B----4-:R-:W-:Y:S08]  /*c1a0*/  HMMA.16816.F32 R52, R184.reuse, R152, R52 ;  /* 0x00000098b834723c */ /* 0x050ff00000001834 */
[C---:B------:R-:W-:Y:S01]  /*c1b0*/  HMMA.16816.F32 R56, R184.reuse, R154, R56 ;  /* 0x0000009ab838723c */ /* 0x040fe20000001838 */
[----:B------:R-:W4:Y:S07]  /*c1c0*/  LDSM.16.M88.4 R152, [R212] ;  /* 0x00000000d498783b */ /* 0x000f2e0000000200 */
[C---:B-----5:R-:W-:Y:S08]  /*c1d0*/  HMMA.16816.F32 R60, R184.reuse, R156, R60 ;  /* 0x0000009cb83c723c */ /* 0x060ff0000000183c */
[----:B------:R-:W-:Y:S01]  /*c1e0*/  HMMA.16816.F32 R64, R184, R158, R64 ;  /* 0x0000009eb840723c */ /* 0x000fe20000001840 */
[----:B------:R-:W5:Y:S07]  /*c1f0*/  LDSM.16.M88.4 R156, [R213] ;  /* 0x00000000d59c783b */ /* 0x000f6e0000000200 */
[C---:B-1----:R-:W-:Y:S08]  /*c200*/  HMMA.16816.F32 R4, R188.reuse, R160, R4 ;  /* 0x000000a0bc04723c */ /* 0x042ff00000001804 */
[C---:B------:R-:W-:Y:S01]  /*c210*/  HMMA.16816.F32 R8, R188.reuse, R162, R8 ;  /* 0x000000a2bc08723c */ /* 0x040fe20000001808 */
[----:B------:R-:W1:Y:S07]  /*c220*/  LDSM.16.M88.4 R160, [R214] ;  /* 0x00000000d6a0783b */ /* 0x000e6e0000000200 */
        /* <DEDUP_REMOVED lines=13> */
[C---:B------:R-:W-:Y:S01]  /*c300*/  HMMA.16816.F32 R48, R188.reuse, R154, R48 ;  /* 0x0000009abc30723c */ /* 0x040fe20000001830 */
[----:B------:R-:W4:Y:S07]  /*c310*/  LDSM.16.M88.4 R152, [R201+0x6000] ;  /* 0x00600000c998783b */ /* 0x000f2e0000000200 */
[C---:B-----5:R-:W-:Y:S08]  /*c320*/  HMMA.16816.F32 R52, R188.reuse, R156, R52 ;  /* 0x0000009cbc34723c */ /* 0x060ff00000001834 */
[C---:B------:R-:W-:Y:S01]  /*c330*/  HMMA.16816.F32 R56, R188.reuse, R158, R56 ;  /* 0x0000009ebc38723c */ /* 0x040fe20000001838 */
[----:B------:R-:W5:Y:S07]  /*c340*/  LDSM.16.M88.4 R156, [R201+0x6800] ;  /* 0x00680000c99c783b */ /* 0x000f6e0000000200 */
[C---:B-1----:R-:W-:Y:S08]  /*c350*/  HMMA.16816.F32 R60, R188.reuse, R160, R60 ;  /* 0x000000a0bc3c723c */ /* 0x042ff0000000183c */
[----:B------:R-:W-:Y:S01]  /*c360*/  HMMA.16816.F32 R64, R188, R162, R64 ;  /* 0x000000a2bc40723c */ /* 0x000fe20000001840 */
[----:B------:R-:W1:Y:S07]  /*c370*/  LDSM.16.M88.4 R160, [R201+0x7000] ;  /* 0x00700000c9a0783b */ /* 0x000e6e0000000200 */
[C---:B------:R-:W-:Y:S08]  /*c380*/  HMMA.16816.F32 R4, R192.reuse, R168, R4 ;  /* 0x000000a8c004723c */ /* 0x040ff00000001804 */
[C---:B------:R-:W-:Y:S01]  /*c390*/  HMMA.16816.F32 R8, R192.reuse, R170, R8 ;  /* 0x000000aac008723c */ /* 0x040fe20000001808 */
[----:B------:R-:W1:Y:S07]  /*c3a0*/  LDSM.16.M88.4 R168, [R201+0x7800] ;  /* 0x00780000c9a8783b */ /* 0x000e6e0000000200 */
[C---:B------:R-:W-:Y:S08]  /*c3b0*/  HMMA.16816.F32 R12, R192.reuse, R164, R12 ;  /* 0x000000a4c00c723c */ /* 0x040ff0000000180c */
[C---:B------:R-:W-:Y:S01]  /*c3c0*/  HMMA.16816.F32 R16, R192.reuse, R166, R16 ;  /* 0x000000a6c010723c */ /* 0x040fe20000001810 */
[----:B------:R-:W1:Y:S07]  /*c3d0*/  LDSM.16.M88.4 R164, [R200] ;  /* 0x00000000c8a4783b */ /* 0x000e6e0000000200 */
[C---:B--2---:R-:W-:Y:S08]  /*c3e0*/  HMMA.16816.F32 R20, R192.reuse, R144, R20 ;  /* 0x00000090c014723c */ /* 0x044ff00000001814 */
[C---:B------:R-:W-:Y:S01]  /*c3f0*/  HMMA.16816.F32 R24, R192.reuse, R146, R24 ;  /* 0x00000092c018723c */ /* 0x040fe20000001818 */
[----:B------:R-:W2:Y:S07]  /*c400*/  LDSM.16.M88.4 R144, [R200+0x800] ;  /* 0x00080000c890783b */ /* 0x000eae0000000200 */
[C---:B---3--:R-:W-:Y:S08]  /*c410*/  HMMA.16816.F32 R28, R192.reuse, R148, R28 ;  /* 0x00000094c01c723c */ /* 0x048ff0000000181c */
[C---:B------:R-:W-:Y:S08]  /*c420*/  HMMA.16816.F32 R32, R192.reuse, R150, R32 ;  /* 0x00000096c020723c */ /* 0x040ff00000001820 */
[C---:B----4-:R-:W-:Y:S08]  /*c430*/  HMMA.16816.F32 R36, R192.reuse, R152, R36 ;  /* 0x00000098c024723c */ /* 0x050ff00000001824 */
[C---:B------:R-:W-:Y:S08]  /*c440*/  HMMA.16816.F32 R40, R192.reuse, R154, R40 ;  /* 0x0000009ac028723c */ /* 0x040ff00000001828 */
[C---:B-----5:R-:W-:Y:S08]  /*c450*/  HMMA.16816.F32 R44, R192.reuse, R156, R44 ;  /* 0x0000009cc02c723c */ /* 0x060ff0000000182c */
[C---:B------:R-:W-:Y:S08]  /*c460*/  HMMA.16816.F32 R48, R192.reuse, R158, R48 ;  /* 0x0000009ec030723c */ /* 0x040ff00000001830 */
[C---:B-1----:R-:W-:Y:S08]  /*c470*/  HMMA.16816.F32 R52, R192.reuse, R160, R52 ;  /* 0x000000a0c034723c */ /* 0x042ff00000001834 */
        /* <DEDUP_REMOVED lines=32> */
[----:B------:R-:W1:Y:S10]  /*c680*/  MUFU.TANH R169, R12 ;  /* 0x0000000c00a97308 */ /* 0x000e740000002400 */
        /* <DEDUP_REMOVED lines=41> */
[----:B------:R-:W2:Y:S01]  /*c920*/  MUFU.TANH R163, R23 ;  /* 0x0000001700a37308 */ /* 0x000ea20000002400 */
[C---:B------:R-:W-:Y:S01]  /*c930*/  HMMA.16816.F32 R48, R196.reuse, R10, R48 ;  /* 0x0000000ac430723c */ /* 0x040fe20000001830 */
[----:B------:R-:W5:Y:S01]  /*c940*/  LDSM.16.M88.4 R8, [R200+0x3800] ;  /* 0x00380000c808783b */ /* 0x000f620000000200 */
[----:B------:R-:W-:Y:S07]  /*c950*/  DEPBAR.LE SB0, 0x0 ;  /* 0x000080000000791a */ /* 0x000fee0000000000 */
[----:B------:R2:W2:Y:S01]  /*c960*/  MUFU.TANH R157, R24 ;  /* 0x00000018009d7308 */ /* 0x0004a20000002400 */
[----:B------:R-:W-:Y:S01]  /*c970*/  BAR.SYNC.DEFER_BLOCKING 0x0 ;  /* 0x0000000000007b1d */ /* 0x000fe20000010000 */
[C---:B-1----:R-:W-:Y:S08]  /*c980*/  HMMA.16816.F32 R52, R196.reuse, R4, R52 ;  /* 0x00000004c434723c */ /* 0x042ff00000001834 */
[----:B------:R1:W1:Y:S01]  /*c990*/  MUFU.TANH R154, R25 ;  /* 0x00000019009a7308 */ /* 0x0002620000002400 */
[C---:B------:R-:W-:Y:S09]  /*c9a0*/  HMMA.16816.F32 R56, R196.reuse, R6, R56 ;  /* 0x00000006c438723c */ /* 0x040ff20000001838 */
[----:B------:R3:W3:Y:S06]  /*c9b0*/  MUFU.TANH R161, R26 ;  /* 0x0000001a00a17308 */ /* 0x0006ec0000002400 */
[----:B--2---:R-:W-:Y:S04]  /*c9c0*/  FMUL.FTZ R24, R53, c[0x0][0x320] ;  /* 0x0000c80035187a20 */ /* 0x004fe80000410000 */
[----:B------:R2:W2:Y:S01]  /*c9d0*/  MUFU.TANH R160, R27 ;  /* 0x0000001b00a07308 */ /* 0x0004a20000002400 */
[C---:B-----5:R-:W-:Y:S03]  /*c9e0*/  HMMA.16816.F32 R60, R196.reuse, R8, R60 ;  /* 0x00000008c43c723c */ /* 0x060fe6000000183c */
[----:B-1----:R-:W-:Y:S02]  /*c9f0*/  FMUL.FTZ R25, R55, c[0x0][0x320] ;  /* 0x0000c80037197a20 */ /* 0x002fe40000410000 */
[----:B------:R-:W-:Y:S02]  /*ca00*/  FMUL.FTZ R21, R56, c[0x0][0x320] ;  /* 0x0000c80038157a20 */ /* 0x000fe40000410000 */
[----:B------:R-:W-:Y:S02]  /*ca10*/  FMUL.FTZ R20, R57, c[0x0][0x320] ;  /* 0x0000c80039147a20 */ /* 0x000fe40000410000 */
[----:B------:R1:W1:Y:S01]  /*ca20*/  MUFU.TANH R151, R28 ;  /* 0x0000001c00977308 */ /* 0x0002620000002400 */
[----:B------:R-:W-:Y:S03]  /*ca30*/  HMMA.16816.F32 R64, R196, R10, R64 ;  /* 0x0000000ac440723c */ /* 0x000fe60000001840 */
[----:B---3--:R-:W-:Y:S02]  /*ca40*/  FMUL.FTZ R26, R52, c[0x0][0x320] ;  /* 0x0000c800341a7a20 */ /* 0x008fe40000410000 */
[----:B------:R-:W-:Y:S02]  /*ca50*/  FMUL.FTZ R23, R58, c[0x0][0x320] ;  /* 0x0000c8003a177a20 */ /* 0x000fe40000410000 */
[----:B------:R-:W-:Y:S02]  /*ca60*/  FMUL.FTZ R22, R59, c[0x0][0x320] ;  /* 0x0000c8003b167a20 */ /* 0x000fe40000410000 */
[----:B------:R3:W3:Y:S03]  /*ca70*/  MUFU.TANH R150, R29 ;  /* 0x0000001d00967308 */ /* 0x0006e60000002400 */
[----:B--2---:R-:W-:Y:S02]  /*ca80*/  FMUL.FTZ R27, R54, c[0x0][0x320] ;  /* 0x0000c800361b7a20 */ /* 0x004fe40000410000 */
[----:B------:R-:W-:Y:S02]  /*ca90*/  FMUL.FTZ R19, R60, c[0x0][0x320] ;  /* 0x0000c8003c137a20 */ /* 0x000fe40000410000 */
[----:B------:R-:W-:Y:S03]  /*caa0*/  FMUL.FTZ R14, R61, c[0x0][0x320] ;  /* 0x0000c8003d0e7a20 */ /* 0x000fe60000410000 */
[----:B------:R2:W2:Y:S01]  /*cab0*/  MUFU.TANH R156, R30 ;  /* 0x0000001e009c7308 */ /* 0x0004a20000002400 */
[----:B------:R-:W-:Y:S02]  /*cac0*/  FMUL.FTZ R18, R62, c[0x0][0x320] ;  /* 0x0000c8003e127a20 */ /* 0x000fe40000410000 */
[----:B------:R-:W-:Y:S02]  /*cad0*/  FMUL.FTZ R17, R63, c[0x0][0x320] ;  /* 0x0000c8003f117a20 */ /* 0x000fe40000410000 */
[----:B-1----:R-:W-:Y:S02]  /*cae0*/  FMUL.FTZ R28, R49, c[0x0][0x320] ;  /* 0x0000c800311c7a20 */ /* 0x002fe40000410000 */
[----:B------:R-:W-:Y:S02]  /*caf0*/  FMUL.FTZ R13, R64, c[0x0][0x320] ;  /* 0x0000c800400d7a20 */ /* 0x000fe40000410000 */
[----:B------:R-:W-:Y:S01]  /*cb00*/  FMUL.FTZ R12, R65, c[0x0][0x320] ;  /* 0x0000c800410c7a20 */ /* 0x000fe20000410000 */
[----:B------:R1:W1:Y:S01]  /*cb10*/  MUFU.TANH R155, R31 ;  /* 0x0000001f009b7308 */ /* 0x0002620000002400 */
[----:B------:R-:W-:Y:S02]  /*cb20*/  FMUL.FTZ R16, R66, c[0x0][0x320] ;  /* 0x0000c80042107a20 */ /* 0x000fe40000410000 */
[----:B------:R-:W-:Y:S02]  /*cb30*/  FMUL.FTZ R15, R67, c[0x0][0x320] ;  /* 0x0000c800430f7a20 */ /* 0x000fe40000410000 */
[----:B---3--:R-:W-:Y:S05]  /*cb40*/  FMUL.FTZ R29, R48, c[0x0][0x320] ;  /* 0x0000c800301d7a20 */ /* 0x008fea0000410000 */
[----:B------:R3:W3:Y:S01]  /*cb50*/  MUFU.TANH R149, R32 ;  /* 0x0000002000957308 */ /* 0x0006e20000002400 */
[----:B--2---:R-:W-:Y:S09]  /*cb60*/  FMUL.FTZ R30, R51, c[0x0][0x320] ;  /* 0x0000c800331e7a20 */ /* 0x004ff20000410000 */
[----:B------:R2:W2:Y:S01]  /*cb70*/  MUFU.TANH R146, R33 ;  /* 0x0000002100927308 */ /* 0x0004a20000002400 */
[----:B-1----:R-:W-:Y:S09]  /*cb80*/  FMUL.FTZ R31, R50, c[0x0][0x320] ;  /* 0x0000c800321f7a20 */ /* 0x002ff20000410000 */
[----:B------:R1:W1:Y:S01]  /*cb90*/  MUFU.TANH R153, R34 ;  /* 0x0000002200997308 */ /* 0x0002620000002400 */
[----:B---3--:R-:W-:Y:S09]  /*cba0*/  FMUL.FTZ R32, R45, c[0x0][0x320] ;  /* 0x0000c8002d207a20 */ /* 0x008ff20000410000 */
        /* <DEDUP_REMOVED lines=9> */
[----:B-1----:R-:W-:Y:S02]  /*cc40*/  FMUL.FTZ R38, R40, c[0x0][0x320] ;  /* 0x0000c80028267a20 */ /* 0x002fe40000410000 */
[----:B------:R-:W-:Y:S07]  /*cc50*/  FMUL.FTZ R40, R42, c[0x0][0x320] ;  /* 0x0000c8002a287a20 */ /* 0x000fee0000410000 */
[----:B------:R-:W1:Y:S01]  /*cc60*/  MUFU.TANH R38, R38 ;  /* 0x0000002600267308 */ /* 0x000e620000002400 */
[----:B---3--:R-:W-:Y:S09]  /*cc70*/  FMUL.FTZ R39, R43, c[0x0][0x320] ;  /* 0x0000c8002b277a20 */ /* 0x008ff20000410000 */
[----:B------:R-:W3:Y:S10]  /*cc80*/  MUFU.TANH R35, R35 ;  /* 0x0000002300237308 */ /* 0x000ef40000002400 */
        /* <DEDUP_REMOVED lines=25> */
[----:B------:R-:W1:Y:S01]  /*ce20*/  MUFU.TANH R15, R15 ;  /* 0x0000000f000f7308 */ /* 0x000e620000002400 */
[----:B------:R-:W-:-:S05]  /*ce30*/  @!P2 BRA `(.L_x_96) ;  /* 0x000005a00000a947 */ /* 0x000fca0003800000 */
[----:B--234-:R-:W-:Y:S01]  /*ce40*/  SHF.R.S32.HI R6, RZ, 0x1f, R242 ;  /* 0x0000001fff067819 */ /* 0x01cfe200000114f2 */
[----:B------:R-:W2:Y:S01]  /*ce50*/  LDL R237, [R1+0x10] ;  /* 0x0000100001ed7983 */ /* 0x000ea20000100800 */
[----:B------:R-:W-:Y:S01]  /*ce60*/  SHF.R.S32.HI R7, RZ, 0x1f, R241 ;  /* 0x0000001fff077819 */ /* 0x000fe200000114f1 */
[----:B------:R-:W-:Y:S01]  /*ce70*/  IMAD.MOV.U32 R238, RZ, RZ, RZ ;  /* 0x000000ffffee7224 */ /* 0x000fe200078e00ff */
[C---:B------:R-:W-:Y:S01]  /*ce80*/  SHF.L.U64.HI R6, R242.reuse, 0x1, R6 ;  /* 0x00000001f2067819 */ /* 0x040fe20000010206 */
[----:B------:R-:W3:Y:S01]  /*ce90*/  LDL.64 R244, [R1+0x20] ;  /* 0x0000200001f47983 */ /* 0x000ee20000100a00 */
[----:B------:R-:W-:Y:S02]  /*cea0*/  IMAD.SHL.U32 R42, R242, 0x2, RZ ;  /* 0x00000002f22a7824 */ /* 0x000fe400078e00ff */
[----:B------:R-:W-:Y:S03]  /*ceb0*/  IMAD.SHL.U32 R41, R241, 0x2, RZ ;  /* 0x00000002f1297824 */ /* 0x000fe600078e00ff */
[----:B------:R-:W4:Y:S04]  /*cec0*/  LDL R236, [R1+0x34] ;  /* 0x0000340001ec7983 */ /* 0x000f280000100800 */
[----:B------:R-:W5:Y:S08]  /*ced0*/  S2R R233, SR_TID.X ;  /* 0x0000000000e97919 */ /* 0x000f700000002100 */
[----:B------:R-:W4:Y:S01]  /*cee0*/  LDL.64 R234, [R1+0x18] ;  /* 0x0000180001ea7983 */ /* 0x000f220000100a00 */
[--C-:B-----5:R-:W-:Y:S02]  /*cef0*/  SHF.R.S32.HI R240, RZ, 0x1f, R233.reuse ;  /* 0x0000001ffff07819 */ /* 0x120fe400000114e9 */
[----:B------:R-:W-:Y:S02]  /*cf00*/  SHF.R.S32.HI R243, RZ, 0x1f, R233 ;  /* 0x0000001ffff37819 */ /* 0x000fe400000114e9 */
[-C--:B------:R-:W-:Y:S02]  /*cf10*/  LEA.HI R240, R240, R233.reuse, RZ, 0x3 ;  /* 0x000000e9f0f07211 */ /* 0x080fe400078f18ff */
[----:B------:R-:W-:Y:S02]  /*cf20*/  LEA.HI R243, R243, R233, RZ, 0x3 ;  /* 0x000000e9f3f37211 */ /* 0x000fe400078f18ff */
[----:B------:R-:W-:Y:S02]  /*cf30*/  LOP3.LUT R240, R240, 0xfffffff8, RZ, 0xc0, !PT ;  /* 0xfffffff8f0f07812 */ /* 0x000fe400078ec0ff */
[----:B------:R-:W-:Y:S03]  /*cf40*/  SHF.R.S32.HI R243, RZ, 0x3, R243 ;  /* 0x00000003fff37819 */ /* 0x000fe600000114f3 */
[----:B------:R-:W-:Y:S02]  /*cf50*/  IMAD.IADD R240, R233, 0x1, -R240 ;  /* 0x00000001e9f07824 */ /* 0x000fe400078e0af0 */
[----:B------:R-:W5:Y:S02]  /*cf60*/  LDL R233, [R1+0x30] ;  /* 0x0000300001e97983 */ /* 0x000f640000100800 */
[----:B------:R-:W-:Y:S02]  /*cf70*/  IMAD R0, R240, 0x20, R243 ;  /* 0x00000020f0007824 */ /* 0x000fe400078e02f3 */
[----:B--2---:R-:W-:Y:S05]  /*cf80*/  IMAD R2, R232, 0x80, R237 ;  /* 0x00000080e8027824 */ /* 0x004fea00078e02ed */
[----:B------:R-:W-:Y:S05]  /*cf90*/  IADD3 R2, R2, -0x80, R0 ;  /* 0xffffff8002027810 */ /* 0x000fea0007ffe000 */
[----:B------:R-:W-:Y:S04]  /*cfa0*/  @P3 IMAD.HI.U32 R3, R2, c[0x0][0x2bc], RZ ;  /* 0x0000af0002033a27 */ /* 0x000fe800078e00ff */
[----:B------:R-:W-:Y:S01]  /*cfb0*/  IMAD.MOV.U32 R0, RZ, RZ, R2 ;  /* 0x000000ffff007224 */ /* 0x000fe200078e0002 */
[----:B------:R-:W-:Y:S04]  /*cfc0*/  @P3 SHF.R.U32.HI R0, RZ, c[0x0][0x2c0], R3 ;  /* 0x0000b000ff003a19 */ /* 0x000fe80000011603 */
[C---:B---3--:R-:W-:Y:S04]  /*cfd0*/  @!P1 IADD3 R3, P2, R0.reuse, R244, RZ ;  /* 0x000000f400039210 */ /* 0x048fe80007f5e0ff */
[----:B----4-:R-:W-:Y:S01]  /*cfe0*/  @!P1 LEA.HI.X.SX32 R5, R0, R236, 0x1, P2 ;  /* 0x000000ec00059211 */ /* 0x010fe200010f0eff */
        /* <DEDUP_REMOVED lines=10> */
[----:B--2---:R-:W-:Y:S02]  /*d090*/  SHF.L.U64.HI R5, R241, 0x1, R7 ;  /* 0x00000001f1057819 */ /* 0x004fe40000010207 */
[----:B---3--:R-:W-:Y:S01]  /*d0a0*/  SHF.R.S32.HI R4, RZ, 0x1f, R238 ;  /* 0x0000001fff047819 */ /* 0x008fe200000114ee */
[----:B------:R-:W-:Y:S04]  /*d0b0*/  IMAD.WIDE.U32 R2, R238, c[0x0][0x1f0], R2 ;  /* 0x00007c00ee027a25 */ /* 0x000fe800078e0002 */
[----:B------:R-:W-:Y:S01]  /*d0c0*/  IMAD R4, R4, c[0x0][0x1f0], RZ ;  /* 0x00007c0004047a24 */ /* 0x000fe200078e02ff */
[----:B------:R-:W-:Y:S03]  /*d0d0*/  IADD3 R0, P2, R234, R2, RZ ;  /* 0x00000002ea007210 */ /* 0x000fe60007f5e0ff */
[----:B------:R-:W-:Y:S05]  /*d0e0*/  IMAD R4, R238, c[0x0][0x1f4], R4 ;  /* 0x00007d00ee047a24 */ /* 0x000fea00078e0204 */
[----:B-----5:R-:W-:Y:S02]  /*d0f0*/  IADD3.X R2, R233, R3, R4, P2, !PT ;  /* 0x00000003e9027210 */ /* 0x020fe400017fe404 */
[C---:B------:R-:W-:Y:S04]  /*d100*/  LEA R4, P2, R0.reuse, c[0x0][0x1c8], 0x1 ;  /* 0x0000720000047a11 */ /* 0x040fe800078408ff */
[----:B------:R-:W-:Y:S01]  /*d110*/  LEA.HI.X R0, R0, c[0x0][0x1cc], R2, 0x1, P2 ;  /* 0x0000730000007a11 */ /* 0x000fe200010f0c02 */
[----:B------:R-:W-:-:S06]  /*d120*/  BRA.DIV ~URZ, `(.L_x_97) ;  /* 0x000068927f007947 */ /* 0x000fcc000b800000 */
[----:B------:R2:W3:Y:S02]  /*d130*/  SHFL.IDX PT, R7, R0, RZ, 0x181f ;  /* 0x00181fff00077589 */ /* 0x0004e400000e0000 */
.L_x_126:
[----:B------:R-:W-:-:S05]  /*d140*/  BRA.DIV ~URZ, `(.L_x_98) ;  /* 0x000068e27f007947 */ /* 0x000fca000b800000 */
[----:B------:R-:W4:Y:S01]  /*d150*/  SHFL.IDX PT, R8, R4, RZ, 0x181f ;  /* 0x00181fff04087589 */ /* 0x000f2200000e0000 */
[C---:B------:R-:W-:Y:S02]  /*d160*/  IADD3 R2, -R68.reuse, 0x10, RZ ;  /* 0x0000001044027810 */ /* 0x040fe40007ffe1ff */
[----:B------:R-:W-:Y:S01]  /*d170*/  ISETP.NE.U32.AND P2, PT, R68, RZ, PT ;  /* 0x000000ff4400720c */ /* 0x000fe20003f45070 */
[----:B------:R-:W5:Y:S01]  /*d180*/  SHFL.IDX PT, R3, R4, 0x1, 0x181f ;  /* 0x00381f0004037f89 */ /* 0x000f6200000e0000 */
[----:B------:R-:W-:Y:S04]  /*d190*/  LOP3.LUT R2, R2, 0xf, RZ, 0xc0, !PT ;  /* 0x0000000f02027812 */ /* 0x000fe800078ec0ff */
[----:B----4-:R-:W-:Y:S04]  /*d1a0*/  IADD3 R10, P5, P4, R2, R8, R41 ;  /* 0x00000008020a7210 */ /* 0x010fe80007cbe029 */
[----:B---3--:R-:W-:Y:S02]  /*d1b0*/  IADD3.X R11, RZ, R7, R5, P5, P4 ;  /* 0x00000007ff0b7210 */ /* 0x008fe40002fe8405 */
[-C--:B------:R-:W-:Y:S03]  /*d1c0*/  IADD3 R8, P4, R8, R42.reuse, RZ ;  /* 0x0000002a08087210 */ /* 0x080fe60007f9e0ff */
[----:B------:R-:W-:Y:S01]  /*d1d0*/  @!PT LDS RZ, [RZ] ;  /* 0x00000000fffff984 */ /* 0x000fe20000000800 */
[----:B------:R3:W-:Y:S02]  /*d1e0*/  LDGSTS.E.BYPASS.LTC128B.128.ZFILL [R227+0x8100], [R10.64], P2 ;  /* 0x081000000ae37fae */ /* 0x0007e40009141d46 */
[--C-:B------:R-:W-:Y:S02]  /*d1f0*/  IMAD.X R9, R7, 0x1, R6.reuse, P4 ;  /* 0x0000000107097824 */ /* 0x100fe400020e0606 */
[----:B------:R-:W4:Y:S04]  /*d200*/  SHFL.IDX PT, R7, R0, 0x1, 0x181f ;  /* 0x00381f0000077f89 */ /* 0x000f2800000e0000 */
[----:B------:R5:W-:Y:S02]  /*d210*/  LDGSTS.E.BYPASS.LTC128B.128 [R227+0xc100], [R8.64], !P0 ;  /* 0x0c10000008e37fae */ /* 0x000be4000c101d46 */
[C---:B-----5:R-:W-:Y:S04]  /*d220*/  IADD3 R8, P5, P4, R2.reuse, R3, R41 ;  /* 0x0000000302087210 */ /* 0x060fe80007cbe029 */
[----:B----4-:R-:W-:Y:S05]  /*d230*/  IADD3.X R9, RZ, R7, R5, P5, P4 ;  /* 0x00000007ff097210 */ /* 0x010fea0002fe8405 */
[----:B------:R4:W-:Y:S02]  /*d240*/  LDGSTS.E.BYPASS.LTC128B.128.ZFILL [R227+0x9100], [R8.64], P2 ;  /* 0x0910000008e37fae */ /* 0x0009e40009141d46 */
[----:B----4-:R-:W-:Y:S05]  /*d250*/  IADD3 R8, P4, R3, R42, RZ ;  /* 0x0000002a03087210 */ /* 0x010fea0007f9e0ff */
[--C-:B------:R-:W-:Y:S02]  /*d260*/  IMAD.X R9, R7, 0x1, R6.reuse, P4 ;  /* 0x0000000107097824 */ /* 0x100fe400020e0606 */
[----:B------:R-:W4:Y:S04]  /*d270*/  SHFL.IDX PT, R7, R4, 0x2, 0x181f ;  /* 0x00581f0004077f89 */ /* 0x000f2800000e0000 */
[----:B------:R5:W-:Y:S04]  /*d280*/  LDGSTS.E.BYPASS.LTC128B.128 [R227+0xd100], [R8.64], !P0 ;  /* 0x0d10000008e37fae */ /* 0x000be8000c101d46 */
[----:B------:R-:W-:Y:S01]  /*d290*/  SHFL.IDX PT, R4, R4, 0x3, 0x181f ;  /* 0x00781f0004047f89 */ /* 0x000fe200000e0000 */
[----:B----4-:R-:W-:Y:S03]  /*d2a0*/  IADD3 R2, P5, P4, R2, R7, R41 ;  /* 0x0000000702027210 */ /* 0x010fe60007cbe029 */
[----:B-----5:R-:W4:Y:S04]  /*d2b0*/  SHFL.IDX PT, R8, R0, 0x2, 0x181f ;  /* 0x00581f0000087f89 */ /* 0x020f2800000e0000 */
[----:B--2---:R-:W2:Y:S01]  /*d2c0*/  SHFL.IDX PT, R0, R0, 0x3, 0x181f ;  /* 0x00781f0000007f89 */ /* 0x004ea200000e0000 */
[----:B----4-:R-:W-:Y:S05]  /*d2d0*/  IADD3.X R3, RZ, R8, R5, P5, P4 ;  /* 0x00000008ff037210 */ /* 0x010fea0002fe8405 */
[----:B------:R4:W-:Y:S02]  /*d2e0*/  LDGSTS.E.BYPASS.LTC128B.128.ZFILL [R227+0xa100], [R2.64], P2 ;  /* 0x0a10000002e37fae */ /* 0x0009e40009141d46 */
[----:B----4-:R-:W-:Y:S05]  /*d2f0*/  IADD3 R2, P2, R7, R42, RZ ;  /* 0x0000002a07027210 */ /* 0x010fea0007f5e0ff */
[----:B------:R-:W-:Y:S05]  /*d300*/  IMAD.X R3, R8, 0x1, R6, P2 ;  /* 0x0000000108037824 */ /* 0x000fea00010e0606 */
[----:B------:R3:W-:Y:S03]  /*d310*/  LDGSTS.E.BYPASS.LTC128B.128 [R227+0xe100], [R2.64], !P0 ;  /* 0x0e10000002e37fae */ /* 0x0007e6000c101d46 */
.L_x_127:
[C---:B--23--:R-:W-:Y:S02]  /*d320*/  IADD3 R2, -R68.reuse, 0x10, RZ ;  /* 0x0000001044027810 */ /* 0x04cfe40007ffe1ff */
[----:B------:R-:W-:Y:S02]  /*d330*/  ISETP.NE.U32.AND P2, PT, R68, RZ, PT ;  /* 0x000000ff4400720c */ /* 0x000fe40003f45070 */
[----:B------:R-:W-:Y:S04]  /*d340*/  LOP3.LUT R2, R2, 0xf, RZ, 0xc0, !PT ;  /* 0x0000000f02027812 */ /* 0x000fe800078ec0ff */
[----:B------:R-:W-:Y:S04]  /*d350*/  IADD3 R2, P5, P4, R2, R4, R41 ;  /* 0x0000000402027210 */ /* 0x000fe80007cbe029 */
[----:B------:R-:W-:Y:S05]  /*d360*/  IADD3.X R3, RZ, R0, R5, P5, P4 ;  /* 0x00000000ff037210 */ /* 0x000fea0002fe8405 */
[----:B------:R-:W-:Y:S01]  /*d370*/  @!PT LDS RZ, [RZ] ;  /* 0x00000000fffff984 */ /* 0x000fe20000000800 */
[----:B------:R-:W-:Y:S01]  /*d380*/  @!PT LDS RZ, [RZ] ;  /* 0x00000000fffff984 */ /* 0x000fe20000000800 */
[----:B------:R-:W-:Y:S01]  /*d390*/  @!PT LDS RZ, [RZ] ;  /* 0x00000000fffff984 */ /* 0x000fe20000000800 */
[----:B------:R2:W-:Y:S02]  /*d3a0*/  LDGSTS.E.BYPASS.LTC128B.128.ZFILL [R227+0xb100], [R2.64], P2 ;  /* 0x0b10000002e37fae */ /* 0x0005e40009141d46 */
[----:B--2---:R-:W-:Y:S05]  /*d3b0*/  IADD3 R2, P2, R4, R42, RZ ;  /* 0x0000002a04027210 */ /* 0x004fea0007f5e0ff */
[----:B------:R-:W-:Y:S05]  /*d3c0*/  IMAD.X R3, R0, 0x1, R6, P2 ;  /* 0x0000000100037824 */ /* 0x000fea00010e0606 */
[----:B------:R2:W-:Y:S03]  /*d3d0*/  LDGSTS.E.BYPASS.LTC128B.128 [R227+0xf100], [R2.64], !P0 ;  /* 0x0f10000002e37fae */ /* 0x0005e6000c101d46 */
.L_x_96:
[----:B--234-:R-:W-:Y:S05]  /*d3e0*/  BSYNC B0 ;  /* 0x0000000000007941 */ /* 0x01cfea0003800000 */
.L_x_95:
        /* <DEDUP_REMOVED lines=37> */
[----:B-1----:R-:W-:Y:S02]  /*d640*/  FMNMX.FTZ R4, R38, R4, !PT ;  /* 0x0000000426047209 */ /* 0x002fe40007810000 */
        /* <DEDUP_REMOVED lines=26> */
[----:B------:R-:W-:Y:S01]  /*d7f0*/  FMNMX.FTZ R5, R15, R0, !PT ;  /* 0x000000000f057209 */ /* 0x000fe20007810000 */
[----:B------:R-:W-:-:S05]  /*d800*/  BRA.DIV ~URZ, `(.L_x_99) ;  /* 0x000066e27f007947 */ /* 0x000fca000b800000 */
[----:B------:R-:W1:Y:S02]  /*d810*/  SHFL.BFLY PT, R0, R4, 0x2, 0x1f ;  /* 0x0c401f0004007f89 */ /* 0x000e6400000e0000 */
[----:B-1----:R-:W-:Y:S05]  /*d820*/  FMNMX.FTZ R4, R4, R0, !PT ;  /* 0x0000000004047209 */ /* 0x002fea0007810000 */
[----:B------:R-:W1:Y:S02]  /*d830*/  SHFL.BFLY PT, R68, R4, 0x1, 0x1f ;  /* 0x0c201f0004447f89 */ /* 0x000e6400000e0000 */
[----:B-1----:R-:W-:Y:S02]  /*d840*/  FMNMX.FTZ R68, R4, R68, !PT ;  /* 0x0000004404447209 */ /* 0x002fe40007810000 */
[----:B------:R-:W1:Y:S02]  /*d850*/  SHFL.BFLY PT, R4, R5, 0x2, 0x1f ;  /* 0x0c401f0005047f89 */ /* 0x000e6400000e0000 */
[----:B-1----:R-:W-:Y:S05]  /*d860*/  FMNMX.FTZ R4, R5, R4, !PT ;  /* 0x0000000405047209 */ /* 0x002fea0007810000 */
[----:B------:R1:W2:Y:S02]  /*d870*/  SHFL.BFLY PT, R0, R4, 0x1, 0x1f ;  /* 0x0c201f0004007f89 */ /* 0x0002a400000e0000 */
.L_x_128:
[----:B------:R-:W3:Y:S01]  /*d880*/  LDL.LU R50, [R1] ;  /* 0x0000000001327983 */ /* 0x000ee20000300800 */
[----:B--2---:R-:W-:Y:S01]  /*d890*/  FMNMX.FTZ R3, R0, R4, !PT ;  /* 0x0000000400037209 */ /* 0x004fe20007810000 */
[C---:B-1----:R-:W-:Y:S01]  /*d8a0*/  FMUL.FTZ R4, R68.reuse, c[0x0][0x2d0] ;  /* 0x0000b40044047a20 */ /* 0x042fe20000410000 */
[----:B------:R-:W-:Y:S01]  /*d8b0*/  WARPSYNC 0xffffffff ;  /* 0xffffffff00007948 */ /* 0x000fe20003800000 */
[----:B------:R-:W-:Y:S02]  /*d8c0*/  FADD.FTZ R0, -R68, R69 ;  /* 0x0000004544007221 */ /* 0x000fe40000010100 */
[--C-:B------:R-:W-:Y:S02]  /*d8d0*/  FFMA.FTZ R6, R173, c[0x0][0x2d0], -R4.reuse ;  /* 0x0000b400ad067a23 */ /* 0x100fe40000010804 */
[----:B------:R-:W-:Y:S02]  /*d8e0*/  FMUL.FTZ R0, R0, c[0x0][0x2d0] ;  /* 0x0000b40000007a20 */ /* 0x000fe40000410000 */
[--C-:B------:R-:W-:Y:S02]  /*d8f0*/  FFMA.FTZ R5, R230, c[0x0][0x2d0], -R4.reuse ;  /* 0x0000b400e6057a23 */ /* 0x100fe40000010804 */
        /* <DEDUP_REMOVED lines=18> */
[----:B------:R4:W5:Y:S01]  /*da20*/  MUFU.EX2 R146, R7 ;  /* 0x0000000700927308 */ /* 0x0009620000000800 */
[--C-:B------:R-:W-:Y:S02]  /*da30*/  FFMA.FTZ R47, R13, c[0x0][0x2d0], -R4.reuse ;  /* 0x0000b4000d2f7a23 */ /* 0x100fe40000010804 */
        /* <DEDUP_REMOVED lines=15> */
[----:B------:R-:W-:Y:S04]  /*db30*/  FMUL.FTZ R4, R3, c[0x0][0x2d0] ;  /* 0x0000b40003047a20 */ /* 0x000fe80000410000 */
        /* <DEDUP_REMOVED lines=28> */
[----:B------:R-:W-:Y:S01]  /*dd00*/  FFMA.FTZ R166, R166, c[0x0][0x2d0], -R4 ;  /* 0x0000b400a6a67a23 */ /* 0x000fe20000010804 */
[----:B------:R-:W-:Y:S10]  /*dd10*/  MUFU.EX2 R161, R161 ;  /* 0x000000a100a17308 */ /* 0x000ff40000000800 */
[----:B------:R-:W-:Y:S10]  /*dd20*/  MUFU.EX2 R160, R160 ;  /* 0x000000a000a07308 */ /* 0x000ff40000000800 */
[----:B------:R-:W-:Y:S10]  /*dd30*/  MUFU.EX2 R170, R170 ;  /* 0x000000aa00aa7308 */ /* 0x000ff40000000800 */
[----:B------:R-:W-:Y:S10]  /*dd40*/  MUFU.EX2 R229, R229 ;  /* 0x000000e500e57308 */ /* 0x000ff40000000800 */
[----:B------:R-:W-:Y:S10]  /*dd50*/  MUFU.EX2 R236, R236 ;  /* 0x000000ec00ec7308 */ /* 0x000ff40000000800 */
[----:B------:R-:W-:Y:S10]  /*dd60*/  MUFU.EX2 R168, R168 ;  /* 0x000000a800a87308 */ /* 0x000ff40000000800 */
[----:B------:R-:W-:Y:S01]  /*dd70*/  MUFU.EX2 R166, R166 ;  /* 0x000000a600a67308 */ /* 0x000fe20000000800 */
[C---:B-1----:R-:W-:Y:S01]  /*dd80*/  FFMA.FTZ R0, R2.reuse, R246, R6 ;  /* 0x000000f602007223 */ /* 0x042fe20000010006 */
[C---:B--2---:R-:W-:Y:S01]  /*dd90*/  F2FP.PACK_AB R144, R5.reuse, R6 ;  /* 0x000000060590723e */ /* 0x044fe200000000ff */
[C---:B------:R-:W-:Y:S02]  /*dda0*/  FMUL.FTZ R64, R2.reuse, R72 ;  /* 0x0000004802407220 */ /* 0x040fe40000410000 */
[----:B----4-:R-:W-:Y:S02]  /*ddb0*/  FADD.FTZ R7, R5, R0 ;  /* 0x0000000005077221 */ /* 0x010fe40000010000 */
[----:B------:R-:W-:Y:S02]  /*ddc0*/  FADD.FTZ R0, -R3, R70 ;  /* 0x0000004603007221 */ /* 0x000fe40000010100 */
[----:B------:R-:W-:Y:S02]  /*ddd0*/  FMUL.FTZ R65, R2, R73 ;  /* 0x0000004902417220 */ /* 0x000fe40000410000 */
[----:B------:R-:W-:Y:S02]  /*dde0*/  FMUL.FTZ R0, R0, c[0x0][0x2d0] ;  /* 0x0000b40000007a20 */ /* 0x000fe40000410000 */
[--C-:B------:R-:W-:Y:S02]  /*ddf0*/  FFMA.FTZ R5, R228, c[0x0][0x2d0], -R4.reuse ;  /* 0x0000b400e4057a23 */ /* 0x100fe40000010804 */
[--C-:B------:R-:W-:Y:S02]  /*de00*/  FFMA.FTZ R6, R231, c[0x0][0x2d0], -R4.reuse ;  /* 0x0000b400e7067a23 */ /* 0x100fe40000010804 */
[----:B------:R-:W1:Y:S01]  /*de10*/  MUFU.EX2 R0, R0 ;  /* 0x0000000000007308 */ /* 0x000e620000000800 */
[--C-:B------:R-:W-:Y:S02]  /*de20*/  FFMA.FTZ R70, R175, c[0x0][0x2d0], -R4.reuse ;  /* 0x0000b400af467a23 */ /* 0x100fe40000010804 */
[--C-:B------:R-:W-:Y:S02]  /*de30*/  FFMA.FTZ R231, R34, c[0x0][0x2d0], -R4.reuse ;  /* 0x0000b40022e77a23 */ /* 0x100fe40000010804 */
[--C-:B------:R-:W-:Y:S02]  /*de40*/  FFMA.FTZ R228, R39, c[0x0][0x2d0], -R4.reuse ;  /* 0x0000b40027e47a23 */ /* 0x100fe40000010804 */
[--C-:B------:R-:W-:Y:S02]  /*de50*/  FFMA.FTZ R246, R27, c[0x0][0x2d0], -R4.reuse ;  /* 0x0000b4001bf67a23 */ /* 0x100fe40000010804 */
[----:B------:R-:W-:Y:S01]  /*de60*/  FFMA.FTZ R175, R40, c[0x0][0x2d0], -R4 ;  /* 0x0000b40028af7a23 */ /* 0x000fe20000010804 */
[----:B------:R2:W-:Y:S01]  /*de70*/  MUFU.EX2 R10, R5 ;  /* 0x00000005000a7308 */ /* 0x0005e20000000800 */
[----:B-----5:R-:W-:Y:S01]  /*de80*/  FADD.FTZ R4, R146, R7 ;  /* 0x0000000792047221 */ /* 0x020fe20000010000 */
[----:B------:R-:W-:Y:S01]  /*de90*/  F2FP.PACK_AB R146, R8, R146 ;  /* 0x000000920892723e */ /* 0x000fe200000000ff */
[----:B------:R-:W-:Y:S02]  /*dea0*/  FMUL.FTZ R33, R2, R105 ;  /* 0x0000006902217220 */ /* 0x000fe40000410000 */
[----:B------:R-:W-:Y:S02]  /*deb0*/  FADD.FTZ R148, R8, R4 ;  /* 0x0000000408947221 */ /* 0x000fe40000010000 */
[C---:B------:R-:W-:Y:S01]  /*dec0*/  FMUL.FTZ R4, R2.reuse, R132 ;  /* 0x0000008402047220 */ /* 0x040fe20000410000 */
[----:B------:R-:W-:Y:S01]  /*ded0*/  MOV R132, R15 ;  /* 0x0000000f00847202 */ /* 0x000fe20000000f00 */
[C---:B------:R-:W-:Y:S01]  /*dee0*/  FMUL.FTZ R8, R2.reuse, R128 ;  /* 0x0000008002087220 */ /* 0x040fe20000410000 */
[----:B------:R-:W-:Y:S01]  /*def0*/  MUFU.EX2 R145, R6 ;  /* 0x0000000600917308 */ /* 0x000fe20000000800 */
[C---:B------:R-:W-:Y:S01]  /*df00*/  FMUL.FTZ R9, R2.reuse, R129 ;  /* 0x0000008102097220 */ /* 0x040fe20000410000 */
[----:B------:R-:W-:Y:S01]  /*df10*/  MOV R129, R18 ;  /* 0x0000001200817202 */ /* 0x000fe20000000f00 */
[----:B------:R-:W-:Y:S01]  /*df20*/  FMUL.FTZ R20, R2, R116 ;  /* 0x0000007402147220 */ /* 0x000fe20000410000 */
[----:B------:R-:W-:Y:S01]  /*df30*/  MOV R116, R11 ;  /* 0x0000000b00747202 */ /* 0x000fe20000000f00 */
[C---:B-1----:R-:W-:Y:S01]  /*df40*/  FMUL.FTZ R66, R0.reuse, R74 ;  /* 0x0000004a00427220 */ /* 0x042fe20000410000 */
[----:B------:R-:W-:Y:S01]  /*df50*/  MOV R128, R43 ;  /* 0x0000002b00807202 */ /* 0x000fe20000000f00 */
[C---:B------:R-:W-:Y:S02]  /*df60*/  FMUL.FTZ R67, R0.reuse, R75 ;  /* 0x0000004b00437220 */ /* 0x040fe40000410000 */
[----:B------:R-:W1:Y:S01]  /*df70*/  LDSM.16.MT88.4 R72, [R202] ;  /* 0x00000000ca48783b */ /* 0x000e620000004200 */
[C---:B------:R-:W-:Y:S01]  /*df80*/  FMUL.FTZ R30, R0.reuse, R110 ;  /* 0x0000006e001e7220 */ /* 0x040fe20000410000 */
[----:B------:R-:W-:Y:S01]  /*df90*/  MUFU.EX2 R175, R175 ;  /* 0x000000af00af7308 */ /* 0x000fe20000000800 */
[----:B------:R-:W-:Y:S02]  /*dfa0*/  FMUL.FTZ R34, R0, R106 ;  /* 0x0000006a00227220 */ /* 0x000fe40000410000 */
[----:B--2---:R-:W-:Y:S01]  /*dfb0*/  FMUL.FTZ R5, R2, R133 ;  /* 0x0000008502057220 */ /* 0x004fe20000410000 */
[----:B------:R-:W-:Y:S01]  /*dfc0*/  MOV R133, R42 ;  /* 0x0000002a00857202 */ /* 0x000fe20000000f00 */
[C---:B------:R-:W-:Y:S02]  /*dfd0*/  FMUL.FTZ R7, R0.reuse, R135 ;  /* 0x0000008700077220 */ /* 0x040fe40000410000 */
[----:B------:R-:W-:Y:S02]  /*dfe0*/  FMUL.FTZ R11, R0, R131 ;  /* 0x00000083000b7220 */ /* 0x000fe40000410000 */
[C---:B------:R-:W-:Y:S01]  /*dff0*/  FMUL.FTZ R12, R2.reuse, R124 ;  /* 0x0000007c020c7220 */ /* 0x040fe20000410000 */
[----:B------:R-:W-:Y:S01]  /*e000*/  MUFU.EX2 R106, R69 ;  /* 0x00000045006a7308 */ /* 0x000fe20000000800 */
[C---:B------:R-:W-:Y:S01]  /*e010*/  FMUL.FTZ R13, R2.reuse, R125 ;  /* 0x0000007d020d7220 */ /* 0x040fe20000410000 */
[----:B------:R-:W-:Y:S01]  /*e020*/  MOV R125, R47 ;  /* 0x0000002f007d7202 */ /* 0x000fe20000000f00 */
[----:B------:R-:W-:Y:S01]  /*e030*/  FMUL.FTZ R16, R2, R120 ;  /* 0x0000007802107220 */ /* 0x000fe20000410000 */
[----:B------:R-:W-:Y:S01]  /*e040*/  MOV R120, R14 ;  /* 0x0000000e00787202 */ /* 0x000fe20000000f00 */
[C---:B------:R-:W-:Y:S01]  /*e050*/  FMUL.FTZ R14, R0.reuse, R126 ;  /* 0x0000007e000e7220 */ /* 0x040fe20000410000 */
[----:B------:R-:W-:Y:S01]  /*e060*/  MOV R124, R46 ;  /* 0x0000002e007c7202 */ /* 0x000fe20000000f00 */
[C---:B------:R-:W-:Y:S02]  /*e070*/  FMUL.FTZ R15, R0.reuse, R127 ;  /* 0x0000007f000f7220 */ /* 0x040fe40000410000 */
[----:B------:R-:W-:Y:S01]  /*e080*/  FMUL.FTZ R18, R0, R122 ;  /* 0x0000007a00127220 */ /* 0x000fe20000410000 */
[----:B------:R-:W2:Y:S01]  /*e090*/  MUFU.EX2 R110, R70 ;  /* 0x00000046006e7308 */ /* 0x000ea20000000800 */
[----:B------:R-:W-:Y:S01]  /*e0a0*/  FMUL.FTZ R17, R2, R121 ;  /* 0x0000007902117220 */ /* 0x000fe20000410000 */
[----:B------:R-:W-:Y:S01]  /*e0b0*/  MOV R121, R19 ;  /* 0x0000001300797202 */ /* 0x000fe20000000f00 */
[----:B------:R-:W-:Y:S02]  /*e0c0*/  FMUL.FTZ R19, R0, R123 ;  /* 0x0000007b00137220 */ /* 0x000fe40000410000 */
[----:B------:R-:W-:Y:S02]  /*e0d0*/  FMUL.FTZ R21, R2, R117 ;  /* 0x0000007502157220 */ /* 0x000fe40000410000 */
[C---:B------:R-:W-:Y:S02]  /*e0e0*/  FMUL.FTZ R22, R0.reuse, R118 ;  /* 0x0000007600167220 */ /* 0x040fe40000410000 */
[----:B------:R-:W-:Y:S01]  /*e0f0*/  FMUL.FTZ R23, R0, R119 ;  /* 0x0000007700177220 */ /* 0x000fe20000410000 */
[----:B------:R-:W4:Y:S01]  /*e100*/  MUFU.EX2 R69, R169 ;  /* 0x000000a900457308 */ /* 0x000f220000000800 */
[C---:B------:R-:W-:Y:S02]  /*e110*/  FMUL.FTZ R24, R2.reuse, R112 ;  /* 0x0000007002187220 */ /* 0x040fe40000410000 */
[----:B------:R-:W-:Y:S02]  /*e120*/  FMUL.FTZ R25, R2, R113 ;  /* 0x0000007102197220 */ /* 0x000fe40000410000 */
[C---:B------:R-:W-:Y:S02]  /*e130*/  FMUL.FTZ R26, R0.reuse, R114 ;  /* 0x00000072001a7220 */ /* 0x040fe40000410000 */
[----:B------:R-:W-:Y:S02]  /*e140*/  FMUL.FTZ R27, R0, R115 ;  /* 0x00000073001b7220 */ /* 0x000fe40000410000 */
[C---:B------:R-:W-:Y:S01]  /*e150*/  FMUL.FTZ R28, R2.reuse, R108 ;  /* 0x0000006c021c7220 */ /* 0x040fe20000410000 */
[----:B------:R-:W-:Y:S01]  /*e160*/  LDSM.16.MT88.4 R112, [R203+0x3800] ;  /* 0x00380000cb70783b */ /* 0x000fe20000004200 */
[----:B------:R-:W-:Y:S01]  /*e170*/  FMUL.FTZ R29, R2, R109 ;  /* 0x0000006d021d7220 */ /* 0x000fe20000410000 */
[----:B------:R-:W-:Y:S01]  /*e180*/  MUFU.EX2 R70, R162 ;  /* 0x000000a200467308 */ /* 0x000fe20000000800 */
[----:B------:R-:W-:Y:S01]  /*e190*/  FMUL.FTZ R31, R0, R111 ;  /* 0x0000006f001f7220 */ /* 0x000fe20000410000 */
[----:B--2---:R-:W-:Y:S01]  /*e1a0*/  F2FP.PACK_AB R147, R110, R106 ;  /* 0x0000006a6e93723e */ /* 0x004fe200000000ff */
[----:B------:R-:W-:Y:S02]  /*e1b0*/  FMUL.FTZ R35, R0, R107 ;  /* 0x0000006b00237220 */ /* 0x000fe40000410000 */
[C---:B------:R-:W-:Y:S02]  /*e1c0*/  FMUL.FTZ R32, R2.reuse, R104 ;  /* 0x0000006802207220 */ /* 0x040fe40000410000 */
[C---:B------:R-:W-:Y:S02]  /*e1d0*/  FMUL.FTZ R36, R2.reuse, R100 ;  /* 0x0000006402247220 */ /* 0x040fe40000410000 */
[----:B------:R-:W-:Y:S01]  /*e1e0*/  FMUL.FTZ R37, R2, R101 ;  /* 0x0000006502257220 */ /* 0x000fe20000410000 */
[----:B------:R-:W-:Y:S01]  /*e1f0*/  MUFU.EX2 R104, R251 ;  /* 0x000000fb00687308 */ /* 0x000fe20000000800 */
[C---:B------:R-:W-:Y:S02]  /*e200*/  FMUL.FTZ R38, R0.reuse, R102 ;  /* 0x0000006600267220 */ /* 0x040fe40000410000 */
[----:B------:R-:W-:Y:S02]  /*e210*/  FMUL.FTZ R39, R0, R103 ;  /* 0x0000006700277220 */ /* 0x000fe40000410000 */
[----:B------:R-:W-:Y:S01]  /*e220*/  FMUL.FTZ R41, R2, R97 ;  /* 0x0000006102297220 */ /* 0x000fe20000410000 */
[----:B------:R-:W-:Y:S01]  /*e230*/  LDSM.16.MT88.4 R100, [R202+0x7000] ;  /* 0x00700000ca64783b */ /* 0x000fe20000004200 */
[C---:B------:R-:W-:Y:S02]  /*e240*/  FMUL.FTZ R42, R0.reuse, R98 ;  /* 0x00000062002a7220 */ /* 0x040fe40000410000 */
[----:B------:R-:W-:Y:S01]  /*e250*/  FMUL.FTZ R43, R0, R99 ;  /* 0x00000063002b7220 */ /* 0x000fe20000410000 */
[----:B------:R-:W-:Y:S01]  /*e260*/  MUFU.EX2 R109, R150 ;  /* 0x00000096006d7308 */ /* 0x000fe20000000800 */
[C---:B------:R-:W-:Y:S02]  /*e270*/  FMUL.FTZ R40, R2.reuse, R96 ;  /* 0x0000006002287220 */ /* 0x040fe40000410000 */
[----:B------:R-:W-:Y:S02]  /*e280*/  FMUL.FTZ R45, R2, R93 ;  /* 0x0000005d022d7220 */ /* 0x000fe40000410000 */
[C---:B---3--:R-:W-:Y:S02]  /*e290*/  FFMA.FTZ R6, R0.reuse, R50, R10 ;  /* 0x0000003200067223 */ /* 0x048fe4000001000a */
[C---:B------:R-:W-:Y:S02]  /*e2a0*/  FMUL.FTZ R46, R0.reuse, R94 ;  /* 0x0000005e002e7220 */ /* 0x040fe40000410000 */
[C---:B------:R-:W-:Y:S01]  /*e2b0*/  FADD.FTZ R105, R145.reuse, R6 ;  /* 0x0000000691697221 */ /* 0x040fe20000010000 */
[----:B------:R-:W-:Y:S01]  /*e2c0*/  F2FP.PACK_AB R145, R145, R10 ;  /* 0x0000000a9191723e */ /* 0x000fe200000000ff */
[C---:B------:R-:W-:Y:S01]  /*e2d0*/  FMUL.FTZ R6, R0.reuse, R134 ;  /* 0x0000008600067220 */ /* 0x040fe20000410000 */
[----:B------:R-:W-:Y:S01]  /*e2e0*/  MUFU.EX2 R150, R129 ;  /* 0x0000008100967308 */ /* 0x000fe20000000800 */
[C---:B------:R-:W-:Y:S02]  /*e2f0*/  FMUL.FTZ R10, R0.reuse, R130 ;  /* 0x00000082000a7220 */ /* 0x040fe40000410000 */
[----:B------:R-:W-:Y:S02]  /*e300*/  FMUL.FTZ R47, R0, R95 ;  /* 0x0000005f002f7220 */ /* 0x000fe40000410000 */
[C---:B------:R-:W-:Y:S01]  /*e310*/  FMUL.FTZ R48, R2.reuse, R88 ;  /* 0x0000005802307220 */ /* 0x040fe20000410000 */
[C---:B-1----:R-:W-:Y:S04]  /*e320*/  HMMA.16816.F32 R4, R144.reuse, R72, R4 ;  /* 0x000000489004723c */ /* 0x042fe80000001804 */
[----:B------:R-:W-:Y:S01]  /*e330*/  MUFU.EX2 R108, R149 ;  /* 0x00000095006c7308 */ /* 0x000fe20000000800 */
[----:B------:R-:W-:Y:S02]  /*e340*/  FMUL.FTZ R49, R2, R89 ;  /* 0x0000005902317220 */ /* 0x000fe40000410000 */
[C---:B------:R-:W-:Y:S01]  /*e350*/  FMUL.FTZ R50, R0.reuse, R90 ;  /* 0x0000005a00327220 */ /* 0x040fe20000410000 */
[C---:B------:R-:W-:Y:S01]  /*e360*/  HMMA.16816.F32 R8, R144.reuse, R74, R8 ;  /* 0x0000004a9008723c */ /* 0x040fe20000001808 */
[----:B------:R-:W1:Y:S03]  /*e370*/  LDSM.16.MT88.4 R72, [R204] ;  /* 0x00000000cc48783b */ /* 0x000e660000004200 */
[----:B------:R-:W-:Y:S02]  /*e380*/  FMUL.FTZ R51, R0, R91 ;  /* 0x0000005b00337220 */ /* 0x000fe40000410000 */
[----:B------:R-:W-:Y:S01]  /*e390*/  FMUL.FTZ R53, R2, R85 ;  /* 0x0000005502357220 */ /* 0x000fe20000410000 */
[----:B------:R2:W-:Y:S01]  /*e3a0*/  MUFU.EX2 R149, R128 ;  /* 0x0000008000957308 */ /* 0x0005e20000000800 */
[C---:B------:R-:W-:Y:S01]  /*e3b0*/  FMUL.FTZ R54, R0.reuse, R86 ;  /* 0x0000005600367220 */ /* 0x040fe20000410000 */
[----:B------:R-:W-:Y:S03]  /*e3c0*/  LDSM.16.MT88.4 R88, [R204+0x1800] ;  /* 0x00180000cc58783b */ /* 0x000fe60000004200 */
[----:B------:R-:W-:Y:S02]  /*e3d0*/  FMUL.FTZ R55, R0, R87 ;  /* 0x0000005700377220 */ /* 0x000fe40000410000 */
[----:B------:R-:W-:Y:S02]  /*e3e0*/  FMUL.FTZ R57, R2, R81 ;  /* 0x0000005102397220 */ /* 0x000fe40000410000 */
        /* <DEDUP_REMOVED lines=9> */
[C---:B------:R-:W-:Y:S02]  /*e480*/  FMUL.FTZ R44, R2.reuse, R92 ;  /* 0x0000005c022c7220 */ /* 0x040fe40000410000 */
[C---:B------:R-:W-:Y:S02]  /*e490*/  FMUL.FTZ R52, R2.reuse, R84 ;  /* 0x0000005402347220 */ /* 0x040fe40000410000 */
[----:B------:R-:W-:Y:S02]  /*e4a0*/  FMUL.FTZ R56, R2, R80 ;  /* 0x0000005002387220 */ /* 0x000fe40000410000 */
[----:B----4-:R-:W-:Y:S01]  /*e4b0*/  FADD.FTZ R0, R69, R148 ;  /* 0x0000009445007221 */ /* 0x010fe20000010000 */
[----:B--2---:R-:W-:Y:S01]  /*e4c0*/  LDSM.16.MT88.4 R128, [R202+0x3800] ;  /* 0x00380000ca80783b */ /* 0x004fe20000004200 */
[----:B------:R-:W-:Y:S01]  /*e4d0*/  MUFU.EX2 R80, R165 ;  /* 0x000000a500507308 */ /* 0x000fe20000000800 */
[C---:B-1----:R-:W-:Y:S09]  /*e4e0*/  HMMA.16816.F32 R12, R144.reuse, R72, R12 ;  /* 0x00000048900c723c */ /* 0x042ff2000000180c */
[----:B------:R-:W-:Y:S01]  /*e4f0*/  MUFU.EX2 R84, R157 ;  /* 0x0000009d00547308 */ /* 0x000fe20000000800 */
[C---:B------:R-:W-:Y:S01]  /*e500*/  HMMA.16816.F32 R16, R144.reuse, R74, R16 ;  /* 0x0000004a9010723c */ /* 0x040fe20000001810 */
[----:B------:R-:W1:Y:S08]  /*e510*/  LDSM.16.MT88.4 R72, [R203] ;  /* 0x00000000cb48783b */ /* 0x000e700000004200 */
[----:B------:R-:W-:Y:S10]  /*e520*/  MUFU.EX2 R92, R172 ;  /* 0x000000ac005c7308 */ /* 0x000ff40000000800 */
[----:B------:R-:W-:Y:S10]  /*e530*/  MUFU.EX2 R157, R155 ;  /* 0x0000009b009d7308 */ /* 0x000ff40000000800 */
[----:B------:R-:W-:Y:S10]  /*e540*/  MUFU.EX2 R155, R152 ;  /* 0x00000098009b7308 */ /* 0x000ff40000000800 */
[----:B------:R-:W-:Y:S01]  /*e550*/  MUFU.EX2 R231, R231 ;  /* 0x000000e700e77308 */ /* 0x000fe20000000800 */
[C---:B-1----:R-:W-:Y:S09]  /*e560*/  HMMA.16816.F32 R20, R144.reuse, R72, R20 ;  /* 0x000000489014723c */ /* 0x042ff20000001814 */
[----:B------:R-:W-:Y:S01]  /*e570*/  MUFU.EX2 R152, R250 ;  /* 0x000000fa00987308 */ /* 0x000fe20000000800 */
[C---:B------:R-:W-:Y:S01]  /*e580*/  HMMA.16816.F32 R24, R144.reuse, R74, R24 ;  /* 0x0000004a9018723c */ /* 0x040fe20000001818 */
[----:B------:R-:W1:Y:S08]  /*e590*/  LDSM.16.MT88.4 R72, [R215] ;  /* 0x00000000d748783b */ /* 0x000e700000004200 */
[----:B------:R-:W2:Y:S10]  /*e5a0*/  MUFU.EX2 R2, R167 ;  /* 0x000000a700027308 */ /* 0x000eb40000000800 */
[----:B------:R-:W-:Y:S01]  /*e5b0*/  MUFU.EX2 R148, R133 ;  /* 0x0000008500947308 */ /* 0x000fe20000000800 */
[----:B--2---:R-:W-:Y:S04]  /*e5c0*/  FADD.FTZ R0, R2, R0 ;  /* 0x0000000002007221 */ /* 0x004fe80000010000 */
[----:B------:R-:W-:Y:S01]  /*e5d0*/  FADD.FTZ R0, R80, R0 ;  /* 0x0000000050007221 */ /* 0x000fe20000010000 */
[C---:B-1----:R-:W-:Y:S03]  /*e5e0*/  HMMA.16816.F32 R28, R144.reuse, R72, R28 ;  /* 0x00000048901c723c */ /* 0x042fe6000000181c */
[----:B------:R-:W-:Y:S05]  /*e5f0*/  FADD.FTZ R0, R70, R0 ;  /* 0x0000000046007221 */ /* 0x000fea0000010000 */
        /* <DEDUP_REMOVED lines=11> */
[C---:B-1----:R-:W-:Y:S07]  /*e6b0*/  HMMA.16816.F32 R60, R144.reuse, R72, R60 ;  /* 0x00000048903c723c */ /* 0x042fee000000183c */
[----:B------:R-:W-:Y:S01]  /*e6c0*/  F2FP.PACK_AB R72, R2, R69 ;  /* 0x000000450248723e */ /* 0x000fe200000000ff */
[----:B------:R-:W-:Y:S01]  /*e6d0*/  HMMA.16816.F32 R64, R144, R74, R64 ;  /* 0x0000004a9040723c */ /* 0x000fe20000001840 */
[----:B------:R1:W2:Y:S03]  /*e6e0*/  MUFU.EX2 R69, R159 ;  /* 0x0000009f00457308 */ /* 0x0002a60000000800 */
[----:B------:R-:W-:Y:S03]  /*e6f0*/  F2FP.PACK_AB R73, R108, R109 ;  /* 0x0000006d6c49723e */ /* 0x000fe600000000ff */
[----:B------:R-:W-:Y:S02]  /*e700*/  F2FP.PACK_AB R74, R70, R80 ;  /* 0x00000050464a723e */ /* 0x000fe400000000ff */
[----:B------:R-:W3:Y:S02]  /*e710*/  LDSM.16.MT88.4 R80, [R204+0x800] ;  /* 0x00080000cc50783b */ /* 0x000ee40000004200 */
[----:B------:R-:W-:Y:S01]  /*e720*/  MUFU.EX2 R144, R120 ;  /* 0x0000007800907308 */ /* 0x000fe20000000800 */
[----:B------:R-:W-:Y:S02]  /*e730*/  F2FP.PACK_AB R75, R166, R168 ;  /* 0x000000a8a64b723e */ /* 0x000fe400000000ff */
[----:B------:R-:W-:Y:S05]  /*e740*/  F2FP.PACK_AB R145, R149, R150 ;  /* 0x000000969591723e */ /* 0x000fea00000000ff */
[C---:B------:R-:W-:Y:S02]  /*e750*/  HMMA.16816.F32 R4, R72.reuse, R76, R4 ;  /* 0x0000004c4804723c */ /* 0x040fe40000001804 */
[----:B------:R-:W4:Y:S01]  /*e760*/  MUFU.EX2 R2, R158 ;  /* 0x0000009e00027308 */ /* 0x000f220000000800 */
[----:B-1----:R-:W5:Y:S02]  /*e770*/  LDL R159, [R1+0x4] ;  /* 0x00000400019f7983 */ /* 0x002f640000100800 */
[----:B--2---:R-:W-:Y:S03]  /*e780*/  FADD.FTZ R0, R69, R0 ;  /* 0x0000000045007221 */ /* 0x004fe60000010000 */
[C---:B------:R-:W-:Y:S01]  /*e790*/  HMMA.16816.F32 R8, R72.reuse, R78, R8 ;  /* 0x0000004e4808723c */ /* 0x040fe20000001808 */
[----:B------:R-:W1:Y:S03]  /*e7a0*/  LDSM.16.MT88.4 R76, [R203+0x800] ;  /* 0x00080000cb4c783b */ /* 0x000e660000004200 */
[----:B------:R-:W2:Y:S10]  /*e7b0*/  MUFU.EX2 R70, R154 ;  /* 0x0000009a00467308 */ /* 0x000eb40000000800 */
[----:B------:R-:W-:Y:S01]  /*e7c0*/  MUFU.EX2 R158, R156 ;  /* 0x0000009c009e7308 */ /* 0x000fe20000000800 */
[----:B----4-:R-:W-:Y:S01]  /*e7d0*/  FADD.FTZ R0, R2, R0 ;  /* 0x0000000002007221 */ /* 0x010fe20000010000 */
[C---:B---3--:R-:W-:Y:S08]  /*e7e0*/  HMMA.16816.F32 R12, R72.reuse, R80, R12 ;  /* 0x00000050480c723c */ /* 0x048ff0000000180c */
[----:B------:R-:W-:Y:S01]  /*e7f0*/  MUFU.EX2 R156, R153 ;  /* 0x00000099009c7308 */ /* 0x000fe20000000800 */
[----:B------:R-:W-:Y:S04]  /*e800*/  FADD.FTZ R0, R84, R0 ;  /* 0x0000000054007221 */ /* 0x000fe80000010000 */
[C---:B--2---:R-:W-:Y:S01]  /*e810*/  FADD.FTZ R0, R70.reuse, R0 ;  /* 0x0000000046007221 */ /* 0x044fe20000010000 */
[C---:B------:R-:W-:Y:S01]  /*e820*/  HMMA.16816.F32 R16, R72.reuse, R82, R16 ;  /* 0x000000524810723c */ /* 0x040fe20000001810 */
[----:B------:R-:W2:Y:S03]  /*e830*/  LDSM.16.MT88.4 R80, [R205+0x800] ;  /* 0x00080000cd50783b */ /* 0x000ea60000004200 */
[----:B------:R-:W-:Y:S04]  /*e840*/  MUFU.EX2 R154, R246 ;  /* 0x000000f6009a7308 */ /* 0x000fe80000000800 */
[C---:B-1----:R-:W-:Y:S06]  /*e850*/  HMMA.16816.F32 R20, R72.reuse, R76, R20 ;  /* 0x0000004c4814723c */ /* 0x042fec0000001814 */
[----:B------:R-:W-:Y:S02]  /*e860*/  MUFU.EX2 R153, R247 ;  /* 0x000000f700997308 */ /* 0x000fe40000000800 */
[C---:B------:R-:W-:Y:S01]  /*e870*/  HMMA.16816.F32 R24, R72.reuse, R78, R24 ;  /* 0x0000004e4818723c */ /* 0x040fe20000001818 */
[----:B------:R-:W1:Y:S07]  /*e880*/  LDSM.16.MT88.4 R76, [R202+0x4800] ;  /* 0x00480000ca4c783b */ /* 0x000e6e0000004200 */
[----:B------:R-:W-:Y:S01]  /*e890*/  MUFU.EX2 R146, R124 ;  /* 0x0000007c00927308 */ /* 0x000fe20000000800 */
        /* <DEDUP_REMOVED lines=13> */
[----:B------:R-:W-:Y:S01]  /*e970*/  HMMA.16816.F32 R64, R72, R82, R64 ;  /* 0x000000524840723c */ /* 0x000fe20000001840 */
[----:B------:R-:W2:Y:S06]  /*e980*/  LDSM.16.MT88.4 R80, [R204+0x1000] ;  /* 0x00100000cc50783b */ /* 0x000eac0000004200 */
[----:B------:R-:W-:Y:S02]  /*e990*/  F2FP.PACK_AB R74, R70, R84 ;  /* 0x00000054464a723e */ /* 0x000fe400000000ff */
[----:B------:R-:W3:Y:S01]  /*e9a0*/  LDSM.16.MT88.4 R84, [R203+0x1000] ;  /* 0x00100000cb54783b */ /* 0x000ee20000004200 */
[----:B------:R-:W-:Y:S02]  /*e9b0*/  MUFU.EX2 R70, R151 ;  /* 0x0000009700467308 */ /* 0x000fe40000000800 */
[----:B------:R-:W-:Y:S02]  /*e9c0*/  F2FP.PACK_AB R72, R2, R69 ;  /* 0x000000450248723e */ /* 0x000fe400000000ff */
[----:B------:R-:W-:Y:S02]  /*e9d0*/  F2FP.PACK_AB R73, R163, R164 ;  /* 0x000000a4a349723e */ /* 0x000fe400000000ff */
[----:B------:R-:W-:Y:S04]  /*e9e0*/  F2FP.PACK_AB R75, R160, R161 ;  /* 0x000000a1a04b723e */ /* 0x000fe800000000ff */
[----:B------:R-:W4:Y:S03]  /*e9f0*/  MUFU.EX2 R69, R174 ;  /* 0x000000ae00457308 */ /* 0x000f260000000800 */
[C---:B-1----:R-:W-:Y:S07]  /*ea00*/  HMMA.16816.F32 R4, R72.reuse, R76, R4 ;  /* 0x0000004c4804723c */ /* 0x042fee0000001804 */
[----:B------:R-:W1:Y:S01]  /*ea10*/  MUFU.EX2 R2, R173 ;  /* 0x000000ad00027308 */ /* 0x000e620000000800 */
[C---:B------:R-:W-:Y:S01]  /*ea20*/  HMMA.16816.F32 R8, R72.reuse, R78, R8 ;  /* 0x0000004e4808723c */ /* 0x040fe20000001808 */
[----:B------:R-:W3:Y:S08]  /*ea30*/  LDSM.16.MT88.4 R76, [R205+0x1000] ;  /* 0x00100000cd4c783b */ /* 0x000ef00000004200 */
[----:B------:R-:W-:Y:S01]  /*ea40*/  MUFU.EX2 R151, R252 ;  /* 0x000000fc00977308 */ /* 0x000fe20000000800 */
[C---:B--2---:R-:W-:Y:S03]  /*ea50*/  HMMA.16816.F32 R12, R72.reuse, R80, R12 ;  /* 0x00000050480c723c */ /* 0x044fe6000000180c */
[----:B----4-:R-:W-:Y:S05]  /*ea60*/  FADD.FTZ R0, R69, R0 ;  /* 0x0000000045007221 */ /* 0x010fea0000010000 */
[C---:B------:R-:W-:Y:S01]  /*ea70*/  HMMA.16816.F32 R16, R72.reuse, R82, R16 ;  /* 0x000000524810723c */ /* 0x040fe20000001810 */
[----:B------:R-:W2:Y:S03]  /*ea80*/  LDSM.16.MT88.4 R80, [R202+0x5000] ;  /* 0x00500000ca50783b */ /* 0x000ea60000004200 */
[----:B-1----:R-:W-:Y:S04]  /*ea90*/  FADD.FTZ R0, R2, R0 ;  /* 0x0000000002007221 */ /* 0x002fe80000010000 */
[C---:B---3--:R-:W-:Y:S04]  /*eaa0*/  HMMA.16816.F32 R20, R72.reuse, R84, R20 ;  /* 0x000000544814723c */ /* 0x048fe80000001814 */
[----:B------:R-:W-:Y:S04]  /*eab0*/  FADD.FTZ R0, R92, R0 ;  /* 0x000000005c007221 */ /* 0x000fe80000010000 */
[C---:B------:R-:W-:Y:S01]  /*eac0*/  HMMA.16816.F32 R24, R72.reuse, R86, R24 ;  /* 0x000000564818723c */ /* 0x040fe20000001818 */
[----:B------:R-:W1:Y:S03]  /*ead0*/  LDSM.16.MT88.4 R84, [R204+0x5000] ;  /* 0x00500000cc54783b */ /* 0x000e660000004200 */
[----:B------:R-:W-:Y:S04]  /*eae0*/  FADD.FTZ R0, R70, R0 ;  /* 0x0000000046007221 */ /* 0x000fe80000010000 */
[C---:B------:R-:W-:Y:S08]  /*eaf0*/  HMMA.16816.F32 R28, R72.reuse, R76, R28 ;  /* 0x0000004c481c723c */ /* 0x040ff0000000181c */
[C---:B------:R-:W-:Y:S01]  /*eb00*/  HMMA.16816.F32 R32, R72.reuse, R78, R32 ;  /* 0x0000004e4820723c */ /* 0x040fe20000001820 */
[----:B------:R-:W3:Y:S07]  /*eb10*/  LDSM.16.MT88.4 R76, [R203+0x5000] ;  /* 0x00500000cb4c783b */ /* 0x000eee0000004200 */
[C---:B--2---:R-:W-:Y:S08]  /*eb20*/  HMMA.16816.F32 R36, R72.reuse, R80, R36 ;  /* 0x000000504824723c */ /* 0x044ff00000001824 */
[C---:B------:R-:W-:Y:S01]  /*eb30*/  HMMA.16816.F32 R40, R72.reuse, R82, R40 ;  /* 0x000000524828723c */ /* 0x040fe20000001828 */
[----:B------:R-:W2:Y:S07]  /*eb40*/  LDSM.16.MT88.4 R80, [R205+0x5000] ;  /* 0x00500000cd50783b */ /* 0x000eae0000004200 */
[C---:B-1----:R-:W-:Y:S08]  /*eb50*/  HMMA.16816.F32 R44, R72.reuse, R84, R44 ;  /* 0x00000054482c723c */ /* 0x042ff0000000182c */
[C---:B------:R-:W-:Y:S01]  /*eb60*/  HMMA.16816.F32 R48, R72.reuse, R86, R48 ;  /* 0x000000564830723c */ /* 0x040fe20000001830 */
[----:B------:R-:W1:Y:S02]  /*eb70*/  LDSM.16.MT88.4 R84, [R202+0x1800] ;  /* 0x00180000ca54783b */ /* 0x000e640000004200 */
[----:B-----5:R-:W-:Y:S05]  /*eb80*/  ISETP.GT.AND P0, PT, R232, R159, PT ;  /* 0x0000009fe800720c */ /* 0x020fea0003f04270 */
[C---:B---3--:R-:W-:Y:S07]  /*eb90*/  HMMA.16816.F32 R52, R72.reuse, R76, R52 ;  /* 0x0000004c4834723c */ /* 0x048fee0000001834 */
[----:B------:R-:W-:Y:S01]  /*eba0*/  F2FP.PACK_AB R76, R2, R69 ;  /* 0x00000045024c723e */ /* 0x000fe200000000ff */
[C---:B------:R-:W-:Y:S01]  /*ebb0*/  HMMA.16816.F32 R56, R72.reuse, R78, R56 ;  /* 0x0000004e4838723c */ /* 0x040fe20000001838 */
[----:B------:R-:W3:Y:S03]  /*ebc0*/  MUFU.EX2 R69, R235 ;  /* 0x000000eb00457308 */ /* 0x000ee60000000800 */
[----:B------:R-:W-:Y:S03]  /*ebd0*/  F2FP.PACK_AB R77, R157, R158 ;  /* 0x0000009e9d4d723e */ /* 0x000fe600000000ff */
[----:B------:R-:W-:Y:S01]  /*ebe0*/  F2FP.PACK_AB R78, R70, R92 ;  /* 0x0000005c464e723e */ /* 0x000fe200000000ff */
[C---:B--2---:R-:W-:Y:S01]  /*ebf0*/  HMMA.16816.F32 R60, R72.reuse, R80, R60 ;  /* 0x00000050483c723c */ /* 0x044fe2000000183c */
[----:B------:R-:W-:Y:S02]  /*ec00*/  LDSM.16.MT88.4 R92, [R204+0x2000] ;  /* 0x00200000cc5c783b */ /* 0x000fe40000004200 */
[----:B------:R-:W2:Y:S01]  /*ec10*/  MUFU.EX2 R2, R234 ;  /* 0x000000ea00027308 */ /* 0x000ea20000000800 */
[----:B------:R-:W-:Y:S04]  /*ec20*/  F2FP.PACK_AB R79, R155, R156 ;  /* 0x0000009c9b4f723e */ /* 0x000fe800000000ff */
[----:B------:R-:W-:Y:S01]  /*ec30*/  HMMA.16816.F32 R64, R72, R82, R64 ;  /* 0x000000524840723c */ /* 0x000fe20000001840 */
[----:B------:R-:W4:Y:S04]  /*ec40*/  LDSM.16.MT88.4 R72, [R203+0x1800] ;  /* 0x00180000cb48783b */ /* 0x000f280000004200 */
[----:B------:R-:W5:Y:S03]  /*ec50*/  MUFU.EX2 R70, R230 ;  /* 0x000000e600467308 */ /* 0x000f660000000800 */
[C---:B-1----:R-:W-:Y:S01]  /*ec60*/  HMMA.16816.F32 R4, R76.reuse, R84, R4 ;  /* 0x000000544c04723c */ /* 0x042fe20000001804 */
[----:B------:R-:W1:Y:S04]  /*ec70*/  LDSM.16.MT88.4 R80, [R205+0x1800] ;  /* 0x00180000cd50783b */ /* 0x000e680000004200 */
[----:B---3--:R-:W-:Y:S03]  /*ec80*/  FADD.FTZ R0, R69, R0 ;  /* 0x0000000045007221 */ /* 0x008fe60000010000 */
[C---:B------:R-:W-:Y:S01]  /*ec90*/  HMMA.16816.F32 R8, R76.reuse, R86, R8 ;  /* 0x000000564c08723c */ /* 0x040fe20000001808 */
[----:B------:R-:W3:Y:S03]  /*eca0*/  LDSM.16.MT88.4 R84, [R202+0x5800] ;  /* 0x00580000ca54783b */ /* 0x000ee60000004200 */
[----:B--2---:R-:W-:Y:S04]  /*ecb0*/  FADD.FTZ R0, R2, R0 ;  /* 0x0000000002007221 */ /* 0x004fe80000010000 */
[C---:B------:R-:W-:Y:S04]  /*ecc0*/  HMMA.16816.F32 R12, R76.reuse, R88, R12 ;  /* 0x000000584c0c723c */ /* 0x040fe8000000180c */
[----:B------:R-:W-:Y:S04]  /*ecd0*/  FADD.FTZ R0, R96, R0 ;  /* 0x0000000060007221 */ /* 0x000fe80000010000 */
[C---:B------:R-:W-:Y:S01]  /*ece0*/  HMMA.16816.F32 R16, R76.reuse, R90, R16 ;  /* 0x0000005a4c10723c */ /* 0x040fe20000001810 */
[----:B------:R-:W-:Y:S03]  /*ecf0*/  LDSM.16.MT88.4 R88, [R203+0x5800] ;  /* 0x00580000cb58783b */ /* 0x000fe60000004200 */
[----:B-----5:R-:W-:Y:S04]  /*ed00*/  FADD.FTZ R0, R70, R0 ;  /* 0x0000000046007221 */ /* 0x020fe80000010000 */
[C---:B----4-:R-:W-:Y:S08]  /*ed10*/  HMMA.16816.F32 R20, R76.reuse, R72, R20 ;  /* 0x000000484c14723c */ /* 0x050ff00000001814 */
        /* <DEDUP_REMOVED lines=8> */
[C---:B--2---:R-:W-:Y:S07]  /*eda0*/  HMMA.16816.F32 R44, R76.reuse, R72, R44 ;  /* 0x000000484c2c723c */ /* 0x044fee000000182c */
[----:B------:R-:W-:Y:S01]  /*edb0*/  F2FP.PACK_AB R72, R2, R69 ;  /* 0x000000450248723e */ /* 0x000fe200000000ff */
[C---:B------:R-:W-:Y:S01]  /*edc0*/  HMMA.16816.F32 R48, R76.reuse, R74, R48 ;  /* 0x0000004a4c30723c */ /* 0x040fe20000001830 */
[----:B------:R-:W-:Y:S03]  /*edd0*/  MUFU.EX2 R69, R244 ;  /* 0x000000f400457308 */ /* 0x000fe60000000800 */
[----:B------:R-:W-:Y:S03]  /*ede0*/  F2FP.PACK_AB R73, R171, R170 ;  /* 0x000000aaab49723e */ /* 0x000fe600000000ff */
[----:B------:R-:W-:Y:S01]  /*edf0*/  F2FP.PACK_AB R74, R70, R96 ;  /* 0x00000060464a723e */ /* 0x000fe200000000ff */
[C---:B------:R-:W-:Y:S03]  /*ee00*/  HMMA.16816.F32 R52, R76.reuse, R88, R52 ;  /* 0x000000584c34723c */ /* 0x040fe60000001834 */
[----:B------:R-:W2:Y:S01]  /*ee10*/  MUFU.EX2 R96, R243 ;  /* 0x000000f300607308 */ /* 0x000ea20000000800 */
[----:B------:R-:W-:Y:S04]  /*ee20*/  F2FP.PACK_AB R75, R228, R175 ;  /* 0x000000afe44b723e */ /* 0x000fe800000000ff */
[C---:B------:R-:W-:Y:S01]  /*ee30*/  HMMA.16816.F32 R56, R76.reuse, R90, R56 ;  /* 0x0000005a4c38723c */ /* 0x040fe20000001838 */
[----:B------:R-:W4:Y:S04]  /*ee40*/  LDSM.16.MT88.4 R88, [R203+0x2000] ;  /* 0x00200000cb58783b */ /* 0x000f280000004200 */
[----:B------:R-:W5:Y:S03]  /*ee50*/  MUFU.EX2 R70, R240 ;  /* 0x000000f000467308 */ /* 0x000f660000000800 */
[C---:B-1----:R-:W-:Y:S07]  /*ee60*/  HMMA.16816.F32 R60, R76.reuse, R80, R60 ;  /* 0x000000504c3c723c */ /* 0x042fee000000183c */
[----:B------:R-:W1:Y:S01]  /*ee70*/  MUFU.EX2 R2, R245 ;  /* 0x000000f500027308 */ /* 0x000e620000000800 */
[----:B------:R-:W-:Y:S01]  /*ee80*/  HMMA.16816.F32 R64, R76, R82, R64 ;  /* 0x000000524c40723c */ /* 0x000fe20000001840 */
[----:B------:R-:W4:Y:S03]  /*ee90*/  LDSM.16.MT88.4 R76, [R205+0x2000] ;  /* 0x00200000cd4c783b */ /* 0x000f260000004200 */
[----:B--2---:R-:W-:Y:S04]  /*eea0*/  FADD.FTZ R0, R96, R0 ;  /* 0x0000000060007221 */ /* 0x004fe80000010000 */
[C---:B---3--:R-:W-:Y:S01]  /*eeb0*/  HMMA.16816.F32 R4, R72.reuse, R84, R4 ;  /* 0x000000544804723c */ /* 0x048fe20000001804 */
[----:B------:R-:W2:Y:S04]  /*eec0*/  LDSM.16.MT88.4 R80, [R202+0x6000] ;  /* 0x00600000ca50783b */ /* 0x000ea80000004200 */
[----:B-----5:R-:W-:Y:S03]  /*eed0*/  FADD.FTZ R0, R70, R0 ;  /* 0x0000000046007221 */ /* 0x020fe60000010000 */
[C---:B------:R-:W-:Y:S01]  /*eee0*/  HMMA.16816.F32 R8, R72.reuse, R86, R8 ;  /* 0x000000564808723c */ /* 0x040fe20000001808 */
[----:B------:R-:W3:Y:S03]  /*eef0*/  LDSM.16.MT88.4 R84, [R204+0x6000] ;  /* 0x00600000cc54783b */ /* 0x000ee60000004200 */
[----:B------:R-:W-:Y:S04]  /*ef00*/  FADD.FTZ R0, R69, R0 ;  /* 0x0000000045007221 */ /* 0x000fe80000010000 */
[C---:B------:R-:W-:Y:S04]  /*ef10*/  HMMA.16816.F32 R12, R72.reuse, R92, R12 ;  /* 0x0000005c480c723c */ /* 0x040fe8000000180c */
[----:B-1----:R-:W-:Y:S04]  /*ef20*/  FADD.FTZ R0, R2, R0 ;  /* 0x0000000002007221 */ /* 0x002fe80000010000 */
[C---:B------:R-:W-:Y:S01]  /*ef30*/  HMMA.16816.F32 R16, R72.reuse, R94, R16 ;  /* 0x0000005e4810723c */ /* 0x040fe20000001810 */
[----:B------:R-:W1:Y:S07]  /*ef40*/  LDSM.16.MT88.4 R92, [R203+0x6000] ;  /* 0x00600000cb5c783b */ /* 0x000e6e0000004200 */
        /* <DEDUP_REMOVED lines=10> */
[C---:B--2---:R-:W-:Y:S04]  /*eff0*/  HMMA.16816.F32 R36, R72.reuse, R80, R36 ;  /* 0x000000504824723c */ /* 0x044fe80000001824 */
[----:B------:R-:W-:Y:S01]  /*f000*/  F2FP.PACK_AB R79, R237, R236 ;  /* 0x000000eced4f723e */ /* 0x000fe200000000ff */
[----:B------:R-:W2:Y:S03]  /*f010*/  MUFU.EX2 R69, R249 ;  /* 0x000000f900457308 */ /* 0x000ea60000000800 */
[C---:B------:R-:W-:Y:S01]  /*f020*/  HMMA.16816.F32 R40, R72.reuse, R82, R40 ;  /* 0x000000524828723c */ /* 0x040fe20000001828 */
[----:B------:R-:W4:Y:S06]  /*f030*/  LDSM.16.MT88.4 R80, [R202+0x2800] ;  /* 0x00280000ca50783b */ /* 0x000f2c0000004200 */
[----:B------:R-:W4:Y:S01]  /*f040*/  MUFU.EX2 R2, R116 ;  /* 0x0000007400027308 */ /* 0x000f220000000800 */
[C---:B---3--:R-:W-:Y:S04]  /*f050*/  HMMA.16816.F32 R44, R72.reuse, R84, R44 ;  /* 0x00000054482c723c */ /* 0x048fe8000000182c */
[----:B-----5:R-:W-:Y:S04]  /*f060*/  FADD.FTZ R0, R70, R0 ;  /* 0x0000000046007221 */ /* 0x020fe80000010000 */
[C---:B------:R-:W-:Y:S01]  /*f070*/  HMMA.16816.F32 R48, R72.reuse, R86, R48 ;  /* 0x000000564830723c */ /* 0x040fe20000001830 */
[----:B------:R-:W3:Y:S03]  /*f080*/  LDSM.16.MT88.4 R84, [R204+0x2800] ;  /* 0x00280000cc54783b */ /* 0x000ee60000004200 */
[C---:B--2---:R-:W-:Y:S04]  /*f090*/  FADD.FTZ R0, R69.reuse, R0 ;  /* 0x0000000045007221 */ /* 0x044fe80000010000 */
[C---:B-1----:R-:W-:Y:S04]  /*f0a0*/  HMMA.16816.F32 R52, R72.reuse, R92, R52 ;  /* 0x0000005c4834723c */ /* 0x042fe80000001834 */
[----:B------:R-:W-:Y:S04]  /*f0b0*/  FADD.FTZ R0, R104, R0 ;  /* 0x0000000068007221 */ /* 0x000fe80000010000 */
[C---:B------:R-:W-:Y:S01]  /*f0c0*/  HMMA.16816.F32 R56, R72.reuse, R94, R56 ;  /* 0x0000005e4838723c */ /* 0x040fe20000001838 */
[----:B------:R-:W1:Y:S03]  /*f0d0*/  LDSM.16.MT88.4 R92, [R203+0x2800] ;  /* 0x00280000cb5c783b */ /* 0x000e660000004200 */
[C---:B----4-:R-:W-:Y:S04]  /*f0e0*/  FADD.FTZ R0, R2.reuse, R0 ;  /* 0x0000000002007221 */ /* 0x050fe80000010000 */
[C---:B------:R-:W-:Y:S08]  /*f0f0*/  HMMA.16816.F32 R60, R72.reuse, R88, R60 ;  /* 0x00000058483c723c */ /* 0x040ff0000000183c */
        /* <DEDUP_REMOVED lines=15> */
[----:B------:R-:W1:Y:S03]  /*f1f0*/  MUFU.EX2 R70, R132 ;  /* 0x0000008400467308 */ /* 0x000e660000000800 */
        /* <DEDUP_REMOVED lines=8> */
[C---:B------:R-:W-:Y:S04]  /*f280*/  HMMA.16816.F32 R44, R76.reuse, R96, R44 ;  /* 0x000000604c2c723c */ /* 0x040fe8000000182c */
[----:B-1----:R-:W-:Y:S04]  /*f290*/  F2FP.PACK_AB R147, R70, R148 ;  /* 0x000000944693723e */ /* 0x002fe800000000ff */
[C---:B------:R-:W-:Y:S01]  /*f2a0*/  HMMA.16816.F32 R48, R76.reuse, R98, R48 ;  /* 0x000000624c30723c */ /* 0x040fe20000001830 */
[----:B------:R-:W-:Y:S03]  /*f2b0*/  LDSM.16.MT88.4 R96, [R205+0x3000] ;  /* 0x00300000cd60783b */ /* 0x000fe60000004200 */
[----:B--2---:R-:W-:Y:S04]  /*f2c0*/  FADD.FTZ R0, R2, R0 ;  /* 0x0000000002007221 */ /* 0x004fe80000010000 */
[C---:B-----5:R-:W-:Y:S01]  /*f2d0*/  HMMA.16816.F32 R52, R76.reuse, R80, R52 ;  /* 0x000000504c34723c */ /* 0x060fe20000001834 */
[----:B------:R-:W-:Y:S03]  /*f2e0*/  LDSM.16.MT88.4 R120, [R204+0x3800] ;  /* 0x00380000cc78783b */ /* 0x000fe60000004200 */
[C---:B------:R-:W-:Y:S01]  /*f2f0*/  FADD.FTZ R0, R144.reuse, R0 ;  /* 0x0000000090007221 */ /* 0x040fe20000010000 */
[----:B------:R-:W-:Y:S01]  /*f300*/  F2FP.PACK_AB R144, R144, R2 ;  /* 0x000000029090723e */ /* 0x000fe200000000ff */
[----:B------:R-:W-:Y:S02]  /*f310*/  FADD.FTZ R2, R106, R105 ;  /* 0x000000696a027221 */ /* 0x000fe40000010000 */
[C---:B------:R-:W-:Y:S01]  /*f320*/  HMMA.16816.F32 R56, R76.reuse, R82, R56 ;  /* 0x000000524c38723c */ /* 0x040fe20000001838 */
[----:B------:R-:W1:Y:S03]  /*f330*/  LDSM.16.MT88.4 R80, [R203+0x3000] ;  /* 0x00300000cb50783b */ /* 0x000e660000004200 */
[----:B---3--:R-:W-:Y:S04]  /*f340*/  FADD.FTZ R0, R69, R0 ;  /* 0x0000000045007221 */ /* 0x008fe80000010000 */
        /* <DEDUP_REMOVED lines=67> */
[----:B------:R-:W-:Y:S01]  /*f780*/  FADD.FTZ R2, R148, R0 ;  /* 0x0000000094027221 */ /* 0x000fe20000010000 */
[----:B------:R-:W-:Y:S03]  /*f790*/  IADD3 R0, R232, -0x1, RZ ;  /* 0xffffffffe8007810 */ /* 0x000fe60007ffe0ff */
[C---:B------:R-:W-:Y:S04]  /*f7a0*/  HMMA.16816.F32 R92, R144.reuse, R88, R44 ;  /* 0x00000058905c723c */ /* 0x040fe8000000182c */
[----:B------:R-:W-:Y:S01]  /*f7b0*/  FADD.FTZ R2, R70, R2 ;  /* 0x0000000246027221 */ /* 0x000fe20000010000 */
[----:B------:R-:W-:Y:S02]  /*f7c0*/  MOV R232, R0 ;  /* 0x0000000000e87202 */ /* 0x000fe40000000f00 */
[----:B------:R-:W-:Y:S01]  /*f7d0*/  MOV R70, R3 ;  /* 0x0000000300467202 */ /* 0x000fe20000000f00 */
[C---:B------:R-:W-:Y:S01]  /*f7e0*/  HMMA.16816.F32 R88, R144.reuse, R90, R48 ;  /* 0x0000005a9058723c */ /* 0x040fe20000001830 */
[----:B------:R3:W-:Y:S07]  /*f7f0*/  STL [R1], R2 ;  /* 0x0000000201007387 */ /* 0x0007ee0000100800 */
[C---:B-1----:R-:W-:Y:S08]  /*f800*/  HMMA.16816.F32 R84, R144.reuse, R80, R52 ;  /* 0x000000509054723c */ /* 0x042ff00000001834 */
[C---:B------:R-:W-:Y:S08]  /*f810*/  HMMA.16816.F32 R80, R144.reuse, R82, R56 ;  /* 0x000000529050723c */ /* 0x040ff00000001838 */
[C---:B--2---:R-:W-:Y:S08]  /*f820*/  HMMA.16816.F32 R76, R144.reuse, R72, R60 ;  /* 0x00000048904c723c */ /* 0x044ff0000000183c */
[----:B------:R-:W-:Y:S01]  /*f830*/  HMMA.16816.F32 R72, R144, R74, R64 ;  /* 0x0000004a9048723c */ /* 0x000fe20000001840 */
[----:B------:R-:W-:Y:S07]  /*f840*/  @!UPT UIADD3 URZ, URZ, URZ, URZ ;  /* 0x0000003f3f3ff290 */ /* 0x000fee000fffe03f */
[----:B---3--:R-:W-:-:S11]  /*f850*/  @P0 BRA `(.L_x_100) ;  /* 0xffffbd4000000947 */ /* 0x008fd6000383ffff */
.L_x_93:
[----:B------:R-:W-:Y:S05]  /*f860*/  BRA.DIV ~URZ, `(.L_x_101) ;  /* 0x000047927f007947 */ /* 0x000fea000b800000 */
[----:B------:R1:W2:Y:S02]  /*f870*/  SHFL.BFLY PT, R5, R246, 0x2, 0x1f ;  /* 0x0c401f00f6057f89 */ /* 0x0002a400000e0000 */
.L_x_129:
[----:B--2---:R-:W-:Y:S01]  /*f880*/  FADD.FTZ R5, R5, R246 ;  /* 0x000000f605057221 */ /* 0x004fe20000010000 */
[----:B------:R-:W-:Y:S05]  /*f890*/  BRA.DIV ~URZ, `(.L_x_102) ;  /* 0x000047c27f007947 */ /* 0x000fea000b800000 */
[----:B------:R-:W2:Y:S04]  /*f8a0*/  LDL.LU R2, [R1] ;  /* 0x0000000001027983 */ /* 0x000ea80000300800 */
[----:B------:R-:W3:Y:S02]  /*f8b0*/  SHFL.BFLY PT, R0, R5, 0x1, 0x1f ;  /* 0x0c201f0005007f89 */ /* 0x000ee400000e0000 */
[----:B---3--:R-:W-:-:S02]  /*f8c0*/  FADD.FTZ R5, R5, R0 ;  /* 0x0000000005057221 */ /* 0x008fc40000010000 */
[----:B--2---:R-:W2:Y:S02]  /*f8d0*/  SHFL.BFLY PT, R4, R2, 0x2, 0x1f ;  /* 0x0c401f0002047f89 */ /* 0x004ea400000e0000 */
[----:B--2---:R-:W-:-:S05]  /*f8e0*/  FADD.FTZ R4, R4, R2 ;  /* 0x0000000204047221 */ /* 0x004fca0000010000 */
[----:B------:R2:W3:Y:S02]  /*f8f0*/  SHFL.BFLY PT, R3, R4, 0x1, 0x1f ;  /* 0x0c201f0004037f89 */ /* 0x0004e400000e0000 */
.L_x_130:
[----:B------:R-:W-:Y:S01]  /*f900*/  FSETP.NE.FTZ.AND P1, PT, R5, RZ, PT ;  /* 0x000000ff0500720b */ /* 0x000fe20003f35000 */
[----:B---3--:R-:W-:Y:S01]  /*f910*/  FADD.FTZ R3, R3, R4 ;  /* 0x0000000403037221 */ /* 0x008fe20000010000 */
[----:B------:R-:W-:Y:S02]  /*f920*/  MOV R2, RZ ;  /* 0x000000ff00027202 */ /* 0x000fe40000000f00 */
[----:B------:R-:W-:Y:S02]  /*f930*/  MOV R0, RZ ;  /* 0x000000ff00007202 */ /* 0x000fe40000000f00 */
[----:B------:R-:W-:Y:S02]  /*f940*/  FSETP.NE.FTZ.AND P0, PT, R3, RZ, PT ;  /* 0x000000ff0300720b */ /* 0x000fe40003f15000 */
[----:B------:R-:W-:Y:S02]  /*f950*/  MOV R17, 0xff800000 ;  /* 0xff80000000117802 */ /* 0x000fe40000000f00 */
[----:B------:R-:W-:-:S03]  /*f960*/  MOV R16, 0xff800000 ;  /* 0xff80000000107802 */ /* 0x000fc60000000f00 */
[----:B------:R-:W3:Y:S01]  /*f970*/  @P1 MUFU.RCP R2, R5 ;  /* 0x0000000500021308 */ /* 0x000ee20000001000 */
[----:B--2---:R-:W-:-:S05]  /*f980*/  @P1 MOV R4, 0x3f317218 ;  /* 0x3f31721800041802 */ /* 0x004fca0000000f00 */
[----:B------:R-:W-:Y:S02]  /*f990*/  @P1 FMUL.FTZ R4, R4, c[0x0][0x2d0] ;  /* 0x0000b40004041a20 */ /* 0x000fe40000410000 */
[----:B------:R-:W2:Y:S01]  /*f9a0*/  @P1 MUFU.LG2 R6, R5 ;  /* 0x0000000500061308 */ /* 0x000ea20000000c00 */
[----:B---3--:R-:W-:-:S07]  /*f9b0*/  FMUL.FTZ R132, R2, R132 ;  /* 0x0000008402847220 */ /* 0x008fce0000410000 */
[----:B------:R-:W3:Y:S01]  /*f9c0*/  @P0 MUFU.RCP R0, R3 ;  /* 0x0000000300000308 */ /* 0x000ee20000001000 */
        /* <DEDUP_REMOVED lines=31> */
[----:B------:R4:W5:Y:S01]  /*fbc0*/  @P0 MUFU.LG2 R2, R3 ;  /* 0x0000000300020308 */ /* 0x0009620000000c00 */
[----:B--2---:R-:W-:Y:S02]  /*fbd0*/  @P1 FMUL.FTZ R6, R6, 0.69314718246459960938 ;  /* 0x3f31721806061820 */ /* 0x004fe40000410000 */
[----:B---3--:R-:W-:Y:S02]  /*fbe0*/  FMUL.FTZ R134, R0, R134 ;  /* 0x0000008600867220 */ /* 0x008fe40000410000 */
[----:B------:R-:W-:Y:S01]  /*fbf0*/  @P1 FFMA.FTZ R17, R4, R68, R6 ;  /* 0x0000004404111223 */ /* 0x000fe20000010006 */
[----:B------:R-:W-:Y:S01]  /*fc00*/  MOV R4, 0x1 ;  /* 0x0000000100047802 */ /* 0x000fe20000000f00 */
[C---:B------:R-:W-:Y:S02]  /*fc10*/  FMUL.FTZ R135, R0.reuse, R135 ;  /* 0x0000008700877220 */ /* 0x040fe40000410000 */
[----:B------:R-:W-:-:S02]  /*fc20*/  FMUL.FTZ R130, R0, R130 ;  /* 0x0000008200827220 */ /* 0x000fc40000410000 */
[C---:B------:R-:W-:Y:S02]  /*fc30*/  FMUL.FTZ R131, R0.reuse, R131 ;  /* 0x0000008300837220 */ /* 0x040fe40000410000 */
[C---:B------:R-:W-:Y:S02]  /*fc40*/  FMUL.FTZ R126, R0.reuse, R126 ;  /* 0x0000007e007e7220 */ /* 0x040fe40000410000 */
[----:B------:R-:W-:Y:S01]  /*fc50*/  FMUL.FTZ R127, R0, R127 ;  /* 0x0000007f007f7220 */ /* 0x000fe20000410000 */
[----:B----4-:R-:W-:Y:S01]  /*fc60*/  @P0 MOV R3, 0x3f317218 ;  /* 0x3f31721800030802 */ /* 0x010fe20000000f00 */
[----:B-----5:R-:W-:Y:S02]  /*fc70*/  @P0 FMUL.FTZ R2, R2, 0.69314718246459960938 ;  /* 0x3f31721802020820 */ /* 0x020fe40000410000 */
[----:B------:R-:W-:Y:S02]  /*fc80*/  FMUL.FTZ R122, R0, R122 ;  /* 0x0000007a007a7220 */ /* 0x000fe40000410000 */
[----:B------:R-:W-:-:S02]  /*fc90*/  @P0 FMUL.FTZ R3, R3, c[0x0][0x2d0] ;  /* 0x0000b40003030a20 */ /* 0x000fc40000410000 */
        /* <DEDUP_REMOVED lines=24> */
[----:B------:R-:W-:Y:S01]  /*fe20*/  FMUL.FTZ R75, R0, R75 ;  /* 0x0000004b004b7220 */ /* 0x000fe20000410000 */
[----:B------:R-:W-:Y:S01]  /*fe30*/  PRMT R0, R4, 0x7610, R0 ;  /* 0x0000761004007816 */ /* 0x000fe20000000000 */
[----:B------:R-:W-:Y:S02]  /*fe40*/  @P0 FFMA.FTZ R16, R3, R12, R2 ;  /* 0x0000000c03100223 */ /* 0x000fe40000010002 */
.L_x_74:
[----:B--2---:R2:W5:Y:S01]  /*fe50*/  LDL R7, [R1+0x50] ;  /* 0x0000500001077983 */ /* 0x0045620000100800 */
[----:B------:R-:W-:Y:S03]  /*fe60*/  BSSY B0, `(.L_x_103) ;  /* 0x0000012000007945 */ /* 0x000fe60003800000 */
[----:B------:R-:W3:Y:S02]  /*fe70*/  S2R R6, SR_TID.X ;  /* 0x0000000000067919 */ /* 0x000ee40000002100 */
[----:B---3--:R-:W-:-:S13]  /*fe80*/  LOP3.LUT P6, RZ, R6, 0xff, RZ, 0xc0, !PT ;  /* 0x000000ff06ff7812 */ /* 0x008fda00078cc0ff */
[----:B------:R-:W-:Y:S05]  /*fe90*/  @P6 BRA `(.L_x_104) ;  /* 0x000000e000006947 */ /* 0x000fea0003800000 */
[----:B--2---:R-:W2:Y:S01]  /*fea0*/  S2R R4, SR_LANEID ;  /* 0x0000000000047919 */ /* 0x004ea20000000000 */
[----:B------:R-:W-:Y:S01]  /*feb0*/  VOTEU.ANY UR4, UPT, PT ;  /* 0x0000000000047886 */ /* 0x000fe200038e0100 */
[----:B------:R-:W-:Y:S01]  /*fec0*/  IMAD.MOV.U32 R5, RZ, RZ, c[0x0][0x584] ;  /* 0x00016100ff057624 */ /* 0x000fe200078e00ff */
[----:B------:R-:W2:Y:S08]  /*fed0*/  FLO.U32 R3, UR4 ;  /* 0x0000000400037d00 */ /* 0x000eb000080e0000 */
[----:B------:R-:W3:Y:S01]  /*fee0*/  POPC R2, UR4 ;  /* 0x0000000400027d09 */ /* 0x000ee20008000000 */
[----:B--2---:R-:W-:Y:S01]  /*fef0*/  ISETP.EQ.U32.AND P0, PT, R3, R4, PT ;  /* 0x000000040300720c */ /* 0x004fe20003f02070 */
[----:B------:R-:W-:-:S12]  /*ff00*/  IMAD.MOV.U32 R4, RZ, RZ, c[0x0][0x580] ;  /* 0x00016000ff047624 */ /* 0x000fd800078e00ff */
[----:B---3--:R2:W3:Y:S04]  /*ff10*/  @P0 ATOMG.E.ADD.STRONG.GPU PT, R2, [R4.64], R2 ;  /* 0x00000002040209a8 */ /* 0x0084e800081ee1c6 */
[----:B--2---:R-:W2:Y:S04]  /*ff20*/  S2R R4, SR_LTMASK ;  /* 0x0000000000047919 */ /* 0x004ea80000003900 */
[----:B---3--:R2:W3:Y:S02]  /*ff30*/  SHFL.IDX PT, R3, R2, R3, 0x1f ;  /* 0x00001f0302037589 */ /* 0x0084e400000e0000 */
[----:B--2---:R-:W-:-:S06]  /*ff40*/  LOP3.LUT R2, R4, UR4, RZ, 0xc0, !PT ;  /* 0x0000000404027c12 */ /* 0x004fcc000f8ec0ff */
[----:B------:R-:W3:Y:S02]  /*ff50*/  POPC R2, R2 ;  /* 0x0000000200027309 */ /* 0x000ee40000000000 */
[----:B---3-5:R-:W-:-:S05]  /*ff60*/  IADD3 R7, R3, c[0x0][0xc], R2 ;  /* 0x0000030003077a10 */ /* 0x028fca0007ffe002 */
[----:B------:R2:W-:Y:S02]  /*ff70*/  STL [R1+0x50], R7 ;  /* 0x0000500701007387 */ /* 0x0005e40000100800 */
.L_x_104:
[----:B--2---:R-:W-:Y:S05]  /*ff80*/  BSYNC B0 ;  /* 0x0000000000007941 */ /* 0x004fea0003800000 */
.L_x_103:
[----:B------:R-:W-:Y:S01]  /*ff90*/  PRMT R0, R0, 0x9910, RZ ;  /* 0x0000991000007816 */ /* 0x000fe200000000ff */
[----:B------:R-:W-:Y:S01]  /*ffa0*/  BSSY B1, `(.L_x_105) ;  /* 0x000013b000017945 */ /* 0x000fe20003800000 */
[----:B-----5:R-:W-:Y:S02]  /*ffb0*/  IMAD.MOV.U32 R18, RZ, RZ, R7 ;  /* 0x000000ffff127224 */ /* 0x020fe400078e0007 */
[----:B------:R-:W-:-:S13]  /*ffc0*/  ISETP.NE.AND P0, PT, R0, RZ, PT ;  /* 0x000000ff0000720c */ /* 0x000fda0003f05270 */
[----:B------:R-:W-:Y:S05]  /*ffd0*/  @!P0 BRA `(.L_x_106) ;  /* 0x000010b000008947 */ /* 0x000fea0003800000 */
[----:B------:R-:W-:Y:S01]  /*ffe0*/  WARPSYNC 0xffffffff ;  /* 0xffffffff00007948 */ /* 0x000fe20003800000 */
[----:B------:R-:W-:Y:S06]  /*fff0*/  BAR.SYNC.DEFER_BLOCKING 0x1, 0x100 ;  /* 0x0044000000007b1d */ /* 0x000fec0000010000 */
[----:B------:R-:W-:Y:S05]  /*10000*/  BRA.CONV ~URZ, `(.L_x_107) ;  /* 0x000000837f007947 */ /* 0x000fea000b800000 */
[----:B------:R-:W-:Y:S01]  /*10010*/  SHF.R.S32.HI R2, RZ, 0x1f, R6 ;  /* 0x0000001fff027819 */ /* 0x000fe20000011406 */
[----:B------:R-:W-:Y:S02]  /*10020*/  IMAD.MOV.U32 R52, RZ, RZ, RZ ;  /* 0x000000ffff347224 */ /* 0x000fe400078e00ff */
[----:B------:R-:W-:Y:S01]  /*10030*/  IMAD.MOV.U32 R3, RZ, RZ, 0x1f ;  /* 0x0000001fff037424 */ /* 0x000fe200078e00ff */
[----:B------:R-:W-:-:S04]  /*10040*/  LEA.HI R2, R2, R6, RZ, 0x7 ;  /* 0x0000000602027211 */ /* 0x000fc800078f38ff */
[----:B------:R-:W-:-:S05]  /*10050*/  SHF.R.S32.HI R2, RZ, 0x7, R2 ;  /* 0x00000007ff027819 */ /* 0x000fca0000011402 */
[----:B------:R-:W-:Y:S01]  /*10060*/  IMAD.MOV.U32 R36, RZ, RZ, R2 ;  /* 0x000000ffff247224 */ /* 0x000fe200078e0002 */
[----:B------:R-:W-:Y:S02]  /*10070*/  MOV R2, 0x10090 ;  /* 0x0001009000027802 */ /* 0x000fe40000000f00 */
[----:B-1----:R-:W-:Y:S05]  /*10080*/  CALL.REL.NOINC `($__internal_1_$__cuda_sm70_shflsync_idx_p) ;  /* 0x000041a000007944 */ /* 0x002fea0003c00000 */
.L_x_107:
[----:B------:R-:W2:Y:S04]  /*10090*/  LDL R8, [R1+0xcc] ;  /* 0x0000cc0001087983 */ /* 0x000ea80000100800 */
[----:B------:R-:W3:Y:S04]  /*100a0*/  LDL.LU R6, [R1+0x44] ;  /* 0x0000440001067983 */ /* 0x000ee80000300800 */
[----:B-1----:R-:W4:Y:S04]  /*100b0*/  LDL.LU R11, [R1+0x40] ;  /* 0x00004000010b7983 */ /* 0x002f280000300800 */
[----:B------:R-:W2:Y:S04]  /*100c0*/  LDL.LU R19, [R1+0x48] ;  /* 0x0000480001137983 */ /* 0x000ea80000300800 */
[----:B------:R-:W2:Y:S01]  /*100d0*/  LDL.LU R21, [R1+0x4c] ;  /* 0x00004c0001157983 */ /* 0x000ea20000300800 */
[----:B------:R-:W-:-:S03]  /*100e0*/  MOV R3, 0x1 ;  /* 0x0000000100037802 */ /* 0x000fc60000000f00 */
[----:B------:R-:W2:Y:S01]  /*100f0*/  LDL R20, [R1+0xd4] ;  /* 0x0000d40001147983 */ /* 0x000ea20000100800 */
[----:B------:R-:W-:-:S03]  /*10100*/  ISETP.NE.AND P1, PT, R3, c[0x0][0x4e8], PT ;  /* 0x00013a0003007a0c */ /* 0x000fc60003f25270 */
[----:B------:R-:W1:Y:S04]  /*10110*/  S2R R22, SR_TID.X ;  /* 0x0000000000167919 */ /* 0x000e680000002100 */
[----:B------:R1:W5:Y:S04]  /*10120*/  LDL R45, [R1+0x3c] ;  /* 0x00003c00012d7983 */ /* 0x0003680000100800 */
        /* <DEDUP_REMOVED lines=21> */
[----:B------:R1:W5:Y:S01]  /*10280*/  LDL R23, [R1+0x64] ;  /* 0x0000640001177983 */ /* 0x0003620000100800 */
[----:B---3--:R-:W-:Y:S01]  /*10290*/  SHF.R.S32.HI R0, RZ, 0x1f, R6 ;  /* 0x0000001fff007819 */ /* 0x008fe20000011406 */
[----:B------:R-:W-:Y:S01]  /*102a0*/  IMAD.WIDE.U32 R4, R6, c[0x0][0x4d0], RZ ;  /* 0x0001340006047a25 */ /* 0x000fe200078e00ff */
[----:B----4-:R-:W-:-:S03]  /*102b0*/  SHF.R.S32.HI R7, RZ, 0x1f, R11 ;  /* 0x0000001fff077819 */ /* 0x010fc6000001140b */
[C---:B------:R-:W-:Y:S02]  /*102c0*/  IMAD R2, R0.reuse, c[0x0][0x4d0], RZ ;  /* 0x0001340000027a24 */ /* 0x040fe400078e02ff */
[----:B------:R-:W-:Y:S02]  /*102d0*/  IMAD R3, R0, c[0x0][0x438], RZ ;  /* 0x00010e0000037a24 */ /* 0x000fe400078e02ff */
[----:B------:R-:W-:Y:S02]  /*102e0*/  IMAD R2, R6, c[0x0][0x4d4], R2 ;  /* 0x0001350006027a24 */ /* 0x000fe400078e0202 */
[----:B------:R-:W-:Y:S02]  /*102f0*/  IMAD R9, R7, c[0x0][0x4d8], RZ ;  /* 0x0001360007097a24 */ /* 0x000fe400078e02ff */
[----:B--2---:R-:W-:Y:S01]  /*10300*/  IMAD.IADD R0, R8, 0x1, R21 ;  /* 0x0000000108007824 */ /* 0x004fe200078e0215 */
[----:B------:R-:W-:Y:S01]  /*10310*/  IADD3 R5, R5, R2, RZ ;  /* 0x0000000205057210 */ /* 0x000fe20007ffe0ff */
[----:B------:R-:W-:-:S02]  /*10320*/  IMAD R8, R6, c[0x0][0x43c], R3 ;  /* 0x00010f0006087a24 */ /* 0x000fc400078e0203 */
[----:B------:R-:W-:Y:S01]  /*10330*/  IMAD.WIDE.U32 R2, R6, c[0x0][0x438], RZ ;  /* 0x00010e0006027a25 */ /* 0x000fe200078e00ff */
[----:B------:R-:W-:-:S03]  /*10340*/  MOV R6, R0 ;  /* 0x0000000000067202 */ /* 0x000fc60000000f00 */
[----:B------:R-:W-:Y:S01]  /*10350*/  @P1 IMAD.HI.U32 R10, R0, c[0x0][0x4ec], RZ ;  /* 0x00013b00000a1a27 */ /* 0x000fe200078e00ff */
[----:B------:R-:W-:-:S03]  /*10360*/  IADD3 R3, R3, R8, RZ ;  /* 0x0000000803037210 */ /* 0x000fc60007ffe0ff */
[----:B------:R-:W-:Y:S01]  /*10370*/  IMAD R8, R7, c[0x0][0x440], RZ ;  /* 0x0001100007087a24 */ /* 0x000fe200078e02ff */
[----:B------:R-:W-:Y:S01]  /*10380*/  @P1 SHF.R.U32.HI R6, RZ, c[0x0][0x4f0], R10 ;  /* 0x00013c00ff061a19 */ /* 0x000fe2000001160a */
[C---:B------:R-:W-:Y:S01]  /*10390*/  IMAD R9, R11.reuse, c[0x0][0x4dc], R9 ;  /* 0x000137000b097a24 */ /* 0x040fe200078e0209 */
[----:B------:R-:W-:Y:S01]  /*103a0*/  SHF.R.S32.HI R7, RZ, 0x1f, R19 ;  /* 0x0000001fff077819 */ /* 0x000fe20000011413 */
[----:B------:R-:W-:-:S04]  /*103b0*/  IMAD.WIDE.U32 R4, R11, c[0x0][0x4d8], R4 ;  /* 0x000136000b047a25 */ /* 0x000fc800078e0004 */
[----:B------:R-:W-:Y:S01]  /*103c0*/  IMAD R15, R11, c[0x0][0x444], R8 ;  /* 0x000111000b0f7a24 */ /* 0x000fe200078e0208 */
[----:B------:R-:W-:Y:S01]  /*103d0*/  IADD3 R8, -R6, RZ, RZ ;  /* 0x000000ff06087210 */ /* 0x000fe20007ffe1ff */
[----:B------:R-:W-:Y:S02]  /*103e0*/  IMAD.IADD R5, R5, 0x1, R9 ;  /* 0x0000000105057824 */ /* 0x000fe400078e0209 */
[----:B------:R-:W-:-:S04]  /*103f0*/  IMAD.WIDE.U32 R10, R11, c[0x0][0x440], R2 ;  /* 0x000110000b0a7a25 */ /* 0x000fc800078e0002 */
[----:B------:R-:W-:Y:S02]  /*10400*/  IMAD R3, R8, c[0x0][0x4e8], R0 ;  /* 0x00013a0008037a24 */ /* 0x000fe400078e0200 */
[----:B------:R-:W-:Y:S02]  /*10410*/  IMAD R12, R7, c[0x0][0x4e0], RZ ;  /* 0x00013800070c7a24 */ /* 0x000fe400078e02ff */
[----:B------:R-:W-:Y:S01]  /*10420*/  IMAD.WIDE.U32 R8, R19, c[0x0][0x4e0], R4 ;  /* 0x0001380013087a25 */ /* 0x000fe200078e0004 */
[----:B------:R-:W-:-:S03]  /*10430*/  SHF.R.S32.HI R13, RZ, 0x1f, R6 ;  /* 0x0000001fff0d7819 */ /* 0x000fc60000011406 */
[----:B------:R-:W-:Y:S01]  /*10440*/  @P1 IMAD.HI.U32 R4, R0, c[0x0][0x4ec], RZ ;  /* 0x00013b0000041a27 */ /* 0x000fe200078e00ff */
[----:B------:R-:W-:Y:S02]  /*10450*/  MOV R2, R0 ;  /* 0x0000000000027202 */ /* 0x000fe40000000f00 */
[----:B------:R-:W-:Y:S01]  /*10460*/  SHF.R.S32.HI R14, RZ, 0x1f, R3 ;  /* 0x0000001fff0e7819 */ /* 0x000fe20000011403 */
[----:B------:R-:W-:Y:S01]  /*10470*/  IMAD R12, R19, c[0x0][0x4e4], R12 ;  /* 0x00013900130c7a24 */ /* 0x000fe200078e020c */
[----:B------:R-:W-:Y:S02]  /*10480*/  IADD3 R6, P0, R6, R8, RZ ;  /* 0x0000000806067210 */ /* 0x000fe40007f1e0ff */
[----:B------:R-:W-:Y:S01]  /*10490*/  @P1 SHF.R.U32.HI R2, RZ, c[0x0][0x4f0], R4 ;  /* 0x00013c00ff021a19 */ /* 0x000fe20000011604 */
[----:B------:R-:W-:Y:S01]  /*104a0*/  IMAD.IADD R5, R11, 0x1, R15 ;  /* 0x000000010b057824 */ /* 0x000fe200078e020f */
[----:B------:R-:W-:Y:S01]  /*104b0*/  MOV R4, R10 ;  /* 0x0000000a00047202 */ /* 0x000fe20000000f00 */
[----:B------:R-:W-:Y:S01]  /*104c0*/  IMAD R8, R7, c[0x0][0x448], RZ ;  /* 0x0001120007087a24 */ /* 0x000fe200078e02ff */
[----:B------:R-:W-:Y:S01]  /*104d0*/  IADD3.X R7, R13, R9, R12, P0, !PT ;  /* 0x000000090d077210 */ /* 0x000fe200007fe40c */
[----:B------:R-:W-:Y:S01]  /*104e0*/  IMAD R9, R14, c[0x0][0x4c8], RZ ;  /* 0x000132000e097a24 */ /* 0x000fe200078e02ff */
[----:B------:R2:W5:Y:S01]  /*104f0*/  LDL R15, [R1+0x94] ;  /* 0x00009400010f7983 */ /* 0x0005620000100800 */
[----:B------:R-:W-:-:S02]  /*10500*/  IMAD R10, R19, c[0x0][0x44c], R8 ;  /* 0x00011300130a7a24 */ /* 0x000fc400078e0208 */
[----:B------:R-:W-:Y:S01]  /*10510*/  IMAD.WIDE.U32 R4, R19, c[0x0][0x448], R4 ;  /* 0x0001120013047a25 */ /* 0x000fe200078e0004 */
[----:B-1----:R-:W-:Y:S01]  /*10520*/  SHF.R.S32.HI R19, RZ, 0x1f, R22 ;  /* 0x0000001fff137819 */ /* 0x002fe20000011416 */
[----:B------:R2:W5:Y:S01]  /*10530*/  LDL R14, [R1+0x58] ;  /* 0x00005800010e7983 */ /* 0x0005620000100800 */
[----:B------:R-:W-:Y:S01]  /*10540*/  IADD3 R8, -R2, RZ, RZ ;  /* 0x000000ff02087210 */ /* 0x000fe20007ffe1ff */
[C---:B------:R-:W-:Y:S02]  /*10550*/  IMAD R9, R3.reuse, c[0x0][0x4cc], R9 ;  /* 0x0001330003097a24 */ /* 0x040fe400078e0209 */
[----:B------:R-:W-:Y:S01]  /*10560*/  IMAD.WIDE.U32 R6, R3, c[0x0][0x4c8], R6 ;  /* 0x0001320003067a25 */ /* 0x000fe200078e0006 */
[----:B------:R-:W-:Y:S01]  /*10570*/  SHF.R.S32.HI R3, RZ, 0x1f, R2 ;  /* 0x0000001fff037819 */ /* 0x000fe20000011402 */
[----:B------:R2:W5:Y:S01]  /*10580*/  LDL R13, [R1+0x90] ;  /* 0x00009000010d7983 */ /* 0x0005620000100800 */
[----:B------:R-:W-:Y:S01]  /*10590*/  LEA.HI R19, R19, R22, RZ, 0x5 ;  /* 0x0000001613137211 */ /* 0x000fe200078f28ff */
[----:B------:R-:W-:-:S02]  /*105a0*/  IMAD R8, R8, c[0x0][0x4e8], R0 ;  /* 0x00013a0008087a24 */ /* 0x000fc400078e0200 */
[----:B------:R-:W-:Y:S01]  /*105b0*/  IMAD R0, R3, c[0x0][0x430], RZ ;  /* 0x00010c0003007a24 */ /* 0x000fe200078e02ff */
[----:B------:R-:W-:Y:S01]  /*105c0*/  LOP3.LUT R19, R19, 0xffffffe0, RZ, 0xc0, !PT ;  /* 0xffffffe013137812 */ /* 0x000fe200078ec0ff */
[----:B------:R-:W-:Y:S01]  /*105d0*/  IMAD.IADD R5, R5, 0x1, R10 ;  /* 0x0000000105057824 */ /* 0x000fe200078e020a */
[----:B------:R2:W5:Y:S01]  /*105e0*/  LDL R12, [R1+0x54] ;  /* 0x00005400010c7983 */ /* 0x0005620000100800 */
[C---:B------:R-:W-:Y:S01]  /*105f0*/  IMAD R0, R2.reuse, c[0x0][0x434], R0 ;  /* 0x00010d0002007a24 */ /* 0x040fe200078e0200 */
[----:B------:R-:W-:Y:S01]  /*10600*/  IADD3 R19, -R19, R22, RZ ;  /* 0x0000001613137210 */ /* 0x000fe20007ffe1ff */
[----:B------:R-:W-:Y:S01]  /*10610*/  IMAD.WIDE.U32 R2, R2, c[0x0][0x430], R4 ;  /* 0x00010c0002027a25 */ /* 0x000fe200078e0004 */
[----:B------:R2:W5:Y:S02]  /*10620*/  LDL R22, [R1+0x9c] ;  /* 0x00009c0001167983 */ /* 0x0005640000100800 */
[----:B------:R-:W-:Y:S01]  /*10630*/  LOP3.LUT P1, RZ, R19, 0x3, RZ, 0xc0, !PT ;  /* 0x0000000313ff7812 */ /* 0x000fe2000782c0ff */
[----:B------:R-:W-:Y:S01]  /*10640*/  IMAD.IADD R3, R3, 0x1, R0 ;  /* 0x0000000103037824 */ /* 0x000fe200078e0200 */
[----:B------:R-:W-:Y:S01]  /*10650*/  IADD3 R0, R20, R21, RZ ;  /* 0x0000001514007210 */ /* 0x000fe20007ffe0ff */
[----:B------:R2:W5:Y:S04]  /*10660*/  LDL R19, [R1+0x5c] ;  /* 0x00005c0001137983 */ /* 0x0005680000100800 */
[----:B------:R2:W5:Y:S04]  /*10670*/  LDL R21, [R1+0x60] ;  /* 0x0000600001157983 */ /* 0x0005680000100800 */
[----:B------:R2:W5:Y:S01]  /*10680*/  LDL R20, [R1+0x98] ;  /* 0x0000980001147983 */ /* 0x0005620000100800 */
[----:B------:R-:W-:-:S02]  /*10690*/  IADD3 R7, R7, R9, RZ ;  /* 0x0000000907077210 */ /* 0x000fc40007ffe0ff */
[----:B------:R-:W-:-:S04]  /*106a0*/  LEA R9, P0, R6, c[0x0][0x4a8], 0x2 ;  /* 0x00012a0006097a11 */ /* 0x000fc800078010ff */
[----:B------:R-:W-:Y:S01]  /*106b0*/  LEA.HI.X R7, R6, c[0x0][0x4ac], R7, 0x2, P0 ;  /* 0x00012b0006077a11 */ /* 0x000fe200000f1407 */
[----:B------:R-:W-:Y:S01]  /*106c0*/  SHFL.IDX PT, R4, R9, RZ, 0x1c1f ;  /* 0x001c1fff09047589 */ /* 0x000fe200000e0000 */
[----:B------:R-:W-:-:S03]  /*106d0*/  ULDC UR5, c[0x0][0x4e8] ;  /* 0x00013a0000057ab9 */ /* 0x000fc60000000800 */
[----:B------:R-:W1:Y:S01]  /*106e0*/  SHFL.IDX PT, R5, R7, RZ, 0x1c1f ;  /* 0x001c1fff07057589 */ /* 0x000e6200000e0000 */
[----:B------:R-:W-:-:S03]  /*106f0*/  ULDC UR4, c[0x0][0x388] ;  /* 0x0000e20000047ab9 */ /* 0x000fc60000000800 */
[----:B------:R3:W-:Y:S04]  /*10700*/  SHFL.IDX PT, R6, R9, 0x1, 0x1c1f ;  /* 0x003c1f0009067f89 */ /* 0x0007e800000e0000 */
[----:B------:R-:W4:Y:S01]  /*10710*/  SHFL.IDX PT, R7, R7, 0x1, 0x1c1f ;  /* 0x003c1f0007077f89 */ /* 0x000f2200000e0000 */
[----:B------:R-:W-:-:S06]  /*10720*/  UIMAD UR4, UR5, UR4, URZ ;  /* 0x00000004050472a4 */ /* 0x000fcc000f8e023f */
[----:B------:R-:W-:Y:S02]  /*10730*/  ISETP.GE.OR P2, PT, R0, UR4, P1 ;  /* 0x0000000400007c0c */ /* 0x000fe40008f46670 */
[----:B---3--:R-:W-:-:S05]  /*10740*/  SHF.R.S32.HI R9, RZ, 0x1f, R8 ;  /* 0x0000001fff097819 */ /* 0x008fca0000011408 */
[----:B------:R-:W-:Y:S01]  /*10750*/  IMAD R10, R9, c[0x0][0x428], RZ ;  /* 0x00010a00090a7a24 */ /* 0x000fe200078e02ff */
[----:B------:R-:W-:-:S04]  /*10760*/  IADD3 R9, R0, 0x8, RZ ;  /* 0x0000000800097810 */ /* 0x000fc80007ffe0ff */
[----:B------:R-:W-:Y:S01]  /*10770*/  ISETP.GE.OR P1, PT, R9, UR4, P1 ;  /* 0x0000000409007c0c */ /* 0x000fe20008f26670 */
[C---:B------:R-:W-:Y:S01]  /*10780*/  IMAD R10, R8.reuse, c[0x0][0x42c], R10 ;  /* 0x00010b00080a7a24 */ /* 0x040fe200078e020a */
[----:B-1----:R2:W-:Y:S01]  /*10790*/  @!P2 ST.E [R4.64], R17 ;  /* 0x000000110400a985 */ /* 0x0025e2000c101906 */
[----:B------:R-:W-:-:S05]  /*107a0*/  IMAD.WIDE.U32 R2, R8, c[0x0][0x428], R2 ;  /* 0x00010a0008027a25 */ /* 0x000fca00078e0002 */
[----:B------:R-:W-:-:S05]  /*107b0*/  IADD3 R3, R3, R10, RZ ;  /* 0x0000000a03037210 */ /* 0x000fca0007ffe0ff */
[----:B----4-:R2:W-:Y:S01]  /*107c0*/  @!P1 ST.E [R6.64], R16 ;  /* 0x0000001006009985 */ /* 0x0105e2000c101906 */
[----:B------:R-:W-:Y:S02]  /*107d0*/  ISETP.GE.AND P1, PT, R0, UR4, PT ;  /* 0x0000000400007c0c */ /* 0x000fe4000bf26270 */
[----:B------:R-:W-:-:S04]  /*107e0*/  LEA R11, P0, R2, c[0x0][0x400], 0x2 ;  /* 0x00010000020b7a11 */ /* 0x000fc800078010ff */
[----:B------:R-:W-:Y:S01]  /*107f0*/  LEA.HI.X R10, R2, c[0x0][0x404], R3, 0x2, P0 ;  /* 0x00010100020a7a11 */ /* 0x000fe200000f1403 */
[----:B------:R-:W-:Y:S01]  /*10800*/  BSSY B0, `(.L_x_108) ;  /* 0x0000044000007945 */ /* 0x000fe20003800000 */
[----:B------:R2:W1:Y:S01]  /*10810*/  SHFL.IDX PT, R2, R11, RZ, 0x1c1f ;  /* 0x001c1fff0b027589 */ /* 0x00046200000e0000 */
[----:B------:R-:W-:-:S03]  /*10820*/  ISETP.GE.AND P0, PT, R9, UR4, PT ;  /* 0x0000000409007c0c */ /* 0x000fc6000bf06270 */
[----:B------:R2:W3:Y:S01]  /*10830*/  SHFL.IDX PT, R3, R10, RZ, 0x1c1f ;  /* 0x001c1fff0a037589 */ /* 0x0004e200000e0000 */
[----:B------:R-:W-:Y:S05]  /*10840*/  @P1 BRA `(.L_x_109) ;  /* 0x000003f000001947 */ /* 0x000fea0003800000 */
[----:B-----5:R-:W-:Y:S02]  /*10850*/  ISETP.GE.AND P5, PT, R45, c[0x0][0x3c8], PT ;  /* 0x0000f2002d007a0c */ /* 0x020fe40003fa6270 */
[----:B------:R-:W-:Y:S02]  /*10860*/  ISETP.GE.AND P1, PT, R43, c[0x0][0x3c8], PT ;  /* 0x0000f2002b007a0c */ /* 0x000fe40003f26270 */
[----:B------:R-:W-:Y:S02]  /*10870*/  ISETP.GE.AND P4, PT, R41, c[0x0][0x3c8], PT ;  /* 0x0000f20029007a0c */ /* 0x000fe40003f86270 */
[----:B------:R-:W-:-:S07]  /*10880*/  ISETP.GE.AND P2, PT, R39, c[0x0][0x3c8], PT ;  /* 0x0000f20027007a0c */ /* 0x000fce0003f46270 */
[----:B-123--:R-:W-:Y:S02]  /*10890*/  @!P5 IMAD.WIDE R6, R45, 0x4, R2 ;  /* 0x000000042d06d825 */ /* 0x00efe400078e0202 */
[----:B------:R-:W-:-:S03]  /*108a0*/  @!P1 LEA R4, P3, R43, R2, 0x2 ;  /* 0x000000022b049211 */ /* 0x000fc600078610ff */
[----:B------:R1:W-:Y:S01]  /*108b0*/  @!P5 ST.E.64 [R6.64], R132 ;  /* 0x000000840600d985 */ /* 0x0003e2000c101b06 */
[----:B------:R-:W-:Y:S02]  /*108c0*/  @!P1 LEA.HI.X R5, R43, R3, R44, 0x2, P3 ;  /* 0x000000032b059211 */ /* 0x000fe400018f142c */
[----:B------:R-:W-:-:S03]  /*108d0*/  ISETP.GE.AND P5, PT, R37, c[0x0][0x3c8], PT ;  /* 0x0000f20025007a0c */ /* 0x000fc60003fa6270 */
[----:B------:R2:W-:Y:S01]  /*108e0*/  @!P1 ST.E.64 [R4.64], R128 ;  /* 0x0000008004009985 */ /* 0x0005e2000c101b06 */
[----:B------:R-:W-:Y:S02]  /*108f0*/  ISETP.GE.AND P1, PT, R35, c[0x0][0x3c8], PT ;  /* 0x0000f20023007a0c */ /* 0x000fe40003f26270 */
[----:B-1----:R-:W-:-:S04]  /*10900*/  @!P4 LEA R6, P3, R41, R2, 0x2 ;  /* 0x000000022906c211 */ /* 0x002fc800078610ff */
[----:B------:R-:W-:Y:S02]  /*10910*/  @!P4 LEA.HI.X R7, R41, R3, R42, 0x2, P3 ;  /* 0x000000032907c211 */ /* 0x000fe400018f142a */
[----:B--2---:R-:W-:-:S03]  /*10920*/  @!P2 LEA R4, P3, R39, R2, 0x2 ;  /* 0x000000022704a211 */ /* 0x004fc600078610ff */
        /* <DEDUP_REMOVED lines=28> */
[----:B-1----:R-:W-:-:S04]  /*10af0*/  @!P3 LEA R6, P4, R25, R2, 0x2 ;  /* 0x000000021906b211 */ /* 0x002fc800078810ff */
[-C--:B------:R-:W-:Y:S02]  /*10b00*/  @!P3 LEA.HI.X R7, R25, R3.reuse, R26, 0x2, P4 ;  /* 0x000000031907b211 */ /* 0x080fe400020f141a */
[-C--:B--2---:R-:W-:Y:S02]  /*10b10*/  @!P2 LEA R4, P1, R23, R2.reuse, 0x2 ;  /* 0x000000021704a211 */ /* 0x084fe400078210ff */
[----:B------:R-:W-:Y:S01]  /*10b20*/  ISETP.GE.AND P4, PT, R19, c[0x0][0x3c8], PT ;  /* 0x0000f20013007a0c */ /* 0x000fe20003f86270 */
[----:B------:R1:W-:Y:S01]  /*10b30*/  @!P3 ST.E.64 [R6.64], R92 ;  /* 0x0000005c0600b985 */ /* 0x0003e2000c101b06 */
[----:B------:R-:W-:Y:S02]  /*10b40*/  @!P2 LEA.HI.X R5, R23, R3, R24, 0x2, P1 ;  /* 0x000000031705a211 */ /* 0x000fe400008f1418 */
[----:B------:R-:W-:Y:S02]  /*10b50*/  ISETP.GE.AND P3, PT, R14, c[0x0][0x3c8], PT ;  /* 0x0000f2000e007a0c */ /* 0x000fe40003f66270 */
[----:B------:R-:W-:Y:S01]  /*10b60*/  @!P5 LEA R8, P1, R21, R2, 0x2 ;  /* 0x000000021508d211 */ /* 0x000fe200078210ff */
[----:B------:R2:W-:Y:S01]  /*10b70*/  @!P2 ST.E.64 [R4.64], R88 ;  /* 0x000000580400a985 */ /* 0x0005e2000c101b06 */
[----:B------:R-:W-:-:S02]  /*10b80*/  ISETP.GE.AND P2, PT, R12, c[0x0][0x3c8], PT ;  /* 0x0000f2000c007a0c */ /* 0x000fc40003f46270 */
[----:B------:R-:W-:-:S05]  /*10b90*/  @!P5 LEA.HI.X R9, R21, R3, R22, 0x2, P1 ;  /* 0x000000031509d211 */ /* 0x000fca00008f1416 */
[----:B------:R3:W-:Y:S01]  /*10ba0*/  @!P5 ST.E.64 [R8.64], R84 ;  /* 0x000000540800d985 */ /* 0x0007e2000c101b06 */
[----:B-1----:R-:W-:-:S04]  /*10bb0*/  @!P4 LEA R6, P1, R19, R2, 0x2 ;  /* 0x000000021306c211 */ /* 0x002fc800078210ff */
[----:B------:R-:W-:Y:S02]  /*10bc0*/  @!P4 LEA.HI.X R7, R19, R3, R20, 0x2, P1 ;  /* 0x000000031307c211 */ /* 0x000fe400008f1414 */
[----:B--2---:R-:W-:-:S03]  /*10bd0*/  @!P3 LEA R4, P1, R14, R2, 0x2 ;  /* 0x000000020e04b211 */ /* 0x004fc600078210ff */
[----:B------:R3:W-:Y:S01]  /*10be0*/  @!P4 ST.E.64 [R6.64], R80 ;  /* 0x000000500600c985 */ /* 0x0007e2000c101b06 */
[----:B------:R-:W-:Y:S02]  /*10bf0*/  @!P3 LEA.HI.X R5, R14, R3, R15, 0x2, P1 ;  /* 0x000000030e05b211 */ /* 0x000fe400008f140f */
[----:B------:R-:W-:-:S03]  /*10c00*/  @!P2 LEA R2, P1, R12, R2, 0x2 ;  /* 0x000000020c02a211 */ /* 0x000fc600078210ff */
[----:B------:R3:W-:Y:S01]  /*10c10*/  @!P3 ST.E.64 [R4.64], R76 ;  /* 0x0000004c0400b985 */ /* 0x0007e2000c101b06 */
[----:B------:R-:W-:-:S05]  /*10c20*/  @!P2 LEA.HI.X R3, R12, R3, R13, 0x2, P1 ;  /* 0x000000030c03a211 */ /* 0x000fca00008f140d */
[----:B------:R3:W-:Y:S04]  /*10c30*/  @!P2 ST.E.64 [R2.64], R72 ;  /* 0x000000480200a985 */ /* 0x0007e8000c101b06 */
.L_x_109:
[----:B------:R-:W-:Y:S05]  /*10c40*/  BSYNC B0 ;  /* 0x0000000000007941 */ /* 0x000fea0003800000 */
.L_x_108:
[----:B---3--:R3:W4:Y:S04]  /*10c50*/  SHFL.IDX PT, R3, R10, 0x1, 0x1c1f ;  /* 0x003c1f000a037f89 */ /* 0x00872800000e0000 */
[----:B-1----:R3:W1:Y:S01]  /*10c60*/  SHFL.IDX PT, R2, R11, 0x1, 0x1c1f ;  /* 0x003c1f000b027f89 */ /* 0x00266200000e0000 */
[----:B------:R-:W-:Y:S05]  /*10c70*/  @P0 BRA `(.L_x_110) ;  /* 0x000006d000000947 */ /* 0x000fea0003800000 */
[----:B-----5:R-:W-:Y:S02]  /*10c80*/  ISETP.GE.AND P1, PT, R45, c[0x0][0x3c8], PT ;  /* 0x0000f2002d007a0c */ /* 0x020fe40003f26270 */
[----:B------:R-:W-:Y:S02]  /*10c90*/  ISETP.GE.AND P2, PT, R43, c[0x0][0x3c8], PT ;  /* 0x0000f2002b007a0c */ /* 0x000fe40003f46270 */
[----:B------:R-:W-:Y:S02]  /*10ca0*/  ISETP.GE.AND P3, PT, R41, c[0x0][0x3c8], PT ;  /* 0x0000f20029007a0c */ /* 0x000fe40003f66270 */
[----:B------:R-:W-:-:S07]  /*10cb0*/  ISETP.GE.AND P0, PT, R39, c[0x0][0x3c8], PT ;  /* 0x0000f20027007a0c */ /* 0x000fce0003f06270 */
[----:B-12-4-:R-:W-:Y:S02]  /*10cc0*/  @!P1 IMAD.WIDE R6, R45, 0x4, R2 ;  /* 0x000000042d069825 */ /* 0x016fe400078e0202 */
[----:B------:R-:W-:-:S03]  /*10cd0*/  @!P2 LEA R4, P5, R43, R2, 0x2 ;  /* 0x000000022b04a211 */ /* 0x000fc600078a10ff */
[----:B------:R1:W-:Y:S01]  /*10ce0*/  @!P1 ST.E.64 [R6.64], R134 ;  /* 0x0000008606009985 */ /* 0x0003e2000c101b06 */
[----:B------:R-:W-:Y:S02]  /*10cf0*/  ISETP.GE.AND P1, PT, R37, c[0x0][0x3c8], PT ;  /* 0x0000f20025007a0c */ /* 0x000fe40003f26270 */
[----:B------:R-:W-:-:S05]  /*10d00*/  @!P2 LEA.HI.X R5, R43, R3, R44, 0x2, P5 ;  /* 0x000000032b05a211 */ /* 0x000fca00028f142c */
[----:B------:R2:W-:Y:S01]  /*10d10*/  @!P2 ST.E.64 [R4.64], R130 ;  /* 0x000000820400a985 */ /* 0x0005e2000c101b06 */
[----:B------:R-:W-:Y:S02]  /*10d20*/  ISETP.GE.AND P2, PT, R35, c[0x0][0x3c8], PT ;  /* 0x0000f20023007a0c */ /* 0x000fe40003f46270 */
[----:B-1----:R-:W-:-:S04]  /*10d30*/  @!P3 LEA R6, P4, R41, R2, 0x2 ;  /* 0x000000022906b211 */ /* 0x002fc800078810ff */
[-C--:B------:R-:W-:Y:S02]  /*10d40*/  @!P3 LEA.HI.X R7, R41, R3.reuse, R42, 0x2, P4 ;  /* 0x000000032907b211 */ /* 0x080fe400020f142a */
[----:B------:R-:W-:Y:S02]  /*10d50*/  ISETP.GE.AND P4, PT, R33, c[0x0][0x3c8], PT ;  /* 0x0000f20021007a0c */ /* 0x000fe40003f86270 */
[-C--:B--2---:R-:W-:Y:S01]  /*10d60*/  @!P0 LEA R4, P5, R39, R2.reuse, 0x2 ;  /* 0x0000000227048211 */ /* 0x084fe200078a10ff */
[----:B------:R1:W-:Y:S01]  /*10d70*/  @!P3 ST.E.64 [R6.64], R126 ;  /* 0x0000007e0600b985 */ /* 0x0003e2000c101b06 */
[----:B------:R-:W-:Y:S02]  /*10d80*/  @!P1 LEA R8, P3, R37, R2, 0x2 ;  /* 0x0000000225089211 */ /* 0x000fe400078610ff */
[-C--:B------:R-:W-:Y:S02]  /*10d90*/  @!P0 LEA.HI.X R5, R39, R3.reuse, R40, 0x2, P5 ;  /* 0x0000000327058211 */ /* 0x080fe400028f1428 */
[----:B------:R-:W-:-:S02]  /*10da0*/  @!P1 LEA.HI.X R9, R37, R3, R38, 0x2, P3 ;  /* 0x0000000325099211 */ /* 0x000fc400018f1426 */
[----:B------:R-:W-:Y:S01]  /*10db0*/  ISETP.GE.AND P3, PT, R31, c[0x0][0x3c8], PT ;  /* 0x0000f2001f007a0c */ /* 0x000fe20003f66270 */
[----:B------:R2:W-:Y:S04]  /*10dc0*/  @!P0 ST.E.64 [R4.64], R122 ;  /* 0x0000007a04008985 */ /* 0x0005e8000c101b06 */
[----:B------:R4:W-:Y:S01]  /*10dd0*/  @!P1 ST.E.64 [R8.64], R118 ;  /* 0x0000007608009985 */ /* 0x0009e2000c101b06 */
[----:B------:R-:W-:Y:S02]  /*10de0*/  ISETP.GE.AND P1, PT, R29, c[0x0][0x3c8], PT ;  /* 0x0000f2001d007a0c */ /* 0x000fe40003f26270 */
[----:B-1----:R-:W-:-:S04]  /*10df0*/  @!P2 LEA R6, P0, R35, R2, 0x2 ;  /* 0x000000022306a211 */ /* 0x002fc800078010ff */
[-C--:B------:R-:W-:Y:S02]  /*10e00*/  @!P2 LEA.HI.X R7, R35, R3.reuse, R36, 0x2, P0 ;  /* 0x000000032307a211 */ /* 0x080fe400000f1424 */
[----:B------:R-:W-:Y:S02]  /*10e10*/  ISETP.GE.AND P0, PT, R27, c[0x0][0x3c8], PT ;  /* 0x0000f2001b007a0c */ /* 0x000fe40003f06270 */
[CC--:B--2---:R-:W-:Y:S01]  /*10e20*/  @!P4 LEA R4, P5, R33.reuse, R2.reuse, 0x2 ;  /* 0x000000022104c211 */ /* 0x0c4fe200078a10ff */
[----:B------:R1:W-:Y:S03]  /*10e30*/  @!P2 ST.E.64 [R6.64], R114 ;  /* 0x000000720600a985 */ /* 0x0003e6000c101b06 */
[----:B------:R-:W-:Y:S02]  /*10e40*/  @!P4 LEA.HI.X R5, R33, R3, R34, 0x2, P5 ;  /* 0x000000032105c211 */ /* 0x000fe400028f1422 */
[----:B----4-:R-:W-:-:S03]  /*10e50*/  @!P3 LEA R8, P2, R31, R2, 0x2 ;  /* 0x000000021f08b211 */ /* 0x010fc600078410ff */
[----:B------:R2:W-:Y:S01]  /*10e60*/  @!P4 ST.E.64 [R4.64], R110 ;  /* 0x0000006e0400c985 */ /* 0x0005e2000c101b06 */
[----:B------:R-:W-:Y:S02]  /*10e70*/  ISETP.GE.AND P4, PT, R25, c[0x0][0x3c8], PT ;  /* 0x0000f20019007a0c */ /* 0x000fe40003f86270 */
[----:B------:R-:W-:-:S05]  /*10e80*/  @!P3 LEA.HI.X R9, R31, R3, R32, 0x2, P2 ;  /* 0x000000031f09b211 */ /* 0x000fca00010f1420 */
[----:B------:R-:W-:Y:S01]  /*10e90*/  @!P3 ST.E.64 [R8.64], R106 ;  /* 0x0000006a0800b985 */ /* 0x000fe2000c101b06 */
[----:B------:R-:W-:Y:S02]  /*10ea0*/  ISETP.GE.AND P3, PT, R23, c[0x0][0x3c8], PT ;  /* 0x0000f20017007a0c */ /* 0x000fe40003f66270 */
[----:B-1----:R-:W-:-:S04]  /*10eb0*/  @!P0 LEA R6, P2, R27, R2, 0x2 ;  /* 0x000000021b068211 */ /* 0x002fc800078410ff */
[----:B------:R-:W-:Y:S02]  /*10ec0*/  @!P0 LEA.HI.X R7, R27, R3, R28, 0x2, P2 ;  /* 0x000000031b078211 */ /* 0x000fe400010f141c */
[----:B------:R-:W-:Y:S02]  /*10ed0*/  ISETP.GE.AND P2, PT, R21, c[0x0][0x3c8], PT ;  /* 0x0000f20015007a0c */ /* 0x000fe40003f46270 */
[----:B--2---:R-:W-:-:S04]  /*10ee0*/  @!P1 LEA R4, P5, R29, R2, 0x2 ;  /* 0x000000021d049211 */ /* 0x004fc800078a10ff */
[----:B------:R-:W-:-:S05]  /*10ef0*/  @!P1 LEA.HI.X R5, R29, R3, R30, 0x2, P5 ;  /* 0x000000031d059211 */ /* 0x000fca00028f141e */
[----:B------:R1:W-:Y:S01]  /*10f00*/  @!P1 ST.E.64 [R4.64], R102 ;  /* 0x0000006604009985 */ /* 0x0003e2000c101b06 */
[----:B------:R-:W-:-:S03]  /*10f10*/  ISETP.GE.AND P1, PT, R19, c[0x0][0x3c8], PT ;  /* 0x0000f20013007a0c */ /* 0x000fc60003f26270 */
[----:B------:R2:W-:Y:S01]  /*10f20*/  @!P0 ST.E.64 [R6.64], R98 ;  /* 0x0000006206008985 */ /* 0x0005e2000c101b06 */
[----:B------:R-:W-:Y:S02]  /*10f30*/  ISETP.GE.AND P0, PT, R14, c[0x0][0x3c8], PT ;  /* 0x0000f2000e007a0c */ /* 0x000fe40003f06270 */
[----:B-1----:R-:W-:-:S04]  /*10f40*/  @!P4 LEA R4, P5, R25, R2, 0x2 ;  /* 0x000000021904c211 */ /* 0x002fc800078a10ff */
[----:B------:R-:W-:Y:S02]  /*10f50*/  @!P4 LEA.HI.X R5, R25, R3, R26, 0x2, P5 ;  /* 0x000000031905c211 */ /* 0x000fe400028f141a */
[----:B---3--:R-:W-:-:S03]  /*10f60*/  @!P3 LEA R10, P5, R23, R2, 0x2 ;  /* 0x00000002170ab211 */ /* 0x008fc600078a10ff */
[----:B------:R1:W-:Y:S01]  /*10f70*/  @!P4 ST.E.64 [R4.64], R94 ;  /* 0x0000005e0400c985 */ /* 0x0003e2000c101b06 */
[-C--:B------:R-:W-:Y:S02]  /*10f80*/  @!P2 LEA R8, P4, R21, R2.reuse, 0x2 ;  /* 0x000000021508a211 */ /* 0x080fe400078810ff */
[-C--:B------:R-:W-:Y:S02]  /*10f90*/  @!P3 LEA.HI.X R11, R23, R3.reuse, R24, 0x2, P5 ;  /* 0x00000003170bb211 */ /* 0x080fe400028f1418 */
[----:B--2---:R-:W-:Y:S02]  /*10fa0*/  @!P1 LEA R6, P5, R19, R2, 0x2 ;  /* 0x0000000213069211 */ /* 0x004fe400078a10ff */
[-C--:B------:R-:W-:Y:S01]  /*10fb0*/  @!P2 LEA.HI.X R9, R21, R3.reuse, R22, 0x2, P4 ;  /* 0x000000031509a211 */ /* 0x080fe200020f1416 */
[----:B------:R2:W-:Y:S01]  /*10fc0*/  @!P3 ST.E.64 [R10.64], R90 ;  /* 0x0000005a0a00b985 */ /* 0x0005e2000c101b06 */
[----:B------:R-:W-:-:S03]  /*10fd0*/  @!P1 LEA.HI.X R7, R19, R3, R20, 0x2, P5 ;  /* 0x0000000313079211 */ /* 0x000fc600028f1414 */
[----:B------:R2:W-:Y:S04]  /*10fe0*/  @!P2 ST.E.64 [R8.64], R86 ;  /* 0x000000560800a985 */ /* 0x0005e8000c101b06 */
[----:B------:R2:W-:Y:S01]  /*10ff0*/  @!P1 ST.E.64 [R6.64], R82 ;  /* 0x0000005206009985 */ /* 0x0005e2000c101b06 */
[----:B-1----:R-:W-:-:S04]  /*11000*/  @!P0 LEA R4, P4, R14, R2, 0x2 ;  /* 0x000000020e048211 */ /* 0x002fc800078810ff */
[----:B------:R-:W-:-:S05]  /*11010*/  @!P0 LEA.HI.X R5, R14, R3, R15, 0x2, P4 ;  /* 0x000000030e058211 */ /* 0x000fca00020f140f */
[----:B------:R2:W-:Y:S01]  /*11020*/  @!P0 ST.E.64 [R4.64], R78 ;  /* 0x0000004e04008985 */ /* 0x0005e2000c101b06 */
[----:B------:R-:W-:-:S13]  /*11030*/  ISETP.GE.AND P0, PT, R12, c[0x0][0x3c8], PT ;  /* 0x0000f2000c007a0c */ /* 0x000fda0003f06270 */
[----:B------:R-:W-:Y:S05]  /*11040*/  @P0 BRA `(.L_x_110) ;  /* 0x0000030000000947 */ /* 0x000fea0003800000 */
[----:B------:R-:W-:-:S04]  /*11050*/  LEA R2, P0, R12, R2, 0x2 ;  /* 0x000000020c027211 */ /* 0x000fc800078010ff */
[----:B------:R-:W-:-:S05]  /*11060*/  LEA.HI.X R3, R12, R3, R13, 0x2, P0 ;  /* 0x000000030c037211 */ /* 0x000fca00000f140d */
[----:B------:R1:W-:Y:S01]  /*11070*/  ST.E.64 [R2.64], R74 ;  /* 0x0000004a02007985 */ /* 0x0003e2000c101b06 */
[----:B------:R-:W-:Y:S05]  /*11080*/  BRA `(.L_x_110) ;  /* 0x000002c000007947 */ /* 0x000fea0003800000 */
.L_x_106:
[----:B------:R-:W2:Y:S02]  /*11090*/  S2R R4, SR_TID.X ;  /* 0x0000000000047919 */ /* 0x000ea40000002100 */
[----:B--2---:R-:W-:-:S13]  /*110a0*/  ISETP.GT.AND P0, PT, R4, 0x7f, PT ;  /* 0x0000007f0400780c */ /* 0x004fda0003f04270 */
[----:B------:R-:W-:Y:S05]  /*110b0*/  @P0 BRA `(.L_x_110) ;  /* 0x0000029000000947 */ /* 0x000fea0003800000 */
[----:B------:R-:W2:Y:S01]  /*110c0*/  LDL.LU R3, [R1+0x4c] ;  /* 0x00004c0001037983 */ /* 0x000ea20000300800 */
[----:B------:R-:W-:-:S05]  /*110d0*/  MOV R2, c[0x0][0x4e8] ;  /* 0x00013a0000027a02 */ /* 0x000fca0000000f00 */
[----:B------:R-:W-:Y:S01]  /*110e0*/  IMAD R0, R2, c[0x0][0x388], RZ ;  /* 0x0000e20002007a24 */ /* 0x000fe200078e02ff */
[----:B--2---:R-:W-:-:S04]  /*110f0*/  IADD3 R6, R3, R4, RZ ;  /* 0x0000000403067210 */ /* 0x004fc80007ffe0ff */
[----:B------:R-:W-:-:S13]  /*11100*/  ISETP.GE.AND P0, PT, R6, R0, PT ;  /* 0x000000000600720c */ /* 0x000fda0003f06270 */
[----:B------:R-:W-:Y:S05]  /*11110*/  @P0 BRA `(.L_x_110) ;  /* 0x0000023000000947 */ /* 0x000fea0003800000 */
[----:B------:R-:W2:Y:S04]  /*11120*/  LDL.LU R3, [R1+0x44] ;  /* 0x0000440001037983 */ /* 0x000ea80000300800 */
[----:B------:R-:W3:Y:S04]  /*11130*/  LDL.LU R9, [R1+0x40] ;  /* 0x0000400001097983 */ /* 0x000ee80000300800 */
[----:B------:R-:W4:Y:S01]  /*11140*/  LDL.LU R8, [R1+0x48] ;  /* 0x0000480001087983 */ /* 0x000f220000300800 */
[----:B------:R-:W-:-:S13]  /*11150*/  ISETP.NE.AND P0, PT, R2, 0x1, PT ;  /* 0x000000010200780c */ /* 0x000fda0003f05270 */
[----:B------:R-:W-:Y:S01]  /*11160*/  @P0 IMAD.HI.U32 R7, R6, c[0x0][0x4ec], RZ ;  /* 0x00013b0006070a27 */ /* 0x000fe200078e00ff */
[----:B--2---:R-:W-:Y:S02]  /*11170*/  SHF.R.S32.HI R0, RZ, 0x1f, R3 ;  /* 0x0000001fff007819 */ /* 0x004fe40000011403 */
[----:B---3--:R-:W-:-:S03]  /*11180*/  SHF.R.S32.HI R5, RZ, 0x1f, R9 ;  /* 0x0000001fff057819 */ /* 0x008fc60000011409 */
[----:B------:R-:W-:-:S04]  /*11190*/  IMAD R0, R0, c[0x0][0x4d0], RZ ;  /* 0x0001340000007a24 */ /* 0x000fc800078e02ff */
[C---:B------:R-:W-:Y:S01]  /*111a0*/  IMAD R4, R3.reuse, c[0x0][0x4d4], R0 ;  /* 0x0001350003047a24 */ /* 0x040fe200078e0200 */
[----:B------:R-:W-:Y:S01]  /*111b0*/  MOV R0, R6 ;  /* 0x0000000600007202 */ /* 0x000fe20000000f00 */
[----:B------:R-:W-:Y:S01]  /*111c0*/  IMAD.WIDE.U32 R2, R3, c[0x0][0x4d0], RZ ;  /* 0x0001340003027a25 */ /* 0x000fe200078e00ff */
[----:B------:R-:W-:-:S03]  /*111d0*/  @P0 SHF.R.U32.HI R0, RZ, c[0x0][0x4f0], R7 ;  /* 0x00013c00ff000a19 */ /* 0x000fc60000011607 */
[----:B------:R-:W-:Y:S01]  /*111e0*/  IMAD R5, R5, c[0x0][0x4d8], RZ ;  /* 0x0001360005057a24 */ /* 0x000fe200078e02ff */
[----:B------:R-:W-:Y:S02]  /*111f0*/  IADD3 R3, R3, R4, RZ ;  /* 0x0000000403037210 */ /* 0x000fe40007ffe0ff */
[----:B----4-:R-:W-:Y:S01]  /*11200*/  SHF.R.S32.HI R4, RZ, 0x1f, R8 ;  /* 0x0000001fff047819 */ /* 0x010fe20000011408 */
[C---:B------:R-:W-:Y:S01]  /*11210*/  IMAD R7, R9.reuse, c[0x0][0x4dc], R5 ;  /* 0x0001370009077a24 */ /* 0x040fe200078e0205 */
[----:B------:R-:W-:Y:S01]  /*11220*/  IADD3 R5, -R0, RZ, RZ ;  /* 0x000000ff00057210 */ /* 0x000fe20007ffe1ff */
[----:B------:R-:W-:-:S05]  /*11230*/  IMAD.WIDE.U32 R2, R9, c[0x0][0x4d8], R2 ;  /* 0x0001360009027a25 */ /* 0x000fca00078e0002 */
[----:B------:R-:W-:Y:S01]  /*11240*/  IADD3 R3, R3, R7, RZ ;  /* 0x0000000703037210 */ /* 0x000fe20007ffe0ff */
[----:B------:R-:W-:Y:S02]  /*11250*/  IMAD R7, R4, c[0x0][0x4e0], RZ ;  /* 0x0001380004077a24 */ /* 0x000fe400078e02ff */
[----:B------:R-:W-:Y:S02]  /*11260*/  IMAD R4, R5, c[0x0][0x4e8], R6 ;  /* 0x00013a0005047a24 */ /* 0x000fe400078e0206 */
[----:B------:R-:W-:-:S03]  /*11270*/  IMAD.WIDE.U32 R2, R8, c[0x0][0x4e0], R2 ;  /* 0x0001380008027a25 */ /* 0x000fc600078e0002 */
[----:B------:R-:W-:Y:S01]  /*11280*/  SHF.R.S32.HI R5, RZ, 0x1f, R4 ;  /* 0x0000001fff057819 */ /* 0x000fe20000011404 */
[----:B------:R-:W-:Y:S01]  /*11290*/  IMAD R6, R8, c[0x0][0x4e4], R7 ;  /* 0x0001390008067a24 */ /* 0x000fe200078e0207 */
[----:B------:R-:W-:Y:S02]  /*112a0*/  SHF.R.S32.HI R7, RZ, 0x1f, R0 ;  /* 0x0000001fff077819 */ /* 0x000fe40000011400 */
[----:B------:R-:W-:Y:S01]  /*112b0*/  IADD3 R2, P0, R0, R2, RZ ;  /* 0x0000000200027210 */ /* 0x000fe20007f1e0ff */
[----:B------:R-:W-:-:S03]  /*112c0*/  IMAD R0, R5, c[0x0][0x4c8], RZ ;  /* 0x0001320005007a24 */ /* 0x000fc600078e02ff */
[----:B------:R-:W-:Y:S01]  /*112d0*/  IADD3.X R3, R7, R3, R6, P0, !PT ;  /* 0x0000000307037210 */ /* 0x000fe200007fe406 */
[----:B------:R-:W-:-:S04]  /*112e0*/  IMAD R0, R4, c[0x0][0x4cc], R0 ;  /* 0x0001330004007a24 */ /* 0x000fc800078e0200 */
[----:B------:R-:W-:-:S05]  /*112f0*/  IMAD.WIDE.U32 R2, R4, c[0x0][0x4c8], R2 ;  /* 0x0001320004027a25 */ /* 0x000fca00078e0002 */
[----:B------:R-:W-:Y:S02]  /*11300*/  IADD3 R0, R3, R0, RZ ;  /* 0x0000000003007210 */ /* 0x000fe40007ffe0ff */
[----:B------:R-:W-:-:S04]  /*11310*/  LEA R4, P0, R2, c[0x0][0x4a8], 0x2 ;  /* 0x00012a0002047a11 */ /* 0x000fc800078010ff */
[----:B------:R-:W-:Y:S02]  /*11320*/  LEA.HI.X R5, R2, c[0x0][0x4ac], R0, 0x2, P0 ;  /* 0x00012b0002057a11 */ /* 0x000fe400000f1400 */
[----:B------:R-:W-:-:S05]  /*11330*/  MOV R0, 0xff800000 ;  /* 0xff80000000007802 */ /* 0x000fca0000000f00 */
[----:B------:R2:W-:Y:S02]  /*11340*/  STG.E [R4.64], R0 ;  /* 0x0000000004007986 */ /* 0x0005e4000c101906 */
.L_x_110:
[----:B------:R-:W-:Y:S05]  /*11350*/  BSYNC B1 ;  /* 0x0000000000017941 */ /* 0x000fea0003800000 */
.L_x_105:
[----:B--2---:R-:W2:Y:S02]  /*11360*/  LDL R0, [R1+0xd0] ;  /* 0x0000d00001007983 */ /* 0x004ea40000100800 */
[----:B--2---:R-:W-:-:S13]  /*11370*/  ISETP.NE.AND P0, PT, R0, RZ, PT ;  /* 0x000000ff0000720c */ /* 0x004fda0003f05270 */
[----:B------:R-:W-:Y:S01]  /*11380*/  @P0 WARPSYNC 0xffffffff ;  /* 0xffffffff00000948 */ /* 0x000fe20003800000 */
[----:B------:R-:W-:Y:S06]  /*11390*/  @P0 BAR.SYNC.DEFER_BLOCKING 0x5, 0x100 ;  /* 0x0144000000000b1d */ /* 0x000fec0000010000 */
[----:B------:R-:W2:Y:S04]  /*113a0*/  @P0 LDS R0, [0x10100] ;  /* 0x01010000ff000984 */ /* 0x000ea80000000800 */
[----:B--2---:R2:W-:Y:S04]  /*113b0*/  @P0 STL [R1+0x50], R0 ;  /* 0x0000500001000387 */ /* 0x0045e80000100800 */
[----:B------:R-:W-:Y:S06]  /*113c0*/  @P0 BAR.ARV 0x4, 0x100 ;  /* 0x0104000000000b1d */ /* 0x000fec0000002000 */
[----:B------:R-:W-:Y:S05]  /*113d0*/  @P0 BRA `(.L_x_111) ;  /* 0x0000007000000947 */ /* 0x000fea0003800000 */
[----:B------:R-:W-:Y:S05]  /*113e0*/  BRA.DIV ~URZ, `(.L_x_112) ;  /* 0x00002d727f007947 */ /* 0x000fea000b800000 */
[----:B--2---:R2:W3:Y:S02]  /*113f0*/  SHFL.IDX PT, R0, R18, RZ, 0x1f ;  /* 0x00001fff12007589 */ /* 0x0044e400000e0000 */
.L_x_131:
[----:B------:R-:W-:Y:S01]  /*11400*/  WARPSYNC 0xffffffff ;  /* 0xffffffff00007948 */ /* 0x000fe20003800000 */
[----:B------:R-:W-:Y:S06]  /*11410*/  BAR.SYNC.DEFER_BLOCKING 0x4, 0x100 ;  /* 0x0104000000007b1d */ /* 0x000fec0000010000 */
[----:B---3--:R3:W-:Y:S04]  /*11420*/  STL [R1+0x50], R0 ;  /* 0x0000500001007387 */ /* 0x0087e80000100800 */
[----:B------:R3:W-:Y:S04]  /*11430*/  @!P6 STS [0x10100], R18 ;  /* 0x01010012ff00e388 */ /* 0x0007e80000000800 */
[----:B------:R-:W-:Y:S06]  /*11440*/  BAR.ARV 0x5, 0x100 ;  /* 0x0144000000007b1d */ /* 0x000fec0000002000 */
.L_x_111:
[----:B--23--:R-:W2:Y:S02]  /*11450*/  LDL R0, [R1+0x50] ;  /* 0x0000500001007983 */ /* 0x00cea40000100800 */
[----:B--2---:R-:W-:-:S13]  /*11460*/  ISETP.GE.AND P0, PT, R0, c[0x0][0x538], PT ;  /* 0x00014e0000007a0c */ /* 0x004fda0003f06270 */
[----:B-1--45:R-:W-:Y:S01]  /*11470*/  @P0 CALL.REL.NOINC `(.L_x_113) ;  /* 0x0000001000000944 */ /* 0x032fe20003c00000 */
[----:B------:R-:W-:Y:S05]  /*11480*/  BRA `(.L_x_114) ;  /* 0xfffef59000007947 */ /* 0x000fea000383ffff */
.L_x_113:
[----:B------:R-:W-:Y:S05]  /*11490*/  EXIT ;  /* 0x000000000000794d */ /* 0x000fea0003800000 */
.L_x_77:
[----:B------:R-:W-:Y:S01]  /*114a0*/  IMAD.MOV.U32 R36, RZ, RZ, R0 ;  /* 0x000000ffff247224 */ /* 0x000fe200078e0000 */
[----:B------:R-:W-:Y:S01]  /*114b0*/  MOV R52, RZ ;  /* 0x000000ff00347202 */ /* 0x000fe20000000f00 */
[----:B------:R-:W-:Y:S01]  /*114c0*/  IMAD.MOV.U32 R3, RZ, RZ, 0x181f ;  /* 0x0000181fff037424 */ /* 0x000fe200078e00ff */
[----:B------:R-:W-:Y:S02]  /*114d0*/  MOV R2, 0x114f0 ;  /* 0x000114f000027802 */ /* 0x000fe40000000f00 */
[----:B------:R-:W-:Y:S05]  /*114e0*/  CALL.REL.NOINC `($__internal_1_$__cuda_sm70_shflsync_idx_p) ;  /* 0x00002d4000007944 */ /* 0x000fea0003c00000 */
[----:B------:R-:W-:Y:S01]  /*114f0*/  MOV R5, R52 ;  /* 0x0000003400057202 */ /* 0x000fe20000000f00 */
[----:B------:R-:W-:Y:S05]  /*11500*/  BRA `(.L_x_115) ;  /* 0xffff268000007947 */ /* 0x000fea000383ffff */
.L_x_78:
[----:B------:R-:W-:Y:S01]  /*11510*/  IMAD.MOV.U32 R36, RZ, RZ, R4 ;  /* 0x000000ffff247224 */ /* 0x000fe200078e0004 */
[----:B------:R-:W-:Y:S01]  /*11520*/  MOV R52, RZ ;  /* 0x000000ff00347202 */ /* 0x000fe20000000f00 */
[----:B------:R-:W-:Y:S01]  /*11530*/  IMAD.MOV.U32 R3, RZ, RZ, 0x181f ;  /* 0x0000181fff037424 */ /* 0x000fe200078e00ff */
[----:B------:R-:W-:Y:S02]  /*11540*/  MOV R2, 0x11560 ;  /* 0x0001156000027802 */ /* 0x000fe40000000f00 */
[----:B-12---:R-:W-:Y:S05]  /*11550*/  CALL.REL.NOINC `($__internal_1_$__cuda_sm70_shflsync_idx_p) ;  /* 0x00002cd000007944 */ /* 0x006fea0003c00000 */
[----:B------:R-:W-:Y:S01]  /*11560*/  ISETP.GE.AND P2, PT, R241, c[0x0][0x1d4], PT ;  /* 0x00007500f1007a0c */ /* 0x000fe20003f46270 */
[----:B------:R-:W-:Y:S01]  /*11570*/  IMAD.MOV.U32 R36, RZ, RZ, R0 ;  /* 0x000000ffff247224 */ /* 0x000fe200078e0000 */
[----:B------:R-:W-:Y:S02]  /*11580*/  IADD3 R2, P0, R52, R158, RZ ;  /* 0x0000009e34027210 */ /* 0x000fe40007f1e0ff */
[----:B------:R-:W-:-:S03]  /*11590*/  SEL R6, RZ, 0x10, P2 ;  /* 0x00000010ff067807 */ /* 0x000fc60001000000 */
[----:B------:R-:W-:Y:S01]  /*115a0*/  IMAD.X R3, R5, 0x1, R68, P0 ;  /* 0x0000000105037824 */ /* 0x000fe200000e0644 */
[----:B------:R-:W-:-:S05]  /*115b0*/  ISETP.GE.AND P0, PT, R242, c[0x0][0x1d4], PT ;  /* 0x00007500f2007a0c */ /* 0x000fca0003f06270 */
[----:B------:R-:W-:Y:S01]  /*115c0*/  @!PT LDS RZ, [RZ] ;  /* 0x00000000fffff984 */ /* 0x000fe20000000800 */
[----:B------:R-:W-:Y:S01]  /*115d0*/  @!PT LDS RZ, [RZ] ;  /* 0x00000000fffff984 */ /* 0x000fe20000000800 */
[----:B------:R-:W-:Y:S01]  /*115e0*/  @!PT LDS RZ, [RZ] ;  /* 0x00000000fffff984 */ /* 0x000fe20000000800 */
[----:B------:R1:W-:Y:S02]  /*115f0*/  LDGSTS.E.BYPASS.LTC128B.128 [R227+0x8100], [R2.64], !P2 ;  /* 0x0810000002e37fae */ /* 0x0003e4000d101d46 */
[----:B-1----:R-:W-:Y:S01]  /*11600*/  IADD3 R2, P5, R52, R159, RZ ;  /* 0x0000009f34027210 */ /* 0x002fe20007fbe0ff */
[----:B------:R-:W-:-:S04]  /*11610*/  IMAD.MOV.U32 R52, RZ, RZ, 0x1 ;  /* 0x00000001ff347424 */ /* 0x000fc800078e00ff */
[----:B------:R-:W-:Y:S01]  /*11620*/  IMAD.X R3, R5, 0x1, R69, P5 ;  /* 0x0000000105037824 */ /* 0x000fe200028e0645 */
[----:B------:R-:W-:-:S04]  /*11630*/  SEL R5, RZ, 0x10, P0 ;  /* 0x00000010ff057807 */ /* 0x000fc80000000000 */
[----:B------:R1:W-:Y:S02]  /*11640*/  LDGSTS.E.BYPASS.LTC128B.128 [R227+0xc100], [R2.64], !P0 ;  /* 0x0c10000002e37fae */ /* 0x0003e4000c101d46 */
[----:B-1----:R-:W-:Y:S01]  /*11650*/  IMAD.MOV.U32 R3, RZ, RZ, 0x181f ;  /* 0x0000181fff037424 */ /* 0x002fe200078e00ff */
[----:B------:R-:W-:Y:S02]  /*11660*/  MOV R2, 0x11680 ;  /* 0x0001168000027802 */ /* 0x000fe40000000f00 */
[----:B------:R-:W-:Y:S05]  /*11670*/  CALL.REL.NOINC `($__internal_1_$__cuda_sm70_shflsync_idx_p) ;  /* 0x00002bb000007944 */ /* 0x000fea0003c00000 */
[----:B------:R-:W-:Y:S01]  /*11680*/  IMAD.MOV.U32 R7, RZ, RZ, R52 ;  /* 0x000000ffff077224 */ /* 0x000fe200078e0034 */
[----:B------:R-:W-:Y:S01]  /*11690*/  MOV R52, 0x1 ;  /* 0x0000000100347802 */ /* 0x000fe20000000f00 */
[----:B------:R-:W-:Y:S01]  /*116a0*/  IMAD.MOV.U32 R36, RZ, RZ, R4 ;  /* 0x000000ffff247224 */ /* 0x000fe200078e0004 */
[----:B------:R-:W-:Y:S02]  /*116b0*/  MOV R3, 0x181f ;  /* 0x0000181f00037802 */ /* 0x000fe40000000f00 */
[----:B------:R-:W-:Y:S02]  /*116c0*/  MOV R2, 0x116e0 ;  /* 0x000116e000027802 */ /* 0x000fe40000000f00 */
[----:B------:R-:W-:Y:S05]  /*116d0*/  CALL.REL.NOINC `($__internal_1_$__cuda_sm70_shflsync_idx_p) ;  /* 0x00002b5000007944 */ /* 0x000fea0003c00000 */
[----:B------:R-:W-:Y:S01]  /*116e0*/  IADD3 R8, -R6, 0x10, RZ ;  /* 0x0000001006087810 */ /* 0x000fe20007ffe1ff */
[----:B------:R-:W-:Y:S01]  /*116f0*/  IMAD.MOV.U32 R36, RZ, RZ, R0 ;  /* 0x000000ffff247224 */ /* 0x000fe200078e0000 */
[----:B------:R-:W-:-:S02]  /*11700*/  IADD3 R2, -R5, 0x10, RZ ;  /* 0x0000001005027810 */ /* 0x000fc40007ffe1ff */
[----:B------:R-:W-:Y:S02]  /*11710*/  LOP3.LUT R8, R8, 0xf, RZ, 0xc0, !PT ;  /* 0x0000000f08087812 */ /* 0x000fe400078ec0ff */
[----:B------:R-:W-:Y:S02]  /*11720*/  ISETP.NE.U32.AND P6, PT, R6, RZ, PT ;  /* 0x000000ff0600720c */ /* 0x000fe40003fc5070 */
[----:B------:R-:W-:Y:S02]  /*11730*/  IADD3 R8, P2, P0, R8, R52, R158 ;  /* 0x0000003408087210 */ /* 0x000fe4000785e09e */
[----:B------:R-:W-:Y:S02]  /*11740*/  ISETP.NE.U32.AND P5, PT, R5, RZ, PT ;  /* 0x000000ff0500720c */ /* 0x000fe40003fa5070 */
[----:B------:R-:W-:Y:S02]  /*11750*/  LOP3.LUT R2, R2, 0xf, RZ, 0xc0, !PT ;  /* 0x0000000f02027812 */ /* 0x000fe400078ec0ff */
[----:B------:R-:W-:-:S02]  /*11760*/  IADD3.X R9, RZ, R7, R68, P2, P0 ;  /* 0x00000007ff097210 */ /* 0x000fc400017e0444 */
[----:B------:R-:W-:Y:S01]  /*11770*/  IADD3 R2, P2, P0, R2, R52, R159 ;  /* 0x0000003402027210 */ /* 0x000fe2000785e09f */
[----:B------:R-:W-:Y:S02]  /*11780*/  IMAD.MOV.U32 R52, RZ, RZ, 0x2 ;  /* 0x00000002ff347424 */ /* 0x000fe400078e00ff */
[----:B------:R-:W-:Y:S01]  /*11790*/  @!PT LDS RZ, [RZ] ;  /* 0x00000000fffff984 */ /* 0x000fe20000000800 */
[----:B------:R-:W-:Y:S01]  /*117a0*/  @!PT LDS RZ, [RZ] ;  /* 0x00000000fffff984 */ /* 0x000fe20000000800 */
[----:B------:R-:W-:Y:S01]  /*117b0*/  @!PT LDS RZ, [RZ] ;  /* 0x00000000fffff984 */ /* 0x000fe20000000800 */
[----:B------:R1:W-:Y:S01]  /*117c0*/  LDGSTS.E.BYPASS.LTC128B.128.ZFILL [R227+0x9100], [R8.64], P6 ;  /* 0x0910000008e37fae */ /* 0x0003e2000b141d46 */
[----:B------:R-:W-:-:S05]  /*117d0*/  IADD3.X R3, RZ, R7, R69, P2, P0 ;  /* 0x00000007ff037210 */ /* 0x000fca00017e0445 */
[----:B------:R2:W-:Y:S02]  /*117e0*/  LDGSTS.E.BYPASS.LTC128B.128.ZFILL [R227+0xd100], [R2.64], P5 ;  /* 0x0d10000002e37fae */ /* 0x0005e4000a941d46 */
[----:B--2---:R-:W-:Y:S01]  /*117f0*/  IMAD.MOV.U32 R3, RZ, RZ, 0x181f ;  /* 0x0000181fff037424 */ /* 0x004fe200078e00ff */
[----:B------:R-:W-:Y:S02]  /*11800*/  MOV R2, 0x11820 ;  /* 0x0001182000027802 */ /* 0x000fe40000000f00 */
[----:B-1----:R-:W-:Y:S05]  /*11810*/  CALL.REL.NOINC `($__internal_1_$__cuda_sm70_shflsync_idx_p) ;  /* 0x00002a1000007944 */ /* 0x002fea0003c00000 */
        /* <DEDUP_REMOVED lines=32> */
[----:B------:R-:W-:Y:S01]  /*11a20*/  MOV R4, R52 ;  /* 0x0000003400047202 */ /* 0x000fe20000000f00 */
[----:B------:R-:W-:Y:S05]  /*11a30*/  BRA `(.L_x_116) ;  /* 0xffff233000007947 */ /* 0x000fea000383ffff */
.L_x_79:
[----:B------:R-:W-:Y:S01]  /*11a40*/  IMAD.MOV.U32 R36, RZ, RZ, R4 ;  /* 0x000000ffff247224 */ /* 0x000fe200078e0004 */
[----:B------:R-:W-:Y:S01]  /*11a50*/  MOV R52, RZ ;  /* 0x000000ff00347202 */ /* 0x000fe20000000f00 */
[----:B------:R-:W-:Y:S01]  /*11a60*/  IMAD.MOV.U32 R3, RZ, RZ, 0x1c1f ;  /* 0x00001c1fff037424 */ /* 0x000fe200078e00ff */
[----:B------:R-:W-:-:S02]  /*11a70*/  MOV R2, 0x11a90 ;  /* 0x00011a9000027802 */ /* 0x000fc40000000f00 */
[----:B------:R-:W-:Y:S05]  /*11a80*/  CALL.REL.NOINC `($__internal_1_$__cuda_sm70_shflsync_idx_p) ;  /* 0x000027a000007944 */ /* 0x000fea0003c00000 */
[----:B------:R-:W-:Y:S05]  /*11a90*/  BRA `(.L_x_117) ;  /* 0xffff24d000007947 */ /* 0x000fea000383ffff */
.L_x_80:
[----:B------:R-:W-:Y:S01]  /*11aa0*/  IMAD.MOV.U32 R36, RZ, RZ, R4 ;  /* 0x000000ffff247224 */ /* 0x000fe200078e0004 */
[----:B------:R-:W-:Y:S01]  /*11ab0*/  MOV R52, 0x1 ;  /* 0x0000000100347802 */ /* 0x000fe20000000f00 */
[----:B------:R-:W-:Y:S01]  /*11ac0*/  IMAD.MOV.U32 R3, RZ, RZ, 0x1c1f ;  /* 0x00001c1fff037424 */ /* 0x000fe200078e00ff */
[----:B------:R-:W-:-:S02]  /*11ad0*/  MOV R2, 0x11af0 ;  /* 0x00011af000027802 */ /* 0x000fc40000000f00 */
[----:B-1----:R-:W-:Y:S05]  /*11ae0*/  CALL.REL.NOINC `($__internal_1_$__cuda_sm70_shflsync_idx_p) ;  /* 0x0000274000007944 */ /* 0x002fea0003c00000 */
[----:B------:R-:W-:Y:S01]  /*11af0*/  IMAD.IADD R5, R5, 0x1, R52 ;  /* 0x0000000105057824 */ /* 0x000fe200078e0234 */
[----:B------:R-:W-:-:S04]  /*11b00*/  FMNMX.FTZ R0, R7, R9, !PT ;  /* 0x0000000907007209 */ /* 0x000fc80007810000 */
[----:B------:R-:W-:Y:S02]  /*11b10*/  IMNMX R6, R6, R5, PT ;  /* 0x0000000506067217 */ /* 0x000fe40003800200 */
[----:B------:R-:W-:Y:S02]  /*11b20*/  FMNMX.FTZ R0, R11, R0, !PT ;  /* 0x000000000b007209 */ /* 0x000fe40007810000 */
[C---:B------:R-:W-:Y:S02]  /*11b30*/  ISETP.GT.AND P5, PT, R6.reuse, RZ, PT ;  /* 0x000000ff0600720c */ /* 0x040fe40003fa4270 */
[C---:B------:R-:W-:Y:S02]  /*11b40*/  ISETP.GT.AND P2, PT, R6.reuse, 0x1, PT ;  /* 0x000000010600780c */ /* 0x040fe40003f44270 */
[----:B------:R-:W-:Y:S02]  /*11b50*/  ISETP.GT.AND P0, PT, R6, 0x8, PT ;  /* 0x000000080600780c */ /* 0x000fe40003f04270 */
[----:B------:R-:W-:-:S02]  /*11b60*/  FSEL R5, R129, -INF , P5 ;  /* 0xff80000081057808 */ /* 0x000fc40002800000 */
[----:B------:R-:W-:Y:S02]  /*11b70*/  FSEL R8, R128, -INF , P2 ;  /* 0xff80000080087808 */ /* 0x000fe40001000000 */
[----:B------:R-:W-:Y:S02]  /*11b80*/  ISETP.GT.AND P2, PT, R6, 0x9, PT ;  /* 0x000000090600780c */ /* 0x000fe40003f44270 */
[----:B------:R-:W-:Y:S02]  /*11b90*/  FSEL R10, R126, -INF , P0 ;  /* 0xff8000007e0a7808 */ /* 0x000fe40000000000 */
[----:B------:R-:W-:Y:S02]  /*11ba0*/  FMNMX.FTZ R2, R5, R8, !PT ;  /* 0x0000000805027209 */ /* 0x000fe40007810000 */
[----:B------:R-:W-:Y:S02]  /*11bb0*/  FMNMX.FTZ R68, R13, R0, !PT ;  /* 0x000000000d447209 */ /* 0x000fe40007810000 */
[----:B------:R-:W-:-:S02]  /*11bc0*/  ISETP.GT.AND P0, PT, R6, 0x10, PT ;  /* 0x000000100600780c */ /* 0x000fc40003f04270 */
[----:B------:R-:W-:Y:S02]  /*11bd0*/  FSEL R15, R127, -INF , P2 ;  /* 0xff8000007f0f7808 */ /* 0x000fe40001000000 */
[----:B------:R-:W-:Y:S02]  /*11be0*/  FMNMX.FTZ R0, R10, R2, !PT ;  /* 0x000000020a007209 */ /* 0x000fe40007810000 */
[----:B------:R-:W-:Y:S02]  /*11bf0*/  FMNMX.FTZ R68, R16, R68, !PT ;  /* 0x0000004410447209 */ /* 0x000fe40007810000 */
[----:B------:R-:W-:Y:S02]  /*11c00*/  ISETP.GT.AND P2, PT, R6, 0x11, PT ;  /* 0x000000110600780c */ /* 0x000fe40003f44270 */
[----:B------:R-:W-:Y:S02]  /*11c10*/  FSEL R14, R94, -INF , P0 ;  /* 0xff8000005e0e7808 */ /* 0x000fe40000000000 */
[----:B------:R-:W-:-:S02]  /*11c20*/  FMNMX.FTZ R0, R15, R0, !PT ;  /* 0x000000000f007209 */ /* 0x000fc40007810000 */
[----:B------:R-:W-:Y:S02]  /*11c30*/  FMNMX.FTZ R68, R17, R68, !PT ;  /* 0x0000004411447209 */ /* 0x000fe40007810000 */
[----:B------:R-:W-:Y:S02]  /*11c40*/  ISETP.GT.AND P0, PT, R6, 0x18, PT ;  /* 0x000000180600780c */ /* 0x000fe40003f04270 */
[----:B------:R-:W-:Y:S02]  /*11c50*/  FSEL R19, R93, -INF , P2 ;  /* 0xff8000005d137808 */ /* 0x000fe40001000000 */
[----:B------:R-:W-:Y:S01]  /*11c60*/  FMNMX.FTZ R12, R14, R0, !PT ;  /* 0x000000000e0c7209 */ /* 0x000fe20007810000 */
[----:B------:R-:W-:Y:S01]  /*11c70*/  IMAD.MOV.U32 R0, RZ, RZ, 0x2 ;  /* 0x00000002ff007424 */ /* 0x000fe200078e00ff */
        /* <DEDUP_REMOVED lines=101> */
[----:B------:R-:W-:Y:S02]  /*122d0*/  FSEL R171, R26, -INF , P2 ;  /* 0xff8000001aab7808 */ /* 0x000fe40001000000 */
[----:B------:R-:W-:Y:S01]  /*122e0*/  FMNMX.FTZ R12, R166, R12, !PT ;  /* 0x0000000ca60c7209 */ /* 0x000fe20007810000 */
[----:B------:R-:W-:Y:S01]  /*122f0*/  IMAD.MOV.U32 R4, RZ, RZ, R68 ;  /* 0x000000ffff047224 */ /* 0x000fe200078e0044 */
[----:B------:R-:W-:-:S02]  /*12300*/  MOV R2, 0x12330 ;  /* 0x0001233000027802 */ /* 0x000fc40000000f00 */
[----:B------:R-:W-:Y:S02]  /*12310*/  FMNMX.FTZ R12, R171, R12, !PT ;  /* 0x0000000cab0c7209 */ /* 0x000fe40007810000 */
[----:B------:R-:W-:Y:S05]  /*12320*/  CALL.REL.NOINC `($__internal_0_$__cuda_sm70_shflsync_bfly_p) ;  /* 0x00001ea000007944 */ /* 0x000fea0003c00000 */
[----:B------:R-:W-:Y:S01]  /*12330*/  FMNMX.FTZ R68, R68, R0, !PT ;  /* 0x0000000044447209 */ /* 0x000fe20007810000 */
[----:B------:R-:W-:Y:S01]  /*12340*/  IMAD.MOV.U32 R0, RZ, RZ, 0x1 ;  /* 0x00000001ff007424 */ /* 0x000fe200078e00ff */
[----:B------:R-:W-:-:S03]  /*12350*/  MOV R2, 0x12380 ;  /* 0x0001238000027802 */ /* 0x000fc60000000f00 */
[----:B------:R-:W-:Y:S02]  /*12360*/  IMAD.MOV.U32 R4, RZ, RZ, R68 ;  /* 0x000000ffff047224 */ /* 0x000fe400078e0044 */
[----:B------:R-:W-:Y:S05]  /*12370*/  CALL.REL.NOINC `($__internal_0_$__cuda_sm70_shflsync_bfly_p) ;  /* 0x00001e5000007944 */ /* 0x000fea0003c00000 */
[----:B------:R-:W-:Y:S01]  /*12380*/  FMNMX.FTZ R68, R68, R0, !PT ;  /* 0x0000000044447209 */ /* 0x000fe20007810000 */
[----:B------:R-:W-:Y:S01]  /*12390*/  IMAD.MOV.U32 R4, RZ, RZ, R12 ;  /* 0x000000ffff047224 */ /* 0x000fe200078e000c */
[----:B------:R-:W-:Y:S01]  /*123a0*/  MOV R2, 0x123d0 ;  /* 0x000123d000027802 */ /* 0x000fe20000000f00 */
[----:B------:R-:W-:Y:S02]  /*123b0*/  IMAD.MOV.U32 R0, RZ, RZ, 0x2 ;  /* 0x00000002ff007424 */ /* 0x000fe400078e00ff */
[----:B------:R-:W-:Y:S05]  /*123c0*/  CALL.REL.NOINC `($__internal_0_$__cuda_sm70_shflsync_bfly_p) ;  /* 0x00001e0000007944 */ /* 0x000fea0003c00000 */
[----:B------:R-:W-:Y:S01]  /*123d0*/  FMNMX.FTZ R12, R12, R0, !PT ;  /* 0x000000000c0c7209 */ /* 0x000fe20007810000 */
[----:B------:R-:W-:Y:S01]  /*123e0*/  IMAD.MOV.U32 R0, RZ, RZ, 0x1 ;  /* 0x00000001ff007424 */ /* 0x000fe200078e00ff */
[----:B------:R-:W-:-:S03]  /*123f0*/  MOV R2, 0x12420 ;  /* 0x0001242000027802 */ /* 0x000fc60000000f00 */
[----:B------:R-:W-:Y:S02]  /*12400*/  IMAD.MOV.U32 R4, RZ, RZ, R12 ;  /* 0x000000ffff047224 */ /* 0x000fe400078e000c */
[----:B------:R-:W-:Y:S05]  /*12410*/  CALL.REL.NOINC `($__internal_0_$__cuda_sm70_shflsync_bfly_p) ;  /* 0x00001db000007944 */ /* 0x000fea0003c00000 */
[----:B------:R-:W-:Y:S01]  /*12420*/  MOV R3, R0 ;  /* 0x0000000000037202 */ /* 0x000fe20000000f00 */
[----:B------:R-:W-:Y:S05]  /*12430*/  BRA `(.L_x_118) ;  /* 0xffff27e000007947 */ /* 0x000fea000383ffff */
.L_x_84:
[----:B------:R-:W-:Y:S01]  /*12440*/  MOV R52, RZ ;  /* 0x000000ff00347202 */ /* 0x000fe20000000f00 */
[----:B------:R-:W-:Y:S01]  /*12450*/  IMAD.MOV.U32 R36, RZ, RZ, R0 ;  /* 0x000000ffff247224 */ /* 0x000fe200078e0000 */
[----:B------:R-:W-:Y:S01]  /*12460*/  MOV R2, 0x12490 ;  /* 0x0001249000027802 */ /* 0x000fe20000000f00 */
[----:B------:R-:W-:Y:S02]  /*12470*/  IMAD.MOV.U32 R3, RZ, RZ, 0x181f ;  /* 0x0000181fff037424 */ /* 0x000fe400078e00ff */
[----:B------:R-:W-:Y:S05]  /*12480*/  CALL.REL.NOINC `($__internal_1_$__cuda_sm70_shflsync_idx_p) ;  /* 0x00001da000007944 */ /* 0x000fea0003c00000 */
[----:B------:R-:W-:Y:S01]  /*12490*/  MOV R7, R52 ;  /* 0x0000003400077202 */ /* 0x000fe20000000f00 */
[----:B------:R-:W-:-:S05]  /*124a0*/  BRA `(.L_x_119) ;  /* 0xffff467000007947 */ /* 0x000fca000383ffff */
.L_x_85:
[----:B------:R-:W-:Y:S01]  /*124b0*/  MOV R52, RZ ;  /* 0x000000ff00347202 */ /* 0x000fe20000000f00 */
[----:B------:R-:W-:Y:S01]  /*124c0*/  IMAD.MOV.U32 R36, RZ, RZ, R4 ;  /* 0x000000ffff247224 */ /* 0x000fe200078e0004 */
[----:B------:R-:W-:Y:S01]  /*124d0*/  MOV R2, 0x12500 ;  /* 0x0001250000027802 */ /* 0x000fe20000000f00 */
[----:B------:R-:W-:Y:S02]  /*124e0*/  IMAD.MOV.U32 R3, RZ, RZ, 0x181f ;  /* 0x0000181fff037424 */ /* 0x000fe400078e00ff */
[----:B-12---:R-:W-:Y:S05]  /*124f0*/  CALL.REL.NOINC `($__internal_1_$__cuda_sm70_shflsync_idx_p) ;  /* 0x00001d3000007944 */ /* 0x006fea0003c00000 */
[----:B------:R-:W-:Y:S01]  /*12500*/  ISETP.GE.AND P5, PT, R241, c[0x0][0x1d4], PT ;  /* 0x00007500f1007a0c */ /* 0x000fe20003fa6270 */
[----:B------:R-:W-:Y:S01]  /*12510*/  IMAD.MOV.U32 R36, RZ, RZ, R0 ;  /* 0x000000ffff247224 */ /* 0x000fe200078e0000 */
[----:B------:R-:W-:Y:S02]  /*12520*/  IADD3 R12, P2, R52, R20, RZ ;  /* 0x00000014340c7210 */ /* 0x000fe40007f5e0ff */
[----:B------:R-:W-:Y:S03]  /*12530*/  ISETP.GE.AND P0, PT, R242, c[0x0][0x1d4], PT ;  /* 0x00007500f2007a0c */ /* 0x000fe60003f06270 */
[C---:B------:R-:W-:Y:S01]  /*12540*/  IMAD.X R13, R7.reuse, 0x1, R5, P2 ;  /* 0x00000001070d7824 */ /* 0x040fe200010e0605 */
[----:B------:R-:W-:Y:S01]  /*12550*/  IADD3 R2, P2, R52, R21, RZ ;  /* 0x0000001534027210 */ /* 0x000fe20007f5e0ff */
[----:B------:R-:W-:Y:S04]  /*12560*/  IMAD.MOV.U32 R52, RZ, RZ, 0x1 ;  /* 0x00000001ff347424 */ /* 0x000fe800078e00ff */
[----:B------:R-:W-:Y:S01]  /*12570*/  @!PT LDS RZ, [RZ] ;  /* 0x00000000fffff984 */ /* 0x000fe20000000800 */
[----:B------:R-:W-:Y:S01]  /*12580*/  @!PT LDS RZ, [RZ] ;  /* 0x00000000fffff984 */ /* 0x000fe20000000800 */
[----:B------:R-:W-:Y:S01]  /*12590*/  @!PT LDS RZ, [RZ] ;  /* 0x00000000fffff984 */ /* 0x000fe20000000800 */
[----:B------:R1:W-:Y:S01]  /*125a0*/  LDGSTS.E.BYPASS.LTC128B.128 [R227+0x100], [R12.64], !P5 ;  /* 0x001000000ce37fae */ /* 0x0003e2000e901d46 */
[----:B------:R-:W-:Y:S01]  /*125b0*/  IMAD.X R3, R7, 0x1, R6, P2 ;  /* 0x0000000107037824 */ /* 0x000fe200010e0606 */
[----:B------:R-:W-:Y:S04]  /*125c0*/  SEL R7, RZ, 0x10, P5 ;  /* 0x00000010ff077807 */ /* 0x000fe80002800000 */
[----:B------:R2:W-:Y:S01]  /*125d0*/  LDGSTS.E.BYPASS.LTC128B.128 [R227+0x4100], [R2.64], !P0 ;  /* 0x0410000002e37fae */ /* 0x0005e2000c101d46 */
[----:B-1----:R-:W-:Y:S02]  /*125e0*/  SEL R12, RZ, 0x10, P0 ;  /* 0x00000010ff0c7807 */ /* 0x002fe40000000000 */
[----:B--2---:R-:W-:Y:S01]  /*125f0*/  MOV R2, 0x12620 ;  /* 0x0001262000027802 */ /* 0x004fe20000000f00 */
[----:B------:R-:W-:Y:S02]  /*12600*/  IMAD.MOV.U32 R3, RZ, RZ, 0x181f ;  /* 0x0000181fff037424 */ /* 0x000fe400078e00ff */
[----:B------:R-:W-:Y:S05]  /*12610*/  CALL.REL.NOINC `($__internal_1_$__cuda_sm70_shflsync_idx_p) ;  /* 0x00001c1000007944 */ /* 0x000fea0003c00000 */
[----:B------:R-:W-:Y:S01]  /*12620*/  MOV R3, 0x181f ;  /* 0x0000181f00037802 */ /* 0x000fe20000000f00 */
[----:B------:R-:W-:Y:S01]  /*12630*/  IMAD.MOV.U32 R13, RZ, RZ, R52 ;  /* 0x000000ffff0d7224 */ /* 0x000fe200078e0034 */
[----:B------:R-:W-:Y:S01]  /*12640*/  MOV R52, 0x1 ;  /* 0x0000000100347802 */ /* 0x000fe20000000f00 */
[----:B------:R-:W-:Y:S01]  /*12650*/  IMAD.MOV.U32 R36, RZ, RZ, R4 ;  /* 0x000000ffff247224 */ /* 0x000fe200078e0004 */
[----:B------:R-:W-:Y:S02]  /*12660*/  MOV R2, 0x12680 ;  /* 0x0001268000027802 */ /* 0x000fe40000000f00 */
[----:B------:R-:W-:Y:S05]  /*12670*/  CALL.REL.NOINC `($__internal_1_$__cuda_sm70_shflsync_idx_p) ;  /* 0x00001bb000007944 */ /* 0x000fea0003c00000 */
[C---:B------:R-:W-:Y:S01]  /*12680*/  IADD3 R2, -R7.reuse, 0x10, RZ ;  /* 0x0000001007027810 */ /* 0x040fe20007ffe1ff */
[----:B------:R-:W-:Y:S01]  /*12690*/  IMAD.MOV.U32 R36, RZ, RZ, R0 ;  /* 0x000000ffff247224 */ /* 0x000fe200078e0000 */
[----:B------:R-:W-:Y:S02]  /*126a0*/  ISETP.NE.U32.AND P5, PT, R7, RZ, PT ;  /* 0x000000ff0700720c */ /* 0x000fe40003fa5070 */
[----:B------:R-:W-:Y:S04]  /*126b0*/  LOP3.LUT R2, R2, 0xf, RZ, 0xc0, !PT ;  /* 0x0000000f02027812 */ /* 0x000fe800078ec0ff */
[-C--:B------:R-:W-:Y:S04]  /*126c0*/  IADD3 R2, P2, P0, R2, R52.reuse, R20 ;  /* 0x0000003402027210 */ /* 0x080fe8000785e014 */
[-C--:B------:R-:W-:Y:S05]  /*126d0*/  IADD3.X R3, RZ, R13.reuse, R5, P2, P0 ;  /* 0x0000000dff037210 */ /* 0x080fea00017e0405 */
[----:B------:R-:W-:Y:S01]  /*126e0*/  @!PT LDS RZ, [RZ] ;  /* 0x00000000fffff984 */ /* 0x000fe20000000800 */
[----:B------:R-:W-:Y:S01]  /*126f0*/  @!PT LDS RZ, [RZ] ;  /* 0x00000000fffff984 */ /* 0x000fe20000000800 */
[----:B------:R-:W-:Y:S01]  /*12700*/  @!PT LDS RZ, [RZ] ;  /* 0x00000000fffff984 */ /* 0x000fe20000000800 */
[----:B------:R1:W-:Y:S01]  /*12710*/  LDGSTS.E.BYPASS.LTC128B.128.ZFILL [R227+0x1100], [R2.64], P5 ;  /* 0x0110000002e37fae */ /* 0x0003e2000a941d46 */
[C---:B------:R-:W-:Y:S02]  /*12720*/  ISETP.NE.U32.AND P5, PT, R12.reuse, RZ, PT ;  /* 0x000000ff0c00720c */ /* 0x040fe40003fa5070 */
[----:B-1----:R-:W-:Y:S04]  /*12730*/  IADD3 R2, -R12, 0x10, RZ ;  /* 0x000000100c027810 */ /* 0x002fe80007ffe1ff */
[----:B------:R-:W-:Y:S04]  /*12740*/  LOP3.LUT R2, R2, 0xf, RZ, 0xc0, !PT ;  /* 0x0000000f02027812 */ /* 0x000fe800078ec0ff */
[----:B------:R-:W-:Y:S01]  /*12750*/  IADD3 R2, P2, P0, R2, R52, R21 ;  /* 0x0000003402027210 */ /* 0x000fe2000785e015 */
[----:B------:R-:W-:Y:S03]  /*12760*/  IMAD.MOV.U32 R52, RZ, RZ, 0x2 ;  /* 0x00000002ff347424 */ /* 0x000fe600078e00ff */
[----:B------:R-:W-:Y:S05]  /*12770*/  IADD3.X R3, RZ, R13, R6, P2, P0 ;  /* 0x0000000dff037210 */ /* 0x000fea00017e0406 */
[----:B------:R1:W-:Y:S02]  /*12780*/  LDGSTS.E.BYPASS.LTC128B.128.ZFILL [R227+0x5100], [R2.64], P5 ;  /* 0x0510000002e37fae */ /* 0x0003e4000a941d46 */
[----:B-1----:R-:W-:Y:S01]  /*12790*/  MOV R2, 0x127c0 ;  /* 0x000127c000027802 */ /* 0x002fe20000000f00 */
[----:B------:R-:W-:Y:S03]  /*127a0*/  IMAD.MOV.U32 R3, RZ, RZ, 0x181f ;  /* 0x0000181fff037424 */ /* 0x000fe600078e00ff */
        /* <DEDUP_REMOVED lines=33> */
[----:B------:R-:W-:Y:S01]  /*129c0*/  MOV R4, R52 ;  /* 0x0000003400047202 */ /* 0x000fe20000000f00 */
[----:B------:R-:W-:-:S05]  /*129d0*/  BRA `(.L_x_120) ;  /* 0xffff433000007947 */ /* 0x000fca000383ffff */
.L_x_88:
[----:B------:R-:W-:Y:S01]  /*129e0*/  MOV R52, RZ ;  /* 0x000000ff00347202 */ /* 0x000fe20000000f00 */
[----:B------:R-:W-:Y:S01]  /*129f0*/  IMAD.MOV.U32 R36, RZ, RZ, R0 ;  /* 0x000000ffff247224 */ /* 0x000fe200078e0000 */
[----:B------:R-:W-:Y:S01]  /*12a00*/  MOV R2, 0x12a30 ;  /* 0x00012a3000027802 */ /* 0x000fe20000000f00 */
[----:B------:R-:W-:Y:S02]  /*12a10*/  IMAD.MOV.U32 R3, RZ, RZ, 0x181f ;  /* 0x0000181fff037424 */ /* 0x000fe400078e00ff */
[----:B------:R-:W-:Y:S05]  /*12a20*/  CALL.REL.NOINC `($__internal_1_$__cuda_sm70_shflsync_idx_p) ;  /* 0x0000180000007944 */ /* 0x000fea0003c00000 */
[----:B------:R-:W-:Y:S01]  /*12a30*/  MOV R7, R52 ;  /* 0x0000003400077202 */ /* 0x000fe20000000f00 */
[----:B------:R-:W-:-:S05]  /*12a40*/  BRA `(.L_x_121) ;  /* 0xffff5a4000007947 */ /* 0x000fca000383ffff */
.L_x_89:
        /* <DEDUP_REMOVED lines=83> */
.L_x_90:
[----:B--2---:R-:W-:Y:S01]  /*12f80*/  MOV R52, RZ ;  /* 0x000000ff00347202 */ /* 0x004fe20000000f00 */
[----:B------:R-:W-:Y:S01]  /*12f90*/  IMAD.MOV.U32 R36, RZ, RZ, R4 ;  /* 0x000000ffff247224 */ /* 0x000fe200078e0004 */
[----:B------:R-:W-:Y:S01]  /*12fa0*/  MOV R2, 0x12fd0 ;  /* 0x00012fd000027802 */ /* 0x000fe20000000f00 */
[----:B------:R-:W-:Y:S02]  /*12fb0*/  IMAD.MOV.U32 R3, RZ, RZ, 0x1c1f ;  /* 0x00001c1fff037424 */ /* 0x000fe400078e00ff */
[----:B------:R-:W-:Y:S05]  /*12fc0*/  CALL.REL.NOINC `($__internal_1_$__cuda_sm70_shflsync_idx_p) ;  /* 0x0000126000007944 */ /* 0x000fea0003c00000 */
[----:B------:R-:W-:Y:S01]  /*12fd0*/  MOV R0, R52 ;  /* 0x0000003400007202 */ /* 0x000fe20000000f00 */
[----:B------:R-:W-:-:S05]  /*12fe0*/  BRA `(.L_x_123) ;  /* 0xffff587000007947 */ /* 0x000fca000383ffff */
.L_x_91:
[----:B------:R-:W-:Y:S01]  /*12ff0*/  MOV R52, 0x1 ;  /* 0x0000000100347802 */ /* 0x000fe20000000f00 */
[----:B------:R-:W-:Y:S01]  /*13000*/  IMAD.MOV.U32 R36, RZ, RZ, R4 ;  /* 0x000000ffff247224 */ /* 0x000fe200078e0004 */
[----:B------:R-:W-:Y:S01]  /*13010*/  MOV R2, 0x13040 ;  /* 0x0001304000027802 */ /* 0x000fe20000000f00 */
[----:B------:R-:W-:Y:S02]  /*13020*/  IMAD.MOV.U32 R3, RZ, RZ, 0x1c1f ;  /* 0x00001c1fff037424 */ /* 0x000fe400078e00ff */
[----:B-1----:R-:W-:Y:S05]  /*13030*/  CALL.REL.NOINC `($__internal_1_$__cuda_sm70_shflsync_idx_p) ;  /* 0x000011f000007944 */ /* 0x002fea0003c00000 */
[----:B------:R-:W-:Y:S05]  /*13040*/  IMAD.IADD R0, R5, 0x1, R52 ;  /* 0x0000000105007824 */ /* 0x000fea00078e0234 */
        /* <DEDUP_REMOVED lines=115> */
[----:B------:R-:W-:Y:S02]  /*13780*/  FSEL R10, R154, -INF , P6 ;  /* 0xff8000009a0a7808 */ /* 0x000fe40003000000 */
[----:B------:R-:W-:Y:S02]  /*13790*/  FMNMX.FTZ R144, R36, R2, !PT ;  /* 0x0000000224907209 */ /* 0x000fe40007810000 */
[----:B------:R-:W-:Y:S01]  /*137a0*/  FMNMX.FTZ R4, R14, R0, !PT ;  /* 0x000000000e047209 */ /* 0x000fe20007810000 */
[----:B------:R-:W-:Y:S01]  /*137b0*/  IMAD.MOV.U32 R0, RZ, RZ, 0x2 ;  /* 0x00000002ff007424 */ /* 0x000fe200078e00ff */
[----:B------:R-:W-:Y:S02]  /*137c0*/  FSEL R9, R153, -INF , P5 ;  /* 0xff80000099097808 */ /* 0x000fe40002800000 */
[----:B------:R-:W-:Y:S02]  /*137d0*/  FMNMX.FTZ R144, R10, R144, !PT ;  /* 0x000000900a907209 */ /* 0x000fe40007810000 */
[----:B------:R-:W-:Y:S02]  /*137e0*/  FMNMX.FTZ R4, R13, R4, !PT ;  /* 0x000000040d047209 */ /* 0x000fe40007810000 */
[----:B------:R-:W-:Y:S02]  /*137f0*/  FSEL R8, R150, -INF , P2 ;  /* 0xff80000096087808 */ /* 0x000fe40001000000 */
[----:B------:R-:W-:Y:S02]  /*13800*/  FMNMX.FTZ R144, R9, R144, !PT ;  /* 0x0000009009907209 */ /* 0x000fe40007810000 */
[----:B------:R-:W-:Y:S02]  /*13810*/  FMNMX.FTZ R4, R12, R4, !PT ;  /* 0x000000040c047209 */ /* 0x000fe40007810000 */
[----:B------:R-:W-:Y:S02]  /*13820*/  FSEL R7, R149, -INF , P0 ;  /* 0xff80000095077808 */ /* 0x000fe40000000000 */
[----:B------:R-:W-:Y:S02]  /*13830*/  FMNMX.FTZ R144, R8, R144, !PT ;  /* 0x0000009008907209 */ /* 0x000fe40007810000 */
[----:B------:R-:W-:Y:S02]  /*13840*/  FMNMX.FTZ R4, R11, R4, !PT ;  /* 0x000000040b047209 */ /* 0x000fe40007810000 */
[----:B------:R-:W-:Y:S02]  /*13850*/  FMNMX.FTZ R144, R7, R144, !PT ;  /* 0x0000009007907209 */ /* 0x000fe40007810000 */
[----:B------:R-:W-:Y:S02]  /*13860*/  MOV R2, 0x13880 ;  /* 0x0001388000027802 */ /* 0x000fe40000000f00 */
[----:B------:R-:W-:Y:S05]  /*13870*/  CALL.REL.NOINC `($__internal_0_$__cuda_sm70_shflsync_bfly_p) ;  /* 0x0000095000007944 */ /* 0x000fea0003c00000 */
[----:B------:R-:W-:Y:S01]  /*13880*/  FMNMX.FTZ R4, R4, R0, !PT ;  /* 0x0000000004047209 */ /* 0x000fe20007810000 */
[----:B------:R-:W-:Y:S01]  /*13890*/  IMAD.MOV.U32 R0, RZ, RZ, 0x1 ;  /* 0x00000001ff007424 */ /* 0x000fe200078e00ff */
[----:B------:R-:W-:Y:S02]  /*138a0*/  MOV R2, 0x138c0 ;  /* 0x000138c000027802 */ /* 0x000fe40000000f00 */
        /* <DEDUP_REMOVED lines=8> */
[----:B------:R-:W-:Y:S02]  /*13930*/  MOV R2, 0x13950 ;  /* 0x0001395000027802 */ /* 0x000fe40000000f00 */
[----:B------:R-:W-:Y:S05]  /*13940*/  CALL.REL.NOINC `($__internal_0_$__cuda_sm70_shflsync_bfly_p) ;  /* 0x0000088000007944 */ /* 0x000fea0003c00000 */
[----:B------:R-:W-:-:S05]  /*13950*/  BRA `(.L_x_124) ;  /* 0xffff5bb000007947 */ /* 0x000fca000383ffff */
.L_x_94:
[----:B-1--4-:R-:W-:Y:S01]  /*13960*/  MOV R3, 0x181f ;  /* 0x0000181f00037802 */ /* 0x012fe20000000f00 */
[----:B------:R-:W-:Y:S01]  /*13970*/  IMAD.MOV.U32 R52, RZ, RZ, RZ ;  /* 0x000000ffff347224 */ /* 0x000fe200078e00ff */
[----:B------:R-:W-:Y:S02]  /*13980*/  MOV R2, 0x139a0 ;  /* 0x000139a000027802 */ /* 0x000fe40000000f00 */
[----:B------:R-:W-:Y:S05]  /*13990*/  CALL.REL.NOINC `($__internal_1_$__cuda_sm70_shflsync_idx_p) ;  /* 0x0000089000007944 */ /* 0x000fea0003c00000 */
[----:B------:R-:W-:Y:S01]  /*139a0*/  MOV R28, R52 ;  /* 0x00000034001c7202 */ /* 0x000fe20000000f00 */
[----:B------:R-:W-:-:S05]  /*139b0*/  BRA `(.L_x_125) ;  /* 0xffff7e8000007947 */ /* 0x000fca000383ffff */
.L_x_97:
[----:B------:R-:W-:Y:S01]  /*139c0*/  MOV R52, RZ ;  /* 0x000000ff00347202 */ /* 0x000fe20000000f00 */
[----:B------:R-:W-:Y:S01]  /*139d0*/  IMAD.MOV.U32 R36, RZ, RZ, R0 ;  /* 0x000000ffff247224 */ /* 0x000fe200078e0000 */
[----:B------:R-:W-:Y:S01]  /*139e0*/  MOV R2, 0x13a10 ;  /* 0x00013a1000027802 */ /* 0x000fe20000000f00 */
[----:B------:R-:W-:Y:S02]  /*139f0*/  IMAD.MOV.U32 R3, RZ, RZ, 0x181f ;  /* 0x0000181fff037424 */ /* 0x000fe400078e00ff */
[----:B-1----:R-:W-:Y:S05]  /*13a00*/  CALL.REL.NOINC `($__internal_1_$__cuda_sm70_shflsync_idx_p) ;  /* 0x0000082000007944 */ /* 0x002fea0003c00000 */
[----:B------:R-:W-:Y:S01]  /*13a10*/  MOV R7, R52 ;  /* 0x0000003400077202 */ /* 0x000fe20000000f00 */
[----:B------:R-:W-:-:S05]  /*13a20*/  BRA `(.L_x_126) ;  /* 0xffff971000007947 */ /* 0x000fca000383ffff */
.L_x_98:
[----:B------:R-:W-:Y:S01]  /*13a30*/  MOV R52, RZ ;  /* 0x000000ff00347202 */ /* 0x000fe20000000f00 */
[----:B------:R-:W-:Y:S01]  /*13a40*/  IMAD.MOV.U32 R36, RZ, RZ, R4 ;  /* 0x000000ffff247224 */ /* 0x000fe200078e0004 */
[----:B------:R-:W-:Y:S01]  /*13a50*/  MOV R2, 0x13a80 ;  /* 0x00013a8000027802 */ /* 0x000fe20000000f00 */
[----:B------:R-:W-:Y:S02]  /*13a60*/  IMAD.MOV.U32 R3, RZ, RZ, 0x181f ;  /* 0x0000181fff037424 */ /* 0x000fe400078e00ff */
[----:B-123--:R-:W-:Y:S05]  /*13a70*/  CALL.REL.NOINC `($__internal_1_$__cuda_sm70_shflsync_idx_p) ;  /* 0x000007b000007944 */ /* 0x00efea0003c00000 */
[C---:B------:R-:W-:Y:S01]  /*13a80*/  IADD3 R8, -R68.reuse, 0x10, RZ ;  /* 0x0000001044087810 */ /* 0x040fe20007ffe1ff */
[----:B------:R-:W-:Y:S01]  /*13a90*/  IMAD.MOV.U32 R36, RZ, RZ, R0 ;  /* 0x000000ffff247224 */ /* 0x000fe200078e0000 */
[----:B------:R-:W-:Y:S02]  /*13aa0*/  ISETP.NE.U32.AND P2, PT, R68, RZ, PT ;  /* 0x000000ff4400720c */ /* 0x000fe40003f45070 */
[----:B------:R-:W-:Y:S04]  /*13ab0*/  LOP3.LUT R8, R8, 0xf, RZ, 0xc0, !PT ;  /* 0x0000000f08087812 */ /* 0x000fe800078ec0ff */
[----:B------:R-:W-:Y:S04]  /*13ac0*/  IADD3 R8, P5, P4, R8, R52, R41 ;  /* 0x0000003408087210 */ /* 0x000fe80007cbe029 */
[----:B------:R-:W-:Y:S02]  /*13ad0*/  IADD3.X R9, RZ, R7, R5, P5, P4 ;  /* 0x00000007ff097210 */ /* 0x000fe40002fe8405 */
[----:B------:R-:W-:Y:S01]  /*13ae0*/  IADD3 R2, P4, R52, R42, RZ ;  /* 0x0000002a34027210 */ /* 0x000fe20007f9e0ff */
[----:B------:R-:W-:Y:S02]  /*13af0*/  IMAD.MOV.U32 R52, RZ, RZ, 0x1 ;  /* 0x00000001ff347424 */ /* 0x000fe400078e00ff */
[----:B------:R-:W-:Y:S01]  /*13b00*/  @!PT LDS RZ, [RZ] ;  /* 0x00000000fffff984 */ /* 0x000fe20000000800 */
[----:B------:R-:W-:Y:S01]  /*13b10*/  @!PT LDS RZ, [RZ] ;  /* 0x00000000fffff984 */ /* 0x000fe20000000800 */
[----:B------:R-:W-:Y:S01]  /*13b20*/  @!PT LDS RZ, [RZ] ;  /* 0x00000000fffff984 */ /* 0x000fe20000000800 */
[----:B------:R1:W-:Y:S02]  /*13b30*/  LDGSTS.E.BYPASS.LTC128B.128.ZFILL [R227+0x8100], [R8.64], P2 ;  /* 0x0810000008e37fae */ /* 0x0003e40009141d46 */
[----:B------:R-:W-:Y:S05]  /*13b40*/  IMAD.X R3, R7, 0x1, R6, P4 ;  /* 0x0000000107037824 */ /* 0x000fea00020e0606 */
[----:B------:R2:W-:Y:S02]  /*13b50*/  LDGSTS.E.BYPASS.LTC128B.128 [R227+0xc100], [R2.64], !P0 ;  /* 0x0c10000002e37fae */ /* 0x0005e4000c101d46 */
[----:B--2---:R-:W-:Y:S01]  /*13b60*/  MOV R2, 0x13b90 ;  /* 0x00013b9000027802 */ /* 0x004fe20000000f00 */
[----:B------:R-:W-:Y:S02]  /*13b70*/  IMAD.MOV.U32 R3, RZ, RZ, 0x181f ;  /* 0x0000181fff037424 */ /* 0x000fe400078e00ff */
[----:B-1----:R-:W-:Y:S05]  /*13b80*/  CALL.REL.NOINC `($__internal_1_$__cuda_sm70_shflsync_idx_p) ;  /* 0x000006a000007944 */ /* 0x002fea0003c00000 */
        /* <DEDUP_REMOVED lines=54> */
.L_x_99:
[----:B------:R-:W-:Y:S02]  /*13ef0*/  MOV R0, 0x2 ;  /* 0x0000000200007802 */ /* 0x000fe40000000f00 */
        /* <DEDUP_REMOVED lines=16> */
.L_x_101:
[----:B------:R-:W-:Y:S01]  /*14000*/  IMAD.MOV.U32 R4, RZ, RZ, R246 ;  /* 0x000000ffff047224 */ /* 0x000fe200078e00f6 */
[----:B------:R-:W-:-:S02]  /*14010*/  MOV R0, 0x2 ;  /* 0x0000000200007802 */ /* 0x000fc40000000f00 */
[----:B------:R-:W-:Y:S02]  /*14020*/  MOV R2, 0x14040 ;  /* 0x0001404000027802 */ /* 0x000fe40000000f00 */
[----:B------:R-:W-:Y:S05]  /*14030*/  CALL.REL.NOINC `($__internal_0_$__cuda_sm70_shflsync_bfly_p) ;  /* 0x0000019000007944 */ /* 0x000fea0003c00000 */
[----:B------:R-:W-:Y:S01]  /*14040*/  MOV R5, R0 ;  /* 0x0000000000057202 */ /* 0x000fe20000000f00 */
[----:B------:R-:W-:Y:S05]  /*14050*/  BRA `(.L_x_129) ;  /* 0xffffb82000007947 */ /* 0x000fea000383ffff */
.L_x_102:
[----:B------:R-:W-:Y:S01]  /*14060*/  IMAD.MOV.U32 R4, RZ, RZ, R5 ;  /* 0x000000ffff047224 */ /* 0x000fe200078e0005 */
[----:B------:R-:W-:Y:S02]  /*14070*/  MOV R0, 0x1 ;  /* 0x0000000100007802 */ /* 0x000fe40000000f00 */
[----:B------:R-:W-:Y:S02]  /*14080*/  MOV R2, 0x140a0 ;  /* 0x000140a000027802 */ /* 0x000fe40000000f00 */
[----:B-1----:R-:W-:Y:S05]  /*14090*/  CALL.REL.NOINC `($__internal_0_$__cuda_sm70_shflsync_bfly_p) ;  /* 0x0000013000007944 */ /* 0x002fea0003c00000 */
[----:B------:R1:W5:Y:S01]  /*140a0*/  LDL R4, [R1] ;  /* 0x0000000001047983 */ /* 0x0003620000100800 */
[----:B------:R-:W-:Y:S01]  /*140b0*/  FADD.FTZ R5, R5, R0 ;  /* 0x0000000005057221 */ /* 0x000fe20000010000 */
[----:B------:R-:W-:Y:S02]  /*140c0*/  MOV R0, 0x2 ;  /* 0x0000000200007802 */ /* 0x000fe40000000f00 */
[----:B------:R-:W-:Y:S02]  /*140d0*/  MOV R2, 0x140f0 ;  /* 0x000140f000027802 */ /* 0x000fe40000000f00 */
[----:B-1---5:R-:W-:Y:S05]  /*140e0*/  CALL.REL.NOINC `($__internal_0_$__cuda_sm70_shflsync_bfly_p) ;  /* 0x000000e000007944 */ /* 0x022fea0003c00000 */
[----:B------:R-:W2:Y:S02]  /*140f0*/  LDL.LU R2, [R1] ;  /* 0x0000000001027983 */ /* 0x000ea40000300800 */
[----:B--2---:R-:W-:Y:S01]  /*14100*/  FADD.FTZ R4, R2, R0 ;  /* 0x0000000002047221 */ /* 0x004fe20000010000 */
[----:B------:R-:W-:-:S02]  /*14110*/  MOV R0, 0x1 ;  /* 0x0000000100007802 */ /* 0x000fc40000000f00 */
[----:B------:R-:W-:Y:S02]  /*14120*/  MOV R2, 0x14140 ;  /* 0x0001414000027802 */ /* 0x000fe40000000f00 */
[----:B------:R-:W-:Y:S05]  /*14130*/  CALL.REL.NOINC `($__internal_0_$__cuda_sm70_shflsync_bfly_p) ;  /* 0x0000009000007944 */ /* 0x000fea0003c00000 */
[----:B------:R-:W-:Y:S01]  /*14140*/  MOV R3, R0 ;  /* 0x0000000000037202 */ /* 0x000fe20000000f00 */
[----:B------:R-:W-:Y:S05]  /*14150*/  BRA `(.L_x_130) ;  /* 0xffffb7a000007947 */ /* 0x000fea000383ffff */
.L_x_112:
[----:B-----5:R-:W-:Y:S01]  /*14160*/  IMAD.MOV.U32 R36, RZ, RZ, R18 ;  /* 0x000000ffff247224 */ /* 0x020fe200078e0012 */
[----:B------:R-:W-:Y:S01]  /*14170*/  MOV R52, RZ ;  /* 0x000000ff00347202 */ /* 0x000fe20000000f00 */
[----:B-1--4-:R-:W-:Y:S01]  /*14180*/  IMAD.MOV.U32 R3, RZ, RZ, 0x1f ;  /* 0x0000001fff037424 */ /* 0x012fe200078e00ff */
[----:B------:R-:W-:Y:S02]  /*14190*/  MOV R2, 0x141b0 ;  /* 0x000141b000027802 */ /* 0x000fe40000000f00 */
[----:B--23--:R-:W-:Y:S05]  /*141a0*/  CALL.REL.NOINC `($__internal_1_$__cuda_sm70_shflsync_idx_p) ;  /* 0x0000008000007944 */ /* 0x00cfea0003c00000 */
[----:B------:R-:W-:Y:S01]  /*141b0*/  MOV R0, R52 ;  /* 0x0000003400007202 */ /* 0x000fe20000000f00 */
[----:B------:R-:W-:Y:S05]  /*141c0*/  BRA `(.L_x_131) ;  /* 0xffffd23000007947 */ /* 0x000fea000383ffff */
        .weak           $__internal_0_$__cuda_sm70_shflsync_bfly_p
        .type           $__internal_0_$__cuda_sm70_shflsync_bfly_p,@function
        .size           $__internal_0_$__cuda_sm70_shflsync_bfly_p,($__internal_1_$__cuda_sm70_shflsync_idx_p - $__internal_0_$__cuda_sm70_shflsync_bfly_p)
$__internal_0_$__cuda_sm70_shflsync_bfly_p:
[----:B------:R-:W-:Y:S02]  /*141d0*/  MOV R234, 0xffffffff ;  /* 0xffffffff00ea7802 */ /* 0x000fe40000000f00 */
[----:B------:R-:W-:Y:S02]  /*141e0*/  MOV R3, 0x1f ;  /* 0x0000001f00037802 */ /* 0x000fe40000000f00 */
[----:B------:R-:W-:Y:S04]  /*141f0*/  WARPSYNC R234 ;  /* 0x000000ea00007348 */ /* 0x000fe80003800000 */
[----:B------:R1:W2:Y:S02]  /*14200*/  SHFL.BFLY PT, R0, R4, R0, R3 ;  /* 0x0c00000004007389 */ /* 0x0002a400000e0003 */
[----:B-1----:R-:W-:-:S04]  /*14210*/  MOV R3, 0x0 ;  /* 0x0000000000037802 */ /* 0x002fc80000000f00 */
[----:B--2---:R-:W-:Y:S05]  /*14220*/  RET.REL.NODEC R2 `(_ZN7cutlass13device_kernelIN5flash19enable_sm80_to_sm89INS1_16FlashAttnFwdSm80INS1_25CollectiveMainloopFwdSm80ILi8ELi1ELb1EN4cute5tupleIJNS5_1CILi128EEES8_S8_EEELi128ENS_6half_tEfNS_4arch4Sm80ELb1ELb0ELb1ELb0ELb1ELb0ELb1ELb1EEENS1_21CollectiveEpilogueFwdIS9_NS6_IJNS7_ILi1EEESF_SF_EEESA_SC_Li256ELb0ELb1ELb1ELb0EEENS1_30DynamicPersistentTileSchedulerILi256ELi256ELb1ELb1ELb0EEEEEEEEEvNT_6ParamsE) ;  /* 0xfffebdd002007950 */ /* 0x004fea0003c3ffff */
        .weak           $__internal_1_$__cuda_sm70_shflsync_idx_p
        .type           $__internal_1_$__cuda_sm70_shflsync_idx_p,@function
        .size           $__internal_1_$__cuda_sm70_shflsync_idx_p,(.L_x_3570 - $__internal_1_$__cuda_sm70_shflsync_idx_p)
$__internal_1_$__cuda_sm70_shflsync_idx_p:
[----:B------:R-:W-:-:S04]  /*14230*/  MOV R62, 0xffffffff ;  /* 0xffffffff003e7802 */ /* 0x000fc80000000f00 */
[----:B------:R-:W-:Y:S04]  /*14240*/  WARPSYNC R62 ;  /* 0x0000003e00007348 */ /* 0x000fe80003800000 */
[----:B------:R1:W2:Y:S02]  /*14250*/  SHFL.IDX PT, R52, R36, R52, R3 ;  /* 0x0000003424347389 */ /* 0x0002a400000e0003 */
[----:B-1----:R-:W-:-:S04]  /*14260*/  MOV R3, 0x0 ;  /* 0x0000000000037802 */ /* 0x002fc80000000f00 */
[----:B--2---:R-:W-:Y:S05]  /*14270*/  RET.REL.NODEC R2 `(_ZN7cutlass13device_kernelIN5flash19enable_sm80_to_sm89INS1_16FlashAttnFwdSm80INS1_25CollectiveMainloopFwdSm80ILi8ELi1ELb1EN4cute5tupleIJNS5_1CILi128EEES8_S8_EEELi128ENS_6half_tEfNS_4arch4Sm80ELb1ELb0ELb1ELb0ELb1ELb0ELb1ELb1EEENS1_21CollectiveEpilogueFwdIS9_NS6_IJNS7_ILi1EEESF_SF_EEESA_SC_Li256ELb0ELb1ELb1ELb0EEENS1_30DynamicPersistentTileSchedulerILi256ELi256ELb1ELb1ELb0EEEEEEEEEvNT_6ParamsE) ;  /* 0xfffebd8002007950 */ /* 0x004fea0003c3ffff */
.L_x_132:
        /* <DEDUP_REMOVED lines=16> */
.L_x_3570:


//--------------------- .text._ZN7cutlass13device_kernelIN5flash19enable_sm80_to_sm89INS1_16FlashAttnFwdSm80INS1_25CollectiveMainloopFwdSm80ILi4ELi1ELb0EN4cute5tupleIJNS5_1CILi128EEENS7_ILi64EEES8_EEELi128ENS_6half_tEfNS_4arch4Sm80ELb0ELb0ELb1ELb0ELb1ELb0ELb1ELb1EEENS1_21CollectiveEpilogueFwdINS6_IJS8_S8_S9_EEENS6_IJNS7_ILi1EEESH_SH_EEESB_SD_Li128ELb0ELb1ELb1ELb0EEENS1_19SingleTileSchedulerILb0ELb1ELb1ELi128EEEEEEEEEvNT_6ParamsE --------------------------
	.section	.text._ZN7cutlass13device_kernelIN5flash19enable_sm80_to_sm89INS1_16FlashAttnFwdSm80INS1_25CollectiveMainloopFwdSm80ILi4ELi1ELb0EN4cute5tupleIJNS5_1CILi128EEENS7_ILi64EEES8_EEELi128ENS_6half_tEfNS_4arch4Sm80ELb0ELb0ELb1ELb0ELb1ELb0ELb1ELb1EEENS1_21CollectiveEpilogueFwdINS6_IJS8_S8_S9_EEENS6_IJNS7_ILi1EEESH_SH_EEESB_SD_Li128ELb0ELb1ELb1ELb0EEENS1_19SingleTileSchedulerILb0ELb1ELb1ELi128EEEEEEEEEvNT_6ParamsE,"ax",@progbits
	.sectioninfo	@"SHI_REGISTERS=255"
	.align	128
.text._ZN7cutlass13device_kernelIN5flash19enable_sm80_to_sm89INS1_16FlashAttnFwdSm80INS1_25CollectiveMainloopFwdSm80ILi4ELi1ELb0EN4cute5tupleIJNS5_1CILi128EEENS7_ILi64EEES8_EEELi128ENS_6half_tEfNS_4arch4Sm80ELb0ELb0ELb1ELb0ELb1ELb0ELb1ELb1EEENS1_21CollectiveEpilogueFwdINS6_IJS8_S8_S9_EEENS6_IJNS7_ILi1EEESH_SH_EEESB_SD_Li128ELb0ELb1ELb1ELb0EEENS1_19SingleTileSchedulerILb0ELb1ELb1ELi128EEEEEEEEEvNT_6ParamsE:
        .type           _ZN7cutlass13device_kernelIN5flash19enable_sm80_to_sm89INS1_16FlashAttnFwdSm80INS1_25CollectiveMainloopFwdSm80ILi4ELi1ELb0EN4cute5tupleIJNS5_1CILi128EEENS7_ILi64EEES8_EEELi128ENS_6half_tEfNS_4arch4Sm80ELb0ELb0ELb1ELb0ELb1ELb0ELb1ELb1EEENS1_21CollectiveEpilogueFwdINS6_IJS8_S8_S9_EEENS6_IJNS7_ILi1EEESH_SH_EEESB_SD_Li128ELb0ELb1ELb1ELb0EEENS1_19SingleTileSchedulerILb0ELb1ELb1ELi128EEEEEEEEEvNT_6ParamsE,@function
        .size           _ZN7cutlass13device_kernelIN5flash19enable_sm80_to_sm89INS1_16FlashAttnFwdSm80INS1_25CollectiveMainloopFwdSm80ILi4ELi1ELb0EN4cute5tupleIJNS5_1CILi128EEENS7_ILi64EEES8_EEELi128ENS_6half_tEfNS_4arch4Sm80ELb0ELb0ELb1ELb0ELb1ELb0ELb1ELb1EEENS1_21CollectiveEpilogueFwdINS6_IJS8_S8_S9_EEENS6_IJNS7_ILi1EEESH_SH_EEESB_SD_Li128ELb0ELb1ELb1ELb0EEENS1_19SingleTileSchedulerILb0ELb1ELb1ELi128EEEEEEEEEvNT_6ParamsE,(.L_x_3573 - _ZN7cutlass13device_kernelIN5flash19enable_sm80_to_sm89INS1_16FlashAttnFwdSm80INS1_25CollectiveMainloopFwdSm80ILi4ELi1ELb0EN4cute5tupleIJNS5_1CILi128EEENS7_ILi64EEES8_EEELi128ENS_6half_tEfNS_4arch4Sm80ELb0ELb0ELb1ELb0ELb1ELb0ELb1ELb1EEENS1_21CollectiveEpilogueFwdINS6_IJS8_S8_S9_EEENS6_IJNS7_ILi1EEESH_SH_EEESB_SD_Li128ELb0ELb1ELb1ELb0EEENS1_19SingleTileSchedulerILb0ELb1ELb1ELi128EEEEEEEEEvNT_6ParamsE)
        .other          _ZN7cutlass13device_kernelIN5flash19enable_sm80_to_sm89INS1_16FlashAttnFwdSm80INS1_25CollectiveMainloopFwdSm80ILi4ELi1ELb0EN4cute5tupleIJNS5_1CILi128EEENS7_ILi64EEES8_EEELi128ENS_6half_tEfNS_4arch4Sm80ELb0ELb0ELb1ELb0ELb1ELb0ELb1ELb1EEENS1_21CollectiveEpilogueFwdINS6_IJS8_S8_S9_EEENS6_IJNS7_ILi1EEESH_SH_EEESB_SD_Li128ELb0ELb1ELb1ELb0EEENS1_19SingleTileSchedulerILb0ELb1ELb1ELi128EEEEEEEEEvNT_6ParamsE,@"STO_CUDA_ENTRY STV_DEFAULT"
_ZN7cutlass13device_kernelIN5flash19enable_sm80_to_sm89INS1_16FlashAttnFwdSm80INS1_25CollectiveMainloopFwdSm80ILi4ELi1ELb0EN4cute5tupleIJNS5_1CILi128EEENS7_ILi64EEES8_EEELi128ENS_6half_tEfNS_4arch4Sm80ELb0ELb0ELb1ELb0ELb1ELb0ELb1ELb1EEENS1_21CollectiveEpilogueFwdINS6_IJS8_S8_S9_EEENS6_IJNS7_ILi1EEESH_SH_EEESB_SD_Li128ELb0ELb1ELb1ELb0EEENS1_19SingleTileSchedulerILb0ELb1ELb1ELi128EEEEEEEEEvNT_6ParamsE:
        /* <DEDUP_REMOVED lines=18> */
.L_x_133:
[----:B------:R-:W-:Y:S02]  /*0120*/  ULDC.64 UR4, c[0x0][0x550] ;  /* 0x0001540000047ab9 */ /* 0x000fe40000000a00 */
[----:B------:R-:W-:Y:S02]  /*0130*/  UISETP.NE.AND UP0, UPT, UR4, 0x1, UPT ;  /* 0x000000010400788c */ /* 0x000fe4000bf05270 */
[----:B------:R-:W-:-:S02]  /*0140*/  UIMAD.WIDE.U32 UR8, UR6, UR5, URZ ;  /* 0x00000005060872a5 */ /* 0x000fc4000f8e003f */
[----:B------:R-:W-:Y:S02]  /*0150*/  ULDC UR4, c[0x0][0x558] ;  /* 0x0001560000047ab9 */ /* 0x000fe40000000800 */
[----:B------:R-:W-:-:S05]  /*0160*/  UMOV UR10, UR6 ;  /* 0x00000006000a7c82 */ /* 0x000fca0008000000 */
[----:B------:R-:W-:-:S03]  /*0170*/  @UP0 USHF.R.U32.HI UR10, URZ, UR4, UR9 ;  /* 0x000000043f0a0299 */ /* 0x000fc60008011609 */
.L_x_134:
        /* <DEDUP_REMOVED lines=28> */
[----:B------:R-:W-:Y:S05]  /*0340*/  @!P0 BRA `(.L_x_135) ;  /* 0x0000023000008947 */ /* 0x000fea0003800000 */
[----:B------:R-:W-:Y:S02]  /*0350*/  USHF.R.U32.HI UR4, URZ, 0x10, UR7 ;  /* 0x000000103f047899 */ /* 0x000fe40008011607 */
[----:B------:R-:W-:Y:S02]  /*0360*/  ULDC UR5, c[0x0][0x338] ;  /* 0x0000ce0000057ab9 */ /* 0x000fe40000000800 */
[----:B------:R-:W-:Y:S02]  /*0370*/  UISETP.NE.AND UP0, UPT, UR4, URZ, UPT ;  /* 0x0000003f0400728c */ /* 0x000fe4000bf05270 */
[----:B------:R-:W-:Y:S02]  /*0380*/  UMOV UR18, URZ ;  /* 0x0000003f00127c82 */ /* 0x000fe40008000000 */
[----:B------:R-:W-:-:S04]  /*0390*/  USEL UR5, UR4, UR5, UP0 ;  /* 0x0000000504057287 */ /* 0x000fc80008000000 */
[----:B------:R-:W-:Y:S02]  /*03a0*/  UIADD3 UR17, UR6, -0x1, UR5 ;  /* 0xffffffff06117890 */ /* 0x000fe4000fffe005 */
[----:B------:R-:W-:-:S05]  /*03b0*/  IMAD.U32 R3, RZ, RZ, UR5 ;  /* 0x00000005ff037e24 */ /* 0x000fca000f8e00ff */
[----:B------:R-:W-:-:S04]  /*03c0*/  IABS R0, R3 ;  /* 0x0000000300007213 */ /* 0x000fc80000000000 */
[----:B------:R-:W3:Y:S02]  /*03d0*/  R2UR UR16, R0 ;  /* 0x00000000001073c2 */ /* 0x000ee400000e0000 */
[----:B---3--:R-:W3:Y:S08]  /*03e0*/  I2F.RP R0, UR16 ;  /* 0x0000001000007d06 */ /* 0x008ef00008209400 */
[----:B---3--:R-:W3:Y:S02]  /*03f0*/  MUFU.RCP R0, R0 ;  /* 0x0000000000007308 */ /* 0x008ee40000001000 */
[----:B---3--:R-:W-:-:S06]  /*0400*/  IADD3 R0, R0, 0xffffffe, RZ ;  /* 0x0ffffffe00007810 */ /* 0x008fcc0007ffe0ff */
[----:B------:R-:W3:Y:S02]  /*0410*/  F2I.FTZ.U32.TRUNC.NTZ R0, R0 ;  /* 0x0000000000007305 */ /* 0x000ee4000021f000 */
[----:B---3--:R3:W4:Y:S02]  /*0420*/  R2UR UR19, R0 ;  /* 0x00000000001373c2 */ /* 0x00872400000e0000 */
[----:B---3--:R-:W-:Y:S01]  /*0430*/  IMAD.U32 R0, RZ, RZ, UR17 ;  /* 0x00000011ff007e24 */ /* 0x008fe2000f8e00ff */
[----:B----4-:R-:W-:Y:S02]  /*0440*/  UIADD3 UR4, URZ, -UR19, URZ ;  /* 0x800000133f047290 */ /* 0x010fe4000fffe03f */
[----:B------:R-:W-:Y:S02]  /*0450*/  ULOP3.LUT UR17, UR17, UR5, URZ, 0x3c, !UPT ;  /* 0x0000000511117292 */ /* 0x000fe4000f8e3c3f */
[----:B-1----:R-:W-:Y:S01]  /*0460*/  IABS R2, R0 ;  /* 0x0000000000027213 */ /* 0x002fe20000000000 */
[----:B------:R-:W-:Y:S01]  /*0470*/  UIMAD UR4, UR4, UR16, URZ ;  /* 0x00000010040472a4 */ /* 0x000fe2000f8e023f */
[----:B------:R-:W-:-:S02]  /*0480*/  IABS R0, R3 ;  /* 0x0000000300007213 */ /* 0x000fc40000000000 */
[----:B------:R-:W1:Y:S01]  /*0490*/  R2UR UR15, R2 ;  /* 0x00000000020f73c2 */ /* 0x000e6200000e0000 */
[----:B------:R-:W-:Y:S02]  /*04a0*/  UIMAD.WIDE.U32 UR18, UR19, UR4, UR18 ;  /* 0x00000004131272a5 */ /* 0x000fe4000f8e0012 */
[----:B------:R-:W-:-:S05]  /*04b0*/  IMAD.MOV R0, RZ, RZ, -R0 ;  /* 0x000000ffff007224 */ /* 0x000fca00078e0a00 */
[----:B------:R-:W3:Y:S01]  /*04c0*/  R2UR UR14, R0 ;  /* 0x00000000000e73c2 */ /* 0x000ee200000e0000 */
[----:B-1----:R-:W-:-:S04]  /*04d0*/  UIMAD.WIDE.U32 UR18, UR19, UR15, URZ ;  /* 0x0000000f131272a5 */ /* 0x002fc8000f8e003f */
[----:B---3--:R-:W-:-:S04]  /*04e0*/  UIMAD UR14, UR19, UR14, UR15 ;  /* 0x0000000e130e72a4 */ /* 0x008fc8000f8e020f */
        /* <DEDUP_REMOVED lines=9> */
.L_x_135:
[----:B------:R-:W-:Y:S01]  /*0580*/  ULOP3.LUT UR7, UR7, 0xffff, URZ, 0xc0, !UPT ;  /* 0x0000ffff07077892 */ /* 0x000fe2000f8ec03f */
[----:B------:R-:W-:Y:S01]  /*0590*/  PLOP3.LUT P4, PT, PT, PT, PT, 0x80, 0x0 ;  /* 0x000000000000781c */ /* 0x000fe20003f8f070 */
[----:B------:R-:W-:Y:S01]  /*05a0*/  CS2R R20, SRZ ;  /* 0x0000000000147805 */ /* 0x000fe2000001ff00 */
[----:B------:R-:W-:Y:S01]  /*05b0*/  CS2R R18, SRZ ;  /* 0x0000000000127805 */ /* 0x000fe2000001ff00 */
[----:B------:R-:W-:Y:S01]  /*05c0*/  UIMAD UR7, UR7, UR19, URZ ;  /* 0x00000013070772a4 */ /* 0x000fe2000f8e023f */
[----:B------:R-:W-:Y:S01]  /*05d0*/  CS2R R126, SRZ ;  /* 0x00000000007e7805 */ /* 0x000fe2000001ff00 */
        /* <DEDUP_REMOVED lines=76> */
[----:B-1----:R-:W-:Y:S02]  /*0aa0*/  IMAD.U32 R2, RZ, RZ, UR4 ;  /* 0x00000004ff027e24 */ /* 0x002fe4000f8e00ff */
[----:B------:R-:W-:Y:S01]  /*0ab0*/  IMAD.U32 R3, RZ, RZ, UR5 ;  /* 0x00000005ff037e24 */ /* 0x000fe2000f8e00ff */
[----:B------:R-:W1:Y:S01]  /*0ac0*/  S2R R12, SR_CTAID.X ;  /* 0x00000000000c7919 */ /* 0x000e620000002500 */
[----:B------:R-:W-:Y:S01]  /*0ad0*/  SHF.R.S32.HI R23, RZ, 0x1f, R208 ;  /* 0x0000001fff177819 */ /* 0x000fe200000114d0 */
[----:B------:R-:W-:Y:S02]  /*0ae0*/  USHF.R.S32.HI UR14, URZ, 0x1f, UR10 ;  /* 0x0000001f3f0e7899 */ /* 0x000fe4000801140a */
[----:B------:R3:W4:Y:S01]  /*0af0*/  @P0 LDG.E R7, [R2.64] ;  /* 0x0000000c02070981 */ /* 0x000722000c1e1900 */
[----:B------:R-:W-:Y:S01]  /*0b00*/  ULDC.64 UR4, c[0x0][0x1b8] ;  /* 0x00006e0000047ab9 */ /* 0x000fe20000000a00 */
[----:B------:R-:W-:Y:S01]  /*0b10*/  LEA.HI R13, R23, R208, RZ, 0x4 ;  /* 0x000000d0170d7211 */ /* 0x000fe200078f20ff */
[----:B------:R-:W-:Y:S01]  /*0b20*/  UIMAD UR14, UR14, UR4, URZ ;  /* 0x000000040e0e72a4 */ /* 0x000fe2000f8e023f */
[----:B------:R-:W-:Y:S01]  /*0b30*/  BSSY B0, `(.L_x_137) ;  /* 0x0000051000007945 */ /* 0x000fe20003800000 */
[----:B------:R-:W-:-:S02]  /*0b40*/  UIMAD.WIDE.U32 UR16, UR10, UR4, URZ ;  /* 0x000000040a1072a5 */ /* 0x000fc4000f8e003f */
[----:B------:R-:W-:Y:S02]  /*0b50*/  UIMAD UR14, UR10, UR5, UR14 ;  /* 0x000000050a0e72a4 */ /* 0x000fe4000f8e020e */
[----:B------:R-:W-:Y:S02]  /*0b60*/  USHF.R.S32.HI UR15, URZ, 0x1f, UR11 ;  /* 0x0000001f3f0f7899 */ /* 0x000fe4000801140b */
[----:B------:R-:W-:Y:S02]  /*0b70*/  ULDC.64 UR4, c[0x0][0x1c0] ;  /* 0x0000700000047ab9 */ /* 0x000fe40000000a00 */
[----:B------:R-:W-:Y:S02]  /*0b80*/  UIADD3 UR17, UR17, UR14, URZ ;  /* 0x0000000e11117290 */ /* 0x000fe4000fffe03f */
[----:B------:R-:W-:Y:S02]  /*0b90*/  UIMAD UR15, UR15, UR4, URZ ;  /* 0x000000040f0f72a4 */ /* 0x000fe4000f8e023f */
[----:B------:R-:W-:-:S02]  /*0ba0*/  UIMAD.WIDE.U32 UR16, UR11, UR4, UR16 ;  /* 0x000000040b1072a5 */ /* 0x000fc4000f8e0010 */
[----:B------:R-:W-:Y:S02]  /*0bb0*/  UIMAD UR5, UR11, UR5, UR15 ;  /* 0x000000050b0572a4 */ /* 0x000fe4000f8e020f */
[----:B------:R-:W-:Y:S02]  /*0bc0*/  ULDC UR4, c[0x0][0x2c4] ;  /* 0x0000b10000047ab9 */ /* 0x000fe40000000800 */
[----:B------:R-:W-:Y:S01]  /*0bd0*/  UIADD3 UR5, UR17, UR5, URZ ;  /* 0x0000000511057290 */ /* 0x000fe2000fffe03f */
[----:B---3--:R-:W-:Y:S01]  /*0be0*/  LEA.HI R2, R23, R208, RZ, 0x3 ;  /* 0x000000d017027211 */ /* 0x008fe200078f18ff */
[----:B------:R-:W-:Y:S01]  /*0bf0*/  IMAD.MOV.U32 R3, RZ, RZ, c[0x0][0x2c4] ;  /* 0x0000b100ff037624 */ /* 0x000fe200078e00ff */
[----:B------:R-:W-:Y:S02]  /*0c00*/  ULDC UR14, c[0x0][0x168] ;  /* 0x00005a00000e7ab9 */ /* 0x000fe40000000800 */
[----:B------:R-:W-:Y:S01]  /*0c10*/  LOP3.LUT R0, R2, 0xfffffff8, RZ, 0xc0, !PT ;  /* 0xfffffff802007812 */ /* 0x000fe200078ec0ff */
[----:B------:R-:W-:Y:S01]  /*0c20*/  UIMAD UR14, UR4, UR14, URZ ;  /* 0x0000000e040e72a4 */ /* 0x000fe2000f8e023f */
[----:B------:R-:W-:Y:S01]  /*0c30*/  ISETP.NE.AND P1, PT, R3, 0x1, PT ;  /* 0x000000010300780c */ /* 0x000fe20003f25270 */
[----:B------:R-:W-:Y:S01]  /*0c40*/  IMAD.U32 R3, RZ, RZ, UR17 ;  /* 0x00000011ff037e24 */ /* 0x000fe2000f8e00ff */
[----:B------:R-:W-:Y:S01]  /*0c50*/  SHF.R.S32.HI R17, RZ, 0x3, R2 ;  /* 0x00000003ff117819 */ /* 0x000fe20000011402 */
[----:B------:R-:W-:-:S02]  /*0c60*/  IMAD.IADD R34, R208, 0x1, -R0 ;  /* 0x00000001d0227824 */ /* 0x000fc400078e0a00 */
[----:B------:R-:W-:Y:S02]  /*0c70*/  IMAD.U32 R2, RZ, RZ, UR16 ;  /* 0x00000010ff027e24 */ /* 0x000fe4000f8e00ff */
[----:B------:R-:W-:Y:S02]  /*0c80*/  IMAD R158, R34, 0x10, R17 ;  /* 0x00000010229e7824 */ /* 0x000fe400078e0211 */
[----:B------:R-:W-:Y:S02]  /*0c90*/  IMAD.U32 R3, RZ, RZ, UR5 ;  /* 0x00000005ff037e24 */ /* 0x000fe4000f8e00ff */
[----:B-1----:R-:W-:Y:S01]  /*0ca0*/  IMAD R5, R12, 0x80, R158 ;  /* 0x000000800c057824 */ /* 0x002fe200078e029e */
[----:B------:R1:W-:Y:S01]  /*0cb0*/  STL [R1+0x48], R158 ;  /* 0x0000489e01007387 */ /* 0x0003e20000100800 */
[----:B------:R-:W-:Y:S02]  /*0cc0*/  IMAD.SHL.U32 R132, R34, 0x8, RZ ;  /* 0x0000000822847824 */ /* 0x000fe400078e00ff */
[----:B------:R-:W-:-:S03]  /*0cd0*/  @P1 IMAD.HI.U32 R0, R5, c[0x0][0x2c8], RZ ;  /* 0x0000b20005001a27 */ /* 0x000fc600078e00ff */
[----:B------:R-:W-:Y:S01]  /*0ce0*/  IADD3 R22, R132, 0x40, RZ ;  /* 0x0000004084167810 */ /* 0x000fe20007ffe0ff */
[----:B------:R-:W-:Y:S01]  /*0cf0*/  IMAD.MOV.U32 R4, RZ, RZ, R5 ;  /* 0x000000ffff047224 */ /* 0x000fe200078e0005 */
[----:B------:R-:W-:Y:S01]  /*0d00*/  @P1 SHF.R.U32.HI R4, RZ, c[0x0][0x2cc], R0 ;  /* 0x0000b300ff041a19 */ /* 0x000fe20000011600 */
[----:B------:R-:W-:Y:S01]  /*0d10*/  IMAD R12, R12, 0x80, R17 ;  /* 0x000000800c0c7824 */ /* 0x000fe200078e0211 */
[----:B------:R-:W-:Y:S02]  /*0d20*/  ISETP.GE.AND P3, PT, R132, c[0x0][0x198], PT ;  /* 0x0000660084007a0c */ /* 0x000fe40003f66270 */
[--C-:B------:R-:W-:Y:S01]  /*0d30*/  SHF.R.S32.HI R6, RZ, 0x1f, R4.reuse ;  /* 0x0000001fff067819 */ /* 0x100fe20000011404 */
[----:B------:R-:W-:Y:S01]  /*0d40*/  IMAD.MOV R0, RZ, RZ, -R4 ;  /* 0x000000ffff007224 */ /* 0x000fe200078e0a04 */
[----:B------:R-:W-:Y:S01]  /*0d50*/  ISETP.GE.AND P4, PT, R12, UR14, PT ;  /* 0x0000000e0c007c0c */ /* 0x000fe2000bf86270 */
[----:B------:R-:W-:-:S04]  /*0d60*/  IMAD.WIDE.U32 R2, R4, c[0x0][0x1b0], R2 ;  /* 0x00006c0004027a25 */ /* 0x000fc800078e0002 */
[----:B------:R-:W-:Y:S02]  /*0d70*/  IMAD R5, R0, c[0x0][0x2c4], R5 ;  /* 0x0000b10000057a24 */ /* 0x000fe400078e0205 */
[----:B------:R-:W-:-:S03]  /*0d80*/  IMAD R6, R6, c[0x0][0x1b0], RZ ;  /* 0x00006c0006067a24 */ /* 0x000fc600078e02ff */
[----:B------:R-:W-:Y:S01]  /*0d90*/  SHF.R.S32.HI R0, RZ, 0x1f, R5 ;  /* 0x0000001fff007819 */ /* 0x000fe20000011405 */
[----:B------:R-:W-:-:S04]  /*0da0*/  IMAD R4, R4, c[0x0][0x1b4], R6 ;  /* 0x00006d0004047a24 */ /* 0x000fc800078e0206 */
[----:B------:R-:W-:Y:S02]  /*0db0*/  IMAD.IADD R3, R3, 0x1, R4 ;  /* 0x0000000103037824 */ /* 0x000fe400078e0204 */
[----:B------:R-:W-:Y:S02]  /*0dc0*/  IMAD R0, R0, c[0x0][0x1a8], RZ ;  /* 0x00006a0000007a24 */ /* 0x000fe400078e02ff */
[----:B------:R-:W-:-:S04]  /*0dd0*/  IMAD.WIDE.U32 R2, R5, c[0x0][0x1a8], R2 ;  /* 0x00006a0005027a25 */ /* 0x000fc800078e0002 */
[----:B------:R-:W-:Y:S01]  /*0de0*/  IMAD R0, R5, c[0x0][0x1ac], R0 ;  /* 0x00006b0005007a24 */ /* 0x000fe200078e0200 */
[----:B------:R-:W-:Y:S01]  /*0df0*/  LEA R11, P1, R2, c[0x0][0x160], 0x1 ;  /* 0x00005800020b7a11 */ /* 0x000fe200078208ff */
[----:B------:R-:W-:Y:S02]  /*0e00*/  IMAD.SHL.U32 R4, R17, 0x40, RZ ;  /* 0x0000004011047824 */ /* 0x000fe400078e00ff */
[----:B------:R-:W-:Y:S01]  /*0e10*/  IMAD.IADD R0, R3, 0x1, R0 ;  /* 0x0000000103007824 */ /* 0x000fe200078e0200 */
[----:B------:R-:W-:-:S04]  /*0e20*/  LOP3.LUT R3, R13, 0xfffffff0, RZ, 0xc0, !PT ;  /* 0xfffffff00d037812 */ /* 0x000fc800078ec0ff */
[----:B------:R-:W-:Y:S01]  /*0e30*/  LEA.HI.X R10, R2, c[0x0][0x164], R0, 0x1, P1 ;  /* 0x00005900020a7a11 */ /* 0x000fe200008f0c00 */
[----:B------:R-:W-:Y:S01]  /*0e40*/  IMAD.IADD R0, R208, 0x1, -R3 ;  /* 0x00000001d0007824 */ /* 0x000fe200078e0a03 */
[----:B------:R-:W-:Y:S02]  /*0e50*/  LOP3.LUT R2, R4, 0x1c0, RZ, 0xc0, !PT ;  /* 0x000001c004027812 */ /* 0x000fe400078ec0ff */
[----:B------:R1:W3:Y:S02]  /*0e60*/  SHFL.IDX PT, R4, R11, RZ, 0x181f ;  /* 0x00181fff0b047589 */ /* 0x0002e400000e0000 */
[----:B------:R-:W-:Y:S02]  /*0e70*/  SHF.R.S32.HI R6, RZ, 0x1f, R0 ;  /* 0x0000001fff067819 */ /* 0x000fe40000011400 */
[----:B------:R-:W-:Y:S01]  /*0e80*/  SHF.R.U32.HI R3, RZ, 0x3, R2 ;  /* 0x00000003ff037819 */ /* 0x000fe20000011602 */
[----:B------:R1:W2:Y:S01]  /*0e90*/  SHFL.IDX PT, R5, R10, RZ, 0x181f ;  /* 0x00181fff0a057589 */ /* 0x0002a200000e0000 */
[----:B------:R-:W-:-:S02]  /*0ea0*/  LOP3.LUT R2, R2, 0x38, R132, 0xf8, !PT ;  /* 0x0000003802027812 */ /* 0x000fc400078ef884 */
[----:B------:R-:W-:Y:S02]  /*0eb0*/  LEA.HI R19, R6, R0, RZ, 0x3 ;  /* 0x0000000006137211 */ /* 0x000fe400078f18ff */
[----:B------:R-:W-:Y:S02]  /*0ec0*/  LOP3.LUT R3, R2, R3, RZ, 0x3c, !PT ;  /* 0x0000000302037212 */ /* 0x000fe400078e3cff */
[----:B------:R-:W-:Y:S02]  /*0ed0*/  LOP3.LUT R2, R19, 0xfffffff8, RZ, 0xc0, !PT ;  /* 0xfffffff813027812 */ /* 0x000fe400078ec0ff */
[----:B------:R-:W-:-:S03]  /*0ee0*/  LEA.HI R6, R23, R208, RZ, 0x6 ;  /* 0x000000d017067211 */ /* 0x000fc600078f30ff */
[----:B------:R-:W-:Y:S02]  /*0ef0*/  IMAD.IADD R18, R0, 0x1, -R2 ;  /* 0x0000000100127824 */ /* 0x000fe400078e0a02 */
[----:B------:R-:W-:Y:S02]  /*0f00*/  IMAD.SHL.U32 R0, R6, 0x8, RZ ;  /* 0x0000000806007824 */ /* 0x000fe400078e00ff */
[----:B------:R-:W-:Y:S02]  /*0f10*/  IMAD.MOV.U32 R2, RZ, RZ, 0x10 ;  /* 0x00000010ff027424 */ /* 0x000fe400078e00ff */
[----:B------:R-:W-:Y:S01]  /*0f20*/  IMAD.MOV.U32 R6, RZ, RZ, 0x20 ;  /* 0x00000020ff067424 */ /* 0x000fe200078e00ff */
[----:B------:R-:W-:Y:S01]  /*0f30*/  LOP3.LUT R9, R3, 0xfffffe00, R0, 0xf8, !PT ;  /* 0xfffffe0003097812 */ /* 0x000fe200078ef800 */
[----:B----4-:R1:W4:Y:S01]  /*0f40*/  @P0 R2UR UR15, R7 ;  /* 0x00000000070f03c2 */ /* 0x01032200000e0000 */
[----:B------:R-:W-:Y:S01]  /*0f50*/  ISETP.GE.AND P0, PT, R22, c[0x0][0x198], PT ;  /* 0x0000660016007a0c */ /* 0x000fe20003f06270 */
[----:B----4-:R-:W-:-:S03]  /*0f60*/  @!UP0 UMOV UR15, UR11 ;  /* 0x0000000b000f8c82 */ /* 0x010fc60008000000 */
[----:B------:R-:W-:-:S05]  /*0f70*/  R2P PR, R18, 0x6 ;  /* 0x0000000612007804 */ /* 0x000fca0000000000 */
[----:B------:R-:W-:Y:S02]  /*0f80*/  SEL R3, R2, 0xfffffff0, !P1 ;  /* 0xfffffff002037807 */ /* 0x000fe40004800000 */
[----:B------:R-:W-:Y:S01]  /*0f90*/  SEL R0, R6, 0xffffffe0, !P2 ;  /* 0xffffffe006007807 */ /* 0x000fe20005000000 */
[----:B------:R-:W-:Y:S05]  /*0fa0*/  @P4 BRA `(.L_x_138) ;  /* 0x0000009000004947 */ /* 0x000fea0003800000 */
[----:B--23--:R-:W-:Y:S01]  /*0fb0*/  SHF.R.S32.HI R2, RZ, 0x1f, R22 ;  /* 0x0000001fff027819 */ /* 0x00cfe20000011416 */
[----:B-1----:R-:W-:-:S03]  /*0fc0*/  IMAD.WIDE R6, R132, 0x2, R4 ;  /* 0x0000000284067825 */ /* 0x002fc600078e0204 */
[----:B------:R-:W-:-:S04]  /*0fd0*/  LEA.HI R2, R2, R22, RZ, 0x3 ;  /* 0x0000001602027211 */ /* 0x000fc800078f18ff */
[----:B------:R-:W-:Y:S02]  /*0fe0*/  LOP3.LUT R8, R2, 0xfffffff8, RZ, 0xc0, !PT ;  /* 0xfffffff802087812 */ /* 0x000fe400078ec0ff */
[----:B------:R-:W-:-:S03]  /*0ff0*/  SHF.L.U32 R2, R9, 0x1, RZ ;  /* 0x0000000109027819 */ /* 0x000fc600000006ff */
[----:B------:R-:W-:Y:S02]  /*1000*/  IMAD.WIDE R4, R8, 0x2, R4 ;  /* 0x0000000208047825 */ /* 0x000fe400078e0204 */
[----:B------:R-:W-:Y:S01]  /*1010*/  @!PT LDS RZ, [RZ] ;  /* 0x00000000fffff984 */ /* 0x000fe20000000800 */
[----:B------:R1:W-:Y:S04]  /*1020*/  LDGSTS.E.BYPASS.LTC128B.128 [R2+0x8100], [R6.64], !P3 ;  /* 0x0810000006027fae */ /* 0x0003e8000d901d4c */
[----:B------:R1:W-:Y:S02]  /*1030*/  LDGSTS.E.BYPASS.LTC128B.128 [R2+0xc100], [R4.64], !P0 ;  /* 0x0c10000004027fae */ /* 0x0003e4000c101d4c */
.L_x_138:
[----:B--23--:R-:W-:Y:S05]  /*1040*/  BSYNC B0 ;  /* 0x0000000000007941 */ /* 0x00cfea0003800000 */
.L_x_137:
[----:B-1----:R-:W-:Y:S01]  /*1050*/  IADD3 R2, R12, 0x10, RZ ;  /* 0x000000100c027810 */ /* 0x002fe20007ffe0ff */
[----:B------:R1:W2:Y:S01]  /*1060*/  SHFL.IDX PT, R5, R10, 0x1, 0x181f ;  /* 0x00381f000a057f89 */ /* 0x0002a200000e0000 */
[----:B------:R-:W-:Y:S02]  /*1070*/  BSSY B0, `(.L_x_139) ;  /* 0x000000d000007945 */ /* 0x000fe40003800000 */
[----:B------:R-:W-:Y:S01]  /*1080*/  ISETP.GE.AND P1, PT, R2, UR14, PT ;  /* 0x0000000e02007c0c */ /* 0x000fe2000bf26270 */
[----:B------:R1:W3:-:S12]  /*1090*/  SHFL.IDX PT, R4, R11, 0x1, 0x181f ;  /* 0x00381f000b047f89 */ /* 0x0002d800000e0000 */
[----:B------:R-:W-:Y:S05]  /*10a0*/  @P1 BRA `(.L_x_140) ;  /* 0x0000009000001947 */ /* 0x000fea0003800000 */
[----:B------:R-:W-:Y:S01]  /*10b0*/  SHF.R.S32.HI R2, RZ, 0x1f, R22 ;  /* 0x0000001fff027819 */ /* 0x000fe20000011416 */
[----:B--23--:R-:W-:-:S03]  /*10c0*/  IMAD.WIDE R6, R132, 0x2, R4 ;  /* 0x0000000284067825 */ /* 0x00cfc600078e0204 */
[----:B------:R-:W-:-:S04]  /*10d0*/  LEA.HI R2, R2, R22, RZ, 0x3 ;  /* 0x0000001602027211 */ /* 0x000fc800078f18ff */
[----:B------:R-:W-:Y:S02]  /*10e0*/  LOP3.LUT R8, R2, 0xfffffff8, RZ, 0xc0, !PT ;  /* 0xfffffff802087812 */ /* 0x000fe400078ec0ff */
[----:B------:R-:W-:-:S03]  /*10f0*/  SHF.L.U32 R2, R9, 0x1, RZ ;  /* 0x0000000109027819 */ /* 0x000fc600000006ff */
[----:B------:R-:W-:Y:S02]  /*1100*/  IMAD.WIDE R4, R8, 0x2, R4 ;  /* 0x0000000208047825 */ /* 0x000fe400078e0204 */
[----:B------:R-:W-:Y:S01]  /*1110*/  @!PT LDS RZ, [RZ] ;  /* 0x00000000fffff984 */ /* 0x000fe20000000800 */
[----:B------:R2:W-:Y:S04]  /*1120*/  LDGSTS.E.BYPASS.LTC128B.128 [R2+0x8900], [R6.64], !P3 ;  /* 0x0890000006027fae */ /* 0x0005e8000d901d4c */
[----:B------:R2:W-:Y:S02]  /*1130*/  LDGSTS.E.BYPASS.LTC128B.128 [R2+0xc900], [R4.64], !P0 ;  /* 0x0c90000004027fae */ /* 0x0005e4000c101d4c */
.L_x_140:
[----:B------:R-:W-:Y:S05]  /*1140*/  BSYNC B0 ;  /* 0x0000000000007941 */ /* 0x000fea0003800000 */
.L_x_139:
[----:B--2---:R-:W-:Y:S01]  /*1150*/  IADD3 R2, R12, 0x20, RZ ;  /* 0x000000200c027810 */ /* 0x004fe20007ffe0ff */
[----:B------:R2:W4:Y:S01]  /*1160*/  SHFL.IDX PT, R5, R10, 0x2, 0x181f ;  /* 0x00581f000a057f89 */ /* 0x00052200000e0000 */
[----:B------:R-:W-:Y:S02]  /*1170*/  BSSY B0, `(.L_x_141) ;  /* 0x000000d000007945 */ /* 0x000fe40003800000 */
[----:B------:R-:W-:Y:S01]  /*1180*/  ISETP.GE.AND P1, PT, R2, UR14, PT ;  /* 0x0000000e02007c0c */ /* 0x000fe2000bf26270 */
[----:B---3--:R2:W3:-:S12]  /*1190*/  SHFL.IDX PT, R4, R11, 0x2, 0x181f ;  /* 0x00581f000b047f89 */ /* 0x0084d800000e0000 */
[----:B------:R-:W-:Y:S05]  /*11a0*/  @P1 BRA `(.L_x_142) ;  /* 0x0000009000001947 */ /* 0x000fea0003800000 */
[----:B------:R-:W-:Y:S01]  /*11b0*/  SHF.R.S32.HI R2, RZ, 0x1f, R22 ;  /* 0x0000001fff027819 */ /* 0x000fe20000011416 */
[----:B---34-:R-:W-:-:S03]  /*11c0*/  IMAD.WIDE R6, R132, 0x2, R4 ;  /* 0x0000000284067825 */ /* 0x018fc600078e0204 */
[----:B------:R-:W-:-:S04]  /*11d0*/  LEA.HI R2, R2, R22, RZ, 0x3 ;  /* 0x0000001602027211 */ /* 0x000fc800078f18ff */
[----:B------:R-:W-:Y:S02]  /*11e0*/  LOP3.LUT R8, R2, 0xfffffff8, RZ, 0xc0, !PT ;  /* 0xfffffff802087812 */ /* 0x000fe400078ec0ff */
[----:B------:R-:W-:-:S03]  /*11f0*/  SHF.L.U32 R2, R9, 0x1, RZ ;  /* 0x0000000109027819 */ /* 0x000fc600000006ff */
[----:B------:R-:W-:Y:S02]  /*1200*/  IMAD.WIDE R4, R8, 0x2, R4 ;  /* 0x0000000208047825 */ /* 0x000fe400078e0204 */
[----:B------:R-:W-:Y:S01]  /*1210*/  @!PT LDS RZ, [RZ] ;  /* 0x00000000fffff984 */ /* 0x000fe20000000800 */
[----:B------:R3:W-:Y:S04]  /*1220*/  LDGSTS.E.BYPASS.LTC128B.128 [R2+0x9100], [R6.64], !P3 ;  /* 0x0910000006027fae */ /* 0x0007e8000d901d4c */
[----:B------:R3:W-:Y:S02]  /*1230*/  LDGSTS.E.BYPASS.LTC128B.128 [R2+0xd100], [R4.64], !P0 ;  /* 0x0d10000004027fae */ /* 0x0007e4000c101d4c */
.L_x_142:
[----:B------:R-:W-:Y:S05]  /*1240*/  BSYNC B0 ;  /* 0x0000000000007941 */ /* 0x000fea0003800000 */
.L_x_141:
[----:B---3--:R-:W-:Y:S01]  /*1250*/  IADD3 R2, R12, 0x30, RZ ;  /* 0x000000300c027810 */ /* 0x008fe20007ffe0ff */
[----:B----4-:R3:W4:Y:S01]  /*1260*/  SHFL.IDX PT, R5, R10, 0x3, 0x181f ;  /* 0x00781f000a057f89 */ /* 0x01072200000e0000 */
[----:B------:R-:W-:Y:S02]  /*1270*/  BSSY B0, `(.L_x_143) ;  /* 0x000000d000007945 */ /* 0x000fe40003800000 */
[----:B------:R-:W-:Y:S01]  /*1280*/  ISETP.GE.AND P1, PT, R2, UR14, PT ;  /* 0x0000000e02007c0c */ /* 0x000fe2000bf26270 */
[----:B------:R3:W1:-:S12]  /*1290*/  SHFL.IDX PT, R4, R11, 0x3, 0x181f ;  /* 0x00781f000b047f89 */ /* 0x00065800000e0000 */
[----:B------:R-:W-:Y:S05]  /*12a0*/  @P1 BRA `(.L_x_144) ;  /* 0x0000009000001947 */ /* 0x000fea0003800000 */
[----:B------:R-:W-:Y:S01]  /*12b0*/  SHF.R.S32.HI R2, RZ, 0x1f, R22 ;  /* 0x0000001fff027819 */ /* 0x000fe20000011416 */
[----:B-1--4-:R-:W-:-:S03]  /*12c0*/  IMAD.WIDE R6, R132, 0x2, R4 ;  /* 0x0000000284067825 */ /* 0x012fc600078e0204 */
[----:B------:R-:W-:-:S04]  /*12d0*/  LEA.HI R2, R2, R22, RZ, 0x3 ;  /* 0x0000001602027211 */ /* 0x000fc800078f18ff */
[----:B------:R-:W-:Y:S02]  /*12e0*/  LOP3.LUT R8, R2, 0xfffffff8, RZ, 0xc0, !PT ;  /* 0xfffffff802087812 */ /* 0x000fe400078ec0ff */
[----:B------:R-:W-:-:S03]  /*12f0*/  SHF.L.U32 R2, R9, 0x1, RZ ;  /* 0x0000000109027819 */ /* 0x000fc600000006ff */
[----:B------:R-:W-:Y:S02]  /*1300*/  IMAD.WIDE R4, R8, 0x2, R4 ;  /* 0x0000000208047825 */ /* 0x000fe400078e0204 */
[----:B------:R-:W-:Y:S01]  /*1310*/  @!PT LDS RZ, [RZ] ;  /* 0x00000000fffff984 */ /* 0x000fe20000000800 */
[----:B------:R1:W-:Y:S04]  /*1320*/  LDGSTS.E.BYPASS.LTC128B.128 [R2+0x9900], [R6.64], !P3 ;  /* 0x0990000006027fae */ /* 0x0003e8000d901d4c */
[----:B------:R1:W-:Y:S02]  /*1330*/  LDGSTS.E.BYPASS.LTC128B.128 [R2+0xd900], [R4.64], !P0 ;  /* 0x0d90000004027fae */ /* 0x0003e4000c101d4c */
.L_x_144:
[----:B------:R-:W-:Y:S05]  /*1340*/  BSYNC B0 ;  /* 0x0000000000007941 */ /* 0x000fea0003800000 */
.L_x_143:
[----:B-1----:R-:W-:Y:S01]  /*1350*/  IADD3 R2, R12, 0x40, RZ ;  /* 0x000000400c027810 */ /* 0x002fe20007ffe0ff */
[----:B----4-:R1:W4:Y:S01]  /*1360*/  SHFL.IDX PT, R5, R10, 0x4, 0x181f ;  /* 0x00981f000a057f89 */ /* 0x01032200000e0000 */
[----:B------:R-:W-:Y:S02]  /*1370*/  BSSY B0, `(.L_x_145) ;  /* 0x000000d000007945 */ /* 0x000fe40003800000 */
[----:B------:R-:W-:Y:S01]  /*1380*/  ISETP.GE.AND P1, PT, R2, UR14, PT ;  /* 0x0000000e02007c0c */ /* 0x000fe2000bf26270 */
[----:B------:R1:W2:-:S12]  /*1390*/  SHFL.IDX PT, R4, R11, 0x4, 0x181f ;  /* 0x00981f000b047f89 */ /* 0x00029800000e0000 */
[----:B------:R-:W-:Y:S05]  /*13a0*/  @P1 BRA `(.L_x_146) ;  /* 0x0000009000001947 */ /* 0x000fea0003800000 */
[----:B------:R-:W-:Y:S01]  /*13b0*/  SHF.R.S32.HI R2, RZ, 0x1f, R22 ;  /* 0x0000001fff027819 */ /* 0x000fe20000011416 */
[----:B--2-4-:R-:W-:-:S03]  /*13c0*/  IMAD.WIDE R6, R132, 0x2, R4 ;  /* 0x0000000284067825 */ /* 0x014fc600078e0204 */
[----:B------:R-:W-:-:S04]  /*13d0*/  LEA.HI R2, R2, R22, RZ, 0x3 ;  /* 0x0000001602027211 */ /* 0x000fc800078f18ff */
[----:B------:R-:W-:Y:S02]  /*13e0*/  LOP3.LUT R8, R2, 0xfffffff8, RZ, 0xc0, !PT ;  /* 0xfffffff802087812 */ /* 0x000fe400078ec0ff */
[----:B------:R-:W-:-:S03]  /*13f0*/  SHF.L.U32 R2, R9, 0x1, RZ ;  /* 0x0000000109027819 */ /* 0x000fc600000006ff */
[----:B------:R-:W-:Y:S02]  /*1400*/  IMAD.WIDE R4, R8, 0x2, R4 ;  /* 0x0000000208047825 */ /* 0x000fe400078e0204 */
[----:B------:R-:W-:Y:S01]  /*1410*/  @!PT LDS RZ, [RZ] ;  /* 0x00000000fffff984 */ /* 0x000fe20000000800 */
[----:B------:R2:W-:Y:S04]  /*1420*/  LDGSTS.E.BYPASS.LTC128B.128 [R2+0xa100], [R6.64], !P3 ;  /* 0x0a10000006027fae */ /* 0x0005e8000d901d4c */
[----:B------:R2:W-:Y:S02]  /*1430*/  LDGSTS.E.BYPASS.LTC128B.128 [R2+0xe100], [R4.64], !P0 ;  /* 0x0e10000004027fae */ /* 0x0005e4000c101d4c */
.L_x_146:
[----:B------:R-:W-:Y:S05]  /*1440*/  BSYNC B0 ;  /* 0x0000000000007941 */ /* 0x000fea0003800000 */
.L_x_145:
[----:B--2---:R-:W-:Y:S01]  /*1450*/  IADD3 R2, R12, 0x50, RZ ;  /* 0x000000500c027810 */ /* 0x004fe20007ffe0ff */
        /* <DEDUP_REMOVED lines=14> */
.L_x_148:
[----:B------:R-:W-:Y:S05]  /*1540*/  BSYNC B0 ;  /* 0x0000000000007941 */ /* 0x000fea0003800000 */
.L_x_147:
        /* <DEDUP_REMOVED lines=15> */
.L_x_150:
[----:B------:R-:W-:Y:S05]  /*1640*/  BSYNC B0 ;  /* 0x0000000000007941 */ /* 0x000fea0003800000 */
.L_x_149:
[----:B------:R-:W-:Y:S01]  /*1650*/  UIADD3 UR11, UR6, -0x1, URZ ;  /* 0xffffffff060b7890 */ /* 0x000fe2000fffe03f */
[----:B--2-4-:R-:W-:Y:S01]  /*1660*/  MOV R5, c[0x0][0x2b8] ;  /* 0x0000ae0000057a02 */ /* 0x014fe20000000f00 */
[----:B------:R-:W-:Y:S01]  /*1670*/  SHFL.IDX PT, R4, R11, 0x7, 0x181f ;  /* 0x00f81f000b047f89 */ /* 0x000fe200000e0000 */
[----:B------:R-:W-:Y:S01]  /*1680*/  IADD3 R6, R12, 0x70, RZ ;  /* 0x000000700c067810 */ /* 0x000fe20007ffe0ff */
[----:B------:R-:W-:Y:S01]  /*1690*/  USHF.R.S32.HI UR18, URZ, 0x1f, UR15 ;  /* 0x0000001f3f127899 */ /* 0x000fe2000801140f */
[----:B------:R-:W-:Y:S01]  /*16a0*/  ISETP.NE.AND P1, PT, R5, 0x1, PT ;  /* 0x000000010500780c */ /* 0x000fe20003f25270 */
[----:B------:R-:W-:Y:S01]  /*16b0*/  IMAD.U32 R2, RZ, RZ, UR11 ;  /* 0x0000000bff027e24 */ /* 0x000fe2000f8e00ff */
[----:B------:R-:W2:Y:S01]  /*16c0*/  SHFL.IDX PT, R5, R10, 0x7, 0x181f ;  /* 0x00f81f000a057f89 */ /* 0x000ea200000e0000 */
[----:B------:R-:W-:Y:S01]  /*16d0*/  ISETP.GE.AND P4, PT, R6, UR14, PT ;  /* 0x0000000e06007c0c */ /* 0x000fe2000bf86270 */
[----:B------:R-:W-:Y:S01]  /*16e0*/  ULDC.64 UR4, c[0x0][0x2b0] ;  /* 0x0000ac0000047ab9 */ /* 0x000fe20000000a00 */
[----:B------:R-:W-:Y:S01]  /*16f0*/  SHF.R.S32.HI R7, RZ, 0x1f, R22 ;  /* 0x0000001fff077819 */ /* 0x000fe20000011416 */
[----:B------:R-:W-:Y:S01]  /*1700*/  UIMAD UR18, UR18, UR4, URZ ;  /* 0x00000004121272a4 */ /* 0x000fe2000f8e023f */
[----:B------:R-:W-:Y:S01]  /*1710*/  LEA R2, R2, R158, 0x6 ;  /* 0x0000009e02027211 */ /* 0x000fe200078e30ff */
[----:B------:R-:W-:Y:S01]  /*1720*/  UIMAD.WIDE.U32 UR16, UR15, UR4, URZ ;  /* 0x000000040f1072a5 */ /* 0x000fe2000f8e003f */
[----:B------:R-:W-:Y:S01]  /*1730*/  SHF.L.U32 R156, R9, 0x1, RZ ;  /* 0x00000001099c7819 */ /* 0x000fe200000006ff */
[----:B------:R-:W-:Y:S01]  /*1740*/  UIMAD UR15, UR15, UR5, UR18 ;  /* 0x000000050f0f72a4 */ /* 0x000fe2000f8e0212 */
[C---:B------:R-:W-:Y:S01]  /*1750*/  IADD3 R8, R2.reuse, UR8, RZ ;  /* 0x0000000802087c10 */ /* 0x040fe2000fffe0ff */
[----:B------:R-:W-:Y:S01]  /*1760*/  IMAD.MOV.U32 R24, RZ, RZ, RZ ;  /* 0x000000ffff187224 */ /* 0x000fe200078e00ff */
[----:B------:R-:W-:Y:S01]  /*1770*/  ISETP.GE.AND P5, PT, R2, UR9, PT ;  /* 0x0000000902007c0c */ /* 0x000fe2000bfa6270 */
[----:B------:R-:W-:Y:S01]  /*1780*/  UIADD3 UR15, UR17, UR15, URZ ;  /* 0x0000000f110f7290 */ /* 0x000fe2000fffe03f */
[----:B------:R-:W-:Y:S01]  /*1790*/  SHF.R.S32.HI R16, RZ, 0x4, R13 ;  /* 0x00000004ff107819 */ /* 0x000fe2000001140d */
[----:B------:R-:W-:Y:S01]  /*17a0*/  @P1 IMAD.HI.U32 R6, R8, c[0x0][0x2bc], RZ ;  /* 0x0000af0008061a27 */ /* 0x000fe200078e00ff */
[----:B------:R-:W-:Y:S01]  /*17b0*/  ISETP.GT.OR P5, PT, R158, 0x3f, P5 ;  /* 0x0000003f9e00780c */ /* 0x000fe20002fa4670 */
[----:B------:R-:W-:Y:S01]  /*17c0*/  USHF.R.S32.HI UR14, URZ, 0x1f, UR10 ;  /* 0x0000001f3f0e7899 */ /* 0x000fe2000801140a */
[----:B------:R-:W-:Y:S01]  /*17d0*/  LEA.HI R155, R23, R208, RZ, 0x5 ;  /* 0x000000d0179b7211 */ /* 0x000fe200078f28ff */
[----:B------:R-:W-:Y:S01]  /*17e0*/  IMAD.MOV.U32 R2, RZ, RZ, R8 ;  /* 0x000000ffff027224 */ /* 0x000fe200078e0008 */
[----:B------:R-:W-:Y:S01]  /*17f0*/  @P1 SHF.R.U32.HI R2, RZ, c[0x0][0x2c0], R6 ;  /* 0x0000b000ff021a19 */ /* 0x000fe20000011606 */
[----:B------:R-:W-:Y:S01]  /*1800*/  ULDC.64 UR4, c[0x0][0x1e8] ;  /* 0x00007a0000047ab9 */ /* 0x000fe20000000a00 */
[----:B------:R-:W-:Y:S01]  /*1810*/  LEA.HI R6, R7, R22, RZ, 0x3 ;  /* 0x0000001607067211 */ /* 0x000fe200078f18ff */
[----:B------:R-:W-:Y:S01]  /*1820*/  STL [R1+0x4], R156 ;  /* 0x0000049c01007387 */ /* 0x000fe20000100800 */
[----:B-123--:R-:W-:-:S02]  /*1830*/  @!P4 IMAD.WIDE R10, R132, 0x2, R4 ;  /* 0x00000002840ac825 */ /* 0x00efc400078e0204 */
[----:B------:R-:W-:-:S03]  /*1840*/  LOP3.LUT R134, R6, 0xfffffff8, RZ, 0xc0, !PT ;  /* 0xfffffff806867812 */ /* 0x000fc600078ec0ff */
[----:B------:R-:W-:Y:S01]  /*1850*/  @!P5 IADD3 R7, P2, R2, UR16, RZ ;  /* 0x000000100207dc10 */ /* 0x000fe2000ff5e0ff */
[----:B------:R-:W-:Y:S01]  /*1860*/  @!PT LDS RZ, [RZ] ;  /* 0x00000000fffff984 */ /* 0x000fe20000000800 */
[----:B------:R1:W-:Y:S01]  /*1870*/  @!P4 LDGSTS.E.BYPASS.LTC128B.128 [R156+0xb900], [R10.64], !P3 ;  /* 0x0b9000000a9ccfae */ /* 0x0003e2000d901d4c */
[----:B------:R-:W-:Y:S02]  /*1880*/  @!P4 IMAD.WIDE R4, R134, 0x2, R4 ;  /* 0x000000028604c825 */ /* 0x000fe400078e0204 */
[C---:B------:R-:W-:Y:S02]  /*1890*/  @!P5 LEA.HI.X.SX32 R9, R2.reuse, UR15, 0x1, P2 ;  /* 0x0000000f0209dc11 */ /* 0x040fe400090f0eff */
[C---:B------:R-:W-:Y:S01]  /*18a0*/  @!P5 LEA R6, P2, R7.reuse, c[0x0][0x2a0], 0x2 ;  /* 0x0000a8000706da11 */ /* 0x040fe200078410ff */
[----:B------:R2:W-:Y:S03]  /*18b0*/  @!P4 LDGSTS.E.BYPASS.LTC128B.128 [R156+0xf900], [R4.64], !P0 ;  /* 0x0f900000049ccfae */ /* 0x0005e6000c101d4c */
[----:B------:R-:W-:Y:S01]  /*18c0*/  @!P5 LEA.HI.X R7, R7, c[0x0][0x2a4], R9, 0x2, P2 ;  /* 0x0000a9000707da11 */ /* 0x000fe200010f1409 */
[----:B------:R-:W0:Y:S04]  /*18d0*/  LDGDEPBAR ;  /* 0x00000000000079af */ /* 0x000e280000000000 */
[----:B------:R-:W-:Y:S06]  /*18e0*/  BAR.SYNC.DEFER_BLOCKING 0x0 ;  /* 0x0000000000007b1d */ /* 0x000fec0000010000 */
[----:B------:R-:W3:Y:S01]  /*18f0*/  @!P5 LDG.E R24, [R6.64] ;  /* 0x0000000c0618d981 */ /* 0x000ee2000c1e1900 */
[----:B------:R-:W-:Y:S01]  /*1900*/  IADD3 R2, -R2, RZ, RZ ;  /* 0x000000ff02027210 */ /* 0x000fe20007ffe1ff */
[----:B------:R-:W-:Y:S01]  /*1910*/  UIMAD UR18, UR14, UR4, URZ ;  /* 0x000000040e1272a4 */ /* 0x000fe2000f8e023f */
[----:B------:R-:W-:Y:S01]  /*1920*/  ISETP.GE.AND P4, PT, R132, c[0x0][0x1d4], PT ;  /* 0x0000750084007a0c */ /* 0x000fe20003f86270 */
[----:B------:R-:W-:Y:S01]  /*1930*/  UIMAD.WIDE.U32 UR20, UR10, UR4, URZ ;  /* 0x000000040a1472a5 */ /* 0x000fe2000f8e003f */
[----:B------:R-:W-:Y:S01]  /*1940*/  ISETP.GE.AND P3, PT, R22, c[0x0][0x1d4], PT ;  /* 0x0000750016007a0c */ /* 0x000fe20003f66270 */
[----:B------:R-:W-:Y:S01]  /*1950*/  IMAD R25, R2, c[0x0][0x2b8], R8 ;  /* 0x0000ae0002197a24 */ /* 0x000fe200078e0208 */
[----:B------:R-:W-:Y:S01]  /*1960*/  UIMAD UR18, UR10, UR5, UR18 ;  /* 0x000000050a1272a4 */ /* 0x000fe2000f8e0212 */
[----:B------:R-:W-:Y:S01]  /*1970*/  SHF.R.S32.HI R157, RZ, 0x1f, R132 ;  /* 0x0000001fff9d7819 */ /* 0x000fe20000011484 */
[----:B------:R-:W-:Y:S01]  /*1980*/  UIMAD UR9, UR11, -0x40, UR9 ;  /* 0xffffffc00b0978a4 */ /* 0x000fe2000f8e0209 */
[----:B--2---:R-:W-:Y:S01]  /*1990*/  IMAD.WIDE.U32 R4, R25, c[0x0][0x1e0], RZ ;  /* 0x0000780019047a25 */ /* 0x004fe200078e00ff */
[----:B------:R-:W-:Y:S01]  /*19a0*/  SHF.R.S32.HI R20, RZ, 0x1f, R25 ;  /* 0x0000001fff147819 */ /* 0x000fe20000011419 */
[----:B------:R-:W-:Y:S01]  /*19b0*/  UIADD3 UR18, UR21, UR18, URZ ;  /* 0x0000001215127290 */ /* 0x000fe2000fffe03f */
[----:B------:R-:W-:Y:S01]  /*19c0*/  STL [R1+0x34], R25 ;  /* 0x0000341901007387 */ /* 0x000fe20000100800 */
[----:B------:R-:W-:Y:S01]  /*19d0*/  ULDC.64 UR4, c[0x0][0x210] ;  /* 0x0000840000047ab9 */ /* 0x000fe20000000a00 */
[----:B------:R-:W-:Y:S01]  /*19e0*/  IADD3 R33, -R17, UR9, RZ ;  /* 0x0000000911217c10 */ /* 0x000fe2000fffe1ff */
[----:B------:R-:W-:Y:S01]  /*19f0*/  IMAD R2, R20, c[0x0][0x1e0], RZ ;  /* 0x0000780014027a24 */ /* 0x000fe200078e02ff */
[----:B------:R-:W-:-:S02]  /*1a00*/  UIMAD UR14, UR14, UR4, URZ ;  /* 0x000000040e0e72a4 */ /* 0x000fc4000f8e023f */
[----:B------:R-:W-:Y:S01]  /*1a10*/  ISETP.GE.AND P6, PT, R33, 0x1, PT ;  /* 0x000000012100780c */ /* 0x000fe20003fc6270 */
[----:B------:R-:W-:Y:S01]  /*1a20*/  IMAD R2, R25, c[0x0][0x1e4], R2 ;  /* 0x0000790019027a24 */ /* 0x000fe200078e0202 */
[C---:B------:R-:W-:Y:S01]  /*1a30*/  ISETP.GE.AND P5, PT, R33.reuse, 0x11, PT ;  /* 0x000000112100780c */ /* 0x040fe20003fa6270 */
[----:B------:R-:W-:Y:S01]  /*1a40*/  UIMAD.WIDE.U32 UR22, UR10, UR4, URZ ;  /* 0x000000040a1672a5 */ /* 0x000fe2000f8e003f */
[----:B------:R-:W-:Y:S01]  /*1a50*/  ISETP.GE.AND P2, PT, R33, 0x21, PT ;  /* 0x000000212100780c */ /* 0x000fe20003f46270 */
[----:B------:R-:W-:Y:S01]  /*1a60*/  IMAD.IADD R5, R5, 0x1, R2 ;  /* 0x0000000105057824 */ /* 0x000fe200078e0202 */
[----:B------:R-:W-:Y:S02]  /*1a70*/  UIMAD UR4, UR10, UR5, UR14 ;  /* 0x000000050a0472a4 */ /* 0x000fe4000f8e020e */
[----:B------:R-:W-:Y:S02]  /*1a80*/  UISETP.GT.AND UP0, UPT, UR11, UR7, UPT ;  /* 0x000000070b00728c */ /* 0x000fe4000bf04270 */
[----:B------:R-:W-:Y:S01]  /*1a90*/  UIADD3 UR4, UR23, UR4, URZ ;  /* 0x0000000417047290 */ /* 0x000fe2000fffe03f */
[----:B---3--:R-:W-:Y:S01]  /*1aa0*/  SHF.R.S32.HI R21, RZ, 0x1f, R24 ;  /* 0x0000001fff157819 */ /* 0x008fe20000011418 */
[----:B------:R-:W-:Y:S01]  /*1ab0*/  IMAD.WIDE.U32 R4, R24, c[0x0][0x1f0], R4 ;  /* 0x00007c0018047a25 */ /* 0x000fe200078e0004 */
[----:B------:R-:W-:Y:S03]  /*1ac0*/  STL [R1+0x2c], R24 ;  /* 0x00002c1801007387 */ /* 0x000fe60000100800 */
[----:B------:R-:W-:Y:S01]  /*1ad0*/  IMAD R6, R21, c[0x0][0x1f0], RZ ;  /* 0x00007c0015067a24 */ /* 0x000fe200078e02ff */
[----:B------:R-:W-:-:S03]  /*1ae0*/  IADD3 R2, P0, R4, UR20, RZ ;  /* 0x0000001404027c10 */ /* 0x000fc6000ff1e0ff */
[----:B------:R-:W-:-:S05]  /*1af0*/  IMAD R6, R24, c[0x0][0x1f4], R6 ;  /* 0x00007d0018067a24 */ /* 0x000fca00078e0206 */
[----:B------:R-:W-:Y:S02]  /*1b00*/  IADD3.X R4, R5, UR18, R6, P0, !PT ;  /* 0x0000001205047c10 */ /* 0x000fe400087fe406 */
[----:B------:R-:W-:-:S04]  /*1b10*/  LEA R6, P0, R2, c[0x0][0x1c8], 0x1 ;  /* 0x0000720002067a11 */ /* 0x000fc800078008ff */
[----:B------:R-:W-:Y:S01]  /*1b20*/  LEA.HI.X R2, R2, c[0x0][0x1cc], R4, 0x1, P0 ;  /* 0x0000730002027a11 */ /* 0x000fe200000f0c04 */
[----:B-1----:R-:W-:Y:S01]  /*1b30*/  SHFL.IDX PT, R10, R6, RZ, 0x181f ;  /* 0x00181fff060a7589 */ /* 0x002fe200000e0000 */
[----:B------:R-:W-:-:S03]  /*1b40*/  ISETP.GT.AND P0, PT, R33, 0x30, PT ;  /* 0x000000302100780c */ /* 0x000fc60003f04270 */
[----:B------:R-:W1:Y:S04]  /*1b50*/  SHFL.IDX PT, R11, R2, RZ, 0x181f ;  /* 0x00181fff020b7589 */ /* 0x000e6800000e0000 */
[----:B------:R-:W-:Y:S04]  /*1b60*/  SHFL.IDX PT, R4, R6, 0x1, 0x181f ;  /* 0x00381f0006047f89 */ /* 0x000fe800000e0000 */
[----:B------:R-:W2:Y:S04]  /*1b70*/  SHFL.IDX PT, R5, R2, 0x1, 0x181f ;  /* 0x00381f0002057f89 */ /* 0x000ea800000e0000 */
[----:B------:R-:W-:Y:S04]  /*1b80*/  SHFL.IDX PT, R8, R6, 0x2, 0x181f ;  /* 0x00581f0006087f89 */ /* 0x000fe800000e0000 */
[----:B------:R-:W3:Y:S04]  /*1b90*/  SHFL.IDX PT, R9, R2, 0x2, 0x181f ;  /* 0x00581f0002097f89 */ /* 0x000ee800000e0000 */
[----:B------:R-:W-:Y:S04]  /*1ba0*/  SHFL.IDX PT, R6, R6, 0x3, 0x181f ;  /* 0x00781f0006067f89 */ /* 0x000fe800000e0000 */
[----:B------:R4:W5:Y:S01]  /*1bb0*/  SHFL.IDX PT, R7, R2, 0x3, 0x181f ;  /* 0x00781f0002077f89 */ /* 0x00096200000e0000 */
[----:B-1----:R-:W-:-:S05]  /*1bc0*/  @P6 IMAD.WIDE R14, R132, 0x2, R10 ;  /* 0x00000002840e6825 */ /* 0x002fca00078e020a */
[----:B------:R1:W-:Y:S01]  /*1bd0*/  @P6 LDGSTS.E.BYPASS.LTC128B.128 [R156+0x4100], [R14.64], !P4 ;  /* 0x041000000e9c6fae */ /* 0x0003e2000e101d4c */
[----:B----4-:R-:W-:Y:S01]  /*1be0*/  LEA.HI R2, R13, R16, RZ, 0x1 ;  /* 0x000000100d027211 */ /* 0x010fe200078f08ff */
[----:B------:R-:W-:-:S03]  /*1bf0*/  @P6 IMAD.WIDE R12, R134, 0x2, R10 ;  /* 0x00000002860c6825 */ /* 0x000fc600078e020a */
[----:B------:R-:W-:Y:S01]  /*1c00*/  LOP3.LUT R2, R2, 0xfffffffe, RZ, 0xc0, !PT ;  /* 0xfffffffe02027812 */ /* 0x000fe200078ec0ff */
[----:B--2---:R-:W-:Y:S01]  /*1c10*/  @P5 IMAD.WIDE R10, R132, 0x2, R4 ;  /* 0x00000002840a5825 */ /* 0x004fe200078e0204 */
[----:B------:R2:W-:Y:S02]  /*1c20*/  @P6 LDGSTS.E.BYPASS.LTC128B.128 [R156+0x6100], [R12.64], !P3 ;  /* 0x061000000c9c6fae */ /* 0x0005e4000d901d4c */
[----:B------:R-:W-:Y:S02]  /*1c30*/  IADD3 R16, R16, -R2, RZ ;  /* 0x8000000210107210 */ /* 0x000fe40007ffe0ff */
[----:B------:R3:W-:Y:S01]  /*1c40*/  @P5 LDGSTS.E.BYPASS.LTC128B.128 [R156+0x4900], [R10.64], !P4 ;  /* 0x049000000a9c5fae */ /* 0x0007e2000e101d4c */
[----:B------:R-:W-:-:S04]  /*1c50*/  SHF.L.U32 R2, R34, 0x6, RZ ;  /* 0x0000000622027819 */ /* 0x000fc800000006ff */
[----:B------:R-:W-:Y:S01]  /*1c60*/  LOP3.LUT R2, R2, 0x1c0, RZ, 0xc0, !PT ;  /* 0x000001c002027812 */ /* 0x000fe200078ec0ff */
[----:B--2---:R-:W-:-:S04]  /*1c70*/  @P5 IMAD.WIDE R12, R134, 0x2, R4 ;  /* 0x00000002860c5825 */ /* 0x004fc800078e0204 */
[--C-:B---3--:R-:W-:Y:S01]  /*1c80*/  @P2 IMAD.WIDE R10, R132, 0x2, R8.reuse ;  /* 0x00000002840a2825 */ /* 0x108fe200078e0208 */
[----:B------:R2:W-:Y:S01]  /*1c90*/  @P5 LDGSTS.E.BYPASS.LTC128B.128 [R156+0x6900], [R12.64], !P3 ;  /* 0x069000000c9c5fae */ /* 0x0005e2000d901d4c */
[----:B------:R-:W-:Y:S02]  /*1ca0*/  ISETP.GE.AND P5, PT, R22, c[0x0][0x1d4], PT ;  /* 0x0000750016007a0c */ /* 0x000fe40003fa6270 */
[----:B------:R-:W-:Y:S01]  /*1cb0*/  @P2 IMAD.WIDE R8, R134, 0x2, R8 ;  /* 0x0000000286082825 */ /* 0x000fe200078e0208 */
[----:B------:R3:W-:Y:S03]  /*1cc0*/  @P2 LDGSTS.E.BYPASS.LTC128B.128 [R156+0x5100], [R10.64], !P4 ;  /* 0x051000000a9c2fae */ /* 0x0007e6000e101d4c */
[--C-:B-----5:R-:W-:Y:S01]  /*1cd0*/  @P0 IMAD.WIDE R4, R132, 0x2, R6.reuse ;  /* 0x0000000284040825 */ /* 0x120fe200078e0206 */
[----:B------:R4:W-:Y:S03]  /*1ce0*/  @P2 LDGSTS.E.BYPASS.LTC128B.128 [R156+0x7100], [R8.64], !P3 ;  /* 0x07100000089c2fae */ /* 0x0009e6000d901d4c */
[----:B------:R-:W-:Y:S01]  /*1cf0*/  @P0 IMAD.WIDE R6, R134, 0x2, R6 ;  /* 0x0000000286060825 */ /* 0x000fe200078e0206 */
[----:B------:R5:W-:Y:S04]  /*1d00*/  @P0 LDGSTS.E.BYPASS.LTC128B.128 [R156+0x5900], [R4.64], !P4 ;  /* 0x05900000049c0fae */ /* 0x000be8000e101d4c */
[----:B------:R1:W-:Y:S04]  /*1d10*/  @P0 LDGSTS.E.BYPASS.LTC128B.128 [R156+0x7900], [R6.64], !P3 ;  /* 0x07900000069c0fae */ /* 0x0003e8000d901d4c */
[----:B------:R-:W0:Y:S01]  /*1d20*/  LDGDEPBAR ;  /* 0x00000000000079af */ /* 0x000e220000000000 */
[----:B--2---:R-:W-:-:S04]  /*1d30*/  IMAD.WIDE.U32 R12, R25, c[0x0][0x208], RZ ;  /* 0x00008200190c7a25 */ /* 0x004fc800078e00ff */
[----:B----4-:R-:W-:Y:S02]  /*1d40*/  IMAD.SHL.U32 R8, R17, 0x8, RZ ;  /* 0x0000000811087824 */ /* 0x010fe400078e00ff */
[----:B-----5:R-:W-:Y:S01]  /*1d50*/  IMAD.SHL.U32 R4, R18, 0x40, RZ ;  /* 0x0000004012047824 */ /* 0x020fe200078e00ff */
[----:B------:R-:W-:Y:S02]  /*1d60*/  SHF.L.U32 R5, R16, 0x3, RZ ;  /* 0x0000000310057819 */ /* 0x000fe400000006ff */
[----:B------:R-:W-:Y:S01]  /*1d70*/  LOP3.LUT R8, R2, 0x8, R8, 0xf8, !PT ;  /* 0x0000000802087812 */ /* 0x000fe200078ef808 */
[----:B------:R-:W-:-:S04]  /*1d80*/  DEPBAR.LE SB0, 0x1 ;  /* 0x000080400000791a */ /* 0x000fc80000000000 */
[----:B------:R-:W-:-:S04]  /*1d90*/  DEPBAR.LE SB0, 0x0 ;  /* 0x000080000000791a */ /* 0x000fc80000000000 */
[----:B------:R-:W-:Y:S02]  /*1da0*/  LOP3.LUT R4, R4, 0x1c0, RZ, 0xc0, !PT ;  /* 0x000001c004047812 */ /* 0x000fe400078ec0ff */
[----:B-1----:R-:W-:Y:S02]  /*1db0*/  SHF.R.U32.HI R6, RZ, 0x3, R2 ;  /* 0x00000003ff067819 */ /* 0x002fe40000011602 */
[----:B------:R-:W-:Y:S01]  /*1dc0*/  LOP3.LUT R7, R4, 0x8, R5, 0xf8, !PT ;  /* 0x0000000804077812 */ /* 0x000fe200078ef805 */
[----:B------:R-:W-:Y:S01]  /*1dd0*/  IMAD.SHL.U32 R5, R19, 0x40, RZ ;  /* 0x0000004013057824 */ /* 0x000fe200078e00ff */
[----:B------:R-:W-:Y:S02]  /*1de0*/  SHF.R.U32.HI R4, RZ, 0x3, R4 ;  /* 0x00000003ff047819 */ /* 0x000fe40000011604 */
[----:B------:R-:W-:Y:S02]  /*1df0*/  SHF.L.U32 R2, R155, 0x5, RZ ;  /* 0x000000059b027819 */ /* 0x000fe400000006ff */
[----:B------:R-:W-:-:S02]  /*1e00*/  LOP3.LUT R6, R8, R6, RZ, 0x3c, !PT ;  /* 0x0000000608067212 */ /* 0x000fc400078e3cff */
[----:B------:R-:W-:Y:S02]  /*1e10*/  LOP3.LUT R154, R7, R4, RZ, 0x3c, !PT ;  /* 0x00000004079a7212 */ /* 0x000fe400078e3cff */
[----:B------:R-:W-:Y:S02]  /*1e20*/  LOP3.LUT R153, R5, 0xfffffe00, RZ, 0xc0, !PT ;  /* 0xfffffe0005997812 */ /* 0x000fe400078ec0ff */
[----:B------:R-:W-:Y:S02]  /*1e30*/  LOP3.LUT R4, R2, 0x7ffffc00, RZ, 0xc0, !PT ;  /* 0x7ffffc0002047812 */ /* 0x000fe400078ec0ff */
[----:B------:R-:W-:Y:S02]  /*1e40*/  LEA R2, R16, R6, 0x9 ;  /* 0x0000000610027211 */ /* 0x000fe400078e48ff */
[----:B------:R-:W-:-:S03]  /*1e50*/  IADD3 R4, R154, R153, R4 ;  /* 0x000000999a047210 */ /* 0x000fc60007ffe004 */
[----:B------:R-:W-:Y:S01]  /*1e60*/  IMAD.SHL.U32 R232, R2, 0x2, RZ ;  /* 0x0000000202e87824 */ /* 0x000fe200078e00ff */
[----:B------:R-:W-:Y:S01]  /*1e70*/  BAR.SYNC.DEFER_BLOCKING 0x0 ;  /* 0x0000000000007b1d */ /* 0x000fe20000010000 */
[----:B------:R-:W-:Y:S01]  /*1e80*/  SHF.L.U32 R239, R4, 0x1, RZ ;  /* 0x0000000104ef7819 */ /* 0x000fe200000006ff */
[----:B------:R-:W-:Y:S02]  /*1e90*/  IMAD R2, R20, c[0x0][0x208], RZ ;  /* 0x0000820014027a24 */ /* 0x000fe400078e02ff */
[----:B------:R-:W-:Y:S02]  /*1ea0*/  IADD3 R243, R232, 0x4120, RZ ;  /* 0x00004120e8f37810 */ /* 0x000fe40007ffe0ff */
[----:B------:R-:W-:Y:S01]  /*1eb0*/  IMAD R2, R25, c[0x0][0x20c], R2 ;  /* 0x0000830019027a24 */ /* 0x000fe200078e0202 */
[----:B------:R-:W-:Y:S01]  /*1ec0*/  LEA R240, R0, R239, 0x1 ;  /* 0x000000ef00f07211 */ /* 0x000fe200078e08ff */
[----:B------:R-:W-:-:S03]  /*1ed0*/  IMAD R241, R3, 0x2, R239 ;  /* 0x0000000203f17824 */ /* 0x000fc600078e02ef */
[----:B------:R-:W-:Y:S01]  /*1ee0*/  IADD3 R13, R13, R2, RZ ;  /* 0x000000020d0d7210 */ /* 0x000fe20007ffe0ff */
[----:B------:R-:W-:Y:S01]  /*1ef0*/  IMAD R2, R21, c[0x0][0x218], RZ ;  /* 0x0000860015027a24 */ /* 0x000fe200078e02ff */
[----:B------:R-:W-:Y:S02]  /*1f00*/  LEA R242, R0, R241, 0x1 ;  /* 0x000000f100f27211 */ /* 0x000fe400078e08ff */
[----:B------:R-:W-:Y:S01]  /*1f10*/  LEA R244, R3, R240, 0x1 ;  /* 0x000000f003f47211 */ /* 0x000fe200078e08ff */
[----:B------:R-:W-:-:S04]  /*1f20*/  IMAD.WIDE.U32 R12, R24, c[0x0][0x218], R12 ;  /* 0x00008600180c7a25 */ /* 0x000fc800078e000c */
[----:B------:R-:W-:Y:S01]  /*1f30*/  IMAD R2, R24, c[0x0][0x21c], R2 ;  /* 0x0000870018027a24 */ /* 0x000fe200078e0202 */
[----:B------:R-:W-:Y:S01]  /*1f40*/  IADD3 R14, P2, R12, UR22, RZ ;  /* 0x000000160c0e7c10 */ /* 0x000fe2000ff5e0ff */
[----:B------:R-:W-:Y:S01]  /*1f50*/  IMAD.WIDE R24, R132, 0x2, RZ ;  /* 0x0000000284187825 */ /* 0x000fe200078e02ff */
[----:B------:R-:W-:Y:S02]  /*1f60*/  LDSM.16.M88.4 R4, [R239+0xa100] ;  /* 0x00a10000ef04783b */ /* 0x000fe40000000200 */
[C---:B------:R-:W-:Y:S02]  /*1f70*/  LEA R12, P0, R14.reuse, c[0x0][0x1f8], 0x1 ;  /* 0x00007e000e0c7a11 */ /* 0x040fe400078008ff */
[----:B------:R-:W-:Y:S01]  /*1f80*/  IADD3.X R2, R13, UR4, R2, P2, !PT ;  /* 0x000000040d027c10 */ /* 0x000fe200097fe402 */
[----:B------:R-:W1:Y:S03]  /*1f90*/  LDSM.16.M88.4 R16, [R232+0x4100] ;  /* 0x00410000e810783b */ /* 0x000e660000000200 */
[----:B------:R-:W-:Y:S01]  /*1fa0*/  LEA.HI.X R2, R14, c[0x0][0x1fc], R2, 0x1, P0 ;  /* 0x00007f000e027a11 */ /* 0x000fe200000f0c02 */
[----:B------:R-:W-:Y:S01]  /*1fb0*/  LDSM.16.M88.4 R36, [R232+0x4900] ;  /* 0x00490000e824783b */ /* 0x000fe20000000200 */
[----:B------:R-:W-:-:S03]  /*1fc0*/  LOP3.LUT P0, RZ, R34, 0x2, RZ, 0xc0, !PT ;  /* 0x0000000222ff7812 */ /* 0x000fc6000780c0ff */
[----:B------:R-:W-:Y:S04]  /*1fd0*/  LDSM.16.M88.4 R40, [R232+0x5100] ;  /* 0x00510000e828783b */ /* 0x000fe80000000200 */
[----:B------:R-:W-:Y:S04]  /*1fe0*/  LDSM.16.M88.4 R48, [R232+0x5900] ;  /* 0x00590000e830783b */ /* 0x000fe80000000200 */
[----:B------:R-:W-:Y:S04]  /*1ff0*/  SHFL.IDX PT, R20, R12, RZ, 0x181f ;  /* 0x00181fff0c147589 */ /* 0x000fe800000e0000 */
[----:B------:R-:W2:Y:S04]  /*2000*/  SHFL.IDX PT, R13, R12, 0x2, 0x181f ;  /* 0x00581f000c0d7f89 */ /* 0x000ea800000e0000 */
[----:B------:R-:W-:Y:S04]  /*2010*/  SHFL.IDX PT, R21, R2, RZ, 0x181f ;  /* 0x00181fff02157589 */ /* 0x000fe800000e0000 */
[----:B------:R-:W-:Y:S04]  /*2020*/  SHFL.IDX PT, R30, R12, 0x3, 0x181f ;  /* 0x00781f000c1e7f89 */ /* 0x000fe800000e0000 */
[----:B------:R-:W4:Y:S04]  /*2030*/  SHFL.IDX PT, R31, R2, 0x2, 0x181f ;  /* 0x00581f00021f7f89 */ /* 0x000f2800000e0000 */
[----:B------:R-:W-:Y:S01]  /*2040*/  SHFL.IDX PT, R32, R2, 0x1, 0x181f ;  /* 0x00381f0002207f89 */ /* 0x000fe200000e0000 */
[----:B-1----:R-:W-:Y:S03]  /*2050*/  HMMA.16816.F32 R64, R4, R16, RZ ;  /* 0x000000100440723c */ /* 0x002fe600000018ff */
[----:B---3--:R-:W1:Y:S01]  /*2060*/  LDSM.16.M88.4 R8, [R239+0x8100] ;  /* 0x00810000ef08783b */ /* 0x008e620000000200 */
[----:B--2---:R-:W-:-:S04]  /*2070*/  IADD3 R14, P2, R24, R13, RZ ;  /* 0x0000000d180e7210 */ /* 0x004fc80007f5e0ff */
[C---:B------:R-:W-:Y:S08]  /*2080*/  HMMA.16816.F32 R68, R4.reuse, R36, RZ ;  /* 0x000000240444723c */ /* 0x040ff000000018ff */
[----:B------:R-:W-:Y:S01]  /*2090*/  HMMA.16816.F32 R72, R4, R40, RZ ;  /* 0x000000280448723c */ /* 0x000fe200000018ff */
[----:B----4-:R-:W-:-:S07]  /*20a0*/  IMAD.X R15, R25, 0x1, R31, P2 ;  /* 0x00000001190f7824 */ /* 0x010fce00010e061f */
[C---:B------:R-:W-:Y:S08]  /*20b0*/  HMMA.16816.F32 R76, R4.reuse, R48, RZ ;  /* 0x00000030044c723c */ /* 0x040ff000000018ff */
[C---:B------:R-:W-:Y:S08]  /*20c0*/  HMMA.16816.F32 R84, R4.reuse, R18, RZ ;  /* 0x000000120454723c */ /* 0x040ff000000018ff */
[C---:B------:R-:W-:Y:S08]  /*20d0*/  HMMA.16816.F32 R92, R4.reuse, R38, RZ ;  /* 0x00000026045c723c */ /* 0x040ff000000018ff */
[C---:B------:R-:W-:Y:S08]  /*20e0*/  HMMA.16816.F32 R100, R4.reuse, R42, RZ ;  /* 0x0000002a0464723c */ /* 0x040ff000000018ff */
[----:B------:R-:W-:Y:S01]  /*20f0*/  HMMA.16816.F32 R96, R4, R50, RZ ;  /* 0x000000320460723c */ /* 0x000fe200000018ff */
[----:B------:R-:W2:Y:S04]  /*2100*/  SHFL.IDX PT, R6, R12, 0x1, 0x181f ;  /* 0x00381f000c067f89 */ /* 0x000ea800000e0000 */
[----:B------:R3:W4:Y:S02]  /*2110*/  SHFL.IDX PT, R7, R2, 0x3, 0x181f ;  /* 0x00781f0002077f89 */ /* 0x00072400000e0000 */
[----:B------:R-:W-:Y:S01]  /*2120*/  IMAD.WIDE R4, R134, 0x2, RZ ;  /* 0x0000000286047825 */ /* 0x000fe200078e02ff */
[C---:B-1----:R-:W-:Y:S08]  /*2130*/  HMMA.16816.F32 R108, R8.reuse, R16, RZ ;  /* 0x00000010086c723c */ /* 0x042ff000000018ff */
[C---:B------:R-:W-:Y:S01]  /*2140*/  HMMA.16816.F32 R140, R8.reuse, R18, RZ ;  /* 0x00000012088c723c */ /* 0x040fe200000018ff */
[----:B------:R-:W-:Y:S07]  /*2150*/  LDSM.16.M88.4 R16, [R241+0xa100] ;  /* 0x00a10000f110783b */ /* 0x000fee0000000200 */
[----:B------:R-:W-:Y:S01]  /*2160*/  HMMA.16816.F32 R104, R8, R36, RZ ;  /* 0x000000240868723c */ /* 0x000fe200000018ff */
[----:B--2---:R-:W-:-:S02]  /*2170*/  IADD3 R22, P6, R24, R6, RZ ;  /* 0x0000000618167210 */ /* 0x004fc40007fde0ff */
[----:B---3--:R-:W-:Y:S02]  /*2180*/  IADD3 R2, R232, 0x4100, RZ ;  /* 0x00004100e8027810 */ /* 0x008fe40007ffe0ff */
[----:B------:R-:W-:Y:S02]  /*2190*/  IADD3.X R23, R25, R32, RZ, P6, !PT ;  /* 0x0000002019177210 */ /* 0x000fe400037fe4ff */
[----:B------:R-:W-:Y:S01]  /*21a0*/  @P0 IADD3 R243, R2, -0x20, RZ ;  /* 0xffffffe002f30810 */ /* 0x000fe20007ffe0ff */
[----:B------:R-:W-:Y:S01]  /*21b0*/  HMMA.16816.F32 R112, R8, R38, RZ ;  /* 0x000000260870723c */ /* 0x000fe200000018ff */
[----:B------:R-:W-:Y:S01]  /*21c0*/  IADD3 R26, P0, R20, R24, RZ ;  /* 0x00000018141a7210 */ /* 0x000fe20007f1e0ff */
[----:B------:R-:W-:Y:S01]  /*21d0*/  IMAD.MOV.U32 R2, RZ, RZ, 0x40 ;  /* 0x00000040ff027424 */ /* 0x000fe200078e00ff */
[----:B------:R-:W-:Y:S01]  /*21e0*/  ISETP.GE.AND P6, PT, R132, c[0x0][0x1d4], PT ;  /* 0x0000750084007a0c */ /* 0x000fe20003fc6270 */
[----:B------:R-:W1:Y:S01]  /*21f0*/  LDSM.16.M88.4 R56, [R243] ;  /* 0x00000000f338783b */ /* 0x000e620000000200 */
[----:B------:R-:W-:-:S02]  /*2200*/  IADD3.X R27, R21, R25, RZ, P0, !PT ;  /* 0x00000019151b7210 */ /* 0x000fc400007fe4ff */
[----:B------:R-:W-:Y:S01]  /*2210*/  IADD3 R28, P0, R24, R30, RZ ;  /* 0x0000001e181c7210 */ /* 0x000fe20007f1e0ff */
[----:B------:R-:W2:Y:S01]  /*2220*/  LDSM.16.M88.4 R52, [R243+0x800] ;  /* 0x00080000f334783b */ /* 0x000ea20000000200 */
[----:B------:R-:W-:Y:S01]  /*2230*/  IADD3 R24, P2, R20, R4, RZ ;  /* 0x0000000414187210 */ /* 0x000fe20007f5e0ff */
[C---:B------:R-:W-:Y:S01]  /*2240*/  HMMA.16816.F32 R60, R8.reuse, R48, RZ ;  /* 0x00000030083c723c */ /* 0x040fe200000018ff */
[----:B----4-:R-:W-:Y:S01]  /*2250*/  IADD3.X R29, R25, R7, RZ, P0, !PT ;  /* 0x00000007191d7210 */ /* 0x010fe200007fe4ff */
[----:B------:R-:W-:Y:S01]  /*2260*/  LDSM.16.M88.4 R44, [R243+0x1000] ;  /* 0x00100000f32c783b */ /* 0x000fe20000000200 */
[----:B------:R-:W-:Y:S02]  /*2270*/  IADD3.X R25, R21, R5, RZ, P2, !PT ;  /* 0x0000000515197210 */ /* 0x000fe400017fe4ff */
[C---:B------:R-:W-:Y:S01]  /*2280*/  IADD3 R12, P2, R4.reuse, R13, RZ ;  /* 0x0000000d040c7210 */ /* 0x040fe20007f5e0ff */
[----:B------:R-:W3:Y:S01]  /*2290*/  LDSM.16.M88.4 R36, [R243+0x1800] ;  /* 0x00180000f324783b */ /* 0x000ee20000000200 */
[----:B------:R-:W-:Y:S01]  /*22a0*/  IADD3 R20, P0, R4, R6, RZ ;  /* 0x0000000604147210 */ /* 0x000fe20007f1e0ff */
[----:B------:R-:W-:Y:S01]  /*22b0*/  HMMA.16816.F32 R88, R8, R40, RZ ;  /* 0x000000280858723c */ /* 0x000fe200000018ff */
[----:B------:R-:W-:-:S02]  /*22c0*/  IADD3.X R13, R5, R31, RZ, P2, !PT ;  /* 0x0000001f050d7210 */ /* 0x000fc400017fe4ff */
[----:B------:R-:W-:Y:S01]  /*22d0*/  ISETP.LT.OR P2, PT, R33, 0x1, P6 ;  /* 0x000000012100780c */ /* 0x000fe20003741670 */
[----:B------:R-:W-:Y:S01]  /*22e0*/  IMAD.X R21, R5, 0x1, R32, P0 ;  /* 0x0000000105157824 */ /* 0x000fe200000e0620 */
[----:B------:R-:W-:Y:S02]  /*22f0*/  IADD3 R30, P0, R4, R30, RZ ;  /* 0x0000001e041e7210 */ /* 0x000fe40007f1e0ff */
[----:B------:R-:W-:Y:S01]  /*2300*/  IADD3 R251, R243, 0x800, RZ ;  /* 0x00000800f3fb7810 */ /* 0x000fe20007ffe0ff */
[----:B------:R-:W-:Y:S01]  /*2310*/  HMMA.16816.F32 R80, R8, R42, RZ ;  /* 0x0000002a0850723c */ /* 0x000fe200000018ff */
[----:B------:R-:W-:Y:S02]  /*2320*/  IADD3.X R31, R5, R7, RZ, P0, !PT ;  /* 0x00000007051f7210 */ /* 0x000fe400007fe4ff */
[----:B------:R-:W-:Y:S01]  /*2330*/  ISETP.LT.OR P0, PT, R33, 0x1, P5 ;  /* 0x000000012100780c */ /* 0x000fe20002f01670 */
[----:B------:R-:W4:Y:S01]  /*2340*/  LDSM.16.M88.4 R4, [R241+0x8100] ;  /* 0x00810000f104783b */ /* 0x000f220000000200 */
[----:B------:R-:W-:-:S02]  /*2350*/  IADD3 R250, R243, 0x1000, RZ ;  /* 0x00001000f3fa7810 */ /* 0x000fc40007ffe0ff */
[----:B------:R-:W-:Y:S01]  /*2360*/  IADD3 R249, R243, 0x1800, RZ ;  /* 0x00001800f3f97810 */ /* 0x000fe20007ffe0ff */
[----:B------:R-:W-:Y:S01]  /*2370*/  @!PT LDS RZ, [RZ] ;  /* 0x00000000fffff984 */ /* 0x000fe20000000800 */
[----:B------:R-:W-:Y:S01]  /*2380*/  @!PT LDS RZ, [RZ] ;  /* 0x00000000fffff984 */ /* 0x000fe20000000800 */
[----:B------:R-:W-:Y:S01]  /*2390*/  @!PT LDS RZ, [RZ] ;  /* 0x00000000fffff984 */ /* 0x000fe20000000800 */
[----:B------:R5:W-:Y:S01]  /*23a0*/  LDGSTS.E.BYPASS.LTC128B.128 [R156+0x100], [R26.64], !P2 ;  /* 0x001000001a9c7fae */ /* 0x000be2000d101d4c */
[----:B------:R-:W-:Y:S01]  /*23b0*/  ISETP.LT.OR P2, PT, R33, 0x11, P6 ;  /* 0x000000112100780c */ /* 0x000fe20003741670 */
[----:B------:R-:W-:Y:S01]  /*23c0*/  HMMA.16816.F32 R48, R8, R50, RZ ;  /* 0x000000320830723c */ /* 0x000fe200000018ff */
[C---:B------:R-:W-:Y:S02]  /*23d0*/  IADD3 R248, R243.reuse, 0x2000, RZ ;  /* 0x00002000f3f87810 */ /* 0x040fe40007ffe0ff */
[C---:B------:R-:W-:Y:S02]  /*23e0*/  IADD3 R247, R243.reuse, 0x2800, RZ ;  /* 0x00002800f3f77810 */ /* 0x040fe40007ffe0ff */
[----:B------:R-:W-:Y:S01]  /*23f0*/  IADD3 R246, R243, 0x3000, RZ ;  /* 0x00003000f3f67810 */ /* 0x000fe20007ffe0ff */
[----:B------:R5:W-:Y:S01]  /*2400*/  LDGSTS.E.BYPASS.LTC128B.128 [R156+0x2100], [R24.64], !P0 ;  /* 0x02100000189c7fae */ /* 0x000be2000c101d4c */
[----:B------:R-:W-:Y:S01]  /*2410*/  ISETP.LT.OR P0, PT, R33, 0x11, P5 ;  /* 0x000000112100780c */ /* 0x000fe20002f01670 */
[----:B-1----:R-:W-:Y:S01]  /*2420*/  HMMA.16816.F32 R40, R16, R56, R64 ;  /* 0x000000381028723c */ /* 0x002fe20000001840 */
[----:B------:R-:W-:-:S03]  /*2430*/  IADD3 R245, R243, 0x3800, RZ ;  /* 0x00003800f3f57810 */ /* 0x000fc60007ffe0ff */
[----:B------:R1:W-:Y:S01]  /*2440*/  LDGSTS.E.BYPASS.LTC128B.128 [R156+0x900], [R22.64], !P2 ;  /* 0x00900000169c7fae */ /* 0x0003e2000d101d4c */
[C---:B------:R-:W-:Y:S02]  /*2450*/  ISETP.LT.OR P2, PT, R33.reuse, 0x21, P6 ;  /* 0x000000212100780c */ /* 0x040fe40003741670 */
[C---:B------:R-:W-:Y:S01]  /*2460*/  ISETP.LT.OR P6, PT, R33.reuse, 0x31, P6 ;  /* 0x000000312100780c */ /* 0x040fe200037c1670 */
[C---:B--2---:R-:W-:Y:S04]  /*2470*/  HMMA.16816.F32 R128, R16.reuse, R52, R68 ;  /* 0x000000341080723c */ /* 0x044fe80000001844 */
[----:B------:R1:W-:Y:S01]  /*2480*/  LDGSTS.E.BYPASS.LTC128B.128 [R156+0x2900], [R20.64], !P0 ;  /* 0x02900000149c7fae */ /* 0x0003e2000c101d4c */
[C---:B------:R-:W-:Y:S02]  /*2490*/  ISETP.LT.OR P0, PT, R33.reuse, 0x21, P5 ;  /* 0x000000212100780c */ /* 0x040fe40002f01670 */
[----:B------:R-:W-:Y:S01]  /*24a0*/  ISETP.LT.OR P5, PT, R33, 0x31, P5 ;  /* 0x000000312100780c */ /* 0x000fe20002fa1670 */
[----:B---3--:R-:W-:Y:S02]  /*24b0*/  HMMA.16816.F32 R68, R16, R36, R76 ;  /* 0x000000241044723c */ /* 0x008fe4000000184c */
[----:B------:R2:W-:Y:S01]  /*24c0*/  LDGSTS.E.BYPASS.LTC128B.128 [R156+0x1100], [R14.64], !P2 ;  /* 0x011000000e9c7fae */ /* 0x0005e2000d101d4c */
[----:B------:R-:W-:-:S04]  /*24d0*/  LOP3.LUT P2, RZ, R34, 0x4, RZ, 0xc0, !PT ;  /* 0x0000000422ff7812 */ /* 0x000fc8000784c0ff */
[----:B------:R-:W-:Y:S01]  /*24e0*/  SEL R2, R2, 0xffffffc0, !P2 ;  /* 0xffffffc002027807 */ /* 0x000fe20005000000 */
[----:B------:R-:W-:Y:S01]  /*24f0*/  HMMA.16816.F32 R72, R16, R44, R72 ;  /* 0x0000002c1048723c */ /* 0x000fe20000001848 */
[----:B------:R-:W-:Y:S01]  /*2500*/  PLOP3.LUT P2, PT, PT, PT, UP0, 0x80, 0x0 ;  /* 0x000000000000781c */ /* 0x000fe20003f4f008 */
[----:B------:R2:W-:Y:S01]  /*2510*/  LDGSTS.E.BYPASS.LTC128B.128 [R156+0x3100], [R12.64], !P0 ;  /* 0x031000000c9c7fae */ /* 0x0005e2000c101d4c */
[----:B------:R-:W-:Y:S01]  /*2520*/  IADD3 R238, R232, R2, RZ ;  /* 0x00000002e8ee7210 */ /* 0x000fe20007ffe0ff */
[----:B------:R-:W-:Y:S01]  /*2530*/  IMAD.IADD R237, R2, 0x1, R243 ;  /* 0x0000000102ed7824 */ /* 0x000fe200078e02f3 */
[----:B------:R-:W-:Y:S01]  /*2540*/  ISETP.GT.AND P0, PT, R158, 0x3f, PT ;  /* 0x0000003f9e00780c */ /* 0x000fe20003f04270 */
[----:B------:R3:W-:Y:S02]  /*2550*/  LDGSTS.E.BYPASS.LTC128B.128 [R156+0x1900], [R28.64], !P6 ;  /* 0x019000001c9c7fae */ /* 0x0007e4000f101d4c */
[----:B----4-:R-:W-:Y:S02]  /*2560*/  HMMA.16816.F32 R32, R4, R56, R108 ;  /* 0x000000380420723c */ /* 0x010fe4000000186c */
[----:B------:R3:W-:Y:S04]  /*2570*/  LDGSTS.E.BYPASS.LTC128B.128 [R156+0x3900], [R30.64], !P5 ;  /* 0x039000001e9c7fae */ /* 0x0007e8000e901d4c */
[----:B------:R-:W-:Y:S02]  /*2580*/  LDSM.16.M88.4 R8, [R240+0xa100] ;  /* 0x00a10000f008783b */ /* 0x000fe40000000200 */
[C---:B------:R-:W-:Y:S02]  /*2590*/  HMMA.16816.F32 R64, R16.reuse, R58, R84 ;  /* 0x0000003a1040723c */ /* 0x040fe40000001854 */
[----:B-1----:R-:W-:Y:S04]  /*25a0*/  LDSM.16.M88.4 R20, [R238+0x5100] ;  /* 0x00510000ee14783b */ /* 0x002fe80000000200 */
[----:B-----5:R-:W-:Y:S02]  /*25b0*/  LDSM.16.M88.4 R24, [R238+0x4900] ;  /* 0x00490000ee18783b */ /* 0x020fe40000000200 */
[C---:B------:R-:W-:Y:S02]  /*25c0*/  HMMA.16816.F32 R76, R16.reuse, R54, R92 ;  /* 0x00000036104c723c */ /* 0x040fe4000000185c */
[----:B------:R-:W-:Y:S04]  /*25d0*/  LDSM.16.M88.4 R84, [R237+0x1000] ;  /* 0x00100000ed54783b */ /* 0x000fe80000000200 */
[----:B--2---:R-:W-:Y:S02]  /*25e0*/  LDSM.16.M88.4 R12, [R240+0x8100] ;  /* 0x00810000f00c783b */ /* 0x004fe40000000200 */
[C---:B------:R-:W-:Y:S02]  /*25f0*/  HMMA.16816.F32 R144, R16.reuse, R46, R100 ;  /* 0x0000002e1090723c */ /* 0x040fe40000001864 */
[----:B------:R-:W-:Y:S04]  /*2600*/  LDSM.16.M88.4 R100, [R237+0x1800] ;  /* 0x00180000ed64783b */ /* 0x000fe80000000200 */
[----:B---3--:R-:W1:Y:S02]  /*2610*/  LDSM.16.M88.4 R28, [R238+0x4100] ;  /* 0x00410000ee1c783b */ /* 0x008e640000000200 */
[----:B------:R-:W-:Y:S02]  /*2620*/  HMMA.16816.F32 R136, R16, R38, R96 ;  /* 0x000000261088723c */ /* 0x000fe40000001860 */
[----:B------:R-:W2:Y:S04]  /*2630*/  LDSM.16.M88.4 R16, [R238+0x5900] ;  /* 0x00590000ee10783b */ /* 0x000ea80000000200 */
[----:B------:R-:W0:Y:S02]  /*2640*/  LDGDEPBAR ;  /* 0x00000000000079af */ /* 0x000e240000000000 */
[C---:B------:R-:W-:Y:S08]  /*2650*/  HMMA.16816.F32 R92, R4.reuse, R58, R140 ;  /* 0x0000003a045c723c */ /* 0x040ff0000000188c */
[C---:B------:R-:W-:Y:S01]  /*2660*/  HMMA.16816.F32 R116, R4.reuse, R36, R60 ;  /* 0x000000240474723c */ /* 0x040fe2000000183c */
[----:B------:R-:W-:Y:S07]  /*2670*/  LDSM.16.M88.4 R60, [R232+0x6100] ;  /* 0x00610000e83c783b */ /* 0x000fee0000000200 */
[C---:B------:R-:W-:Y:S01]  /*2680*/  HMMA.16816.F32 R48, R4.reuse, R38, R48 ;  /* 0x000000260430723c */ /* 0x040fe20000001830 */
[----:B------:R-:W-:Y:S07]  /*2690*/  LDSM.16.M88.4 R36, [R242+0x8100] ;  /* 0x00810000f224783b */ /* 0x000fee0000000200 */
[----:B------:R-:W-:Y:S08]  /*26a0*/  HMMA.16816.F32 R120, R4, R52, R104 ;  /* 0x000000340478723c */ /* 0x000ff00000001868 */
[----:B-1----:R-:W-:Y:S01]  /*26b0*/  HMMA.16816.F32 R56, R8, R28, R40 ;  /* 0x0000001c0838723c */ /* 0x002fe20000001828 */
[----:B------:R-:W1:Y:S07]  /*26c0*/  LDSM.16.M88.4 R40, [R237] ;  /* 0x00000000ed28783b */ /* 0x000e6e0000000200 */
[C---:B------:R-:W-:Y:S08]  /*26d0*/  HMMA.16816.F32 R124, R4.reuse, R44, R88 ;  /* 0x0000002c047c723c */ /* 0x040ff00000001858 */
[C---:B------:R-:W-:Y:S01]  /*26e0*/  HMMA.16816.F32 R112, R4.reuse, R54, R112 ;  /* 0x000000360470723c */ /* 0x040fe20000001870 */
[----:B------:R-:W-:Y:S07]  /*26f0*/  LDSM.16.M88.4 R52, [R237+0x800] ;  /* 0x00080000ed34783b */ /* 0x000fee0000000200 */
[----:B------:R-:W-:Y:S01]  /*2700*/  HMMA.16816.F32 R108, R4, R46, R80 ;  /* 0x0000002e046c723c */ /* 0x000fe20000001850 */
[----:B------:R-:W3:Y:S07]  /*2710*/  LDSM.16.M88.4 R4, [R242+0xa100] ;  /* 0x00a10000f204783b */ /* 0x000eee0000000200 */
[----:B------:R-:W-:Y:S01]  /*2720*/  HMMA.16816.F32 R44, R12, R28, R32 ;  /* 0x0000001c0c2c723c */ /* 0x000fe20000001820 */
[----:B------:R-:W4:Y:S07]  /*2730*/  LDSM.16.M88.4 R32, [R239+0xc100] ;  /* 0x00c10000ef20783b */ /* 0x000f2e0000000200 */
[C---:B------:R-:W-:Y:S08]  /*2740*/  HMMA.16816.F32 R96, R8.reuse, R20, R72 ;  /* 0x000000140860723c */ /* 0x040ff00000001848 */
[C---:B--2---:R-:W-:Y:S08]  /*2750*/  HMMA.16816.F32 R88, R8.reuse, R16, R68 ;  /* 0x000000100858723c */ /* 0x044ff00000001844 */
[C---:B------:R-:W-:Y:S08]  /*2760*/  HMMA.16816.F32 R104, R8.reuse, R24, R128 ;  /* 0x000000180868723c */ /* 0x040ff00000001880 */
[C---:B------:R-:W-:Y:S08]  /*2770*/  HMMA.16816.F32 R80, R8.reuse, R30, R64 ;  /* 0x0000001e0850723c */ /* 0x040ff00000001840 */
[C---:B------:R-:W-:Y:S08]  /*2780*/  HMMA.16816.F32 R76, R8.reuse, R26, R76 ;  /* 0x0000001a084c723c */ /* 0x040ff0000000184c */
[C---:B------:R-:W-:Y:S08]  /*2790*/  HMMA.16816.F32 R72, R8.reuse, R22, R144 ;  /* 0x000000160848723c */ /* 0x040ff00000001890 */
[----:B------:R-:W-:Y:S08]  /*27a0*/  HMMA.16816.F32 R68, R8, R18, R136 ;  /* 0x000000120844723c */ /* 0x000ff00000001888 */
[----:B-1----:R-:W-:Y:S08]  /*27b0*/  HMMA.16816.F32 R8, R36, R40, R44 ;  /* 0x000000282408723c */ /* 0x002ff0000000182c */
[C---:B------:R-:W-:Y:S01]  /*27c0*/  HMMA.16816.F32 R64, R12.reuse, R30, R92 ;  /* 0x0000001e0c40723c */ /* 0x040fe2000000185c */
[----:B------:R-:W1:Y:S07]  /*27d0*/  LDSM.16.M88.4 R28, [R239+0xe100] ;  /* 0x00e10000ef1c783b */ /* 0x000e6e0000000200 */
[C---:B------:R-:W-:Y:S08]  /*27e0*/  HMMA.16816.F32 R92, R12.reuse, R24, R120 ;  /* 0x000000180c5c723c */ /* 0x040ff00000001878 */
[C---:B------:R-:W-:Y:S08]  /*27f0*/  HMMA.16816.F32 R120, R12.reuse, R16, R116 ;  /* 0x000000100c78723c */ /* 0x040ff00000001874 */
[C---:B------:R-:W-:Y:S01]  /*2800*/  HMMA.16816.F32 R112, R12.reuse, R26, R112 ;  /* 0x0000001a0c70723c */ /* 0x040fe20000001870 */
[----:B------:R-:W-:Y:S07]  /*2810*/  LDSM.16.M88.4 R24, [R241+0xc100] ;  /* 0x00c10000f118783b */ /* 0x000fee0000000200 */
[C---:B------:R-:W-:Y:S08]  /*2820*/  HMMA.16816.F32 R124, R12.reuse, R20, R124 ;  /* 0x000000140c7c723c */ /* 0x040ff0000000187c */
[C---:B------:R-:W-:Y:S01]  /*2830*/  HMMA.16816.F32 R108, R12.reuse, R22, R108 ;  /* 0x000000160c6c723c */ /* 0x040fe2000000186c */
[----:B------:R-:W-:Y:S07]  /*2840*/  LDSM.16.M88.4 R20, [R241+0xe100] ;  /* 0x00e10000f114783b */ /* 0x000fee0000000200 */
[----:B------:R-:W-:Y:S01]  /*2850*/  HMMA.16816.F32 R116, R12, R18, R48 ;  /* 0x000000120c74723c */ /* 0x000fe20000001830 */
[----:B------:R-:W-:Y:S04]  /*2860*/  LDSM.16.M88.4 R48, [R238+0x6100] ;  /* 0x00610000ee30783b */ /* 0x000fe80000000200 */
[----:B------:R-:W-:Y:S03]  /*2870*/  LDSM.16.M88.4 R16, [R240+0xc100] ;  /* 0x00c10000f010783b */ /* 0x000fe60000000200 */
[----:B---3--:R-:W-:Y:S01]  /*2880*/  HMMA.16816.F32 R12, R4, R40, R56 ;  /* 0x00000028040c723c */ /* 0x008fe20000001838 */
[----:B------:R-:W2:Y:S07]  /*2890*/  LDSM.16.M88.4 R56, [R243+0x2000] ;  /* 0x00200000f338783b */ /* 0x000eae0000000200 */
[----:B----4-:R-:W-:Y:S08]  /*28a0*/  HMMA.16816.F32 R8, R32, R60, R8 ;  /* 0x0000003c2008723c */ /* 0x010ff00000001808 */
[C---:B------:R-:W-:Y:S08]  /*28b0*/  HMMA.16816.F32 R80, R4.reuse, R42, R80 ;  /* 0x0000002a0450723c */ /* 0x040ff00000001850 */
[C---:B------:R-:W-:Y:S08]  /*28c0*/  HMMA.16816.F32 R104, R4.reuse, R52, R104 ;  /* 0x000000340468723c */ /* 0x040ff00000001868 */
[C---:B------:R-:W-:Y:S08]  /*28d0*/  HMMA.16816.F32 R128, R4.reuse, R54, R76 ;  /* 0x000000360480723c */ /* 0x040ff0000000184c */
[C---:B------:R-:W-:Y:S08]  /*28e0*/  HMMA.16816.F32 R96, R4.reuse, R84, R96 ;  /* 0x000000540460723c */ /* 0x040ff00000001860 */
[C---:B------:R-:W-:Y:S08]  /*28f0*/  HMMA.16816.F32 R136, R4.reuse, R86, R72 ;  /* 0x000000560488723c */ /* 0x040ff00000001848 */
[C---:B------:R-:W-:Y:S08]  /*2900*/  HMMA.16816.F32 R140, R4.reuse, R100, R88 ;  /* 0x00000064048c723c */ /* 0x040ff00000001858 */
[----:B------:R-:W-:Y:S08]  /*2910*/  HMMA.16816.F32 R144, R4, R102, R68 ;  /* 0x000000660490723c */ /* 0x000ff00000001844 */
[----:B-1----:R-:W-:Y:S01]  /*2920*/  HMMA.16816.F32 R4, R28, R60, R12 ;  /* 0x0000003c1c04723c */ /* 0x002fe2000000180c */
[----:B------:R-:W1:Y:S07]  /*2930*/  LDSM.16.M88.4 R12, [R240+0xe100] ;  /* 0x00e10000f00c783b */ /* 0x000e6e0000000200 */
[----:B--2---:R-:W-:Y:S01]  /*2940*/  HMMA.16816.F32 R44, R24, R56, R8 ;  /* 0x00000038182c723c */ /* 0x004fe20000001808 */
[----:B------:R-:W-:Y:S07]  /*2950*/  LDSM.16.M88.4 R8, [R242+0xc100] ;  /* 0x00c10000f208783b */ /* 0x000fee0000000200 */
[C---:B------:R-:W-:Y:S01]  /*2960*/  HMMA.16816.F32 R64, R36.reuse, R42, R64 ;  /* 0x0000002a2440723c */ /* 0x040fe20000001840 */
[----:B------:R-:W2:Y:S07]  /*2970*/  LDSM.16.M88.4 R40, [R237+0x2000] ;  /* 0x00200000ed28783b */ /* 0x000eae0000000200 */
[C---:B------:R-:W-:Y:S08]  /*2980*/  HMMA.16816.F32 R92, R36.reuse, R52, R92 ;  /* 0x00000034245c723c */ /* 0x040ff0000000185c */
[----:B------:R-:W-:Y:S08]  /*2990*/  HMMA.16816.F32 R112, R36, R54, R112 ;  /* 0x000000362470723c */ /* 0x000ff00000001870 */
[----:B------:R-:W-:Y:S01]  /*29a0*/  HMMA.16816.F32 R52, R20, R56, R4 ;  /* 0x000000381434723c */ /* 0x000fe20000001804 */
[----:B------:R-:W-:Y:S07]  /*29b0*/  LDSM.16.M88.4 R4, [R244+0xe100] ;  /* 0x00e10000f404783b */ /* 0x000fee0000000200 */
[----:B------:R-:W-:Y:S01]  /*29c0*/  HMMA.16816.F32 R68, R16, R48, R44 ;  /* 0x000000301044723c */ /* 0x000fe2000000182c */
[----:B------:R-:W3:Y:S07]  /*29d0*/  LDSM.16.M88.4 R44, [R232+0x6900] ;  /* 0x00690000e82c783b */ /* 0x000eee0000000200 */
[-C--:B------:R-:W-:Y:S08]  /*29e0*/  HMMA.16816.F32 R64, R32, R62.reuse, R64 ;  /* 0x0000003e2040723c */ /* 0x080ff00000001840 */
[----:B------:R-:W-:Y:S08]  /*29f0*/  HMMA.16816.F32 R72, R28, R62, R80 ;  /* 0x0000003e1c48723c */ /* 0x000ff00000001850 */
[----:B-1----:R-:W-:Y:S01]  /*2a00*/  HMMA.16816.F32 R60, R12, R48, R52 ;  /* 0x000000300c3c723c */ /* 0x002fe20000001834 */
[----:B------:R-:W1:Y:S07]  /*2a10*/  LDSM.16.M88.4 R52, [R243+0x2800] ;  /* 0x00280000f334783b */ /* 0x000e6e0000000200 */
[----:B------:R-:W-:Y:S08]  /*2a20*/  HMMA.16816.F32 R64, R24, R58, R64 ;  /* 0x0000003a1840723c */ /* 0x000ff00000001840 */
[----:B--2---:R-:W-:Y:S08]  /*2a30*/  HMMA.16816.F32 R76, R8, R40, R68 ;  /* 0x00000028084c723c */ /* 0x004ff00000001844 */
[----:B------:R-:W-:Y:S08]  /*2a40*/  HMMA.16816.F32 R72, R20, R58, R72 ;  /* 0x0000003a1448723c */ /* 0x000ff00000001848 */
[----:B---3--:R-:W-:Y:S08]  /*2a50*/  HMMA.16816.F32 R68, R32, R44, R92 ;  /* 0x0000002c2044723c */ /* 0x008ff0000000185c */
[----:B------:R-:W-:Y:S01]  /*2a60*/  HMMA.16816.F32 R124, R36, R84, R124 ;  /* 0x00000054247c723c */ /* 0x000fe2000000187c */
[----:B------:R-:W-:-:S04]  /*2a70*/  FMUL.FTZ R2, R76, c[0x0][0x320] ;  /* 0x0000c8004c027a20 */ /* 0x000fc80000410000 */
[----:B------:R2:W3:Y:S03]  /*2a80*/  MUFU.TANH R152, R2 ;  /* 0x0000000200987308 */ /* 0x0004e60000002400 */
[C---:B------:R-:W-:Y:S08]  /*2a90*/  HMMA.16816.F32 R108, R36.reuse, R86, R108 ;  /* 0x00000056246c723c */ /* 0x040ff0000000186c */
[----:B------:R-:W-:Y:S01]  /*2aa0*/  HMMA.16816.F32 R120, R36, R100, R120 ;  /* 0x000000642478723c */ /* 0x000fe20000001878 */
[----:B--2---:R-:W-:-:S07]  /*2ab0*/  FMUL.FTZ R2, R77, c[0x0][0x320] ;  /* 0x0000c8004d027a20 */ /* 0x004fce0000410000 */
[----:B------:R-:W-:Y:S01]  /*2ac0*/  HMMA.16816.F32 R116, R36, R102, R116 ;  /* 0x000000662474723c */ /* 0x000fe20000001874 */
[----:B------:R-:W2:Y:S01]  /*2ad0*/  LDSM.16.M88.4 R36, [R238+0x6900] ;  /* 0x00690000ee24783b */ /* 0x000ea20000000200 */
[----:B------:R4:W1:Y:S06]  /*2ae0*/  MUFU.TANH R151, R2 ;  /* 0x0000000200977308 */ /* 0x00086c0000002400 */
[----:B------:R-:W-:Y:S08]  /*2af0*/  HMMA.16816.F32 R80, R4, R40, R60 ;  /* 0x000000280450723c */ /* 0x000ff0000000183c */
[----:B------:R-:W-:Y:S01]  /*2b00*/  HMMA.16816.F32 R60, R16, R50, R64 ;  /* 0x00000032103c723c */ /* 0x000fe20000001840 */
[----:B----4-:R-:W-:-:S04]  /*2b10*/  FMUL.FTZ R2, R78, c[0x0][0x320] ;  /* 0x0000c8004e027a20 */ /* 0x010fc80000410000 */
[----:B------:R4:W1:Y:S03]  /*2b20*/  MUFU.TANH R150, R2 ;  /* 0x0000000200967308 */ /* 0x0008660000002400 */
[----:B------:R-:W-:Y:S08]  /*2b30*/  HMMA.16816.F32 R56, R28, R44, R104 ;  /* 0x0000002c1c38723c */ /* 0x000ff00000001868 */
[----:B------:R-:W-:Y:S01]  /*2b40*/  HMMA.16816.F32 R64, R12, R50, R72 ;  /* 0x000000320c40723c */ /* 0x000fe20000001848 */
[----:B------:R-:W5:Y:S01]  /*2b50*/  LDSM.16.M88.4 R48, [R237+0x2800] ;  /* 0x00280000ed30783b */ /* 0x000f620000000200 */
[----:B----4-:R-:W-:-:S06]  /*2b60*/  FMUL.FTZ R2, R79, c[0x0][0x320] ;  /* 0x0000c8004f027a20 */ /* 0x010fcc0000410000 */
[----:B-1----:R-:W-:Y:S01]  /*2b70*/  HMMA.16816.F32 R68, R24, R52, R68 ;  /* 0x000000341844723c */ /* 0x002fe20000001844 */
[----:B------:R1:W4:Y:S07]  /*2b80*/  MUFU.TANH R149, R2 ;  /* 0x0000000200957308 */ /* 0x00032e0000002400 */
[----:B------:R-:W-:Y:S08]  /*2b90*/  HMMA.16816.F32 R72, R8, R42, R60 ;  /* 0x0000002a0848723c */ /* 0x000ff0000000183c */
[----:B------:R-:W-:Y:S01]  /*2ba0*/  HMMA.16816.F32 R60, R20, R52, R56 ;  /* 0x00000034143c723c */ /* 0x000fe20000001838 */
[----:B------:R-:W3:Y:S01]  /*2bb0*/  LDSM.16.M88.4 R56, [R232+0x7100] ;  /* 0x00710000e838783b */ /* 0x000ee20000000200 */
[----:B-1----:R-:W-:-:S04]  /*2bc0*/  FMUL.FTZ R2, R80, c[0x0][0x320] ;  /* 0x0000c80050027a20 */ /* 0x002fc80000410000 */
[----:B------:R1:W1:Y:S02]  /*2bd0*/  MUFU.TANH R148, R2 ;  /* 0x0000000200947308 */ /* 0x0002640000002400 */
[----:B------:R-:W-:Y:S08]  /*2be0*/  HMMA.16816.F32 R84, R4, R42, R64 ;  /* 0x0000002a0454723c */ /* 0x000ff00000001840 */
[----:B------:R-:W-:Y:S01]  /*2bf0*/  HMMA.16816.F32 R40, R32, R46, R112 ;  /* 0x0000002e2028723c */ /* 0x000fe20000001870 */
[----:B-1----:R-:W-:-:S07]  /*2c00*/  FMUL.FTZ R2, R81, c[0x0][0x320] ;  /* 0x0000c80051027a20 */ /* 0x002fce0000410000 */
[----:B--2---:R-:W-:Y:S01]  /*2c10*/  HMMA.16816.F32 R64, R16, R36, R68 ;  /* 0x000000241040723c */ /* 0x004fe20000001844 */
[----:B------:R1:W2:Y:S07]  /*2c20*/  MUFU.TANH R135, R2 ;  /* 0x0000000200877308 */ /* 0x0002ae0000002400 */
[----:B------:R-:W-:Y:S08]  /*2c30*/  HMMA.16816.F32 R68, R28, R46, R128 ;  /* 0x0000002e1c44723c */ /* 0x000ff00000001880 */
[----:B------:R-:W-:Y:S01]  /*2c40*/  HMMA.16816.F32 R44, R12, R36, R60 ;  /* 0x000000240c2c723c */ /* 0x000fe2000000183c */
[----:B-1----:R-:W-:-:S04]  /*2c50*/  FMUL.FTZ R2, R82, c[0x0][0x320] ;  /* 0x0000c80052027a20 */ /* 0x002fc80000410000 */
[----:B------:R1:W1:Y:S03]  /*2c60*/  MUFU.TANH R133, R2 ;  /* 0x0000000200857308 */ /* 0x0002660000002400 */
[----:B------:R-:W-:Y:S01]  /*2c70*/  HMMA.16816.F32 R60, R24, R54, R40 ;  /* 0x00000036183c723c */ /* 0x000fe20000001828 */
[----:B------:R-:W2:Y:S01]  /*2c80*/  LDSM.16.M88.4 R40, [R243+0x3000] ;  /* 0x00300000f328783b */ /* 0x000ea20000000200 */
[----:B-1----:R-:W-:Y:S11]  /*2c90*/  FMUL.FTZ R2, R83, c[0x0][0x320] ;  /* 0x0000c80053027a20 */ /* 0x002ff60000410000 */
[----:B------:R-:W-:Y:S03]  /*2ca0*/  @!UPT UIADD3 URZ, URZ, URZ, URZ ;  /* 0x0000003f3f3ff290 */ /* 0x000fe6000fffe03f */
[----:B-----5:R-:W-:Y:S01]  /*2cb0*/  HMMA.16816.F32 R76, R4, R48, R44 ;  /* 0x00000030044c723c */ /* 0x020fe2000000182c */
[----:B------:R1:W1:Y:S07]  /*2cc0*/  MUFU.TANH R114, R2 ;  /* 0x0000000200727308 */ /* 0x00026e0000002400 */
[----:B------:R-:W-:Y:S08]  /*2cd0*/  HMMA.16816.F32 R60, R16, R38, R60 ;  /* 0x00000026103c723c */ /* 0x000ff0000000183c */
[----:B---3--:R-:W-:Y:S01]  /*2ce0*/  HMMA.16816.F32 R44, R28, R56, R96 ;  /* 0x000000381c2c723c */ /* 0x008fe20000001860 */
[----:B-1----:R-:W-:-:S04]  /*2cf0*/  FMUL.FTZ R2, R72, c[0x0][0x320] ;  /* 0x0000c80048027a20 */ /* 0x002fc80000410000 */
[----:B------:R1:W3:Y:S02]  /*2d00*/  MUFU.TANH R115, R2 ;  /* 0x0000000200737308 */ /* 0x0002e40000002400 */
[----:B-1----:R-:W-:-:S06]  /*2d10*/  FMUL.FTZ R2, R73, c[0x0][0x320] ;  /* 0x0000c80049027a20 */ /* 0x002fcc0000410000 */
[----:B------:R1:W1:Y:S02]  /*2d20*/  MUFU.TANH R113, R2 ;  /* 0x0000000200717308 */ /* 0x0002640000002400 */
[----:B-1----:R-:W-:-:S06]  /*2d30*/  FMUL.FTZ R2, R74, c[0x0][0x320] ;  /* 0x0000c8004a027a20 */ /* 0x002fcc0000410000 */
[----:B------:R1:W1:Y:S02]  /*2d40*/  MUFU.TANH R112, R2 ;  /* 0x0000000200707308 */ /* 0x0002640000002400 */
[----:B-1----:R-:W-:Y:S02]  /*2d50*/  FMUL.FTZ R2, R75, c[0x0][0x320] ;  /* 0x0000c8004b027a20 */ /* 0x002fe40000410000 */
[----:B------:R-:W-:Y:S04]  /*2d60*/  HMMA.16816.F32 R72, R8, R48, R64 ;  /* 0x000000300848723c */ /* 0x000fe80000001840 */
[----:B------:R1:W1:Y:S04]  /*2d70*/  MUFU.TANH R107, R2 ;  /* 0x00000002006b7308 */ /* 0x0002680000002400 */
[----:B------:R-:W-:Y:S01]  /*2d80*/  HMMA.16816.F32 R64, R20, R54, R68 ;  /* 0x000000361440723c */ /* 0x000fe20000001844 */
[----:B------:R-:W5:Y:S07]  /*2d90*/  LDSM.16.M88.4 R52, [R238+0x7100] ;  /* 0x00710000ee34783b */ /* 0x000f6e0000000200 */
[----:B------:R-:W-:Y:S01]  /*2da0*/  HMMA.16816.F32 R68, R32, R56, R124 ;  /* 0x000000382044723c */ /* 0x000fe2000000187c */
[----:B-1----:R-:W-:-:S04]  /*2db0*/  FMUL.FTZ R2, R84, c[0x0][0x320] ;  /* 0x0000c80054027a20 */ /* 0x002fc80000410000 */
[----:B------:R1:W1:Y:S11]  /*2dc0*/  MUFU.TANH R106, R2 ;  /* 0x00000002006a7308 */ /* 0x0002760000002400 */
[----:B------:R-:W-:Y:S01]  /*2dd0*/  HMMA.16816.F32 R64, R12, R38, R64 ;  /* 0x000000260c40723c */ /* 0x000fe20000001840 */
[----:B------:R-:W3:Y:S01]  /*2de0*/  LDSM.16.M88.4 R36, [R237+0x3000] ;  /* 0x00300000ed24783b */ /* 0x000ee20000000200 */
[----:B-1----:R-:W-:-:S06]  /*2df0*/  FMUL.FTZ R2, R85, c[0x0][0x320] ;  /* 0x0000c80055027a20 */ /* 0x002fcc0000410000 */
[----:B--2---:R-:W-:Y:S01]  /*2e00*/  HMMA.16816.F32 R68, R24, R40, R68 ;  /* 0x000000281844723c */ /* 0x004fe20000001844 */
[----:B------:R1:W2:Y:S11]  /*2e10*/  MUFU.TANH R105, R2 ;  /* 0x0000000200697308 */ /* 0x0002b60000002400 */
[----:B------:R-:W-:Y:S04]  /*2e20*/  @!UPT UIADD3 URZ, URZ, URZ, URZ ;  /* 0x0000003f3f3ff290 */ /* 0x000fe8000fffe03f */
[----:B------:R-:W-:Y:S01]  /*2e30*/  HMMA.16816.F32 R80, R4, R50, R64 ;  /* 0x000000320450723c */ /* 0x000fe20000001840 */
[----:B-1----:R-:W-:-:S04]  /*2e40*/  FMUL.FTZ R2, R86, c[0x0][0x320] ;  /* 0x0000c80056027a20 */ /* 0x002fc80000410000 */
[----:B------:R1:W1:Y:S03]  /*2e50*/  MUFU.TANH R104, R2 ;  /* 0x0000000200687308 */ /* 0x0002660000002400 */
[----:B-----5:R-:W-:Y:S08]  /*2e60*/  HMMA.16816.F32 R64, R16, R52, R68 ;  /* 0x000000341040723c */ /* 0x020ff00000001844 */
[----:B------:R-:W-:Y:S01]  /*2e70*/  HMMA.16816.F32 R68, R28, R58, R136 ;  /* 0x0000003a1c44723c */ /* 0x000fe20000001888 */
[----:B-1----:R-:W-:-:S04]  /*2e80*/  FMUL.FTZ R2, R87, c[0x0][0x320] ;  /* 0x0000c80057027a20 */ /* 0x002fc80000410000 */
[----:B------:R1:W1:Y:S11]  /*2e90*/  MUFU.TANH R102, R2 ;  /* 0x0000000200667308 */ /* 0x0002760000002400 */
[----:B------:R-:W-:Y:S08]  /*2ea0*/  @!UPT UIADD3 URZ, URZ, URZ, URZ ;  /* 0x0000003f3f3ff290 */ /* 0x000ff0000fffe03f */
[----:B------:R-:W-:Y:S01]  /*2eb0*/  HMMA.16816.F32 R68, R20, R42, R68 ;  /* 0x0000002a1444723c */ /* 0x000fe20000001844 */
[----:B-1----:R-:W-:-:S04]  /*2ec0*/  FMUL.FTZ R2, R72, c[0x0][0x320] ;  /* 0x0000c80048027a20 */ /* 0x002fc80000410000 */
[----:B------:R1:W1:Y:S02]  /*2ed0*/  MUFU.TANH R103, R2 ;  /* 0x0000000200677308 */ /* 0x0002640000002400 */
[----:B-1----:R-:W-:Y:S11]  /*2ee0*/  FMUL.FTZ R2, R73, c[0x0][0x320] ;  /* 0x0000c80049027a20 */ /* 0x002ff60000410000 */
[----:B------:R-:W-:Y:S06]  /*2ef0*/  @!UPT UIADD3 URZ, URZ, URZ, URZ ;  /* 0x0000003f3f3ff290 */ /* 0x000fec000fffe03f */
[----:B------:R-:W-:Y:S01]  /*2f00*/  HMMA.16816.F32 R68, R12, R54, R68 ;  /* 0x000000360c44723c */ /* 0x000fe20000001844 */
[----:B------:R1:W1:Y:S02]  /*2f10*/  MUFU.TANH R101, R2 ;  /* 0x0000000200657308 */ /* 0x0002640000002400 */
[----:B-1----:R-:W-:-:S06]  /*2f20*/  FMUL.FTZ R2, R74, c[0x0][0x320] ;  /* 0x0000c8004a027a20 */ /* 0x002fcc0000410000 */
[----:B------:R1:W1:Y:S11]  /*2f30*/  MUFU.TANH R100, R2 ;  /* 0x0000000200647308 */ /* 0x0002760000002400 */
[----:B------:R-:W-:Y:S04]  /*2f40*/  @!UPT UIADD3 URZ, URZ, URZ, URZ ;  /* 0x0000003f3f3ff290 */ /* 0x000fe8000fffe03f */
[----:B---3--:R-:W-:Y:S01]  /*2f50*/  HMMA.16816.F32 R68, R4, R38, R68 ;  /* 0x000000260444723c */ /* 0x008fe20000001844 */
[----:B-1----:R-:W-:-:S07]  /*2f60*/  FMUL.FTZ R2, R75, c[0x0][0x320] ;  /* 0x0000c8004b027a20 */ /* 0x002fce0000410000 */
[----:B------:R-:W-:Y:S01]  /*2f70*/  HMMA.16816.F32 R72, R8, R50, R60 ;  /* 0x000000320848723c */ /* 0x000fe2000000183c */
[----:B------:R1:W3:Y:S07]  /*2f80*/  MUFU.TANH R95, R2 ;  /* 0x00000002005f7308 */ /* 0x0002ee0000002400 */
[----:B------:R-:W-:Y:S01]  /*2f90*/  HMMA.16816.F32 R60, R20, R40, R44 ;  /* 0x00000028143c723c */ /* 0x000fe2000000182c */
[----:B------:R-:W5:Y:S07]  /*2fa0*/  LDSM.16.M88.4 R44, [R232+0x7900] ;  /* 0x00790000e82c783b */ /* 0x000f6e0000000200 */
[----:B------:R-:W-:-:S02]  /*2fb0*/  FMUL.FTZ R68, R68, c[0x0][0x320] ;  /* 0x0000c80044447a20 */ /* 0x000fc40000410000 */
[----:B------:R-:W-:Y:S02]  /*2fc0*/  FMUL.FTZ R69, R69, c[0x0][0x320] ;  /* 0x0000c80045457a20 */ /* 0x000fe40000410000 */
[----:B------:R-:W-:Y:S01]  /*2fd0*/  FMUL.FTZ R70, R70, c[0x0][0x320] ;  /* 0x0000c80046467a20 */ /* 0x000fe20000410000 */
[----:B------:R-:W-:Y:S01]  /*2fe0*/  HMMA.16816.F32 R48, R32, R58, R108 ;  /* 0x0000003a2030723c */ /* 0x000fe2000000186c */
[----:B------:R-:W2:Y:S01]  /*2ff0*/  MUFU.TANH R68, R68 ;  /* 0x0000004400447308 */ /* 0x000ea20000002400 */
[----:B-1----:R-:W-:-:S07]  /*3000*/  FMUL.FTZ R2, R76, c[0x0][0x320] ;  /* 0x0000c8004c027a20 */ /* 0x002fce0000410000 */
[----:B------:R1:W1:Y:S02]  /*3010*/  MUFU.TANH R94, R2 ;  /* 0x00000002005e7308 */ /* 0x0002640000002400 */
[----:B------:R-:W-:Y:S06]  /*3020*/  HMMA.16816.F32 R56, R12, R52, R60 ;  /* 0x000000340c38723c */ /* 0x000fec000000183c */
[----:B------:R-:W2:Y:S07]  /*3030*/  MUFU.TANH R69, R69 ;  /* 0x0000004500457308 */ /* 0x000eae0000002400 */
[----:B------:R-:W-:Y:S01]  /*3040*/  HMMA.16816.F32 R60, R24, R42, R48 ;  /* 0x0000002a183c723c */ /* 0x000fe20000001830 */
[----:B-1----:R-:W-:Y:S01]  /*3050*/  FMUL.FTZ R2, R77, c[0x0][0x320] ;  /* 0x0000c8004d027a20 */ /* 0x002fe20000410000 */
[----:B------:R-:W1:Y:S01]  /*3060*/  LDSM.16.M88.4 R48, [R243+0x3800] ;  /* 0x00380000f330783b */ /* 0x000e620000000200 */
[----:B------:R-:W1:Y:S03]  /*3070*/  MUFU.TANH R70, R70 ;  /* 0x0000004600467308 */ /* 0x000e660000002400 */
[----:B------:R-:W1:Y:S05]  /*3080*/  LDSM.16.M88.4 R40, [R238+0x7900] ;  /* 0x00790000ee28783b */ /* 0x000e6a0000000200 */
[----:B------:R2:W1:Y:S02]  /*3090*/  MUFU.TANH R93, R2 ;  /* 0x00000002005d7308 */ /* 0x0004640000002400 */
[----:B--2---:R-:W-:-:S06]  /*30a0*/  FMUL.FTZ R2, R78, c[0x0][0x320] ;  /* 0x0000c8004e027a20 */ /* 0x004fcc0000410000 */
[----:B------:R2:W1:Y:S02]  /*30b0*/  MUFU.TANH R92, R2 ;  /* 0x00000002005c7308 */ /* 0x0004640000002400 */
[----:B--2---:R-:W-:Y:S02]  /*30c0*/  FMUL.FTZ R2, R79, c[0x0][0x320] ;  /* 0x0000c8004f027a20 */ /* 0x004fe40000410000 */
[----:B------:R-:W-:Y:S04]  /*30d0*/  HMMA.16816.F32 R76, R4, R36, R56 ;  /* 0x00000024044c723c */ /* 0x000fe80000001838 */
[----:B------:R2:W1:Y:S04]  /*30e0*/  MUFU.TANH R89, R2 ;  /* 0x0000000200597308 */ /* 0x0004680000002400 */
[----:B------:R-:W-:Y:S08]  /*30f0*/  HMMA.16816.F32 R56, R16, R54, R60 ;  /* 0x000000361038723c */ /* 0x000ff0000000183c */
[----:B-----5:R-:W-:Y:S01]  /*3100*/  HMMA.16816.F32 R60, R28, R44, R140 ;  /* 0x0000002c1c3c723c */ /* 0x020fe2000000188c */
[----:B--2---:R-:W-:-:S04]  /*3110*/  FMUL.FTZ R2, R72, c[0x0][0x320] ;  /* 0x0000c80048027a20 */ /* 0x004fc80000410000 */
[----:B------:R2:W1:Y:S03]  /*3120*/  MUFU.TANH R91, R2 ;  /* 0x00000002005b7308 */ /* 0x0004660000002400 */
[----:B------:R-:W-:Y:S01]  /*3130*/  HMMA.16816.F32 R28, R28, R46, R144 ;  /* 0x0000002e1c1c723c */ /* 0x000fe20000001890 */
[----:B--2---:R-:W-:Y:S11]  /*3140*/  FMUL.FTZ R2, R73, c[0x0][0x320] ;  /* 0x0000c80049027a20 */ /* 0x004ff60000410000 */
[----:B------:R-:W-:Y:S04]  /*3150*/  @!UPT UIADD3 URZ, URZ, URZ, URZ ;  /* 0x0000003f3f3ff290 */ /* 0x000fe8000fffe03f */
[----:B-1----:R-:W-:Y:S01]  /*3160*/  HMMA.16816.F32 R60, R20, R48, R60 ;  /* 0x00000030143c723c */ /* 0x002fe2000000183c */
[----:B------:R1:W2:Y:S02]  /*3170*/  MUFU.TANH R90, R2 ;  /* 0x00000002005a7308 */ /* 0x0002a40000002400 */
[----:B-1----:R-:W-:-:S06]  /*3180*/  FMUL.FTZ R2, R74, c[0x0][0x320] ;  /* 0x0000c8004a027a20 */ /* 0x002fcc0000410000 */
[----:B------:R1:W1:Y:S02]  /*3190*/  MUFU.TANH R88, R2 ;  /* 0x0000000200587308 */ /* 0x0002640000002400 */
[----:B-1----:R-:W-:Y:S02]  /*31a0*/  FMUL.FTZ R2, R75, c[0x0][0x320] ;  /* 0x0000c8004b027a20 */ /* 0x002fe40000410000 */
[----:B------:R-:W-:Y:S04]  /*31b0*/  HMMA.16816.F32 R72, R8, R36, R64 ;  /* 0x000000240848723c */ /* 0x000fe80000001840 */
[----:B------:R1:W1:Y:S04]  /*31c0*/  MUFU.TANH R87, R2 ;  /* 0x0000000200577308 */ /* 0x0002680000002400 */
[----:B------:R-:W-:Y:S01]  /*31d0*/  HMMA.16816.F32 R64, R32, R44, R120 ;  /* 0x0000002c2040723c */ /* 0x000fe20000001878 */
[----:B-1----:R-:W-:-:S04]  /*31e0*/  FMUL.FTZ R2, R80, c[0x0][0x320] ;  /* 0x0000c80050027a20 */ /* 0x002fc80000410000 */
[----:B------:R1:W1:Y:S11]  /*31f0*/  MUFU.TANH R86, R2 ;  /* 0x0000000200567308 */ /* 0x0002760000002400 */
[----:B------:R-:W-:Y:S08]  /*3200*/  @!UPT UIADD3 URZ, URZ, URZ, URZ ;  /* 0x0000003f3f3ff290 */ /* 0x000ff0000fffe03f */
[----:B------:R-:W-:Y:S01]  /*3210*/  HMMA.16816.F32 R52, R24, R48, R64 ;  /* 0x000000301834723c */ /* 0x000fe20000001840 */
[----:B-1----:R-:W-:-:S07]  /*3220*/  FMUL.FTZ R2, R81, c[0x0][0x320] ;  /* 0x0000c80051027a20 */ /* 0x002fce0000410000 */
[----:B------:R-:W-:Y:S01]  /*3230*/  HMMA.16816.F32 R64, R8, R38, R56 ;  /* 0x000000260840723c */ /* 0x000fe20000001838 */
[----:B------:R1:W1:Y:S07]  /*3240*/  MUFU.TANH R85, R2 ;  /* 0x0000000200557308 */ /* 0x00026e0000002400 */
[----:B------:R-:W-:Y:S01]  /*3250*/  HMMA.16816.F32 R56, R32, R46, R116 ;  /* 0x0000002e2038723c */ /* 0x000fe20000001874 */
[----:B------:R-:W5:Y:S01]  /*3260*/  LDSM.16.M88.4 R32, [R237+0x3800] ;  /* 0x00380000ed20783b */ /* 0x000f620000000200 */
[----:B------:R-:W-:-:S06]  /*3270*/  DEPBAR.LE SB0, 0x0 ;  /* 0x000080000000791a */ /* 0x000fcc0000000000 */
[----:B------:R-:W-:Y:S01]  /*3280*/  HMMA.16816.F32 R52, R16, R40, R52 ;  /* 0x000000281034723c */ /* 0x000fe20000001834 */
[----:B-1----:R-:W-:-:S04]  /*3290*/  FMUL.FTZ R2, R82, c[0x0][0x320] ;  /* 0x0000c80052027a20 */ /* 0x002fc80000410000 */
[----:B------:R1:W1:Y:S03]  /*32a0*/  MUFU.TANH R82, R2 ;  /* 0x0000000200527308 */ /* 0x0002660000002400 */
[----:B------:R-:W-:Y:S01]  /*32b0*/  HMMA.16816.F32 R36, R12, R40, R60 ;  /* 0x000000280c24723c */ /* 0x000fe2000000183c */
[----:B------:R-:W-:Y:S02]  /*32c0*/  FMUL.FTZ R65, R65, c[0x0][0x320] ;  /* 0x0000c80041417a20 */ /* 0x000fe40000410000 */
[----:B------:R-:W-:Y:S02]  /*32d0*/  FMUL.FTZ R66, R66, c[0x0][0x320] ;  /* 0x0000c80042427a20 */ /* 0x000fe40000410000 */
[----:B------:R-:W-:Y:S02]  /*32e0*/  FMUL.FTZ R67, R67, c[0x0][0x320] ;  /* 0x0000c80043437a20 */ /* 0x000fe40000410000 */
[----:B------:R-:W2:Y:S01]  /*32f0*/  MUFU.TANH R65, R65 ;  /* 0x0000004100417308 */ /* 0x000ea20000002400 */
[----:B------:R-:W-:Y:S01]  /*3300*/  HMMA.16816.F32 R24, R24, R50, R56 ;  /* 0x000000321818723c */ /* 0x000fe20000001838 */
[----:B-1----:R-:W-:-:S06]  /*3310*/  FMUL.FTZ R2, R83, c[0x0][0x320] ;  /* 0x0000c80053027a20 */ /* 0x002fcc0000410000 */
[----:B------:R-:W1:Y:S01]  /*3320*/  MUFU.TANH R66, R66 ;  /* 0x0000004200427308 */ /* 0x000e620000002400 */
[----:B------:R-:W-:Y:S07]  /*3330*/  HMMA.16816.F32 R48, R20, R50, R28 ;  /* 0x000000321430723c */ /* 0x000fee000000181c */
[----:B------:R1:W1:Y:S01]  /*3340*/  MUFU.TANH R81, R2 ;  /* 0x0000000200517308 */ /* 0x0002620000002400 */
[----:B-----5:R-:W-:Y:S07]  /*3350*/  HMMA.16816.F32 R52, R8, R32, R52 ;  /* 0x000000200834723c */ /* 0x020fee0000001834 */
[----:B------:R-:W2:Y:S01]  /*3360*/  MUFU.TANH R67, R67 ;  /* 0x0000004300437308 */ /* 0x000ea20000002400 */
[----:B------:R-:W-:Y:S01]  /*3370*/  HMMA.16816.F32 R16, R16, R42, R24 ;  /* 0x0000002a1010723c */ /* 0x000fe20000001818 */
[----:B-1----:R-:W-:-:S07]  /*3380*/  FMUL.FTZ R2, R72, c[0x0][0x320] ;  /* 0x0000c80048027a20 */ /* 0x002fce0000410000 */
[----:B------:R-:W-:Y:S01]  /*3390*/  HMMA.16816.F32 R12, R12, R42, R48 ;  /* 0x0000002a0c0c723c */ /* 0x000fe20000001830 */
[----:B------:R1:W1:Y:S07]  /*33a0*/  MUFU.TANH R83, R2 ;  /* 0x0000000200537308 */ /* 0x00026e0000002400 */
[----:B------:R-:W-:Y:S01]  /*33b0*/  HMMA.16816.F32 R20, R4, R32, R36 ;  /* 0x000000200414723c */ /* 0x000fe20000001824 */
[----:B------:R-:W-:Y:S02]  /*33c0*/  FMUL.FTZ R52, R52, c[0x0][0x320] ;  /* 0x0000c80034347a20 */ /* 0x000fe40000410000 */
[----:B------:R-:W-:-:S02]  /*33d0*/  FMUL.FTZ R53, R53, c[0x0][0x320] ;  /* 0x0000c80035357a20 */ /* 0x000fc40000410000 */
[----:B------:R-:W-:Y:S02]  /*33e0*/  FMUL.FTZ R54, R54, c[0x0][0x320] ;  /* 0x0000c80036367a20 */ /* 0x000fe40000410000 */
[----:B------:R-:W2:Y:S01]  /*33f0*/  MUFU.TANH R52, R52 ;  /* 0x0000003400347308 */ /* 0x000ea20000002400 */
[----:B------:R-:W-:Y:S01]  /*3400*/  HMMA.16816.F32 R8, R8, R34, R16 ;  /* 0x000000220808723c */ /* 0x000fe20000001810 */
[----:B-1----:R-:W-:-:S06]  /*3410*/  FMUL.FTZ R2, R73, c[0x0][0x320] ;  /* 0x0000c80049027a20 */ /* 0x002fcc0000410000 */
[----:B------:R1:W1:Y:S01]  /*3420*/  MUFU.TANH R84, R2 ;  /* 0x0000000200547308 */ /* 0x0002620000002400 */
[----:B------:R-:W-:Y:S07]  /*3430*/  HMMA.16816.F32 R4, R4, R34, R12 ;  /* 0x000000220404723c */ /* 0x000fee000000180c */
[----:B------:R-:W2:Y:S01]  /*3440*/  MUFU.TANH R53, R53 ;  /* 0x0000003500357308 */ /* 0x000ea20000002400 */
[----:B------:R-:W-:Y:S01]  /*3450*/  FMUL.FTZ R20, R20, c[0x0][0x320] ;  /* 0x0000c80014147a20 */ /* 0x000fe20000410000 */
[----:B------:R-:W-:Y:S01]  /*3460*/  SHF.R.S32.HI R15, RZ, 0x1f, R134 ;  /* 0x0000001fff0f7819 */ /* 0x000fe20000011486 */
[----:B------:R-:W-:-:S02]  /*3470*/  FMUL.FTZ R21, R21, c[0x0][0x320] ;  /* 0x0000c80015157a20 */ /* 0x000fc40000410000 */
[----:B------:R-:W-:Y:S02]  /*3480*/  FMUL.FTZ R22, R22, c[0x0][0x320] ;  /* 0x0000c80016167a20 */ /* 0x000fe40000410000 */
[----:B------:R-:W-:Y:S01]  /*3490*/  FMUL.FTZ R23, R23, c[0x0][0x320] ;  /* 0x0000c80017177a20 */ /* 0x000fe20000410000 */
[----:B------:R-:W2:Y:S01]  /*34a0*/  MUFU.TANH R54, R54 ;  /* 0x0000003600367308 */ /* 0x000ea20000002400 */
[----:B-1----:R-:W-:Y:S02]  /*34b0*/  FMUL.FTZ R2, R74, c[0x0][0x320] ;  /* 0x0000c8004a027a20 */ /* 0x002fe40000410000 */
[----:B------:R-:W-:Y:S02]  /*34c0*/  FMUL.FTZ R8, R8, c[0x0][0x320] ;  /* 0x0000c80008087a20 */ /* 0x000fe40000410000 */
[----:B------:R-:W-:Y:S02]  /*34d0*/  FMUL.FTZ R9, R9, c[0x0][0x320] ;  /* 0x0000c80009097a20 */ /* 0x000fe40000410000 */
[----:B------:R-:W-:Y:S01]  /*34e0*/  FMUL.FTZ R10, R10, c[0x0][0x320] ;  /* 0x0000c8000a0a7a20 */ /* 0x000fe20000410000 */
[----:B------:R1:W1:Y:S01]  /*34f0*/  MUFU.TANH R80, R2 ;  /* 0x0000000200507308 */ /* 0x0002620000002400 */
[----:B------:R-:W-:-:S02]  /*3500*/  FMUL.FTZ R11, R11, c[0x0][0x320] ;  /* 0x0000c8000b0b7a20 */ /* 0x000fc40000410000 */
[----:B------:R-:W-:Y:S02]  /*3510*/  FMUL.FTZ R5, R5, c[0x0][0x320] ;  /* 0x0000c80005057a20 */ /* 0x000fe40000410000 */
[----:B------:R-:W-:Y:S02]  /*3520*/  FMUL.FTZ R6, R6, c[0x0][0x320] ;  /* 0x0000c80006067a20 */ /* 0x000fe40000410000 */
[----:B------:R-:W-:Y:S01]  /*3530*/  FMUL.FTZ R7, R7, c[0x0][0x320] ;  /* 0x0000c80007077a20 */ /* 0x000fe20000410000 */
[----:B------:R-:W2:Y:S01]  /*3540*/  MUFU.TANH R33, R20 ;  /* 0x0000001400217308 */ /* 0x000ea20000002400 */
[----:B------:R-:W-:Y:S02]  /*3550*/  FMUL.FTZ R4, R4, c[0x0][0x320] ;  /* 0x0000c80004047a20 */ /* 0x000fe40000410000 */
[----:B-1----:R-:W-:-:S05]  /*3560*/  FMUL.FTZ R2, R75, c[0x0][0x320] ;  /* 0x0000c8004b027a20 */ /* 0x002fca0000410000 */
[----:B------:R-:W1:Y:S08]  /*3570*/  MUFU.TANH R32, R21 ;  /* 0x0000001500207308 */ /* 0x000e700000002400 */
[----:B------:R5:W1:Y:S08]  /*3580*/  MUFU.TANH R75, R2 ;  /* 0x00000002004b7308 */ /* 0x000a700000002400 */
[----:B------:R-:W1:Y:S01]  /*3590*/  MUFU.TANH R31, R22 ;  /* 0x00000016001f7308 */ /* 0x000e620000002400 */
[----:B-----5:R-:W-:-:S07]  /*35a0*/  FMUL.FTZ R2, R76, c[0x0][0x320] ;  /* 0x0000c8004c027a20 */ /* 0x020fce0000410000 */
        /* <DEDUP_REMOVED lines=16> */
[----:B------:R5:W1:Y:S08]  /*36b0*/  MUFU.TANH R28, R4 ;  /* 0x00000004001c7308 */ /* 0x000a700000002400 */
[----:B------:R1:W1:Y:S01]  /*36c0*/  MUFU.TANH R44, R2 ;  /* 0x00000002002c7308 */ /* 0x0002620000002400 */
[----:B-----5:R-:W-:Y:S01]  /*36d0*/  LOP3.LUT R4, R154, R153, RZ, 0xfc, !PT ;  /* 0x000000999a047212 */ /* 0x020fe200078efcff */
[----:B-1----:R-:W-:-:S06]  /*36e0*/  FMUL.FTZ R2, R71, c[0x0][0x320] ;  /* 0x0000c80047027a20 */ /* 0x002fcc0000410000 */
[----:B------:R1:W1:Y:S02]  /*36f0*/  MUFU.TANH R40, R2 ;  /* 0x0000000200287308 */ /* 0x0002640000002400 */
[----:B-1----:R-:W-:-:S06]  /*3700*/  FMUL.FTZ R2, R55, c[0x0][0x320] ;  /* 0x0000c80037027a20 */ /* 0x002fcc0000410000 */
[----:B------:R1:W1:Y:S02]  /*3710*/  MUFU.TANH R190, R2 ;  /* 0x0000000200be7308 */ /* 0x0002640000002400 */
[----:B-1----:R-:W-:-:S05]  /*3720*/  IADD3 R2, R156, 0x100, RZ ;  /* 0x000001009c027810 */ /* 0x002fca0007ffe0ff */
[----:B------:R1:W-:Y:S04]  /*3730*/  STL [R1+0x30], R2 ;  /* 0x0000300201007387 */ /* 0x0003e80000100800 */
[----:B------:R-:W-:Y:S06]  /*3740*/  BAR.SYNC.DEFER_BLOCKING 0x0 ;  /* 0x0000000000007b1d */ /* 0x000fec0000010000 */
[----:B------:R-:W-:Y:S05]  /*3750*/  @!P2 BRA `(.L_x_151) ;  /* 0x000004900000a947 */ /* 0x000fea0003800000 */
[----:B--234-:R-:W-:Y:S01]  /*3760*/  ULEA UR11, UR11, UR8, 0x6 ;  /* 0x000000080b0b7291 */ /* 0x01cfe2000f8e303f */
[----:B------:R-:W-:-:S05]  /*3770*/  IMAD.MOV.U32 R9, RZ, RZ, RZ ;  /* 0x000000ffff097224 */ /* 0x000fca00078e00ff */
[----:B------:R-:W-:-:S05]  /*3780*/  IMAD.U32 R5, RZ, RZ, UR11 ;  /* 0x0000000bff057e24 */ /* 0x000fca000f8e00ff */
[----:B------:R-:W-:-:S05]  /*3790*/  IADD3 R5, R5, -0x40, R158 ;  /* 0xffffffc005057810 */ /* 0x000fca0007ffe09e */
[----:B------:R-:W-:-:S04]  /*37a0*/  @P1 IMAD.HI.U32 R6, R5, c[0x0][0x2bc], RZ ;  /* 0x0000af0005061a27 */ /* 0x000fc800078e00ff */
[----:B-1----:R-:W-:Y:S01]  /*37b0*/  IMAD.MOV.U32 R2, RZ, RZ, R5 ;  /* 0x000000ffff027224 */ /* 0x002fe200078e0005 */
[----:B------:R-:W-:-:S04]  /*37c0*/  @P1 SHF.R.U32.HI R2, RZ, c[0x0][0x2c0], R6 ;  /* 0x0000b000ff021a19 */ /* 0x000fc80000011606 */
[----:B------:R-:W-:-:S04]  /*37d0*/  @!P0 IADD3 R7, P2, R2, UR16, RZ ;  /* 0x0000001002078c10 */ /* 0x000fc8000ff5e0ff */
[----:B------:R-:W-:Y:S02]  /*37e0*/  @!P0 LEA.HI.X.SX32 R8, R2, UR15, 0x1, P2 ;  /* 0x0000000f02088c11 */ /* 0x000fe400090f0eff */
[----:B------:R-:W-:-:S04]  /*37f0*/  @!P0 LEA R6, P2, R7, c[0x0][0x2a0], 0x2 ;  /* 0x0000a80007068a11 */ /* 0x000fc800078410ff */
[----:B------:R-:W-:-:S05]  /*3800*/  @!P0 LEA.HI.X R7, R7, c[0x0][0x2a4], R8, 0x2, P2 ;  /* 0x0000a90007078a11 */ /* 0x000fca00010f1408 */
[----:B------:R1:W2:Y:S01]  /*3810*/  @!P0 LDG.E R9, [R6.64] ;  /* 0x0000000c06098981 */ /* 0x0002a2000c1e1900 */
[----:B------:R-:W-:Y:S01]  /*3820*/  IMAD.MOV R2, RZ, RZ, -R2 ;  /* 0x000000ffff027224 */ /* 0x000fe200078e0a02 */
[----:B------:R-:W-:Y:S01]  /*3830*/  SEL R26, RZ, 0x10, P4 ;  /* 0x00000010ff1a7807 */ /* 0x000fe20002000000 */
[----:B------:R-:W-:Y:S01]  /*3840*/  IMAD.SHL.U32 R12, R132, 0x2, RZ ;  /* 0x00000002840c7824 */ /* 0x000fe200078e00ff */
[----:B------:R-:W-:Y:S01]  /*3850*/  SEL R25, RZ, 0x10, P3 ;  /* 0x00000010ff197807 */ /* 0x000fe20001800000 */
[----:B------:R-:W-:Y:S01]  /*3860*/  IMAD R10, R2, c[0x0][0x2b8], R5 ;  /* 0x0000ae00020a7a24 */ /* 0x000fe200078e0205 */
[----:B------:R-:W-:Y:S02]  /*3870*/  IADD3 R22, -R26, 0x10, RZ ;  /* 0x000000101a167810 */ /* 0x000fe40007ffe1ff */
[----:B------:R-:W-:Y:S02]  /*3880*/  IADD3 R11, -R25, 0x10, RZ ;  /* 0x00000010190b7810 */ /* 0x000fe40007ffe1ff */
[----:B------:R-:W-:Y:S01]  /*3890*/  SHF.R.S32.HI R2, RZ, 0x1f, R10 ;  /* 0x0000001fff027819 */ /* 0x000fe2000001140a */
[----:B------:R-:W-:Y:S01]  /*38a0*/  STL [R1+0x34], R10 ;  /* 0x0000340a01007387 */ /* 0x000fe20000100800 */
[----:B------:R-:W-:-:S02]  /*38b0*/  LOP3.LUT R22, R22, 0xf, RZ, 0xc0, !PT ;  /* 0x0000000f16167812 */ /* 0x000fc400078ec0ff */
[----:B------:R-:W-:Y:S01]  /*38c0*/  LOP3.LUT R11, R11, 0xf, RZ, 0xc0, !PT ;  /* 0x0000000f0b0b7812 */ /* 0x000fe200078ec0ff */
[----:B------:R-:W-:-:S04]  /*38d0*/  IMAD R2, R2, c[0x0][0x1e0], RZ ;  /* 0x0000780002027a24 */ /* 0x000fc800078e02ff */
[C---:B------:R-:W-:Y:S02]  /*38e0*/  IMAD R2, R10.reuse, c[0x0][0x1e4], R2 ;  /* 0x000079000a027a24 */ /* 0x040fe400078e0202 */
[----:B-1----:R-:W-:-:S04]  /*38f0*/  IMAD.WIDE.U32 R6, R10, c[0x0][0x1e0], RZ ;  /* 0x000078000a067a25 */ /* 0x002fc800078e00ff */
[----:B------:R-:W-:Y:S01]  /*3900*/  IMAD.IADD R7, R7, 0x1, R2 ;  /* 0x0000000107077824 */ /* 0x000fe200078e0202 */
[----:B--2---:R-:W-:-:S03]  /*3910*/  SHF.R.S32.HI R2, RZ, 0x1f, R9 ;  /* 0x0000001fff027819 */ /* 0x004fc60000011409 */
[----:B------:R-:W-:Y:S01]  /*3920*/  IMAD.WIDE.U32 R6, R9, c[0x0][0x1f0], R6 ;  /* 0x00007c0009067a25 */ /* 0x000fe200078e0006 */
[----:B------:R-:W-:Y:S03]  /*3930*/  STL [R1+0x2c], R9 ;  /* 0x00002c0901007387 */ /* 0x000fe60000100800 */
[----:B------:R-:W-:-:S04]  /*3940*/  IMAD R2, R2, c[0x0][0x1f0], RZ ;  /* 0x00007c0002027a24 */ /* 0x000fc800078e02ff */
[----:B------:R-:W-:Y:S01]  /*3950*/  IMAD R5, R9, c[0x0][0x1f4], R2 ;  /* 0x00007d0009057a24 */ /* 0x000fe200078e0202 */
[----:B------:R-:W-:-:S04]  /*3960*/  IADD3 R2, P2, R6, UR20, RZ ;  /* 0x0000001406027c10 */ /* 0x000fc8000ff5e0ff */
[----:B------:R-:W-:Y:S02]  /*3970*/  IADD3.X R6, R7, UR18, R5, P2, !PT ;  /* 0x0000001207067c10 */ /* 0x000fe400097fe405 */
[----:B------:R-:W-:-:S04]  /*3980*/  LEA R5, P2, R2, c[0x0][0x1c8], 0x1 ;  /* 0x0000720002057a11 */ /* 0x000fc800078408ff */
[----:B------:R-:W-:Y:S01]  /*3990*/  LEA.HI.X R2, R2, c[0x0][0x1cc], R6, 0x1, P2 ;  /* 0x0000730002027a11 */ /* 0x000fe200010f0c06 */
[----:B------:R-:W1:Y:S01]  /*39a0*/  SHFL.IDX PT, R10, R5, 0x3, 0x181f ;  /* 0x00781f00050a7f89 */ /* 0x000e6200000e0000 */
[----:B------:R-:W-:-:S03]  /*39b0*/  SHF.L.U64.HI R6, R132, 0x1, R157 ;  /* 0x0000000184067819 */ /* 0x000fc6000001029d */
[----:B------:R-:W2:Y:S04]  /*39c0*/  SHFL.IDX PT, R7, R2, 0x3, 0x181f ;  /* 0x00781f0002077f89 */ /* 0x000ea800000e0000 */
[----:B------:R-:W3:Y:S04]  /*39d0*/  SHFL.IDX PT, R18, R5, RZ, 0x181f ;  /* 0x00181fff05127589 */ /* 0x000ee800000e0000 */
[----:B------:R-:W-:Y:S04]  /*39e0*/  SHFL.IDX PT, R14, R5, 0x1, 0x181f ;  /* 0x00381f00050e7f89 */ /* 0x000fe800000e0000 */
[----:B------:R-:W4:Y:S04]  /*39f0*/  SHFL.IDX PT, R8, R2, RZ, 0x181f ;  /* 0x00181fff02087589 */ /* 0x000f2800000e0000 */
[----:B------:R5:W5:Y:S04]  /*3a00*/  SHFL.IDX PT, R9, R5, 0x2, 0x181f ;  /* 0x00581f0005097f89 */ /* 0x000b6800000e0000 */
[----:B------:R-:W5:Y:S01]  /*3a10*/  SHFL.IDX PT, R13, R2, 0x1, 0x181f ;  /* 0x00381f00020d7f89 */ /* 0x000f6200000e0000 */
[----:B-1----:R-:W-:-:S03]  /*3a20*/  IADD3 R22, P5, P2, R22, R10, R12 ;  /* 0x0000000a16167210 */ /* 0x002fc60007abe00c */
[----:B------:R1:W1:Y:S01]  /*3a30*/  SHFL.IDX PT, R24, R2, 0x2, 0x181f ;  /* 0x00581f0002187f89 */ /* 0x00026200000e0000 */
[----:B--2---:R-:W-:Y:S02]  /*3a40*/  IADD3.X R23, RZ, R7, R6, P5, P2 ;  /* 0x00000007ff177210 */ /* 0x004fe40002fe4406 */
[----:B---3--:R-:W-:-:S05]  /*3a50*/  IADD3 R20, P6, R18, R12, RZ ;  /* 0x0000000c12147210 */ /* 0x008fca0007fde0ff */
[----:B----4-:R-:W-:Y:S01]  /*3a60*/  IMAD.X R21, R8, 0x1, R6, P6 ;  /* 0x0000000108157824 */ /* 0x010fe200030e0606 */
[----:B-----5:R-:W-:-:S04]  /*3a70*/  SHF.L.U64.HI R5, R134, 0x1, R15 ;  /* 0x0000000186057819 */ /* 0x020fc8000001020f */
[----:B------:R2:W-:Y:S01]  /*3a80*/  LDGSTS.E.BYPASS.LTC128B.128 [R156+0x4100], [R20.64], !P4 ;  /* 0x04100000149c7fae */ /* 0x0005e2000e101d4c */
[----:B-1----:R-:W-:-:S05]  /*3a90*/  IMAD.SHL.U32 R2, R134, 0x2, RZ ;  /* 0x0000000286027824 */ /* 0x002fca00078e00ff */
[----:B------:R-:W-:-:S04]  /*3aa0*/  IADD3 R10, P5, P2, R11, R10, R2 ;  /* 0x0000000a0b0a7210 */ /* 0x000fc80007abe002 */
[--C-:B------:R-:W-:Y:S02]  /*3ab0*/  IADD3.X R11, RZ, R7, R5.reuse, P5, P2 ;  /* 0x00000007ff0b7210 */ /* 0x100fe40002fe4405 */
[----:B------:R-:W-:Y:S02]  /*3ac0*/  IADD3 R18, P5, R18, R2, RZ ;  /* 0x0000000212127210 */ /* 0x000fe40007fbe0ff */
[C---:B------:R-:W-:Y:S02]  /*3ad0*/  IADD3 R16, P2, R14.reuse, R12, RZ ;  /* 0x0000000c0e107210 */ /* 0x040fe40007f5e0ff */
[----:B------:R-:W-:Y:S01]  /*3ae0*/  IADD3 R14, P6, R14, R2, RZ ;  /* 0x000000020e0e7210 */ /* 0x000fe20007fde0ff */
[--C-:B------:R-:W-:Y:S01]  /*3af0*/  IMAD.X R19, R8, 0x1, R5.reuse, P5 ;  /* 0x0000000108137824 */ /* 0x100fe200028e0605 */
[----:B------:R-:W-:Y:S01]  /*3b00*/  IADD3 R12, P5, R9, R12, RZ ;  /* 0x0000000c090c7210 */ /* 0x000fe20007fbe0ff */
[--C-:B------:R-:W-:Y:S01]  /*3b10*/  IMAD.X R17, R13, 0x1, R6.reuse, P2 ;  /* 0x000000010d117824 */ /* 0x100fe200010e0606 */
[----:B------:R-:W-:Y:S01]  /*3b20*/  IADD3 R8, P2, R9, R2, RZ ;  /* 0x0000000209087210 */ /* 0x000fe20007f5e0ff */
[--C-:B------:R-:W-:Y:S01]  /*3b30*/  IMAD.X R15, R13, 0x1, R5.reuse, P6 ;  /* 0x000000010d0f7824 */ /* 0x100fe200030e0605 */
[----:B------:R-:W-:Y:S01]  /*3b40*/  ISETP.NE.U32.AND P6, PT, R26, RZ, PT ;  /* 0x000000ff1a00720c */ /* 0x000fe20003fc5070 */
[C---:B------:R-:W-:Y:S01]  /*3b50*/  IMAD.X R13, R24.reuse, 0x1, R6, P5 ;  /* 0x00000001180d7824 */ /* 0x040fe200028e0606 */
        /* <DEDUP_REMOVED lines=9> */
.L_x_151:
[----:B-1234-:R-:W-:Y:S01]  /*3bf0*/  LOP3.LUT R2, R155, 0xffffffe0, RZ, 0xc0, !PT ;  /* 0xffffffe09b027812 */ /* 0x01efe200078ec0ff */
[----:B------:R-:W-:Y:S01]  /*3c00*/  IMAD.U32 R5, RZ, RZ, UR9 ;  /* 0x00000009ff057e24 */ /* 0x000fe2000f8e00ff */
[----:B------:R-:W-:Y:S01]  /*3c10*/  STL [R1+0x90], R251 ;  /* 0x000090fb01007387 */ /* 0x000fe20000100800 */
[----:B------:R-:W-:-:S02]  /*3c20*/  IMAD.SHL.U32 R233, R4, 0x2, RZ ;  /* 0x0000000204e97824 */ /* 0x000fc400078e00ff */
[----:B------:R-:W-:Y:S01]  /*3c30*/  IMAD.IADD R2, R208, 0x1, -R2 ;  /* 0x00000001d0027824 */ /* 0x000fe200078e0a02 */
[----:B------:R-:W-:Y:S01]  /*3c40*/  STL [R1+0x8c], R250 ;  /* 0x00008cfa01007387 */ /* 0x000fe20000100800 */
[----:B------:R-:W-:Y:S01]  /*3c50*/  IMAD R234, R3, 0x2, R233 ;  /* 0x0000000203ea7824 */ /* 0x000fe200078e02e9 */
[C---:B------:R-:W-:Y:S02]  /*3c60*/  LEA R236, R0.reuse, R233, 0x1 ;  /* 0x000000e900ec7211 */ /* 0x040fe400078e08ff */
[----:B------:R-:W-:Y:S01]  /*3c70*/  SHF.R.S32.HI R8, RZ, 0x1f, R2 ;  /* 0x0000001fff087819 */ /* 0x000fe20000011402 */
[----:B------:R-:W-:Y:S01]  /*3c80*/  STL [R1+0x88], R249 ;  /* 0x000088f901007387 */ /* 0x000fe20000100800 */
[----:B------:R-:W-:Y:S02]  /*3c90*/  IMAD R235, R0, 0x2, R234 ;  /* 0x0000000200eb7824 */ /* 0x000fe400078e02ea */
[----:B------:R-:W-:Y:S01]  /*3ca0*/  LEA.HI R8, R8, R2, RZ, 0x2 ;  /* 0x0000000208087211 */ /* 0x000fe200078f10ff */
[----:B------:R-:W-:Y:S03]  /*3cb0*/  STL [R1+0x84], R248 ;  /* 0x000084f801007387 */ /* 0x000fe60000100800 */
[----:B------:R-:W-:Y:S01]  /*3cc0*/  LOP3.LUT R8, R8, 0x7ffffffc, RZ, 0xc0, !PT ;  /* 0x7ffffffc08087812 */ /* 0x000fe200078ec0ff */
[----:B------:R-:W-:Y:S03]  /*3cd0*/  STL [R1+0x80], R247 ;  /* 0x000080f701007387 */ /* 0x000fe60000100800 */
[----:B------:R-:W-:Y:S01]  /*3ce0*/  IADD3 R8, R2, -R8, RZ ;  /* 0x8000000802087210 */ /* 0x000fe20007ffe0ff */
[----:B------:R-:W-:Y:S04]  /*3cf0*/  STL [R1+0x7c], R246 ;  /* 0x00007cf601007387 */ /* 0x000fe80000100800 */
[----:B------:R-:W-:Y:S01]  /*3d00*/  IMAD R8, R8, -0x2, R5 ;  /* 0xfffffffe08087824 */ /* 0x000fe200078e0205 */
[----:B------:R-:W-:Y:S04]  /*3d10*/  STL [R1+0x78], R245 ;  /* 0x000078f501007387 */ /* 0x000fe80000100800 */
[C---:B------:R-:W-:Y:S01]  /*3d20*/  ISETP.GT.AND P2, PT, R8.reuse, RZ, PT ;  /* 0x000000ff0800720c */ /* 0x040fe20003f44270 */
[----:B------:R-:W-:Y:S01]  /*3d30*/  STL [R1+0x74], R244 ;  /* 0x000074f401007387 */ /* 0x000fe20000100800 */
[----:B------:R-:W-:-:S02]  /*3d40*/  ISETP.GT.AND P6, PT, R8, 0x1, PT ;  /* 0x000000010800780c */ /* 0x000fc40003fc4270 */
[----:B------:R-:W-:Y:S01]  /*3d50*/  ISETP.GT.AND P5, PT, R8, 0x8, PT ;  /* 0x000000080800780c */ /* 0x000fe20003fa4270 */
[----:B------:R-:W-:Y:S01]  /*3d60*/  STL [R1+0x70], R243 ;  /* 0x000070f301007387 */ /* 0x000fe20000100800 */
[----:B------:R-:W-:Y:S02]  /*3d70*/  FSEL R6, R148, -INF , P2 ;  /* 0xff80000094067808 */ /* 0x000fe40001000000 */
[----:B------:R-:W-:Y:S01]  /*3d80*/  FSEL R7, R135, -INF , P6 ;  /* 0xff80000087077808 */ /* 0x000fe20003000000 */
[----:B------:R-:W-:Y:S01]  /*3d90*/  STL [R1+0x6c], R242 ;  /* 0x00006cf201007387 */ /* 0x000fe20000100800 */
[----:B------:R-:W-:Y:S02]  /*3da0*/  FSEL R11, R133, -INF , P2 ;  /* 0xff800000850b7808 */ /* 0x000fe40001000000 */
[----:B------:R-:W-:Y:S01]  /*3db0*/  FSEL R120, R150, -INF , P2 ;  /* 0xff80000096787808 */ /* 0x000fe20001000000 */
[----:B------:R-:W-:Y:S01]  /*3dc0*/  STL [R1+0x68], R241 ;  /* 0x000068f101007387 */ /* 0x000fe20000100800 */
[----:B------:R-:W-:-:S02]  /*3dd0*/  FSEL R96, R152, -INF , P2 ;  /* 0xff80000098607808 */ /* 0x000fc40001000000 */
[----:B------:R-:W-:Y:S01]  /*3de0*/  ISETP.GT.AND P2, PT, R8, 0x9, PT ;  /* 0x000000090800780c */ /* 0x000fe20003f44270 */
[----:B------:R-:W-:Y:S01]  /*3df0*/  STL [R1+0x64], R240 ;  /* 0x000064f001007387 */ /* 0x000fe20000100800 */
[----:B------:R-:W-:Y:S02]  /*3e00*/  FSEL R9, R106, -INF , P5 ;  /* 0xff8000006a097808 */ /* 0x000fe40002800000 */
[----:B------:R-:W-:Y:S01]  /*3e10*/  FMNMX.FTZ R2, R6, R7, !PT ;  /* 0x0000000706027209 */ /* 0x000fe20007810000 */
        /* <DEDUP_REMOVED lines=15> */
[----:B------:R1:W-:Y:S01]  /*3f10*/  STL [R1+0x4c], R132 ;  /* 0x00004c8401007387 */ /* 0x0003e20000100800 */
[----:B------:R-:W-:Y:S02]  /*3f20*/  FSEL R17, R94, -INF , P6 ;  /* 0xff8000005e117808 */ /* 0x000fe40003000000 */
[----:B------:R-:W-:Y:S01]  /*3f30*/  FMNMX.FTZ R2, R10, R2, !PT ;  /* 0x000000020a027209 */ /* 0x000fe20007810000 */
[----:B------:R-:W-:Y:S01]  /*3f40*/  LDSM.16.MT88.4 R60, [R235+0x900] ;  /* 0x00090000eb3c783b */ /* 0x000fe20000004200 */
[----:B------:R-:W-:Y:S02]  /*3f50*/  FSEL R16, R102, -INF , P2 ;  /* 0xff80000066107808 */ /* 0x000fe40001000000 */
[----:B------:R-:W-:Y:S01]  /*3f60*/  FSEL R123, R107, -INF , P2 ;  /* 0xff8000006b7b7808 */ /* 0x000fe20001000000 */
[----:B------:R-:W-:Y:S01]  /*3f70*/  LDSM.16.MT88.4 R56, [R233+0x900] ;  /* 0x00090000e938783b */ /* 0x000fe20000004200 */
[----:B------:R-:W-:-:S02]  /*3f80*/  FSEL R99, R113, -INF , P2 ;  /* 0xff80000071637808 */ /* 0x000fc40001000000 */
[----:B------:R-:W-:Y:S01]  /*3f90*/  ISETP.GT.AND P2, PT, R8, 0x18, PT ;  /* 0x000000180800780c */ /* 0x000fe20003f44270 */
[----:B------:R-:W-:Y:S01]  /*3fa0*/  LDSM.16.MT88.4 R104, [R236+0x2100] ;  /* 0x00210000ec68783b */ /* 0x000fe20000004200 */
        /* <DEDUP_REMOVED lines=11> */
[----:B------:R-:W0:Y:S01]  /*4060*/  LDGDEPBAR ;  /* 0x00000000000079af */ /* 0x000e220000000000 */
[----:B------:R-:W-:Y:S02]  /*4070*/  FSEL R22, R89, -INF , P5 ;  /* 0xff80000059167808 */ /* 0x000fe40002800000 */
[----:B------:R-:W-:Y:S02]  /*4080*/  FSEL R125, R95, -INF , P5 ;  /* 0xff8000005f7d7808 */ /* 0x000fe40002800000 */
[----:B------:R-:W-:Y:S01]  /*4090*/  FSEL R113, R101, -INF , P5 ;  /* 0xff80000065717808 */ /* 0x000fe20002800000 */
[----:B------:R-:W-:Y:S01]  /*40a0*/  LDSM.16.MT88.4 R92, [R233+0x2100] ;  /* 0x00210000e95c783b */ /* 0x000fe20000004200 */
[----:B------:R-:W-:-:S02]  /*40b0*/  ISETP.GT.AND P5, PT, R8, 0x20, PT ;  /* 0x000000200800780c */ /* 0x000fc40003fa4270 */
[----:B------:R-:W-:Y:S01]  /*40c0*/  FSEL R20, R85, -INF , P6 ;  /* 0xff80000055147808 */ /* 0x000fe20003000000 */
[----:B------:R-:W-:Y:S01]  /*40d0*/  LDSM.16.MT88.4 R100, [R234+0x2100] ;  /* 0x00210000ea64783b */ /* 0x000fe20000004200 */
[----:B------:R-:W-:Y:S02]  /*40e0*/  FMNMX.FTZ R2, R19, R2, !PT ;  /* 0x0000000213027209 */ /* 0x000fe40007810000 */
[----:B------:R-:W-:Y:S02]  /*40f0*/  FSEL R23, R82, -INF , P2 ;  /* 0xff80000052177808 */ /* 0x000fe40001000000 */
[----:B------:R-:W-:Y:S02]  /*4100*/  FSEL R126, R88, -INF , P2 ;  /* 0xff800000587e7808 */ /* 0x000fe40001000000 */
[----:B------:R-:W-:Y:S02]  /*4110*/  FSEL R115, R91, -INF , P2 ;  /* 0xff8000005b737808 */ /* 0x000fe40001000000 */
[----:B------:R-:W-:-:S02]  /*4120*/  ISETP.GT.AND P2, PT, R8, 0x21, PT ;  /* 0x000000210800780c */ /* 0x000fc40003f44270 */
[----:B------:R-:W-:Y:S02]  /*4130*/  FSEL R180, R74, -INF , P5 ;  /* 0xff8000004ab47808 */ /* 0x000fe40002800000 */
[----:B------:R-:W-:Y:S02]  /*4140*/  FMNMX.FTZ R2, R20, R2, !PT ;  /* 0x0000000214027209 */ /* 0x000fe40007810000 */
[----:B------:R-:W-:Y:S02]  /*4150*/  FSEL R24, R81, -INF , P6 ;  /* 0xff80000051187808 */ /* 0x000fe40003000000 */
[----:B------:R-:W-:Y:S02]  /*4160*/  FSEL R127, R87, -INF , P6 ;  /* 0xff800000577f7808 */ /* 0x000fe40003000000 */
[----:B------:R-:W-:Y:S02]  /*4170*/  FSEL R114, R90, -INF , P6 ;  /* 0xff8000005a727808 */ /* 0x000fe40003000000 */
[----:B------:R-:W-:Y:S01]  /*4180*/  ISETP.GT.AND P6, PT, R8, 0x28, PT ;  /* 0x000000280800780c */ /* 0x000fe20003fc4270 */
[----:B------:R-:W-:Y:S01]  /*4190*/  LDSM.16.MT88.4 R88, [R235+0x100] ;  /* 0x00010000eb58783b */ /* 0x000fe20000004200 */
[----:B------:R-:W-:-:S02]  /*41a0*/  FSEL R175, R73, -INF , P2 ;  /* 0xff80000049af7808 */ /* 0x000fc40001000000 */
[----:B------:R-:W-:Y:S02]  /*41b0*/  FMNMX.FTZ R2, R180, R2, !PT ;  /* 0x00000002b4027209 */ /* 0x000fe40007810000 */
[----:B------:R-:W-:Y:S02]  /*41c0*/  FSEL R184, R72, -INF , P5 ;  /* 0xff80000048b87808 */ /* 0x000fe40002800000 */
[----:B------:R-:W-:Y:S02]  /*41d0*/  FSEL R172, R80, -INF , P5 ;  /* 0xff80000050ac7808 */ /* 0x000fe40002800000 */
[----:B------:R-:W-:Y:S02]  /*41e0*/  FSEL R169, R83, -INF , P5 ;  /* 0xff80000053a97808 */ /* 0x000fe40002800000 */
[----:B------:R-:W-:Y:S02]  /*41f0*/  ISETP.GT.AND P5, PT, R8, 0x29, PT ;  /* 0x000000290800780c */ /* 0x000fe40003fa4270 */
[----:B------:R-:W-:-:S02]  /*4200*/  FSEL R174, R68, -INF , P6 ;  /* 0xff80000044ae7808 */ /* 0x000fc40003000000 */
[----:B------:R-:W-:Y:S02]  /*4210*/  FMNMX.FTZ R2, R175, R2, !PT ;  /* 0x00000002af027209 */ /* 0x000fe40007810000 */
[----:B------:R-:W-:Y:S02]  /*4220*/  FSEL R183, R45, -INF , P2 ;  /* 0xff8000002db77808 */ /* 0x000fe40001000000 */
[----:B------:R-:W-:Y:S02]  /*4230*/  FSEL R171, R75, -INF , P2 ;  /* 0xff8000004bab7808 */ /* 0x000fe40001000000 */
[----:B------:R-:W-:Y:S01]  /*4240*/  FSEL R168, R84, -INF , P2 ;  /* 0xff80000054a87808 */ /* 0x000fe20001000000 */
[----:B------:R-:W-:Y:S01]  /*4250*/  LDSM.16.MT88.4 R72, [R236+0x900] ;  /* 0x00090000ec48783b */ /* 0x000fe20000004200 */
[----:B------:R-:W-:Y:S02]  /*4260*/  ISETP.GT.AND P2, PT, R8, 0x30, PT ;  /* 0x000000300800780c */ /* 0x000fe40003f44270 */
[----:B------:R-:W-:Y:S01]  /*4270*/  FSEL R173, R69, -INF , P5 ;  /* 0xff80000045ad7808 */ /* 0x000fe20002800000 */
[----:B------:R-:W-:Y:S01]  /*4280*/  LDSM.16.MT88.4 R84, [R236+0x100] ;  /* 0x00010000ec54783b */ /* 0x000fe20000004200 */
[----:B------:R-:W-:-:S02]  /*4290*/  FMNMX.FTZ R2, R174, R2, !PT ;  /* 0x00000002ae027209 */ /* 0x000fc40007810000 */
[----:B------:R-:W-:Y:S02]  /*42a0*/  FSEL R181, R40, -INF , P5 ;  /* 0xff80000028b57808 */ /* 0x000fe40002800000 */
[----:B------:R-:W-:Y:S01]  /*42b0*/  FSEL R136, R67, -INF , P5 ;  /* 0xff80000043887808 */ /* 0x000fe20002800000 */
[----:B------:R-:W-:Y:S01]  /*42c0*/  LDSM.16.MT88.4 R40, [R233+0x100] ;  /* 0x00010000e928783b */ /* 0x000fe20000004200 */
[----:B------:R-:W-:Y:S02]  /*42d0*/  FSEL R133, R65, -INF , P5 ;  /* 0xff80000041857808 */ /* 0x000fe40002800000 */
[----:B------:R-:W-:Y:S02]  /*42e0*/  FSEL R205, R33, -INF , P2 ;  /* 0xff80000021cd7808 */ /* 0x000fe40001000000 */
[----:B------:R-:W-:Y:S02]  /*42f0*/  ISETP.GT.AND P5, PT, R8, 0x31, PT ;  /* 0x000000310800780c */ /* 0x000fe40003fa4270 */
[----:B------:R-:W-:-:S02]  /*4300*/  FMNMX.FTZ R2, R173, R2, !PT ;  /* 0x00000002ad027209 */ /* 0x000fc40007810000 */
[----:B------:R-:W-:Y:S02]  /*4310*/  FSEL R182, R70, -INF , P6 ;  /* 0xff80000046b67808 */ /* 0x000fe40003000000 */
[----:B------:R-:W-:Y:S01]  /*4320*/  FSEL R170, R66, -INF , P6 ;  /* 0xff80000042aa7808 */ /* 0x000fe20003000000 */
[----:B------:R-:W-:Y:S01]  /*4330*/  LDSM.16.MT88.4 R68, [R233+0x2900] ;  /* 0x00290000e944783b */ /* 0x000fe20000004200 */
[----:B------:R-:W-:Y:S02]  /*4340*/  FSEL R135, R44, -INF , P6 ;  /* 0xff8000002c877808 */ /* 0x000fe40003000000 */
[----:B------:R-:W-:Y:S01]  /*4350*/  ISETP.GT.AND P6, PT, R8, 0x38, PT ;  /* 0x000000380800780c */ /* 0x000fe20003fc4270 */
[----:B------:R-:W-:Y:S01]  /*4360*/  LDSM.16.MT88.4 R64, [R234+0x2900] ;  /* 0x00290000ea40783b */ /* 0x000fe20000004200 */
[----:B-1----:R-:W-:Y:S02]  /*4370*/  FSEL R132, R32, -INF , P5 ;  /* 0xff80000020847808 */ /* 0x002fe40002800000 */
[----:B------:R-:W-:-:S02]  /*4380*/  FMNMX.FTZ R2, R205, R2, !PT ;  /* 0x00000002cd027209 */ /* 0x000fc40007810000 */
[----:B------:R-:W-:Y:S02]  /*4390*/  ISETP.GT.AND P5, PT, R8, 0x39, PT ;  /* 0x000000390800780c */ /* 0x000fe40003fa4270 */
[----:B------:R-:W-:Y:S02]  /*43a0*/  FSEL R241, R28, -INF , P6 ;  /* 0xff8000001cf17808 */ /* 0x000fe40003000000 */
[----:B------:R-:W-:Y:S02]  /*43b0*/  FMNMX.FTZ R2, R132, R2, !PT ;  /* 0x0000000284027209 */ /* 0x000fe40007810000 */
[----:B------:R-:W-:Y:S02]  /*43c0*/  FSEL R237, R27, -INF , P5 ;  /* 0xff8000001bed7808 */ /* 0x000fe40002800000 */
[----:B------:R-:W-:Y:S02]  /*43d0*/  FMNMX.FTZ R2, R241, R2, !PT ;  /* 0x00000002f1027209 */ /* 0x000fe40007810000 */
[----:B------:R-:W-:-:S02]  /*43e0*/  FSEL R240, R31, -INF , P2 ;  /* 0xff8000001ff07808 */ /* 0x000fc40001000000 */
[----:B------:R-:W-:Y:S02]  /*43f0*/  FMNMX.FTZ R2, R237, R2, !PT ;  /* 0x00000002ed027209 */ /* 0x000fe40007810000 */
[----:B------:R-:W-:Y:S02]  /*4400*/  FSEL R229, R54, -INF , P2 ;  /* 0xff80000036e57808 */ /* 0x000fe40001000000 */
[----:B------:R-:W-:Y:S01]  /*4410*/  FSEL R228, R52, -INF , P2 ;  /* 0xff80000034e47808 */ /* 0x000fe20001000000 */
[----:B------:R-:W1:Y:S01]  /*4420*/  SHFL.BFLY PT, R5, R2, 0x2, 0x1f ;  /* 0x0c401f0002057f89 */ /* 0x000e6200000e0000 */
[----:B------:R-:W-:Y:S02]  /*4430*/  FSEL R232, R30, -INF , P6 ;  /* 0xff8000001ee87808 */ /* 0x000fe40003000000 */
[----:B------:R-:W-:Y:S02]  /*4440*/  FSEL R212, R29, -INF , P5 ;  /* 0xff8000001dd47808 */ /* 0x000fe40002800000 */
[----:B------:R-:W-:-:S02]  /*4450*/  FMNMX.FTZ R0, R96, R97, !PT ;  /* 0x0000006160007209 */ /* 0x000fc40007810000 */
[----:B------:R-:W-:Y:S02]  /*4460*/  FSEL R191, R35, -INF , P6 ;  /* 0xff80000023bf7808 */ /* 0x000fe40003000000 */
[----:B------:R-:W-:Y:S02]  /*4470*/  FMNMX.FTZ R0, R98, R0, !PT ;  /* 0x0000000062007209 */ /* 0x000fe40007810000 */
[----:B------:R-:W-:Y:S02]  /*4480*/  FSEL R195, R34, -INF , P5 ;  /* 0xff80000022c37808 */ /* 0x000fe40002800000 */
[----:B------:R-:W-:Y:S02]  /*4490*/  FMNMX.FTZ R0, R99, R0, !PT ;  /* 0x0000000063007209 */ /* 0x000fe40007810000 */
[----:B------:R-:W-:Y:S02]  /*44a0*/  FSEL R189, R189, -INF , P6 ;  /* 0xff800000bdbd7808 */ /* 0x000fe40003000000 */
[----:B------:R-:W-:-:S02]  /*44b0*/  FMNMX.FTZ R0, R112, R0, !PT ;  /* 0x0000000070007209 */ /* 0x000fc40007810000 */
[----:B------:R-:W-:Y:S02]  /*44c0*/  FSEL R188, R188, -INF , P5 ;  /* 0xff800000bcbc7808 */ /* 0x000fe40002800000 */
[----:B------:R-:W-:Y:S02]  /*44d0*/  FMNMX.FTZ R0, R113, R0, !PT ;  /* 0x0000000071007209 */ /* 0x000fe40007810000 */
[----:B-1----:R-:W-:Y:S02]  /*44e0*/  FMNMX.FTZ R2, R2, R5, !PT ;  /* 0x0000000502027209 */ /* 0x002fe40007810000 */
[----:B------:R-:W-:-:S03]  /*44f0*/  FMNMX.FTZ R0, R115, R0, !PT ;  /* 0x0000000073007209 */ /* 0x000fc60007810000 */
[----:B------:R-:W1:Y:S01]  /*4500*/  SHFL.BFLY PT, R137, R2, 0x1, 0x1f ;  /* 0x0c201f0002897f89 */ /* 0x000e6200000e0000 */
[----:B------:R-:W-:-:S04]  /*4510*/  FMNMX.FTZ R0, R114, R0, !PT ;  /* 0x0000000072007209 */ /* 0x000fc80007810000 */
[----:B------:R-:W-:-:S04]  /*4520*/  FMNMX.FTZ R0, R169, R0, !PT ;  /* 0x00000000a9007209 */ /* 0x000fc80007810000 */
[----:B------:R-:W-:-:S04]  /*4530*/  FMNMX.FTZ R0, R168, R0, !PT ;  /* 0x00000000a8007209 */ /* 0x000fc80007810000 */
[----:B------:R-:W-:-:S04]  /*4540*/  FMNMX.FTZ R0, R135, R0, !PT ;  /* 0x0000000087007209 */ /* 0x000fc80007810000 */
[----:B------:R-:W-:-:S04]  /*4550*/  FMNMX.FTZ R0, R133, R0, !PT ;  /* 0x0000000085007209 */ /* 0x000fc80007810000 */
[----:B------:R-:W-:Y:S02]  /*4560*/  FMNMX.FTZ R0, R228, R0, !PT ;  /* 0x00000000e4007209 */ /* 0x000fe40007810000 */
[----:B-1----:R-:W-:Y:S02]  /*4570*/  FMNMX.FTZ R137, R2, R137, !PT ;  /* 0x0000008902897209 */ /* 0x002fe40007810000 */
[----:B------:R-:W-:Y:S02]  /*4580*/  FMNMX.FTZ R2, R11, R14, !PT ;  /* 0x0000000e0b027209 */ /* 0x000fe40007810000 */
[C---:B------:R-:W-:Y:S01]  /*4590*/  FSETP.NEU.FTZ.AND P2, PT, R137.reuse, -INF , PT ;  /* 0xff8000008900780b */ /* 0x040fe20003f5d000 */
[----:B------:R-:W-:Y:S01]  /*45a0*/  FMUL.FTZ R13, R137, c[0x0][0x2d0] ;  /* 0x0000b400890d7a20 */ /* 0x000fe20000410000 */
[----:B------:R-:W-:-:S04]  /*45b0*/  FMNMX.FTZ R2, R15, R2, !PT ;  /* 0x000000020f027209 */ /* 0x000fc80007810000 */
[----:B------:R-:W-:Y:S02]  /*45c0*/  FMNMX.FTZ R2, R16, R2, !PT ;  /* 0x0000000210027209 */ /* 0x000fe40007810000 */
[----:B------:R-:W-:Y:S02]  /*45d0*/  FSEL R13, R13, RZ, P2 ;  /* 0x000000ff0d0d7208 */ /* 0x000fe40001000000 */
[----:B------:R-:W-:Y:S02]  /*45e0*/  FMNMX.FTZ R2, R21, R2, !PT ;  /* 0x0000000215027209 */ /* 0x000fe40007810000 */
[----:B------:R-:W-:Y:S02]  /*45f0*/  ISETP.GT.AND P2, PT, R8, 0x31, PT ;  /* 0x000000310800780c */ /* 0x000fe40003f44270 */
[----:B------:R-:W-:Y:S02]  /*4600*/  FMNMX.FTZ R2, R22, R2, !PT ;  /* 0x0000000216027209 */ /* 0x000fe40007810000 */
[----:B------:R-:W-:-:S02]  /*4610*/  FSEL R239, R36, -INF , P2 ;  /* 0xff80000024ef7808 */ /* 0x000fc40001000000 */
[----:B------:R-:W-:-:S04]  /*4620*/  FMNMX.FTZ R2, R23, R2, !PT ;  /* 0x0000000217027209 */ /* 0x000fc80007810000 */
        /* <DEDUP_REMOVED lines=8> */
[----:B------:R-:W-:-:S05]  /*46b0*/  FMNMX.FTZ R2, R212, R2, !PT ;  /* 0x00000002d4027209 */ /* 0x000fca0007810000 */
[----:B------:R-:W1:Y:S02]  /*46c0*/  SHFL.BFLY PT, R5, R2, 0x2, 0x1f ;  /* 0x0c401f0002057f89 */ /* 0x000e6400000e0000 */
[----:B-1----:R-:W-:-:S05]  /*46d0*/  FMNMX.FTZ R2, R2, R5, !PT ;  /* 0x0000000502027209 */ /* 0x002fca0007810000 */
[----:B------:R-:W1:Y:S02]  /*46e0*/  SHFL.BFLY PT, R5, R2, 0x1, 0x1f ;  /* 0x0c201f0002057f89 */ /* 0x000e6400000e0000 */
[----:B-1----:R-:W-:Y:S01]  /*46f0*/  FMNMX.FTZ R2, R5, R2, !PT ;  /* 0x0000000205027209 */ /* 0x002fe20007810000 */
[----:B------:R-:W-:-:S03]  /*4700*/  FFMA.FTZ R5, R6, c[0x0][0x2d0], -R13 ;  /* 0x0000b40006057a23 */ /* 0x000fc6000001080d */
[C---:B------:R-:W-:Y:S01]  /*4710*/  FSETP.NEU.FTZ.AND P2, PT, R2.reuse, -INF , PT ;  /* 0xff8000000200780b */ /* 0x040fe20003f5d000 */
[----:B------:R-:W-:Y:S01]  /*4720*/  FMUL.FTZ R12, R2, c[0x0][0x2d0] ;  /* 0x0000b400020c7a20 */ /* 0x000fe20000410000 */
[----:B------:R1:W-:Y:S04]  /*4730*/  MUFU.EX2 R134, R5 ;  /* 0x0000000500867308 */ /* 0x0003e80000000800 */
[----:B------:R-:W-:Y:S02]  /*4740*/  FSEL R12, R12, RZ, P2 ;  /* 0x000000ff0c0c7208 */ /* 0x000fe40001000000 */
[----:B------:R-:W-:Y:S02]  /*4750*/  ISETP.GT.AND P2, PT, R8, 0x31, PT ;  /* 0x000000310800780c */ /* 0x000fe40003f44270 */
[----:B------:R-:W-:Y:S01]  /*4760*/  FMNMX.FTZ R8, R120, R121, !PT ;  /* 0x0000007978087209 */ /* 0x000fe20007810000 */
[--C-:B------:R-:W-:Y:S01]  /*4770*/  FFMA.FTZ R3, R15, c[0x0][0x2d0], -R12.reuse ;  /* 0x0000b4000f037a23 */ /* 0x100fe2000001080c */
[----:B------:R-:W-:Y:S01]  /*4780*/  FSEL R194, R53, -INF , P2 ;  /* 0xff80000035c27808 */ /* 0x000fe20001000000 */
[----:B------:R-:W-:Y:S01]  /*4790*/  FFMA.FTZ R4, R14, c[0x0][0x2d0], -R12 ;  /* 0x0000b4000e047a23 */ /* 0x000fe2000001080c */
[----:B------:R-:W-:Y:S01]  /*47a0*/  FMNMX.FTZ R8, R122, R8, !PT ;  /* 0x000000087a087209 */ /* 0x000fe20007810000 */
[----:B------:R2:W-:Y:S01]  /*47b0*/  MUFU.EX2 R246, R3 ;  /* 0x0000000300f67308 */ /* 0x0005e20000000800 */
[----:B------:R-:W-:Y:S01]  /*47c0*/  FMNMX.FTZ R0, R194, R0, !PT ;  /* 0x00000000c2007209 */ /* 0x000fe20007810000 */
[----:B------:R-:W-:Y:S01]  /*47d0*/  LDSM.16.MT88.4 R52, [R234+0x900] ;  /* 0x00090000ea34783b */ /* 0x000fe20000004200 */
[----:B-1----:R-:W-:Y:S01]  /*47e0*/  FFMA.FTZ R5, R7, c[0x0][0x2d0], -R13 ;  /* 0x0000b40007057a23 */ /* 0x002fe2000001080d */
[----:B------:R-:W-:-:S02]  /*47f0*/  FSEL R190, R190, -INF , P2 ;  /* 0xff800000bebe7808 */ /* 0x000fc40001000000 */
[----:B------:R-:W-:Y:S02]  /*4800*/  FMNMX.FTZ R0, R191, R0, !PT ;  /* 0x00000000bf007209 */ /* 0x000fe40007810000 */
[----:B------:R1:W3:Y:S02]  /*4810*/  MUFU.EX2 R214, R5 ;  /* 0x0000000500d67308 */ /* 0x0002e40000000800 */
[----:B------:R-:W-:Y:S01]  /*4820*/  FMNMX.FTZ R0, R195, R0, !PT ;  /* 0x00000000c3007209 */ /* 0x000fe20007810000 */
[----:B--2---:R-:W-:-:S05]  /*4830*/  FFMA.FTZ R3, R16, c[0x0][0x2d0], -R12 ;  /* 0x0000b40010037a23 */ /* 0x004fca000001080c */
[----:B------:R3:W-:Y:S01]  /*4840*/  MUFU.EX2 R230, R4 ;  /* 0x0000000400e67308 */ /* 0x0007e20000000800 */
[----:B-1----:R-:W-:-:S07]  /*4850*/  FFMA.FTZ R5, R9, c[0x0][0x2d0], -R13 ;  /* 0x0000b40009057a23 */ /* 0x002fce000001080d */
[----:B------:R1:W2:Y:S01]  /*4860*/  MUFU.EX2 R213, R3 ;  /* 0x0000000300d57308 */ /* 0x0002a20000000800 */
[----:B------:R-:W4:Y:S07]  /*4870*/  SHFL.BFLY PT, R9, R0, 0x2, 0x1f ;  /* 0x0c401f0000097f89 */ /* 0x000f2e00000e0000 */
[----:B------:R4:W-:Y:S01]  /*4880*/  MUFU.EX2 R206, R5 ;  /* 0x0000000500ce7308 */ /* 0x0009e20000000800 */
[----:B---3--:R-:W-:Y:S01]  /*4890*/  F2FP.PACK_AB R4, R214, R134 ;  /* 0x00000086d604723e */ /* 0x008fe200000000ff */
[----:B-1----:R-:W-:Y:S01]  /*48a0*/  FFMA.FTZ R3, R17, c[0x0][0x2d0], -R13 ;  /* 0x0000b40011037a23 */ /* 0x002fe2000001080d */
[----:B--2---:R-:W-:-:S05]  /*48b0*/  F2FP.PACK_AB R7, R213, R246 ;  /* 0x000000f6d507723e */ /* 0x004fca00000000ff */
[----:B------:R1:W-:Y:S01]  /*48c0*/  MUFU.EX2 R238, R3 ;  /* 0x0000000300ee7308 */ /* 0x0003e20000000800 */
[----:B----4-:R-:W-:Y:S01]  /*48d0*/  FFMA.FTZ R5, R10, c[0x0][0x2d0], -R13 ;  /* 0x0000b4000a057a23 */ /* 0x010fe2000001080d */
[----:B------:R-:W-:-:S06]  /*48e0*/  FMNMX.FTZ R0, R0, R9, !PT ;  /* 0x0000000900007209 */ /* 0x000fcc0007810000 */
[----:B------:R2:W3:Y:S01]  /*48f0*/  MUFU.EX2 R243, R5 ;  /* 0x0000000500f37308 */ /* 0x0004e20000000800 */
[----:B------:R-:W4:Y:S01]  /*4900*/  SHFL.BFLY PT, R16, R0, 0x1, 0x1f ;  /* 0x0c201f0000107f89 */ /* 0x000f2200000e0000 */
[----:B-1----:R-:W-:-:S06]  /*4910*/  FFMA.FTZ R3, R18, c[0x0][0x2d0], -R13 ;  /* 0x0000b40012037a23 */ /* 0x002fcc000001080d */
[----:B------:R1:W-:Y:S01]  /*4920*/  MUFU.EX2 R250, R3 ;  /* 0x0000000300fa7308 */ /* 0x0003e20000000800 */
[----:B--2---:R-:W-:Y:S01]  /*4930*/  FFMA.FTZ R5, R11, c[0x0][0x2d0], -R12 ;  /* 0x0000b4000b057a23 */ /* 0x004fe2000001080c */
[----:B---3--:R-:W-:-:S06]  /*4940*/  F2FP.PACK_AB R6, R243, R206 ;  /* 0x000000cef306723e */ /* 0x008fcc00000000ff */
[----:B------:R-:W2:Y:S01]  /*4950*/  MUFU.EX2 R242, R5 ;  /* 0x0000000500f27308 */ /* 0x000ea20000000800 */
[----:B----4-:R-:W-:Y:S02]  /*4960*/  FMNMX.FTZ R139, R0, R16, !PT ;  /* 0x00000010008b7209 */ /* 0x010fe40007810000 */
[----:B-1----:R-:W-:Y:S01]  /*4970*/  FMNMX.FTZ R3, R123, R8, !PT ;  /* 0x000000087b037209 */ /* 0x002fe20007810000 */
[----:B------:R-:W-:Y:S01]  /*4980*/  FFMA.FTZ R8, R19, c[0x0][0x2d0], -R13 ;  /* 0x0000b40013087a23 */ /* 0x000fe2000001080d */
[----:B------:R-:W-:Y:S02]  /*4990*/  FSETP.NEU.FTZ.AND P2, PT, R139, -INF , PT ;  /* 0xff8000008b00780b */ /* 0x000fe40003f5d000 */
[----:B------:R-:W-:Y:S01]  /*49a0*/  FMNMX.FTZ R3, R124, R3, !PT ;  /* 0x000000037c037209 */ /* 0x000fe20007810000 */
[----:B------:R1:W-:Y:S03]  /*49b0*/  MUFU.EX2 R207, R8 ;  /* 0x0000000800cf7308 */ /* 0x0003e60000000800 */
[----:B------:R-:W-:-:S02]  /*49c0*/  FMNMX.FTZ R3, R125, R3, !PT ;  /* 0x000000037d037209 */ /* 0x000fc40007810000 */
[----:B--2---:R-:W-:Y:S02]  /*49d0*/  F2FP.PACK_AB R5, R230, R242 ;  /* 0x000000f2e605723e */ /* 0x004fe400000000ff */
[----:B------:R-:W-:-:S04]  /*49e0*/  FMNMX.FTZ R3, R126, R3, !PT ;  /* 0x000000037e037209 */ /* 0x000fc80007810000 */
[----:B------:R-:W-:Y:S01]  /*49f0*/  FMNMX.FTZ R3, R127, R3, !PT ;  /* 0x000000037f037209 */ /* 0x000fe20007810000 */
[----:B------:R-:W-:Y:S03]  /*4a00*/  HMMA.16816.F32 R152, R4, R92, RZ ;  /* 0x0000005c0498723c */ /* 0x000fe600000018ff */
[----:B------:R-:W-:Y:S01]  /*4a10*/  FMNMX.FTZ R3, R172, R3, !PT ;  /* 0x00000003ac037209 */ /* 0x000fe20007810000 */
[----:B-1----:R-:W-:-:S04]  /*4a20*/  FFMA.FTZ R8, R20, c[0x0][0x2d0], -R13 ;  /* 0x0000b40014087a23 */ /* 0x002fc8000001080d */
[----:B------:R1:W2:Y:S01]  /*4a30*/  MUFU.EX2 R185, R8 ;  /* 0x0000000800b97308 */ /* 0x0002a20000000800 */
[C---:B------:R-:W-:Y:S08]  /*4a40*/  HMMA.16816.F32 R160, R4.reuse, R88, RZ ;  /* 0x0000005804a0723c */ /* 0x040ff000000018ff */
[----:B------:R-:W-:Y:S01]  /*4a50*/  HMMA.16816.F32 R148, R4, R100, RZ ;  /* 0x000000640494723c */ /* 0x000fe200000018ff */
[----:B-1----:R-:W-:Y:S01]  /*4a60*/  FFMA.FTZ R8, R21, c[0x0][0x2d0], -R12 ;  /* 0x0000b40015087a23 */ /* 0x002fe2000001080c */
[----:B--2---:R-:W-:-:S06]  /*4a70*/  F2FP.PACK_AB R10, R185, R207 ;  /* 0x000000cfb90a723e */ /* 0x004fcc00000000ff */
[C---:B------:R-:W-:Y:S01]  /*4a80*/  HMMA.16816.F32 R44, R4.reuse, R40, RZ ;  /* 0x00000028042c723c */ /* 0x040fe200000018ff */
[----:B------:R1:W-:Y:S07]  /*4a90*/  MUFU.EX2 R251, R8 ;  /* 0x0000000800fb7308 */ /* 0x0003ee0000000800 */
[C---:B------:R-:W-:Y:S08]  /*4aa0*/  HMMA.16816.F32 R164, R4.reuse, R84, RZ ;  /* 0x0000005404a4723c */ /* 0x040ff000000018ff */
[----:B------:R-:W-:Y:S01]  /*4ab0*/  HMMA.16816.F32 R144, R4, R104, RZ ;  /* 0x000000680490723c */ /* 0x000fe200000018ff */
[----:B-1----:R-:W-:Y:S01]  /*4ac0*/  FMNMX.FTZ R8, R171, R3, !PT ;  /* 0x00000003ab087209 */ /* 0x002fe20007810000 */
[----:B------:R-:W-:-:S03]  /*4ad0*/  FFMA.FTZ R3, R22, c[0x0][0x2d0], -R12 ;  /* 0x0000b40016037a23 */ /* 0x000fc6000001080c */
[----:B------:R-:W-:Y:S01]  /*4ae0*/  FMNMX.FTZ R8, R170, R8, !PT ;  /* 0x00000008aa087209 */ /* 0x000fe20007810000 */
[----:B------:R1:W2:Y:S02]  /*4af0*/  MUFU.EX2 R249, R3 ;  /* 0x0000000300f97308 */ /* 0x0002a40000000800 */
[C---:B------:R-:W-:Y:S08]  /*4b00*/  HMMA.16816.F32 R156, R4.reuse, R76, RZ ;  /* 0x0000004c049c723c */ /* 0x040ff000000018ff */
[----:B------:R-:W-:Y:S01]  /*4b10*/  HMMA.16816.F32 R140, R4, R108, RZ ;  /* 0x0000006c048c723c */ /* 0x000fe200000018ff */
[----:B-1----:R-:W-:Y:S01]  /*4b20*/  FMNMX.FTZ R3, R136, R8, !PT ;  /* 0x0000000888037209 */ /* 0x002fe20007810000 */
[----:B------:R-:W-:Y:S01]  /*4b30*/  FFMA.FTZ R8, R23, c[0x0][0x2d0], -R12 ;  /* 0x0000b40017087a23 */ /* 0x000fe2000001080c */
[----:B--2---:R-:W-:-:S05]  /*4b40*/  F2FP.PACK_AB R9, R249, R251 ;  /* 0x000000fbf909723e */ /* 0x004fca00000000ff */
[----:B------:R-:W-:Y:S01]  /*4b50*/  HMMA.16816.F32 R128, R4, R42, RZ ;  /* 0x0000002a0480723c */ /* 0x000fe200000018ff */
[----:B------:R-:W-:Y:S01]  /*4b60*/  FMNMX.FTZ R3, R229, R3, !PT ;  /* 0x00000003e5037209 */ /* 0x000fe20007810000 */
[----:B------:R1:W-:Y:S03]  /*4b70*/  MUFU.EX2 R187, R8 ;  /* 0x0000000800bb7308 */ /* 0x0003e60000000800 */
[----:B------:R-:W-:-:S03]  /*4b80*/  FMNMX.FTZ R3, R190, R3, !PT ;  /* 0x00000003be037209 */ /* 0x000fc60007810000 */
[----:B------:R-:W-:Y:S01]  /*4b90*/  HMMA.16816.F32 R116, R4, R78, RZ ;  /* 0x0000004e0474723c */ /* 0x000fe200000018ff */
[----:B------:R-:W-:-:S04]  /*4ba0*/  FMNMX.FTZ R3, R189, R3, !PT ;  /* 0x00000003bd037209 */ /* 0x000fc80007810000 */
[----:B------:R-:W-:Y:S01]  /*4bb0*/  FMNMX.FTZ R14, R188, R3, !PT ;  /* 0x00000003bc0e7209 */ /* 0x000fe20007810000 */
[----:B------:R-:W-:Y:S02]  /*4bc0*/  FMUL.FTZ R3, R139, c[0x0][0x2d0] ;  /* 0x0000b4008b037a20 */ /* 0x000fe40000410000 */
[C---:B------:R-:W-:Y:S01]  /*4bd0*/  HMMA.16816.F32 R80, R4.reuse, R86, RZ ;  /* 0x000000560450723c */ /* 0x040fe200000018ff */
[----:B-1----:R-:W-:Y:S01]  /*4be0*/  FFMA.FTZ R8, R24, c[0x0][0x2d0], -R12 ;  /* 0x0000b40018087a23 */ /* 0x002fe2000001080c */
[----:B------:R-:W1:Y:S01]  /*4bf0*/  SHFL.BFLY PT, R15, R14, 0x2, 0x1f ;  /* 0x0c401f000e0f7f89 */ /* 0x000e6200000e0000 */
[----:B------:R-:W-:Y:S02]  /*4c00*/  FSEL R3, R3, RZ, P2 ;  /* 0x000000ff03037208 */ /* 0x000fe40001000000 */
[----:B------:R2:W3:Y:S03]  /*4c10*/  MUFU.EX2 R247, R8 ;  /* 0x0000000800f77308 */ /* 0x0004e60000000800 */
[C---:B------:R-:W-:Y:S08]  /*4c20*/  HMMA.16816.F32 R36, R4.reuse, R90, RZ ;  /* 0x0000005a0424723c */ /* 0x040ff000000018ff */
[----:B------:R-:W-:Y:S01]  /*4c30*/  HMMA.16816.F32 R32, R4, R94, RZ ;  /* 0x0000005e0420723c */ /* 0x000fe200000018ff */
[----:B--2---:R-:W-:-:S02]  /*4c40*/  F2FP.PACK_AB R8, R250, R238 ;  /* 0x000000eefa08723e */ /* 0x004fc400000000ff */
[----:B---3--:R-:W-:-:S05]  /*4c50*/  F2FP.PACK_AB R11, R247, R187 ;  /* 0x000000bbf70b723e */ /* 0x008fca00000000ff */
[----:B------:R-:W-:Y:S01]  /*4c60*/  HMMA.16816.F32 R28, R4, R102, RZ ;  /* 0x00000066041c723c */ /* 0x000fe200000018ff */
[----:B-1----:R-:W-:-:S07]  /*4c70*/  FMNMX.FTZ R0, R14, R15, !PT ;  /* 0x0000000f0e007209 */ /* 0x002fce0007810000 */
[C---:B------:R-:W-:Y:S07]  /*4c80*/  HMMA.16816.F32 R16, R8.reuse, R68, R152 ;  /* 0x000000440810723c */ /* 0x040fee0000001898 */
[----:B------:R-:W-:Y:S01]  /*4c90*/  IMAD.MOV.U32 R155, RZ, RZ, R214 ;  /* 0x000000ffff9b7224 */ /* 0x000fe200078e00d6 */
[C---:B------:R-:W-:Y:S08]  /*4ca0*/  HMMA.16816.F32 R176, R8.reuse, R60, R160 ;  /* 0x0000003c08b0723c */ /* 0x040ff000000018a0 */
[----:B------:R-:W-:Y:S01]  /*4cb0*/  HMMA.16816.F32 R208, R8, R56, R44 ;  /* 0x0000003808d0723c */ /* 0x000fe2000000182c */
[----:B------:R-:W-:Y:S07]  /*4cc0*/  LDSM.16.MT88.4 R44, [R235+0x2900] ;  /* 0x00290000eb2c783b */ /* 0x000fee0000004200 */
[----:B------:R-:W-:Y:S01]  /*4cd0*/  MOV R204, R17 ;  /* 0x0000001100cc7202 */ /* 0x000fe20000000f00 */
[----:B------:R-:W-:Y:S01]  /*4ce0*/  IMAD.MOV.U32 R154, RZ, RZ, R19 ;  /* 0x000000ffff9a7224 */ /* 0x000fe200078e0013 */
[----:B------:R-:W-:Y:S01]  /*4cf0*/  MOV R152, R16 ;  /* 0x0000001000987202 */ /* 0x000fe20000000f00 */
[----:B------:R-:W-:Y:S01]  /*4d00*/  IMAD.MOV.U32 R153, RZ, RZ, R18 ;  /* 0x000000ffff997224 */ /* 0x000fe200078e0012 */
[----:B------:R-:W-:Y:S08]  /*4d10*/  HMMA.16816.F32 R24, R4, R106, RZ ;  /* 0x0000006a0418723c */ /* 0x000ff000000018ff */
[----:B------:R-:W-:Y:S08]  /*4d20*/  HMMA.16816.F32 R16, R8, R64, R148 ;  /* 0x000000400810723c */ /* 0x000ff00000001894 */
[----:B------:R-:W-:Y:S01]  /*4d30*/  HMMA.16816.F32 R20, R4, R110, RZ ;  /* 0x0000006e0414723c */ /* 0x000fe200000018ff */
[----:B------:R-:W1:Y:S06]  /*4d40*/  SHFL.BFLY PT, R5, R0, 0x1, 0x1f ;  /* 0x0c201f0000057f89 */ /* 0x000e6c00000e0000 */
[----:B------:R-:W-:Y:S01]  /*4d50*/  FFMA.FTZ R4, R96, c[0x0][0x2d0], -R3 ;  /* 0x0000b40060047a23 */ /* 0x000fe20000010803 */
[C---:B------:R-:W-:Y:S03]  /*4d60*/  HMMA.16816.F32 R224, R8.reuse, R72, R164 ;  /* 0x0000004808e0723c */ /* 0x040fe600000018a4 */
[----:B------:R2:W-:Y:S04]  /*4d70*/  MUFU.EX2 R193, R4 ;  /* 0x0000000400c17308 */ /* 0x0005e80000000800 */
[----:B------:R-:W-:Y:S01]  /*4d80*/  IMAD.MOV.U32 R167, RZ, RZ, R176 ;  /* 0x000000ffffa77224 */ /* 0x000fe200078e00b0 */
[----:B------:R-:W-:Y:S01]  /*4d90*/  MOV R166, R177 ;  /* 0x000000b100a67202 */ /* 0x000fe20000000f00 */
[----:B------:R-:W-:Y:S01]  /*4da0*/  IMAD.MOV.U32 R165, RZ, RZ, R178 ;  /* 0x000000ffffa57224 */ /* 0x000fe200078e00b2 */
[----:B------:R-:W-:Y:S01]  /*4db0*/  MOV R177, R19 ;  /* 0x0000001300b17202 */ /* 0x000fe20000000f00 */
[----:B------:R-:W-:Y:S01]  /*4dc0*/  IMAD.MOV.U32 R164, RZ, RZ, R179 ;  /* 0x000000ffffa47224 */ /* 0x000fe200078e00b3 */
[----:B------:R-:W-:Y:S01]  /*4dd0*/  HMMA.16816.F32 R220, R8, R52, R156 ;  /* 0x0000003408dc723c */ /* 0x000fe2000000189c */
[----:B------:R-:W-:-:S02]  /*4de0*/  IMAD.MOV.U32 R179, RZ, RZ, R17 ;  /* 0x000000ffffb37224 */ /* 0x000fc400078e0011 */
[----:B------:R-:W-:Y:S02]  /*4df0*/  IMAD.MOV.U32 R178, RZ, RZ, R18 ;  /* 0x000000ffffb27224 */ /* 0x000fe400078e0012 */
[----:B------:R-:W-:Y:S01]  /*4e00*/  IMAD.MOV.U32 R176, RZ, RZ, R16 ;  /* 0x000000ffffb07224 */ /* 0x000fe200078e0010 */
[----:B-1----:R-:W-:Y:S01]  /*4e10*/  FMNMX.FTZ R138, R0, R5, !PT ;  /* 0x00000005008a7209 */ /* 0x002fe20007810000 */
[--C-:B--2---:R-:W-:Y:S01]  /*4e20*/  FFMA.FTZ R4, R97, c[0x0][0x2d0], -R3.reuse ;  /* 0x0000b40061047a23 */ /* 0x104fe20000010803 */
[C---:B------:R-:W-:Y:S01]  /*4e30*/  HMMA.16816.F32 R16, R8.reuse, R48, R144 ;  /* 0x000000300810723c */ /* 0x040fe20000001890 */
[--C-:B------:R-:W-:Y:S01]  /*4e40*/  FFMA.FTZ R0, R113, c[0x0][0x2d0], -R3.reuse ;  /* 0x0000b40071007a23 */ /* 0x100fe20000010803 */
[----:B------:R-:W-:Y:S01]  /*4e50*/  FSETP.NEU.FTZ.AND P2, PT, R138, -INF , PT ;  /* 0xff8000008a00780b */ /* 0x000fe20003f5d000 */
[----:B------:R1:W-:Y:S05]  /*4e60*/  MUFU.EX2 R192, R4 ;  /* 0x0000000400c07308 */ /* 0x0003ea0000000800 */
[C---:B------:R-:W-:Y:S03]  /*4e70*/  HMMA.16816.F32 R128, R8.reuse, R58, R128 ;  /* 0x0000003a0880723c */ /* 0x040fe60000001880 */
[----:B------:R2:W-:Y:S05]  /*4e80*/  MUFU.EX2 R147, R0 ;  /* 0x0000000000937308 */ /* 0x0005ea0000000800 */
[----:B------:R-:W-:Y:S01]  /*4e90*/  HMMA.16816.F32 R156, R8, R54, R116 ;  /* 0x00000036089c723c */ /* 0x000fe20000001874 */
[----:B-1----:R-:W-:-:S04]  /*4ea0*/  FFMA.FTZ R4, R98, c[0x0][0x2d0], -R3 ;  /* 0x0000b40062047a23 */ /* 0x002fc80000010803 */
[----:B------:R1:W-:Y:S03]  /*4eb0*/  MUFU.EX2 R245, R4 ;  /* 0x0000000400f57308 */ /* 0x0003e60000000800 */
[----:B------:R-:W-:Y:S01]  /*4ec0*/  IMAD.MOV.U32 R146, RZ, RZ, R17 ;  /* 0x000000ffff927224 */ /* 0x000fe200078e0011 */
[----:B------:R-:W-:Y:S01]  /*4ed0*/  MOV R145, R19 ;  /* 0x0000001300917202 */ /* 0x000fe20000000f00 */
[----:B------:R-:W-:Y:S01]  /*4ee0*/  IMAD.MOV.U32 R144, RZ, RZ, R18 ;  /* 0x000000ffff907224 */ /* 0x000fe200078e0012 */
[----:B------:R-:W-:Y:S01]  /*4ef0*/  HMMA.16816.F32 R196, R8, R74, R80 ;  /* 0x0000004a08c4723c */ /* 0x000fe20000001850 */
[----:B--2---:R-:W-:-:S05]  /*4f00*/  FMUL.FTZ R0, R138, c[0x0][0x2d0] ;  /* 0x0000b4008a007a20 */ /* 0x004fca0000410000 */
[----:B------:R-:W-:Y:S02]  /*4f10*/  FSEL R0, R0, RZ, P2 ;  /* 0x000000ff00007208 */ /* 0x000fe40001000000 */
[----:B------:R-:W-:Y:S01]  /*4f20*/  HMMA.16816.F32 R200, R8, R62, R36 ;  /* 0x0000003e08c8723c */ /* 0x000fe20000001824 */
[----:B-1----:R-:W-:-:S04]  /*4f30*/  FFMA.FTZ R4, R99, c[0x0][0x2d0], -R3 ;  /* 0x0000b40063047a23 */ /* 0x002fc80000010803 */
[----:B------:R1:W-:Y:S03]  /*4f40*/  MUFU.EX2 R244, R4 ;  /* 0x0000000400f47308 */ /* 0x0003e60000000800 */
[C---:B------:R-:W-:Y:S01]  /*4f50*/  HMMA.16816.F32 R216, R8.reuse, R66, R28 ;  /* 0x0000004208d8723c */ /* 0x040fe2000000181c */
[--C-:B-1----:R-:W-:Y:S02]  /*4f60*/  FFMA.FTZ R4, R112, c[0x0][0x2d0], -R3.reuse ;  /* 0x0000b40070047a23 */ /* 0x102fe40000010803 */
[----:B------:R-:W-:Y:S02]  /*4f70*/  IMAD.MOV.U32 R112, RZ, RZ, R16 ;  /* 0x000000ffff707224 */ /* 0x000fe400078e0010 */
[----:B------:R1:W-:Y:S03]  /*4f80*/  MUFU.EX2 R15, R4 ;  /* 0x00000004000f7308 */ /* 0x0003e60000000800 */
[----:B------:R-:W-:Y:S01]  /*4f90*/  HMMA.16816.F32 R16, R8, R44, R140 ;  /* 0x0000002c0810723c */ /* 0x000fe2000000188c */
[----:B-1----:R-:W-:Y:S01]  /*4fa0*/  FFMA.FTZ R4, R115, c[0x0][0x2d0], -R3 ;  /* 0x0000b40073047a23 */ /* 0x002fe20000010803 */
[----:B------:R-:W-:-:S03]  /*4fb0*/  MOV R115, R213 ;  /* 0x000000d500737202 */ /* 0x000fc60000000f00 */
[----:B------:R1:W-:Y:S11]  /*4fc0*/  MUFU.EX2 R248, R4 ;  /* 0x0000000400f87308 */ /* 0x0003f60000000800 */
[----:B------:R-:W-:Y:S08]  /*4fd0*/  @!UPT UIADD3 URZ, URZ, URZ, URZ ;  /* 0x0000003f3f3ff290 */ /* 0x000ff0000fffe03f */
[----:B------:R-:W-:Y:S01]  /*4fe0*/  MOV R141, R18 ;  /* 0x00000012008d7202 */ /* 0x000fe20000000f00 */
[----:B------:R-:W-:Y:S01]  /*4ff0*/  IMAD.MOV.U32 R140, RZ, RZ, R19 ;  /* 0x000000ffff8c7224 */ /* 0x000fe200078e0013 */
[----:B------:R-:W-:Y:S01]  /*5000*/  MOV R98, R16 ;  /* 0x0000001000627202 */ /* 0x000fe20000000f00 */
[----:B------:R-:W-:Y:S02]  /*5010*/  IMAD.MOV.U32 R113, RZ, RZ, R17 ;  /* 0x000000ffff717224 */ /* 0x000fe400078e0011 */
[C---:B------:R-:W-:Y:S01]  /*5020*/  HMMA.16816.F32 R16, R8.reuse, R70, R32 ;  /* 0x000000460810723c */ /* 0x040fe20000001820 */
[----:B-1----:R-:W-:Y:S02]  /*5030*/  FFMA.FTZ R4, R114, c[0x0][0x2d0], -R3 ;  /* 0x0000b40072047a23 */ /* 0x002fe40000010803 */
[----:B------:R-:W-:Y:S02]  /*5040*/  IMAD.MOV.U32 R114, RZ, RZ, R212 ;  /* 0x000000ffff727224 */ /* 0x000fe400078e00d4 */
[----:B------:R1:W2:Y:S03]  /*5050*/  MUFU.EX2 R186, R4 ;  /* 0x0000000400ba7308 */ /* 0x0002a60000000800 */
[----:B------:R-:W-:Y:S11]  /*5060*/  HMMA.16816.F32 R212, R8, R46, R20 ;  /* 0x0000002e08d4723c */ /* 0x000ff60000001814 */
[----:B------:R-:W-:Y:S05]  /*5070*/  @!UPT UIADD3 URZ, URZ, URZ, URZ ;  /* 0x0000003f3f3ff290 */ /* 0x000fea000fffe03f */
[----:B------:R-:W-:Y:S01]  /*5080*/  IMAD.MOV.U32 R83, RZ, RZ, R17 ;  /* 0x000000ffff537224 */ /* 0x000fe200078e0011 */
[----:B------:R-:W-:Y:S01]  /*5090*/  MOV R81, R19 ;  /* 0x0000001300517202 */ /* 0x000fe20000000f00 */
[----:B-1----:R-:W-:Y:S01]  /*50a0*/  FFMA.FTZ R4, R120, c[0x0][0x2d0], -R0 ;  /* 0x0000b40078047a23 */ /* 0x002fe20000010800 */
[----:B--2---:R-:W-:Y:S01]  /*50b0*/  F2FP.PACK_AB R6, R186, R248 ;  /* 0x000000f8ba06723e */ /* 0x004fe200000000ff */
[----:B------:R-:W-:Y:S02]  /*50c0*/  IMAD.MOV.U32 R82, RZ, RZ, R18 ;  /* 0x000000ffff527224 */ /* 0x000fe400078e0012 */
[----:B------:R1:W-:Y:S01]  /*50d0*/  MUFU.EX2 R97, R4 ;  /* 0x0000000400617308 */ /* 0x0003e20000000800 */
[----:B------:R-:W-:Y:S02]  /*50e0*/  IMAD.MOV.U32 R80, RZ, RZ, R16 ;  /* 0x000000ffff507224 */ /* 0x000fe400078e0010 */
[----:B-1----:R-:W-:-:S05]  /*50f0*/  FFMA.FTZ R4, R121, c[0x0][0x2d0], -R0 ;  /* 0x0000b40079047a23 */ /* 0x002fca0000010800 */
[----:B------:R1:W2:Y:S02]  /*5100*/  MUFU.EX2 R96, R4 ;  /* 0x0000000400607308 */ /* 0x0002a40000000800 */
[----:B-1----:R-:W-:-:S06]  /*5110*/  FFMA.FTZ R4, R122, c[0x0][0x2d0], -R0 ;  /* 0x0000b4007a047a23 */ /* 0x002fcc0000010800 */
[----:B------:R1:W-:Y:S02]  /*5120*/  MUFU.EX2 R99, R4 ;  /* 0x0000000400637308 */ /* 0x0003e40000000800 */
[----:B-1----:R-:W-:Y:S02]  /*5130*/  FFMA.FTZ R4, R123, c[0x0][0x2d0], -R0 ;  /* 0x0000b4007b047a23 */ /* 0x002fe40000010800 */
[----:B------:R-:W-:Y:S04]  /*5140*/  HMMA.16816.F32 R120, R8, R50, R24 ;  /* 0x000000320878723c */ /* 0x000fe80000001818 */
[----:B------:R1:W3:Y:S03]  /*5150*/  MUFU.EX2 R14, R4 ;  /* 0x00000004000e7308 */ /* 0x0002e60000000800 */
[----:B------:R-:W-:-:S02]  /*5160*/  F2FP.PACK_AB R8, R192, R193 ;  /* 0x000000c1c008723e */ /* 0x000fc400000000ff */
[----:B------:R-:W-:Y:S02]  /*5170*/  F2FP.PACK_AB R10, R244, R245 ;  /* 0x000000f5f40a723e */ /* 0x000fe400000000ff */
[----:B--2---:R-:W-:Y:S01]  /*5180*/  F2FP.PACK_AB R9, R96, R97 ;  /* 0x000000616009723e */ /* 0x004fe200000000ff */
[----:B-1----:R-:W-:Y:S01]  /*5190*/  FFMA.FTZ R4, R124, c[0x0][0x2d0], -R0 ;  /* 0x0000b4007c047a23 */ /* 0x002fe20000010800 */
[----:B---3--:R-:W-:-:S03]  /*51a0*/  F2FP.PACK_AB R11, R14, R99 ;  /* 0x000000630e0b723e */ /* 0x008fc600000000ff */
[----:B------:R1:W-:Y:S04]  /*51b0*/  MUFU.EX2 R252, R4 ;  /* 0x0000000400fc7308 */ /* 0x0003e80000000800 */
[C---:B------:R-:W-:Y:S08]  /*51c0*/  HMMA.16816.F32 R20, R8.reuse, R40, RZ ;  /* 0x000000280814723c */ /* 0x040ff000000018ff */
[----:B------:R-:W-:Y:S01]  /*51d0*/  HMMA.16816.F32 R16, R8, R76, RZ ;  /* 0x0000004c0810723c */ /* 0x000fe200000018ff */
[----:B-1----:R-:W-:-:S06]  /*51e0*/  FFMA.FTZ R4, R125, c[0x0][0x2d0], -R0 ;  /* 0x0000b4007d047a23 */ /* 0x002fcc0000010800 */
[----:B------:R-:W-:Y:S01]  /*51f0*/  IMAD.MOV.U32 R77, RZ, RZ, R83 ;  /* 0x000000ffff4d7224 */ /* 0x000fe200078e0053 */
[----:B------:R1:W2:Y:S01]  /*5200*/  MUFU.EX2 R142, R4 ;  /* 0x00000004008e7308 */ /* 0x0002a20000000800 */
[----:B------:R-:W-:Y:S01]  /*5210*/  HMMA.16816.F32 R36, R8, R84, RZ ;  /* 0x000000540824723c */ /* 0x000fe200000018ff */
[----:B------:R-:W-:-:S06]  /*5220*/  IMAD.MOV.U32 R76, RZ, RZ, R80 ;  /* 0x000000ffff4c7224 */ /* 0x000fcc00078e0050 */
[----:B------:R-:W-:Y:S01]  /*5230*/  MOV R85, R147 ;  /* 0x0000009300557202 */ /* 0x000fe20000000f00 */
[----:B------:R-:W-:Y:S01]  /*5240*/  HMMA.16816.F32 R32, R8, R88, RZ ;  /* 0x000000580820723c */ /* 0x000fe200000018ff */
[----:B------:R-:W-:Y:S02]  /*5250*/  IMAD.MOV.U32 R84, RZ, RZ, R82 ;  /* 0x000000ffff547224 */ /* 0x000fe400078e0052 */
[----:B-1----:R-:W-:Y:S01]  /*5260*/  FFMA.FTZ R4, R126, c[0x0][0x2d0], -R0 ;  /* 0x0000b4007e047a23 */ /* 0x002fe20000010800 */
[----:B--2---:R-:W-:-:S04]  /*5270*/  F2FP.PACK_AB R5, R142, R252 ;  /* 0x000000fc8e05723e */ /* 0x004fc800000000ff */
[C---:B------:R-:W-:Y:S01]  /*5280*/  HMMA.16816.F32 R28, R8.reuse, R92, RZ ;  /* 0x0000005c081c723c */ /* 0x040fe200000018ff */
[----:B------:R-:W-:Y:S01]  /*5290*/  MOV R88, R98 ;  /* 0x0000006200587202 */ /* 0x000fe20000000f00 */
[----:B------:R1:W-:Y:S01]  /*52a0*/  MUFU.EX2 R231, R4 ;  /* 0x0000000400e77308 */ /* 0x0003e20000000800 */
[----:B------:R-:W-:Y:S02]  /*52b0*/  IMAD.MOV.U32 R98, RZ, RZ, R206 ;  /* 0x000000ffff627224 */ /* 0x000fe400078e00ce */
[----:B------:R-:W-:Y:S02]  /*52c0*/  IMAD.MOV.U32 R89, RZ, RZ, R205 ;  /* 0x000000ffff597224 */ /* 0x000fe400078e00cd */
[----:B------:R-:W-:Y:S01]  /*52d0*/  IMAD.MOV.U32 R92, RZ, RZ, R140 ;  /* 0x000000ffff5c7224 */ /* 0x000fe200078e008c */
[----:B------:R-:W-:Y:S01]  /*52e0*/  HMMA.16816.F32 R24, R8, R100, RZ ;  /* 0x000000640818723c */ /* 0x000fe200000018ff */
[----:B------:R-:W-:Y:S01]  /*52f0*/  IMAD.MOV.U32 R93, RZ, RZ, R113 ;  /* 0x000000ffff5d7224 */ /* 0x000fe200078e0071 */
[----:B------:R-:W-:-:S05]  /*5300*/  MOV R140, R112 ;  /* 0x00000070008c7202 */ /* 0x000fca0000000f00 */
[----:B------:R-:W-:Y:S01]  /*5310*/  IMAD.MOV.U32 R100, RZ, RZ, R141 ;  /* 0x000000ffff647224 */ /* 0x000fe200078e008d */
[----:B------:R-:W-:Y:S01]  /*5320*/  MOV R101, R155 ;  /* 0x0000009b00657202 */ /* 0x000fe20000000f00 */
[----:B------:R-:W-:Y:S01]  /*5330*/  IMAD.MOV.U32 R155, RZ, RZ, R207 ;  /* 0x000000ffff9b7224 */ /* 0x000fe200078e00cf */
[----:B------:R-:W-:Y:S01]  /*5340*/  HMMA.16816.F32 R40, R8, R42, RZ ;  /* 0x0000002a0828723c */ /* 0x000fe200000018ff */
[----:B-1----:R-:W-:Y:S02]  /*5350*/  FFMA.FTZ R4, R127, c[0x0][0x2d0], -R0 ;  /* 0x0000b4007f047a23 */ /* 0x002fe40000010800 */
[----:B------:R-:W-:Y:S02]  /*5360*/  IMAD.MOV.U32 R141, RZ, RZ, R179 ;  /* 0x000000ffff8d7224 */ /* 0x000fe400078e00b3 */
[----:B------:R1:W2:Y:S02]  /*5370*/  MUFU.EX2 R143, R4 ;  /* 0x00000004008f7308 */ /* 0x0002a40000000800 */
[----:B-1----:R-:W-:Y:S01]  /*5380*/  F2FP.PACK_AB R4, R147, R15 ;  /* 0x0000000f9304723e */ /* 0x002fe200000000ff */
[----:B------:R-:W-:Y:S01]  /*5390*/  IMAD.MOV.U32 R147, RZ, RZ, R204 ;  /* 0x000000ffff937224 */ /* 0x000fe200078e00cc */
[----:B--2---:R-:W-:-:S07]  /*53a0*/  F2FP.PACK_AB R7, R143, R231 ;  /* 0x000000e78f07723e */ /* 0x004fce00000000ff */
[C---:B------:R-:W-:Y:S07]  /*53b0*/  HMMA.16816.F32 R148, R4.reuse, R56, R20 ;  /* 0x000000380494723c */ /* 0x040fee0000001814 */
[----:B------:R-:W-:Y:S01]  /*53c0*/  MOV R56, R145 ;  /* 0x0000009100387202 */ /* 0x000fe20000000f00 */
[----:B------:R-:W-:Y:S01]  /*53d0*/  HMMA.16816.F32 R160, R4, R52, R16 ;  /* 0x0000003404a0723c */ /* 0x000fe20000001810 */
[----:B------:R-:W-:Y:S01]  /*53e0*/  IMAD.MOV.U32 R57, RZ, RZ, R144 ;  /* 0x000000ffff397224 */ /* 0x000fe200078e0090 */
[----:B------:R-:W-:Y:S01]  /*53f0*/  MOV R145, R177 ;  /* 0x000000b100917202 */ /* 0x000fe20000000f00 */
[----:B------:R-:W-:-:S04]  /*5400*/  IMAD.MOV.U32 R144, RZ, RZ, R178 ;  /* 0x000000ffff907224 */ /* 0x000fc800078e00b2 */
[----:B------:R-:W-:Y:S01]  /*5410*/  IMAD.MOV.U32 R53, RZ, RZ, R146 ;  /* 0x000000ffff357224 */ /* 0x000fe200078e0092 */
[----:B------:R-:W-:Y:S01]  /*5420*/  HMMA.16816.F32 R20, R8, R104, RZ ;  /* 0x000000680814723c */ /* 0x000fe200000018ff */
[----:B------:R-:W-:Y:S01]  /*5430*/  MOV R52, R81 ;  /* 0x0000005100347202 */ /* 0x000fe20000000f00 */
[----:B------:R-:W-:-:S05]  /*5440*/  IMAD.MOV.U32 R146, RZ, RZ, R176 ;  /* 0x000000ffff927224 */ /* 0x000fca00078e00b0 */
[----:B------:R-:W-:Y:S01]  /*5450*/  MOV R104, R140 ;  /* 0x0000008c00687202 */ /* 0x000fe20000000f00 */
[----:B------:R-:W-:Y:S01]  /*5460*/  HMMA.16816.F32 R16, R8, R108, RZ ;  /* 0x0000006c0810723c */ /* 0x000fe200000018ff */
[----:B------:R-:W-:-:S06]  /*5470*/  MOV R105, R53 ;  /* 0x0000003500697202 */ /* 0x000fcc0000000f00 */
[----:B------:R-:W-:Y:S01]  /*5480*/  IMAD.MOV.U32 R109, RZ, RZ, R114 ;  /* 0x000000ffff6d7224 */ /* 0x000fe200078e0072 */
[----:B------:R-:W-:Y:S01]  /*5490*/  MOV R108, R115 ;  /* 0x00000073006c7202 */ /* 0x000fe20000000f00 */
[C---:B------:R-:W-:Y:S07]  /*54a0*/  HMMA.16816.F32 R176, R4.reuse, R72, R36 ;  /* 0x0000004804b0723c */ /* 0x040fee0000001824 */
[----:B------:R-:W-:Y:S01]  /*54b0*/  IMAD.MOV.U32 R73, RZ, RZ, R147 ;  /* 0x000000ffff497224 */ /* 0x000fe200078e0093 */
[----:B------:R-:W-:Y:S01]  /*54c0*/  HMMA.16816.F32 R80, R4, R60, R32 ;  /* 0x0000003c0450723c */ /* 0x000fe20000001820 */
[----:B------:R-:W-:-:S07]  /*54d0*/  IMAD.MOV.U32 R72, RZ, RZ, R152 ;  /* 0x000000ffff487224 */ /* 0x000fce00078e0098 */
[C---:B------:R-:W-:Y:S08]  /*54e0*/  HMMA.16816.F32 R124, R4.reuse, R68, R28 ;  /* 0x00000044047c723c */ /* 0x040ff0000000181c */
[C---:B------:R-:W-:Y:S08]  /*54f0*/  HMMA.16816.F32 R116, R4.reuse, R64, R24 ;  /* 0x000000400474723c */ /* 0x040ff00000001818 */
[C---:B------:R-:W-:Y:S08]  /*5500*/  HMMA.16816.F32 R112, R4.reuse, R48, R20 ;  /* 0x000000300470723c */ /* 0x040ff00000001814 */
[----:B------:R-:W-:Y:S08]  /*5510*/  HMMA.16816.F32 R204, R4, R44, R16 ;  /* 0x0000002c04cc723c */ /* 0x000ff00000001810 */
[C---:B------:R-:W-:Y:S07]  /*5520*/  HMMA.16816.F32 R36, R8.reuse, R78, RZ ;  /* 0x0000004e0824723c */ /* 0x040fee00000018ff */
[----:B------:R-:W-:Y:S01]  /*5530*/  IMAD.MOV.U32 R79, RZ, RZ, R52 ;  /* 0x000000ffff4f7224 */ /* 0x000fe200078e0034 */
[----:B------:R-:W-:Y:S01]  /*5540*/  HMMA.16816.F32 R32, R8, R86, RZ ;  /* 0x000000560820723c */ /* 0x000fe200000018ff */
[----:B------:R-:W-:Y:S01]  /*5550*/  IMAD.MOV.U32 R78, RZ, RZ, R84 ;  /* 0x000000ffff4e7224 */ /* 0x000fe200078e0054 */
[----:B------:R-:W-:-:S05]  /*5560*/  MOV R84, R185 ;  /* 0x000000b900547202 */ /* 0x000fca0000000f00 */
[----:B------:R-:W-:Y:S01]  /*5570*/  IMAD.MOV.U32 R86, RZ, RZ, R100 ;  /* 0x000000ffff567224 */ /* 0x000fe200078e0064 */
[----:B------:R-:W-:Y:S01]  /*5580*/  HMMA.16816.F32 R28, R8, R90, RZ ;  /* 0x0000005a081c723c */ /* 0x000fe200000018ff */
[----:B------:R-:W-:Y:S02]  /*5590*/  MOV R100, R155 ;  /* 0x0000009b00647202 */ /* 0x000fe40000000f00 */
[----:B------:R-:W-:Y:S01]  /*55a0*/  MOV R87, R92 ;  /* 0x0000005c00577202 */ /* 0x000fe20000000f00 */
[----:B------:R-:W-:-:S03]  /*55b0*/  IMAD.MOV.U32 R92, RZ, RZ, R187 ;  /* 0x000000ffff5c7224 */ /* 0x000fc600078e00bb */
[----:B------:R-:W-:Y:S01]  /*55c0*/  IMAD.MOV.U32 R90, RZ, RZ, R144 ;  /* 0x000000ffff5a7224 */ /* 0x000fe200078e0090 */
[----:B------:R-:W-:Y:S01]  /*55d0*/  HMMA.16816.F32 R24, R8, R94, RZ ;  /* 0x0000005e0818723c */ /* 0x000fe200000018ff */
[----:B------:R-:W-:-:S06]  /*55e0*/  MOV R91, R145 ;  /* 0x00000091005b7202 */ /* 0x000fcc0000000f00 */
[----:B------:R-:W-:Y:S01]  /*55f0*/  IMAD.MOV.U32 R94, RZ, RZ, R88 ;  /* 0x000000ffff5e7224 */ /* 0x000fe200078e0058 */
[C---:B------:R-:W-:Y:S01]  /*5600*/  HMMA.16816.F32 R20, R8.reuse, R102, RZ ;  /* 0x000000660814723c */ /* 0x040fe200000018ff */
[----:B------:R-:W-:Y:S02]  /*5610*/  IMAD.MOV.U32 R88, RZ, RZ, R146 ;  /* 0x000000ffff587224 */ /* 0x000fe400078e0092 */
[----:B------:R-:W-:Y:S02]  /*5620*/  IMAD.MOV.U32 R95, RZ, RZ, R93 ;  /* 0x000000ffff5f7224 */ /* 0x000fe400078e005d */
[----:B------:R-:W-:Y:S02]  /*5630*/  IMAD.MOV.U32 R93, RZ, RZ, R186 ;  /* 0x000000ffff5d7224 */ /* 0x000fe400078e00ba */
[----:B------:R-:W-:Y:S01]  /*5640*/  MOV R103, R89 ;  /* 0x0000005900677202 */ /* 0x000fe20000000f00 */
[----:B------:R-:W-:Y:S01]  /*5650*/  HMMA.16816.F32 R16, R8, R106, RZ ;  /* 0x0000006a0810723c */ /* 0x000fe200000018ff */
[----:B------:R-:W-:-:S02]  /*5660*/  IMAD.MOV.U32 R89, RZ, RZ, R141 ;  /* 0x000000ffff597224 */ /* 0x000fc400078e008d */
[----:B------:R-:W-:-:S04]  /*5670*/  IMAD.MOV.U32 R102, RZ, RZ, R56 ;  /* 0x000000ffff667224 */ /* 0x000fc800078e0038 */
[----:B------:R-:W-:Y:S01]  /*5680*/  IMAD.MOV.U32 R107, RZ, RZ, R57 ;  /* 0x000000ffff6b7224 */ /* 0x000fe200078e0039 */
[----:B------:R-:W-:Y:S01]  /*5690*/  HMMA.16816.F32 R8, R8, R110, RZ ;  /* 0x0000006e0808723c */ /* 0x000fe200000018ff */
[----:B------:R-:W-:-:S06]  /*56a0*/  MOV R106, R154 ;  /* 0x0000009a006a7202 */ /* 0x000fcc0000000f00 */
[----:B------:R-:W-:Y:S01]  /*56b0*/  IMAD.MOV.U32 R111, RZ, RZ, R153 ;  /* 0x000000ffff6f7224 */ /* 0x000fe200078e0099 */
[----:B------:R-:W-:Y:S01]  /*56c0*/  HMMA.16816.F32 R40, R4, R58, R40 ;  /* 0x0000003a0428723c */ /* 0x000fe20000001828 */
[----:B------:R-:W-:Y:S02]  /*56d0*/  IMAD.MOV.U32 R110, RZ, RZ, R94 ;  /* 0x000000ffff6e7224 */ /* 0x000fe400078e005e */
[----:B------:R-:W-:-:S05]  /*56e0*/  IMAD.MOV.U32 R94, RZ, RZ, R108 ;  /* 0x000000ffff5e7224 */ /* 0x000fca00078e006c */
[C---:B------:R-:W-:Y:S08]  /*56f0*/  HMMA.16816.F32 R36, R4.reuse, R54, R36 ;  /* 0x000000360424723c */ /* 0x040ff00000001824 */
[C---:B------:R-:W-:Y:S08]  /*5700*/  HMMA.16816.F32 R32, R4.reuse, R74, R32 ;  /* 0x0000004a0420723c */ /* 0x040ff00000001820 */
[----:B------:R-:W-:Y:S01]  /*5710*/  HMMA.16816.F32 R28, R4, R62, R28 ;  /* 0x0000003e041c723c */ /* 0x000fe2000000181c */
[----:B------:R-:W-:Y:S01]  /*5720*/  MOV R75, R106 ;  /* 0x0000006a004b7202 */ /* 0x000fe20000000f00 */
[----:B------:R-:W-:-:S02]  /*5730*/  IMAD.MOV.U32 R106, RZ, RZ, R107 ;  /* 0x000000ffff6a7224 */ /* 0x000fc400078e006b */
[----:B------:R-:W-:Y:S02]  /*5740*/  IMAD.MOV.U32 R74, RZ, RZ, R111 ;  /* 0x000000ffff4a7224 */ /* 0x000fe400078e006f */
[----:B------:R-:W-:Y:S01]  /*5750*/  IMAD.MOV.U32 R107, RZ, RZ, R102 ;  /* 0x000000ffff6b7224 */ /* 0x000fe200078e0066 */
[----:B------:R-:W-:Y:S01]  /*5760*/  MOV R102, R86 ;  /* 0x0000005600667202 */ /* 0x000fe20000000f00 */
[----:B------:R-:W-:Y:S01]  /*5770*/  HMMA.16816.F32 R68, R4, R70, R24 ;  /* 0x000000460444723c */ /* 0x000fe20000001818 */
[----:B------:R-:W-:Y:S01]  /*5780*/  LDSM.16.MT88.4 R24, [R234+0x1100] ;  /* 0x00110000ea18783b */ /* 0x000fe20000004200 */
[----:B------:R-:W-:Y:S01]  /*5790*/  IMAD.MOV.U32 R111, RZ, RZ, R95 ;  /* 0x000000ffff6f7224 */ /* 0x000fe200078e005f */
[----:B------:R-:W-:Y:S01]  /*57a0*/  MOV R95, R109 ;  /* 0x0000006d005f7202 */ /* 0x000fe20000000f00 */
[----:B------:R-:W-:-:S04]  /*57b0*/  IMAD.MOV.U32 R86, RZ, RZ, R251 ;  /* 0x000000ffff567224 */ /* 0x000fc800078e00fb */
[C---:B------:R-:W-:Y:S01]  /*57c0*/  HMMA.16816.F32 R64, R4.reuse, R66, R20 ;  /* 0x000000420440723c */ /* 0x040fe20000001814 */
[----:B------:R-:W-:Y:S07]  /*57d0*/  LDSM.16.MT88.4 R20, [R236+0x1100] ;  /* 0x00110000ec14783b */ /* 0x000fee0000004200 */
[C---:B------:R-:W-:Y:S01]  /*57e0*/  HMMA.16816.F32 R48, R4.reuse, R50, R16 ;  /* 0x000000320430723c */ /* 0x040fe20000001810 */
[----:B------:R-:W1:Y:S07]  /*57f0*/  LDSM.16.MT88.4 R16, [R233+0x1100] ;  /* 0x00110000e910783b */ /* 0x000e6e0000004200 */
[----:B------:R-:W-:Y:S01]  /*5800*/  HMMA.16816.F32 R44, R4, R46, R8 ;  /* 0x0000002e042c723c */ /* 0x000fe20000001808 */
[----:B------:R-:W-:Y:S01]  /*5810*/  MOV R108, R249 ;  /* 0x000000f9006c7202 */ /* 0x000fe20000000f00 */
[----:B------:R-:W-:Y:S01]  /*5820*/  IMAD.MOV.U32 R109, RZ, RZ, R248 ;  /* 0x000000ffff6d7224 */ /* 0x000fe200078e00f8 */
[----:B------:R2:W5:Y:S04]  /*5830*/  LDL.LU R251, [R1+0x90] ;  /* 0x0000900001fb7983 */ /* 0x0005680000300800 */
[----:B------:R-:W-:-:S02]  /*5840*/  FFMA.FTZ R4, R169, c[0x0][0x2d0], -R3 ;  /* 0x0000b400a9047a23 */ /* 0x000fc40000010803 */
[----:B------:R-:W-:Y:S01]  /*5850*/  FFMA.FTZ R5, R174, c[0x0][0x2d0], -R13 ;  /* 0x0000b400ae057a23 */ /* 0x000fe2000001080d */
[----:B------:R-:W-:Y:S01]  /*5860*/  MOV R174, R165 ;  /* 0x000000a500ae7202 */ /* 0x000fe20000000f00 */
[----:B------:R3:W-:Y:S08]  /*5870*/  MUFU.EX2 R61, R4 ;  /* 0x00000004003d7308 */ /* 0x0007f00000000800 */
[----:B------:R-:W-:Y:S01]  /*5880*/  MUFU.EX2 R59, R5 ;  /* 0x00000005003b7308 */ /* 0x000fe20000000800 */
[----:B---3--:R-:W-:-:S07]  /*5890*/  FFMA.FTZ R4, R168, c[0x0][0x2d0], -R3 ;  /* 0x0000b400a8047a23 */ /* 0x008fce0000010803 */
[----:B------:R3:W4:Y:S02]  /*58a0*/  MUFU.EX2 R140, R4 ;  /* 0x00000004008c7308 */ /* 0x0007240000000800 */
[----:B---3--:R-:W-:Y:S01]  /*58b0*/  FFMA.FTZ R4, R135, c[0x0][0x2d0], -R3 ;  /* 0x0000b40087047a23 */ /* 0x008fe20000010803 */
[----:B----4-:R-:W-:-:S05]  /*58c0*/  F2FP.PACK_AB R8, R140, R61 ;  /* 0x0000003d8c08723e */ /* 0x010fca00000000ff */
[----:B------:R3:W-:Y:S02]  /*58d0*/  MUFU.EX2 R135, R4 ;  /* 0x0000000400877308 */ /* 0x0007e40000000800 */
[----:B---3--:R-:W-:-:S06]  /*58e0*/  FFMA.FTZ R4, R133, c[0x0][0x2d0], -R3 ;  /* 0x0000b40085047a23 */ /* 0x008fcc0000010803 */
[----:B------:R3:W4:Y:S02]  /*58f0*/  MUFU.EX2 R141, R4 ;  /* 0x00000004008d7308 */ /* 0x0007240000000800 */
[----:B---3--:R-:W-:Y:S01]  /*5900*/  FFMA.FTZ R4, R172, c[0x0][0x2d0], -R0 ;  /* 0x0000b400ac047a23 */ /* 0x008fe20000010800 */
[----:B----4-:R-:W-:Y:S01]  /*5910*/  F2FP.PACK_AB R10, R141, R135 ;  /* 0x000000878d0a723e */ /* 0x010fe200000000ff */
[----:B------:R-:W-:-:S04]  /*5920*/  IMAD.MOV.U32 R172, RZ, RZ, R167 ;  /* 0x000000ffffac7224 */ /* 0x000fc800078e00a7 */
[----:B------:R3:W-:Y:S02]  /*5930*/  MUFU.EX2 R57, R4 ;  /* 0x0000000400397308 */ /* 0x0007e40000000800 */
[----:B---3--:R-:W-:-:S06]  /*5940*/  FFMA.FTZ R4, R171, c[0x0][0x2d0], -R0 ;  /* 0x0000b400ab047a23 */ /* 0x008fcc0000010800 */
[----:B------:R3:W4:Y:S02]  /*5950*/  MUFU.EX2 R60, R4 ;  /* 0x00000004003c7308 */ /* 0x0007240000000800 */
[----:B---3--:R-:W-:Y:S01]  /*5960*/  FFMA.FTZ R4, R170, c[0x0][0x2d0], -R0 ;  /* 0x0000b400aa047a23 */ /* 0x008fe20000010800 */
[----:B----4-:R-:W-:-:S05]  /*5970*/  F2FP.PACK_AB R9, R60, R57 ;  /* 0x000000393c09723e */ /* 0x010fca00000000ff */
[----:B------:R3:W-:Y:S02]  /*5980*/  MUFU.EX2 R63, R4 ;  /* 0x00000004003f7308 */ /* 0x0007e40000000800 */
[----:B---3--:R-:W-:-:S06]  /*5990*/  FFMA.FTZ R4, R136, c[0x0][0x2d0], -R0 ;  /* 0x0000b40088047a23 */ /* 0x008fcc0000010800 */
[----:B------:R3:W4:Y:S02]  /*59a0*/  MUFU.EX2 R133, R4 ;  /* 0x0000000400857308 */ /* 0x0007240000000800 */
[----:B---3--:R-:W-:Y:S01]  /*59b0*/  FFMA.FTZ R4, R180, c[0x0][0x2d0], -R13 ;  /* 0x0000b400b4047a23 */ /* 0x008fe2000001080d */
[----:B----4-:R-:W-:-:S05]  /*59c0*/  F2FP.PACK_AB R11, R133, R63 ;  /* 0x0000003f850b723e */ /* 0x010fca00000000ff */
[----:B------:R3:W-:Y:S02]  /*59d0*/  MUFU.EX2 R54, R4 ;  /* 0x0000000400367308 */ /* 0x0007e40000000800 */
[C---:B-1----:R-:W-:Y:S08]  /*59e0*/  HMMA.16816.F32 R148, R8.reuse, R16, R148 ;  /* 0x000000100894723c */ /* 0x042ff00000001894 */
[----:B------:R-:W-:Y:S01]  /*59f0*/  HMMA.16816.F32 R40, R8, R18, R40 ;  /* 0x000000120828723c */ /* 0x000fe20000001828 */
[----:B---3--:R-:W-:-:S02]  /*5a00*/  FFMA.FTZ R4, R175, c[0x0][0x2d0], -R13 ;  /* 0x0000b400af047a23 */ /* 0x008fc4000001080d */
[----:B------:R-:W-:Y:S02]  /*5a10*/  IMAD.MOV.U32 R175, RZ, RZ, R164 ;  /* 0x000000ffffaf7224 */ /* 0x000fe400078e00a4 */
[----:B------:R1:W-:Y:S03]  /*5a20*/  MUFU.EX2 R56, R4 ;  /* 0x0000000400387308 */ /* 0x0003e60000000800 */
[C---:B------:R-:W-:Y:S08]  /*5a30*/  HMMA.16816.F32 R176, R8.reuse, R20, R176 ;  /* 0x0000001408b0723c */ /* 0x040ff000000018b0 */
[----:B------:R-:W-:Y:S01]  /*5a40*/  HMMA.16816.F32 R32, R8, R22, R32 ;  /* 0x000000160820723c */ /* 0x000fe20000001820 */
[----:B-1----:R-:W-:-:S07]  /*5a50*/  FFMA.FTZ R4, R173, c[0x0][0x2d0], -R13 ;  /* 0x0000b400ad047a23 */ /* 0x002fce000001080d */
[C---:B------:R-:W-:Y:S01]  /*5a60*/  HMMA.16816.F32 R160, R8.reuse, R24, R160 ;  /* 0x0000001808a0723c */ /* 0x040fe200000018a0 */
[----:B------:R-:W-:Y:S01]  /*5a70*/  IMAD.MOV.U32 R173, RZ, RZ, R166 ;  /* 0x000000ffffad7224 */ /* 0x000fe200078e00a6 */
[----:B------:R1:W3:Y:S06]  /*5a80*/  MUFU.EX2 R62, R4 ;  /* 0x00000004003e7308 */ /* 0x0002ec0000000800 */
[----:B------:R-:W-:Y:S01]  /*5a90*/  HMMA.16816.F32 R36, R8, R26, R36 ;  /* 0x0000001a0824723c */ /* 0x000fe20000001824 */
[----:B-1----:R-:W-:Y:S01]  /*5aa0*/  FFMA.FTZ R4, R184, c[0x0][0x2d0], -R12 ;  /* 0x0000b400b8047a23 */ /* 0x002fe2000001080c */
[----:B---3--:R-:W-:-:S03]  /*5ab0*/  F2FP.PACK_AB R6, R62, R59 ;  /* 0x0000003b3e06723e */ /* 0x008fc600000000ff */
[----:B------:R1:W-:Y:S02]  /*5ac0*/  MUFU.EX2 R52, R4 ;  /* 0x0000000400347308 */ /* 0x0003e40000000800 */
[----:B-1----:R-:W-:-:S06]  /*5ad0*/  FFMA.FTZ R4, R183, c[0x0][0x2d0], -R12 ;  /* 0x0000b400b7047a23 */ /* 0x002fcc000001080c */
[----:B------:R1:W3:Y:S02]  /*5ae0*/  MUFU.EX2 R53, R4 ;  /* 0x0000000400357308 */ /* 0x0002e40000000800 */
[----:B-1----:R-:W-:Y:S01]  /*5af0*/  FFMA.FTZ R4, R182, c[0x0][0x2d0], -R12 ;  /* 0x0000b400b6047a23 */ /* 0x002fe2000001080c */
[----:B---3--:R-:W-:-:S05]  /*5b00*/  F2FP.PACK_AB R5, R53, R52 ;  /* 0x000000343505723e */ /* 0x008fca00000000ff */
[----:B------:R1:W-:Y:S02]  /*5b10*/  MUFU.EX2 R55, R4 ;  /* 0x0000000400377308 */ /* 0x0003e40000000800 */
[----:B-1----:R-:W-:-:S06]  /*5b20*/  FFMA.FTZ R4, R181, c[0x0][0x2d0], -R12 ;  /* 0x0000b400b5047a23 */ /* 0x002fcc000001080c */
[----:B------:R1:W3:Y:S02]  /*5b30*/  MUFU.EX2 R58, R4 ;  /* 0x00000004003a7308 */ /* 0x0002e40000000800 */
[----:B-1----:R-:W-:Y:S02]  /*5b40*/  F2FP.PACK_AB R4, R56, R54 ;  /* 0x000000363804723e */ /* 0x002fe400000000ff */
[----:B---3--:R-:W-:-:S07]  /*5b50*/  F2FP.PACK_AB R7, R58, R55 ;  /* 0x000000373a07723e */ /* 0x008fce00000000ff */
[C---:B------:R-:W-:Y:S08]  /*5b60*/  HMMA.16816.F32 R144, R4.reuse, R16, R208 ;  /* 0x000000100490723c */ /* 0x040ff000000018d0 */
[C---:B------:R-:W-:Y:S01]  /*5b70*/  HMMA.16816.F32 R152, R4.reuse, R18, R128 ;  /* 0x000000120498723c */ /* 0x040fe20000001880 */
[----:B------:R-:W1:Y:S07]  /*5b80*/  LDSM.16.MT88.4 R16, [R235+0x1100] ;  /* 0x00110000eb10783b */ /* 0x000e6e0000004200 */
[C---:B------:R-:W-:Y:S08]  /*5b90*/  HMMA.16816.F32 R180, R4.reuse, R20, R224 ;  /* 0x0000001404b4723c */ /* 0x040ff000000018e0 */
[C---:B------:R-:W-:Y:S01]  /*5ba0*/  HMMA.16816.F32 R184, R4.reuse, R22, R196 ;  /* 0x0000001604b8723c */ /* 0x040fe200000018c4 */
[----:B------:R-:W-:Y:S07]  /*5bb0*/  LDSM.16.MT88.4 R20, [R234+0x3100] ;  /* 0x00310000ea14783b */ /* 0x000fee0000004200 */
[----:B------:R-:W-:Y:S01]  /*5bc0*/  HMMA.16816.F32 R164, R4, R24, R220 ;  /* 0x0000001804a4723c */ /* 0x000fe200000018dc */
[----:B------:R-:W-:-:S07]  /*5bd0*/  IMAD.MOV.U32 R136, RZ, RZ, R102 ;  /* 0x000000ffff887224 */ /* 0x000fce00078e0066 */
[----:B------:R-:W-:Y:S01]  /*5be0*/  HMMA.16816.F32 R168, R4, R26, R156 ;  /* 0x0000001a04a8723c */ /* 0x000fe2000000189c */
[----:B------:R-:W3:Y:S07]  /*5bf0*/  LDSM.16.MT88.4 R24, [R233+0x3100] ;  /* 0x00310000e918783b */ /* 0x000eee0000004200 */
[-C--:B-1----:R-:W-:Y:S08]  /*5c00*/  HMMA.16816.F32 R224, R8, R16.reuse, R80 ;  /* 0x0000001008e0723c */ /* 0x082ff00000001850 */
[C---:B------:R-:W-:Y:S07]  /*5c10*/  HMMA.16816.F32 R196, R4.reuse, R16, R172 ;  /* 0x0000001004c4723c */ /* 0x040fee00000018ac */
[----:B------:R-:W-:Y:S01]  /*5c20*/  MOV R172, R103 ;  /* 0x0000006700ac7202 */ /* 0x000fe20000000f00 */
[----:B------:R-:W-:Y:S01]  /*5c30*/  HMMA.16816.F32 R200, R4, R18, R200 ;  /* 0x0000001204c8723c */ /* 0x000fe200000018c8 */
[----:B------:R-:W-:-:S07]  /*5c40*/  IMAD.MOV.U32 R103, RZ, RZ, R87 ;  /* 0x000000ffff677224 */ /* 0x000fce00078e0057 */
[----:B------:R-:W-:Y:S01]  /*5c50*/  HMMA.16816.F32 R220, R8, R18, R28 ;  /* 0x0000001208dc723c */ /* 0x000fe2000000181c */
[----:B------:R-:W1:Y:S04]  /*5c60*/  LDSM.16.MT88.4 R16, [R236+0x3100] ;  /* 0x00310000ec10783b */ /* 0x000e680000004200 */
[----:B------:R-:W4:Y:S01]  /*5c70*/  LDSM.16.MT88.4 R28, [R235+0x3100] ;  /* 0x00310000eb1c783b */ /* 0x000f220000004200 */
[----:B------:R-:W-:Y:S01]  /*5c80*/  IMAD.MOV.U32 R87, RZ, RZ, R250 ;  /* 0x000000ffff577224 */ /* 0x000fe200078e00fa */
[----:B------:R-:W-:Y:S01]  /*5c90*/  MOV R174, R110 ;  /* 0x0000006e00ae7202 */ /* 0x000fe20000000f00 */
[----:B------:R-:W-:Y:S01]  /*5ca0*/  IMAD.MOV.U32 R173, RZ, RZ, R172 ;  /* 0x000000ffffad7224 */ /* 0x000fe200078e00ac */
[----:B------:R-:W-:Y:S01]  /*5cb0*/  MOV R172, R103 ;  /* 0x0000006700ac7202 */ /* 0x000fe20000000f00 */
[----:B------:R-:W-:Y:S01]  /*5cc0*/  IMAD.MOV.U32 R175, RZ, RZ, R111 ;  /* 0x000000ffffaf7224 */ /* 0x000fe200078e006f */
[----:B------:R-:W-:Y:S01]  /*5cd0*/  MOV R102, R86 ;  /* 0x0000005600667202 */ /* 0x000fe20000000f00 */
[----:B------:R-:W-:Y:S01]  /*5ce0*/  IMAD.MOV.U32 R110, RZ, RZ, R94 ;  /* 0x000000ffff6e7224 */ /* 0x000fe200078e005e */
[----:B---3--:R-:W-:Y:S01]  /*5cf0*/  HMMA.16816.F32 R72, R4, R24, R72 ;  /* 0x000000180448723c */ /* 0x008fe20000001848 */
[----:B------:R-:W-:Y:S01]  /*5d00*/  IMAD.MOV.U32 R111, RZ, RZ, R95 ;  /* 0x000000ffff6f7224 */ /* 0x000fe200078e005f */
[----:B------:R-:W-:Y:S01]  /*5d10*/  MOV R95, R109 ;  /* 0x0000006d005f7202 */ /* 0x000fe20000000f00 */
[----:B------:R-:W-:Y:S01]  /*5d20*/  IMAD.MOV.U32 R103, RZ, RZ, R87 ;  /* 0x000000ffff677224 */ /* 0x000fe200078e0057 */
[----:B------:R2:W5:Y:S01]  /*5d30*/  LDL.LU R250, [R1+0x8c] ;  /* 0x00008c0001fa7983 */ /* 0x0005620000300800 */
[----:B------:R-:W-:Y:S01]  /*5d40*/  IMAD.MOV.U32 R94, RZ, RZ, R108 ;  /* 0x000000ffff5e7224 */ /* 0x000fe200078e006c */
[----:B------:R-:W-:Y:S01]  /*5d50*/  MOV R108, R93 ;  /* 0x0000005d006c7202 */ /* 0x000fe20000000f00 */
        /* <DEDUP_REMOVED lines=8> */
[----:B------:R-:W-:-:S02]  /*5de0*/  IMAD.MOV.U32 R84, RZ, RZ, R244 ;  /* 0x000000ffff547224 */ /* 0x000fc400078e00f4 */
[----:B------:R-:W-:Y:S01]  /*5df0*/  IMAD.MOV.U32 R210, RZ, RZ, R174 ;  /* 0x000000ffffd27224 */ /* 0x000fe200078e00ae */
[----:B------:R-:W-:Y:S01]  /*5e00*/  MOV R111, R94 ;  /* 0x0000005e006f7202 */ /* 0x000fe20000000f00 */
[----:B------:R-:W-:Y:S01]  /*5e10*/  IMAD.MOV.U32 R211, RZ, RZ, R175 ;  /* 0x000000ffffd37224 */ /* 0x000fe200078e00af */
[C---:B------:R-:W-:Y:S01]  /*5e20*/  HMMA.16816.F32 R88, R4.reuse, R20, R88 ;  /* 0x000000140458723c */ /* 0x040fe20000001858 */
[----:B------:R-:W-:Y:S01]  /*5e30*/  IMAD.MOV.U32 R174, RZ, RZ, R172 ;  /* 0x000000ffffae7224 */ /* 0x000fe200078e00ac */
[----:B------:R-:W-:Y:S01]  /*5e40*/  MOV R94, R87 ;  /* 0x00000057005e7202 */ /* 0x000fe20000000f00 */
[----:B------:R-:W-:Y:S01]  /*5e50*/  IMAD.MOV.U32 R93, RZ, RZ, R245 ;  /* 0x000000ffff5d7224 */ /* 0x000fe200078e00f5 */
[----:B------:R2:W5:Y:S01]  /*5e60*/  LDL.LU R249, [R1+0x88] ;  /* 0x0000880001f97983 */ /* 0x0005620000300800 */
[----:B------:R-:W-:Y:S02]  /*5e70*/  IMAD.MOV.U32 R175, RZ, RZ, R110 ;  /* 0x000000ffffaf7224 */ /* 0x000fe400078e006e */
[----:B------:R-:W-:Y:S01]  /*5e80*/  IMAD.MOV.U32 R172, RZ, RZ, R102 ;  /* 0x000000ffffac7224 */ /* 0x000fe200078e0066 */
[----:B------:R-:W-:Y:S01]  /*5e90*/  MOV R87, R100 ;  /* 0x0000006400577202 */ /* 0x000fe20000000f00 */
[----:B------:R-:W-:Y:S01]  /*5ea0*/  IMAD.MOV.U32 R110, RZ, RZ, R103 ;  /* 0x000000ffff6e7224 */ /* 0x000fe200078e0067 */
[----:B------:R-:W-:Y:S01]  /*5eb0*/  MOV R130, R210 ;  /* 0x000000d200827202 */ /* 0x000fe20000000f00 */
[----:B------:R-:W-:Y:S01]  /*5ec0*/  IMAD.MOV.U32 R102, RZ, RZ, R95 ;  /* 0x000000ffff667224 */ /* 0x000fe200078e005f */
[----:B------:R-:W-:Y:S01]  /*5ed0*/  MOV R100, R84 ;  /* 0x0000005400647202 */ /* 0x000fe20000000f00 */
[----:B------:R-:W-:Y:S01]  /*5ee0*/  IMAD.MOV.U32 R103, RZ, RZ, R86 ;  /* 0x000000ffff677224 */ /* 0x000fe200078e0056 */
[----:B-1----:R-:W-:Y:S01]  /*5ef0*/  HMMA.16816.F32 R104, R4, R16, R104 ;  /* 0x000000100468723c */ /* 0x002fe20000001868 */
[----:B------:R-:W-:Y:S01]  /*5f00*/  IMAD.MOV.U32 R95, RZ, RZ, R108 ;  /* 0x000000ffff5f7224 */ /* 0x000fe200078e006c */
[----:B------:R-:W-:Y:S01]  /*5f10*/  MOV R84, R242 ;  /* 0x000000f200547202 */ /* 0x000fe20000000f00 */
[----:B------:R-:W-:Y:S01]  /*5f20*/  IMAD.MOV.U32 R86, RZ, RZ, R109 ;  /* 0x000000ffff567224 */ /* 0x000fe200078e006d */
[----:B------:R2:W5:Y:S01]  /*5f30*/  LDL.LU R248, [R1+0x84] ;  /* 0x0000840001f87983 */ /* 0x0005620000300800 */
[----:B------:R-:W-:-:S02]  /*5f40*/  IMAD.MOV.U32 R108, RZ, RZ, R92 ;  /* 0x000000ffff6c7224 */ /* 0x000fc400078e005c */
[----:B------:R-:W-:Y:S02]  /*5f50*/  IMAD.MOV.U32 R109, RZ, RZ, R93 ;  /* 0x000000ffff6d7224 */ /* 0x000fe400078e005d */
[----:B------:R-:W-:Y:S02]  /*5f60*/  IMAD.MOV.U32 R129, RZ, RZ, R209 ;  /* 0x000000ffff817224 */ /* 0x000fe400078e00d1 */
[----:B------:R-:W-:Y:S02]  /*5f70*/  IMAD.MOV.U32 R131, RZ, RZ, R211 ;  /* 0x000000ffff837224 */ /* 0x000fe400078e00d3 */
        /* <DEDUP_REMOVED lines=12> */
[----:B------:R-:W-:Y:S01]  /*6040*/  HMMA.16816.F32 R76, R4, R26, R76 ;  /* 0x0000001a044c723c */ /* 0x000fe2000000184c */
[----:B------:R-:W-:Y:S01]  /*6050*/  IMAD.MOV.U32 R136, RZ, RZ, R103 ;  /* 0x000000ffff887224 */ /* 0x000fe200078e0067 */
[----:B------:R2:W5:Y:S01]  /*6060*/  LDL.LU R247, [R1+0x80] ;  /* 0x0000800001f77983 */ /* 0x0005620000300800 */
[----:B------:R-:W-:-:S02]  /*6070*/  IMAD.MOV.U32 R172, RZ, RZ, R110 ;  /* 0x000000ffffac7224 */ /* 0x000fc400078e006e */
[----:B------:R-:W-:Y:S01]  /*6080*/  IMAD.MOV.U32 R102, RZ, RZ, R86 ;  /* 0x000000ffff667224 */ /* 0x000fe200078e0056 */
[----:B------:R-:W-:Y:S01]  /*6090*/  MOV R128, R209 ;  /* 0x000000d100807202 */ /* 0x000fe20000000f00 */
[----:B------:R-:W-:Y:S01]  /*60a0*/  IMAD.MOV.U32 R103, RZ, RZ, R87 ;  /* 0x000000ffff677224 */ /* 0x000fe200078e0057 */
[----:B------:R-:W-:Y:S01]  /*60b0*/  MOV R87, R92 ;  /* 0x0000005c00577202 */ /* 0x000fe20000000f00 */
[----:B------:R-:W-:Y:S01]  /*60c0*/  IMAD.MOV.U32 R95, RZ, RZ, R109 ;  /* 0x000000ffff5f7224 */ /* 0x000fe200078e006d */
[----:B------:R-:W-:Y:S01]  /*60d0*/  HMMA.16816.F32 R64, R8, R22, R64 ;  /* 0x000000160840723c */ /* 0x000fe20000001840 */
[----:B------:R-:W-:Y:S01]  /*60e0*/  IMAD.MOV.U32 R110, RZ, RZ, R94 ;  /* 0x000000ffff6e7224 */ /* 0x000fe200078e005e */
[----:B------:R-:W-:Y:S01]  /*60f0*/  MOV R94, R108 ;  /* 0x0000006c005e7202 */ /* 0x000fe20000000f00 */
[----:B------:R-:W-:Y:S01]  /*6100*/  IMAD.MOV.U32 R86, RZ, RZ, R100 ;  /* 0x000000ffff567224 */ /* 0x000fe200078e0064 */
[----:B------:R-:W-:Y:S01]  /*6110*/  MOV R100, R14 ;  /* 0x0000000e00647202 */ /* 0x000fe20000000f00 */
[----:B------:R-:W-:Y:S01]  /*6120*/  IMAD.MOV.U32 R109, RZ, RZ, R84 ;  /* 0x000000ffff6d7224 */ /* 0x000fe200078e0054 */
[----:B------:R2:W5:Y:S01]  /*6130*/  LDL.LU R246, [R1+0x7c] ;  /* 0x00007c0001f67983 */ /* 0x0005620000300800 */
[----:B------:R-:W-:-:S02]  /*6140*/  IMAD.MOV.U32 R84, RZ, RZ, R237 ;  /* 0x000000ffff547224 */ /* 0x000fc400078e00ed */
[----:B------:R-:W-:Y:S02]  /*6150*/  IMAD.MOV.U32 R108, RZ, RZ, R93 ;  /* 0x000000ffff6c7224 */ /* 0x000fe400078e005d */
[----:B------:R-:W-:Y:S01]  /*6160*/  IMAD.MOV.U32 R158, RZ, RZ, R131 ;  /* 0x000000ffff9e7224 */ /* 0x000fe200078e0083 */
[----:B------:R-:W-:Y:S01]  /*6170*/  MOV R131, R173 ;  /* 0x000000ad00837202 */ /* 0x000fe20000000f00 */
[----:B------:R-:W-:Y:S01]  /*6180*/  IMAD.MOV.U32 R130, RZ, RZ, R210 ;  /* 0x000000ffff827224 */ /* 0x000fe200078e00d2 */
[----:B------:R-:W-:Y:S01]  /*6190*/  MOV R209, R111 ;  /* 0x0000006f00d17202 */ /* 0x000fe20000000f00 */
[----:B------:R-:W-:Y:S02]  /*61a0*/  IMAD.MOV.U32 R93, RZ, RZ, R239 ;  /* 0x000000ffff5d7224 */ /* 0x000fe400078e00ef */
[----:B------:R-:W-:Y:S02]  /*61b0*/  IMAD.MOV.U32 R159, RZ, RZ, R208 ;  /* 0x000000ffff9f7224 */ /* 0x000fe400078e00d0 */
[----:B------:R-:W-:-:S02]  /*61c0*/  IMAD.MOV.U32 R92, RZ, RZ, R240 ;  /* 0x000000ffff5c7224 */ /* 0x000fc400078e00f0 */
        /* <DEDUP_REMOVED lines=14> */
[C---:B------:R-:W-:Y:S01]  /*62b0*/  HMMA.16816.F32 R48, R8.reuse, R18, R48 ;  /* 0x000000120830723c */ /* 0x040fe20000001830 */
[----:B------:R-:W-:Y:S01]  /*62c0*/  IMAD.MOV.U32 R103, RZ, RZ, R108 ;  /* 0x000000ffff677224 */ /* 0x000fe200078e006c */
[----:B------:R-:W-:Y:S01]  /*62d0*/  MOV R14, R238 ;  /* 0x000000ee000e7202 */ /* 0x000fe20000000f00 */
[----:B------:R-:W-:Y:S01]  /*62e0*/  IMAD.MOV.U32 R86, RZ, RZ, R109 ;  /* 0x000000ffff567224 */ /* 0x000fe200078e006d */
[----:B------:R2:W5:Y:S01]  /*62f0*/  LDL.LU R245, [R1+0x78] ;  /* 0x0000780001f57983 */ /* 0x0005620000300800 */
[----:B------:R-:W-:Y:S02]  /*6300*/  IMAD.MOV.U32 R109, RZ, RZ, R93 ;  /* 0x000000ffff6d7224 */ /* 0x000fe400078e005d */
[----:B------:R-:W-:Y:S02]  /*6310*/  IMAD.MOV.U32 R84, RZ, RZ, R232 ;  /* 0x000000ffff547224 */ /* 0x000fe400078e00e8 */
[----:B------:R-:W-:Y:S01]  /*6320*/  IMAD.MOV.U32 R82, RZ, RZ, R159 ;  /* 0x000000ffff527224 */ /* 0x000fe200078e009f */
[----:B------:R-:W-:Y:S01]  /*6330*/  MOV R159, R209 ;  /* 0x000000d1009f7202 */ /* 0x000fe20000000f00 */
[----:B------:R-:W-:Y:S01]  /*6340*/  IMAD.MOV.U32 R110, RZ, RZ, R95 ;  /* 0x000000ffff6e7224 */ /* 0x000fe200078e005f */
[----:B------:R-:W-:Y:S01]  /*6350*/  MOV R157, R211 ;  /* 0x000000d3009d7202 */ /* 0x000fe20000000f00 */
[----:B------:R-:W-:Y:S01]  /*6360*/  IMAD.MOV.U32 R108, RZ, RZ, R92 ;  /* 0x000000ffff6c7224 */ /* 0x000fe200078e005c */
[----:B----4-:R-:W-:Y:S01]  /*6370*/  HMMA.16816.F32 R44, R8, R30, R44 ;  /* 0x0000001e082c723c */ /* 0x010fe2000000182c */
[----:B------:R-:W-:Y:S01]  /*6380*/  IMAD.MOV.U32 R209, RZ, RZ, R102 ;  /* 0x000000ffffd17224 */ /* 0x000fe200078e0066 */
[----:B------:R-:W-:Y:S01]  /*6390*/  MOV R102, R87 ;  /* 0x0000005700667202 */ /* 0x000fe20000000f00 */
[----:B------:R-:W-:Y:S01]  /*63a0*/  IMAD.MOV.U32 R128, RZ, RZ, R208 ;  /* 0x000000ffff807224 */ /* 0x000fe200078e00d0 */
[----:B------:R-:W-:Y:S01]  /*63b0*/  MOV R208, R111 ;  /* 0x0000006f00d07202 */ /* 0x000fe20000000f00 */
[----:B------:R-:W-:Y:S01]  /*63c0*/  IMAD.MOV.U32 R158, RZ, RZ, R210 ;  /* 0x000000ffff9e7224 */ /* 0x000fe200078e00d2 */
[----:B------:R-:W-:Y:S01]  /*63d0*/  MOV R210, R103 ;  /* 0x0000006700d27202 */ /* 0x000fe20000000f00 */
[----:B------:R-:W-:Y:S01]  /*63e0*/  IMAD.MOV.U32 R211, RZ, RZ, R86 ;  /* 0x000000ffffd37224 */ /* 0x000fe200078e0056 */
[C---:B------:R-:W-:Y:S01]  /*63f0*/  HMMA.16816.F32 R92, R4.reuse, R22, R216 ;  /* 0x00000016045c723c */ /* 0x040fe200000018d8 */
[----:B------:R-:W-:Y:S01]  /*6400*/  IMAD.MOV.U32 R87, RZ, RZ, R100 ;  /* 0x000000ffff577224 */ /* 0x000fe200078e0064 */
[----:B------:R-:W-:Y:S01]  /*6410*/  MOV R86, R109 ;  /* 0x0000006d00567202 */ /* 0x000fe20000000f00 */
[----:B------:R-:W-:Y:S01]  /*6420*/  IMAD.MOV.U32 R103, RZ, RZ, R108 ;  /* 0x000000ffff677224 */ /* 0x000fe200078e006c */
[----:B------:R-:W-:Y:S01]  /*6430*/  MOV R100, R84 ;  /* 0x0000005400647202 */ /* 0x000fe20000000f00 */
[----:B------:R-:W-:Y:S01]  /*6440*/  IMAD.MOV.U32 R84, RZ, RZ, R85 ;  /* 0x000000ffff547224 */ /* 0x000fe200078e0055 */
[----:B------:R2:W5:Y:S01]  /*6450*/  LDL.LU R244, [R1+0x74] ;  /* 0x0000740001f47983 */ /* 0x0005620000300800 */
[----:B------:R-:W-:Y:S01]  /*6460*/  MOV R219, R156 ;  /* 0x0000009c00db7202 */ /* 0x000fe20000000f00 */
[----:B------:R-:W-:Y:S01]  /*6470*/  IMAD.MOV.U32 R156, RZ, RZ, R110 ;  /* 0x000000ffff9c7224 */ /* 0x000fe200078e006e */
[----:B------:R-:W-:Y:S01]  /*6480*/  MOV R85, R134 ;  /* 0x0000008600557202 */ /* 0x000fe20000000f00 */
[C---:B------:R-:W-:Y:S01]  /*6490*/  HMMA.16816.F32 R108, R4.reuse, R18, R120 ;  /* 0x00000012046c723c */ /* 0x040fe20000001878 */
[----:B------:R-:W-:Y:S01]  /*64a0*/  IMAD.MOV.U32 R218, RZ, RZ, R132 ;  /* 0x000000ffffda7224 */ /* 0x000fe200078e0084 */
[----:B------:R2:W5:Y:S04]  /*64b0*/  LDL.LU R243, [R1+0x70] ;  /* 0x0000700001f37983 */ /* 0x0005680000300800 */
[----:B------:R2:W5:Y:S02]  /*64c0*/  LDL.LU R242, [R1+0x6c] ;  /* 0x00006c0001f27983 */ /* 0x0005640000300800 */
[C---:B------:R-:W-:Y:S02]  /*64d0*/  HMMA.16816.F32 R120, R4.reuse, R28, R80 ;  /* 0x0000001c0478723c */ /* 0x040fe40000001850 */
[----:B------:R2:W5:Y:S04]  /*64e0*/  LDL.LU R241, [R1+0x68] ;  /* 0x0000680001f17983 */ /* 0x0005680000300800 */
[----:B------:R2:W5:Y:S01]  /*64f0*/  LDL.LU R240, [R1+0x64] ;  /* 0x0000640001f07983 */ /* 0x0005620000300800 */
        /* <DEDUP_REMOVED lines=11> */
[----:B------:R2:W5:Y:S01]  /*65b0*/  LDL.LU R239, [R1+0x60] ;  /* 0x0000600001ef7983 */ /* 0x0005620000300800 */
[----:B------:R-:W-:Y:S03]  /*65c0*/  HMMA.16816.F32 R84, R4, R30, R212 ;  /* 0x0000001e0454723c */ /* 0x000fe600000018d4 */
[----:B------:R2:W5:Y:S04]  /*65d0*/  LDL.LU R238, [R1+0x5c] ;  /* 0x00005c0001ee7983 */ /* 0x0005680000300800 */
[--C-:B------:R-:W-:Y:S01]  /*65e0*/  FFMA.FTZ R4, R228, c[0x0][0x2d0], -R3.reuse ;  /* 0x0000b400e4047a23 */ /* 0x100fe20000010803 */
[----:B------:R-:W-:Y:S01]  /*65f0*/  MOV R7, R219 ;  /* 0x000000db00077202 */ /* 0x000fe20000000f00 */
[----:B------:R-:W-:Y:S01]  /*6600*/  IMAD.MOV.U32 R6, RZ, RZ, R218 ;  /* 0x000000ffff067224 */ /* 0x000fe200078e00da */
[C---:B------:R-:W-:Y:S01]  /*6610*/  HMMA.16816.F32 R212, R8.reuse, R26, R68 ;  /* 0x0000001a08d4723c */ /* 0x040fe20000001844 */
[----:B------:R1:W-:Y:S01]  /*6620*/  MUFU.EX2 R22, R4 ;  /* 0x0000000400167308 */ /* 0x0003e20000000800 */
[----:B------:R-:W-:Y:S01]  /*6630*/  MOV R5, R103 ;  /* 0x0000006700057202 */ /* 0x000fe20000000f00 */
[----:B------:R2:W5:Y:S05]  /*6640*/  LDL.LU R237, [R1+0x58] ;  /* 0x0000580001ed7983 */ /* 0x00056a0000300800 */
[----:B------:R-:W-:Y:S01]  /*6650*/  HMMA.16816.F32 R216, R8, R24, R124 ;  /* 0x0000001808d8723c */ /* 0x000fe2000000187c */
[----:B------:R-:W-:Y:S01]  /*6660*/  MOV R70, R7 ;  /* 0x0000000700467202 */ /* 0x000fe20000000f00 */
[----:B------:R-:W-:Y:S01]  /*6670*/  IMAD.MOV.U32 R71, RZ, RZ, R208 ;  /* 0x000000ffff477224 */ /* 0x000fe200078e00d0 */
[----:B------:R2:W5:Y:S01]  /*6680*/  LDL.LU R232, [R1+0x54] ;  /* 0x0000540001e87983 */ /* 0x0005620000300800 */
[----:B-1----:R-:W-:-:S03]  /*6690*/  FFMA.FTZ R4, R194, c[0x0][0x2d0], -R3 ;  /* 0x0000b400c2047a23 */ /* 0x002fc60000010803 */
[----:B------:R-:W-:Y:S01]  /*66a0*/  MOV R124, R209 ;  /* 0x000000d1007c7202 */ /* 0x000fe20000000f00 */
[----:B------:R-:W-:Y:S01]  /*66b0*/  IMAD.MOV.U32 R125, RZ, RZ, R210 ;  /* 0x000000ffff7d7224 */ /* 0x000fe200078e00d2 */
[----:B------:R-:W-:Y:S01]  /*66c0*/  MOV R126, R211 ;  /* 0x000000d3007e7202 */ /* 0x000fe20000000f00 */
[----:B------:R1:W3:Y:S01]  /*66d0*/  MUFU.EX2 R24, R4 ;  /* 0x0000000400187308 */ /* 0x0002e20000000800 */
[----:B------:R-:W-:Y:S02]  /*66e0*/  IMAD.MOV.U32 R127, RZ, RZ, R102 ;  /* 0x000000ffff7f7224 */ /* 0x000fe400078e0066 */
[----:B------:R-:W-:Y:S01]  /*66f0*/  IMAD.MOV.U32 R69, RZ, RZ, R6 ;  /* 0x000000ffff457224 */ /* 0x000fe200078e0006 */
[----:B------:R-:W-:Y:S01]  /*6700*/  MOV R7, R101 ;  /* 0x0000006500077202 */ /* 0x000fe20000000f00 */
[----:B------:R2:W5:Y:S01]  /*6710*/  LDL.LU R134, [R1+0x50] ;  /* 0x0000500001867983 */ /* 0x0005620000300800 */
[--C-:B-1----:R-:W-:Y:S01]  /*6720*/  FFMA.FTZ R4, R191, c[0x0][0x2d0], -R3.reuse ;  /* 0x0000b400bf047a23 */ /* 0x102fe20000010803 */
[----:B------:R-:W-:Y:S01]  /*6730*/  HMMA.16816.F32 R208, R8, R20, R116 ;  /* 0x0000001408d0723c */ /* 0x000fe20000001874 */
[----:B------:R-:W-:Y:S01]  /*6740*/  FFMA.FTZ R3, R195, c[0x0][0x2d0], -R3 ;  /* 0x0000b400c3037a23 */ /* 0x000fe20000010803 */
[----:B------:R2:W5:Y:S03]  /*6750*/  LDL.LU R132, [R1+0x4c] ;  /* 0x00004c0001847983 */ /* 0x0005660000300800 */
[----:B------:R1:W-:Y:S02]  /*6760*/  MUFU.EX2 R23, R3 ;  /* 0x0000000300177308 */ /* 0x0003e40000000800 */
[----:B-1----:R-:W-:-:S06]  /*6770*/  FFMA.FTZ R3, R229, c[0x0][0x2d0], -R0 ;  /* 0x0000b400e5037a23 */ /* 0x002fcc0000010800 */
[----:B------:R1:W-:Y:S01]  /*6780*/  MUFU.EX2 R18, R3 ;  /* 0x0000000300127308 */ /* 0x0003e20000000800 */
[----:B------:R-:W-:Y:S02]  /*6790*/  IMAD.MOV.U32 R6, RZ, RZ, R100 ;  /* 0x000000ffff067224 */ /* 0x000fe400078e0064 */
[----:B-1----:R-:W-:-:S05]  /*67a0*/  FFMA.FTZ R3, R190, c[0x0][0x2d0], -R0 ;  /* 0x0000b400be037a23 */ /* 0x002fca0000010800 */
[----:B------:R1:W4:Y:S02]  /*67b0*/  MUFU.EX2 R19, R3 ;  /* 0x0000000300137308 */ /* 0x0003240000000800 */
[--C-:B-1----:R-:W-:Y:S02]  /*67c0*/  FFMA.FTZ R3, R189, c[0x0][0x2d0], -R0.reuse ;  /* 0x0000b400bd037a23 */ /* 0x102fe40000010800 */
[----:B------:R-:W-:Y:S01]  /*67d0*/  FFMA.FTZ R0, R188, c[0x0][0x2d0], -R0 ;  /* 0x0000b400bc007a23 */ /* 0x000fe20000010800 */
[----:B------:R-:W-:Y:S03]  /*67e0*/  HMMA.16816.F32 R100, R8, R16, R112 ;  /* 0x000000100864723c */ /* 0x000fe60000001870 */
[----:B------:R-:W-:Y:S01]  /*67f0*/  MUFU.EX2 R21, R3 ;  /* 0x0000000300157308 */ /* 0x000fe20000000800 */
[----:B------:R-:W-:Y:S07]  /*6800*/  LDSM.16.MT88.4 R188, [R236+0x1900] ;  /* 0x00190000ecbc783b */ /* 0x000fee0000004200 */
[----:B------:R1:W-:Y:S02]  /*6810*/  MUFU.EX2 R20, R0 ;  /* 0x0000000000147308 */ /* 0x0003e40000000800 */
[----:B-1----:R-:W-:-:S02]  /*6820*/  FFMA.FTZ R0, R70, c[0x0][0x2d0], -R13 ;  /* 0x0000b40046007a23 */ /* 0x002fc4000001080d */
        /* <DEDUP_REMOVED lines=19> */
[----:B------:R-:W-:-:S02]  /*6960*/  MOV R130, R15 ;  /* 0x0000000f00827202 */ /* 0x000fc40000000f00 */
[----:B------:R1:W-:Y:S01]  /*6970*/  MUFU.EX2 R15, R0 ;  /* 0x00000000000f7308 */ /* 0x0003e20000000800 */
[----:B------:R-:W-:Y:S01]  /*6980*/  IMAD.MOV.U32 R27, RZ, RZ, R71 ;  /* 0x000000ffff1b7224 */ /* 0x000fe200078e0047 */
[----:B------:R-:W-:Y:S01]  /*6990*/  MOV R68, R124 ;  /* 0x0000007c00447202 */ /* 0x000fe20000000f00 */
[----:B------:R-:W-:Y:S01]  /*69a0*/  IMAD.MOV.U32 R71, RZ, RZ, R6 ;  /* 0x000000ffff477224 */ /* 0x000fe200078e0006 */
[----:B------:R-:W-:Y:S01]  /*69b0*/  MOV R124, R7 ;  /* 0x00000007007c7202 */ /* 0x000fe20000000f00 */
[----:B------:R-:W-:Y:S02]  /*69c0*/  IMAD.MOV.U32 R6, RZ, RZ, R128 ;  /* 0x000000ffff067224 */ /* 0x000fe400078e0080 */
[----:B-1----:R-:W-:-:S04]  /*69d0*/  FFMA.FTZ R0, R69, c[0x0][0x2d0], -R13 ;  /* 0x0000b40045007a23 */ /* 0x002fc8000001080d */
[----:B------:R1:W-:Y:S01]  /*69e0*/  MUFU.EX2 R16, R0 ;  /* 0x0000000000107308 */ /* 0x0003e20000000800 */
[----:B------:R-:W-:Y:S01]  /*69f0*/  IMAD.MOV.U32 R69, RZ, RZ, R126 ;  /* 0x000000ffff457224 */ /* 0x000fe200078e007e */
[----:B------:R-:W-:Y:S01]  /*6a00*/  MOV R128, R129 ;  /* 0x0000008100807202 */ /* 0x000fe20000000f00 */
[----:B------:R-:W-:Y:S02]  /*6a10*/  IMAD.MOV.U32 R126, RZ, RZ, R158 ;  /* 0x000000ffff7e7224 */ /* 0x000fe400078e009e */
[----:B------:R-:W-:Y:S01]  /*6a20*/  IMAD.MOV.U32 R129, RZ, RZ, R130 ;  /* 0x000000ffff817224 */ /* 0x000fe200078e0082 */
[----:B------:R-:W-:Y:S01]  /*6a30*/  MOV R130, R14 ;  /* 0x0000000e00827202 */ /* 0x000fe20000000f00 */
[----:B------:R-:W-:Y:S02]  /*6a40*/  IMAD.MOV.U32 R7, RZ, RZ, R80 ;  /* 0x000000ffff077224 */ /* 0x000fe400078e0050 */
[----:B-1----:R-:W-:-:S04]  /*6a50*/  FFMA.FTZ R0, R70, c[0x0][0x2d0], -R13 ;  /* 0x0000b40046007a23 */ /* 0x002fc8000001080d */
[----:B------:R1:W-:Y:S01]  /*6a60*/  MUFU.EX2 R17, R0 ;  /* 0x0000000000117308 */ /* 0x0003e20000000800 */
[----:B------:R-:W-:Y:S01]  /*6a70*/  MOV R80, R81 ;  /* 0x0000005100507202 */ /* 0x000fe20000000f00 */
[----:B------:R-:W-:Y:S01]  /*6a80*/  IMAD.MOV.U32 R81, RZ, RZ, R82 ;  /* 0x000000ffff517224 */ /* 0x000fe200078e0052 */
[----:B------:R-:W-:Y:S01]  /*6a90*/  MOV R70, R5 ;  /* 0x0000000500467202 */ /* 0x000fe20000000f00 */
[----:B------:R-:W-:Y:S01]  /*6aa0*/  FFMA.FTZ R3, R69, c[0x0][0x2d0], -R12 ;  /* 0x0000b40045037a23 */ /* 0x000fe2000001080c */
[----:B------:R-:W-:Y:S01]  /*6ab0*/  MOV R82, R83 ;  /* 0x0000005300527202 */ /* 0x000fe20000000f00 */
[----:B------:R-:W-:Y:S01]  /*6ac0*/  IMAD.MOV.U32 R114, RZ, RZ, R124 ;  /* 0x000000ffff727224 */ /* 0x000fe200078e007c */
[----:B------:R-:W-:Y:S01]  /*6ad0*/  MOV R5, R159 ;  /* 0x0000009f00057202 */ /* 0x000fe20000000f00 */
[----:B------:R-:W-:Y:S01]  /*6ae0*/  IMAD.MOV.U32 R115, RZ, RZ, R126 ;  /* 0x000000ffff737224 */ /* 0x000fe200078e007e */
[----:B------:R-:W-:Y:S01]  /*6af0*/  MOV R124, R174 ;  /* 0x000000ae007c7202 */ /* 0x000fe20000000f00 */
[----:B-1----:R-:W-:Y:S01]  /*6b00*/  FFMA.FTZ R0, R125, c[0x0][0x2d0], -R13 ;  /* 0x0000b4007d007a23 */ /* 0x002fe2000001080d */
[----:B------:R-:W-:-:S03]  /*6b10*/  MOV R125, R157 ;  /* 0x0000009d007d7202 */ /* 0x000fc60000000f00 */
[----:B------:R1:W-:Y:S01]  /*6b20*/  MUFU.EX2 R14, R0 ;  /* 0x00000000000e7308 */ /* 0x0003e20000000800 */
[----:B------:R-:W-:Y:S01]  /*6b30*/  IMAD.MOV.U32 R83, RZ, RZ, R156 ;  /* 0x000000ffff537224 */ /* 0x000fe200078e009c */
[----:B------:R-:W-:Y:S01]  /*6b40*/  MOV R126, R172 ;  /* 0x000000ac007e7202 */ /* 0x000fe20000000f00 */
[----:B------:R-:W-:Y:S01]  /*6b50*/  IMAD.MOV.U32 R69, RZ, RZ, R173 ;  /* 0x000000ffff457224 */ /* 0x000fe200078e00ad */
[----:B------:R-:W2:Y:S01]  /*6b60*/  LDSM.16.MT88.4 R156, [R233+0x1900] ;  /* 0x00190000e99c783b */ /* 0x000ea20000004200 */
[----:B------:R-:W-:Y:S01]  /*6b70*/  HMMA.16816.F32 R116, R8, R28, R204 ;  /* 0x0000001c0874723c */ /* 0x000fe200000018cc */
[----:B-1----:R-:W-:Y:S01]  /*6b80*/  FFMA.FTZ R0, R27, c[0x0][0x2d0], -R12 ;  /* 0x0000b4001b007a23 */ /* 0x002fe2000001080c */
[----:B------:R-:W-:Y:S01]  /*6b90*/  MOV R27, R125 ;  /* 0x0000007d001b7202 */ /* 0x000fe20000000f00 */
[----:B------:R-:W-:Y:S01]  /*6ba0*/  IMAD.MOV.U32 R125, RZ, RZ, R175 ;  /* 0x000000ffff7d7224 */ /* 0x000fe200078e00af */
[----:B------:R-:W1:Y:S01]  /*6bb0*/  MUFU.EX2 R25, R4 ;  /* 0x0000000400197308 */ /* 0x000e620000000800 */
[----:B------:R-:W1:Y:S01]  /*6bc0*/  LDSM.16.MT88.4 R172, [R234+0x1900] ;  /* 0x00190000eaac783b */ /* 0x000e620000004200 */
[----:B------:R-:W-:Y:S01]  /*6bd0*/  IMAD.MOV.U32 R113, RZ, RZ, R70 ;  /* 0x000000ffff717224 */ /* 0x000fe200078e0046 */
[----:B------:R-:W-:Y:S01]  /*6be0*/  MOV R112, R71 ;  /* 0x0000004700707202 */ /* 0x000fe20000000f00 */
[----:B------:R-:W-:Y:S01]  /*6bf0*/  FADD.FTZ R10, R114, R230 ;  /* 0x000000e6720a7221 */ /* 0x000fe20000010000 */
[----:B------:R-:W-:-:S02]  /*6c00*/  MOV R28, R124 ;  /* 0x0000007c001c7202 */ /* 0x000fc40000000f00 */
[----:B------:R-:W-:Y:S01]  /*6c10*/  MOV R30, R126 ;  /* 0x0000007e001e7202 */ /* 0x000fe20000000f00 */
[----:B------:R3:W-:Y:S01]  /*6c20*/  MUFU.EX2 R11, R0 ;  /* 0x00000000000b7308 */ /* 0x0007e20000000800 */
[----:B------:R-:W-:Y:S01]  /*6c30*/  FADD.FTZ R9, R97, R96 ;  /* 0x0000006061097221 */ /* 0x000fe20000010000 */
[----:B------:R-:W-:Y:S01]  /*6c40*/  LDSM.16.MT88.4 R204, [R235+0x1900] ;  /* 0x00190000ebcc783b */ /* 0x000fe20000004200 */
[----:B---3--:R-:W-:-:S05]  /*6c50*/  FFMA.FTZ R0, R68, c[0x0][0x2d0], -R12 ;  /* 0x0000b40044007a23 */ /* 0x008fca000001080c */
[----:B------:R3:W1:Y:S02]  /*6c60*/  MUFU.EX2 R26, R0 ;  /* 0x00000000001a7308 */ /* 0x0006640000000800 */
[----:B---3--:R-:W-:-:S06]  /*6c70*/  FFMA.FTZ R0, R6, c[0x0][0x2d0], -R12 ;  /* 0x0000b40006007a23 */ /* 0x008fcc000001080c */
[----:B------:R-:W-:Y:S08]  /*6c80*/  MUFU.EX2 R12, R3 ;  /* 0x00000003000c7308 */ /* 0x000ff00000000800 */
[----:B------:R-:W3:Y:S01]  /*6c90*/  MUFU.EX2 R13, R0 ;  /* 0x00000000000d7308 */ /* 0x000ee20000000800 */
[----:B------:R-:W-:Y:S01]  /*6ca0*/  MOV R68, R5 ;  /* 0x0000000500447202 */ /* 0x000fe20000000f00 */
[----:B------:R-:W-:Y:S01]  /*6cb0*/  IMAD.MOV.U32 R6, RZ, RZ, R128 ;  /* 0x000000ffff067224 */ /* 0x000fe200078e0080 */
[----:B------:R-:W-:Y:S01]  /*6cc0*/  MOV R5, R129 ;  /* 0x0000008100057202 */ /* 0x000fe20000000f00 */
[----:B------:R-:W-:Y:S01]  /*6cd0*/  IMAD.MOV.U32 R71, RZ, RZ, R130 ;  /* 0x000000ffff477224 */ /* 0x000fe200078e0082 */
[----:B------:R-:W-:Y:S01]  /*6ce0*/  MOV R70, R131 ;  /* 0x0000008300467202 */ /* 0x000fe20000000f00 */
[----:B------:R-:W-:Y:S01]  /*6cf0*/  IMAD.MOV.U32 R31, RZ, RZ, R125 ;  /* 0x000000ffff1f7224 */ /* 0x000fe200078e007d */
[----:B------:R-:W-:Y:S01]  /*6d00*/  F2FP.PACK_AB R128, R24, R22 ;  /* 0x000000161880723e */ /* 0x000fe200000000ff */
[----:B------:R-:W-:Y:S01]  /*6d10*/  IMAD.MOV.U32 R230, RZ, RZ, R127 ;  /* 0x000000ffffe67224 */ /* 0x000fe200078e007f */
[----:B----4-:R-:W-:-:S02]  /*6d20*/  F2FP.PACK_AB R129, R19, R18 ;  /* 0x000000121381723e */ /* 0x010fc400000000ff */
[----:B-1----:R-:W-:Y:S02]  /*6d30*/  F2FP.PACK_AB R130, R23, R25 ;  /* 0x000000191782723e */ /* 0x002fe400000000ff */
[----:B------:R-:W-:Y:S02]  /*6d40*/  F2FP.PACK_AB R131, R20, R21 ;  /* 0x000000151483723e */ /* 0x000fe400000000ff */
[----:B------:R-:W-:Y:S02]  /*6d50*/  F2FP.PACK_AB R124, R16, R15 ;  /* 0x0000000f107c723e */ /* 0x000fe400000000ff */
[----:B------:R-:W-:Y:S02]  /*6d60*/  F2FP.PACK_AB R125, R26, R11 ;  /* 0x0000000b1a7d723e */ /* 0x000fe400000000ff */
[----:B------:R-:W-:Y:S02]  /*6d70*/  F2FP.PACK_AB R126, R14, R17 ;  /* 0x000000110e7e723e */ /* 0x000fe400000000ff */
[----:B---3--:R-:W-:Y:S01]  /*6d80*/  F2FP.PACK_AB R127, R13, R12 ;  /* 0x0000000c0d7f723e */ /* 0x008fe200000000ff */
[-C--:B--2---:R-:W-:Y:S08]  /*6d90*/  HMMA.16816.F32 R148, R128, R156.reuse, R148 ;  /* 0x0000009c8094723c */ /* 0x084ff00000001894 */
[C---:B------:R-:W-:Y:S08]  /*6da0*/  HMMA.16816.F32 R144, R124.reuse, R156, R144 ;  /* 0x0000009c7c90723c */ /* 0x040ff00000001890 */
[----:B------:R-:W-:Y:S08]  /*6db0*/  HMMA.16816.F32 R152, R124, R158, R152 ;  /* 0x0000009e7c98723c */ /* 0x000ff00000001898 */
[-C--:B------:R-:W-:Y:S08]  /*6dc0*/  HMMA.16816.F32 R160, R128, R172.reuse, R160 ;  /* 0x000000ac80a0723c */ /* 0x080ff000000018a0 */
[C---:B------:R-:W-:Y:S08]  /*6dd0*/  HMMA.16816.F32 R164, R124.reuse, R172, R164 ;  /* 0x000000ac7ca4723c */ /* 0x040ff000000018a4 */
[----:B------:R-:W-:Y:S08]  /*6de0*/  HMMA.16816.F32 R168, R124, R174, R168 ;  /* 0x000000ae7ca8723c */ /* 0x000ff000000018a8 */
[C---:B------:R-:W-:Y:S07]  /*6df0*/  HMMA.16816.F32 R156, R128.reuse, R158, R40 ;  /* 0x0000009e809c723c */ /* 0x040fee0000001828 */
[----:B------:R-:W-:Y:S01]  /*6e00*/  MOV R41, R5 ;  /* 0x0000000500297202 */ /* 0x000fe20000000f00 */
[----:B------:R-:W-:Y:S01]  /*6e10*/  HMMA.16816.F32 R172, R128, R174, R36 ;  /* 0x000000ae80ac723c */ /* 0x000fe20000001824 */
[----:B------:R-:W-:-:S06]  /*6e20*/  IMAD.MOV.U32 R40, RZ, RZ, R6 ;  /* 0x000000ffff287224 */ /* 0x000fcc00078e0006 */
[----:B------:R-:W-:Y:S02]  /*6e30*/  MOV R39, R7 ;  /* 0x0000000700277202 */ /* 0x000fe40000000f00 */
[----:B------:R-:W1:Y:S01]  /*6e40*/  LDSM.16.MT88.4 R4, [R235+0x3900] ;  /* 0x00390000eb04783b */ /* 0x000e620000004200 */
[----:B------:R-:W-:Y:S01]  /*6e50*/  FADD.FTZ R3, R193, R192 ;  /* 0x000000c0c1037221 */ /* 0x000fe20000010000 */
[----:B------:R-:W-:Y:S01]  /*6e60*/  HMMA.16816.F32 R176, R128, R188, R176 ;  /* 0x000000bc80b0723c */ /* 0x000fe200000018b0 */
[----:B------:R-:W-:Y:S01]  /*6e70*/  IMAD.MOV.U32 R0, RZ, RZ, R82 ;  /* 0x000000ffff007224 */ /* 0x000fe200078e0052 */
[----:B------:R-:W-:Y:S02]  /*6e80*/  MOV R36, R83 ;  /* 0x0000005300247202 */ /* 0x000fe40000000f00 */
[----:B------:R-:W-:Y:S01]  /*6e90*/  MOV R37, R81 ;  /* 0x0000005100257202 */ /* 0x000fe20000000f00 */
[----:B------:R-:W-:-:S03]  /*6ea0*/  FADD.FTZ R0, R0, R3 ;  /* 0x0000000300007221 */ /* 0x000fc60000010000 */
[----:B------:R-:W-:Y:S01]  /*6eb0*/  HMMA.16816.F32 R180, R124, R188, R180 ;  /* 0x000000bc7cb4723c */ /* 0x000fe200000018b4 */
[----:B------:R-:W-:-:S07]  /*6ec0*/  FADD.FTZ R8, R113, R112 ;  /* 0x0000007071087221 */ /* 0x000fce0000010000 */
[----:B------:R-:W-:Y:S01]  /*6ed0*/  HMMA.16816.F32 R184, R124, R190, R184 ;  /* 0x000000be7cb8723c */ /* 0x000fe200000018b8 */
[----:B------:R-:W-:-:S07]  /*6ee0*/  FADD.FTZ R10, R36, R10 ;  /* 0x0000000a240a7221 */ /* 0x000fce0000010000 */
[----:B------:R-:W-:Y:S01]  /*6ef0*/  HMMA.16816.F32 R188, R128, R190, R32 ;  /* 0x000000be80bc723c */ /* 0x000fe20000001820 */
[----:B------:R-:W-:Y:S01]  /*6f00*/  IMAD.MOV.U32 R38, RZ, RZ, R80 ;  /* 0x000000ffff267224 */ /* 0x000fe200078e0050 */
[----:B------:R-:W-:Y:S01]  /*6f10*/  MOV R43, R70 ;  /* 0x00000046002b7202 */ /* 0x000fe20000000f00 */
[----:B------:R-:W-:Y:S01]  /*6f20*/  IMAD.MOV.U32 R228, RZ, RZ, R115 ;  /* 0x000000ffffe47224 */ /* 0x000fe200078e0073 */
[----:B------:R-:W2:Y:S03]  /*6f30*/  LDSM.16.MT88.4 R80, [R233+0x3900] ;  /* 0x00390000e950783b */ /* 0x000ea60000004200 */
[----:B------:R-:W-:Y:S01]  /*6f40*/  IMAD.MOV.U32 R34, RZ, RZ, R99 ;  /* 0x000000ffff227224 */ /* 0x000fe200078e0063 */
[----:B------:R-:W-:Y:S01]  /*6f50*/  MOV R35, R98 ;  /* 0x0000006200237202 */ /* 0x000fe20000000f00 */
[----:B------:R-:W-:Y:S01]  /*6f60*/  IMAD.MOV.U32 R42, RZ, RZ, R71 ;  /* 0x000000ffff2a7224 */ /* 0x000fe200078e0047 */
[----:B------:R-:W3:Y:S01]  /*6f70*/  LDSM.16.MT88.4 R96, [R234+0x3900] ;  /* 0x00390000ea60783b */ /* 0x000ee20000004200 */
[----:B------:R-:W-:-:S02]  /*6f80*/  FADD.FTZ R3, R34, R9 ;  /* 0x0000000922037221 */ /* 0x000fc40000010000 */
[----:B------:R-:W-:Y:S01]  /*6f90*/  FADD.FTZ R9, R37, R0 ;  /* 0x0000000025097221 */ /* 0x000fe20000010000 */
[----:B-1----:R-:W-:Y:S01]  /*6fa0*/  HMMA.16816.F32 R120, R124, R4, R120 ;  /* 0x000000047c78723c */ /* 0x002fe20000001878 */
[----:B------:R-:W-:Y:S01]  /*6fb0*/  FADD.FTZ R8, R35, R8 ;  /* 0x0000000823087221 */ /* 0x000fe20000010000 */
[----:B------:R-:W1:Y:S01]  /*6fc0*/  LDSM.16.MT88.4 R112, [R236+0x3900] ;  /* 0x00390000ec70783b */ /* 0x000e620000004200 */
[----:B------:R-:W-:Y:S02]  /*6fd0*/  FADD.FTZ R0, R40, R10 ;  /* 0x0000000a28007221 */ /* 0x000fe40000010000 */
[----:B------:R-:W-:-:S03]  /*6fe0*/  FADD.FTZ R9, R41, R9 ;  /* 0x0000000929097221 */ /* 0x000fc60000010000 */
[----:B------:R-:W-:Y:S07]  /*6ff0*/  HMMA.16816.F32 R116, R128, R4, R116 ;  /* 0x000000048074723c */ /* 0x000fee0000001874 */
[----:B------:R-:W-:Y:S02]  /*7000*/  FADD.FTZ R4, R38, R3 ;  /* 0x0000000326047221 */ /* 0x000fe40000010000 */
[----:B------:R-:W-:Y:S02]  /*7010*/  FADD.FTZ R3, R39, R8 ;  /* 0x0000000827037221 */ /* 0x000fe40000010000 */
[----:B------:R-:W-:-:S02]  /*7020*/  FADD.FTZ R5, R43, R0 ;  /* 0x000000002b057221 */ /* 0x000fc40000010000 */
[----:B------:R-:W-:Y:S02]  /*7030*/  FADD.FTZ R0, R230, R9 ;  /* 0x00000009e6007221 */ /* 0x000fe40000010000 */
[----:B------:R-:W-:Y:S02]  /*7040*/  FADD.FTZ R8, R252, R4 ;  /* 0x00000004fc087221 */ /* 0x000fe40000010000 */
[----:B------:R-:W-:Y:S01]  /*7050*/  FADD.FTZ R4, R42, R3 ;  /* 0x000000032a047221 */ /* 0x000fe20000010000 */
[----:B------:R-:W-:Y:S01]  /*7060*/  MOV R229, R68 ;  /* 0x0000004400e57202 */ /* 0x000fe20000000f00 */
[----:B------:R-:W-:Y:S02]  /*7070*/  FADD.FTZ R0, R28, R0 ;  /* 0x000000001c007221 */ /* 0x000fe40000010000 */
[----:B------:R-:W-:Y:S02]  /*7080*/  FADD.FTZ R3, R142, R8 ;  /* 0x000000088e037221 */ /* 0x000fe40000010000 */
[----:B------:R-:W-:-:S02]  /*7090*/  FADD.FTZ R5, R31, R5 ;  /* 0x000000051f057221 */ /* 0x000fc40000010000 */
[----:B------:R-:W-:Y:S02]  /*70a0*/  IMAD.MOV.U32 R29, RZ, RZ, R69 ;  /* 0x000000ffff1d7224 */ /* 0x000fe400078e0045 */
[----:B------:R-:W-:Y:S02]  /*70b0*/  FADD.FTZ R4, R30, R4 ;  /* 0x000000041e047221 */ /* 0x000fe40000010000 */
[----:B------:R-:W-:Y:S02]  /*70c0*/  FADD.FTZ R0, R228, R0 ;  /* 0x00000000e4007221 */ /* 0x000fe40000010000 */
[----:B------:R-:W-:Y:S02]  /*70d0*/  FADD.FTZ R3, R231, R3 ;  /* 0x00000003e7037221 */ /* 0x000fe40000010000 */
[----:B------:R-:W-:Y:S02]  /*70e0*/  FADD.FTZ R5, R229, R5 ;  /* 0x00000005e5057221 */ /* 0x000fe40000010000 */
[----:B------:R-:W-:-:S02]  /*70f0*/  FADD.FTZ R4, R29, R4 ;  /* 0x000000041d047221 */ /* 0x000fc40000010000 */
[----:B------:R-:W-:Y:S02]  /*7100*/  FADD.FTZ R0, R61, R0 ;  /* 0x000000003d007221 */ /* 0x000fe40000010000 */
        /* <DEDUP_REMOVED lines=25> */
[----:B------:R-:W-:Y:S01]  /*72a0*/  FADD.FTZ R5, R26, R5 ;  /* 0x000000051a057221 */ /* 0x000fe20000010000 */
[----:B------:R-:W-:Y:S01]  /*72b0*/  HMMA.16816.F32 R196, R124, R204, R196 ;  /* 0x000000cc7cc4723c */ /* 0x000fe200000018c4 */
[----:B------:R-:W-:Y:S02]  /*72c0*/  FADD.FTZ R4, R16, R4 ;  /* 0x0000000410047221 */ /* 0x000fe40000010000 */
[----:B------:R-:W-:Y:S02]  /*72d0*/  FADD.FTZ R0, R23, R0 ;  /* 0x0000000017007221 */ /* 0x000fe40000010000 */
[----:B------:R-:W-:-:S03]  /*72e0*/  FADD.FTZ R3, R21, R3 ;  /* 0x0000000315037221 */ /* 0x000fc60000010000 */
[----:B------:R-:W-:Y:S01]  /*72f0*/  HMMA.16816.F32 R200, R124, R206, R200 ;  /* 0x000000ce7cc8723c */ /* 0x000fe200000018c8 */
[----:B------:R-:W-:Y:S02]  /*7300*/  FADD.FTZ R5, R12, R5 ;  /* 0x000000050c057221 */ /* 0x000fe40000010000 */
[----:B------:R-:W-:-:S05]  /*7310*/  FADD.FTZ R4, R17, R4 ;  /* 0x0000000411047221 */ /* 0x000fca0000010000 */
[C---:B--2---:R-:W-:Y:S01]  /*7320*/  HMMA.16816.F32 R72, R124.reuse, R80, R72 ;  /* 0x000000507c48723c */ /* 0x044fe20000001848 */
[----:B------:R2:W-:Y:S07]  /*7330*/  STL [R1+0x3c], R0 ;  /* 0x00003c0001007387 */ /* 0x0005ee0000100800 */
[----:B------:R-:W-:Y:S01]  /*7340*/  HMMA.16816.F32 R76, R124, R82, R76 ;  /* 0x000000527c4c723c */ /* 0x000fe2000000184c */
[----:B------:R-:W-:-:S07]  /*7350*/  UIADD3 UR6, UR6, -0x2, URZ ;  /* 0xfffffffe06067890 */ /* 0x000fce000fffe03f */
[C---:B---3--:R-:W-:Y:S08]  /*7360*/  HMMA.16816.F32 R88, R124.reuse, R96, R88 ;  /* 0x000000607c58723c */ /* 0x048ff00000001858 */
[----:B------:R-:W-:Y:S01]  /*7370*/  HMMA.16816.F32 R92, R124, R98, R92 ;  /* 0x000000627c5c723c */ /* 0x000fe2000000185c */
[----:B--2---:R-:W-:-:S07]  /*7380*/  FADD.FTZ R0, R13, R5 ;  /* 0x000000050d007221 */ /* 0x004fce0000010000 */
[C---:B-1----:R-:W-:Y:S08]  /*7390*/  HMMA.16816.F32 R104, R124.reuse, R112, R104 ;  /* 0x000000707c68723c */ /* 0x042ff00000001868 */
[C---:B------:R-:W-:Y:S08]  /*73a0*/  HMMA.16816.F32 R108, R124.reuse, R114, R108 ;  /* 0x000000727c6c723c */ /* 0x040ff0000000186c */
[----:B------:R-:W-:Y:S08]  /*73b0*/  HMMA.16816.F32 R124, R124, R6, R84 ;  /* 0x000000067c7c723c */ /* 0x000ff00000001854 */
        /* <DEDUP_REMOVED lines=8> */
[----:B------:R-:W-:-:S07]  /*7440*/  UISETP.GE.AND UP0, UPT, UR6, UR7, UPT ;  /* 0x000000070600728c */ /* 0x000fce000bf06270 */
[----:B------:R-:W-:Y:S07]  /*7450*/  HMMA.16816.F32 R128, R128, R6, R44 ;  /* 0x000000068080723c */ /* 0x000fee000000182c */
[----:B------:R-:W-:Y:S02]  /*7460*/  FADD.FTZ R6, R20, R3 ;  /* 0x0000000314067221 */ /* 0x000fe40000010000 */
[----:B------:R-:W-:-:S03]  /*7470*/  FADD.FTZ R3, R14, R4 ;  /* 0x000000040e037221 */ /* 0x000fc60000010000 */
[----:B------:R1:W-:Y:S04]  /*7480*/  STL [R1+0x38], R6 ;  /* 0x0000380601007387 */ /* 0x0003e80000100800 */
[----:B------:R1:W-:Y:S04]  /*7490*/  STL [R1+0x40], R0 ;  /* 0x0000400001007387 */ /* 0x0003e80000100800 */
[----:B------:R1:W-:Y:S01]  /*74a0*/  STL [R1+0x44], R3 ;  /* 0x0000440301007387 */ /* 0x0003e20000100800 */
[----:B------:R-:W-:Y:S11]  /*74b0*/  PLOP3.LUT P2, PT, PT, PT, UP0, 0x80, 0x0 ;  /* 0x000000000000781c */ /* 0x000ff60003f4f008 */
[----:B------:R-:W-:Y:S02]  /*74c0*/  @!UPT UIADD3 URZ, URZ, URZ, URZ ;  /* 0x0000003f3f3ff290 */ /* 0x000fe4000fffe03f */
[----:B------:R-:W-:Y:S05]  /*74d0*/  @!P2 BRA `(.L_x_152) ;  /* 0x000051f00000a947 */ /* 0x000fea0003800000 */
[----:B-----5:R-:W-:Y:S01]  /*74e0*/  SHF.R.S32.HI R27, RZ, 0x1f, R132 ;  /* 0x0000001fff1b7819 */ /* 0x020fe20000011484 */
[C---:B------:R-:W-:Y:S01]  /*74f0*/  IMAD.SHL.U32 R4, R132.reuse, 0x2, RZ ;  /* 0x0000000284047824 */ /* 0x040fe200078e00ff */
[----:B------:R-:W-:Y:S01]  /*7500*/  SHF.R.S32.HI R136, RZ, 0x1f, R134 ;  /* 0x0000001fff887819 */ /* 0x000fe20000011486 */
[----:B------:R-:W-:Y:S01]  /*7510*/  IMAD.MOV.U32 R141, RZ, RZ, R2 ;  /* 0x000000ffff8d7224 */ /* 0x000fe200078e0002 */
[----:B-1----:R-:W-:Y:S01]  /*7520*/  SHF.L.U64.HI R0, R132, 0x1, R27 ;  /* 0x0000000184007819 */ /* 0x002fe2000001021b */
[----:B------:R-:W-:Y:S01]  /*7530*/  IMAD.MOV.U32 R132, RZ, RZ, R138 ;  /* 0x000000ffff847224 */ /* 0x000fe200078e008a */
[C---:B------:R-:W-:Y:S02]  /*7540*/  SHF.L.U64.HI R3, R134.reuse, 0x1, R136 ;  /* 0x0000000186037819 */ /* 0x040fe40000010288 */
[----:B------:R-:W-:Y:S01]  /*7550*/  MOV R140, R137 ;  /* 0x00000089008c7202 */ /* 0x000fe20000000f00 */
[----:B------:R1:W-:Y:S04]  /*7560*/  STL [R1+0x18], R0 ;  /* 0x0000180001007387 */ /* 0x0003e80000100800 */
[----:B------:R-:W-:Y:S04]  /*7570*/  STL [R1+0x14], R4 ;  /* 0x0000140401007387 */ /* 0x000fe80000100800 */
[----:B------:R2:W-:Y:S01]  /*7580*/  STL [R1+0x10], R3 ;  /* 0x0000100301007387 */ /* 0x0005e20000100800 */
[----:B-1----:R-:W-:-:S05]  /*7590*/  IMAD.SHL.U32 R0, R134, 0x2, RZ ;  /* 0x0000000286007824 */ /* 0x002fca00078e00ff */
[----:B------:R1:W-:Y:S01]  /*75a0*/  STL [R1+0xc], R0 ;  /* 0x00000c0001007387 */ /* 0x0003e20000100800 */
[----:B--2---:R-:W-:Y:S01]  /*75b0*/  MOV R3, R139 ;  /* 0x0000008b00037202 */ /* 0x004fe20000000f00 */
[----:B------:R-:W-:Y:S05]  /*75c0*/  BRA `(.L_x_153) ;  /* 0x0000044000007947 */ /* 0x000fea0003800000 */
.L_x_155:
[----:B------:R-:W2:Y:S01]  /*75d0*/  LDL R12, [R1+0x48] ;  /* 0x00004800010c7983 */ /* 0x000ea20000100800 */
[----:B------:R-:W-:Y:S01]  /*75e0*/  ULEA UR5, UR6, UR8, 0x6 ;  /* 0x0000000806057291 */ /* 0x000fe2000f8e303f */
[----:B------:R-:W-:Y:S02]  /*75f0*/  IMAD.MOV.U32 R7, RZ, RZ, RZ ;  /* 0x000000ffff077224 */ /* 0x000fe400078e00ff */
[----:B------:R-:W3:Y:S03]  /*7600*/  LDL R39, [R1+0x14] ;  /* 0x0000140001277983 */ /* 0x000ee60000100800 */
[----:B------:R-:W-:Y:S01]  /*7610*/  IMAD.U32 R2, RZ, RZ, UR5 ;  /* 0x00000005ff027e24 */ /* 0x000fe2000f8e00ff */
[----:B------:R-:W4:Y:S04]  /*7620*/  LDL R38, [R1+0xc] ;  /* 0x00000c0001267983 */ /* 0x000f280000100800 */
[----:B------:R-:W5:Y:S04]  /*7630*/  LDL R37, [R1+0x18] ;  /* 0x0000180001257983 */ /* 0x000f680000100800 */
[----:B------:R-:W3:Y:S04]  /*7640*/  LDL R36, [R1+0x10] ;  /* 0x0000100001247983 */ /* 0x000ee80000100800 */
[----:B------:R-:W3:Y:S01]  /*7650*/  LDL R35, [R1+0x4] ;  /* 0x0000040001237983 */ /* 0x000ee20000100800 */
[----:B--2---:R-:W-:Y:S05]  /*7660*/  IADD3 R2, R2, -0x40, R12 ;  /* 0xffffffc002027810 */ /* 0x004fea0007ffe00c */
        /* <DEDUP_REMOVED lines=8> */
[----:B------:R-:W-:Y:S04]  /*76f0*/  @!P0 LEA.HI.X R5, R5, c[0x0][0x2a4], R6, 0x2, P2 ;  /* 0x0000a90005058a11 */ /* 0x000fe800010f1406 */
[----:B------:R-:W-:Y:S01]  /*7700*/  STL [R1+0x34], R8 ;  /* 0x0000340801007387 */ /* 0x000fe20000100800 */
[----:B------:R-:W-:Y:S03]  /*7710*/  SHF.R.S32.HI R0, RZ, 0x1f, R8 ;  /* 0x0000001fff007819 */ /* 0x000fe60000011408 */
[----:B------:R1:W2:Y:S02]  /*7720*/  @!P0 LDG.E R7, [R4.64] ;  /* 0x0000000c04078981 */ /* 0x0002a4000c1e1900 */
[----:B------:R-:W-:Y:S04]  /*7730*/  IMAD R0, R0, c[0x0][0x1e0], RZ ;  /* 0x0000780000007a24 */ /* 0x000fe800078e02ff */
[C---:B------:R-:W-:Y:S02]  /*7740*/  IMAD R0, R8.reuse, c[0x0][0x1e4], R0 ;  /* 0x0000790008007a24 */ /* 0x040fe400078e0200 */
[----:B-1----:R-:W-:Y:S04]  /*7750*/  IMAD.WIDE.U32 R4, R8, c[0x0][0x1e0], RZ ;  /* 0x0000780008047a25 */ /* 0x002fe800078e00ff */
[----:B------:R-:W-:Y:S01]  /*7760*/  IMAD.IADD R5, R5, 0x1, R0 ;  /* 0x0000000105057824 */ /* 0x000fe200078e0200 */
[----:B--2---:R-:W-:Y:S01]  /*7770*/  STL [R1+0x2c], R7 ;  /* 0x00002c0701007387 */ /* 0x004fe20000100800 */
[----:B------:R-:W-:Y:S02]  /*7780*/  SHF.R.S32.HI R2, RZ, 0x1f, R7 ;  /* 0x0000001fff027819 */ /* 0x000fe40000011407 */
[C---:B------:R-:W-:Y:S04]  /*7790*/  IMAD.WIDE.U32 R4, R7.reuse, c[0x0][0x1f0], R4 ;  /* 0x00007c0007047a25 */ /* 0x040fe800078e0004 */
[----:B------:R-:W-:Y:S01]  /*77a0*/  IMAD R2, R2, c[0x0][0x1f0], RZ ;  /* 0x00007c0002027a24 */ /* 0x000fe200078e02ff */
[----:B------:R-:W-:Y:S03]  /*77b0*/  IADD3 R0, P2, R4, UR20, RZ ;  /* 0x0000001404007c10 */ /* 0x000fe6000ff5e0ff */
[----:B------:R-:W-:Y:S05]  /*77c0*/  IMAD R2, R7, c[0x0][0x1f4], R2 ;  /* 0x00007d0007027a24 */ /* 0x000fea00078e0202 */
[----:B------:R-:W-:Y:S02]  /*77d0*/  IADD3.X R4, R5, UR18, R2, P2, !PT ;  /* 0x0000001205047c10 */ /* 0x000fe400097fe402 */
[C---:B------:R-:W-:Y:S04]  /*77e0*/  LEA R2, P2, R0.reuse, c[0x0][0x1c8], 0x1 ;  /* 0x0000720000027a11 */ /* 0x040fe800078408ff */
[----:B------:R-:W-:Y:S01]  /*77f0*/  LEA.HI.X R0, R0, c[0x0][0x1cc], R4, 0x1, P2 ;  /* 0x0000730000007a11 */ /* 0x000fe200010f0c04 */
[----:B------:R-:W3:Y:S04]  /*7800*/  SHFL.IDX PT, R6, R2, RZ, 0x181f ;  /* 0x00181fff02067589 */ /* 0x000ee800000e0000 */
[----:B------:R-:W5:Y:S04]  /*7810*/  SHFL.IDX PT, R5, R0, RZ, 0x181f ;  /* 0x00181fff00057589 */ /* 0x000f6800000e0000 */
[----:B------:R-:W1:Y:S04]  /*7820*/  SHFL.IDX PT, R12, R2, 0x1, 0x181f ;  /* 0x00381f00020c7f89 */ /* 0x000e6800000e0000 */
[----:B------:R-:W2:Y:S04]  /*7830*/  SHFL.IDX PT, R13, R0, 0x1, 0x181f ;  /* 0x00381f00000d7f89 */ /* 0x000ea800000e0000 */
[----:B------:R-:W2:Y:S04]  /*7840*/  SHFL.IDX PT, R11, R2, 0x2, 0x181f ;  /* 0x00581f00020b7f89 */ /* 0x000ea800000e0000 */
[----:B------:R-:W2:Y:S04]  /*7850*/  SHFL.IDX PT, R14, R0, 0x2, 0x181f ;  /* 0x00581f00000e7f89 */ /* 0x000ea800000e0000 */
[----:B------:R-:W2:Y:S01]  /*7860*/  SHFL.IDX PT, R2, R2, 0x3, 0x181f ;  /* 0x00781f0002027f89 */ /* 0x000ea200000e0000 */
[CC--:B---3--:R-:W-:Y:S02]  /*7870*/  IADD3 R8, P6, R6.reuse, R39.reuse, RZ ;  /* 0x0000002706087210 */ /* 0x0c8fe40007fde0ff */
[----:B----4-:R-:W-:Y:S01]  /*7880*/  IADD3 R6, P5, R6, R38, RZ ;  /* 0x0000002606067210 */ /* 0x010fe20007fbe0ff */
[----:B------:R-:W3:Y:S02]  /*7890*/  SHFL.IDX PT, R0, R0, 0x3, 0x181f ;  /* 0x00781f0000007f89 */ /* 0x000ee400000e0000 */
[C-C-:B-----5:R-:W-:Y:S01]  /*78a0*/  IMAD.X R9, R5.reuse, 0x1, R37.reuse, P6 ;  /* 0x0000000105097824 */ /* 0x160fe200030e0625 */
[----:B------:R-:W-:Y:S02]  /*78b0*/  IADD3.X R7, R5, R36, RZ, P5, !PT ;  /* 0x0000002405077210 */ /* 0x000fe40002ffe4ff */
[CC--:B-1----:R-:W-:Y:S02]  /*78c0*/  IADD3 R4, P2, R12.reuse, R39.reuse, RZ ;  /* 0x000000270c047210 */ /* 0x0c2fe40007f5e0ff */
[----:B------:R1:W-:Y:S01]  /*78d0*/  LDGSTS.E.BYPASS.LTC128B.128 [R35+0x4100], [R8.64], !P4 ;  /* 0x0410000008237fae */ /* 0x0003e2000e101d4c */
[-C--:B------:R-:W-:Y:S02]  /*78e0*/  IADD3 R12, P5, R12, R38.reuse, RZ ;  /* 0x000000260c0c7210 */ /* 0x080fe40007fbe0ff */
[--C-:B--2---:R-:W-:Y:S01]  /*78f0*/  IMAD.X R5, R13, 0x1, R37.reuse, P2 ;  /* 0x000000010d057824 */ /* 0x104fe200010e0625 */
[----:B------:R2:W-:Y:S01]  /*7900*/  LDGSTS.E.BYPASS.LTC128B.128 [R35+0x6100], [R6.64], !P3 ;  /* 0x0610000006237fae */ /* 0x0005e2000d901d4c */
[-C--:B------:R-:W-:Y:S01]  /*7910*/  IADD3 R10, P2, R11, R39.reuse, RZ ;  /* 0x000000270b0a7210 */ /* 0x080fe20007f5e0ff */
[--C-:B------:R-:W-:Y:S02]  /*7920*/  IMAD.X R13, R13, 0x1, R36.reuse, P5 ;  /* 0x000000010d0d7824 */ /* 0x100fe400028e0624 */
[----:B------:R4:W-:Y:S04]  /*7930*/  LDGSTS.E.BYPASS.LTC128B.128 [R35+0x4900], [R4.64], !P4 ;  /* 0x0490000004237fae */ /* 0x0009e8000e101d4c */
[----:B------:R3:W-:Y:S01]  /*7940*/  LDGSTS.E.BYPASS.LTC128B.128 [R35+0x6900], [R12.64], !P3 ;  /* 0x069000000c237fae */ /* 0x0007e2000d901d4c */
[----:B-1----:R-:W-:Y:S01]  /*7950*/  IADD3 R8, P6, R11, R38, RZ ;  /* 0x000000260b087210 */ /* 0x002fe20007fde0ff */
[--C-:B------:R-:W-:Y:S01]  /*7960*/  IMAD.X R11, R14, 0x1, R37.reuse, P2 ;  /* 0x000000010e0b7824 */ /* 0x100fe200010e0625 */
[----:B--2---:R-:W-:Y:S04]  /*7970*/  IADD3 R6, P5, R2, R39, RZ ;  /* 0x0000002702067210 */ /* 0x004fe80007fbe0ff */
[----:B------:R1:W-:Y:S01]  /*7980*/  LDGSTS.E.BYPASS.LTC128B.128 [R35+0x5100], [R10.64], !P4 ;  /* 0x051000000a237fae */ /* 0x0003e2000e101d4c */
[----:B------:R-:W-:Y:S02]  /*7990*/  IADD3.X R9, R14, R36, RZ, P6, !PT ;  /* 0x000000240e097210 */ /* 0x000fe400037fe4ff */
[----:B----4-:R-:W-:Y:S01]  /*79a0*/  IADD3 R4, P2, R2, R38, RZ ;  /* 0x0000002602047210 */ /* 0x010fe20007f5e0ff */
[C---:B---3--:R-:W-:Y:S02]  /*79b0*/  IMAD.X R7, R0.reuse, 0x1, R37, P5 ;  /* 0x0000000100077824 */ /* 0x048fe400028e0625 */
[----:B------:R1:W-:Y:S02]  /*79c0*/  LDGSTS.E.BYPASS.LTC128B.128 [R35+0x7100], [R8.64], !P3 ;  /* 0x0710000008237fae */ /* 0x0003e4000d901d4c */
[----:B------:R-:W-:Y:S02]  /*79d0*/  IMAD.X R5, R0, 0x1, R36, P2 ;  /* 0x0000000100057824 */ /* 0x000fe400010e0624 */
[----:B------:R1:W-:Y:S04]  /*79e0*/  LDGSTS.E.BYPASS.LTC128B.128 [R35+0x5900], [R6.64], !P4 ;  /* 0x0590000006237fae */ /* 0x0003e8000e101d4c */
[----:B------:R1:W-:Y:S01]  /*79f0*/  LDGSTS.E.BYPASS.LTC128B.128 [R35+0x7900], [R4.64], !P3 ;  /* 0x0790000004237fae */ /* 0x0003e2000d901d4c */
[----:B------:R-:W-:-:S05]  /*7a00*/  BRA `(.L_x_154) ;  /* 0x0000172000007947 */ /* 0x000fca0003800000 */
.L_x_153:
[----:B------:R-:W2:Y:S01]  /*7a10*/  LDL R4, [R1+0x34] ;  /* 0x0000340001047983 */ /* 0x000ea20000100800 */
[----:B------:R-:W-:Y:S04]  /*7a20*/  DEPBAR.LE SB0, 0x0 ;  /* 0x000080000000791a */ /* 0x000fe80000000000 */
[----:B------:R-:W3:Y:S01]  /*7a30*/  LDL R2, [R1+0x2c] ;  /* 0x00002c0001027983 */ /* 0x000ee20000100800 */
[----:B------:R-:W-:Y:S03]  /*7a40*/  UISETP.GT.AND UP0, UPT, UR6, UR7, UPT ;  /* 0x000000070600728c */ /* 0x000fe6000bf04270 */
[----:B------:R-:W4:Y:S04]  /*7a50*/  LDL R58, [R1+0x14] ;  /* 0x00001400013a7983 */ /* 0x000f280000100800 */
[----:B------:R-:W5:Y:S04]  /*7a60*/  LDL R57, [R1+0x18] ;  /* 0x0000180001397983 */ /* 0x000f680000100800 */
[----:B------:R-:W4:Y:S04]  /*7a70*/  LDL R56, [R1+0xc] ;  /* 0x00000c0001387983 */ /* 0x000f280000100800 */
[----:B------:R-:W4:Y:S04]  /*7a80*/  LDL R54, [R1+0x30] ;  /* 0x0000300001367983 */ /* 0x000f280000100800 */
[----:B------:R-:W4:Y:S04]  /*7a90*/  LDL R55, [R1+0x10] ;  /* 0x0000100001377983 */ /* 0x000f280000100800 */
[----:B------:R-:W-:Y:S08]  /*7aa0*/  BAR.SYNC.DEFER_BLOCKING 0x0 ;  /* 0x0000000000007b1d */ /* 0x000ff00000010000 */
[----:B------:R-:W-:Y:S08]  /*7ab0*/  LDSM.16.M88.4 R64, [R239+0x8100] ;  /* 0x00810000ef40783b */ /* 0x000ff00000000200 */
[----:B------:R-:W1:Y:S08]  /*7ac0*/  LDSM.16.M88.4 R16, [R232+0x4100] ;  /* 0x00410000e810783b */ /* 0x000e700000000200 */
[----:B------:R-:W1:Y:S08]  /*7ad0*/  LDSM.16.M88.4 R60, [R239+0xa100] ;  /* 0x00a10000ef3c783b */ /* 0x000e700000000200 */
[----:B------:R-:W1:Y:S08]  /*7ae0*/  LDSM.16.M88.4 R32, [R232+0x4900] ;  /* 0x00490000e820783b */ /* 0x000e700000000200 */
[----:B------:R-:W-:Y:S08]  /*7af0*/  LDSM.16.M88.4 R48, [R232+0x5100] ;  /* 0x00510000e830783b */ /* 0x000ff00000000200 */
[----:B------:R-:W-:Y:S08]  /*7b00*/  LDSM.16.M88.4 R136, [R232+0x5900] ;  /* 0x00590000e888783b */ /* 0x000ff00000000200 */
[----:B------:R-:W-:Y:S08]  /*7b10*/  LDSM.16.M88.4 R208, [R241+0x8100] ;  /* 0x00810000f1d0783b */ /* 0x000ff00000000200 */
[----:B------:R-:W-:Y:S08]  /*7b20*/  LDSM.16.M88.4 R212, [R243] ;  /* 0x00000000f3d4783b */ /* 0x000ff00000000200 */
[----:B------:R-:W-:Y:S08]  /*7b30*/  LDSM.16.M88.4 R216, [R241+0xa100] ;  /* 0x00a10000f1d8783b */ /* 0x000ff00000000200 */
[----:B------:R-:W-:Y:S08]  /*7b40*/  LDSM.16.M88.4 R220, [R251] ;  /* 0x00000000fbdc783b */ /* 0x000ff00000000200 */
[----:B------:R-:W-:Y:S08]  /*7b50*/  LDSM.16.M88.4 R224, [R250] ;  /* 0x00000000fae0783b */ /* 0x000ff00000000200 */
[----:B------:R-:W-:Y:S01]  /*7b60*/  LDSM.16.M88.4 R228, [R249] ;  /* 0x00000000f9e4783b */ /* 0x000fe20000000200 */
[----:B-12---:R-:W-:Y:S01]  /*7b70*/  SHF.R.S32.HI R0, RZ, 0x1f, R4 ;  /* 0x0000001fff007819 */ /* 0x006fe20000011404 */
[----:B------:R-:W-:Y:S04]  /*7b80*/  IMAD.WIDE.U32 R8, R4, c[0x0][0x208], RZ ;  /* 0x0000820004087a25 */ /* 0x000fe800078e00ff */
[----:B------:R-:W-:Y:S04]  /*7b90*/  IMAD R0, R0, c[0x0][0x208], RZ ;  /* 0x0000820000007a24 */ /* 0x000fe800078e02ff */
[----:B------:R-:W-:Y:S02]  /*7ba0*/  IMAD R0, R4, c[0x0][0x20c], R0 ;  /* 0x0000830004007a24 */ /* 0x000fe400078e0200 */
[-C--:B------:R-:W-:Y:S03]  /*7bb0*/  HMMA.16816.F32 R4, R64, R16.reuse, RZ ;  /* 0x000000104004723c */ /* 0x080fe600000018ff */
[----:B------:R-:W-:Y:S02]  /*7bc0*/  IADD3 R9, R9, R0, RZ ;  /* 0x0000000009097210 */ /* 0x000fe40007ffe0ff */
[----:B---3--:R-:W-:Y:S03]  /*7bd0*/  SHF.R.S32.HI R0, RZ, 0x1f, R2 ;  /* 0x0000001fff007819 */ /* 0x008fe60000011402 */
[----:B------:R-:W-:Y:S02]  /*7be0*/  IMAD.WIDE.U32 R12, R2, c[0x0][0x218], R8 ;  /* 0x00008600020c7a25 */ /* 0x000fe400078e0008 */
[C---:B------:R-:W-:Y:S02]  /*7bf0*/  HMMA.16816.F32 R8, R60.reuse, R16, RZ ;  /* 0x000000103c08723c */ /* 0x040fe400000018ff */
[----:B------:R-:W-:Y:S04]  /*7c00*/  IMAD R0, R0, c[0x0][0x218], RZ ;  /* 0x0000860000007a24 */ /* 0x000fe800078e02ff */
[----:B------:R-:W-:Y:S01]  /*7c10*/  IMAD R2, R2, c[0x0][0x21c], R0 ;  /* 0x0000870002027a24 */ /* 0x000fe200078e0200 */
[----:B------:R-:W-:Y:S05]  /*7c20*/  IADD3 R0, P2, R12, UR22, RZ ;  /* 0x000000160c007c10 */ /* 0x000fea000ff5e0ff */
[----:B------:R-:W-:Y:S02]  /*7c30*/  IADD3.X R16, R13, UR4, R2, P2, !PT ;  /* 0x000000040d107c10 */ /* 0x000fe400097fe402 */
[-C--:B------:R-:W-:Y:S01]  /*7c40*/  HMMA.16816.F32 R12, R60, R18.reuse, RZ ;  /* 0x000000123c0c723c */ /* 0x080fe200000018ff */
[C---:B------:R-:W-:Y:S04]  /*7c50*/  LEA R2, P2, R0.reuse, c[0x0][0x1f8], 0x1 ;  /* 0x00007e0000027a11 */ /* 0x040fe800078408ff */
[----:B------:R-:W-:Y:S01]  /*7c60*/  LEA.HI.X R0, R0, c[0x0][0x1fc], R16, 0x1, P2 ;  /* 0x00007f0000007a11 */ /* 0x000fe200010f0c10 */
[----:B------:R-:W4:Y:S02]  /*7c70*/  SHFL.IDX PT, R38, R2, RZ, 0x181f ;  /* 0x00181fff02267589 */ /* 0x000f2400000e0000 */
[C---:B------:R-:W-:Y:S06]  /*7c80*/  HMMA.16816.F32 R16, R64.reuse, R18, RZ ;  /* 0x000000124010723c */ /* 0x040fec00000018ff */
[----:B------:R-:W5:Y:S02]  /*7c90*/  SHFL.IDX PT, R39, R0, RZ, 0x181f ;  /* 0x00181fff00277589 */ /* 0x000f6400000e0000 */
[-C--:B------:R-:W-:Y:S06]  /*7ca0*/  HMMA.16816.F32 R20, R64, R32.reuse, RZ ;  /* 0x000000204014723c */ /* 0x080fec00000018ff */
[----:B------:R-:W1:Y:S02]  /*7cb0*/  SHFL.IDX PT, R46, R2, 0x1, 0x181f ;  /* 0x00381f00022e7f89 */ /* 0x000e6400000e0000 */
[C---:B------:R-:W-:Y:S06]  /*7cc0*/  HMMA.16816.F32 R24, R60.reuse, R32, RZ ;  /* 0x000000203c18723c */ /* 0x040fec00000018ff */
[----:B------:R-:W2:Y:S01]  /*7cd0*/  SHFL.IDX PT, R43, R0, 0x1, 0x181f ;  /* 0x00381f00002b7f89 */ /* 0x000ea200000e0000 */
[C---:B----4-:R-:W-:Y:S01]  /*7ce0*/  IADD3 R36, P5, R38.reuse, R58, RZ ;  /* 0x0000003a26247210 */ /* 0x050fe20007fbe0ff */
[-C--:B------:R-:W-:Y:S01]  /*7cf0*/  HMMA.16816.F32 R28, R60, R34.reuse, RZ ;  /* 0x000000223c1c723c */ /* 0x080fe200000018ff */
[----:B------:R-:W-:Y:S03]  /*7d00*/  IADD3 R38, P2, R38, R56, RZ ;  /* 0x0000003826267210 */ /* 0x000fe60007f5e0ff */
[C---:B-----5:R-:W-:Y:S02]  /*7d10*/  IADD3.X R37, R39.reuse, R57, RZ, P5, !PT ;  /* 0x0000003927257210 */ /* 0x060fe40002ffe4ff */
[----:B------:R-:W3:Y:S02]  /*7d20*/  SHFL.IDX PT, R52, R2, 0x2, 0x181f ;  /* 0x00581f0002347f89 */ /* 0x000ee400000e0000 */
[C---:B------:R-:W-:Y:S04]  /*7d30*/  HMMA.16816.F32 R32, R64.reuse, R34, RZ ;  /* 0x000000224020723c */ /* 0x040fe800000018ff */
[----:B------:R-:W-:Y:S02]  /*7d40*/  IADD3.X R39, R39, R55, RZ, P2, !PT ;  /* 0x0000003727277210 */ /* 0x000fe400017fe4ff */
[C---:B-1----:R-:W-:Y:S01]  /*7d50*/  IADD3 R40, P2, R46.reuse, R58, RZ ;  /* 0x0000003a2e287210 */ /* 0x042fe20007f5e0ff */
[----:B------:R1:W-:Y:S01]  /*7d60*/  LDGSTS.E.BYPASS.LTC128B.128 [R54], [R36.64], !P4 ;  /* 0x0000000024367fae */ /* 0x0003e2000e101d4c */
[----:B------:R-:W-:Y:S04]  /*7d70*/  IADD3 R46, P6, R46, R56, RZ ;  /* 0x000000382e2e7210 */ /* 0x000fe80007fde0ff */
[C---:B--2---:R-:W-:Y:S03]  /*7d80*/  IADD3.X R41, R43.reuse, R57, RZ, P2, !PT ;  /* 0x000000392b297210 */ /* 0x044fe600017fe4ff */
[----:B------:R-:W2:Y:S01]  /*7d90*/  SHFL.IDX PT, R42, R0, 0x2, 0x181f ;  /* 0x00581f00002a7f89 */ /* 0x000ea200000e0000 */
[----:B------:R-:W-:Y:S07]  /*7da0*/  IADD3.X R47, R43, R55, RZ, P6, !PT ;  /* 0x000000372b2f7210 */ /* 0x000fee00037fe4ff */
[----:B------:R1:W-:Y:S01]  /*7db0*/  LDGSTS.E.BYPASS.LTC128B.128 [R54+0x2000], [R38.64], !P3 ;  /* 0x0200000026367fae */ /* 0x0003e2000d901d4c */
[C---:B---3--:R-:W-:Y:S02]  /*7dc0*/  IADD3 R44, P5, R52.reuse, R58, RZ ;  /* 0x0000003a342c7210 */ /* 0x048fe40007fbe0ff */
[----:B------:R-:W-:Y:S05]  /*7dd0*/  IADD3 R52, P2, R52, R56, RZ ;  /* 0x0000003834347210 */ /* 0x000fea0007f5e0ff */
[----:B------:R3:W-:Y:S08]  /*7de0*/  LDGSTS.E.BYPASS.LTC128B.128 [R54+0x800], [R40.64], !P4 ;  /* 0x0080000028367fae */ /* 0x0007f0000e101d4c */
[----:B------:R4:W-:Y:S01]  /*7df0*/  LDGSTS.E.BYPASS.LTC128B.128 [R54+0x2800], [R46.64], !P3 ;  /* 0x028000002e367fae */ /* 0x0009e2000d901d4c */
[C---:B--2---:R-:W-:Y:S02]  /*7e00*/  IADD3.X R45, R42.reuse, R57, RZ, P5, !PT ;  /* 0x000000392a2d7210 */ /* 0x044fe40002ffe4ff */
[----:B------:R-:W-:Y:S05]  /*7e10*/  IADD3.X R53, R42, R55, RZ, P2, !PT ;  /* 0x000000372a357210 */ /* 0x000fea00017fe4ff */
[----:B------:R4:W-:Y:S01]  /*7e20*/  LDGSTS.E.BYPASS.LTC128B.128 [R54+0x1000], [R44.64], !P4 ;  /* 0x010000002c367fae */ /* 0x0009e2000e101d4c */
[-C--:B-1----:R-:W-:Y:S07]  /*7e30*/  HMMA.16816.F32 R36, R64, R48.reuse, RZ ;  /* 0x000000304024723c */ /* 0x082fee00000018ff */
[----:B------:R-:W1:Y:S01]  /*7e40*/  SHFL.IDX PT, R2, R2, 0x3, 0x181f ;  /* 0x00781f0002027f89 */ /* 0x000e6200000e0000 */
[C---:B---3--:R-:W-:Y:S07]  /*7e50*/  HMMA.16816.F32 R40, R60.reuse, R48, RZ ;  /* 0x000000303c28723c */ /* 0x048fee00000018ff */
[----:B------:R-:W2:Y:S08]  /*7e60*/  SHFL.IDX PT, R0, R0, 0x3, 0x181f ;  /* 0x00781f0000007f89 */ /* 0x000eb000000e0000 */
[----:B------:R3:W-:Y:S01]  /*7e70*/  LDGSTS.E.BYPASS.LTC128B.128 [R54+0x3000], [R52.64], !P3 ;  /* 0x0300000034367fae */ /* 0x0007e2000d901d4c */
[-C--:B----4-:R-:W-:Y:S01]  /*7e80*/  HMMA.16816.F32 R44, R60, R50.reuse, RZ ;  /* 0x000000323c2c723c */ /* 0x090fe200000018ff */
[----:B-1----:R-:W-:Y:S04]  /*7e90*/  IADD3 R48, P2, R2, R58, RZ ;  /* 0x0000003a02307210 */ /* 0x002fe80007f5e0ff */
[----:B--2---:R-:W-:Y:S05]  /*7ea0*/  IADD3.X R49, R0, R57, RZ, P2, !PT ;  /* 0x0000003900317210 */ /* 0x004fea00017fe4ff */
[----:B------:R1:W-:Y:S02]  /*7eb0*/  LDGSTS.E.BYPASS.LTC128B.128 [R54+0x1800], [R48.64], !P4 ;  /* 0x0180000030367fae */ /* 0x0003e4000e101d4c */
[----:B---3--:R-:W-:Y:S04]  /*7ec0*/  IADD3 R52, P2, R2, R56, RZ ;  /* 0x0000003802347210 */ /* 0x008fe80007f5e0ff */
[----:B------:R-:W-:Y:S02]  /*7ed0*/  IADD3.X R53, R0, R55, RZ, P2, !PT ;  /* 0x0000003700357210 */ /* 0x000fe400017fe4ff */
[----:B------:R-:W-:Y:S03]  /*7ee0*/  PLOP3.LUT P2, PT, PT, PT, UP0, 0x80, 0x0 ;  /* 0x000000000000781c */ /* 0x000fe60003f4f008 */
[----:B------:R2:W-:Y:S08]  /*7ef0*/  LDGSTS.E.BYPASS.LTC128B.128 [R54+0x3800], [R52.64], !P3 ;  /* 0x0380000034367fae */ /* 0x0005f0000d901d4c */
[----:B------:R-:W0:Y:S01]  /*7f00*/  LDGDEPBAR ;  /* 0x00000000000079af */ /* 0x000e220000000000 */
[C---:B-1----:R-:W-:Y:S08]  /*7f10*/  HMMA.16816.F32 R48, R64.reuse, R50, RZ ;  /* 0x000000324030723c */ /* 0x042ff000000018ff */
[-C--:B--2---:R-:W-:Y:S08]  /*7f20*/  HMMA.16816.F32 R52, R64, R136.reuse, RZ ;  /* 0x000000884034723c */ /* 0x084ff000000018ff */
[C---:B------:R-:W-:Y:S08]  /*7f30*/  HMMA.16816.F32 R56, R60.reuse, R136, RZ ;  /* 0x000000883c38723c */ /* 0x040ff000000018ff */
[-C--:B------:R-:W-:Y:S08]  /*7f40*/  HMMA.16816.F32 R60, R60, R138.reuse, RZ ;  /* 0x0000008a3c3c723c */ /* 0x080ff000000018ff */
[----:B------:R-:W-:Y:S01]  /*7f50*/  HMMA.16816.F32 R64, R64, R138, RZ ;  /* 0x0000008a4040723c */ /* 0x000fe200000018ff */
[----:B------:R-:W-:Y:S07]  /*7f60*/  LDSM.16.M88.4 R136, [R240+0x8100] ;  /* 0x00810000f088783b */ /* 0x000fee0000000200 */
[-C--:B------:R-:W-:Y:S08]  /*7f70*/  HMMA.16816.F32 R4, R208, R212.reuse, R4 ;  /* 0x000000d4d004723c */ /* 0x080ff00000001804 */
[C---:B------:R-:W-:Y:S08]  /*7f80*/  HMMA.16816.F32 R8, R216.reuse, R212, R8 ;  /* 0x000000d4d808723c */ /* 0x040ff00000001808 */
[-C--:B------:R-:W-:Y:S08]  /*7f90*/  HMMA.16816.F32 R12, R216, R214.reuse, R12 ;  /* 0x000000d6d80c723c */ /* 0x080ff0000000180c */
[C---:B------:R-:W-:Y:S01]  /*7fa0*/  HMMA.16816.F32 R16, R208.reuse, R214, R16 ;  /* 0x000000d6d010723c */ /* 0x040fe20000001810 */
[----:B------:R-:W1:Y:S07]  /*7fb0*/  LDSM.16.M88.4 R212, [R238+0x4100] ;  /* 0x00410000eed4783b */ /* 0x000e6e0000000200 */
[-C--:B------:R-:W-:Y:S08]  /*7fc0*/  HMMA.16816.F32 R20, R208, R220.reuse, R20 ;  /* 0x000000dcd014723c */ /* 0x080ff00000001814 */
[C---:B------:R-:W-:Y:S08]  /*7fd0*/  HMMA.16816.F32 R24, R216.reuse, R220, R24 ;  /* 0x000000dcd818723c */ /* 0x040ff00000001818 */
[-C--:B------:R-:W-:Y:S08]  /*7fe0*/  HMMA.16816.F32 R28, R216, R222.reuse, R28 ;  /* 0x000000ded81c723c */ /* 0x080ff0000000181c */
[C---:B------:R-:W-:Y:S01]  /*7ff0*/  HMMA.16816.F32 R32, R208.reuse, R222, R32 ;  /* 0x000000ded020723c */ /* 0x040fe20000001820 */
[----:B------:R-:W2:Y:S07]  /*8000*/  LDSM.16.M88.4 R220, [R240+0xa100] ;  /* 0x00a10000f0dc783b */ /* 0x000eae0000000200 */
[-C--:B------:R-:W-:Y:S08]  /*8010*/  HMMA.16816.F32 R36, R208, R224.reuse, R36 ;  /* 0x000000e0d024723c */ /* 0x080ff00000001824 */
[C---:B------:R-:W-:Y:S08]  /*8020*/  HMMA.16816.F32 R40, R216.reuse, R224, R40 ;  /* 0x000000e0d828723c */ /* 0x040ff00000001828 */
[-C--:B------:R-:W-:Y:S08]  /*8030*/  HMMA.16816.F32 R44, R216, R226.reuse, R44 ;  /* 0x000000e2d82c723c */ /* 0x080ff0000000182c */
[C---:B------:R-:W-:Y:S01]  /*8040*/  HMMA.16816.F32 R48, R208.reuse, R226, R48 ;  /* 0x000000e2d030723c */ /* 0x040fe20000001830 */
[----:B------:R-:W-:Y:S07]  /*8050*/  LDSM.16.M88.4 R224, [R238+0x5900] ;  /* 0x00590000eee0783b */ /* 0x000fee0000000200 */
[-C--:B------:R-:W-:Y:S08]  /*8060*/  HMMA.16816.F32 R52, R208, R228.reuse, R52 ;  /* 0x000000e4d034723c */ /* 0x080ff00000001834 */
[C---:B------:R-:W-:Y:S08]  /*8070*/  HMMA.16816.F32 R56, R216.reuse, R228, R56 ;  /* 0x000000e4d838723c */ /* 0x040ff00000001838 */
[-C--:B------:R-:W-:Y:S01]  /*8080*/  HMMA.16816.F32 R60, R216, R230.reuse, R60 ;  /* 0x000000e6d83c723c */ /* 0x080fe2000000183c */
[----:B------:R-:W-:Y:S07]  /*8090*/  LDSM.16.M88.4 R216, [R238+0x5100] ;  /* 0x00510000eed8783b */ /* 0x000fee0000000200 */
[----:B------:R-:W-:Y:S01]  /*80a0*/  HMMA.16816.F32 R64, R208, R230, R64 ;  /* 0x000000e6d040723c */ /* 0x000fe20000001840 */
[----:B------:R-:W3:Y:S07]  /*80b0*/  LDSM.16.M88.4 R208, [R238+0x4900] ;  /* 0x00490000eed0783b */ /* 0x000eee0000000200 */
[-C--:B-1----:R-:W-:Y:S08]  /*80c0*/  HMMA.16816.F32 R4, R136, R212.reuse, R4 ;  /* 0x000000d48804723c */ /* 0x082ff00000001804 */
[C---:B--2---:R-:W-:Y:S08]  /*80d0*/  HMMA.16816.F32 R8, R220.reuse, R212, R8 ;  /* 0x000000d4dc08723c */ /* 0x044ff00000001808 */
[-C--:B------:R-:W-:Y:S08]  /*80e0*/  HMMA.16816.F32 R12, R220, R214.reuse, R12 ;  /* 0x000000d6dc0c723c */ /* 0x080ff0000000180c */
[C---:B------:R-:W-:Y:S01]  /*80f0*/  HMMA.16816.F32 R16, R136.reuse, R214, R16 ;  /* 0x000000d68810723c */ /* 0x040fe20000001810 */
[----:B------:R-:W-:Y:S07]  /*8100*/  LDSM.16.M88.4 R212, [R237] ;  /* 0x00000000edd4783b */ /* 0x000fee0000000200 */
[-C--:B---3--:R-:W-:Y:S08]  /*8110*/  HMMA.16816.F32 R20, R136, R208.reuse, R20 ;  /* 0x000000d08814723c */ /* 0x088ff00000001814 */
        /* <DEDUP_REMOVED lines=11> */
[-C--:B------:R-:W-:Y:S01]  /*81d0*/  HMMA.16816.F32 R60, R220, R226.reuse, R60 ;  /* 0x000000e2dc3c723c */ /* 0x080fe2000000183c */
[----:B------:R-:W-:Y:S07]  /*81e0*/  LDSM.16.M88.4 R220, [R237+0x1000] ;  /* 0x00100000eddc783b */ /* 0x000fee0000000200 */
[----:B------:R-:W-:Y:S01]  /*81f0*/  HMMA.16816.F32 R64, R136, R226, R64 ;  /* 0x000000e28840723c */ /* 0x000fe20000001840 */
[----:B------:R-:W3:Y:S07]  /*8200*/  LDSM.16.M88.4 R136, [R237+0x800] ;  /* 0x00080000ed88783b */ /* 0x000eee0000000200 */
[-C--:B-1----:R-:W-:Y:S01]  /*8210*/  HMMA.16816.F32 R4, R208, R212.reuse, R4 ;  /* 0x000000d4d004723c */ /* 0x082fe20000001804 */
[----:B------:R-:W1:Y:S07]  /*8220*/  LDSM.16.M88.4 R224, [R237+0x1800] ;  /* 0x00180000ede0783b */ /* 0x000e6e0000000200 */
[C---:B--2---:R-:W-:Y:S08]  /*8230*/  HMMA.16816.F32 R8, R216.reuse, R212, R8 ;  /* 0x000000d4d808723c */ /* 0x044ff00000001808 */
[-C--:B------:R-:W-:Y:S08]  /*8240*/  HMMA.16816.F32 R12, R216, R214.reuse, R12 ;  /* 0x000000d6d80c723c */ /* 0x080ff0000000180c */
[C---:B------:R-:W-:Y:S01]  /*8250*/  HMMA.16816.F32 R16, R208.reuse, R214, R16 ;  /* 0x000000d6d010723c */ /* 0x040fe20000001810 */
[----:B------:R-:W-:Y:S07]  /*8260*/  LDSM.16.M88.4 R212, [R232+0x6100] ;  /* 0x00610000e8d4783b */ /* 0x000fee0000000200 */
[-C--:B---3--:R-:W-:Y:S08]  /*8270*/  HMMA.16816.F32 R20, R208, R136.reuse, R20 ;  /* 0x00000088d014723c */ /* 0x088ff00000001814 */
        /* <DEDUP_REMOVED lines=8> */
[----:B------:R-:W3:Y:S07]  /*8300*/  LDSM.16.M88.4 R220, [R239+0xe100] ;  /* 0x00e10000efdc783b */ /* 0x000eee0000000200 */
[-C--:B-1----:R-:W-:Y:S08]  /*8310*/  HMMA.16816.F32 R52, R208, R224.reuse, R52 ;  /* 0x000000e0d034723c */ /* 0x082ff00000001834 */
[C---:B------:R-:W-:Y:S08]  /*8320*/  HMMA.16816.F32 R56, R216.reuse, R224, R56 ;  /* 0x000000e0d838723c */ /* 0x040ff00000001838 */
[-C--:B------:R-:W-:Y:S01]  /*8330*/  HMMA.16816.F32 R60, R216, R226.reuse, R60 ;  /* 0x000000e2d83c723c */ /* 0x080fe2000000183c */
[----:B------:R-:W-:Y:S07]  /*8340*/  LDSM.16.M88.4 R216, [R232+0x7100] ;  /* 0x00710000e8d8783b */ /* 0x000fee0000000200 */
[----:B------:R-:W-:Y:S01]  /*8350*/  HMMA.16816.F32 R64, R208, R226, R64 ;  /* 0x000000e2d040723c */ /* 0x000fe20000001840 */
[----:B------:R-:W1:Y:S07]  /*8360*/  LDSM.16.M88.4 R208, [R232+0x6900] ;  /* 0x00690000e8d0783b */ /* 0x000e6e0000000200 */
[-C--:B--2---:R-:W-:Y:S01]  /*8370*/  HMMA.16816.F32 R4, R136, R212.reuse, R4 ;  /* 0x000000d48804723c */ /* 0x084fe20000001804 */
[----:B------:R-:W2:Y:S07]  /*8380*/  LDSM.16.M88.4 R224, [R232+0x7900] ;  /* 0x00790000e8e0783b */ /* 0x000eae0000000200 */
[C---:B---3--:R-:W-:Y:S08]  /*8390*/  HMMA.16816.F32 R8, R220.reuse, R212, R8 ;  /* 0x000000d4dc08723c */ /* 0x048ff00000001808 */
[-C--:B------:R-:W-:Y:S08]  /*83a0*/  HMMA.16816.F32 R12, R220, R214.reuse, R12 ;  /* 0x000000d6dc0c723c */ /* 0x080ff0000000180c */
[C---:B------:R-:W-:Y:S01]  /*83b0*/  HMMA.16816.F32 R16, R136.reuse, R214, R16 ;  /* 0x000000d68810723c */ /* 0x040fe20000001810 */
[----:B------:R-:W-:Y:S07]  /*83c0*/  LDSM.16.M88.4 R212, [R248] ;  /* 0x00000000f8d4783b */ /* 0x000fee0000000200 */
[-C--:B-1----:R-:W-:Y:S08]  /*83d0*/  HMMA.16816.F32 R20, R136, R208.reuse, R20 ;  /* 0x000000d08814723c */ /* 0x082ff00000001814 */
        /* <DEDUP_REMOVED lines=8> */
[----:B------:R-:W3:Y:S07]  /*8460*/  LDSM.16.M88.4 R216, [R241+0xe100] ;  /* 0x00e10000f1d8783b */ /* 0x000eee0000000200 */
[-C--:B--2---:R-:W-:Y:S08]  /*8470*/  HMMA.16816.F32 R52, R136, R224.reuse, R52 ;  /* 0x000000e08834723c */ /* 0x084ff00000001834 */
[C---:B------:R-:W-:Y:S08]  /*8480*/  HMMA.16816.F32 R56, R220.reuse, R224, R56 ;  /* 0x000000e0dc38723c */ /* 0x040ff00000001838 */
[-C--:B------:R-:W-:Y:S01]  /*8490*/  HMMA.16816.F32 R60, R220, R226.reuse, R60 ;  /* 0x000000e2dc3c723c */ /* 0x080fe2000000183c */
[----:B------:R-:W-:Y:S07]  /*84a0*/  LDSM.16.M88.4 R220, [R246] ;  /* 0x00000000f6dc783b */ /* 0x000fee0000000200 */
[----:B------:R-:W-:Y:S01]  /*84b0*/  HMMA.16816.F32 R64, R136, R226, R64 ;  /* 0x000000e28840723c */ /* 0x000fe20000001840 */
[----:B------:R-:W2:Y:S07]  /*84c0*/  LDSM.16.M88.4 R136, [R247] ;  /* 0x00000000f788783b */ /* 0x000eae0000000200 */
[-C--:B-1----:R-:W-:Y:S01]  /*84d0*/  HMMA.16816.F32 R4, R208, R212.reuse, R4 ;  /* 0x000000d4d004723c */ /* 0x082fe20000001804 */
[----:B------:R-:W1:Y:S07]  /*84e0*/  LDSM.16.M88.4 R224, [R245] ;  /* 0x00000000f5e0783b */ /* 0x000e6e0000000200 */
[C---:B---3--:R-:W-:Y:S08]  /*84f0*/  HMMA.16816.F32 R8, R216.reuse, R212, R8 ;  /* 0x000000d4d808723c */ /* 0x048ff00000001808 */
[-C--:B------:R-:W-:Y:S08]  /*8500*/  HMMA.16816.F32 R12, R216, R214.reuse, R12 ;  /* 0x000000d6d80c723c */ /* 0x080ff0000000180c */
[C---:B------:R-:W-:Y:S01]  /*8510*/  HMMA.16816.F32 R16, R208.reuse, R214, R16 ;  /* 0x000000d6d010723c */ /* 0x040fe20000001810 */
[----:B------:R-:W-:Y:S07]  /*8520*/  LDSM.16.M88.4 R212, [R238+0x6100] ;  /* 0x00610000eed4783b */ /* 0x000fee0000000200 */
[-C--:B--2---:R-:W-:Y:S08]  /*8530*/  HMMA.16816.F32 R20, R208, R136.reuse, R20 ;  /* 0x00000088d014723c */ /* 0x084ff00000001814 */
        /* <DEDUP_REMOVED lines=12> */
[----:B------:R-:W1:Y:S07]  /*8600*/  LDSM.16.M88.4 R216, [R238+0x6900] ;  /* 0x00690000eed8783b */ /* 0x000e6e0000000200 */
[----:B------:R-:W-:Y:S01]  /*8610*/  HMMA.16816.F32 R64, R208, R226, R64 ;  /* 0x000000e2d040723c */ /* 0x000fe20000001840 */
[----:B------:R-:W4:Y:S07]  /*8620*/  LDSM.16.M88.4 R208, [R238+0x7100] ;  /* 0x00710000eed0783b */ /* 0x000f2e0000000200 */
[-C--:B--2---:R-:W-:Y:S01]  /*8630*/  HMMA.16816.F32 R4, R136, R212.reuse, R4 ;  /* 0x000000d48804723c */ /* 0x084fe20000001804 */
[----:B------:R-:W2:Y:S07]  /*8640*/  LDSM.16.M88.4 R224, [R238+0x7900] ;  /* 0x00790000eee0783b */ /* 0x000eae0000000200 */
[C---:B---3--:R-:W-:Y:S08]  /*8650*/  HMMA.16816.F32 R8, R220.reuse, R212, R8 ;  /* 0x000000d4dc08723c */ /* 0x048ff00000001808 */
[-C--:B------:R-:W-:Y:S08]  /*8660*/  HMMA.16816.F32 R12, R220, R214.reuse, R12 ;  /* 0x000000d6dc0c723c */ /* 0x080ff0000000180c */
[C---:B------:R-:W-:Y:S01]  /*8670*/  HMMA.16816.F32 R16, R136.reuse, R214, R16 ;  /* 0x000000d68810723c */ /* 0x040fe20000001810 */
[----:B------:R-:W-:Y:S07]  /*8680*/  LDSM.16.M88.4 R212, [R242+0xc100] ;  /* 0x00c10000f2d4783b */ /* 0x000fee0000000200 */
[-C--:B-1----:R-:W-:Y:S08]  /*8690*/  HMMA.16816.F32 R20, R136, R216.reuse, R20 ;  /* 0x000000d88814723c */ /* 0x082ff00000001814 */
[C---:B------:R-:W-:Y:S08]  /*86a0*/  HMMA.16816.F32 R24, R220.reuse, R216, R24 ;  /* 0x000000d8dc18723c */ /* 0x040ff00000001818 */
[-C--:B------:R-:W-:Y:S08]  /*86b0*/  HMMA.16816.F32 R28, R220, R218.reuse, R28 ;  /* 0x000000dadc1c723c */ /* 0x080ff0000000181c */
[C---:B------:R-:W-:Y:S01]  /*86c0*/  HMMA.16816.F32 R32, R136.reuse, R218, R32 ;  /* 0x000000da8820723c */ /* 0x040fe20000001820 */
[----:B------:R-:W1:Y:S07]  /*86d0*/  LDSM.16.M88.4 R216, [R237+0x2000] ;  /* 0x00200000edd8783b */ /* 0x000e6e0000000200 */
[-C--:B----4-:R-:W-:Y:S08]  /*86e0*/  HMMA.16816.F32 R36, R136, R208.reuse, R36 ;  /* 0x000000d08824723c */ /* 0x090ff00000001824 */
[C---:B------:R-:W-:Y:S08]  /*86f0*/  HMMA.16816.F32 R40, R220.reuse, R208, R40 ;  /* 0x000000d0dc28723c */ /* 0x040ff00000001828 */
[-C--:B------:R-:W-:Y:S08]  /*8700*/  HMMA.16816.F32 R44, R220, R210.reuse, R44 ;  /* 0x000000d2dc2c723c */ /* 0x080ff0000000182c */
[C---:B------:R-:W-:Y:S01]  /*8710*/  HMMA.16816.F32 R48, R136.reuse, R210, R48 ;  /* 0x000000d28830723c */ /* 0x040fe20000001830 */
[----:B------:R-:W3:Y:S07]  /*8720*/  LDSM.16.M88.4 R208, [R244+0xe100] ;  /* 0x00e10000f4d0783b */ /* 0x000eee0000000200 */
[-C--:B--2---:R-:W-:Y:S08]  /*8730*/  HMMA.16816.F32 R52, R136, R224.reuse, R52 ;  /* 0x000000e08834723c */ /* 0x084ff00000001834 */
[C---:B------:R-:W-:Y:S08]  /*8740*/  HMMA.16816.F32 R56, R220.reuse, R224, R56 ;  /* 0x000000e0dc38723c */ /* 0x040ff00000001838 */
[-C--:B------:R-:W-:Y:S08]  /*8750*/  HMMA.16816.F32 R60, R220, R226.reuse, R60 ;  /* 0x000000e2dc3c723c */ /* 0x080ff0000000183c */
[----:B------:R-:W-:Y:S08]  /*8760*/  HMMA.16816.F32 R64, R136, R226, R64 ;  /* 0x000000e28840723c */ /* 0x000ff00000001840 */
[-C--:B-1----:R-:W-:Y:S08]  /*8770*/  HMMA.16816.F32 R4, R212, R216.reuse, R4 ;  /* 0x000000d8d404723c */ /* 0x082ff00000001804 */
[C---:B---3--:R-:W-:Y:S08]  /*8780*/  HMMA.16816.F32 R8, R208.reuse, R216, R8 ;  /* 0x000000d8d008723c */ /* 0x048ff00000001808 */
[-C--:B------:R-:W-:Y:S08]  /*8790*/  HMMA.16816.F32 R12, R208, R218.reuse, R12 ;  /* 0x000000dad00c723c */ /* 0x080ff0000000180c */
        /* <DEDUP_REMOVED lines=16> */
[----:B------:R-:W-:Y:S05]  /*88a0*/  FMUL.FTZ R14, R14, c[0x0][0x320] ;  /* 0x0000c8000e0e7a20 */ /* 0x000fea0000410000 */
[----:B------:R1:W-:Y:S10]  /*88b0*/  MUFU.TANH R223, R7 ;  /* 0x0000000700df7308 */ /* 0x0003f40000002400 */
[----:B------:R-:W-:Y:S10]  /*88c0*/  MUFU.TANH R222, R8 ;  /* 0x0000000800de7308 */ /* 0x000ff40000002400 */
[----:B------:R-:W-:Y:S01]  /*88d0*/  MUFU.TANH R225, R9 ;  /* 0x0000000900e17308 */ /* 0x000fe20000002400 */
[----:B-1----:R-:W1:Y:S09]  /*88e0*/  LDSM.16.M88.4 R4, [R237+0x2800] ;  /* 0x00280000ed04783b */ /* 0x002e720000000200 */
[----:B------:R-:W-:Y:S10]  /*88f0*/  MUFU.TANH R220, R10 ;  /* 0x0000000a00dc7308 */ /* 0x000ff40000002400 */
[----:B------:R2:W-:Y:S10]  /*8900*/  MUFU.TANH R226, R11 ;  /* 0x0000000b00e27308 */ /* 0x0005f40000002400 */
[----:B------:R3:W-:Y:S10]  /*8910*/  MUFU.TANH R219, R15 ;  /* 0x0000000f00db7308 */ /* 0x0007f40000002400 */
[----:B------:R4:W-:Y:S01]  /*8920*/  MUFU.TANH R142, R16 ;  /* 0x00000010008e7308 */ /* 0x0009e20000002400 */
[----:B--2---:R-:W2:Y:S01]  /*8930*/  LDSM.16.M88.4 R8, [R237+0x3000] ;  /* 0x00300000ed08783b */ /* 0x004ea20000000200 */
[-C--:B-1----:R-:W-:Y:S08]  /*8940*/  HMMA.16816.F32 R20, R212, R4.reuse, R20 ;  /* 0x00000004d414723c */ /* 0x082ff00000001814 */
[----:B------:R-:W-:Y:S01]  /*8950*/  MUFU.TANH R218, R12 ;  /* 0x0000000c00da7308 */ /* 0x000fe20000002400 */
[C---:B------:R-:W-:Y:S04]  /*8960*/  HMMA.16816.F32 R24, R208.reuse, R4, R24 ;  /* 0x00000004d018723c */ /* 0x040fe80000001818 */
[----:B---3--:R-:W-:Y:S02]  /*8970*/  FMUL.FTZ R15, R17, c[0x0][0x320] ;  /* 0x0000c800110f7a20 */ /* 0x008fe40000410000 */
[----:B------:R-:W-:Y:S03]  /*8980*/  FMUL.FTZ R17, R19, c[0x0][0x320] ;  /* 0x0000c80013117a20 */ /* 0x000fe60000410000 */
[----:B------:R-:W-:Y:S01]  /*8990*/  MUFU.TANH R217, R13 ;  /* 0x0000000d00d97308 */ /* 0x000fe20000002400 */
[-C--:B------:R-:W-:Y:S03]  /*89a0*/  HMMA.16816.F32 R28, R208, R6.reuse, R28 ;  /* 0x00000006d01c723c */ /* 0x080fe6000000181c */
[----:B----4-:R-:W-:Y:S05]  /*89b0*/  FMUL.FTZ R16, R18, c[0x0][0x320] ;  /* 0x0000c80012107a20 */ /* 0x010fea0000410000 */
[C---:B------:R-:W-:Y:S01]  /*89c0*/  HMMA.16816.F32 R32, R212.reuse, R6, R32 ;  /* 0x00000006d420723c */ /* 0x040fe20000001820 */
[----:B------:R-:W-:Y:S01]  /*89d0*/  MUFU.TANH R224, R14 ;  /* 0x0000000e00e07308 */ /* 0x000fe20000002400 */
[----:B------:R-:W1:Y:S01]  /*89e0*/  LDSM.16.M88.4 R4, [R237+0x3800] ;  /* 0x00380000ed04783b */ /* 0x000e620000000200 */
[----:B------:R-:W-:Y:S04]  /*89f0*/  DEPBAR.LE SB0, 0x0 ;  /* 0x000080000000791a */ /* 0x000fe80000000000 */
[----:B------:R-:W-:Y:S02]  /*8a00*/  FMUL.FTZ R20, R20, c[0x0][0x320] ;  /* 0x0000c80014147a20 */ /* 0x000fe40000410000 */
[----:B------:R-:W-:Y:S02]  /*8a10*/  FMUL.FTZ R21, R21, c[0x0][0x320] ;  /* 0x0000c80015157a20 */ /* 0x000fe40000410000 */
[----:B------:R-:W3:Y:S01]  /*8a20*/  MUFU.TANH R0, R20 ;  /* 0x0000001400007308 */ /* 0x000ee20000002400 */
[----:B------:R-:W-:Y:S01]  /*8a30*/  BAR.SYNC.DEFER_BLOCKING 0x0 ;  /* 0x0000000000007b1d */ /* 0x000fe20000010000 */
[----:B------:R-:W-:Y:S02]  /*8a40*/  FMUL.FTZ R22, R22, c[0x0][0x320] ;  /* 0x0000c80016167a20 */ /* 0x000fe40000410000 */
[----:B------:R-:W-:Y:S01]  /*8a50*/  FMUL.FTZ R24, R24, c[0x0][0x320] ;  /* 0x0000c80018187a20 */ /* 0x000fe20000410000 */
[-C--:B--2---:R-:W-:Y:S05]  /*8a60*/  HMMA.16816.F32 R36, R212, R8.reuse, R36 ;  /* 0x00000008d424723c */ /* 0x084fea0000001824 */
[----:B------:R-:W2:Y:S01]  /*8a70*/  MUFU.TANH R2, R21 ;  /* 0x0000001500027308 */ /* 0x000ea20000002400 */
[----:B------:R-:W-:Y:S02]  /*8a80*/  FMUL.FTZ R23, R23, c[0x0][0x320] ;  /* 0x0000c80017177a20 */ /* 0x000fe40000410000 */
[----:B------:R-:W-:Y:S01]  /*8a90*/  FMUL.FTZ R32, R32, c[0x0][0x320] ;  /* 0x0000c80020207a20 */ /* 0x000fe20000410000 */
[C---:B------:R-:W-:Y:S04]  /*8aa0*/  HMMA.16816.F32 R40, R208.reuse, R8, R40 ;  /* 0x00000008d028723c */ /* 0x040fe80000001828 */
[----:B------:R-:W-:Y:S02]  /*8ab0*/  FMUL.FTZ R33, R33, c[0x0][0x320] ;  /* 0x0000c80021217a20 */ /* 0x000fe40000410000 */
[----:B------:R-:W-:Y:S01]  /*8ac0*/  MUFU.TANH R15, R15 ;  /* 0x0000000f000f7308 */ /* 0x000fe20000002400 */
[----:B------:R-:W-:Y:S01]  /*8ad0*/  FMUL.FTZ R25, R25, c[0x0][0x320] ;  /* 0x0000c80019197a20 */ /* 0x000fe20000410000 */
[-C--:B------:R-:W-:Y:S01]  /*8ae0*/  HMMA.16816.F32 R44, R208, R10.reuse, R44 ;  /* 0x0000000ad02c723c */ /* 0x080fe2000000182c */
[----:B---3--:R3:W-:Y:S03]  /*8af0*/  STL [R1+0x24], R0 ;  /* 0x0000240001007387 */ /* 0x0087e60000100800 */
[----:B------:R-:W-:Y:S02]  /*8b00*/  FMUL.FTZ R26, R26, c[0x0][0x320] ;  /* 0x0000c8001a1a7a20 */ /* 0x000fe40000410000 */
[----:B------:R-:W-:Y:S02]  /*8b10*/  FMUL.FTZ R27, R27, c[0x0][0x320] ;  /* 0x0000c8001b1b7a20 */ /* 0x000fe40000410000 */
[----:B------:R-:W-:Y:S01]  /*8b20*/  MUFU.TANH R16, R16 ;  /* 0x0000001000107308 */ /* 0x000fe20000002400 */
[C---:B------:R-:W-:Y:S01]  /*8b30*/  HMMA.16816.F32 R48, R212.reuse, R10, R48 ;  /* 0x0000000ad430723c */ /* 0x040fe20000001830 */
[----:B--2---:R-:W-:Y:S03]  /*8b40*/  STL [R1+0x20], R2 ;  /* 0x0000200201007387 */ /* 0x004fe60000100800 */
[----:B------:R-:W-:Y:S02]  /*8b50*/  FMUL.FTZ R28, R28, c[0x0][0x320] ;  /* 0x0000c8001c1c7a20 */ /* 0x000fe40000410000 */
[----:B------:R-:W-:Y:S02]  /*8b60*/  FMUL.FTZ R29, R29, c[0x0][0x320] ;  /* 0x0000c8001d1d7a20 */ /* 0x000fe40000410000 */
[-C--:B-1----:R-:W-:Y:S01]  /*8b70*/  HMMA.16816.F32 R52, R212, R4.reuse, R52 ;  /* 0x00000004d434723c */ /* 0x082fe20000001834 */
[----:B------:R-:W-:Y:S03]  /*8b80*/  MUFU.TANH R17, R17 ;  /* 0x0000001100117308 */ /* 0x000fe60000002400 */
[----:B------:R-:W-:Y:S02]  /*8b90*/  FMUL.FTZ R30, R30, c[0x0][0x320] ;  /* 0x0000c8001e1e7a20 */ /* 0x000fe40000410000 */
[----:B------:R-:W-:Y:S02]  /*8ba0*/  FMUL.FTZ R31, R31, c[0x0][0x320] ;  /* 0x0000c8001f1f7a20 */ /* 0x000fe40000410000 */
[C---:B------:R-:W-:Y:S03]  /*8bb0*/  HMMA.16816.F32 R56, R208.reuse, R4, R56 ;  /* 0x00000004d038723c */ /* 0x040fe60000001838 */
[----:B---3--:R-:W1:Y:S01]  /*8bc0*/  MUFU.TANH R0, R22 ;  /* 0x0000001600007308 */ /* 0x008e620000002400 */
[----:B------:R-:W-:Y:S02]  /*8bd0*/  FMUL.FTZ R34, R34, c[0x0][0x320] ;  /* 0x0000c80022227a20 */ /* 0x000fe40000410000 */
[----:B------:R-:W-:Y:S02]  /*8be0*/  FMUL.FTZ R42, R42, c[0x0][0x320] ;  /* 0x0000c8002a2a7a20 */ /* 0x000fe40000410000 */
[-C--:B------:R-:W-:Y:S04]  /*8bf0*/  HMMA.16816.F32 R60, R208, R6.reuse, R60 ;  /* 0x00000006d03c723c */ /* 0x080fe8000000183c */
[----:B------:R-:W-:Y:S01]  /*8c00*/  FMUL.FTZ R44, R44, c[0x0][0x320] ;  /* 0x0000c8002c2c7a20 */ /* 0x000fe20000410000 */
[----:B------:R-:W-:Y:S01]  /*8c10*/  MUFU.TANH R22, R23 ;  /* 0x0000001700167308 */ /* 0x000fe20000002400 */
[----:B------:R-:W-:Y:S02]  /*8c20*/  FMUL.FTZ R45, R45, c[0x0][0x320] ;  /* 0x0000c8002d2d7a20 */ /* 0x000fe40000410000 */
[----:B------:R-:W-:Y:S04]  /*8c30*/  HMMA.16816.F32 R64, R212, R6, R64 ;  /* 0x00000006d440723c */ /* 0x000fe80000001840 */
[----:B------:R-:W-:Y:S02]  /*8c40*/  FMUL.FTZ R46, R46, c[0x0][0x320] ;  /* 0x0000c8002e2e7a20 */ /* 0x000fe40000410000 */
[----:B------:R-:W-:Y:S01]  /*8c50*/  FMUL.FTZ R48, R48, c[0x0][0x320] ;  /* 0x0000c80030307a20 */ /* 0x000fe20000410000 */
[----:B------:R-:W-:Y:S01]  /*8c60*/  MUFU.TANH R21, R25 ;  /* 0x0000001900157308 */ /* 0x000fe20000002400 */
[----:B------:R-:W-:Y:S01]  /*8c70*/  FMUL.FTZ R50, R50, c[0x0][0x320] ;  /* 0x0000c80032327a20 */ /* 0x000fe20000410000 */
[----:B-1----:R1:W-:Y:S03]  /*8c80*/  STL [R1+0x1c], R0 ;  /* 0x00001c0001007387 */ /* 0x0023e60000100800 */
        /* <DEDUP_REMOVED lines=29> */
[----:B------:R-:W-:Y:S01]  /*8e60*/  FMUL.FTZ R66, R66, c[0x0][0x320] ;  /* 0x0000c80042427a20 */ /* 0x000fe20000410000 */
[----:B-1----:R1:W-:Y:S01]  /*8e70*/  STL [R1+0x28], R0 ;  /* 0x0000280001007387 */ /* 0x0023e20000100800 */
[----:B------:R-:W-:Y:S05]  /*8e80*/  FMUL.FTZ R67, R67, c[0x0][0x320] ;  /* 0x0000c80043437a20 */ /* 0x000fea0000410000 */
[----:B------:R-:W-:Y:S10]  /*8e90*/  MUFU.TANH R26, R30 ;  /* 0x0000001e001a7308 */ /* 0x000ff40000002400 */
[----:B------:R-:W-:Y:S10]  /*8ea0*/  MUFU.TANH R19, R31 ;  /* 0x0000001f00137308 */ /* 0x000ff40000002400 */
[----:B-1----:R-:W1:Y:S10]  /*8eb0*/  MUFU.TANH R0, R32 ;  /* 0x0000002000007308 */ /* 0x002e740000002400 */
[----:B------:R-:W-:Y:S10]  /*8ec0*/  MUFU.TANH R28, R34 ;  /* 0x00000022001c7308 */ /* 0x000ff40000002400 */
[----:B------:R-:W-:Y:S01]  /*8ed0*/  MUFU.TANH R23, R35 ;  /* 0x0000002300177308 */ /* 0x000fe20000002400 */
[----:B-1----:R1:W-:Y:S09]  /*8ee0*/  STL [R1], R0 ;  /* 0x0000000001007387 */ /* 0x0023f20000100800 */
[----:B------:R-:W-:Y:S10]  /*8ef0*/  MUFU.TANH R32, R36 ;  /* 0x0000002400207308 */ /* 0x000ff40000002400 */
[----:B------:R-:W-:Y:S10]  /*8f00*/  MUFU.TANH R31, R37 ;  /* 0x00000025001f7308 */ /* 0x000ff40000002400 */
[----:B-1----:R-:W1:Y:S10]  /*8f10*/  MUFU.TANH R0, R33 ;  /* 0x0000002100007308 */ /* 0x002e740000002400 */
[----:B------:R2:W3:Y:S10]  /*8f20*/  MUFU.TANH R20, R38 ;  /* 0x0000002600147308 */ /* 0x0004f40000002400 */
[----:B------:R2:W4:Y:S01]  /*8f30*/  MUFU.TANH R29, R39 ;  /* 0x00000027001d7308 */ /* 0x0005220000002400 */
[----:B-1----:R1:W-:Y:S09]  /*8f40*/  STL [R1+0x8], R0 ;  /* 0x0000080001007387 */ /* 0x0023f20000100800 */
[----:B------:R2:W2:Y:S10]  /*8f50*/  MUFU.TANH R25, R40 ;  /* 0x0000002800197308 */ /* 0x0004b40000002400 */
[----:B------:R2:W2:Y:S01]  /*8f60*/  MUFU.TANH R24, R41 ;  /* 0x0000002900187308 */ /* 0x0004a20000002400 */
[----:B-1----:R-:W-:Y:S09]  /*8f70*/  FMUL.FTZ R0, R63, c[0x0][0x320] ;  /* 0x0000c8003f007a20 */ /* 0x002ff20000410000 */
        /* <DEDUP_REMOVED lines=27> */
.L_x_154:
[----:B------:R-:W2:Y:S01]  /*9130*/  LDL.LU R41, [R1+0x20] ;  /* 0x0000200001297983 */ /* 0x000ea20000300800 */
[----:B------:R-:W-:Y:S01]  /*9140*/  FMNMX.FTZ R0, R143, R3, !PT ;  /* 0x000000038f007209 */ /* 0x000fe20007810000 */
[----:B------:R-:W-:Y:S01]  /*9150*/  IMAD.MOV.U32 R47, RZ, RZ, R139 ;  /* 0x000000ffff2f7224 */ /* 0x000fe200078e008b */
[----:B------:R-:W-:Y:S01]  /*9160*/  FMNMX.FTZ R2, R222, R140, !PT ;  /* 0x0000008cde027209 */ /* 0x000fe20007810000 */
[----:B------:R-:W3:Y:S01]  /*9170*/  LDL.LU R40, [R1+0x24] ;  /* 0x0000240001287983 */ /* 0x000ee20000300800 */
[----:B------:R-:W-:Y:S01]  /*9180*/  FMNMX.FTZ R0, R221, R0, !PT ;  /* 0x00000000dd007209 */ /* 0x000fe20007810000 */
[----:B------:R-:W-:Y:S01]  /*9190*/  UISETP.GT.AND UP0, UPT, UR6, UR7, UPT ;  /* 0x000000070600728c */ /* 0x000fe2000bf04270 */
[----:B------:R-:W-:Y:S01]  /*91a0*/  FMNMX.FTZ R2, R225, R2, !PT ;  /* 0x00000002e1027209 */ /* 0x000fe20007810000 */
[----:B------:R-:W4:Y:S01]  /*91b0*/  LDL.LU R43, [R1] ;  /* 0x00000000012b7983 */ /* 0x000f220000300800 */
[----:B------:R-:W-:Y:S01]  /*91c0*/  FMNMX.FTZ R0, R142, R0, !PT ;  /* 0x000000008e007209 */ /* 0x000fe20007810000 */
[----:B------:R-:W-:Y:S01]  /*91d0*/  UIADD3 UR6, UR6, -0x1, URZ ;  /* 0xffffffff06067890 */ /* 0x000fe2000fffe03f */
[----:B------:R-:W-:Y:S01]  /*91e0*/  FMNMX.FTZ R2, R218, R2, !PT ;  /* 0x00000002da027209 */ /* 0x000fe20007810000 */
[----:B------:R-:W2:Y:S01]  /*91f0*/  LDL.LU R49, [R1+0x8] ;  /* 0x0000080001317983 */ /* 0x000ea20000300800 */
[----:B------:R-:W-:Y:S02]  /*9200*/  FMNMX.FTZ R0, R15, R0, !PT ;  /* 0x000000000f007209 */ /* 0x000fe40007810000 */
[----:B------:R-:W-:Y:S01]  /*9210*/  FMNMX.FTZ R2, R217, R2, !PT ;  /* 0x00000002d9027209 */ /* 0x000fe20007810000 */
[----:B------:R-:W-:Y:S01]  /*9220*/  STL [R1+0x7c], R248 ;  /* 0x00007cf801007387 */ /* 0x000fe20000100800 */
[----:B-1----:R-:W-:Y:S02]  /*9230*/  MOV R35, R138 ;  /* 0x0000008a00237202 */ /* 0x002fe40000000f00 */
[----:B------:R-:W-:Y:S01]  /*9240*/  FMNMX.FTZ R4, R216, R132, !PT ;  /* 0x00000084d8047209 */ /* 0x000fe20007810000 */
[----:B------:R-:W-:Y:S01]  /*9250*/  STL [R1+0x78], R247 ;  /* 0x000078f701007387 */ /* 0x000fe20000100800 */
[----:B------:R-:W-:Y:S02]  /*9260*/  FMNMX.FTZ R5, R220, R141, !PT ;  /* 0x0000008ddc057209 */ /* 0x000fe40007810000 */
        /* <DEDUP_REMOVED lines=8> */
[----:B------:R-:W-:Y:S02]  /*92f0*/  MOV R52, R28 ;  /* 0x0000001c00347202 */ /* 0x000fe40000000f00 */
[----:B------:R-:W-:Y:S01]  /*9300*/  MOV R53, R134 ;  /* 0x0000008600357202 */ /* 0x000fe20000000f00 */
[----:B------:R-:W-:Y:S01]  /*9310*/  STL [R1+0x68], R243 ;  /* 0x000068f301007387 */ /* 0x000fe20000100800 */
[----:B------:R-:W-:Y:S02]  /*9320*/  FMNMX.FTZ R5, R219, R5, !PT ;  /* 0x00000005db057209 */ /* 0x000fe40007810000 */
[----:B------:R-:W-:Y:S01]  /*9330*/  MOV R54, R23 ;  /* 0x0000001700367202 */ /* 0x000fe20000000f00 */
[----:B------:R1:W-:Y:S01]  /*9340*/  STL [R1+0x64], R242 ;  /* 0x000064f201007387 */ /* 0x0003e20000100800 */
[----:B------:R-:W-:Y:S02]  /*9350*/  MOV R55, R133 ;  /* 0x0000008500377202 */ /* 0x000fe40000000f00 */
[----:B------:R-:W-:Y:S01]  /*9360*/  FMNMX.FTZ R5, R53, R5, !PT ;  /* 0x0000000535057209 */ /* 0x000fe20007810000 */
[----:B------:R-:W-:Y:S01]  /*9370*/  LDSM.16.MT88.4 R36, [R234+0x100] ;  /* 0x00010000ea24783b */ /* 0x000fe20000004200 */
[----:B------:R-:W-:Y:S02]  /*9380*/  MOV R56, R20 ;  /* 0x0000001400387202 */ /* 0x000fe40000000f00 */
[----:B------:R-:W-:Y:S02]  /*9390*/  FMNMX.FTZ R5, R55, R5, !PT ;  /* 0x0000000537057209 */ /* 0x000fe40007810000 */
[----:B------:R-:W-:Y:S02]  /*93a0*/  PLOP3.LUT P2, PT, PT, PT, UP0, 0x80, 0x0 ;  /* 0x000000000000781c */ /* 0x000fe40003f4f008 */
[----:B------:R-:W-:Y:S01]  /*93b0*/  FMNMX.FTZ R5, R26, R5, !PT ;  /* 0x000000051a057209 */ /* 0x000fe20007810000 */
[----:B------:R-:W0:Y:S03]  /*93c0*/  LDGDEPBAR ;  /* 0x00000000000079af */ /* 0x000e260000000000 */
[----:B------:R-:W-:Y:S04]  /*93d0*/  FMNMX.FTZ R5, R19, R5, !PT ;  /* 0x0000000513057209 */ /* 0x000fe80007810000 */
[----:B------:R-:W-:Y:S01]  /*93e0*/  FMNMX.FTZ R5, R30, R5, !PT ;  /* 0x000000051e057209 */ /* 0x000fe20007810000 */
[----:B-1----:R-:W2:Y:S04]  /*93f0*/  LDL.LU R242, [R1+0x1c] ;  /* 0x00001c0001f27983 */ /* 0x002ea80000300800 */
[----:B------:R1:W-:Y:S04]  /*9400*/  STL [R1+0x60], R241 ;  /* 0x000060f101007387 */ /* 0x0003e80000100800 */
[----:B-1----:R-:W2:Y:S04]  /*9410*/  LDL.LU R241, [R1+0x28] ;  /* 0x0000280001f17983 */ /* 0x002ea80000300800 */
[----:B------:R1:W-:Y:S04]  /*9420*/  STL [R1+0x5c], R240 ;  /* 0x00005cf001007387 */ /* 0x0003e80000100800 */
[----:B------:R-:W-:Y:S04]  /*9430*/  STL [R1+0x58], R239 ;  /* 0x000058ef01007387 */ /* 0x000fe80000100800 */
[----:B------:R1:W-:Y:S04]  /*9440*/  STL [R1+0x54], R238 ;  /* 0x000054ee01007387 */ /* 0x0003e80000100800 */
[----:B------:R1:W-:Y:S04]  /*9450*/  STL [R1+0x50], R237 ;  /* 0x000050ed01007387 */ /* 0x0003e80000100800 */
[----:B------:R1:W-:Y:S02]  /*9460*/  STL [R1+0x4c], R232 ;  /* 0x00004ce801007387 */ /* 0x0003e40000100800 */
[----:B-1----:R-:W-:Y:S02]  /*9470*/  MOV R240, R27 ;  /* 0x0000001b00f07202 */ /* 0x002fe40000000f00 */
[----:B------:R-:W-:Y:S02]  /*9480*/  MOV R238, R22 ;  /* 0x0000001600ee7202 */ /* 0x000fe40000000f00 */
[----:B------:R-:W-:Y:S02]  /*9490*/  MOV R237, R21 ;  /* 0x0000001500ed7202 */ /* 0x000fe40000000f00 */
[----:B------:R-:W-:Y:S01]  /*94a0*/  LDSM.16.MT88.4 R20, [R233+0x100] ;  /* 0x00010000e914783b */ /* 0x000fe20000004200 */
[----:B------:R-:W-:Y:S02]  /*94b0*/  MOV R232, R137 ;  /* 0x0000008900e87202 */ /* 0x000fe40000000f00 */
[----:B--2---:R-:W-:Y:S02]  /*94c0*/  FMNMX.FTZ R2, R241, R2, !PT ;  /* 0x00000002f1027209 */ /* 0x004fe40007810000 */
[----:B---3--:R-:W-:Y:S02]  /*94d0*/  FMNMX.FTZ R0, R40, R0, !PT ;  /* 0x0000000028007209 */ /* 0x008fe40007810000 */
[----:B------:R-:W-:Y:S02]  /*94e0*/  FMNMX.FTZ R2, R237, R2, !PT ;  /* 0x00000002ed027209 */ /* 0x000fe40007810000 */
[----:B------:R-:W-:Y:S02]  /*94f0*/  FMNMX.FTZ R0, R41, R0, !PT ;  /* 0x0000000029007209 */ /* 0x000fe40007810000 */
[----:B------:R-:W-:Y:S02]  /*9500*/  FMNMX.FTZ R2, R240, R2, !PT ;  /* 0x00000002f0027209 */ /* 0x000fe40007810000 */
[----:B----4-:R-:W-:Y:S02]  /*9510*/  FMNMX.FTZ R0, R43, R0, !PT ;  /* 0x000000002b007209 */ /* 0x010fe40007810000 */
        /* <DEDUP_REMOVED lines=20> */
[----:B------:R-:W1:Y:S03]  /*9660*/  SHFL.BFLY PT, R7, R0, 0x2, 0x1f ;  /* 0x0c401f0000077f89 */ /* 0x000e6600000e0000 */
[----:B------:R-:W-:Y:S04]  /*9670*/  FMNMX.FTZ R4, R52, R4, !PT ;  /* 0x0000000434047209 */ /* 0x000fe80007810000 */
[----:B------:R-:W-:Y:S01]  /*9680*/  FMNMX.FTZ R4, R54, R4, !PT ;  /* 0x0000000436047209 */ /* 0x000fe20007810000 */
[----:B------:R-:W2:Y:S03]  /*9690*/  SHFL.BFLY PT, R137, R2, 0x2, 0x1f ;  /* 0x0c401f0002897f89 */ /* 0x000ea600000e0000 */
[----:B------:R-:W-:Y:S04]  /*96a0*/  FMNMX.FTZ R4, R56, R4, !PT ;  /* 0x0000000438047209 */ /* 0x000fe80007810000 */
[----:B------:R-:W-:Y:S04]  /*96b0*/  FMNMX.FTZ R4, R29, R4, !PT ;  /* 0x000000041d047209 */ /* 0x000fe80007810000 */
[----:B------:R-:W-:Y:S04]  /*96c0*/  FMNMX.FTZ R4, R46, R4, !PT ;  /* 0x000000042e047209 */ /* 0x000fe80007810000 */
[----:B------:R-:W-:Y:S02]  /*96d0*/  FMNMX.FTZ R4, R45, R4, !PT ;  /* 0x000000042d047209 */ /* 0x000fe40007810000 */
[----:B-1----:R-:W-:Y:S02]  /*96e0*/  FMNMX.FTZ R0, R0, R7, !PT ;  /* 0x0000000700007209 */ /* 0x002fe40007810000 */
[----:B------:R-:W-:Y:S03]  /*96f0*/  FMNMX.FTZ R4, R252, R4, !PT ;  /* 0x00000004fc047209 */ /* 0x000fe60007810000 */
[----:B------:R-:W1:Y:S01]  /*9700*/  SHFL.BFLY PT, R139, R0, 0x1, 0x1f ;  /* 0x0c201f00008b7f89 */ /* 0x000e6200000e0000 */
[----:B------:R-:W-:Y:S02]  /*9710*/  FMNMX.FTZ R4, R231, R4, !PT ;  /* 0x00000004e7047209 */ /* 0x000fe40007810000 */
[----:B--2---:R-:W-:Y:S02]  /*9720*/  FMNMX.FTZ R137, R2, R137, !PT ;  /* 0x0000008902897209 */ /* 0x004fe40007810000 */
[----:B------:R-:W-:Y:S02]  /*9730*/  FMNMX.FTZ R2, R18, R5, !PT ;  /* 0x0000000512027209 */ /* 0x000fe40007810000 */
[----:B------:R-:W-:Y:S01]  /*9740*/  FMNMX.FTZ R4, R214, R4, !PT ;  /* 0x00000004d6047209 */ /* 0x000fe20007810000 */
[----:B------:R-:W2:Y:S01]  /*9750*/  SHFL.BFLY PT, R5, R137, 0x1, 0x1f ;  /* 0x0c201f0089057f89 */ /* 0x000ea200000e0000 */
[----:B------:R-:W-:Y:S02]  /*9760*/  FMNMX.FTZ R2, R42, R2, !PT ;  /* 0x000000022a027209 */ /* 0x000fe40007810000 */
[----:B------:R-:W-:Y:S02]  /*9770*/  FMNMX.FTZ R4, R213, R4, !PT ;  /* 0x00000004d5047209 */ /* 0x000fe40007810000 */
[----:B------:R-:W-:Y:S03]  /*9780*/  FMNMX.FTZ R2, R33, R2, !PT ;  /* 0x0000000221027209 */ /* 0x000fe60007810000 */
[----:B------:R-:W3:Y:S01]  /*9790*/  SHFL.BFLY PT, R6, R4, 0x2, 0x1f ;  /* 0x0c401f0004067f89 */ /* 0x000ee200000e0000 */
[----:B-1----:R-:W-:Y:S05]  /*97a0*/  FMNMX.FTZ R139, R0, R139, !PT ;  /* 0x0000008b008b7209 */ /* 0x002fea0007810000 */
[C---:B------:R-:W-:Y:S01]  /*97b0*/  FADD.FTZ R0, -R139.reuse, R3 ;  /* 0x000000038b007221 */ /* 0x040fe20000010100 */
[----:B------:R-:W-:Y:S01]  /*97c0*/  FMNMX.FTZ R3, R34, R2, !PT ;  /* 0x0000000222037209 */ /* 0x000fe20007810000 */
[----:B------:R-:W-:Y:S01]  /*97d0*/  FMUL.FTZ R208, R139, c[0x0][0x2d0] ;  /* 0x0000b4008bd07a20 */ /* 0x000fe20000410000 */
[----:B--2---:R-:W-:Y:S01]  /*97e0*/  FMNMX.FTZ R137, R137, R5, !PT ;  /* 0x0000000589897209 */ /* 0x004fe20007810000 */
[----:B------:R-:W-:Y:S01]  /*97f0*/  FMUL.FTZ R2, R0, c[0x0][0x2d0] ;  /* 0x0000b40000027a20 */ /* 0x000fe20000410000 */
[----:B------:R-:W-:Y:S01]  /*9800*/  FMNMX.FTZ R0, R44, R3, !PT ;  /* 0x000000032c007209 */ /* 0x000fe20007810000 */
[--C-:B------:R-:W-:Y:S02]  /*9810*/  FFMA.FTZ R212, R212, c[0x0][0x2d0], -R208.reuse ;  /* 0x0000b400d4d47a23 */ /* 0x100fe400000108d0 */
[----:B------:R-:W1:Y:S01]  /*9820*/  MUFU.EX2 R134, R2 ;  /* 0x0000000200867308 */ /* 0x000e620000000800 */
[----:B------:R-:W-:Y:S01]  /*9830*/  FMNMX.FTZ R0, R136, R0, !PT ;  /* 0x0000000088007209 */ /* 0x000fe20007810000 */
[----:B------:R-:W-:Y:S01]  /*9840*/  FMUL.FTZ R210, R137, c[0x0][0x2d0] ;  /* 0x0000b40089d27a20 */ /* 0x000fe20000410000 */
[----:B---3--:R-:W-:Y:S01]  /*9850*/  FMNMX.FTZ R4, R4, R6, !PT ;  /* 0x0000000604047209 */ /* 0x008fe20007810000 */
[--C-:B------:R-:W-:Y:S01]  /*9860*/  FFMA.FTZ R227, R227, c[0x0][0x2d0], -R208.reuse ;  /* 0x0000b400e3e37a23 */ /* 0x100fe200000108d0 */
[----:B------:R-:W-:Y:S03]  /*9870*/  FMNMX.FTZ R0, R135, R0, !PT ;  /* 0x0000000087007209 */ /* 0x000fe60007810000 */
[----:B------:R-:W2:Y:S08]  /*9880*/  SHFL.BFLY PT, R138, R4, 0x1, 0x1f ;  /* 0x0c201f00048a7f89 */ /* 0x000eb000000e0000 */
[----:B------:R-:W3:Y:S01]  /*9890*/  SHFL.BFLY PT, R3, R0, 0x2, 0x1f ;  /* 0x0c401f0000037f89 */ /* 0x000ee200000e0000 */
[C---:B-1----:R-:W-:Y:S02]  /*98a0*/  FMUL.FTZ R5, R134.reuse, R149 ;  /* 0x0000009586057220 */ /* 0x042fe40000410000 */
[C---:B------:R-:W-:Y:S02]  /*98b0*/  FMUL.FTZ R64, R134.reuse, R204 ;  /* 0x000000cc86407220 */ /* 0x040fe40000410000 */
[C---:B------:R-:W-:Y:S02]  /*98c0*/  FMUL.FTZ R65, R134.reuse, R205 ;  /* 0x000000cd86417220 */ /* 0x040fe40000410000 */
[----:B------:R-:W-:Y:S01]  /*98d0*/  FMUL.FTZ R68, R134, R68 ;  /* 0x0000004486447220 */ /* 0x000fe20000410000 */
[----:B--2---:R-:W-:Y:S01]  /*98e0*/  FMNMX.FTZ R138, R4, R138, !PT ;  /* 0x0000008a048a7209 */ /* 0x004fe20007810000 */
[----:B------:R-:W-:Y:S02]  /*98f0*/  FFMA.FTZ R4, R143, c[0x0][0x2d0], -R208 ;  /* 0x0000b4008f047a23 */ /* 0x000fe400000108d0 */
[----:B------:R-:W-:Y:S02]  /*9900*/  FMUL.FTZ R69, R134, R69 ;  /* 0x0000004586457220 */ /* 0x000fe40000410000 */
[C---:B------:R-:W-:Y:S01]  /*9910*/  FMUL.FTZ R209, R138.reuse, c[0x0][0x2d0] ;  /* 0x0000b4008ad17a20 */ /* 0x040fe20000410000 */
[----:B------:R-:W-:Y:S01]  /*9920*/  MUFU.EX2 R8, R4 ;  /* 0x0000000400087308 */ /* 0x000fe20000000800 */
[----:B------:R-:W-:Y:S01]  /*9930*/  FADD.FTZ R2, -R138, R132 ;  /* 0x000000848a027221 */ /* 0x000fe20000010100 */
[----:B---3--:R-:W-:Y:S01]  /*9940*/  FMNMX.FTZ R0, R0, R3, !PT ;  /* 0x0000000300007209 */ /* 0x008fe20007810000 */
[----:B------:R-:W-:Y:S02]  /*9950*/  FFMA.FTZ R3, R15, c[0x0][0x2d0], -R208 ;  /* 0x0000b4000f037a23 */ /* 0x000fe400000108d0 */
[----:B------:R-:W-:Y:S02]  /*9960*/  FMUL.FTZ R2, R2, c[0x0][0x2d0] ;  /* 0x0000b40002027a20 */ /* 0x000fe40000410000 */
[C---:B------:R-:W-:Y:S02]  /*9970*/  FMUL.FTZ R80, R134.reuse, R80 ;  /* 0x0000005086507220 */ /* 0x040fe40000410000 */
[C---:B------:R-:W-:Y:S01]  /*9980*/  FMUL.FTZ R81, R134.reuse, R81 ;  /* 0x0000005186517220 */ /* 0x040fe20000410000 */
[----:B------:R1:W-:Y:S01]  /*9990*/  MUFU.EX2 R245, R3 ;  /* 0x0000000300f57308 */ /* 0x0003e20000000800 */
[C---:B------:R-:W-:Y:S02]  /*99a0*/  FMUL.FTZ R84, R134.reuse, R84 ;  /* 0x0000005486547220 */ /* 0x040fe40000410000 */
[C---:B------:R-:W-:Y:S02]  /*99b0*/  FMUL.FTZ R85, R134.reuse, R85 ;  /* 0x0000005586557220 */ /* 0x040fe40000410000 */
[C---:B------:R-:W-:Y:S02]  /*99c0*/  FMUL.FTZ R96, R134.reuse, R96 ;  /* 0x0000006086607220 */ /* 0x040fe40000410000 */
[C---:B------:R-:W-:Y:S02]  /*99d0*/  FMUL.FTZ R97, R134.reuse, R97 ;  /* 0x0000006186617220 */ /* 0x040fe40000410000 */
[C---:B------:R-:W-:Y:S01]  /*99e0*/  FMUL.FTZ R100, R134.reuse, R100 ;  /* 0x0000006486647220 */ /* 0x040fe20000410000 */
[----:B------:R2:W3:Y:S01]  /*99f0*/  MUFU.EX2 R133, R2 ;  /* 0x0000000200857308 */ /* 0x0004e20000000800 */
[----:B------:R-:W-:Y:S02]  /*9a00*/  FMUL.FTZ R101, R134, R101 ;  /* 0x0000006586657220 */ /* 0x000fe40000410000 */
[--C-:B------:R-:W-:Y:S02]  /*9a10*/  FFMA.FTZ R214, R214, c[0x0][0x2d0], -R209.reuse ;  /* 0x0000b400d6d67a23 */ /* 0x100fe400000108d1 */
[C---:B------:R-:W-:Y:S02]  /*9a20*/  FMUL.FTZ R112, R134.reuse, R112 ;  /* 0x0000007086707220 */ /* 0x040fe40000410000 */
[C---:B------:R-:W-:Y:S02]  /*9a30*/  FMUL.FTZ R113, R134.reuse, R113 ;  /* 0x0000007186717220 */ /* 0x040fe40000410000 */
[C---:B------:R-:W-:Y:S02]  /*9a40*/  FMUL.FTZ R116, R134.reuse, R116 ;  /* 0x0000007486747220 */ /* 0x040fe40000410000 */
[C---:B------:R-:W-:Y:S02]  /*9a50*/  FMUL.FTZ R117, R134.reuse, R117 ;  /* 0x0000007586757220 */ /* 0x040fe40000410000 */
[----:B------:R-:W-:Y:S02]  /*9a60*/  FMUL.FTZ R128, R134, R128 ;  /* 0x0000008086807220 */ /* 0x000fe40000410000 */
[--C-:B-1----:R-:W-:Y:S02]  /*9a70*/  FFMA.FTZ R3, R216, c[0x0][0x2d0], -R209.reuse ;  /* 0x0000b400d8037a23 */ /* 0x102fe400000108d1 */
[----:B------:R-:W-:Y:S02]  /*9a80*/  FMUL.FTZ R129, R134, R129 ;  /* 0x0000008186817220 */ /* 0x000fe40000410000 */
[----:B------:R1:W-:Y:S01]  /*9a90*/  MUFU.EX2 R9, R3 ;  /* 0x0000000300097308 */ /* 0x0003e20000000800 */
[--C-:B------:R-:W-:Y:S02]  /*9aa0*/  FFMA.FTZ R231, R231, c[0x0][0x2d0], -R209.reuse ;  /* 0x0000b400e7e77a23 */ /* 0x100fe400000108d1 */
[----:B--2---:R-:W-:Y:S02]  /*9ab0*/  FADD.FTZ R2, -R137, R140 ;  /* 0x0000008c89027221 */ /* 0x004fe40000010100 */
[C---:B---3--:R-:W-:Y:S02]  /*9ac0*/  FMUL.FTZ R6, R133.reuse, R150 ;  /* 0x0000009685067220 */ /* 0x048fe40000410000 */
[----:B------:R-:W-:Y:S02]  /*9ad0*/  FMUL.FTZ R2, R2, c[0x0][0x2d0] ;  /* 0x0000b40002027a20 */ /* 0x000fe40000410000 */
[C---:B------:R-:W-:Y:S02]  /*9ae0*/  FMUL.FTZ R7, R133.reuse, R151 ;  /* 0x0000009785077220 */ /* 0x040fe40000410000 */
[----:B------:R2:W3:Y:S01]  /*9af0*/  MUFU.EX2 R132, R2 ;  /* 0x0000000200847308 */ /* 0x0004e20000000800 */
[C---:B------:R-:W-:Y:S02]  /*9b00*/  FMUL.FTZ R66, R133.reuse, R206 ;  /* 0x000000ce85427220 */ /* 0x040fe40000410000 */
[C---:B------:R-:W-:Y:S02]  /*9b10*/  FMUL.FTZ R67, R133.reuse, R207 ;  /* 0x000000cf85437220 */ /* 0x040fe40000410000 */
[C---:B------:R-:W-:Y:S01]  /*9b20*/  FMUL.FTZ R70, R133.reuse, R70 ;  /* 0x0000004685467220 */ /* 0x040fe20000410000 */
[----:B------:R-:W-:Y:S01]  /*9b30*/  LDSM.16.MT88.4 R204, [R235+0x1900] ;  /* 0x00190000ebcc783b */ /* 0x000fe20000004200 */
[C---:B------:R-:W-:Y:S02]  /*9b40*/  FMUL.FTZ R71, R133.reuse, R71 ;  /* 0x0000004785477220 */ /* 0x040fe40000410000 */
[----:B------:R-:W-:Y:S02]  /*9b50*/  FMUL.FTZ R82, R133, R82 ;  /* 0x0000005285527220 */ /* 0x000fe40000410000 */
[--C-:B-1----:R-:W-:Y:S02]  /*9b60*/  FFMA.FTZ R3, R223, c[0x0][0x2d0], -R209.reuse ;  /* 0x0000b400df037a23 */ /* 0x102fe400000108d1 */
[C---:B------:R-:W-:Y:S02]  /*9b70*/  FMUL.FTZ R83, R133.reuse, R83 ;  /* 0x0000005385537220 */ /* 0x040fe40000410000 */
[----:B------:R1:W-:Y:S01]  /*9b80*/  MUFU.EX2 R223, R3 ;  /* 0x0000000300df7308 */ /* 0x0003e20000000800 */
[C---:B------:R-:W-:Y:S02]  /*9b90*/  FMUL.FTZ R86, R133.reuse, R86 ;  /* 0x0000005685567220 */ /* 0x040fe40000410000 */
[C---:B------:R-:W-:Y:S02]  /*9ba0*/  FMUL.FTZ R87, R133.reuse, R87 ;  /* 0x0000005785577220 */ /* 0x040fe40000410000 */
[C---:B------:R-:W-:Y:S02]  /*9bb0*/  FMUL.FTZ R98, R133.reuse, R98 ;  /* 0x0000006285627220 */ /* 0x040fe40000410000 */
[----:B------:R-:W-:Y:S02]  /*9bc0*/  FMUL.FTZ R99, R133, R99 ;  /* 0x0000006385637220 */ /* 0x000fe40000410000 */
[--C-:B--2---:R-:W-:Y:S02]  /*9bd0*/  FFMA.FTZ R2, R221, c[0x0][0x2d0], -R208.reuse ;  /* 0x0000b400dd027a23 */ /* 0x104fe400000108d0 */
[C---:B---3--:R-:W-:Y:S01]  /*9be0*/  FMUL.FTZ R13, R132.reuse, R153 ;  /* 0x00000099840d7220 */ /* 0x048fe20000410000 */
[----:B------:R-:W-:Y:S01]  /*9bf0*/  MOV R153, R30 ;  /* 0x0000001e00997202 */ /* 0x000fe20000000f00 */
[----:B------:R2:W-:Y:S01]  /*9c00*/  MUFU.EX2 R239, R2 ;  /* 0x0000000200ef7308 */ /* 0x0005e20000000800 */
[C---:B------:R-:W-:Y:S01]  /*9c10*/  FMUL.FTZ R12, R132.reuse, R152 ;  /* 0x00000098840c7220 */ /* 0x040fe20000410000 */
[----:B------:R-:W-:Y:S01]  /*9c20*/  MOV R152, R40 ;  /* 0x0000002800987202 */ /* 0x000fe20000000f00 */
[C---:B------:R-:W-:Y:S01]  /*9c30*/  FMUL.FTZ R28, R132.reuse, R168 ;  /* 0x000000a8841c7220 */ /* 0x040fe20000410000 */
[----:B------:R-:W-:Y:S01]  /*9c40*/  MOV R168, R29 ;  /* 0x0000001d00a87202 */ /* 0x000fe20000000f00 */
[C---:B------:R-:W-:Y:S01]  /*9c50*/  FMUL.FTZ R29, R132.reuse, R169 ;  /* 0x000000a9841d7220 */ /* 0x040fe20000410000 */
[----:B------:R-:W-:Y:S01]  /*9c60*/  MOV R169, R56 ;  /* 0x0000003800a97202 */ /* 0x000fe20000000f00 */
[C---:B------:R-:W-:Y:S02]  /*9c70*/  FMUL.FTZ R40, R132.reuse, R180 ;  /* 0x000000b484287220 */ /* 0x040fe40000410000 */
[----:B------:R-:W-:Y:S02]  /*9c80*/  FMUL.FTZ R56, R132, R196 ;  /* 0x000000c484387220 */ /* 0x000fe40000410000 */
[--C-:B-1----:R-:W-:Y:S01]  /*9c90*/  FFMA.FTZ R3, R16, c[0x0][0x2d0], -R209.reuse ;  /* 0x0000b40010037a23 */ /* 0x102fe200000108d1 */
[----:B------:R-:W-:Y:S01]  /*9ca0*/  MUFU.EX2 R196, R227 ;  /* 0x000000e300c47308 */ /* 0x000fe20000000800 */
[----:B------:R-:W-:Y:S01]  /*9cb0*/  FMUL.FTZ R16, R134, R156 ;  /* 0x0000009c86107220 */ /* 0x000fe20000410000 */
[----:B------:R-:W-:Y:S01]  /*9cc0*/  MOV R156, R35 ;  /* 0x00000023009c7202 */ /* 0x000fe20000000f00 */
[C---:B------:R-:W-:Y:S01]  /*9cd0*/  FMUL.FTZ R35, R133.reuse, R175 ;  /* 0x000000af85237220 */ /* 0x040fe20000410000 */
[----:B------:R-:W-:Y:S01]  /*9ce0*/  MOV R175, R52 ;  /* 0x0000003400af7202 */ /* 0x000fe20000000f00 */
[----:B------:R-:W-:Y:S02]  /*9cf0*/  FMUL.FTZ R57, R132, R197 ;  /* 0x000000c584397220 */ /* 0x000fe40000410000 */
[--C-:B------:R-:W-:Y:S02]  /*9d00*/  FFMA.FTZ R152, R152, c[0x0][0x2d0], -R208.reuse ;  /* 0x0000b40098987a23 */ /* 0x100fe400000108d0 */
[C---:B------:R-:W-:Y:S01]  /*9d10*/  FMUL.FTZ R60, R132.reuse, R200 ;  /* 0x000000c8843c7220 */ /* 0x040fe20000410000 */
[----:B------:R1:W-:Y:S01]  /*9d20*/  MUFU.EX2 R247, R3 ;  /* 0x0000000300f77308 */ /* 0x0003e20000000800 */
[----:B------:R-:W-:Y:S02]  /*9d30*/  FMUL.FTZ R61, R132, R201 ;  /* 0x000000c9843d7220 */ /* 0x000fe40000410000 */
[----:B--2---:R-:W-:Y:S02]  /*9d40*/  FFMA.FTZ R2, R142, c[0x0][0x2d0], -R208 ;  /* 0x0000b4008e027a23 */ /* 0x004fe400000108d0 */
[C---:B------:R-:W-:Y:S02]  /*9d50*/  FMUL.FTZ R72, R132.reuse, R72 ;  /* 0x0000004884487220 */ /* 0x040fe40000410000 */
[C---:B------:R-:W-:Y:S02]  /*9d60*/  FMUL.FTZ R73, R132.reuse, R73 ;  /* 0x0000004984497220 */ /* 0x040fe40000410000 */
[C---:B------:R-:W-:Y:S01]  /*9d70*/  FMUL.FTZ R76, R132.reuse, R76 ;  /* 0x0000004c844c7220 */ /* 0x040fe20000410000 */
[----:B------:R2:W3:Y:S01]  /*9d80*/  MUFU.EX2 R248, R2 ;  /* 0x0000000200f87308 */ /* 0x0004e20000000800 */
[C---:B------:R-:W-:Y:S02]  /*9d90*/  FMUL.FTZ R77, R132.reuse, R77 ;  /* 0x0000004d844d7220 */ /* 0x040fe40000410000 */
[C---:B------:R-:W-:Y:S02]  /*9da0*/  FMUL.FTZ R88, R132.reuse, R88 ;  /* 0x0000005884587220 */ /* 0x040fe40000410000 */
[C---:B------:R-:W-:Y:S02]  /*9db0*/  FMUL.FTZ R89, R132.reuse, R89 ;  /* 0x0000005984597220 */ /* 0x040fe40000410000 */
[C---:B------:R-:W-:Y:S02]  /*9dc0*/  FMUL.FTZ R92, R132.reuse, R92 ;  /* 0x0000005c845c7220 */ /* 0x040fe40000410000 */
[----:B------:R-:W-:Y:S01]  /*9dd0*/  FMUL.FTZ R93, R132, R93 ;  /* 0x0000005d845d7220 */ /* 0x000fe20000410000 */
[----:B------:R-:W-:Y:S01]  /*9de0*/  MUFU.EX2 R197, R152 ;  /* 0x0000009800c57308 */ /* 0x000fe20000000800 */
[C---:B------:R-:W-:Y:S02]  /*9df0*/  FMUL.FTZ R102, R133.reuse, R102 ;  /* 0x0000006685667220 */ /* 0x040fe40000410000 */
[----:B------:R-:W-:Y:S02]  /*9e00*/  FMUL.FTZ R103, R133, R103 ;  /* 0x0000006785677220 */ /* 0x000fe40000410000 */
[--C-:B-1----:R-:W-:Y:S02]  /*9e10*/  FFMA.FTZ R3, R222, c[0x0][0x2d0], -R210.reuse ;  /* 0x0000b400de037a23 */ /* 0x102fe400000108d2 */
[C---:B------:R-:W-:Y:S02]  /*9e20*/  FMUL.FTZ R104, R132.reuse, R104 ;  /* 0x0000006884687220 */ /* 0x040fe40000410000 */
[C---:B------:R-:W-:Y:S01]  /*9e30*/  FMUL.FTZ R105, R132.reuse, R105 ;  /* 0x0000006984697220 */ /* 0x040fe20000410000 */
[----:B------:R1:W-:Y:S01]  /*9e40*/  MUFU.EX2 R221, R3 ;  /* 0x0000000300dd7308 */ /* 0x0003e20000000800 */
[C---:B------:R-:W-:Y:S02]  /*9e50*/  FMUL.FTZ R108, R132.reuse, R108 ;  /* 0x0000006c846c7220 */ /* 0x040fe40000410000 */
[----:B------:R-:W-:Y:S01]  /*9e60*/  FMUL.FTZ R109, R132, R109 ;  /* 0x0000006d846d7220 */ /* 0x000fe20000410000 */
[----:B--2---:R-:W2:Y:S01]  /*9e70*/  SHFL.BFLY PT, R2, R0, 0x1, 0x1f ;  /* 0x0c201f0000027f89 */ /* 0x004ea200000e0000 */
[----:B---3--:R-:W-:Y:S01]  /*9e80*/  F2FP.PACK_AB R142, R245, R248 ;  /* 0x000000f8f58e723e */ /* 0x008fe200000000ff */
[--C-:B------:R-:W-:Y:S02]  /*9e90*/  FFMA.FTZ R156, R156, c[0x0][0x2d0], -R210.reuse ;  /* 0x0000b4009c9c7a23 */ /* 0x100fe400000108d2 */
[C---:B------:R-:W-:Y:S02]  /*9ea0*/  FMUL.FTZ R114, R133.reuse, R114 ;  /* 0x0000007285727220 */ /* 0x040fe40000410000 */
[C---:B------:R-:W-:Y:S02]  /*9eb0*/  FMUL.FTZ R115, R133.reuse, R115 ;  /* 0x0000007385737220 */ /* 0x040fe40000410000 */
[C---:B------:R-:W-:Y:S02]  /*9ec0*/  FMUL.FTZ R118, R133.reuse, R118 ;  /* 0x0000007685767220 */ /* 0x040fe40000410000 */
[----:B------:R-:W-:Y:S02]  /*9ed0*/  FMUL.FTZ R119, R133, R119 ;  /* 0x0000007785777220 */ /* 0x000fe40000410000 */
[C---:B------:R-:W-:Y:S02]  /*9ee0*/  FMUL.FTZ R120, R132.reuse, R120 ;  /* 0x0000007884787220 */ /* 0x040fe40000410000 */
[C---:B------:R-:W-:Y:S02]  /*9ef0*/  FMUL.FTZ R121, R132.reuse, R121 ;  /* 0x0000007984797220 */ /* 0x040fe40000410000 */
[C---:B------:R-:W-:Y:S02]  /*9f00*/  FMUL.FTZ R124, R132.reuse, R124 ;  /* 0x0000007c847c7220 */ /* 0x040fe40000410000 */
[C---:B------:R-:W-:Y:S02]  /*9f10*/  FMUL.FTZ R125, R132.reuse, R125 ;  /* 0x0000007d847d7220 */ /* 0x040fe40000410000 */
[--C-:B-1----:R-:W-:Y:S01]  /*9f20*/  FFMA.FTZ R3, R225, c[0x0][0x2d0], -R210.reuse ;  /* 0x0000b400e1037a23 */ /* 0x102fe200000108d2 */
[----:B------:R-:W-:Y:S01]  /*9f30*/  MOV R225, R9 ;  /* 0x0000000900e17202 */ /* 0x000fe20000000f00 */
[----:B------:R-:W-:Y:S02]  /*9f40*/  FMUL.FTZ R9, R132, R145 ;  /* 0x0000009184097220 */ /* 0x000fe40000410000 */
[----:B------:R1:W-:Y:S01]  /*9f50*/  MUFU.EX2 R222, R3 ;  /* 0x0000000300de7308 */ /* 0x0003e20000000800 */
[----:B--2---:R-:W-:Y:S01]  /*9f60*/  FMNMX.FTZ R2, R2, R0, !PT ;  /* 0x0000000002027209 */ /* 0x004fe20007810000 */
[----:B------:R-:W-:Y:S02]  /*9f70*/  FFMA.FTZ R0, R17, c[0x0][0x2d0], -R209 ;  /* 0x0000b40011007a23 */ /* 0x000fe400000108d1 */
[----:B------:R-:W-:Y:S01]  /*9f80*/  FMUL.FTZ R17, R134, R157 ;  /* 0x0000009d86117220 */ /* 0x000fe20000410000 */
[----:B------:R-:W-:Y:S01]  /*9f90*/  MOV R157, R19 ;  /* 0x00000013009d7202 */ /* 0x000fe20000000f00 */
[C---:B------:R-:W-:Y:S01]  /*9fa0*/  FMUL.FTZ R19, R133.reuse, R159 ;  /* 0x0000009f85137220 */ /* 0x040fe20000410000 */
[----:B------:R-:W-:Y:S01]  /*9fb0*/  MOV R159, R51 ;  /* 0x00000033009f7202 */ /* 0x000fe20000000f00 */
[C---:B------:R-:W-:Y:S02]  /*9fc0*/  FMUL.FTZ R51, R133.reuse, R191 ;  /* 0x000000bf85337220 */ /* 0x040fe40000410000 */
[----:B------:R2:W3:Y:S01]  /*9fd0*/  MUFU.EX2 R244, R0 ;  /* 0x0000000000f47308 */ /* 0x0004e20000000800 */
[C---:B------:R-:W-:Y:S02]  /*9fe0*/  FMUL.FTZ R130, R133.reuse, R130 ;  /* 0x0000008285827220 */ /* 0x040fe40000410000 */
[----:B------:R-:W-:Y:S02]  /*9ff0*/  FMUL.FTZ R131, R133, R131 ;  /* 0x0000008385837220 */ /* 0x000fe40000410000 */
[--C-:B-1----:R-:W-:Y:S05]  /*a000*/  FFMA.FTZ R3, R218, c[0x0][0x2d0], -R210.reuse ;  /* 0x0000b400da037a23 */ /* 0x102fea00000108d2 */
[----:B------:R1:W-:Y:S01]  /*a010*/  MUFU.EX2 R246, R3 ;  /* 0x0000000300f67308 */ /* 0x0003e20000000800 */
[----:B--2---:R-:W-:Y:S01]  /*a020*/  FADD.FTZ R0, -R2, R141 ;  /* 0x0000008d02007221 */ /* 0x004fe20000010100 */
[----:B---3--:R-:W-:Y:S02]  /*a030*/  F2FP.PACK_AB R143, R244, R247 ;  /* 0x000000f7f48f723e */ /* 0x008fe400000000ff */
[----:B------:R-:W-:Y:S01]  /*a040*/  F2FP.PACK_AB R141, R223, R225 ;  /* 0x000000e1df8d723e */ /* 0x000fe200000000ff */
[----:B------:R-:W-:Y:S06]  /*a050*/  FMUL.FTZ R0, R0, c[0x0][0x2d0] ;  /* 0x0000b40000007a20 */ /* 0x000fec0000410000 */
[----:B------:R-:W2:Y:S01]  /*a060*/  MUFU.EX2 R0, R0 ;  /* 0x0000000000007308 */ /* 0x000ea20000000800 */
[----:B-1----:R-:W-:Y:S09]  /*a070*/  FFMA.FTZ R3, R217, c[0x0][0x2d0], -R210 ;  /* 0x0000b400d9037a23 */ /* 0x002ff200000108d2 */
[----:B------:R1:W3:Y:S01]  /*a080*/  MUFU.EX2 R243, R3 ;  /* 0x0000000300f37308 */ /* 0x0002e20000000800 */
[C---:B--2---:R-:W-:Y:S02]  /*a090*/  FMUL.FTZ R10, R0.reuse, R146 ;  /* 0x00000092000a7220 */ /* 0x044fe40000410000 */
[C---:B------:R-:W-:Y:S02]  /*a0a0*/  FMUL.FTZ R11, R0.reuse, R147 ;  /* 0x00000093000b7220 */ /* 0x040fe40000410000 */
[C---:B------:R-:W-:Y:S01]  /*a0b0*/  FMUL.FTZ R14, R0.reuse, R154 ;  /* 0x0000009a000e7220 */ /* 0x040fe20000410000 */
[----:B------:R-:W-:Y:S01]  /*a0c0*/  MOV R154, R18 ;  /* 0x00000012009a7202 */ /* 0x000fe20000000f00 */
[C---:B------:R-:W-:Y:S01]  /*a0d0*/  FMUL.FTZ R15, R0.reuse, R155 ;  /* 0x0000009b000f7220 */ /* 0x040fe20000410000 */
[----:B------:R-:W-:Y:S01]  /*a0e0*/  MOV R155, R42 ;  /* 0x0000002a009b7202 */ /* 0x000fe20000000f00 */
[----:B------:R-:W-:Y:S01]  /*a0f0*/  FMUL.FTZ R18, R133, R158 ;  /* 0x0000009e85127220 */ /* 0x000fe20000410000 */
[----:B------:R-:W-:Y:S01]  /*a100*/  MOV R158, R26 ;  /* 0x0000001a009e7202 */ /* 0x000fe20000000f00 */
[----:B------:R-:W-:Y:S02]  /*a110*/  FMUL.FTZ R26, R0, R166 ;  /* 0x000000a6001a7220 */ /* 0x000fe40000410000 */
[----:B-1----:R-:W-:Y:S01]  /*a120*/  FMUL.FTZ R3, R2, c[0x0][0x2d0] ;  /* 0x0000b40002037a20 */ /* 0x002fe20000410000 */
[----:B---3--:R-:W-:Y:S01]  /*a130*/  F2FP.PACK_AB R146, R243, R246 ;  /* 0x000000f6f392723e */ /* 0x008fe200000000ff */
[----:B------:R-:W-:Y:S01]  /*a140*/  FMUL.FTZ R30, R0, R170 ;  /* 0x000000aa001e7220 */ /* 0x000fe20000410000 */
[----:B------:R-:W-:Y:S01]  /*a150*/  MOV R170, R31 ;  /* 0x0000001f00aa7202 */ /* 0x000fe20000000f00 */
[--C-:B------:R-:W-:Y:S01]  /*a160*/  FFMA.FTZ R4, R220, c[0x0][0x2d0], -R3.reuse ;  /* 0x0000b400dc047a23 */ /* 0x100fe20000010803 */
[----:B------:R-:W-:Y:S01]  /*a170*/  MOV R220, R44 ;  /* 0x0000002c00dc7202 */ /* 0x000fe20000000f00 */
[----:B------:R-:W-:Y:S01]  /*a180*/  FMUL.FTZ R31, R0, R171 ;  /* 0x000000ab001f7220 */ /* 0x000fe20000410000 */
[----:B------:R-:W-:Y:S01]  /*a190*/  MOV R171, R32 ;  /* 0x0000002000ab7202 */ /* 0x000fe20000000f00 */
[----:B------:R1:W-:Y:S01]  /*a1a0*/  MUFU.EX2 R216, R4 ;  /* 0x0000000400d87308 */ /* 0x0003e20000000800 */
[----:B------:R-:W-:Y:S01]  /*a1b0*/  FMUL.FTZ R32, R134, R172 ;  /* 0x000000ac86207220 */ /* 0x000fe20000410000 */
[----:B------:R-:W-:Y:S01]  /*a1c0*/  MOV R172, R55 ;  /* 0x0000003700ac7202 */ /* 0x000fe20000000f00 */
[----:B------:R-:W-:Y:S02]  /*a1d0*/  IMAD.MOV.U32 R166, RZ, RZ, R34 ;  /* 0x000000ffffa67224 */ /* 0x000fe400078e0022 */
[----:B------:R-:W-:Y:S01]  /*a1e0*/  FMUL.FTZ R34, R133, R174 ;  /* 0x000000ae85227220 */ /* 0x000fe20000410000 */
[----:B------:R-:W-:Y:S01]  /*a1f0*/  MOV R174, R53 ;  /* 0x0000003500ae7202 */ /* 0x000fe20000000f00 */
[C---:B------:R-:W-:Y:S02]  /*a200*/  FMUL.FTZ R27, R0.reuse, R167 ;  /* 0x000000a7001b7220 */ /* 0x040fe40000410000 */
[C---:B------:R-:W-:Y:S02]  /*a210*/  FMUL.FTZ R42, R0.reuse, R182 ;  /* 0x000000b6002a7220 */ /* 0x040fe40000410000 */
[----:B------:R-:W-:Y:S02]  /*a220*/  IMAD.MOV.U32 R167, RZ, RZ, R46 ;  /* 0x000000ffffa77224 */ /* 0x000fe400078e002e */
[----:B------:R-:W-:Y:S02]  /*a230*/  FMUL.FTZ R46, R0, R186 ;  /* 0x000000ba002e7220 */ /* 0x000fe40000410000 */
[----:B------:R-:W-:Y:S02]  /*a240*/  FMUL.FTZ R44, R132, R184 ;  /* 0x000000b8842c7220 */ /* 0x000fe40000410000 */
[C---:B------:R-:W-:Y:S02]  /*a250*/  FMUL.FTZ R58, R0.reuse, R198 ;  /* 0x000000c6003a7220 */ /* 0x040fe40000410000 */
[C---:B------:R-:W-:Y:S02]  /*a260*/  FMUL.FTZ R59, R0.reuse, R199 ;  /* 0x000000c7003b7220 */ /* 0x040fe40000410000 */
[C---:B------:R-:W-:Y:S02]  /*a270*/  FMUL.FTZ R62, R0.reuse, R202 ;  /* 0x000000ca003e7220 */ /* 0x040fe40000410000 */
[----:B------:R-:W-:Y:S02]  /*a280*/  FMUL.FTZ R63, R0, R203 ;  /* 0x000000cb003f7220 */ /* 0x000fe40000410000 */
[--C-:B-1----:R-:W-:Y:S01]  /*a290*/  FFMA.FTZ R4, R226, c[0x0][0x2d0], -R3.reuse ;  /* 0x0000b400e2047a23 */ /* 0x102fe20000010803 */
[----:B------:R-:W-:Y:S01]  /*a2a0*/  MOV R226, R8 ;  /* 0x0000000800e27202 */ /* 0x000fe20000000f00 */
[----:B------:R-:W-:Y:S01]  /*a2b0*/  FMUL.FTZ R8, R132, R144 ;  /* 0x0000009084087220 */ /* 0x000fe20000410000 */
[----:B------:R-:W-:Y:S01]  /*a2c0*/  F2FP.PACK_AB R144, R222, R221 ;  /* 0x000000ddde90723e */ /* 0x000fe200000000ff */
[----:B------:R1:W2:Y:S01]  /*a2d0*/  MUFU.EX2 R217, R4 ;  /* 0x0000000400d97308 */ /* 0x0002a20000000800 */
[----:B------:R-:W-:Y:S01]  /*a2e0*/  F2FP.PACK_AB R140, R239, R226 ;  /* 0x000000e2ef8c723e */ /* 0x000fe200000000ff */
[C---:B------:R-:W-:Y:S02]  /*a2f0*/  FMUL.FTZ R74, R0.reuse, R74 ;  /* 0x0000004a004a7220 */ /* 0x040fe40000410000 */
        /* <DEDUP_REMOVED lines=9> */
[----:B------:R-:W-:Y:S02]  /*a390*/  FMUL.FTZ R110, R0, R110 ;  /* 0x0000006e006e7220 */ /* 0x000fe40000410000 */
[--C-:B-1----:R-:W-:Y:S01]  /*a3a0*/  FFMA.FTZ R4, R224, c[0x0][0x2d0], -R3.reuse ;  /* 0x0000b400e0047a23 */ /* 0x102fe20000010803 */
[----:B--2---:R-:W-:Y:S01]  /*a3b0*/  F2FP.PACK_AB R145, R217, R216 ;  /* 0x000000d8d991723e */ /* 0x004fe200000000ff */
[----:B------:R-:W-:Y:S01]  /*a3c0*/  FMUL.FTZ R111, R0, R111 ;  /* 0x0000006f006f7220 */ /* 0x000fe20000410000 */
[----:B------:R-:W-:Y:S01]  /*a3d0*/  MOV R224, R45 ;  /* 0x0000002d00e07202 */ /* 0x000fe20000000f00 */
[----:B------:R1:W-:Y:S01]  /*a3e0*/  MUFU.EX2 R218, R4 ;  /* 0x0000000400da7308 */ /* 0x0003e20000000800 */
[----:B------:R-:W-:Y:S02]  /*a3f0*/  FMUL.FTZ R45, R132, R185 ;  /* 0x000000b9842d7220 */ /* 0x000fe40000410000 */
[C---:B------:R-:W-:Y:S02]  /*a400*/  FMUL.FTZ R122, R0.reuse, R122 ;  /* 0x0000007a007a7220 */ /* 0x040fe40000410000 */
[C---:B------:R-:W-:Y:S02]  /*a410*/  FMUL.FTZ R123, R0.reuse, R123 ;  /* 0x0000007b007b7220 */ /* 0x040fe40000410000 */
[C---:B------:R-:W-:Y:S02]  /*a420*/  FMUL.FTZ R126, R0.reuse, R126 ;  /* 0x0000007e007e7220 */ /* 0x040fe40000410000 */
[----:B------:R-:W-:Y:S01]  /*a430*/  FMUL.FTZ R127, R0, R127 ;  /* 0x0000007f007f7220 */ /* 0x000fe20000410000 */
[----:B------:R-:W-:Y:S01]  /*a440*/  MUFU.EX2 R185, R156 ;  /* 0x0000009c00b97308 */ /* 0x000fe20000000800 */
[--C-:B-1----:R-:W-:Y:S09]  /*a450*/  FFMA.FTZ R4, R219, c[0x0][0x2d0], -R3.reuse ;  /* 0x0000b400db047a23 */ /* 0x102ff20000010803 */
[----:B------:R1:W2:Y:S02]  /*a460*/  MUFU.EX2 R219, R4 ;  /* 0x0000000400db7308 */ /* 0x0002a40000000800 */
[C---:B-1----:R-:W-:Y:S01]  /*a470*/  FMUL.FTZ R4, R134.reuse, R148 ;  /* 0x0000009486047220 */ /* 0x042fe20000410000 */
[----:B--2---:R-:W-:Y:S01]  /*a480*/  F2FP.PACK_AB R147, R219, R218 ;  /* 0x000000dadb93723e */ /* 0x004fe200000000ff */
[----:B------:R-:W-:Y:S05]  /*a490*/  LDSM.16.MT88.4 R148, [R235+0x100] ;  /* 0x00010000eb94783b */ /* 0x000fea0000004200 */
[-C--:B------:R-:W-:Y:S08]  /*a4a0*/  HMMA.16816.F32 R4, R140, R20.reuse, R4 ;  /* 0x000000148c04723c */ /* 0x080ff00000001804 */
[C---:B------:R-:W-:Y:S07]  /*a4b0*/  HMMA.16816.F32 R8, R144.reuse, R20, R8 ;  /* 0x000000149008723c */ /* 0x040fee0000001808 */
[C---:B------:R-:W-:Y:S01]  /*a4c0*/  FMUL.FTZ R20, R134.reuse, R160 ;  /* 0x000000a086147220 */ /* 0x040fe20000410000 */
[-C--:B------:R-:W-:Y:S01]  /*a4d0*/  HMMA.16816.F32 R12, R144, R22.reuse, R12 ;  /* 0x00000016900c723c */ /* 0x080fe2000000180c */
[----:B------:R-:W-:Y:S03]  /*a4e0*/  MOV R160, R50 ;  /* 0x0000003200a07202 */ /* 0x000fe60000000f00 */
[C---:B------:R-:W-:Y:S02]  /*a4f0*/  FMUL.FTZ R50, R133.reuse, R190 ;  /* 0x000000be85327220 */ /* 0x040fe40000410000 */
[----:B------:R-:W-:Y:S01]  /*a500*/  IMAD.MOV.U32 R180, RZ, RZ, R160 ;  /* 0x000000ffffb47224 */ /* 0x000fe200078e00a0 */
[----:B------:R-:W-:Y:S01]  /*a510*/  MOV R160, R154 ;  /* 0x0000009a00a07202 */ /* 0x000fe20000000f00 */
[C---:B------:R-:W-:Y:S01]  /*a520*/  HMMA.16816.F32 R16, R140.reuse, R22, R16 ;  /* 0x000000168c10723c */ /* 0x040fe20000001810 */
[C---:B------:R-:W-:Y:S03]  /*a530*/  FMUL.FTZ R21, R134.reuse, R161 ;  /* 0x000000a186157220 */ /* 0x040fe60000410000 */
[----:B------:R-:W-:Y:S01]  /*a540*/  MOV R161, R48 ;  /* 0x0000003000a17202 */ /* 0x000fe20000000f00 */
[----:B------:R-:W-:Y:S02]  /*a550*/  FMUL.FTZ R48, R134, R188 ;  /* 0x000000bc86307220 */ /* 0x000fe40000410000 */
[C---:B------:R-:W-:Y:S02]  /*a560*/  FMUL.FTZ R22, R133.reuse, R162 ;  /* 0x000000a285167220 */ /* 0x040fe40000410000 */
[----:B------:R-:W-:Y:S03]  /*a570*/  FMUL.FTZ R23, R133, R163 ;  /* 0x000000a385177220 */ /* 0x000fe60000410000 */
[----:B------:R-:W-:Y:S01]  /*a580*/  IMAD.MOV.U32 R162, RZ, RZ, R24 ;  /* 0x000000ffffa27224 */ /* 0x000fe200078e0018 */
[----:B------:R-:W-:Y:S01]  /*a590*/  MOV R163, R25 ;  /* 0x0000001900a37202 */ /* 0x000fe20000000f00 */
[----:B------:R-:W-:Y:S01]  /*a5a0*/  FMUL.FTZ R24, R132, R164 ;  /* 0x000000a484187220 */ /* 0x000fe20000410000 */
[----:B------:R-:W-:Y:S01]  /*a5b0*/  MOV R164, R33 ;  /* 0x0000002100a47202 */ /* 0x000fe20000000f00 */
[-C--:B------:R-:W-:Y:S01]  /*a5c0*/  HMMA.16816.F32 R20, R140, R36.reuse, R20 ;  /* 0x000000248c14723c */ /* 0x080fe20000001814 */
[----:B------:R-:W-:Y:S01]  /*a5d0*/  FMUL.FTZ R33, R134, R173 ;  /* 0x000000ad86217220 */ /* 0x000fe20000410000 */
[----:B------:R-:W-:Y:S01]  /*a5e0*/  MOV R173, R54 ;  /* 0x0000003600ad7202 */ /* 0x000fe20000000f00 */
[----:B------:R-:W-:Y:S01]  /*a5f0*/  FMUL.FTZ R25, R132, R165 ;  /* 0x000000a584197220 */ /* 0x000fe20000410000 */
[----:B------:R-:W1:Y:S01]  /*a600*/  LDSM.16.MT88.4 R52, [R236+0x100] ;  /* 0x00010000ec34783b */ /* 0x000e620000004200 */
[--C-:B------:R-:W-:Y:S01]  /*a610*/  FFMA.FTZ R163, R163, c[0x0][0x2d0], -R210.reuse ;  /* 0x0000b400a3a37a23 */ /* 0x100fe200000108d2 */
[----:B------:R-:W-:Y:S01]  /*a620*/  MOV R165, R47 ;  /* 0x0000002f00a57202 */ /* 0x000fe20000000f00 */
[--C-:B------:R-:W-:Y:S02]  /*a630*/  FFMA.FTZ R162, R162, c[0x0][0x2d0], -R210.reuse ;  /* 0x0000b400a2a27a23 */ /* 0x100fe400000108d2 */
[--C-:B------:R-:W-:Y:S01]  /*a640*/  FFMA.FTZ R160, R160, c[0x0][0x2d0], -R3.reuse ;  /* 0x0000b400a0a07a23 */ /* 0x100fe20000010803 */
[C---:B------:R-:W-:Y:S01]  /*a650*/  HMMA.16816.F32 R24, R144.reuse, R36, R24 ;  /* 0x000000249018723c */ /* 0x040fe20000001818 */
[----:B------:R-:W-:Y:S01]  /*a660*/  MUFU.EX2 R201, R163 ;  /* 0x000000a300c97308 */ /* 0x000fe20000000800 */
[----:B------:R-:W-:Y:S02]  /*a670*/  FMUL.FTZ R47, R0, R187 ;  /* 0x000000bb002f7220 */ /* 0x000fe40000410000 */
[--C-:B------:R-:W-:Y:S02]  /*a680*/  FFMA.FTZ R165, R165, c[0x0][0x2d0], -R210.reuse ;  /* 0x0000b400a5a57a23 */ /* 0x100fe400000108d2 */
[----:B------:R-:W-:Y:S02]  /*a690*/  FFMA.FTZ R180, R180, c[0x0][0x2d0], -R210 ;  /* 0x0000b400b4b47a23 */ /* 0x000fe400000108d2 */
[-C--:B------:R-:W-:Y:S01]  /*a6a0*/  HMMA.16816.F32 R28, R144, R38.reuse, R28 ;  /* 0x00000026901c723c */ /* 0x080fe2000000181c */
[C---:B------:R-:W-:Y:S02]  /*a6b0*/  FMUL.FTZ R36, R134.reuse, R176 ;  /* 0x000000b086247220 */ /* 0x040fe40000410000 */
[----:B------:R-:W-:Y:S01]  /*a6c0*/  MUFU.EX2 R188, R165 ;  /* 0x000000a500bc7308 */ /* 0x000fe20000000800 */
[----:B------:R-:W-:Y:S01]  /*a6d0*/  MOV R176, R49 ;  /* 0x0000003100b07202 */ /* 0x000fe20000000f00 */
[C---:B------:R-:W-:Y:S02]  /*a6e0*/  FMUL.FTZ R49, R134.reuse, R189 ;  /* 0x000000bd86317220 */ /* 0x040fe40000410000 */
[----:B------:R-:W-:Y:S01]  /*a6f0*/  FMUL.FTZ R37, R134, R177 ;  /* 0x000000b186257220 */ /* 0x000fe20000410000 */
[C---:B------:R-:W-:Y:S01]  /*a700*/  HMMA.16816.F32 R32, R140.reuse, R38, R32 ;  /* 0x000000268c20723c */ /* 0x040fe20000001820 */
[----:B------:R-:W-:Y:S03]  /*a710*/  MOV R177, R43 ;  /* 0x0000002b00b17202 */ /* 0x000fe60000000f00 */
[----:B------:R-:W-:Y:S02]  /*a720*/  FMUL.FTZ R43, R0, R183 ;  /* 0x000000b7002b7220 */ /* 0x000fe40000410000 */
[--C-:B------:R-:W-:Y:S02]  /*a730*/  FFMA.FTZ R183, R136, c[0x0][0x2d0], -R3.reuse ;  /* 0x0000b40088b77a23 */ /* 0x100fe40000010803 */
[C---:B------:R-:W-:Y:S01]  /*a740*/  FMUL.FTZ R38, R133.reuse, R178 ;  /* 0x000000b285267220 */ /* 0x040fe20000410000 */
[----:B------:R-:W-:Y:S03]  /*a750*/  MOV R178, R41 ;  /* 0x0000002900b27202 */ /* 0x000fe60000000f00 */
[----:B------:R-:W-:Y:S02]  /*a760*/  FMUL.FTZ R39, R133, R179 ;  /* 0x000000b385277220 */ /* 0x000fe40000410000 */
[----:B------:R-:W-:Y:S01]  /*a770*/  FMUL.FTZ R41, R132, R181 ;  /* 0x000000b584297220 */ /* 0x000fe20000410000 */
[----:B------:R-:W-:Y:S01]  /*a780*/  MOV R181, R159 ;  /* 0x0000009f00b57202 */ /* 0x000fe20000000f00 */
[----:B------:R-:W-:Y:S01]  /*a790*/  FFMA.FTZ R152, R178, c[0x0][0x2d0], -R208 ;  /* 0x0000b400b2987a23 */ /* 0x000fe200000108d0 */
[----:B------:R-:W-:Y:S02]  /*a7a0*/  MOV R178, R161 ;  /* 0x000000a100b27202 */ /* 0x000fe40000000f00 */
[-C--:B-1----:R-:W-:Y:S01]  /*a7b0*/  HMMA.16816.F32 R36, R140, R52.reuse, R36 ;  /* 0x000000348c24723c */ /* 0x082fe20000001824 */
[----:B------:R-:W-:Y:S01]  /*a7c0*/  MOV R161, R153 ;  /* 0x0000009900a17202 */ /* 0x000fe20000000f00 */
[--C-:B------:R-:W-:Y:S01]  /*a7d0*/  FFMA.FTZ R182, R181, c[0x0][0x2d0], -R210.reuse ;  /* 0x0000b400b5b67a23 */ /* 0x100fe200000108d2 */
[----:B------:R1:W-:Y:S01]  /*a7e0*/  MUFU.EX2 R184, R152 ;  /* 0x0000009800b87308 */ /* 0x0003e20000000800 */
[----:B------:R-:W-:Y:S02]  /*a7f0*/  FFMA.FTZ R178, R178, c[0x0][0x2d0], -R210 ;  /* 0x0000b400b2b27a23 */ /* 0x000fe400000108d2 */
[----:B------:R-:W-:Y:S02]  /*a800*/  FFMA.FTZ R161, R161, c[0x0][0x2d0], -R3 ;  /* 0x0000b400a1a17a23 */ /* 0x000fe40000010803 */
[C---:B------:R-:W-:Y:S05]  /*a810*/  HMMA.16816.F32 R40, R144.reuse, R52, R40 ;  /* 0x000000349028723c */ /* 0x040fea0000001828 */
[----:B------:R-:W-:Y:S02]  /*a820*/  MUFU.EX2 R202, R161 ;  /* 0x000000a100ca7308 */ /* 0x000fe40000000800 */
[C---:B------:R-:W-:Y:S01]  /*a830*/  FMUL.FTZ R53, R134.reuse, R193 ;  /* 0x000000c186357220 */ /* 0x040fe20000410000 */
[-C--:B------:R-:W-:Y:S01]  /*a840*/  HMMA.16816.F32 R44, R144, R54.reuse, R44 ;  /* 0x00000036902c723c */ /* 0x080fe2000000182c */
[----:B------:R-:W2:Y:S03]  /*a850*/  LDL.LU R193, [R1+0x3c] ;  /* 0x00003c0001c17983 */ /* 0x000ea60000300800 */
[----:B------:R-:W-:Y:S01]  /*a860*/  FMUL.FTZ R52, R134, R192 ;  /* 0x000000c086347220 */ /* 0x000fe20000410000 */
[----:B------:R-:W3:Y:S03]  /*a870*/  LDL.LU R191, [R1+0x38] ;  /* 0x0000380001bf7983 */ /* 0x000ee60000300800 */
[C---:B------:R-:W-:Y:S01]  /*a880*/  HMMA.16816.F32 R48, R140.reuse, R54, R48 ;  /* 0x000000368c30723c */ /* 0x040fe20000001830 */
[----:B------:R-:W4:Y:S03]  /*a890*/  LDL.LU R190, [R1+0x44] ;  /* 0x0000440001be7983 */ /* 0x000f260000300800 */
[--C-:B-1----:R-:W-:Y:S01]  /*a8a0*/  FFMA.FTZ R152, R242, c[0x0][0x2d0], -R209.reuse ;  /* 0x0000b400f2987a23 */ /* 0x102fe200000108d1 */
[----:B------:R-:W3:Y:S02]  /*a8b0*/  LDL.LU R189, [R1+0x40] ;  /* 0x0000400001bd7983 */ /* 0x000ee40000300800 */
[C---:B------:R-:W-:Y:S01]  /*a8c0*/  FMUL.FTZ R54, R133.reuse, R194 ;  /* 0x000000c285367220 */ /* 0x040fe20000410000 */
[----:B------:R1:W-:Y:S01]  /*a8d0*/  MUFU.EX2 R242, R152 ;  /* 0x0000009800f27308 */ /* 0x0003e20000000800 */
[----:B------:R-:W-:Y:S07]  /*a8e0*/  FMUL.FTZ R55, R133, R195 ;  /* 0x000000c385377220 */ /* 0x000fee0000410000 */
[-C--:B------:R-:W-:Y:S02]  /*a8f0*/  HMMA.16816.F32 R52, R140, R148.reuse, R52 ;  /* 0x000000948c34723c */ /* 0x080fe40000001834 */
[----:B------:R-:W-:Y:S06]  /*a900*/  MUFU.EX2 R195, R231 ;  /* 0x000000e700c37308 */ /* 0x000fec0000000800 */
[C---:B------:R-:W-:Y:S08]  /*a910*/  HMMA.16816.F32 R56, R144.reuse, R148, R56 ;  /* 0x000000949038723c */ /* 0x040ff00000001838 */
[-C--:B------:R-:W-:Y:S01]  /*a920*/  HMMA.16816.F32 R60, R144, R150.reuse, R60 ;  /* 0x00000096903c723c */ /* 0x080fe2000000183c */
[----:B-1----:R-:W-:Y:S04]  /*a930*/  FFMA.FTZ R152, R238, c[0x0][0x2d0], -R209 ;  /* 0x0000b400ee987a23 */ /* 0x002fe800000108d1 */
[----:B------:R1:W-:Y:S03]  /*a940*/  MUFU.EX2 R238, R152 ;  /* 0x0000009800ee7308 */ /* 0x0003e60000000800 */
[C---:B------:R-:W-:Y:S01]  /*a950*/  HMMA.16816.F32 R64, R140.reuse, R150, R64 ;  /* 0x000000968c40723c */ /* 0x040fe20000001840 */
[----:B------:R-:W1:Y:S03]  /*a960*/  LDSM.16.MT88.4 R148, [R233+0x2100] ;  /* 0x00210000e994783b */ /* 0x000e660000004200 */
[--C-:B-1----:R-:W-:Y:S01]  /*a970*/  FFMA.FTZ R152, R177, c[0x0][0x2d0], -R208.reuse ;  /* 0x0000b400b1987a23 */ /* 0x102fe200000108d0 */
[----:B------:R-:W-:Y:S03]  /*a980*/  MOV R177, R240 ;  /* 0x000000f000b17202 */ /* 0x000fe60000000f00 */
[----:B------:R1:W-:Y:S01]  /*a990*/  MUFU.EX2 R200, R152 ;  /* 0x0000009800c87308 */ /* 0x0003e20000000800 */
[-C--:B------:R-:W-:Y:S08]  /*a9a0*/  HMMA.16816.F32 R68, R140, R148.reuse, R68 ;  /* 0x000000948c44723c */ /* 0x080ff00000001844 */
[C---:B------:R-:W-:Y:S01]  /*a9b0*/  HMMA.16816.F32 R72, R144.reuse, R148, R72 ;  /* 0x000000949048723c */ /* 0x040fe20000001848 */
[--C-:B-1----:R-:W-:Y:S03]  /*a9c0*/  FFMA.FTZ R152, R176, c[0x0][0x2d0], -R208.reuse ;  /* 0x0000b400b0987a23 */ /* 0x102fe600000108d0 */
[----:B------:R-:W-:Y:S01]  /*a9d0*/  FFMA.FTZ R176, R228, c[0x0][0x2d0], -R208 ;  /* 0x0000b400e4b07a23 */ /* 0x000fe200000108d0 */
[----:B------:R1:W-:Y:S03]  /*a9e0*/  MUFU.EX2 R187, R152 ;  /* 0x0000009800bb7308 */ /* 0x0003e60000000800 */
[-C--:B------:R-:W-:Y:S08]  /*a9f0*/  HMMA.16816.F32 R76, R144, R150.reuse, R76 ;  /* 0x00000096904c723c */ /* 0x080ff0000000184c */
[C---:B------:R-:W-:Y:S01]  /*aa00*/  HMMA.16816.F32 R80, R140.reuse, R150, R80 ;  /* 0x000000968c50723c */ /* 0x040fe20000001850 */
[----:B------:R-:W1:Y:S03]  /*aa10*/  LDSM.16.MT88.4 R148, [R234+0x2100] ;  /* 0x00210000ea94783b */ /* 0x000e660000004200 */
[--C-:B-1----:R-:W-:Y:S04]  /*aa20*/  FFMA.FTZ R152, R241, c[0x0][0x2d0], -R210.reuse ;  /* 0x0000b400f1987a23 */ /* 0x102fe800000108d2 */
[----:B------:R1:W-:Y:S01]  /*aa30*/  MUFU.EX2 R241, R152 ;  /* 0x0000009800f17308 */ /* 0x0003e20000000800 */
[-C--:B------:R-:W-:Y:S03]  /*aa40*/  HMMA.16816.F32 R84, R140, R148.reuse, R84 ;  /* 0x000000948c54723c */ /* 0x080fe60000001854 */
[----:B-1----:R-:W-:Y:S06]  /*aa50*/  FFMA.FTZ R152, R237, c[0x0][0x2d0], -R210 ;  /* 0x0000b400ed987a23 */ /* 0x002fec00000108d2 */
[----:B------:R1:W-:Y:S01]  /*aa60*/  MUFU.EX2 R237, R152 ;  /* 0x0000009800ed7308 */ /* 0x0003e20000000800 */
[C---:B------:R-:W-:Y:S08]  /*aa70*/  HMMA.16816.F32 R88, R144.reuse, R148, R88 ;  /* 0x000000949058723c */ /* 0x040ff00000001858 */
[-C--:B------:R-:W-:Y:S08]  /*aa80*/  HMMA.16816.F32 R92, R144, R150.reuse, R92 ;  /* 0x00000096905c723c */ /* 0x080ff0000000185c */
[C---:B------:R-:W-:Y:S01]  /*aa90*/  HMMA.16816.F32 R96, R140.reuse, R150, R96 ;  /* 0x000000968c60723c */ /* 0x040fe20000001860 */
[----:B------:R-:W1:Y:S03]  /*aaa0*/  LDSM.16.MT88.4 R148, [R236+0x2100] ;  /* 0x00210000ec94783b */ /* 0x000e660000004200 */
[----:B-1----:R-:W-:Y:S04]  /*aab0*/  FFMA.FTZ R152, R174, c[0x0][0x2d0], -R3 ;  /* 0x0000b400ae987a23 */ /* 0x002fe80000010803 */
[----:B------:R1:W-:Y:S01]  /*aac0*/  MUFU.EX2 R240, R152 ;  /* 0x0000009800f07308 */ /* 0x0003e20000000800 */
[-C--:B------:R-:W-:Y:S08]  /*aad0*/  HMMA.16816.F32 R100, R140, R148.reuse, R100 ;  /* 0x000000948c64723c */ /* 0x080ff00000001864 */
[C---:B------:R-:W-:Y:S07]  /*aae0*/  HMMA.16816.F32 R104, R144.reuse, R148, R104 ;  /* 0x000000949068723c */ /* 0x040fee0000001868 */
[----:B------:R-:W-:Y:S01]  /*aaf0*/  FFMA.FTZ R148, R175, c[0x0][0x2d0], -R209 ;  /* 0x0000b400af947a23 */ /* 0x000fe200000108d1 */
[-C--:B------:R-:W-:Y:S01]  /*ab00*/  HMMA.16816.F32 R108, R144, R150.reuse, R108 ;  /* 0x00000096906c723c */ /* 0x080fe2000000186c */
[----:B------:R-:W-:Y:S03]  /*ab10*/  MOV R175, R173 ;  /* 0x000000ad00af7202 */ /* 0x000fe60000000f00 */
[----:B------:R-:W-:Y:S01]  /*ab20*/  MOV R173, R172 ;  /* 0x000000ac00ad7202 */ /* 0x000fe20000000f00 */
[----:B------:R-:W-:Y:S01]  /*ab30*/  IMAD.MOV.U32 R172, RZ, RZ, R171 ;  /* 0x000000ffffac7224 */ /* 0x000fe200078e00ab */
[----:B------:R-:W-:Y:S02]  /*ab40*/  MOV R171, R170 ;  /* 0x000000aa00ab7202 */ /* 0x000fe40000000f00 */
[C---:B------:R-:W-:Y:S01]  /*ab50*/  HMMA.16816.F32 R112, R140.reuse, R150, R112 ;  /* 0x000000968c70723c */ /* 0x040fe20000001870 */
[----:B------:R-:W-:Y:S03]  /*ab60*/  MOV R170, R169 ;  /* 0x000000a900aa7202 */ /* 0x000fe60000000f00 */
[----:B------:R-:W-:Y:S01]  /*ab70*/  MOV R169, R168 ;  /* 0x000000a800a97202 */ /* 0x000fe20000000f00 */
[----:B-1----:R-:W-:Y:S01]  /*ab80*/  FFMA.FTZ R152, R173, c[0x0][0x2d0], -R3 ;  /* 0x0000b400ad987a23 */ /* 0x002fe20000010803 */
[----:B------:R-:W-:Y:S01]  /*ab90*/  MOV R168, R167 ;  /* 0x000000a700a87202 */ /* 0x000fe20000000f00 */
[--C-:B------:R-:W-:Y:S01]  /*aba0*/  FFMA.FTZ R174, R171, c[0x0][0x2d0], -R208.reuse ;  /* 0x0000b400abae7a23 */ /* 0x100fe200000108d0 */
[----:B------:R-:W-:Y:S01]  /*abb0*/  MOV R167, R224 ;  /* 0x000000e000a77202 */ /* 0x000fe20000000f00 */
[----:B------:R-:W-:Y:S02]  /*abc0*/  FFMA.FTZ R173, R230, c[0x0][0x2d0], -R208 ;  /* 0x0000b400e6ad7a23 */ /* 0x000fe400000108d0 */
[----:B------:R-:W-:Y:S01]  /*abd0*/  MUFU.EX2 R203, R174 ;  /* 0x000000ae00cb7308 */ /* 0x000fe20000000800 */
[----:B------:R-:W-:Y:S02]  /*abe0*/  MOV R224, R220 ;  /* 0x000000dc00e07202 */ /* 0x000fe40000000f00 */
[----:B------:R-:W-:Y:S01]  /*abf0*/  MOV R171, R170 ;  /* 0x000000aa00ab7202 */ /* 0x000fe20000000f00 */
[----:B------:R-:W-:Y:S01]  /*ac00*/  IMAD.MOV.U32 R170, RZ, RZ, R169 ;  /* 0x000000ffffaa7224 */ /* 0x000fe200078e00a9 */
[----:B------:R-:W-:Y:S01]  /*ac10*/  MOV R169, R168 ;  /* 0x000000a800a97202 */ /* 0x000fe20000000f00 */
[----:B------:R-:W-:Y:S01]  /*ac20*/  FFMA.FTZ R181, R224, c[0x0][0x2d0], -R3 ;  /* 0x0000b400e0b57a23 */ /* 0x000fe20000010803 */
[----:B------:R-:W-:Y:S01]  /*ac30*/  MOV R168, R167 ;  /* 0x000000a700a87202 */ /* 0x000fe20000000f00 */
[--C-:B------:R-:W-:Y:S01]  /*ac40*/  FFMA.FTZ R171, R171, c[0x0][0x2d0], -R209.reuse ;  /* 0x0000b400abab7a23 */ /* 0x100fe200000108d1 */
[----:B------:R-:W-:Y:S01]  /*ac50*/  MOV R167, R166 ;  /* 0x000000a600a77202 */ /* 0x000fe20000000f00 */
[----:B------:R1:W-:Y:S01]  /*ac60*/  MUFU.EX2 R220, R148 ;  /* 0x0000009400dc7308 */ /* 0x0003e20000000800 */
[----:B------:R-:W-:Y:S01]  /*ac70*/  MOV R166, R164 ;  /* 0x000000a400a67202 */ /* 0x000fe20000000f00 */
[--C-:B------:R-:W-:Y:S01]  /*ac80*/  FFMA.FTZ R170, R170, c[0x0][0x2d0], -R209.reuse ;  /* 0x0000b400aaaa7a23 */ /* 0x100fe200000108d1 */
[----:B------:R-:W-:Y:S01]  /*ac90*/  MOV R164, R232 ;  /* 0x000000e800a47202 */ /* 0x000fe20000000f00 */
[--C-:B------:R-:W-:Y:S01]  /*aca0*/  FFMA.FTZ R169, R169, c[0x0][0x2d0], -R209.reuse ;  /* 0x0000b400a9a97a23 */ /* 0x100fe200000108d1 */
[----:B------:R-:W-:Y:S01]  /*acb0*/  MOV R179, R167 ;  /* 0x000000a700b37202 */ /* 0x000fe20000000f00 */
[----:B------:R-:W-:Y:S01]  /*acc0*/  FFMA.FTZ R168, R168, c[0x0][0x2d0], -R209 ;  /* 0x0000b400a8a87a23 */ /* 0x000fe200000108d1 */
[----:B------:R-:W-:Y:S01]  /*acd0*/  MOV R167, R166 ;  /* 0x000000a600a77202 */ /* 0x000fe20000000f00 */
[----:B------:R-:W-:Y:S01]  /*ace0*/  FFMA.FTZ R164, R164, c[0x0][0x2d0], -R210 ;  /* 0x0000b400a4a47a23 */ /* 0x000fe200000108d2 */
[----:B------:R-:W-:Y:S01]  /*acf0*/  MOV R166, R155 ;  /* 0x0000009b00a67202 */ /* 0x000fe20000000f00 */
[----:B------:R2:W-:Y:S01]  /*ad00*/  MUFU.EX2 R232, R152 ;  /* 0x0000009800e87308 */ /* 0x0005e20000000800 */
[--C-:B------:R-:W-:Y:S02]  /*ad10*/  FFMA.FTZ R179, R179, c[0x0][0x2d0], -R3.reuse ;  /* 0x0000b400b3b37a23 */ /* 0x100fe40000010803 */
[--C-:B------:R-:W-:Y:S02]  /*ad20*/  FFMA.FTZ R167, R167, c[0x0][0x2d0], -R3.reuse ;  /* 0x0000b400a7a77a23 */ /* 0x100fe40000010803 */
[----:B------:R-:W-:Y:S05]  /*ad30*/  FFMA.FTZ R166, R166, c[0x0][0x2d0], -R3 ;  /* 0x0000b400a6a67a23 */ /* 0x000fea0000010803 */
[----:B------:R-:W3:Y:S01]  /*ad40*/  MUFU.EX2 R173, R173 ;  /* 0x000000ad00ad7308 */ /* 0x000ee20000000800 */
[--C-:B-1----:R-:W-:Y:S02]  /*ad50*/  FFMA.FTZ R148, R175, c[0x0][0x2d0], -R209.reuse ;  /* 0x0000b400af947a23 */ /* 0x102fe400000108d1 */
[--C-:B------:R-:W-:Y:S02]  /*ad60*/  FFMA.FTZ R175, R172, c[0x0][0x2d0], -R208.reuse ;  /* 0x0000b400acaf7a23 */ /* 0x100fe400000108d0 */
[--C-:B------:R-:W-:Y:S05]  /*ad70*/  FFMA.FTZ R172, R229, c[0x0][0x2d0], -R208.reuse ;  /* 0x0000b400e5ac7a23 */ /* 0x100fea00000108d0 */
[----:B------:R1:W-:Y:S01]  /*ad80*/  MUFU.EX2 R186, R148 ;  /* 0x0000009400ba7308 */ /* 0x0003e20000000800 */
[----:B------:R-:W-:Y:S02]  /*ad90*/  FFMA.FTZ R208, R211, c[0x0][0x2d0], -R208 ;  /* 0x0000b400d3d07a23 */ /* 0x000fe400000108d0 */
[--C-:B--2---:R-:W-:Y:S02]  /*ada0*/  FFMA.FTZ R152, R177, c[0x0][0x2d0], -R210.reuse ;  /* 0x0000b400b1987a23 */ /* 0x104fe400000108d2 */
[----:B------:R-:W-:Y:S02]  /*adb0*/  FFMA.FTZ R210, R215, c[0x0][0x2d0], -R210 ;  /* 0x0000b400d7d27a23 */ /* 0x000fe400000108d2 */
[--C-:B------:R-:W-:Y:S03]  /*adc0*/  FFMA.FTZ R177, R252, c[0x0][0x2d0], -R209.reuse ;  /* 0x0000b400fcb17a23 */ /* 0x100fe600000108d1 */
[----:B------:R2:W-:Y:S01]  /*add0*/  MUFU.EX2 R211, R152 ;  /* 0x0000009800d37308 */ /* 0x0005e20000000800 */
[----:B------:R-:W-:Y:S02]  /*ade0*/  FFMA.FTZ R209, R213, c[0x0][0x2d0], -R209 ;  /* 0x0000b400d5d17a23 */ /* 0x000fe400000108d1 */
[----:B------:R-:W-:Y:S02]  /*adf0*/  FFMA.FTZ R134, R134, R193, R226 ;  /* 0x000000c186867223 */ /* 0x000fe400000100e2 */
[----:B----4-:R-:W-:Y:S02]  /*ae00*/  FFMA.FTZ R136, R132, R190, R221 ;  /* 0x000000be84887223 */ /* 0x010fe400000100dd */
[----:B---3--:R-:W-:Y:S03]  /*ae10*/  FFMA.FTZ R0, R0, R189, R216 ;  /* 0x000000bd00007223 */ /* 0x008fe600000100d8 */
[----:B------:R3:W-:Y:S01]  /*ae20*/  MUFU.EX2 R213, R167 ;  /* 0x000000a700d57308 */ /* 0x0007e20000000800 */
[----:B------:R-:W-:Y:S01]  /*ae30*/  FADD.FTZ R0, R217, R0 ;  /* 0x00000000d9007221 */ /* 0x000fe20000010000 */
[----:B-1----:R-:W1:Y:S03]  /*ae40*/  LDSM.16.MT88.4 R148, [R235+0x2100] ;  /* 0x00210000eb94783b */ /* 0x002e660000004200 */
[----:B------:R-:W-:Y:S05]  /*ae50*/  FADD.FTZ R0, R218, R0 ;  /* 0x00000000da007221 */ /* 0x000fea0000010000 */
[----:B------:R-:W4:Y:S01]  /*ae60*/  MUFU.EX2 R198, R175 ;  /* 0x000000af00c67308 */ /* 0x000f220000000800 */
[----:B--2---:R-:W2:Y:S09]  /*ae70*/  LDSM.16.MT88.4 R152, [R233+0x900] ;  /* 0x00090000e998783b */ /* 0x004eb20000004200 */
[----:B------:R-:W-:Y:S01]  /*ae80*/  MUFU.EX2 R172, R172 ;  /* 0x000000ac00ac7308 */ /* 0x000fe20000000800 */
[----:B---3--:R-:W-:Y:S09]  /*ae90*/  MOV R167, R173 ;  /* 0x000000ad00a77202 */ /* 0x008ff20000000f00 */
[----:B------:R-:W-:Y:S01]  /*aea0*/  MUFU.EX2 R215, R169 ;  /* 0x000000a900d77308 */ /* 0x000fe20000000800 */
[----:B----4-:R-:W-:Y:S09]  /*aeb0*/  F2FP.PACK_AB R132, R203, R198 ;  /* 0x000000c6cb84723e */ /* 0x010ff200000000ff */
[----:B------:R-:W-:Y:S01]  /*aec0*/  MUFU.EX2 R169, R160 ;  /* 0x000000a000a97308 */ /* 0x000fe20000000800 */
[-C--:B-1----:R-:W-:Y:S09]  /*aed0*/  HMMA.16816.F32 R116, R140, R148.reuse, R116 ;  /* 0x000000948c74723c */ /* 0x082ff20000001874 */
[----:B------:R-:W-:Y:S01]  /*aee0*/  MUFU.EX2 R193, R212 ;  /* 0x000000d400c17308 */ /* 0x000fe20000000800 */
[C---:B------:R-:W-:Y:S07]  /*aef0*/  HMMA.16816.F32 R120, R144.reuse, R148, R120 ;  /* 0x000000949078723c */ /* 0x040fee0000001878 */
[--C-:B------:R-:W-:Y:S01]  /*af00*/  FFMA.FTZ R148, R158, c[0x0][0x2d0], -R3.reuse ;  /* 0x0000b4009e947a23 */ /* 0x100fe20000010803 */
[-C--:B------:R-:W-:Y:S01]  /*af10*/  HMMA.16816.F32 R124, R144, R150.reuse, R124 ;  /* 0x00000096907c723c */ /* 0x080fe2000000187c */
[----:B------:R-:W-:Y:S06]  /*af20*/  MUFU.EX2 R252, R214 ;  /* 0x000000d600fc7308 */ /* 0x000fec0000000800 */
[--C-:B------:R-:W-:Y:S01]  /*af30*/  FFMA.FTZ R144, R157, c[0x0][0x2d0], -R3.reuse ;  /* 0x0000b4009d907a23 */ /* 0x100fe20000010803 */
[----:B------:R-:W-:Y:S01]  /*af40*/  HMMA.16816.F32 R128, R140, R150, R128 ;  /* 0x000000968c80723c */ /* 0x000fe20000001880 */
[----:B------:R-:W1:Y:S02]  /*af50*/  LDSM.16.MT88.4 R156, [R234+0x900] ;  /* 0x00090000ea9c783b */ /* 0x000e640000004200 */
[----:B------:R3:W-:Y:S01]  /*af60*/  MUFU.EX2 R192, R148 ;  /* 0x0000009400c07308 */ /* 0x0007e20000000800 */
[----:B------:R-:W-:Y:S01]  /*af70*/  F2FP.PACK_AB R145, R232, R240 ;  /* 0x000000f0e891723e */ /* 0x000fe200000000ff */
[----:B------:R-:W-:Y:S01]  /*af80*/  FFMA.FTZ R3, R135, c[0x0][0x2d0], -R3 ;  /* 0x0000b40087037a23 */ /* 0x000fe20000010803 */
[----:B------:R-:W-:Y:S02]  /*af90*/  F2FP.PACK_AB R146, R185, R211 ;  /* 0x000000d3b992723e */ /* 0x000fe400000000ff */
[----:B------:R-:W-:Y:S04]  /*afa0*/  F2FP.PACK_AB R141, R238, R242 ;  /* 0x000000f2ee8d723e */ /* 0x000fe800000000ff */
[----:B------:R-:W-:Y:S01]  /*afb0*/  F2FP.PACK_AB R140, R184, R197 ;  /* 0x000000c5b88c723e */ /* 0x000fe200000000ff */
[----:B------:R4:W4:Y:S01]  /*afc0*/  MUFU.EX2 R194, R144 ;  /* 0x0000009000c27308 */ /* 0x0009220000000800 */
[----:B------:R-:W-:Y:S02]  /*afd0*/  F2FP.PACK_AB R142, R187, R200 ;  /* 0x000000c8bb8e723e */ /* 0x000fe400000000ff */
[----:B------:R-:W-:Y:S07]  /*afe0*/  F2FP.PACK_AB R143, R186, R220 ;  /* 0x000000dcba8f723e */ /* 0x000fee00000000ff */
[-C--:B--2---:R-:W-:Y:S01]  /*aff0*/  HMMA.16816.F32 R4, R140, R152.reuse, R4 ;  /* 0x000000988c04723c */ /* 0x084fe20000001804 */
[----:B------:R-:W-:Y:S01]  /*b000*/  MUFU.EX2 R231, R209 ;  /* 0x000000d100e77308 */ /* 0x000fe20000000800 */
[----:B---3--:R-:W2:Y:S09]  /*b010*/  LDSM.16.MT88.4 R148, [R236+0x900] ;  /* 0x00090000ec94783b */ /* 0x008eb20000004200 */
[----:B------:R-:W-:Y:S01]  /*b020*/  MUFU.EX2 R199, R171 ;  /* 0x000000ab00c77308 */ /* 0x000fe20000000800 */
[----:B----4-:R-:W-:Y:S02]  /*b030*/  F2FP.PACK_AB R144, R237, R241 ;  /* 0x000000f1ed90723e */ /* 0x010fe400000000ff */
[----:B------:R-:W-:Y:S07]  /*b040*/  F2FP.PACK_AB R147, R194, R192 ;  /* 0x000000c0c293723e */ /* 0x000fee00000000ff */
[----:B------:R3:W-:Y:S01]  /*b050*/  MUFU.EX2 R171, R162 ;  /* 0x000000a200ab7308 */ /* 0x0007e20000000800 */
[C---:B------:R-:W-:Y:S08]  /*b060*/  HMMA.16816.F32 R8, R144.reuse, R152, R8 ;  /* 0x000000989008723c */ /* 0x040ff00000001808 */
[-C--:B------:R-:W-:Y:S01]  /*b070*/  HMMA.16816.F32 R12, R144, R154.reuse, R12 ;  /* 0x0000009a900c723c */ /* 0x080fe2000000180c */
[----:B------:R-:W4:Y:S07]  /*b080*/  MUFU.EX2 R168, R168 ;  /* 0x000000a800a87308 */ /* 0x000f2e0000000800 */
[C---:B------:R-:W-:Y:S01]  /*b090*/  HMMA.16816.F32 R16, R140.reuse, R154, R16 ;  /* 0x0000009a8c10723c */ /* 0x040fe20000001810 */
[----:B------:R-:W2:Y:S02]  /*b0a0*/  LDSM.16.MT88.4 R152, [R235+0x900] ;  /* 0x00090000eb98783b */ /* 0x000ea40000004200 */
[----:B------:R-:W4:Y:S05]  /*b0b0*/  MUFU.EX2 R166, R166 ;  /* 0x000000a600a67308 */ /* 0x000f2a0000000800 */
[-C--:B-1----:R-:W-:Y:S01]  /*b0c0*/  HMMA.16816.F32 R20, R140, R156.reuse, R20 ;  /* 0x0000009c8c14723c */ /* 0x082fe20000001814 */
[----:B---3--:R-:W-:Y:S04]  /*b0d0*/  LDSM.16.MT88.4 R160, [R236+0x3100] ;  /* 0x00310000eca0783b */ /* 0x008fe80000004200 */
[----:B------:R1:W-:Y:S03]  /*b0e0*/  MUFU.EX2 R230, R178 ;  /* 0x000000b200e67308 */ /* 0x0003e60000000800 */
[C---:B------:R-:W-:Y:S01]  /*b0f0*/  HMMA.16816.F32 R24, R144.reuse, R156, R24 ;  /* 0x0000009c9018723c */ /* 0x040fe20000001818 */
[----:B----4-:R-:W-:Y:S06]  /*b100*/  F2FP.PACK_AB R135, R168, R215 ;  /* 0x000000d7a887723e */ /* 0x010fec00000000ff */
[----:B------:R-:W-:Y:S01]  /*b110*/  FFMA.FTZ R156, R133, R191, R225 ;  /* 0x000000bf859c7223 */ /* 0x000fe200000100e1 */
[-C--:B------:R-:W-:Y:S01]  /*b120*/  HMMA.16816.F32 R28, R144, R158.reuse, R28 ;  /* 0x0000009e901c723c */ /* 0x080fe2000000181c */
[----:B------:R-:W-:Y:S03]  /*b130*/  MUFU.EX2 R225, R210 ;  /* 0x000000d200e17308 */ /* 0x000fe60000000800 */
[----:B------:R-:W-:Y:S01]  /*b140*/  MOV R216, R166 ;  /* 0x000000a600d87202 */ /* 0x000fe20000000f00 */
[----:B------:R-:W-:Y:S02]  /*b150*/  FADD.FTZ R165, R223, R156 ;  /* 0x0000009cdfa57221 */ /* 0x000fe40000010000 */
[----:B------:R-:W-:Y:S01]  /*b160*/  FADD.FTZ R166, R239, R134 ;  /* 0x00000086efa67221 */ /* 0x000fe20000010000 */
[C---:B------:R-:W-:Y:S01]  /*b170*/  HMMA.16816.F32 R32, R140.reuse, R158, R32 ;  /* 0x0000009e8c20723c */ /* 0x040fe20000001820 */
[----:B------:R-:W-:Y:S02]  /*b180*/  LDSM.16.MT88.4 R156, [R233+0x3100] ;  /* 0x00310000e99c783b */ /* 0x000fe40000004200 */
[----:B------:R3:W-:Y:S01]  /*b190*/  MUFU.EX2 R239, R176 ;  /* 0x000000b000ef7308 */ /* 0x0007e20000000800 */
[----:B------:R-:W-:Y:S02]  /*b1a0*/  F2FP.PACK_AB R134, R172, R167 ;  /* 0x000000a7ac86723e */ /* 0x000fe400000000ff */
[----:B-1----:R-:W-:Y:S02]  /*b1b0*/  MOV R178, R215 ;  /* 0x000000d700b27202 */ /* 0x002fe40000000f00 */
[-C--:B--2---:R-:W-:Y:S05]  /*b1c0*/  HMMA.16816.F32 R36, R140, R148.reuse, R36 ;  /* 0x000000948c24723c */ /* 0x084fea0000001824 */
[----:B------:R1:W-:Y:S03]  /*b1d0*/  MUFU.EX2 R228, R179 ;  /* 0x000000b300e47308 */ /* 0x0003e60000000800 */
[C---:B------:R-:W-:Y:S07]  /*b1e0*/  HMMA.16816.F32 R40, R144.reuse, R148, R40 ;  /* 0x000000949028723c */ /* 0x040fee0000001828 */
[----:B------:R-:W-:Y:S01]  /*b1f0*/  MUFU.EX2 R223, R3 ;  /* 0x0000000300df7308 */ /* 0x000fe20000000800 */
[-C--:B------:R-:W-:Y:S01]  /*b200*/  HMMA.16816.F32 R44, R144, R150.reuse, R44 ;  /* 0x00000096902c723c */ /* 0x080fe2000000182c */
[----:B---3--:R-:W-:Y:S07]  /*b210*/  MOV R176, R220 ;  /* 0x000000dc00b07202 */ /* 0x008fee0000000f00 */
[C---:B------:R-:W-:Y:S01]  /*b220*/  HMMA.16816.F32 R48, R140.reuse, R150, R48 ;  /* 0x000000968c30723c */ /* 0x040fe20000001830 */
[----:B------:R-:W2:Y:S01]  /*b230*/  LDSM.16.MT88.4 R148, [R233+0x2900] ;  /* 0x00290000e994783b */ /* 0x000ea20000004200 */
[----:B------:R-:W3:Y:S02]  /*b240*/  MUFU.EX2 R170, R170 ;  /* 0x000000aa00aa7308 */ /* 0x000ee40000000800 */
[----:B-1----:R-:W-:Y:S04]  /*b250*/  MOV R179, R216 ;  /* 0x000000d800b37202 */ /* 0x002fe80000000f00 */
[-C--:B------:R-:W-:Y:S04]  /*b260*/  HMMA.16816.F32 R52, R140, R152.reuse, R52 ;  /* 0x000000988c34723c */ /* 0x080fe80000001834 */
[----:B------:R-:W1:Y:S04]  /*b270*/  MUFU.EX2 R164, R164 ;  /* 0x000000a400a47308 */ /* 0x000e680000000800 */
[C---:B------:R-:W-:Y:S06]  /*b280*/  HMMA.16816.F32 R56, R144.reuse, R152, R56 ;  /* 0x000000989038723c */ /* 0x040fec0000001838 */
[----:B------:R-:W-:Y:S02]  /*b290*/  MUFU.EX2 R177, R177 ;  /* 0x000000b100b17308 */ /* 0x000fe40000000800 */
[-C--:B------:R-:W-:Y:S01]  /*b2a0*/  HMMA.16816.F32 R60, R144, R154.reuse, R60 ;  /* 0x0000009a903c723c */ /* 0x080fe2000000183c */
[----:B---3--:R-:W-:Y:S07]  /*b2b0*/  F2FP.PACK_AB R133, R170, R199 ;  /* 0x000000c7aa85723e */ /* 0x008fee00000000ff */
[C---:B------:R-:W-:Y:S01]  /*b2c0*/  HMMA.16816.F32 R64, R140.reuse, R154, R64 ;  /* 0x0000009a8c40723c */ /* 0x040fe20000001840 */
[----:B------:R-:W3:Y:S01]  /*b2d0*/  LDSM.16.MT88.4 R152, [R234+0x2900] ;  /* 0x00290000ea98783b */ /* 0x000ee20000004200 */
[----:B------:R4:W-:Y:S02]  /*b2e0*/  MUFU.EX2 R229, R180 ;  /* 0x000000b400e57308 */ /* 0x0009e40000000800 */
[----:B-1----:R-:W-:Y:S01]  /*b2f0*/  MOV R221, R164 ;  /* 0x000000a400dd7202 */ /* 0x002fe20000000f00 */
[----:B------:R-:W-:Y:S01]  /*b300*/  FADD.FTZ R164, R222, R136 ;  /* 0x00000088dea47221 */ /* 0x000fe20000010000 */
[----:B------:R-:W-:Y:S01]  /*b310*/  MOV R222, R172 ;  /* 0x000000ac00de7202 */ /* 0x000fe20000000f00 */
[----:B------:R-:W-:Y:S01]  /*b320*/  IMAD.MOV.U32 R136, RZ, RZ, R168 ;  /* 0x000000ffff887224 */ /* 0x000fe200078e00a8 */
[-C--:B--2---:R-:W-:Y:S01]  /*b330*/  HMMA.16816.F32 R68, R140, R148.reuse, R68 ;  /* 0x000000948c44723c */ /* 0x084fe20000001844 */
[----:B------:R-:W-:Y:S03]  /*b340*/  LDSM.16.MT88.4 R172, [R234+0x1900] ;  /* 0x00190000eaac783b */ /* 0x000fe60000004200 */
[----:B------:R1:W-:Y:S01]  /*b350*/  MUFU.EX2 R168, R208 ;  /* 0x000000d000a87308 */ /* 0x0003e20000000800 */
[----:B------:R-:W-:Y:S03]  /*b360*/  FADD.FTZ R3, R246, R164 ;  /* 0x000000a4f6037221 */ /* 0x000fe60000010000 */
[C---:B------:R-:W-:Y:S01]  /*b370*/  HMMA.16816.F32 R72, R144.reuse, R148, R72 ;  /* 0x000000949048723c */ /* 0x040fe20000001848 */
[----:B------:R-:W-:Y:S03]  /*b380*/  FADD.FTZ R220, R243, R3 ;  /* 0x00000003f3dc7221 */ /* 0x000fe60000010000 */
[----:B------:R-:W-:Y:S02]  /*b390*/  MOV R3, R211 ;  /* 0x000000d300037202 */ /* 0x000fe40000000f00 */
[----:B------:R2:W-:Y:S02]  /*b3a0*/  MUFU.EX2 R226, R182 ;  /* 0x000000b600e27308 */ /* 0x0005e40000000800 */
[-C--:B------:R-:W-:Y:S01]  /*b3b0*/  HMMA.16816.F32 R76, R144, R150.reuse, R76 ;  /* 0x00000096904c723c */ /* 0x080fe2000000184c */
[-C--:B----4-:R-:W-:Y:S07]  /*b3c0*/  MOV R180, R221.reuse ;  /* 0x000000dd00b47202 */ /* 0x090fee0000000f00 */
[----:B------:R4:W4:Y:S01]  /*b3d0*/  MUFU.EX2 R227, R181 ;  /* 0x000000b500e37308 */ /* 0x0009220000000800 */
[C---:B------:R-:W-:Y:S01]  /*b3e0*/  HMMA.16816.F32 R80, R140.reuse, R150, R80 ;  /* 0x000000968c50723c */ /* 0x040fe20000001850 */
[----:B------:R-:W4:Y:S07]  /*b3f0*/  LDSM.16.MT88.4 R148, [R236+0x2900] ;  /* 0x00290000ec94783b */ /* 0x000f2e0000004200 */
[-C--:B---3--:R-:W-:Y:S01]  /*b400*/  HMMA.16816.F32 R84, R140, R152.reuse, R84 ;  /* 0x000000988c54723c */ /* 0x088fe20000001854 */
[----:B-1----:R-:W-:Y:S01]  /*b410*/  LDSM.16.MT88.4 R208, [R233+0x3900] ;  /* 0x00390000e9d0783b */ /* 0x002fe20000004200 */
[----:B------:R-:W1:Y:S02]  /*b420*/  MUFU.EX2 R224, R183 ;  /* 0x000000b700e07308 */ /* 0x000e640000000800 */
[----:B--2---:R-:W-:Y:S01]  /*b430*/  MOV R182, R136 ;  /* 0x0000008800b67202 */ /* 0x004fe20000000f00 */
[----:B------:R-:W-:Y:S03]  /*b440*/  FADD.FTZ R136, R247, R165 ;  /* 0x000000a5f7887221 */ /* 0x000fe60000010000 */
[C---:B------:R-:W-:Y:S01]  /*b450*/  HMMA.16816.F32 R88, R144.reuse, R152, R88 ;  /* 0x000000989058723c */ /* 0x040fe20000001858 */
[----:B----4-:R-:W-:Y:S07]  /*b460*/  MOV R181, R222 ;  /* 0x000000de00b57202 */ /* 0x010fee0000000f00 */
[-C--:B------:R-:W-:Y:S08]  /*b470*/  HMMA.16816.F32 R92, R144, R154.reuse, R92 ;  /* 0x0000009a905c723c */ /* 0x080ff0000000185c */
[C---:B------:R-:W-:Y:S01]  /*b480*/  HMMA.16816.F32 R96, R140.reuse, R154, R96 ;  /* 0x0000009a8c60723c */ /* 0x040fe20000001860 */
[----:B------:R-:W2:Y:S07]  /*b490*/  LDSM.16.MT88.4 R152, [R235+0x2900] ;  /* 0x00290000eb98783b */ /* 0x000eae0000004200 */
[-C--:B------:R-:W-:Y:S08]  /*b4a0*/  HMMA.16816.F32 R100, R140, R148.reuse, R100 ;  /* 0x000000948c64723c */ /* 0x080ff00000001864 */
[C---:B------:R-:W-:Y:S08]  /*b4b0*/  HMMA.16816.F32 R104, R144.reuse, R148, R104 ;  /* 0x000000949068723c */ /* 0x040ff00000001868 */
[-C--:B------:R-:W-:Y:S08]  /*b4c0*/  HMMA.16816.F32 R108, R144, R150.reuse, R108 ;  /* 0x00000096906c723c */ /* 0x080ff0000000186c */
[C---:B------:R-:W-:Y:S01]  /*b4d0*/  HMMA.16816.F32 R112, R140.reuse, R150, R112 ;  /* 0x000000968c70723c */ /* 0x040fe20000001870 */
[----:B------:R-:W3:Y:S07]  /*b4e0*/  LDSM.16.MT88.4 R148, [R233+0x1100] ;  /* 0x00110000e994783b */ /* 0x000eee0000004200 */
[-C--:B--2---:R-:W-:Y:S08]  /*b4f0*/  HMMA.16816.F32 R116, R140, R152.reuse, R116 ;  /* 0x000000988c74723c */ /* 0x084ff00000001874 */
[C---:B------:R-:W-:Y:S08]  /*b500*/  HMMA.16816.F32 R120, R144.reuse, R152, R120 ;  /* 0x000000989078723c */ /* 0x040ff00000001878 */
[-C--:B------:R-:W-:Y:S01]  /*b510*/  HMMA.16816.F32 R124, R144, R154.reuse, R124 ;  /* 0x0000009a907c723c */ /* 0x080fe2000000187c */
[----:B------:R-:W2:Y:S07]  /*b520*/  LDSM.16.MT88.4 R144, [R234+0x1100] ;  /* 0x00110000ea90783b */ /* 0x000eae0000004200 */
[----:B------:R-:W-:Y:S01]  /*b530*/  HMMA.16816.F32 R128, R140, R154, R128 ;  /* 0x0000009a8c80723c */ /* 0x000fe20000001880 */
[----:B------:R-:W4:Y:S06]  /*b540*/  LDSM.16.MT88.4 R152, [R236+0x1100] ;  /* 0x00110000ec98783b */ /* 0x000f2c0000004200 */
[----:B------:R-:W-:Y:S01]  /*b550*/  F2FP.PACK_AB R142, R188, R221 ;  /* 0x000000ddbc8e723e */ /* 0x000fe200000000ff */
[----:B------:R-:W-:Y:S01]  /*b560*/  FADD.FTZ R221, R244, R136 ;  /* 0x00000088f4dd7221 */ /* 0x000fe20000010000 */
[-C--:B---3--:R-:W-:Y:S03]  /*b570*/  HMMA.16816.F32 R4, R132, R148.reuse, R4 ;  /* 0x000000948404723c */ /* 0x088fe60000001804 */
[----:B------:R-:W-:Y:S01]  /*b580*/  F2FP.PACK_AB R143, R213, R216 ;  /* 0x000000d8d58f723e */ /* 0x000fe200000000ff */
[----:B------:R-:W-:Y:S01]  /*b590*/  FADD.FTZ R136, R219, R0 ;  /* 0x00000000db887221 */ /* 0x000fe20000010000 */
[----:B------:R-:W-:Y:S01]  /*b5a0*/  F2FP.PACK_AB R140, R171, R201 ;  /* 0x000000c9ab8c723e */ /* 0x000fe200000000ff */
[----:B------:R-:W-:Y:S01]  /*b5b0*/  LDSM.16.MT88.4 R216, [R236+0x3900] ;  /* 0x00390000ecd8783b */ /* 0x000fe20000004200 */
[----:B------:R-:W-:Y:S01]  /*b5c0*/  F2FP.PACK_AB R141, R169, R202 ;  /* 0x000000caa98d723e */ /* 0x000fe200000000ff */
[----:B------:R-:W-:Y:S06]  /*b5d0*/  IMAD.MOV.U32 R0, RZ, RZ, R213 ;  /* 0x000000ffff007224 */ /* 0x000fec00078e00d5 */
[C---:B------:R-:W-:Y:S01]  /*b5e0*/  HMMA.16816.F32 R8, R140.reuse, R148, R8 ;  /* 0x000000948c08723c */ /* 0x040fe20000001808 */
[----:B------:R-:W-:Y:S07]  /*b5f0*/  LDSM.16.MT88.4 R212, [R234+0x3900] ;  /* 0x00390000ead4783b */ /* 0x000fee0000004200 */
[-C--:B------:R-:W-:Y:S08]  /*b600*/  HMMA.16816.F32 R12, R140, R150.reuse, R12 ;  /* 0x000000968c0c723c */ /* 0x080ff0000000180c */
[C---:B------:R-:W-:Y:S01]  /*b610*/  HMMA.16816.F32 R16, R132.reuse, R150, R16 ;  /* 0x000000968410723c */ /* 0x040fe20000001810 */
[----:B------:R-:W3:Y:S07]  /*b620*/  LDSM.16.MT88.4 R148, [R235+0x1100] ;  /* 0x00110000eb94783b */ /* 0x000eee0000004200 */
[-C--:B--2---:R-:W-:Y:S08]  /*b630*/  HMMA.16816.F32 R20, R132, R144.reuse, R20 ;  /* 0x000000908414723c */ /* 0x084ff00000001814 */
[C---:B------:R-:W-:Y:S08]  /*b640*/  HMMA.16816.F32 R24, R140.reuse, R144, R24 ;  /* 0x000000908c18723c */ /* 0x040ff00000001818 */
[-C--:B------:R-:W-:Y:S08]  /*b650*/  HMMA.16816.F32 R28, R140, R146.reuse, R28 ;  /* 0x000000928c1c723c */ /* 0x080ff0000000181c */
[C---:B------:R-:W-:Y:S01]  /*b660*/  HMMA.16816.F32 R32, R132.reuse, R146, R32 ;  /* 0x000000928420723c */ /* 0x040fe20000001820 */
[----:B------:R-:W2:Y:S07]  /*b670*/  LDSM.16.MT88.4 R144, [R234+0x3100] ;  /* 0x00310000ea90783b */ /* 0x000eae0000004200 */
[-C--:B----4-:R-:W-:Y:S08]  /*b680*/  HMMA.16816.F32 R36, R132, R152.reuse, R36 ;  /* 0x000000988424723c */ /* 0x090ff00000001824 */
[C---:B------:R-:W-:Y:S08]  /*b690*/  HMMA.16816.F32 R40, R140.reuse, R152, R40 ;  /* 0x000000988c28723c */ /* 0x040ff00000001828 */
[-C--:B------:R-:W-:Y:S08]  /*b6a0*/  HMMA.16816.F32 R44, R140, R154.reuse, R44 ;  /* 0x0000009a8c2c723c */ /* 0x080ff0000000182c */
[C---:B------:R-:W-:Y:S01]  /*b6b0*/  HMMA.16816.F32 R48, R132.reuse, R154, R48 ;  /* 0x0000009a8430723c */ /* 0x040fe20000001830 */
[----:B------:R-:W4:Y:S07]  /*b6c0*/  LDSM.16.MT88.4 R152, [R235+0x3100] ;  /* 0x00310000eb98783b */ /* 0x000f2e0000004200 */
[-C--:B---3--:R-:W-:Y:S08]  /*b6d0*/  HMMA.16816.F32 R52, R132, R148.reuse, R52 ;  /* 0x000000948434723c */ /* 0x088ff00000001834 */
[C---:B------:R-:W-:Y:S08]  /*b6e0*/  HMMA.16816.F32 R56, R140.reuse, R148, R56 ;  /* 0x000000948c38723c */ /* 0x040ff00000001838 */
[-C--:B------:R-:W-:Y:S08]  /*b6f0*/  HMMA.16816.F32 R60, R140, R150.reuse, R60 ;  /* 0x000000968c3c723c */ /* 0x080ff0000000183c */
[C---:B------:R-:W-:Y:S08]  /*b700*/  HMMA.16816.F32 R64, R132.reuse, R150, R64 ;  /* 0x000000968440723c */ /* 0x040ff00000001840 */
[-C--:B------:R-:W-:Y:S08]  /*b710*/  HMMA.16816.F32 R68, R132, R156.reuse, R68 ;  /* 0x0000009c8444723c */ /* 0x080ff00000001844 */
[C---:B------:R-:W-:Y:S08]  /*b720*/  HMMA.16816.F32 R72, R140.reuse, R156, R72 ;  /* 0x0000009c8c48723c */ /* 0x040ff00000001848 */
[-C--:B------:R-:W-:Y:S08]  /*b730*/  HMMA.16816.F32 R76, R140, R158.reuse, R76 ;  /* 0x0000009e8c4c723c */ /* 0x080ff0000000184c */
[C---:B------:R-:W-:Y:S01]  /*b740*/  HMMA.16816.F32 R80, R132.reuse, R158, R80 ;  /* 0x0000009e8450723c */ /* 0x040fe20000001850 */
[----:B------:R-:W3:Y:S07]  /*b750*/  LDSM.16.MT88.4 R156, [R233+0x1900] ;  /* 0x00190000e99c783b */ /* 0x000eee0000004200 */
[-C--:B--2---:R-:W-:Y:S08]  /*b760*/  HMMA.16816.F32 R84, R132, R144.reuse, R84 ;  /* 0x000000908454723c */ /* 0x084ff00000001854 */
[C---:B------:R-:W-:Y:S08]  /*b770*/  HMMA.16816.F32 R88, R140.reuse, R144, R88 ;  /* 0x000000908c58723c */ /* 0x040ff00000001858 */
[-C--:B------:R-:W-:Y:S08]  /*b780*/  HMMA.16816.F32 R92, R140, R146.reuse, R92 ;  /* 0x000000928c5c723c */ /* 0x080ff0000000185c */
[C---:B------:R-:W-:Y:S08]  /*b790*/  HMMA.16816.F32 R96, R132.reuse, R146, R96 ;  /* 0x000000928460723c */ /* 0x040ff00000001860 */
[-C--:B------:R-:W-:Y:S08]  /*b7a0*/  HMMA.16816.F32 R100, R132, R160.reuse, R100 ;  /* 0x000000a08464723c */ /* 0x080ff00000001864 */
[C---:B------:R-:W-:Y:S07]  /*b7b0*/  HMMA.16816.F32 R104, R140.reuse, R160, R104 ;  /* 0x000000a08c68723c */ /* 0x040fee0000001868 */
[----:B------:R-:W-:Y:S01]  /*b7c0*/  MOV R161, R188 ;  /* 0x000000bc00a17202 */ /* 0x000fe20000000f00 */
[-C--:B------:R-:W-:Y:S01]  /*b7d0*/  HMMA.16816.F32 R108, R140, R162.reuse, R108 ;  /* 0x000000a28c6c723c */ /* 0x080fe2000000186c */
[----:B------:R-:W2:Y:S07]  /*b7e0*/  LDSM.16.MT88.4 R188, [R236+0x1900] ;  /* 0x00190000ecbc783b */ /* 0x000eae0000004200 */
[C---:B------:R-:W-:Y:S08]  /*b7f0*/  HMMA.16816.F32 R112, R132.reuse, R162, R112 ;  /* 0x000000a28470723c */ /* 0x040ff00000001870 */
[-C--:B----4-:R-:W-:Y:S08]  /*b800*/  HMMA.16816.F32 R116, R132, R152.reuse, R116 ;  /* 0x000000988474723c */ /* 0x090ff00000001874 */
[C---:B------:R-:W-:Y:S08]  /*b810*/  HMMA.16816.F32 R120, R140.reuse, R152, R120 ;  /* 0x000000988c78723c */ /* 0x040ff00000001878 */
[-C--:B------:R-:W-:Y:S07]  /*b820*/  HMMA.16816.F32 R124, R140, R154.reuse, R124 ;  /* 0x0000009a8c7c723c */ /* 0x080fee000000187c */
[----:B------:R-:W-:Y:S01]  /*b830*/  FADD.FTZ R140, R248, R166 ;  /* 0x000000a6f88c7221 */ /* 0x000fe20000010000 */
[----:B------:R-:W-:Y:S01]  /*b840*/  HMMA.16816.F32 R128, R132, R154, R128 ;  /* 0x0000009a8480723c */ /* 0x000fe20000001880 */
[----:B------:R-:W-:Y:S01]  /*b850*/  F2FP.PACK_AB R141, R227, R228 ;  /* 0x000000e4e38d723e */ /* 0x000fe200000000ff */
[----:B------:R4:W5:Y:S02]  /*b860*/  LDL.LU R248, [R1+0x7c] ;  /* 0x00007c0001f87983 */ /* 0x0009640000300800 */
[----:B------:R-:W-:Y:S01]  /*b870*/  FADD.FTZ R222, R245, R140 ;  /* 0x0000008cf5de7221 */ /* 0x000fe20000010000 */
[----:B------:R-:W-:Y:S01]  /*b880*/  F2FP.PACK_AB R140, R229, R230 ;  /* 0x000000e6e58c723e */ /* 0x000fe200000000ff */
[----:B------:R4:W5:Y:S01]  /*b890*/  LDL.LU R247, [R1+0x78] ;  /* 0x0000780001f77983 */ /* 0x0009620000300800 */
[----:B------:R-:W-:Y:S02]  /*b8a0*/  F2FP.PACK_AB R132, R196, R239 ;  /* 0x000000efc484723e */ /* 0x000fe400000000ff */
[----:B------:R-:W-:Y:S01]  /*b8b0*/  F2FP.PACK_AB R133, R195, R177 ;  /* 0x000000b1c385723e */ /* 0x000fe200000000ff */
[----:B------:R4:W5:Y:S02]  /*b8c0*/  LDL.LU R246, [R1+0x74] ;  /* 0x0000740001f67983 */ /* 0x0009640000300800 */
[----:B------:R-:W-:Y:S02]  /*b8d0*/  F2FP.PACK_AB R134, R168, R193 ;  /* 0x000000c1a886723e */ /* 0x000fe400000000ff */
[----:B------:R-:W-:Y:S01]  /*b8e0*/  F2FP.PACK_AB R135, R231, R252 ;  /* 0x000000fce787723e */ /* 0x000fe200000000ff */
[----:B------:R4:W5:Y:S01]  /*b8f0*/  LDL.LU R245, [R1+0x70] ;  /* 0x0000700001f57983 */ /* 0x0009620000300800 */
[----:B------:R-:W-:Y:S02]  /*b900*/  F2FP.PACK_AB R142, R225, R226 ;  /* 0x000000e2e18e723e */ /* 0x000fe400000000ff */
[----:B-1----:R-:W-:Y:S01]  /*b910*/  F2FP.PACK_AB R143, R223, R224 ;  /* 0x000000e0df8f723e */ /* 0x002fe200000000ff */
[----:B------:R4:W5:Y:S02]  /*b920*/  LDL.LU R244, [R1+0x6c] ;  /* 0x00006c0001f47983 */ /* 0x0009640000300800 */
[-C--:B---3--:R-:W-:Y:S02]  /*b930*/  HMMA.16816.F32 R148, R132, R156.reuse, R4 ;  /* 0x0000009c8494723c */ /* 0x088fe40000001804 */
[----:B------:R-:W1:Y:S06]  /*b940*/  LDSM.16.MT88.4 R4, [R235+0x3900] ;  /* 0x00390000eb04783b */ /* 0x000e6c0000004200 */
[C---:B------:R-:W-:Y:S02]  /*b950*/  HMMA.16816.F32 R144, R140.reuse, R156, R8 ;  /* 0x0000009c8c90723c */ /* 0x040fe40000001808 */
[----:B------:R4:W5:Y:S05]  /*b960*/  LDL.LU R243, [R1+0x68] ;  /* 0x0000680001f37983 */ /* 0x00096a0000300800 */
[----:B------:R-:W-:Y:S01]  /*b970*/  MOV R9, R161 ;  /* 0x000000a100097202 */ /* 0x000fe20000000f00 */
[-C--:B------:R-:W-:Y:S01]  /*b980*/  HMMA.16816.F32 R152, R140, R158.reuse, R12 ;  /* 0x0000009e8c98723c */ /* 0x080fe2000000180c */
[----:B------:R-:W-:Y:S03]  /*b990*/  MOV R10, R176 ;  /* 0x000000b0000a7202 */ /* 0x000fe60000000f00 */
[----:B------:R-:W-:Y:S02]  /*b9a0*/  MOV R11, R200 ;  /* 0x000000c8000b7202 */ /* 0x000fe40000000f00 */
[----:B------:R-:W-:Y:S02]  /*b9b0*/  MOV R8, R197 ;  /* 0x000000c500087202 */ /* 0x000fe40000000f00 */
[C---:B------:R-:W-:Y:S01]  /*b9c0*/  HMMA.16816.F32 R156, R132.reuse, R158, R16 ;  /* 0x0000009e849c723c */ /* 0x040fe20000001810 */
[----:B------:R-:W-:Y:S03]  /*b9d0*/  MOV R15, R168 ;  /* 0x000000a8000f7202 */ /* 0x000fe60000000f00 */
[----:B------:R-:W-:Y:S01]  /*b9e0*/  MOV R14, R193 ;  /* 0x000000c1000e7202 */ /* 0x000fe20000000f00 */
[----:B------:R-:W-:Y:S01]  /*b9f0*/  FADD.FTZ R8, R8, R222 ;  /* 0x000000de08087221 */ /* 0x000fe20000010000 */
[----:B------:R-:W-:Y:S02]  /*ba00*/  MOV R12, R182 ;  /* 0x000000b6000c7202 */ /* 0x000fe40000000f00 */
[-C--:B------:R-:W-:Y:S01]  /*ba10*/  HMMA.16816.F32 R160, R132, R172.reuse, R20 ;  /* 0x000000ac84a0723c */ /* 0x080fe20000001814 */
[----:B------:R-:W-:Y:S03]  /*ba20*/  MOV R18, R177 ;  /* 0x000000b100127202 */ /* 0x000fe60000000f00 */
[----:B------:R-:W-:Y:S02]  /*ba30*/  MOV R16, R179 ;  /* 0x000000b300107202 */ /* 0x000fe40000000f00 */
[----:B------:R-:W-:Y:S01]  /*ba40*/  MOV R17, R181 ;  /* 0x000000b500117202 */ /* 0x000fe20000000f00 */
[----:B------:R-:W-:Y:S01]  /*ba50*/  IMAD.MOV.U32 R20, RZ, RZ, R169 ;  /* 0x000000ffff147224 */ /* 0x000fe200078e00a9 */
[----:B------:R-:W-:Y:S02]  /*ba60*/  MOV R21, R167 ;  /* 0x000000a700157202 */ /* 0x000fe40000000f00 */
[C---:B------:R-:W-:Y:S02]  /*ba70*/  HMMA.16816.F32 R164, R140.reuse, R172, R24 ;  /* 0x000000ac8ca4723c */ /* 0x040fe40000001818 */
[----:B------:R-:W-:Y:S02]  /*ba80*/  MOV R22, R178 ;  /* 0x000000b200167202 */ /* 0x000fe40000000f00 */
[----:B------:R-:W-:Y:S02]  /*ba90*/  MOV R23, R180 ;  /* 0x000000b400177202 */ /* 0x000fe40000000f00 */
[----:B------:R-:W-:Y:S02]  /*baa0*/  MOV R13, R195 ;  /* 0x000000c3000d7202 */ /* 0x000fe40000000f00 */
[----:B------:R-:W-:Y:S04]  /*bab0*/  MOV R27, R171 ;  /* 0x000000ab001b7202 */ /* 0x000fe80000000f00 */
[----:B------:R-:W-:Y:S02]  /*bac0*/  MOV R26, R170 ;  /* 0x000000aa001a7202 */ /* 0x000fe40000000f00 */
[-C--:B------:R-:W-:Y:S01]  /*bad0*/  HMMA.16816.F32 R168, R140, R174.reuse, R28 ;  /* 0x000000ae8ca8723c */ /* 0x080fe2000000181c */
[----:B------:R-:W-:Y:S02]  /*bae0*/  MOV R19, R196 ;  /* 0x000000c400137202 */ /* 0x000fe40000000f00 */
[----:B------:R-:W-:Y:S02]  /*baf0*/  MOV R25, R203 ;  /* 0x000000cb00197202 */ /* 0x000fe40000000f00 */
[----:B------:R-:W-:Y:S02]  /*bb00*/  MOV R24, R202 ;  /* 0x000000ca00187202 */ /* 0x000fe40000000f00 */
[----:B------:R-:W-:Y:S01]  /*bb10*/  MOV R31, R201 ;  /* 0x000000c9001f7202 */ /* 0x000fe20000000f00 */
[C---:B------:R-:W-:Y:S01]  /*bb20*/  HMMA.16816.F32 R172, R132.reuse, R174, R32 ;  /* 0x000000ae84ac723c */ /* 0x040fe20000001820 */
[----:B------:R-:W-:Y:S03]  /*bb30*/  MOV R30, R199 ;  /* 0x000000c7001e7202 */ /* 0x000fe60000000f00 */
[----:B------:R-:W-:Y:S01]  /*bb40*/  IMAD.MOV.U32 R29, RZ, RZ, R198 ;  /* 0x000000ffff1d7224 */ /* 0x000fe200078e00c6 */
[----:B------:R-:W-:Y:S02]  /*bb50*/  MOV R28, R194 ;  /* 0x000000c2001c7202 */ /* 0x000fe40000000f00 */
[----:B------:R-:W-:Y:S01]  /*bb60*/  IMAD.MOV.U32 R34, RZ, RZ, R186 ;  /* 0x000000ffff227224 */ /* 0x000fe200078e00ba */
[-C--:B--2---:R-:W-:Y:S01]  /*bb70*/  HMMA.16816.F32 R176, R132, R188.reuse, R36 ;  /* 0x000000bc84b0723c */ /* 0x084fe20000001824 */
[----:B------:R-:W-:Y:S03]  /*bb80*/  MOV R32, R192 ;  /* 0x000000c000207202 */ /* 0x000fe60000000f00 */
[----:B------:R-:W-:Y:S02]  /*bb90*/  MOV R33, R187 ;  /* 0x000000bb00217202 */ /* 0x000fe40000000f00 */
[----:B------:R-:W-:Y:S02]  /*bba0*/  MOV R35, R185 ;  /* 0x000000b900237202 */ /* 0x000fe40000000f00 */
[C---:B------:R-:W-:Y:S01]  /*bbb0*/  HMMA.16816.F32 R180, R140.reuse, R188, R40 ;  /* 0x000000bc8cb4723c */ /* 0x040fe20000001828 */
[----:B------:R-:W-:Y:S04]  /*bbc0*/  MOV R39, R184 ;  /* 0x000000b800277202 */ /* 0x000fe80000000f00 */
[----:B------:R-:W-:Y:S02]  /*bbd0*/  MOV R38, R39 ;  /* 0x0000002700267202 */ /* 0x000fe40000000f00 */
[----:B------:R-:W-:Y:S01]  /*bbe0*/  MOV R39, R32 ;  /* 0x0000002000277202 */ /* 0x000fe20000000f00 */
[-C--:B------:R-:W-:Y:S01]  /*bbf0*/  HMMA.16816.F32 R184, R140, R190.reuse, R44 ;  /* 0x000000be8cb8723c */ /* 0x080fe2000000182c */
[----:B------:R-:W-:Y:S03]  /*bc00*/  MOV R32, R33 ;  /* 0x0000002100207202 */ /* 0x000fe60000000f00 */
[----:B------:R-:W-:Y:S02]  /*bc10*/  MOV R33, R34 ;  /* 0x0000002200217202 */ /* 0x000fe40000000f00 */
[----:B------:R-:W-:Y:S02]  /*bc20*/  MOV R34, R35 ;  /* 0x0000002300227202 */ /* 0x000fe40000000f00 */
[C---:B------:R-:W-:Y:S01]  /*bc30*/  HMMA.16816.F32 R188, R132.reuse, R190, R48 ;  /* 0x000000be84bc723c */ /* 0x040fe20000001830 */
[----:B------:R-:W-:Y:S03]  /*bc40*/  MOV R35, R28 ;  /* 0x0000001c00237202 */ /* 0x000fe60000000f00 */
[----:B------:R-:W-:Y:S01]  /*bc50*/  IMAD.MOV.U32 R28, RZ, RZ, R29 ;  /* 0x000000ffff1c7224 */ /* 0x000fe200078e001d */
        /* <DEDUP_REMOVED lines=8> */
[----:B------:R-:W-:Y:S02]  /*bce0*/  MOV R27, R20 ;  /* 0x00000014001b7202 */ /* 0x000fe40000000f00 */
[----:B------:R-:W-:Y:S01]  /*bcf0*/  MOV R20, R21 ;  /* 0x0000001500147202 */ /* 0x000fe20000000f00 */
[----:B------:R-:W-:Y:S01]  /*bd00*/  IMAD.MOV.U32 R21, RZ, RZ, R22 ;  /* 0x000000ffff157224 */ /* 0x000fe200078e0016 */
[-C--:B------:R-:W-:Y:S01]  /*bd10*/  HMMA.16816.F32 R200, R140, R206.reuse, R60 ;  /* 0x000000ce8cc8723c */ /* 0x080fe2000000183c */
[----:B------:R-:W-:Y:S03]  /*bd20*/  MOV R22, R23 ;  /* 0x0000001700167202 */ /* 0x000fe60000000f00 */
[----:B------:R-:W-:Y:S02]  /*bd30*/  MOV R23, R16 ;  /* 0x0000001000177202 */ /* 0x000fe40000000f00 */
[----:B------:R-:W-:Y:S02]  /*bd40*/  MOV R16, R17 ;  /* 0x0000001100107202 */ /* 0x000fe40000000f00 */
[----:B------:R-:W-:Y:S01]  /*bd50*/  MOV R17, R12 ;  /* 0x0000000c00117202 */ /* 0x000fe20000000f00 */
[C---:B------:R-:W-:Y:S03]  /*bd60*/  HMMA.16816.F32 R204, R132.reuse, R206, R64 ;  /* 0x000000ce84cc723c */ /* 0x040fe60000001840 */
[----:B------:R-:W-:Y:S02]  /*bd70*/  MOV R12, R9 ;  /* 0x00000009000c7202 */ /* 0x000fe40000000f00 */
[----:B------:R-:W-:Y:S02]  /*bd80*/  MOV R9, R0 ;  /* 0x0000000000097202 */ /* 0x000fe40000000f00 */
[----:B------:R-:W-:Y:S01]  /*bd90*/  MOV R0, R3 ;  /* 0x0000000300007202 */ /* 0x000fe20000000f00 */
[----:B------:R-:W-:Y:S01]  /*bda0*/  FADD.FTZ R3, R242, R221 ;  /* 0x000000ddf2037221 */ /* 0x000fe20000010000 */
[----:B------:R-:W-:Y:S01]  /*bdb0*/  MOV R37, R38 ;  /* 0x0000002600257202 */ /* 0x000fe20000000f00 */
[-C--:B------:R-:W-:Y:S01]  /*bdc0*/  HMMA.16816.F32 R68, R132, R208.reuse, R68 ;  /* 0x000000d08444723c */ /* 0x080fe20000001844 */
[----:B------:R4:W5:Y:S01]  /*bdd0*/  LDL.LU R242, [R1+0x64] ;  /* 0x0000640001f27983 */ /* 0x0009620000300800 */
[----:B------:R-:W-:Y:S01]  /*bde0*/  MOV R38, R39 ;  /* 0x0000002700267202 */ /* 0x000fe20000000f00 */
[----:B------:R-:W-:Y:S01]  /*bdf0*/  IMAD.MOV.U32 R39, RZ, RZ, R32 ;  /* 0x000000ffff277224 */ /* 0x000fe200078e0020 */
[----:B------:R-:W-:Y:S01]  /*be00*/  MOV R32, R33 ;  /* 0x0000002100207202 */ /* 0x000fe20000000f00 */
[----:B------:R-:W-:Y:S01]  /*be10*/  FADD.FTZ R3, R238, R3 ;  /* 0x00000003ee037221 */ /* 0x000fe20000010000 */
[----:B------:R-:W-:Y:S02]  /*be20*/  MOV R33, R34 ;  /* 0x0000002200217202 */ /* 0x000fe40000000f00 */
[----:B------:R-:W-:Y:S01]  /*be30*/  MOV R34, R35 ;  /* 0x0000002300227202 */ /* 0x000fe20000000f00 */
[C---:B------:R-:W-:Y:S03]  /*be40*/  HMMA.16816.F32 R72, R140.reuse, R208, R72 ;  /* 0x000000d08c48723c */ /* 0x040fe60000001848 */
[----:B------:R-:W-:Y:S01]  /*be50*/  MOV R35, R28 ;  /* 0x0000001c00237202 */ /* 0x000fe20000000f00 */
[----:B------:R-:W-:Y:S01]  /*be60*/  FADD.FTZ R10, R10, R3 ;  /* 0x000000030a0a7221 */ /* 0x000fe20000010000 */
[----:B------:R-:W-:Y:S02]  /*be70*/  MOV R28, R29 ;  /* 0x0000001d001c7202 */ /* 0x000fe40000000f00 */
[----:B------:R-:W-:Y:S01]  /*be80*/  MOV R29, R30 ;  /* 0x0000001e001d7202 */ /* 0x000fe20000000f00 */
[-C--:B------:R-:W-:Y:S01]  /*be90*/  HMMA.16816.F32 R76, R140, R210.reuse, R76 ;  /* 0x000000d28c4c723c */ /* 0x080fe2000000184c */
[----:B------:R-:W-:Y:S03]  /*bea0*/  MOV R30, R31 ;  /* 0x0000001f001e7202 */ /* 0x000fe60000000f00 */
[----:B------:R-:W-:Y:S02]  /*beb0*/  MOV R31, R24 ;  /* 0x00000018001f7202 */ /* 0x000fe40000000f00 */
[----:B------:R-:W-:Y:S01]  /*bec0*/  MOV R24, R25 ;  /* 0x0000001900187202 */ /* 0x000fe20000000f00 */
[----:B------:R-:W-:Y:S01]  /*bed0*/  IMAD.MOV.U32 R25, RZ, RZ, R26 ;  /* 0x000000ffff197224 */ /* 0x000fe200078e001a */
[----:B------:R-:W-:Y:S01]  /*bee0*/  MOV R26, R27 ;  /* 0x0000001b001a7202 */ /* 0x000fe20000000f00 */
[C---:B------:R-:W-:Y:S03]  /*bef0*/  HMMA.16816.F32 R80, R132.reuse, R210, R80 ;  /* 0x000000d28450723c */ /* 0x040fe60000001850 */
[----:B------:R-:W-:Y:S02]  /*bf00*/  MOV R27, R20 ;  /* 0x00000014001b7202 */ /* 0x000fe40000000f00 */
[----:B------:R-:W-:Y:S02]  /*bf10*/  MOV R20, R21 ;  /* 0x0000001500147202 */ /* 0x000fe40000000f00 */
[----:B------:R-:W-:Y:S01]  /*bf20*/  MOV R21, R22 ;  /* 0x0000001600157202 */ /* 0x000fe20000000f00 */
[-C--:B------:R-:W-:Y:S01]  /*bf30*/  HMMA.16816.F32 R84, R132, R212.reuse, R84 ;  /* 0x000000d48454723c */ /* 0x080fe20000001854 */
[----:B------:R-:W-:Y:S03]  /*bf40*/  MOV R22, R23 ;  /* 0x0000001700167202 */ /* 0x000fe60000000f00 */
[----:B------:R-:W-:Y:S02]  /*bf50*/  MOV R23, R16 ;  /* 0x0000001000177202 */ /* 0x000fe40000000f00 */
[----:B------:R-:W-:Y:S02]  /*bf60*/  MOV R16, R17 ;  /* 0x0000001100107202 */ /* 0x000fe40000000f00 */
[----:B------:R-:W-:Y:S01]  /*bf70*/  MOV R17, R12 ;  /* 0x0000000c00117202 */ /* 0x000fe20000000f00 */
[C---:B------:R-:W-:Y:S03]  /*bf80*/  HMMA.16816.F32 R88, R140.reuse, R212, R88 ;  /* 0x000000d48c58723c */ /* 0x040fe60000001858 */
[----:B------:R-:W-:Y:S01]  /*bf90*/  MOV R12, R9 ;  /* 0x00000009000c7202 */ /* 0x000fe20000000f00 */
[----:B------:R-:W-:Y:S01]  /*bfa0*/  IMAD.MOV.U32 R9, RZ, RZ, R0 ;  /* 0x000000ffff097224 */ /* 0x000fe200078e0000 */
[----:B------:R-:W-:Y:S01]  /*bfb0*/  MOV R36, R37 ;  /* 0x0000002500247202 */ /* 0x000fe20000000f00 */
[----:B------:R-:W-:Y:S01]  /*bfc0*/  FADD.FTZ R0, R241, R220 ;  /* 0x000000dcf1007221 */ /* 0x000fe20000010000 */
[----:B------:R-:W-:Y:S01]  /*bfd0*/  MOV R37, R38 ;  /* 0x0000002600257202 */ /* 0x000fe20000000f00 */
[----:B------:R4:W5:Y:S01]  /*bfe0*/  LDL.LU R241, [R1+0x60] ;  /* 0x0000600001f17983 */ /* 0x0009620000300800 */
[----:B------:R-:W-:Y:S01]  /*bff0*/  MOV R38, R39 ;  /* 0x0000002700267202 */ /* 0x000fe20000000f00 */
[-C--:B------:R-:W-:Y:S02]  /*c000*/  HMMA.16816.F32 R92, R140, R214.reuse, R92 ;  /* 0x000000d68c5c723c */ /* 0x080fe4000000185c */
[----:B------:R-:W-:Y:S01]  /*c010*/  FADD.FTZ R0, R237, R0 ;  /* 0x00000000ed007221 */ /* 0x000fe20000010000 */
[----:B------:R-:W-:Y:S02]  /*c020*/  MOV R39, R32 ;  /* 0x0000002000277202 */ /* 0x000fe40000000f00 */
[----:B------:R-:W-:Y:S01]  /*c030*/  MOV R32, R33 ;  /* 0x0000002100207202 */ /* 0x000fe20000000f00 */
[----:B------:R-:W-:Y:S01]  /*c040*/  FADD.FTZ R9, R9, R0 ;  /* 0x0000000009097221 */ /* 0x000fe20000010000 */
[----:B------:R-:W-:Y:S01]  /*c050*/  MOV R33, R34 ;  /* 0x0000002200217202 */ /* 0x000fe20000000f00 */
[C---:B------:R-:W-:Y:S01]  /*c060*/  HMMA.16816.F32 R96, R132.reuse, R214, R96 ;  /* 0x000000d68460723c */ /* 0x040fe20000001860 */
[----:B------:R-:W-:Y:S03]  /*c070*/  MOV R34, R35 ;  /* 0x0000002300227202 */ /* 0x000fe60000000f00 */
[----:B------:R-:W-:Y:S02]  /*c080*/  MOV R35, R28 ;  /* 0x0000001c00237202 */ /* 0x000fe40000000f00 */
[----:B------:R-:W-:Y:S01]  /*c090*/  MOV R28, R29 ;  /* 0x0000001d001c7202 */ /* 0x000fe20000000f00 */
[----:B------:R-:W-:Y:S01]  /*c0a0*/  IMAD.MOV.U32 R29, RZ, RZ, R30 ;  /* 0x000000ffff1d7224 */ /* 0x000fe200078e001e */
[----:B------:R-:W-:Y:S01]  /*c0b0*/  MOV R30, R31 ;  /* 0x0000001f001e7202 */ /* 0x000fe20000000f00 */
[-C--:B------:R-:W-:Y:S03]  /*c0c0*/  HMMA.16816.F32 R100, R132, R216.reuse, R100 ;  /* 0x000000d88464723c */ /* 0x080fe60000001864 */
[----:B------:R-:W-:Y:S02]  /*c0d0*/  MOV R31, R24 ;  /* 0x00000018001f7202 */ /* 0x000fe40000000f00 */
[----:B------:R-:W-:Y:S02]  /*c0e0*/  MOV R24, R25 ;  /* 0x0000001900187202 */ /* 0x000fe40000000f00 */
[----:B------:R-:W-:Y:S01]  /*c0f0*/  MOV R25, R26 ;  /* 0x0000001a00197202 */ /* 0x000fe20000000f00 */
[C---:B------:R-:W-:Y:S01]  /*c100*/  HMMA.16816.F32 R104, R140.reuse, R216, R104 ;  /* 0x000000d88c68723c */ /* 0x040fe20000001868 */
[----:B------:R-:W-:Y:S03]  /*c110*/  MOV R26, R27 ;  /* 0x0000001b001a7202 */ /* 0x000fe60000000f00 */
[----:B------:R-:W-:Y:S02]  /*c120*/  MOV R27, R20 ;  /* 0x00000014001b7202 */ /* 0x000fe40000000f00 */
[----:B------:R-:W-:Y:S02]  /*c130*/  MOV R20, R21 ;  /* 0x0000001500147202 */ /* 0x000fe40000000f00 */
[----:B------:R-:W-:Y:S01]  /*c140*/  MOV R21, R22 ;  /* 0x0000001600157202 */ /* 0x000fe20000000f00 */
[-C--:B------:R-:W-:Y:S03]  /*c150*/  HMMA.16816.F32 R108, R140, R218.reuse, R108 ;  /* 0x000000da8c6c723c */ /* 0x080fe6000000186c */
[----:B------:R-:W-:Y:S01]  /*c160*/  MOV R22, R23 ;  /* 0x0000001700167202 */ /* 0x000fe20000000f00 */
[----:B------:R-:W-:Y:S01]  /*c170*/  IMAD.MOV.U32 R23, RZ, RZ, R16 ;  /* 0x000000ffff177224 */ /* 0x000fe200078e0010 */
[----:B------:R-:W-:Y:S02]  /*c180*/  MOV R16, R17 ;  /* 0x0000001100107202 */ /* 0x000fe40000000f00 */
[----:B------:R-:W-:Y:S01]  /*c190*/  MOV R17, R12 ;  /* 0x0000000c00117202 */ /* 0x000fe20000000f00 */
[----:B------:R-:W-:Y:S01]  /*c1a0*/  FADD.FTZ R12, R240, R136 ;  /* 0x00000088f00c7221 */ /* 0x000fe20000010000 */
[----:B------:R-:W-:Y:S01]  /*c1b0*/  MOV R43, R36 ;  /* 0x00000024002b7202 */ /* 0x000fe20000000f00 */
[----:B------:R4:W5:Y:S01]  /*c1c0*/  LDL.LU R240, [R1+0x5c] ;  /* 0x00005c0001f07983 */ /* 0x0009620000300800 */
[C---:B------:R-:W-:Y:S01]  /*c1d0*/  HMMA.16816.F32 R112, R132.reuse, R218, R112 ;  /* 0x000000da8470723c */ /* 0x040fe20000001870 */
[----:B------:R-:W-:Y:S01]  /*c1e0*/  FADD.FTZ R12, R232, R12 ;  /* 0x0000000ce80c7221 */ /* 0x000fe20000010000 */
[----:B------:R-:W-:Y:S01]  /*c1f0*/  MOV R36, R37 ;  /* 0x0000002500247202 */ /* 0x000fe20000000f00 */
[----:B------:R-:W-:Y:S01]  /*c200*/  FADD.FTZ R8, R43, R8 ;  /* 0x000000082b087221 */ /* 0x000fe20000010000 */
[----:B------:R-:W-:Y:S02]  /*c210*/  MOV R37, R38 ;  /* 0x0000002600257202 */ /* 0x000fe40000000f00 */
[----:B------:R-:W-:Y:S01]  /*c220*/  MOV R38, R39 ;  /* 0x0000002700267202 */ /* 0x000fe20000000f00 */
[----:B------:R-:W-:Y:S01]  /*c230*/  FADD.FTZ R11, R11, R8 ;  /* 0x000000080b0b7221 */ /* 0x000fe20000010000 */
[----:B------:R-:W-:Y:S01]  /*c240*/  MOV R39, R32 ;  /* 0x0000002000277202 */ /* 0x000fe20000000f00 */
[----:B------:R-:W-:Y:S01]  /*c250*/  FADD.FTZ R8, R36, R12 ;  /* 0x0000000c24087221 */ /* 0x000fe20000010000 */
[-C--:B-1----:R-:W-:Y:S02]  /*c260*/  HMMA.16816.F32 R116, R132, R4.reuse, R116 ;  /* 0x000000048474723c */ /* 0x082fe40000001874 */
[----:B------:R-:W-:Y:S01]  /*c270*/  FADD.FTZ R3, R37, R11 ;  /* 0x0000000b25037221 */ /* 0x000fe20000010000 */
[----:B------:R-:W-:Y:S01]  /*c280*/  MOV R32, R33 ;  /* 0x0000002100207202 */ /* 0x000fe20000000f00 */
[----:B------:R-:W-:Y:S01]  /*c290*/  FADD.FTZ R0, R38, R10 ;  /* 0x0000000a26007221 */ /* 0x000fe20000010000 */
[----:B------:R-:W-:Y:S01]  /*c2a0*/  MOV R33, R34 ;  /* 0x0000002200217202 */ /* 0x000fe20000000f00 */
[----:B------:R-:W-:Y:S01]  /*c2b0*/  IMAD.MOV.U32 R34, RZ, RZ, R35 ;  /* 0x000000ffff227224 */ /* 0x000fe200078e0023 */
[----:B------:R-:W-:Y:S01]  /*c2c0*/  MOV R35, R28 ;  /* 0x0000001c00237202 */ /* 0x000fe20000000f00 */
[----:B------:R-:W-:Y:S01]  /*c2d0*/  FADD.FTZ R12, R39, R9 ;  /* 0x00000009270c7221 */ /* 0x000fe20000010000 */
[----:B------:R-:W-:Y:S01]  /*c2e0*/  MOV R28, R29 ;  /* 0x0000001d001c7202 */ /* 0x000fe20000000f00 */
[C---:B------:R-:W-:Y:S02]  /*c2f0*/  HMMA.16816.F32 R120, R140.reuse, R4, R120 ;  /* 0x000000048c78723c */ /* 0x040fe40000001878 */
[----:B------:R-:W-:Y:S01]  /*c300*/  FADD.FTZ R10, R33, R3 ;  /* 0x00000003210a7221 */ /* 0x000fe20000010000 */
[----:B------:R-:W-:Y:S01]  /*c310*/  MOV R29, R30 ;  /* 0x0000001e001d7202 */ /* 0x000fe20000000f00 */
[----:B------:R-:W-:Y:S01]  /*c320*/  FADD.FTZ R11, R32, R8 ;  /* 0x00000008200b7221 */ /* 0x000fe20000010000 */
[----:B------:R-:W-:Y:S01]  /*c330*/  MOV R30, R31 ;  /* 0x0000001f001e7202 */ /* 0x000fe20000000f00 */
[----:B------:R-:W-:Y:S01]  /*c340*/  FADD.FTZ R9, R34, R0 ;  /* 0x0000000022097221 */ /* 0x000fe20000010000 */
[----:B------:R-:W-:Y:S01]  /*c350*/  MOV R31, R24 ;  /* 0x00000018001f7202 */ /* 0x000fe20000000f00 */
[----:B------:R-:W-:Y:S01]  /*c360*/  FADD.FTZ R8, R35, R12 ;  /* 0x0000000c23087221 */ /* 0x000fe20000010000 */
[----:B------:R-:W-:Y:S01]  /*c370*/  MOV R24, R25 ;  /* 0x0000001900187202 */ /* 0x000fe20000000f00 */
[-C--:B------:R-:W-:Y:S02]  /*c380*/  HMMA.16816.F32 R124, R140, R6.reuse, R124 ;  /* 0x000000068c7c723c */ /* 0x080fe4000000187c */
[----:B------:R-:W-:Y:S01]  /*c390*/  FADD.FTZ R0, R29, R10 ;  /* 0x0000000a1d007221 */ /* 0x000fe20000010000 */
[----:B------:R-:W-:Y:S01]  /*c3a0*/  MOV R25, R26 ;  /* 0x0000001a00197202 */ /* 0x000fe20000000f00 */
[----:B------:R-:W-:Y:S01]  /*c3b0*/  FADD.FTZ R3, R28, R11 ;  /* 0x0000000b1c037221 */ /* 0x000fe20000010000 */
[----:B------:R-:W-:Y:S01]  /*c3c0*/  MOV R26, R27 ;  /* 0x0000001b001a7202 */ /* 0x000fe20000000f00 */
[----:B------:R-:W-:Y:S01]  /*c3d0*/  FADD.FTZ R11, R30, R9 ;  /* 0x000000091e0b7221 */ /* 0x000fe20000010000 */
[----:B------:R-:W-:Y:S01]  /*c3e0*/  MOV R27, R20 ;  /* 0x00000014001b7202 */ /* 0x000fe20000000f00 */
[----:B------:R-:W-:Y:S01]  /*c3f0*/  IMAD.MOV.U32 R20, RZ, RZ, R21 ;  /* 0x000000ffff147224 */ /* 0x000fe200078e0015 */
[----:B------:R-:W-:Y:S01]  /*c400*/  MOV R21, R22 ;  /* 0x0000001600157202 */ /* 0x000fe20000000f00 */
[----:B------:R-:W-:Y:S02]  /*c410*/  HMMA.16816.F32 R128, R132, R6, R128 ;  /* 0x000000068480723c */ /* 0x000fe40000001880 */
[----:B------:R-:W-:Y:S01]  /*c420*/  FADD.FTZ R10, R31, R8 ;  /* 0x000000081f0a7221 */ /* 0x000fe20000010000 */
[----:B------:R-:W-:Y:S01]  /*c430*/  MOV R22, R23 ;  /* 0x0000001700167202 */ /* 0x000fe20000000f00 */
[----:B------:R-:W-:Y:S01]  /*c440*/  FADD.FTZ R8, R25, R0 ;  /* 0x0000000019087221 */ /* 0x000fe20000010000 */
[----:B------:R-:W-:Y:S01]  /*c450*/  MOV R23, R16 ;  /* 0x0000001000177202 */ /* 0x000fe20000000f00 */
[----:B------:R-:W-:Y:S01]  /*c460*/  FADD.FTZ R9, R24, R3 ;  /* 0x0000000318097221 */ /* 0x000fe20000010000 */
[----:B------:R-:W-:Y:S01]  /*c470*/  MOV R16, R17 ;  /* 0x0000001100107202 */ /* 0x000fe20000000f00 */
[----:B------:R-:W-:Y:S01]  /*c480*/  FADD.FTZ R4, R26, R11 ;  /* 0x0000000b1a047221 */ /* 0x000fe20000010000 */
[----:B------:R-:W-:Y:S02]  /*c490*/  MOV R17, R239 ;  /* 0x000000ef00117202 */ /* 0x000fe40000000f00 */
[----:B------:R4:W5:Y:S01]  /*c4a0*/  LDL.LU R239, [R1+0x58] ;  /* 0x0000580001ef7983 */ /* 0x0009620000300800 */
[----:B------:R-:W-:Y:S01]  /*c4b0*/  FADD.FTZ R3, R27, R10 ;  /* 0x0000000a1b037221 */ /* 0x000fe20000010000 */
[----:B------:R-:W-:Y:S01]  /*c4c0*/  MOV R141, R2 ;  /* 0x00000002008d7202 */ /* 0x000fe20000000f00 */
[----:B------:R-:W-:Y:S01]  /*c4d0*/  FADD.FTZ R10, R21, R8 ;  /* 0x00000008150a7221 */ /* 0x000fe20000010000 */
        /* <DEDUP_REMOVED lines=9> */
[----:B------:R-:W-:Y:S02]  /*c570*/  FADD.FTZ R8, R16, R0 ;  /* 0x0000000010087221 */ /* 0x000fe40000010000 */
        /* <DEDUP_REMOVED lines=9> */
[----:B------:R-:W-:Y:S01]  /*c610*/  FADD.FTZ R4, R231, R4 ;  /* 0x00000004e7047221 */ /* 0x000fe20000010000 */
[----:B------:R-:W-:Y:S01]  /*c620*/  STL [R1+0x3c], R5 ;  /* 0x00003c0501007387 */ /* 0x000fe20000100800 */
[----:B------:R-:W-:Y:S02]  /*c630*/  FADD.FTZ R3, R226, R3 ;  /* 0x00000003e2037221 */ /* 0x000fe40000010000 */
[----:B------:R-:W-:Y:S01]  /*c640*/  FADD.FTZ R0, R227, R8 ;  /* 0x00000008e3007221 */ /* 0x000fe20000010000 */
[----:B------:R-:W-:Y:S01]  /*c650*/  STL [R1+0x38], R4 ;  /* 0x0000380401007387 */ /* 0x000fe20000100800 */
[----:B------:R-:W-:Y:S02]  /*c660*/  FADD.FTZ R3, R225, R3 ;  /* 0x00000003e1037221 */ /* 0x000fe40000010000 */
[----:B------:R-:W-:Y:S03]  /*c670*/  FADD.FTZ R0, R224, R0 ;  /* 0x00000000e0007221 */ /* 0x000fe60000010000 */
[----:B------:R1:W-:Y:S01]  /*c680*/  STL [R1+0x44], R3 ;  /* 0x0000440301007387 */ /* 0x0003e20000100800 */
[----:B------:R-:W-:Y:S05]  /*c690*/  FADD.FTZ R0, R223, R0 ;  /* 0x00000000df007221 */ /* 0x000fea0000010000 */
[----:B------:R4:W-:Y:S01]  /*c6a0*/  STL [R1+0x40], R0 ;  /* 0x0000400001007387 */ /* 0x0009e20000100800 */
[----:B-1----:R-:W-:Y:S01]  /*c6b0*/  MOV R3, R139 ;  /* 0x0000008b00037202 */ /* 0x002fe20000000f00 */
[----:B----45:R-:W-:-:S05]  /*c6c0*/  @P2 BRA `(.L_x_153) ;  /* 0xffffb34000002947 */ /* 0x030fca000383ffff */
.L_x_152:
[----:B-1----:R-:W2:Y:S04]  /*c6d0*/  LDL.LU R0, [R1+0x3c] ;  /* 0x00003c0001007983 */ /* 0x002ea80000300800 */
[----:B------:R-:W3:Y:S04]  /*c6e0*/  LDL.LU R4, [R1+0x38] ;  /* 0x0000380001047983 */ /* 0x000ee80000300800 */
[----:B------:R-:W4:Y:S04]  /*c6f0*/  LDL.LU R8, [R1+0x44] ;  /* 0x0000440001087983 */ /* 0x000f280000300800 */
[----:B------:R-:W4:Y:S01]  /*c700*/  LDL.LU R5, [R1+0x40] ;  /* 0x0000400001057983 */ /* 0x000f220000300800 */
[----:B------:R-:W-:-:S02]  /*c710*/  MOV R18, 0xff800000 ;  /* 0xff80000000127802 */ /* 0x000fc40000000f00 */
[----:B------:R-:W-:Y:S02]  /*c720*/  MOV R19, 0xff800000 ;  /* 0xff80000000137802 */ /* 0x000fe40000000f00 */
[----:B------:R-:W-:Y:S02]  /*c730*/  MOV R20, 0xff800000 ;  /* 0xff80000000147802 */ /* 0x000fe40000000f00 */
[----:B------:R-:W-:Y:S02]  /*c740*/  MOV R21, 0xff800000 ;  /* 0xff80000000157802 */ /* 0x000fe40000000f00 */
[----:B------:R-:W-:Y:S01]  /*c750*/  PLOP3.LUT P4, PT, PT, PT, PT, 0x8, 0x0 ;  /* 0x000000000000781c */ /* 0x000fe20003f8e170 */
[----:B--2---:R-:W1:Y:S04]  /*c760*/  SHFL.BFLY PT, R11, R0, 0x2, 0x1f ;  /* 0x0c401f00000b7f89 */ /* 0x004e6800000e0000 */
[----:B---3--:R-:W2:Y:S04]  /*c770*/  SHFL.BFLY PT, R9, R4, 0x2, 0x1f ;  /* 0x0c401f0004097f89 */ /* 0x008ea800000e0000 */
[----:B----4-:R-:W3:Y:S04]  /*c780*/  SHFL.BFLY PT, R7, R8, 0x2, 0x1f ;  /* 0x0c401f0008077f89 */ /* 0x010ee800000e0000 */
[----:B------:R-:W4:Y:S01]  /*c790*/  SHFL.BFLY PT, R6, R5, 0x2, 0x1f ;  /* 0x0c401f0005067f89 */ /* 0x000f2200000e0000 */
[----:B-1----:R-:W-:-:S02]  /*c7a0*/  FADD.FTZ R11, R11, R0 ;  /* 0x000000000b0b7221 */ /* 0x002fc40000010000 */
[----:B--2---:R-:W-:-:S03]  /*c7b0*/  FADD.FTZ R9, R9, R4 ;  /* 0x0000000409097221 */ /* 0x004fc60000010000 */
[----:B------:R-:W1:Y:S01]  /*c7c0*/  SHFL.BFLY PT, R0, R11, 0x1, 0x1f ;  /* 0x0c201f000b007f89 */ /* 0x000e6200000e0000 */
[----:B---3--:R-:W-:-:S03]  /*c7d0*/  FADD.FTZ R7, R7, R8 ;  /* 0x0000000807077221 */ /* 0x008fc60000010000 */
[----:B------:R-:W2:Y:S01]  /*c7e0*/  SHFL.BFLY PT, R4, R9, 0x1, 0x1f ;  /* 0x0c201f0009047f89 */ /* 0x000ea200000e0000 */
[----:B----4-:R-:W-:-:S03]  /*c7f0*/  FADD.FTZ R6, R6, R5 ;  /* 0x0000000506067221 */ /* 0x010fc60000010000 */
[----:B------:R-:W3:Y:S04]  /*c800*/  SHFL.BFLY PT, R3, R7, 0x1, 0x1f ;  /* 0x0c201f0007037f89 */ /* 0x000ee800000e0000 */
[----:B------:R-:W4:Y:S01]  /*c810*/  SHFL.BFLY PT, R5, R6, 0x1, 0x1f ;  /* 0x0c201f0006057f89 */ /* 0x000f2200000e0000 */
[----:B-1----:R-:W-:Y:S01]  /*c820*/  FADD.FTZ R11, R11, R0 ;  /* 0x000000000b0b7221 */ /* 0x002fe20000010000 */
[----:B------:R-:W-:Y:S01]  /*c830*/  MOV R0, RZ ;  /* 0x000000ff00007202 */ /* 0x000fe20000000f00 */
[----:B--2---:R-:W-:-:S03]  /*c840*/  FADD.FTZ R9, R9, R4 ;  /* 0x0000000409097221 */ /* 0x004fc60000010000 */
[----:B------:R-:W-:Y:S02]  /*c850*/  FSETP.NE.FTZ.AND P3, PT, R11, RZ, PT ;  /* 0x000000ff0b00720b */ /* 0x000fe40003f75000 */
[----:B------:R-:W-:Y:S01]  /*c860*/  MOV R4, RZ ;  /* 0x000000ff00047202 */ /* 0x000fe20000000f00 */
[----:B---3--:R-:W-:Y:S01]  /*c870*/  FADD.FTZ R7, R7, R3 ;  /* 0x0000000307077221 */ /* 0x008fe20000010000 */
[----:B------:R-:W-:Y:S02]  /*c880*/  FSETP.NE.FTZ.AND P2, PT, R9, RZ, PT ;  /* 0x000000ff0900720b */ /* 0x000fe40003f55000 */
[----:B------:R-:W-:Y:S01]  /*c890*/  MOV R3, RZ ;  /* 0x000000ff00037202 */ /* 0x000fe20000000f00 */
[----:B----4-:R-:W-:Y:S01]  /*c8a0*/  FADD.FTZ R6, R5, R6 ;  /* 0x0000000605067221 */ /* 0x010fe20000010000 */
[----:B------:R-:W-:-:S04]  /*c8b0*/  FSETP.NE.FTZ.AND P1, PT, R7, RZ, PT ;  /* 0x000000ff0700720b */ /* 0x000fc80003f35000 */
[----:B------:R-:W-:Y:S01]  /*c8c0*/  FSETP.NE.FTZ.AND P0, PT, R6, RZ, PT ;  /* 0x000000ff0600720b */ /* 0x000fe20003f15000 */
[----:B------:R-:W1:Y:S08]  /*c8d0*/  @P3 MUFU.RCP R0, R11 ;  /* 0x0000000b00003308 */ /* 0x000e700000001000 */
[----:B------:R-:W2:Y:S04]  /*c8e0*/  @P1 MUFU.RCP R3, R7 ;  /* 0x0000000700031308 */ /* 0x000ea80000001000 */
[----:B------:R-:W-:Y:S01]  /*c8f0*/  @P0 MOV R8, 0x3f317218 ;  /* 0x3f31721800080802 */ /* 0x000fe20000000f00 */
[----:B-1----:R-:W-:-:S03]  /*c900*/  FMUL.FTZ R148, R0, R148 ;  /* 0x0000009400947220 */ /* 0x002fc60000410000 */
[----:B------:R-:W1:Y:S01]  /*c910*/  @P2 MUFU.RCP R4, R9 ;  /* 0x0000000900042308 */ /* 0x000e620000001000 */
[C---:B------:R-:W-:Y:S02]  /*c920*/  FMUL.FTZ R149, R0.reuse, R149 ;  /* 0x0000009500957220 */ /* 0x040fe40000410000 */
[C---:B------:R-:W-:Y:S02]  /*c930*/  FMUL.FTZ R156, R0.reuse, R156 ;  /* 0x0000009c009c7220 */ /* 0x040fe40000410000 */
[C---:B------:R-:W-:Y:S02]  /*c940*/  FMUL.FTZ R157, R0.reuse, R157 ;  /* 0x0000009d009d7220 */ /* 0x040fe40000410000 */
[C---:B------:R-:W-:Y:S01]  /*c950*/  FMUL.FTZ R160, R0.reuse, R160 ;  /* 0x000000a000a07220 */ /* 0x040fe20000410000 */
[----:B------:R-:W-:Y:S01]  /*c960*/  @P3 MUFU.LG2 R11, R11 ;  /* 0x0000000b000b3308 */ /* 0x000fe20000000c00 */
[C---:B------:R-:W-:Y:S02]  /*c970*/  FMUL.FTZ R161, R0.reuse, R161 ;  /* 0x000000a100a17220 */ /* 0x040fe40000410000 */
[----:B------:R-:W-:-:S02]  /*c980*/  FMUL.FTZ R172, R0, R172 ;  /* 0x000000ac00ac7220 */ /* 0x000fc40000410000 */
[C---:B------:R-:W-:Y:S02]  /*c990*/  FMUL.FTZ R173, R0.reuse, R173 ;  /* 0x000000ad00ad7220 */ /* 0x040fe40000410000 */
[C---:B------:R-:W-:Y:S01]  /*c9a0*/  FMUL.FTZ R176, R0.reuse, R176 ;  /* 0x000000b000b07220 */ /* 0x040fe20000410000 */
[----:B------:R-:W-:Y:S01]  /*c9b0*/  @P2 MUFU.LG2 R9, R9 ;  /* 0x0000000900092308 */ /* 0x000fe20000000c00 */
[C---:B------:R-:W-:Y:S02]  /*c9c0*/  FMUL.FTZ R177, R0.reuse, R177 ;  /* 0x000000b100b17220 */ /* 0x040fe40000410000 */
[C---:B------:R-:W-:Y:S02]  /*c9d0*/  FMUL.FTZ R188, R0.reuse, R188 ;  /* 0x000000bc00bc7220 */ /* 0x040fe40000410000 */
[C---:B------:R-:W-:Y:S02]  /*c9e0*/  FMUL.FTZ R189, R0.reuse, R189 ;  /* 0x000000bd00bd7220 */ /* 0x040fe40000410000 */
[C---:B------:R-:W-:Y:S01]  /*c9f0*/  FMUL.FTZ R192, R0.reuse, R192 ;  /* 0x000000c000c07220 */ /* 0x040fe20000410000 */
[----:B------:R-:W-:Y:S01]  /*ca00*/  @P1 MUFU.LG2 R7, R7 ;  /* 0x0000000700071308 */ /* 0x000fe20000000c00 */
        /* <DEDUP_REMOVED lines=18> */
[----:B------:R-:W-:Y:S01]  /*cb30*/  FMUL.FTZ R129, R0, R129 ;  /* 0x0000008100817220 */ /* 0x000fe20000410000 */
[----:B------:R-:W-:Y:S01]  /*cb40*/  MOV R0, RZ ;  /* 0x000000ff00007202 */ /* 0x000fe20000000f00 */
[----:B--2---:R-:W-:-:S02]  /*cb50*/  FMUL.FTZ R144, R3, R144 ;  /* 0x0000009003907220 */ /* 0x004fc40000410000 */
[C---:B------:R-:W-:Y:S02]  /*cb60*/  FMUL.FTZ R145, R3.reuse, R145 ;  /* 0x0000009103917220 */ /* 0x040fe40000410000 */
[C---:B------:R-:W-:Y:S01]  /*cb70*/  FMUL.FTZ R152, R3.reuse, R152 ;  /* 0x0000009803987220 */ /* 0x040fe20000410000 */
[----:B------:R-:W2:Y:S01]  /*cb80*/  @P0 MUFU.RCP R0, R6 ;  /* 0x0000000600000308 */ /* 0x000ea20000001000 */
[C---:B------:R-:W-:Y:S02]  /*cb90*/  FMUL.FTZ R153, R3.reuse, R153 ;  /* 0x0000009903997220 */ /* 0x040fe40000410000 */
[C---:B------:R-:W-:Y:S02]  /*cba0*/  FMUL.FTZ R164, R3.reuse, R164 ;  /* 0x000000a403a47220 */ /* 0x040fe40000410000 */
[C---:B------:R-:W-:Y:S02]  /*cbb0*/  FMUL.FTZ R165, R3.reuse, R165 ;  /* 0x000000a503a57220 */ /* 0x040fe40000410000 */
[C---:B------:R-:W-:Y:S01]  /*cbc0*/  FMUL.FTZ R168, R3.reuse, R168 ;  /* 0x000000a803a87220 */ /* 0x040fe20000410000 */
[----:B------:R-:W3:Y:S01]  /*cbd0*/  @P0 MUFU.LG2 R6, R6 ;  /* 0x0000000600060308 */ /* 0x000ee20000000c00 */
        /* <DEDUP_REMOVED lines=25> */
[----:B------:R-:W-:Y:S01]  /*cd70*/  @P2 MOV R3, 0x3f317218 ;  /* 0x3f31721800032802 */ /* 0x000fe20000000f00 */
[----:B-1----:R-:W-:-:S02]  /*cd80*/  FMUL.FTZ R150, R4, R150 ;  /* 0x0000009604967220 */ /* 0x002fc40000410000 */
        /* <DEDUP_REMOVED lines=31> */
[----:B------:R-:W-:Y:S01]  /*cf80*/  @P3 MOV R4, 0x3f317218 ;  /* 0x3f31721800043802 */ /* 0x000fe20000000f00 */
[C---:B--2---:R-:W-:Y:S02]  /*cf90*/  FMUL.FTZ R146, R0.reuse, R146 ;  /* 0x0000009200927220 */ /* 0x044fe40000410000 */
        /* <DEDUP_REMOVED lines=30> */
[----:B------:R-:W-:Y:S01]  /*d180*/  FMUL.FTZ R127, R0, R127 ;  /* 0x0000007f007f7220 */ /* 0x000fe20000410000 */
[----:B------:R-:W-:Y:S01]  /*d190*/  @P1 MOV R0, 0x3f317218 ;  /* 0x3f31721800001802 */ /* 0x000fe20000000f00 */
[----:B------:R-:W-:Y:S02]  /*d1a0*/  @P2 FMUL.FTZ R5, R3, c[0x0][0x2d0] ;  /* 0x0000b40003052a20 */ /* 0x000fe40000410000 */
[----:B------:R-:W-:Y:S02]  /*d1b0*/  @P3 FMUL.FTZ R10, R4, c[0x0][0x2d0] ;  /* 0x0000b400040a3a20 */ /* 0x000fe40000410000 */
[----:B------:R-:W-:-:S02]  /*d1c0*/  @P1 FMUL.FTZ R3, R0, c[0x0][0x2d0] ;  /* 0x0000b40000031a20 */ /* 0x000fc40000410000 */
[----:B------:R-:W-:Y:S02]  /*d1d0*/  @P3 FMUL.FTZ R11, R11, 0.69314718246459960938 ;  /* 0x3f3172180b0b3820 */ /* 0x000fe40000410000 */
[----:B------:R-:W-:Y:S02]  /*d1e0*/  @P2 FMUL.FTZ R9, R9, 0.69314718246459960938 ;  /* 0x3f31721809092820 */ /* 0x000fe40000410000 */
[----:B------:R-:W-:Y:S02]  /*d1f0*/  @P1 FMUL.FTZ R7, R7, 0.69314718246459960938 ;  /* 0x3f31721807071820 */ /* 0x000fe40000410000 */
[----:B---3--:R-:W-:Y:S02]  /*d200*/  @P0 FMUL.FTZ R4, R6, 0.69314718246459960938 ;  /* 0x3f31721806040820 */ /* 0x008fe40000410000 */
[----:B------:R-:W-:Y:S02]  /*d210*/  @P0 FMUL.FTZ R0, R8, c[0x0][0x2d0] ;  /* 0x0000b40008000a20 */ /* 0x000fe40000410000 */
[----:B------:R-:W-:-:S02]  /*d220*/  @P3 FFMA.FTZ R18, R10, R139, R11 ;  /* 0x0000008b0a123223 */ /* 0x000fc4000001000b */
[----:B------:R-:W-:Y:S02]  /*d230*/  @P2 FFMA.FTZ R19, R5, R138, R9 ;  /* 0x0000008a05132223 */ /* 0x000fe40000010009 */
[----:B------:R-:W-:Y:S02]  /*d240*/  @P1 FFMA.FTZ R20, R3, R137, R7 ;  /* 0x0000008903141223 */ /* 0x000fe40000010007 */
[----:B------:R-:W-:Y:S02]  /*d250*/  @P0 FFMA.FTZ R21, R0, R2, R4 ;  /* 0x0000000200150223 */ /* 0x000fe40000010004 */
.L_x_136:
[----:B------:R-:W-:Y:S05]  /*d260*/  @P4 BRA `(.L_x_156) ;  /* 0x0000209000004947 */ /* 0x000fea0003800000 */
[----:B------:R-:W3:Y:S01]  /*d270*/  S2R R16, SR_TID.X ;  /* 0x0000000000107919 */ /* 0x000ee20000002100 */
[----:B------:R-:W-:Y:S01]  /*d280*/  ULDC.64 UR4, c[0x0][0x4d0] ;  /* 0x0001340000047ab9 */ /* 0x000fe20000000a00 */
[----:B------:R-:W-:Y:S01]  /*d290*/  IMAD R4, RZ, RZ, -UR10 ;  /* 0x8000000aff047e24 */ /* 0x000fe2000f8e02ff */
[----:B--2---:R-:W-:Y:S01]  /*d2a0*/  UIMAD.WIDE.U32 UR8, UR10, UR4, URZ ;  /* 0x000000040a0872a5 */ /* 0x004fe2000f8e003f */
[----:B------:R-:W2:Y:S01]  /*d2b0*/  S2R R11, SR_CTAID.Y ;  /* 0x00000000000b7919 */ /* 0x000ea20000002600 */
[----:B------:R-:W-:Y:S01]  /*d2c0*/  USHF.R.S32.HI UR6, URZ, 0x1f, UR10 ;  /* 0x0000001f3f067899 */ /* 0x000fe2000801140a */
[----:B------:R-:W-:Y:S01]  /*d2d0*/  MOV R24, c[0x0][0x4e8] ;  /* 0x00013a0000187a02 */ /* 0x000fe20000000f00 */
[----:B------:R-:W-:Y:S01]  /*d2e0*/  BSSY B0, `(.L_x_157) ;  /* 0x00000db000007945 */ /* 0x000fe20003800000 */
[----:B------:R-:W4:Y:S01]  /*d2f0*/  S2R R9, SR_CTAID.Z ;  /* 0x0000000000097919 */ /* 0x000f220000002700 */
[----:B------:R-:W-:Y:S01]  /*d300*/  IMAD.U32 R3, RZ, RZ, UR9 ;  /* 0x00000009ff037e24 */ /* 0x000fe2000f8e00ff */
[----:B------:R-:W-:Y:S01]  /*d310*/  UIMAD UR7, UR6, UR4, URZ ;  /* 0x00000004060772a4 */ /* 0x000fe2000f8e023f */
[----:B-1----:R-:W-:Y:S01]  /*d320*/  IMAD.U32 R2, RZ, RZ, UR8 ;  /* 0x00000008ff027e24 */ /* 0x002fe2000f8e00ff */
[----:B------:R-:W1:Y:S04]  /*d330*/  S2R R15, SR_CTAID.X ;  /* 0x00000000000f7919 */ /* 0x000e680000002500 */
[----:B------:R-:W-:Y:S01]  /*d340*/  BAR.SYNC.DEFER_BLOCKING 0x1, 0x80 ;  /* 0x0042000000007b1d */ /* 0x000fe20000010000 */
[----:B------:R-:W-:Y:S01]  /*d350*/  UIMAD UR5, UR10, UR5, UR7 ;  /* 0x000000050a0572a4 */ /* 0x000fe2000f8e0207 */
[C---:B------:R-:W-:Y:S01]  /*d360*/  ISETP.NE.AND P0, PT, R24.reuse, 0x1, PT ;  /* 0x000000011800780c */ /* 0x040fe20003f05270 */
[----:B------:R-:W-:-:S02]  /*d370*/  IMAD R24, R24, c[0x0][0x388], RZ ;  /* 0x0000e20018187a24 */ /* 0x000fc400078e02ff */
[----:B------:R-:W-:Y:S01]  /*d380*/  UIADD3 UR5, UR9, UR5, URZ ;  /* 0x0000000509057290 */ /* 0x000fe2000fffe03f */
[----:B---3--:R-:W-:-:S05]  /*d390*/  SHF.R.S32.HI R6, RZ, 0x1f, R16 ;  /* 0x0000001fff067819 */ /* 0x008fca0000011410 */
[----:B------:R-:W-:Y:S01]  /*d3a0*/  IMAD.U32 R5, RZ, RZ, UR5 ;  /* 0x00000005ff057e24 */ /* 0x000fe2000f8e00ff */
[-C--:B------:R-:W-:Y:S01]  /*d3b0*/  LEA.HI R0, R6, R16.reuse, RZ, 0x2 ;  /* 0x0000001006007211 */ /* 0x080fe200078f10ff */
[----:B--2---:R-:W-:Y:S01]  /*d3c0*/  IMAD R12, R4, c[0x0][0x550], R11 ;  /* 0x00015400040c7a24 */ /* 0x004fe200078e020b */
[-C--:B------:R-:W-:Y:S01]  /*d3d0*/  LEA.HI R6, R6, R16.reuse, RZ, 0x5 ;  /* 0x0000001006067211 */ /* 0x080fe200078f28ff */
[----:B------:R-:W-:Y:S01]  /*d3e0*/  IMAD.MOV.U32 R4, RZ, RZ, R2 ;  /* 0x000000ffff047224 */ /* 0x000fe200078e0002 */
[----:B------:R-:W-:Y:S01]  /*d3f0*/  LOP3.LUT R0, R0, 0xfffffffc, RZ, 0xc0, !PT ;  /* 0xfffffffc00007812 */ /* 0x000fe200078ec0ff */
[----:B------:R-:W-:Y:S01]  /*d400*/  ULDC.64 UR4, c[0x0][0x438] ;  /* 0x00010e0000047ab9 */ /* 0x000fe20000000a00 */
[----:B------:R-:W-:Y:S01]  /*d410*/  LOP3.LUT R7, R6, 0xffffffe0, RZ, 0xc0, !PT ;  /* 0xffffffe006077812 */ /* 0x000fe200078ec0ff */
[----:B------:R-:W-:Y:S01]  /*d420*/  UIMAD UR6, UR6, UR4, URZ ;  /* 0x00000004060672a4 */ /* 0x000fe2000f8e023f */
[----:B------:R-:W-:Y:S01]  /*d430*/  IADD3 R0, -R0, R16, RZ ;  /* 0x0000001000007210 */ /* 0x000fe20007ffe1ff */
[----:B------:R-:W-:Y:S01]  /*d440*/  UIMAD.WIDE.U32 UR8, UR10, UR4, URZ ;  /* 0x000000040a0872a5 */ /* 0x000fe2000f8e003f */
[--C-:B------:R-:W-:Y:S01]  /*d450*/  SHF.R.S32.HI R8, RZ, 0x5, R6.reuse ;  /* 0x00000005ff087819 */ /* 0x100fe20000011406 */
[----:B------:R-:W-:Y:S01]  /*d460*/  IMAD.IADD R16, R16, 0x1, -R7 ;  /* 0x0000000110107824 */ /* 0x000fe200078e0a07 */
[----:B------:R-:W-:Y:S01]  /*d470*/  LEA.HI R3, R0, R0, RZ, 0x1 ;  /* 0x0000000000037211 */ /* 0x000fe200078f08ff */
[----:B------:R-:W-:Y:S01]  /*d480*/  UIMAD UR4, UR10, UR5, UR6 ;  /* 0x000000050a0472a4 */ /* 0x000fe2000f8e0206 */
[----:B------:R-:W-:Y:S01]  /*d490*/  SHF.R.S32.HI R2, RZ, 0x1f, R6 ;  /* 0x0000001fff027819 */ /* 0x000fe20000011406 */
[----:B----4-:R-:W-:Y:S01]  /*d4a0*/  IMAD.WIDE.U32 R4, R9, c[0x0][0x4d8], R4 ;  /* 0x0001360009047a25 */ /* 0x010fe200078e0004 */
[----:B------:R-:W-:Y:S01]  /*d4b0*/  LOP3.LUT R7, R3, 0x1ffffffe, RZ, 0xc0, !PT ;  /* 0x1ffffffe03077812 */ /* 0x000fe200078ec0ff */
[----:B------:R-:W-:Y:S01]  /*d4c0*/  UIADD3 UR4, UR9, UR4, URZ ;  /* 0x0000000409047290 */ /* 0x000fe2000fffe03f */
[----:B------:R-:W-:-:S02]  /*d4d0*/  LEA.HI R2, R2, R8, RZ, 0x2 ;  /* 0x0000000802027211 */ /* 0x000fc400078f10ff */
[----:B------:R-:W-:Y:S01]  /*d4e0*/  IADD3 R7, R0, -R7, RZ ;  /* 0x8000000700077210 */ /* 0x000fe20007ffe0ff */
[----:B------:R-:W-:Y:S01]  /*d4f0*/  IMAD.SHL.U32 R0, R3, 0x20, RZ ;  /* 0x0000002003007824 */ /* 0x000fe200078e00ff */
[----:B------:R-:W-:Y:S02]  /*d500*/  SHF.R.S32.HI R3, RZ, 0x1f, R16 ;  /* 0x0000001fff037819 */ /* 0x000fe40000011410 */
[----:B------:R-:W-:Y:S02]  /*d510*/  LOP3.LUT R2, R2, 0xffffffc, RZ, 0xc0, !PT ;  /* 0x0ffffffc02027812 */ /* 0x000fe400078ec0ff */
[----:B------:R-:W-:Y:S01]  /*d520*/  LEA.HI R17, R3, R16, RZ, 0x2 ;  /* 0x0000001003117211 */ /* 0x000fe200078f10ff */
[----:B------:R-:W-:Y:S01]  /*d530*/  IMAD.U32 R3, RZ, RZ, UR9 ;  /* 0x00000009ff037e24 */ /* 0x000fe2000f8e00ff */
[----:B------:R-:W-:Y:S01]  /*d540*/  LOP3.LUT R0, R0, 0xffffffc0, RZ, 0xc0, !PT ;  /* 0xffffffc000007812 */ /* 0x000fe200078ec0ff */
[----:B------:R-:W-:Y:S01]  /*d550*/  IMAD.IADD R8, R8, 0x1, -R2 ;  /* 0x0000000108087824 */ /* 0x000fe200078e0a02 */
[----:B------:R-:W-:Y:S01]  /*d560*/  SHF.R.S32.HI R6, RZ, 0x2, R17 ;  /* 0x00000002ff067819 */ /* 0x000fe20000011411 */
[----:B------:R-:W-:Y:S01]  /*d570*/  IMAD.U32 R2, RZ, RZ, UR8 ;  /* 0x00000008ff027e24 */ /* 0x000fe2000f8e00ff */
[----:B------:R-:W-:Y:S01]  /*d580*/  SHF.R.S32.HI R10, RZ, 0x1f, R9 ;  /* 0x0000001fff0a7819 */ /* 0x000fe20000011409 */
[----:B------:R-:W-:Y:S01]  /*d590*/  IMAD R7, R7, 0x8, R0 ;  /* 0x0000000807077824 */ /* 0x000fe200078e0200 */
[----:B------:R-:W-:Y:S01]  /*d5a0*/  MOV R3, UR4 ;  /* 0x0000000400037c02 */ /* 0x000fe20008000f00 */
[----:B------:R-:W-:Y:S01]  /*d5b0*/  IMAD R14, R8, 0x10, R6 ;  /* 0x00000010080e7824 */ /* 0x000fe200078e0206 */
[----:B------:R-:W-:Y:S01]  /*d5c0*/  LOP3.LUT P1, RZ, R16, 0x3, RZ, 0xc0, !PT ;  /* 0x0000000310ff7812 */ /* 0x000fe2000782c0ff */
[----:B------:R-:W-:-:S02]  /*d5d0*/  IMAD R0, R10, c[0x0][0x4d8], RZ ;  /* 0x000136000a007a24 */ /* 0x000fc400078e02ff */
[----:B------:R-:W-:Y:S01]  /*d5e0*/  IMAD R6, R10, c[0x0][0x440], RZ ;  /* 0x000110000a067a24 */ /* 0x000fe200078e02ff */
[----:B------:R-:W-:Y:S01]  /*d5f0*/  IADD3 R8, R14, R7, RZ ;  /* 0x000000070e087210 */ /* 0x000fe20007ffe0ff */
[C---:B------:R-:W-:Y:S02]  /*d600*/  IMAD R0, R9.reuse, c[0x0][0x4dc], R0 ;  /* 0x0001370009007a24 */ /* 0x040fe400078e0200 */
[----:B------:R-:W-:Y:S02]  /*d610*/  IMAD R6, R9, c[0x0][0x444], R6 ;  /* 0x0001110009067a24 */ /* 0x000fe400078e0206 */
[----:B-1----:R-:W-:Y:S02]  /*d620*/  IMAD R8, R15, 0x80, R8 ;  /* 0x000000800f087824 */ /* 0x002fe400078e0208 */
[----:B------:R-:W-:-:S04]  /*d630*/  IMAD.WIDE.U32 R2, R9, c[0x0][0x440], R2 ;  /* 0x0001100009027a25 */ /* 0x000fc800078e0002 */
[----:B------:R-:W-:-:S04]  /*d640*/  @P0 IMAD.HI.U32 R11, R8, c[0x0][0x4ec], RZ ;  /* 0x00013b00080b0a27 */ /* 0x000fc800078e00ff */
[----:B------:R-:W-:Y:S01]  /*d650*/  IMAD.IADD R5, R5, 0x1, R0 ;  /* 0x0000000105057824 */ /* 0x000fe200078e0200 */
[----:B------:R-:W-:Y:S01]  /*d660*/  SHF.R.S32.HI R0, RZ, 0x1f, R12 ;  /* 0x0000001fff007819 */ /* 0x000fe2000001140c */
[----:B------:R-:W-:Y:S01]  /*d670*/  IMAD.IADD R3, R3, 0x1, R6 ;  /* 0x0000000103037824 */ /* 0x000fe200078e0206 */
[----:B------:R-:W-:Y:S01]  /*d680*/  MOV R6, R8 ;  /* 0x0000000800067202 */ /* 0x000fe20000000f00 */
[----:B------:R-:W-:Y:S01]  /*d690*/  @P0 IMAD.HI.U32 R10, R8, c[0x0][0x4ec], RZ ;  /* 0x00013b00080a0a27 */ /* 0x000fe200078e00ff */
[----:B------:R-:W-:-:S03]  /*d6a0*/  @P0 SHF.R.U32.HI R6, RZ, c[0x0][0x4f0], R11 ;  /* 0x00013c00ff060a19 */ /* 0x000fc6000001160b */
[----:B------:R-:W-:Y:S01]  /*d6b0*/  IMAD.MOV.U32 R7, RZ, RZ, R8 ;  /* 0x000000ffff077224 */ /* 0x000fe200078e0008 */
[----:B------:R-:W-:Y:S01]  /*d6c0*/  @P0 SHF.R.U32.HI R7, RZ, c[0x0][0x4f0], R10 ;  /* 0x00013c00ff070a19 */ /* 0x000fe2000001160a */
[C---:B------:R-:W-:Y:S02]  /*d6d0*/  IMAD R9, R0.reuse, c[0x0][0x448], RZ ;  /* 0x0001120000097a24 */ /* 0x040fe400078e02ff */
[----:B------:R-:W-:Y:S02]  /*d6e0*/  IMAD R0, R0, c[0x0][0x4e0], RZ ;  /* 0x0001380000007a24 */ /* 0x000fe400078e02ff */
[----:B------:R-:W-:Y:S02]  /*d6f0*/  IMAD.MOV R10, RZ, RZ, -R6 ;  /* 0x000000ffff0a7224 */ /* 0x000fe400078e0a06 */
[C---:B------:R-:W-:Y:S01]  /*d700*/  IMAD R11, R12.reuse, c[0x0][0x44c], R9 ;  /* 0x000113000c0b7a24 */ /* 0x040fe200078e0209 */
[----:B------:R-:W-:Y:S01]  /*d710*/  SHF.R.S32.HI R9, RZ, 0x1f, R7 ;  /* 0x0000001fff097819 */ /* 0x000fe20000011407 */
[----:B------:R-:W-:-:S02]  /*d720*/  IMAD R13, R12, c[0x0][0x4e4], R0 ;  /* 0x000139000c0d7a24 */ /* 0x000fc400078e0200 */
[----:B------:R-:W-:-:S04]  /*d730*/  IMAD.WIDE.U32 R4, R12, c[0x0][0x4e0], R4 ;  /* 0x000138000c047a25 */ /* 0x000fc800078e0004 */
[----:B------:R-:W-:Y:S01]  /*d740*/  IMAD R0, R10, c[0x0][0x4e8], R8 ;  /* 0x00013a000a007a24 */ /* 0x000fe200078e0208 */
[----:B------:R-:W-:Y:S01]  /*d750*/  SHF.R.S32.HI R10, RZ, 0x1f, R6 ;  /* 0x0000001fff0a7819 */ /* 0x000fe20000011406 */
[----:B------:R-:W-:Y:S01]  /*d760*/  IMAD R9, R9, c[0x0][0x430], RZ ;  /* 0x00010c0009097a24 */ /* 0x000fe200078e02ff */
[----:B------:R-:W-:Y:S01]  /*d770*/  IADD3 R4, P0, R6, R4, RZ ;  /* 0x0000000406047210 */ /* 0x000fe20007f1e0ff */
[----:B------:R-:W-:Y:S01]  /*d780*/  IMAD.WIDE.U32 R2, R12, c[0x0][0x448], R2 ;  /* 0x000112000c027a25 */ /* 0x000fe200078e0002 */
[----:B------:R-:W-:Y:S02]  /*d790*/  SHF.R.S32.HI R6, RZ, 0x1f, R0 ;  /* 0x0000001fff067819 */ /* 0x000fe40000011400 */
[----:B------:R-:W-:Y:S01]  /*d7a0*/  IADD3.X R5, R10, R5, R13, P0, !PT ;  /* 0x000000050a057210 */ /* 0x000fe200007fe40d */
[----:B------:R-:W-:Y:S01]  /*d7b0*/  IMAD R10, R7, c[0x0][0x434], R9 ;  /* 0x00010d00070a7a24 */ /* 0x000fe200078e0209 */
[----:B------:R-:W-:Y:S01]  /*d7c0*/  IADD3 R3, R3, R11, RZ ;  /* 0x0000000b03037210 */ /* 0x000fe20007ffe0ff */
[----:B------:R-:W-:-:S02]  /*d7d0*/  IMAD R9, R6, c[0x0][0x4c8], RZ ;  /* 0x0001320006097a24 */ /* 0x000fc400078e02ff */
[----:B------:R-:W-:Y:S02]  /*d7e0*/  IMAD.MOV R6, RZ, RZ, -R7 ;  /* 0x000000ffff067224 */ /* 0x000fe400078e0a07 */
[----:B------:R-:W-:-:S04]  /*d7f0*/  IMAD.WIDE.U32 R4, R0, c[0x0][0x4c8], R4 ;  /* 0x0001320000047a25 */ /* 0x000fc800078e0004 */
[----:B------:R-:W-:Y:S02]  /*d800*/  IMAD R0, R0, c[0x0][0x4cc], R9 ;  /* 0x0001330000007a24 */ /* 0x000fe400078e0209 */
[----:B------:R-:W-:Y:S01]  /*d810*/  IMAD R13, R6, c[0x0][0x4e8], R8 ;  /* 0x00013a00060d7a24 */ /* 0x000fe200078e0208 */
[C---:B------:R-:W-:Y:S01]  /*d820*/  LEA R6, P0, R4.reuse, c[0x0][0x4a8], 0x2 ;  /* 0x00012a0004067a11 */ /* 0x040fe200078010ff */
[----:B------:R-:W-:Y:S01]  /*d830*/  IMAD.WIDE.U32 R2, R7, c[0x0][0x430], R2 ;  /* 0x00010c0007027a25 */ /* 0x000fe200078e0002 */
[----:B------:R-:W-:Y:S02]  /*d840*/  IADD3 R0, R5, R0, RZ ;  /* 0x0000000005007210 */ /* 0x000fe40007ffe0ff */
[----:B------:R-:W-:Y:S01]  /*d850*/  SHF.R.S32.HI R7, RZ, 0x1f, R13 ;  /* 0x0000001fff077819 */ /* 0x000fe2000001140d */
[----:B------:R-:W-:Y:S01]  /*d860*/  IMAD.IADD R3, R3, 0x1, R10 ;  /* 0x0000000103037824 */ /* 0x000fe200078e020a */
[----:B------:R-:W-:Y:S01]  /*d870*/  LEA.HI.X R0, R4, c[0x0][0x4ac], R0, 0x2, P0 ;  /* 0x00012b0004007a11 */ /* 0x000fe200000f1400 */
[----:B------:R-:W-:Y:S01]  /*d880*/  IMAD R12, R15, 0x80, R14 ;  /* 0x000000800f0c7824 */ /* 0x000fe200078e020e */
[----:B------:R-:W-:Y:S01]  /*d890*/  SHFL.IDX PT, R4, R6, RZ, 0x1c1f ;  /* 0x001c1fff06047589 */ /* 0x000fe200000e0000 */
[----:B------:R-:W-:-:S02]  /*d8a0*/  IMAD R7, R7, c[0x0][0x428], RZ ;  /* 0x00010a0007077a24 */ /* 0x000fc400078e02ff */
[C---:B------:R-:W-:Y:S01]  /*d8b0*/  IMAD.WIDE.U32 R2, R13.reuse, c[0x0][0x428], R2 ;  /* 0x00010a000d027a25 */ /* 0x040fe200078e0002 */
[----:B------:R-:W1:Y:S01]  /*d8c0*/  SHFL.IDX PT, R5, R0, RZ, 0x1c1f ;  /* 0x001c1fff00057589 */ /* 0x000e6200000e0000 */
[C---:B------:R-:W-:Y:S02]  /*d8d0*/  IADD3 R14, R12.reuse, 0x40, RZ ;  /* 0x000000400c0e7810 */ /* 0x040fe40007ffe0ff */
[----:B------:R-:W-:Y:S01]  /*d8e0*/  IMAD R15, R13, c[0x0][0x42c], R7 ;  /* 0x00010b000d0f7a24 */ /* 0x000fe200078e0207 */
[----:B------:R-:W-:Y:S01]  /*d8f0*/  SHFL.IDX PT, R10, R6, 0x1, 0x1c1f ;  /* 0x003c1f00060a7f89 */ /* 0x000fe200000e0000 */
[C---:B------:R-:W-:Y:S02]  /*d900*/  IADD3 R13, R12.reuse, 0x48, RZ ;  /* 0x000000480c0d7810 */ /* 0x040fe40007ffe0ff */
[-C--:B------:R-:W-:Y:S01]  /*d910*/  ISETP.GE.OR P4, PT, R12, R24.reuse, P1 ;  /* 0x000000180c00720c */ /* 0x080fe20000f86670 */
[----:B------:R-:W2:Y:S01]  /*d920*/  SHFL.IDX PT, R11, R0, 0x1, 0x1c1f ;  /* 0x003c1f00000b7f89 */ /* 0x000ea200000e0000 */
[-C--:B------:R-:W-:Y:S01]  /*d930*/  ISETP.GE.OR P2, PT, R14, R24.reuse, P1 ;  /* 0x000000180e00720c */ /* 0x080fe20000f46670 */
[----:B------:R-:W-:Y:S01]  /*d940*/  IMAD.IADD R3, R3, 0x1, R15 ;  /* 0x0000000103037824 */ /* 0x000fe200078e020f */
[----:B------:R-:W-:Y:S01]  /*d950*/  LEA R23, P0, R2, c[0x0][0x400], 0x2 ;  /* 0x0001000002177a11 */ /* 0x000fe200078010ff */
[----:B------:R-:W-:Y:S01]  /*d960*/  SHFL.IDX PT, R8, R6, 0x2, 0x1c1f ;  /* 0x005c1f0006087f89 */ /* 0x000fe200000e0000 */
[----:B------:R-:W-:-:S02]  /*d970*/  ISETP.GE.AND P5, PT, R14, R24, PT ;  /* 0x000000180e00720c */ /* 0x000fc40003fa6270 */
[----:B------:R-:W-:Y:S01]  /*d980*/  LEA.HI.X R22, R2, c[0x0][0x404], R3, 0x2, P0 ;  /* 0x0001010002167a11 */ /* 0x000fe200000f1403 */
[----:B------:R-:W3:Y:S01]  /*d990*/  SHFL.IDX PT, R9, R0, 0x2, 0x1c1f ;  /* 0x005c1f0000097f89 */ /* 0x000ee200000e0000 */
[----:B------:R-:W-:-:S03]  /*d9a0*/  ISETP.GE.AND P6, PT, R13, R24, PT ;  /* 0x000000180d00720c */ /* 0x000fc60003fc6270 */
[----:B------:R-:W-:Y:S04]  /*d9b0*/  SHFL.IDX PT, R6, R6, 0x3, 0x1c1f ;  /* 0x007c1f0006067f89 */ /* 0x000fe800000e0000 */
[----:B------:R4:W2:Y:S04]  /*d9c0*/  SHFL.IDX PT, R7, R0, 0x3, 0x1c1f ;  /* 0x007c1f0000077f89 */ /* 0x0008a800000e0000 */
[----:B-1----:R1:W-:Y:S04]  /*d9d0*/  @!P4 ST.E [R4.64], R18 ;  /* 0x000000120400c985 */ /* 0x0023e8000c10190c */
[----:B------:R1:W1:Y:S04]  /*d9e0*/  SHFL.IDX PT, R2, R23, RZ, 0x1c1f ;  /* 0x001c1fff17027589 */ /* 0x00026800000e0000 */
[----:B------:R1:W1:Y:S01]  /*d9f0*/  SHFL.IDX PT, R3, R22, RZ, 0x1c1f ;  /* 0x001c1fff16037589 */ /* 0x00026200000e0000 */
[----:B----4-:R-:W-:-:S04]  /*da00*/  IADD3 R0, R12, 0x8, RZ ;  /* 0x000000080c007810 */ /* 0x010fc80007ffe0ff */
[CC--:B------:R-:W-:Y:S02]  /*da10*/  ISETP.GE.OR P3, PT, R0.reuse, R24.reuse, P1 ;  /* 0x000000180000720c */ /* 0x0c0fe40000f66670 */
[-C--:B------:R-:W-:Y:S02]  /*da20*/  ISETP.GE.OR P1, PT, R13, R24.reuse, P1 ;  /* 0x000000180d00720c */ /* 0x080fe40000f26670 */
[----:B------:R-:W-:Y:S02]  /*da30*/  ISETP.GE.AND P0, PT, R0, R24, PT ;  /* 0x000000180000720c */ /* 0x000fe40003f06270 */
[----:B------:R-:W-:-:S04]  /*da40*/  LOP3.LUT R0, R17, 0x7ffffffc, RZ, 0xc0, !PT ;  /* 0x7ffffffc11007812 */ /* 0x000fc800078ec0ff */
[----:B------:R-:W-:-:S03]  /*da50*/  IADD3 R0, R16, -R0, RZ ;  /* 0x8000000010007210 */ /* 0x000fc60007ffe0ff */
[----:B--2---:R2:W-:Y:S02]  /*da60*/  @!P3 ST.E [R10.64], R19 ;  /* 0x000000130a00b985 */ /* 0x0045e4000c10190c */
[----:B------:R-:W-:Y:S02]  /*da70*/  IMAD.SHL.U32 R0, R0, 0x2, RZ ;  /* 0x0000000200007824 */ /* 0x000fe400078e00ff */
[----:B---3--:R2:W-:Y:S04]  /*da80*/  @!P2 ST.E [R8.64], R20 ;  /* 0x000000140800a985 */ /* 0x0085e8000c10190c */
[----:B------:R2:W-:Y:S01]  /*da90*/  @!P1 ST.E [R6.64], R21 ;  /* 0x0000001506009985 */ /* 0x0005e2000c10190c */
[----:B------:R-:W-:-:S13]  /*daa0*/  ISETP.GE.AND P1, PT, R12, R24, PT ;  /* 0x000000180c00720c */ /* 0x000fda0003f26270 */
[----:B------:R-:W-:Y:S05]  /*dab0*/  @P1 BRA `(.L_x_158) ;  /* 0x000005d000001947 */ /* 0x000fea0003800000 */
[C---:B-1----:R-:W-:Y:S02]  /*dac0*/  IADD3 R4, R0.reuse, 0x8, RZ ;  /* 0x0000000800047810 */ /* 0x042fe40007ffe0ff */
[----:B------:R-:W-:Y:S02]  /*dad0*/  IADD3 R5, R0, 0x10, RZ ;  /* 0x0000001000057810 */ /* 0x000fe40007ffe0ff */
[----:B------:R-:W-:Y:S02]  /*dae0*/  ISETP.GE.AND P3, PT, R4, c[0x0][0x3c8], PT ;  /* 0x0000f20004007a0c */ /* 0x000fe40003f66270 */
[----:B------:R-:W-:Y:S02]  /*daf0*/  ISETP.GE.AND P2, PT, R5, c[0x0][0x3c8], PT ;  /* 0x0000f20005007a0c */ /* 0x000fe40003f46270 */
[C---:B------:R-:W-:Y:S02]  /*db00*/  ISETP.GE.AND P4, PT, R0.reuse, c[0x0][0x3c8], PT ;  /* 0x0000f20000007a0c */ /* 0x040fe40003f86270 */
[----:B--2---:R-:W-:-:S02]  /*db10*/  IADD3 R8, R0, 0x18, RZ ;  /* 0x0000001800087810 */ /* 0x004fc40007ffe0ff */
[----:B------:R-:W-:Y:S02]  /*db20*/  IADD3 R10, R0, 0x38, RZ ;  /* 0x00000038000a7810 */ /* 0x000fe40007ffe0ff */
[----:B------:R-:W-:-:S03]  /*db30*/  ISETP.GE.AND P1, PT, R8, c[0x0][0x3c8], PT ;  /* 0x0000f20008007a0c */ /* 0x000fc60003f26270 */
[----:B------:R-:W-:Y:S02]  /*db40*/  @!P3 LEA.HI R4, R4, R4, RZ, 0x1 ;  /* 0x000000040404b211 */ /* 0x000fe400078f08ff */
[----:B------:R-:W-:Y:S02]  /*db50*/  @!P2 LEA.HI R9, R5, R5, RZ, 0x1 ;  /* 0x000000050509a211 */ /* 0x000fe400078f08ff */
[----:B------:R-:W-:Y:S01]  /*db60*/  @!P3 LOP3.LUT R4, R4, 0xfffffffe, RZ, 0xc0, !PT ;  /* 0xfffffffe0404b812 */ /* 0x000fe200078ec0ff */
[----:B------:R-:W-:Y:S01]  /*db70*/  @!P4 IMAD.WIDE R6, R0, 0x4, R2 ;  /* 0x000000040006c825 */ /* 0x000fe200078e0202 */
[----:B------:R-:W-:-:S03]  /*db80*/  @!P2 LOP3.LUT R9, R9, 0xfffffffe, RZ, 0xc0, !PT ;  /* 0xfffffffe0909a812 */ /* 0x000fc600078ec0ff */
[----:B------:R-:W-:Y:S01]  /*db90*/  @!P3 IMAD.WIDE R4, R4, 0x4, R2 ;  /* 0x000000040404b825 */ /* 0x000fe200078e0202 */
[----:B------:R1:W-:Y:S01]  /*dba0*/  @!P4 ST.E.64 [R6.64], R148 ;  /* 0x000000940600c985 */ /* 0x0003e2000c101b0c */
[----:B------:R-:W-:-:S03]  /*dbb0*/  @!P1 LEA.HI R8, R8, R8, RZ, 0x1 ;  /* 0x0000000808089211 */ /* 0x000fc600078f08ff */
[----:B------:R2:W-:Y:S01]  /*dbc0*/  @!P3 ST.E.64 [R4.64], R156 ;  /* 0x0000009c0400b985 */ /* 0x0005e2000c101b0c */
[----:B------:R-:W-:Y:S02]  /*dbd0*/  @!P1 LOP3.LUT R8, R8, 0xfffffffe, RZ, 0xc0, !PT ;  /* 0xfffffffe08089812 */ /* 0x000fe400078ec0ff */
[C---:B-1----:R-:W-:Y:S02]  /*dbe0*/  IADD3 R7, R0.reuse, 0x20, RZ ;  /* 0x0000002000077810 */ /* 0x042fe40007ffe0ff */
[C---:B------:R-:W-:Y:S01]  /*dbf0*/  IADD3 R6, R0.reuse, 0x28, RZ ;  /* 0x0000002800067810 */ /* 0x040fe20007ffe0ff */
[----:B--2---:R-:W-:Y:S01]  /*dc00*/  @!P2 IMAD.WIDE R4, R9, 0x4, R2 ;  /* 0x000000040904a825 */ /* 0x004fe200078e0202 */
[----:B------:R-:W-:Y:S02]  /*dc10*/  IADD3 R9, R0, 0x30, RZ ;  /* 0x0000003000097810 */ /* 0x000fe40007ffe0ff */
[----:B------:R-:W-:Y:S02]  /*dc20*/  ISETP.GE.AND P4, PT, R7, c[0x0][0x3c8], PT ;  /* 0x0000f20007007a0c */ /* 0x000fe40003f86270 */
[----:B------:R1:W-:Y:S01]  /*dc30*/  @!P2 ST.E.64 [R4.64], R160 ;  /* 0x000000a00400a985 */ /* 0x0003e2000c101b0c */
[----:B------:R-:W-:-:S02]  /*dc40*/  ISETP.GE.AND P3, PT, R6, c[0x0][0x3c8], PT ;  /* 0x0000f20006007a0c */ /* 0x000fc40003f66270 */
[----:B------:R-:W-:Y:S01]  /*dc50*/  ISETP.GE.AND P2, PT, R9, c[0x0][0x3c8], PT ;  /* 0x0000f20009007a0c */ /* 0x000fe20003f46270 */
[----:B-1----:R-:W-:-:S07]  /*dc60*/  @!P1 IMAD.WIDE R4, R8, 0x4, R2 ;  /* 0x0000000408049825 */ /* 0x002fce00078e0202 */
[----:B------:R-:W-:Y:S01]  /*dc70*/  @!P4 LEA.HI R8, R7, R7, RZ, 0x1 ;  /* 0x000000070708c211 */ /* 0x000fe200078f08ff */
[----:B------:R1:W-:Y:S01]  /*dc80*/  @!P1 ST.E.64 [R4.64], R172 ;  /* 0x000000ac04009985 */ /* 0x0003e2000c101b0c */
[----:B------:R-:W-:Y:S02]  /*dc90*/  ISETP.GE.AND P1, PT, R10, c[0x0][0x3c8], PT ;  /* 0x0000f2000a007a0c */ /* 0x000fe40003f26270 */
[----:B------:R-:W-:-:S11]  /*dca0*/  @!P4 LOP3.LUT R8, R8, 0xfffffffe, RZ, 0xc0, !PT ;  /* 0xfffffffe0808c812 */ /* 0x000fd600078ec0ff */
[----:B------:R-:W-:Y:S02]  /*dcb0*/  @!P1 LEA.HI R10, R10, R10, RZ, 0x1 ;  /* 0x0000000a0a0a9211 */ /* 0x000fe400078f08ff */
[----:B-1----:R-:W-:Y:S02]  /*dcc0*/  @!P3 LEA.HI R5, R6, R6, RZ, 0x1 ;  /* 0x000000060605b211 */ /* 0x002fe400078f08ff */
[----:B------:R-:W-:Y:S01]  /*dcd0*/  @!P2 LEA.HI R4, R9, R9, RZ, 0x1 ;  /* 0x000000090904a211 */ /* 0x000fe200078f08ff */
[--C-:B------:R-:W-:Y:S01]  /*dce0*/  @!P4 IMAD.WIDE R8, R8, 0x4, R2.reuse ;  /* 0x000000040808c825 */ /* 0x100fe200078e0202 */
[----:B------:R-:W-:Y:S02]  /*dcf0*/  @!P3 LOP3.LUT R5, R5, 0xfffffffe, RZ, 0xc0, !PT ;  /* 0xfffffffe0505b812 */ /* 0x000fe400078ec0ff */
[----:B------:R-:W-:Y:S02]  /*dd00*/  @!P2 LOP3.LUT R4, R4, 0xfffffffe, RZ, 0xc0, !PT ;  /* 0xfffffffe0404a812 */ /* 0x000fe400078ec0ff */
[----:B------:R1:W-:Y:S01]  /*dd10*/  @!P4 ST.E.64 [R8.64], R176 ;  /* 0x000000b00800c985 */ /* 0x0003e2000c101b0c */
[----:B------:R-:W-:-:S04]  /*dd20*/  @!P3 IMAD.WIDE R6, R5, 0x4, R2 ;  /* 0x000000040506b825 */ /* 0x000fc800078e0202 */
[----:B------:R-:W-:Y:S01]  /*dd30*/  @!P2 IMAD.WIDE R4, R4, 0x4, R2 ;  /* 0x000000040404a825 */ /* 0x000fe200078e0202 */
[----:B------:R2:W-:Y:S04]  /*dd40*/  @!P3 ST.E.64 [R6.64], R188 ;  /* 0x000000bc0600b985 */ /* 0x0005e8000c101b0c */
[----:B------:R3:W-:Y:S01]  /*dd50*/  @!P2 ST.E.64 [R4.64], R192 ;  /* 0x000000c00400a985 */ /* 0x0007e2000c101b0c */
[----:B-1----:R-:W-:Y:S02]  /*dd60*/  @!P1 LOP3.LUT R8, R10, 0xfffffffe, RZ, 0xc0, !PT ;  /* 0xfffffffe0a089812 */ /* 0x002fe400078ec0ff */
[----:B------:R-:W-:-:S03]  /*dd70*/  IADD3 R9, R0, 0x40, RZ ;  /* 0x0000004000097810 */ /* 0x000fc60007ffe0ff */
[----:B--2---:R-:W-:Y:S01]  /*dd80*/  @!P1 IMAD.WIDE R6, R8, 0x4, R2 ;  /* 0x0000000408069825 */ /* 0x004fe200078e0202 */
[----:B------:R-:W-:Y:S02]  /*dd90*/  ISETP.GE.AND P4, PT, R9, c[0x0][0x3c8], PT ;  /* 0x0000f20009007a0c */ /* 0x000fe40003f86270 */
[C---:B------:R-:W-:Y:S02]  /*dda0*/  IADD3 R8, R0.reuse, 0x58, RZ ;  /* 0x0000005800087810 */ /* 0x040fe40007ffe0ff */
[C---:B---3--:R-:W-:Y:S01]  /*ddb0*/  IADD3 R5, R0.reuse, 0x48, RZ ;  /* 0x0000004800057810 */ /* 0x048fe20007ffe0ff */
[----:B------:R1:W-:Y:S01]  /*ddc0*/  @!P1 ST.E.64 [R6.64], R204 ;  /* 0x000000cc06009985 */ /* 0x0003e2000c101b0c */
[----:B------:R-:W-:Y:S02]  /*ddd0*/  IADD3 R4, R0, 0x50, RZ ;  /* 0x0000005000047810 */ /* 0x000fe40007ffe0ff */
[----:B------:R-:W-:Y:S02]  /*dde0*/  ISETP.GE.AND P3, PT, R5, c[0x0][0x3c8], PT ;  /* 0x0000f20005007a0c */ /* 0x000fe40003f66270 */
[----:B------:R-:W-:-:S02]  /*ddf0*/  ISETP.GE.AND P2, PT, R4, c[0x0][0x3c8], PT ;  /* 0x0000f20004007a0c */ /* 0x000fc40003f46270 */
[----:B------:R-:W-:Y:S02]  /*de00*/  ISETP.GE.AND P1, PT, R8, c[0x0][0x3c8], PT ;  /* 0x0000f20008007a0c */ /* 0x000fe40003f26270 */
[----:B------:R-:W-:-:S09]  /*de10*/  @!P4 LEA.HI R9, R9, R9, RZ, 0x1 ;  /* 0x000000090909c211 */ /* 0x000fd200078f08ff */
[----:B------:R-:W-:Y:S02]  /*de20*/  @!P2 LEA.HI R4, R4, R4, RZ, 0x1 ;  /* 0x000000040404a211 */ /* 0x000fe400078f08ff */
[----:B------:R-:W-:-:S04]  /*de30*/  @!P1 LEA.HI R8, R8, R8, RZ, 0x1 ;  /* 0x0000000808089211 */ /* 0x000fc800078f08ff */
[----:B------:R-:W-:Y:S02]  /*de40*/  @!P1 LOP3.LUT R10, R8, 0xfffffffe, RZ, 0xc0, !PT ;  /* 0xfffffffe080a9812 */ /* 0x000fe400078ec0ff */
[----:B-1----:R-:W-:Y:S02]  /*de50*/  @!P3 LEA.HI R6, R5, R5, RZ, 0x1 ;  /* 0x000000050506b211 */ /* 0x002fe400078f08ff */
[----:B------:R-:W-:Y:S02]  /*de60*/  @!P4 LOP3.LUT R5, R9, 0xfffffffe, RZ, 0xc0, !PT ;  /* 0xfffffffe0905c812 */ /* 0x000fe400078ec0ff */
[----:B------:R-:W-:Y:S02]  /*de70*/  @!P3 LOP3.LUT R9, R6, 0xfffffffe, RZ, 0xc0, !PT ;  /* 0xfffffffe0609b812 */ /* 0x000fe400078ec0ff */
[----:B------:R-:W-:Y:S01]  /*de80*/  @!P2 LOP3.LUT R6, R4, 0xfffffffe, RZ, 0xc0, !PT ;  /* 0xfffffffe0406a812 */ /* 0x000fe200078ec0ff */
[----:B------:R-:W-:-:S04]  /*de90*/  @!P4 IMAD.WIDE R4, R5, 0x4, R2 ;  /* 0x000000040504c825 */ /* 0x000fc800078e0202 */
[--C-:B------:R-:W-:Y:S01]  /*dea0*/  @!P3 IMAD.WIDE R8, R9, 0x4, R2.reuse ;  /* 0x000000040908b825 */ /* 0x100fe200078e0202 */
[----:B------:R1:W-:Y:S03]  /*deb0*/  @!P4 ST.E.64 [R4.64], R68 ;  /* 0x000000440400c985 */ /* 0x0003e6000c101b0c */
[--C-:B------:R-:W-:Y:S01]  /*dec0*/  @!P2 IMAD.WIDE R6, R6, 0x4, R2.reuse ;  /* 0x000000040606a825 */ /* 0x100fe200078e0202 */
[----:B------:R2:W-:Y:S04]  /*ded0*/  @!P3 ST.E.64 [R8.64], R80 ;  /* 0x000000500800b985 */ /* 0x0005e8000c101b0c */
[----:B------:R3:W-:Y:S01]  /*dee0*/  @!P2 ST.E.64 [R6.64], R84 ;  /* 0x000000540600a985 */ /* 0x0007e2000c101b0c */
[----:B-1----:R-:W-:Y:S01]  /*def0*/  @!P1 IMAD.WIDE R4, R10, 0x4, R2 ;  /* 0x000000040a049825 */ /* 0x002fe200078e0202 */
[----:B--2---:R-:W-:-:S04]  /*df00*/  IADD3 R8, R0, 0x60, RZ ;  /* 0x0000006000087810 */ /* 0x004fc80007ffe0ff */
[----:B------:R1:W-:Y:S01]  /*df10*/  @!P1 ST.E.64 [R4.64], R96 ;  /* 0x0000006004009985 */ /* 0x0003e2000c101b0c */
[----:B---3--:R-:W-:Y:S02]  /*df20*/  IADD3 R6, R0, 0x68, RZ ;  /* 0x0000006800067810 */ /* 0x008fe40007ffe0ff */
[----:B------:R-:W-:Y:S02]  /*df30*/  ISETP.GE.AND P4, PT, R8, c[0x0][0x3c8], PT ;  /* 0x0000f20008007a0c */ /* 0x000fe40003f86270 */
[----:B------:R-:W-:-:S11]  /*df40*/  ISETP.GE.AND P3, PT, R6, c[0x0][0x3c8], PT ;  /* 0x0000f20006007a0c */ /* 0x000fd60003f66270 */
[----:B------:R-:W-:Y:S02]  /*df50*/  @!P4 LEA.HI R8, R8, R8, RZ, 0x1 ;  /* 0x000000080808c211 */ /* 0x000fe400078f08ff */
[----:B------:R-:W-:-:S04]  /*df60*/  @!P3 LEA.HI R7, R6, R6, RZ, 0x1 ;  /* 0x000000060607b211 */ /* 0x000fc800078f08ff */
[----:B------:R-:W-:Y:S02]  /*df70*/  @!P3 LOP3.LUT R7, R7, 0xfffffffe, RZ, 0xc0, !PT ;  /* 0xfffffffe0707b812 */ /* 0x000fe400078ec0ff */
[C---:B-1----:R-:W-:Y:S02]  /*df80*/  IADD3 R5, R0.reuse, 0x70, RZ ;  /* 0x0000007000057810 */ /* 0x042fe40007ffe0ff */
[----:B------:R-:W-:Y:S02]  /*df90*/  IADD3 R4, R0, 0x78, RZ ;  /* 0x0000007800047810 */ /* 0x000fe40007ffe0ff */
[----:B------:R-:W-:Y:S02]  /*dfa0*/  ISETP.GE.AND P2, PT, R5, c[0x0][0x3c8], PT ;  /* 0x0000f20005007a0c */ /* 0x000fe40003f46270 */
[----:B------:R-:W-:-:S11]  /*dfb0*/  ISETP.GE.AND P1, PT, R4, c[0x0][0x3c8], PT ;  /* 0x0000f20004007a0c */ /* 0x000fd60003f26270 */
[----:B------:R-:W-:Y:S02]  /*dfc0*/  @!P2 LEA.HI R6, R5, R5, RZ, 0x1 ;  /* 0x000000050506a211 */ /* 0x000fe400078f08ff */
[----:B------:R-:W-:Y:S02]  /*dfd0*/  @!P1 LEA.HI R4, R4, R4, RZ, 0x1 ;  /* 0x0000000404049211 */ /* 0x000fe400078f08ff */
[----:B------:R-:W-:Y:S02]  /*dfe0*/  @!P4 LOP3.LUT R5, R8, 0xfffffffe, RZ, 0xc0, !PT ;  /* 0xfffffffe0805c812 */ /* 0x000fe400078ec0ff */
[----:B------:R-:W-:Y:S01]  /*dff0*/  @!P2 LOP3.LUT R10, R6, 0xfffffffe, RZ, 0xc0, !PT ;  /* 0xfffffffe060aa812 */ /* 0x000fe200078ec0ff */
[----:B------:R-:W-:Y:S01]  /*e000*/  @!P3 IMAD.WIDE R6, R7, 0x4, R2 ;  /* 0x000000040706b825 */ /* 0x000fe200078e0202 */
[----:B------:R-:W-:-:S03]  /*e010*/  @!P1 LOP3.LUT R11, R4, 0xfffffffe, RZ, 0xc0, !PT ;  /* 0xfffffffe040b9812 */ /* 0x000fc600078ec0ff */
[----:B------:R-:W-:-:S04]  /*e020*/  @!P4 IMAD.WIDE R8, R5, 0x4, R2 ;  /* 0x000000040508c825 */ /* 0x000fc800078e0202 */
[--C-:B------:R-:W-:Y:S01]  /*e030*/  @!P2 IMAD.WIDE R4, R10, 0x4, R2.reuse ;  /* 0x000000040a04a825 */ /* 0x100fe200078e0202 */
[----:B------:R1:W-:Y:S03]  /*e040*/  @!P4 ST.E.64 [R8.64], R100 ;  /* 0x000000640800c985 */ /* 0x0003e6000c101b0c */
[----:B------:R-:W-:Y:S01]  /*e050*/  @!P1 IMAD.WIDE R2, R11, 0x4, R2 ;  /* 0x000000040b029825 */ /* 0x000fe200078e0202 */
[----:B------:R1:W-:Y:S04]  /*e060*/  @!P3 ST.E.64 [R6.64], R112 ;  /* 0x000000700600b985 */ /* 0x0003e8000c101b0c */
[----:B------:R1:W-:Y:S04]  /*e070*/  @!P2 ST.E.64 [R4.64], R116 ;  /* 0x000000740400a985 */ /* 0x0003e8000c101b0c */
[----:B------:R1:W-:Y:S02]  /*e080*/  @!P1 ST.E.64 [R2.64], R128 ;  /* 0x0000008002009985 */ /* 0x0003e4000c101b0c */
.L_x_158:
[----:B-1----:R-:W-:Y:S05]  /*e090*/  BSYNC B0 ;  /* 0x0000000000007941 */ /* 0x002fea0003800000 */
.L_x_157:
[----:B------:R1:W3:Y:S01]  /*e0a0*/  SHFL.IDX PT, R3, R22, 0x1, 0x1c1f ;  /* 0x003c1f0016037f89 */ /* 0x0002e200000e0000 */
[----:B------:R-:W-:Y:S03]  /*e0b0*/  BSSY B0, `(.L_x_159) ;  /* 0x0000060000007945 */ /* 0x000fe60003800000 */
[----:B------:R1:W4:Y:S01]  /*e0c0*/  SHFL.IDX PT, R2, R23, 0x1, 0x1c1f ;  /* 0x003c1f0017027f89 */ /* 0x00032200000e0000 */
[----:B------:R-:W-:Y:S05]  /*e0d0*/  @P0 BRA `(.L_x_160) ;  /* 0x000005d000000947 */ /* 0x000fea0003800000 */
[C---:B--2---:R-:W-:Y:S02]  /*e0e0*/  IADD3 R6, R0.reuse, 0x8, RZ ;  /* 0x0000000800067810 */ /* 0x044fe40007ffe0ff */
[----:B------:R-:W-:-:S02]  /*e0f0*/  IADD3 R5, R0, 0x10, RZ ;  /* 0x0000001000057810 */ /* 0x000fc40007ffe0ff */
[C---:B------:R-:W-:Y:S02]  /*e100*/  ISETP.GE.AND P0, PT, R0.reuse, c[0x0][0x3c8], PT ;  /* 0x0000f20000007a0c */ /* 0x040fe40003f06270 */
[----:B------:R-:W-:Y:S02]  /*e110*/  IADD3 R4, R0, 0x18, RZ ;  /* 0x0000001800047810 */ /* 0x000fe40007ffe0ff */
[----:B------:R-:W-:Y:S02]  /*e120*/  ISETP.GE.AND P4, PT, R6, c[0x0][0x3c8], PT ;  /* 0x0000f20006007a0c */ /* 0x000fe40003f86270 */
[----:B------:R-:W-:Y:S02]  /*e130*/  ISETP.GE.AND P3, PT, R5, c[0x0][0x3c8], PT ;  /* 0x0000f20005007a0c */ /* 0x000fe40003f66270 */
[----:B------:R-:W-:Y:S02]  /*e140*/  ISETP.GE.AND P2, PT, R4, c[0x0][0x3c8], PT ;  /* 0x0000f20004007a0c */ /* 0x000fe40003f46270 */
[----:B------:R-:W-:-:S02]  /*e150*/  IADD3 R10, R0, 0x20, RZ ;  /* 0x00000020000a7810 */ /* 0x000fc40007ffe0ff */
[C---:B------:R-:W-:Y:S01]  /*e160*/  IADD3 R11, R0.reuse, 0x28, RZ ;  /* 0x00000028000b7810 */ /* 0x040fe20007ffe0ff */
[----:B---34-:R-:W-:Y:S01]  /*e170*/  @!P0 IMAD.WIDE R8, R0, 0x4, R2 ;  /* 0x0000000400088825 */ /* 0x018fe200078e0202 */
[----:B------:R-:W-:Y:S02]  /*e180*/  ISETP.GE.AND P1, PT, R10, c[0x0][0x3c8], PT ;  /* 0x0000f2000a007a0c */ /* 0x000fe40003f26270 */
[----:B------:R-:W-:Y:S02]  /*e190*/  IADD3 R12, R0, 0x50, RZ ;  /* 0x00000050000c7810 */ /* 0x000fe40007ffe0ff */
[----:B------:R-:W-:Y:S01]  /*e1a0*/  @!P4 LEA.HI R7, R6, R6, RZ, 0x1 ;  /* 0x000000060607c211 */ /* 0x000fe200078f08ff */
[----:B------:R2:W-:Y:S01]  /*e1b0*/  @!P0 ST.E.64 [R8.64], R150 ;  /* 0x0000009608008985 */ /* 0x0005e2000c101b0c */
[----:B------:R-:W-:Y:S02]  /*e1c0*/  @!P3 LEA.HI R6, R5, R5, RZ, 0x1 ;  /* 0x000000050506b211 */ /* 0x000fe400078f08ff */
[----:B------:R-:W-:-:S02]  /*e1d0*/  @!P2 LEA.HI R4, R4, R4, RZ, 0x1 ;  /* 0x000000040404a211 */ /* 0x000fc400078f08ff */
[----:B------:R-:W-:Y:S02]  /*e1e0*/  @!P4 LOP3.LUT R5, R7, 0xfffffffe, RZ, 0xc0, !PT ;  /* 0xfffffffe0705c812 */ /* 0x000fe400078ec0ff */
[----:B------:R-:W-:Y:S02]  /*e1f0*/  @!P3 LOP3.LUT R6, R6, 0xfffffffe, RZ, 0xc0, !PT ;  /* 0xfffffffe0606b812 */ /* 0x000fe400078ec0ff */
[----:B------:R-:W-:Y:S02]  /*e200*/  ISETP.GE.AND P0, PT, R11, c[0x0][0x3c8], PT ;  /* 0x0000f2000b007a0c */ /* 0x000fe40003f06270 */
[----:B------:R-:W-:Y:S01]  /*e210*/  @!P2 LOP3.LUT R4, R4, 0xfffffffe, RZ, 0xc0, !PT ;  /* 0xfffffffe0404a812 */ /* 0x000fe200078ec0ff */
[----:B------:R-:W-:-:S04]  /*e220*/  @!P3 IMAD.WIDE R6, R6, 0x4, R2 ;  /* 0x000000040606b825 */ /* 0x000fc800078e0202 */
[----:B--2---:R-:W-:-:S04]  /*e230*/  @!P4 IMAD.WIDE R8, R5, 0x4, R2 ;  /* 0x000000040508c825 */ /* 0x004fc800078e0202 */
[----:B------:R-:W-:Y:S01]  /*e240*/  @!P2 IMAD.WIDE R4, R4, 0x4, R2 ;  /* 0x000000040404a825 */ /* 0x000fe200078e0202 */
[----:B------:R2:W-:Y:S04]  /*e250*/  @!P4 ST.E.64 [R8.64], R158 ;  /* 0x0000009e0800c985 */ /* 0x0005e8000c101b0c */
[----:B------:R3:W-:Y:S04]  /*e260*/  @!P3 ST.E.64 [R6.64], R162 ;  /* 0x000000a20600b985 */ /* 0x0007e8000c101b0c */
[----:B------:R4:W-:Y:S01]  /*e270*/  @!P2 ST.E.64 [R4.64], R174 ;  /* 0x000000ae0400a985 */ /* 0x0009e2000c101b0c */
[----:B--2---:R-:W-:-:S02]  /*e280*/  IADD3 R8, R0, 0x30, RZ ;  /* 0x0000003000087810 */ /* 0x004fc40007ffe0ff */
[----:B------:R-:W-:Y:S02]  /*e290*/  IADD3 R9, R0, 0x40, RZ ;  /* 0x0000004000097810 */ /* 0x000fe40007ffe0ff */
[----:B---3--:R-:W-:Y:S02]  /*e2a0*/  @!P1 LEA.HI R6, R10, R10, RZ, 0x1 ;  /* 0x0000000a0a069211 */ /* 0x008fe400078f08ff */
[----:B------:R-:W-:Y:S02]  /*e2b0*/  IADD3 R10, R0, 0x38, RZ ;  /* 0x00000038000a7810 */ /* 0x000fe40007ffe0ff */
[----:B----4-:R-:W-:Y:S02]  /*e2c0*/  @!P0 LEA.HI R4, R11, R11, RZ, 0x1 ;  /* 0x0000000b0b048211 */ /* 0x010fe400078f08ff */
[----:B------:R-:W-:Y:S02]  /*e2d0*/  @!P1 LOP3.LUT R6, R6, 0xfffffffe, RZ, 0xc0, !PT ;  /* 0xfffffffe06069812 */ /* 0x000fe400078ec0ff */
[----:B------:R-:W-:-:S02]  /*e2e0*/  @!P0 LOP3.LUT R4, R4, 0xfffffffe, RZ, 0xc0, !PT ;  /* 0xfffffffe04048812 */ /* 0x000fc400078ec0ff */
[----:B------:R-:W-:Y:S01]  /*e2f0*/  IADD3 R11, R0, 0x48, RZ ;  /* 0x00000048000b7810 */ /* 0x000fe20007ffe0ff */
[--C-:B------:R-:W-:Y:S01]  /*e300*/  @!P1 IMAD.WIDE R6, R6, 0x4, R2.reuse ;  /* 0x0000000406069825 */ /* 0x100fe200078e0202 */
[----:B------:R-:W-:Y:S02]  /*e310*/  ISETP.GE.AND P4, PT, R8, c[0x0][0x3c8], PT ;  /* 0x0000f20008007a0c */ /* 0x000fe40003f86270 */
[----:B------:R-:W-:Y:S01]  /*e320*/  ISETP.GE.AND P3, PT, R10, c[0x0][0x3c8], PT ;  /* 0x0000f2000a007a0c */ /* 0x000fe20003f66270 */
[----:B------:R-:W-:Y:S01]  /*e330*/  @!P0 IMAD.WIDE R4, R4, 0x4, R2 ;  /* 0x0000000404048825 */ /* 0x000fe200078e0202 */
[----:B------:R-:W-:Y:S01]  /*e340*/  ISETP.GE.AND P2, PT, R9, c[0x0][0x3c8], PT ;  /* 0x0000f20009007a0c */ /* 0x000fe20003f46270 */
[----:B------:R2:W-:Y:S01]  /*e350*/  @!P1 ST.E.64 [R6.64], R178 ;  /* 0x000000b206009985 */ /* 0x0005e2000c101b0c */
[----:B------:R-:W-:-:S03]  /*e360*/  ISETP.GE.AND P1, PT, R11, c[0x0][0x3c8], PT ;  /* 0x0000f2000b007a0c */ /* 0x000fc60003f26270 */
[----:B------:R3:W-:Y:S01]  /*e370*/  @!P0 ST.E.64 [R4.64], R190 ;  /* 0x000000be04008985 */ /* 0x0007e2000c101b0c */
[----:B------:R-:W-:-:S13]  /*e380*/  ISETP.GE.AND P0, PT, R12, c[0x0][0x3c8], PT ;  /* 0x0000f2000c007a0c */ /* 0x000fda0003f06270 */
[----:B------:R-:W-:-:S04]  /*e390*/  @!P0 LEA.HI R12, R12, R12, RZ, 0x1 ;  /* 0x0000000c0c0c8211 */ /* 0x000fc800078f08ff */
[----:B------:R-:W-:Y:S02]  /*e3a0*/  @!P0 LOP3.LUT R12, R12, 0xfffffffe, RZ, 0xc0, !PT ;  /* 0xfffffffe0c0c8812 */ /* 0x000fe400078ec0ff */
[----:B--2---:R-:W-:Y:S02]  /*e3b0*/  @!P3 LEA.HI R6, R10, R10, RZ, 0x1 ;  /* 0x0000000a0a06b211 */ /* 0x004fe400078f08ff */
[----:B------:R-:W-:Y:S02]  /*e3c0*/  @!P1 LEA.HI R7, R11, R11, RZ, 0x1 ;  /* 0x0000000b0b079211 */ /* 0x000fe400078f08ff */
[----:B---3--:R-:W-:Y:S02]  /*e3d0*/  @!P4 LEA.HI R4, R8, R8, RZ, 0x1 ;  /* 0x000000080804c211 */ /* 0x008fe400078f08ff */
[----:B------:R-:W-:Y:S02]  /*e3e0*/  @!P2 LEA.HI R5, R9, R9, RZ, 0x1 ;  /* 0x000000090905a211 */ /* 0x000fe400078f08ff */
[----:B------:R-:W-:-:S02]  /*e3f0*/  @!P4 LOP3.LUT R4, R4, 0xfffffffe, RZ, 0xc0, !PT ;  /* 0xfffffffe0404c812 */ /* 0x000fc400078ec0ff */
[----:B------:R-:W-:Y:S02]  /*e400*/  @!P3 LOP3.LUT R6, R6, 0xfffffffe, RZ, 0xc0, !PT ;  /* 0xfffffffe0606b812 */ /* 0x000fe400078ec0ff */
[----:B------:R-:W-:Y:S01]  /*e410*/  @!P2 LOP3.LUT R10, R5, 0xfffffffe, RZ, 0xc0, !PT ;  /* 0xfffffffe050aa812 */ /* 0x000fe200078ec0ff */
[----:B------:R-:W-:Y:S01]  /*e420*/  @!P4 IMAD.WIDE R4, R4, 0x4, R2 ;  /* 0x000000040404c825 */ /* 0x000fe200078e0202 */
[----:B------:R-:W-:-:S03]  /*e430*/  @!P1 LOP3.LUT R7, R7, 0xfffffffe, RZ, 0xc0, !PT ;  /* 0xfffffffe07079812 */ /* 0x000fc600078ec0ff */
[--C-:B------:R-:W-:Y:S01]  /*e440*/  @!P3 IMAD.WIDE R8, R6, 0x4, R2.reuse ;  /* 0x000000040608b825 */ /* 0x100fe200078e0202 */
[----:B------:R2:W-:Y:S03]  /*e450*/  @!P4 ST.E.64 [R4.64], R194 ;  /* 0x000000c20400c985 */ /* 0x0005e6000c101b0c */
[--C-:B------:R-:W-:Y:S01]  /*e460*/  @!P2 IMAD.WIDE R10, R10, 0x4, R2.reuse ;  /* 0x000000040a0aa825 */ /* 0x100fe200078e0202 */
[----:B------:R3:W-:Y:S03]  /*e470*/  @!P3 ST.E.64 [R8.64], R206 ;  /* 0x000000ce0800b985 */ /* 0x0007e6000c101b0c */
[--C-:B------:R-:W-:Y:S01]  /*e480*/  @!P1 IMAD.WIDE R6, R7, 0x4, R2.reuse ;  /* 0x0000000407069825 */ /* 0x100fe200078e0202 */
[----:B------:R-:W-:Y:S04]  /*e490*/  @!P2 ST.E.64 [R10.64], R70 ;  /* 0x000000460a00a985 */ /* 0x000fe8000c101b0c */
[----:B------:R4:W-:Y:S01]  /*e4a0*/  @!P1 ST.E.64 [R6.64], R82 ;  /* 0x0000005206009985 */ /* 0x0009e2000c101b0c */
[----:B--2---:R-:W-:Y:S01]  /*e4b0*/  @!P0 IMAD.WIDE R4, R12, 0x4, R2 ;  /* 0x000000040c048825 */ /* 0x004fe200078e0202 */
[----:B---3--:R-:W-:-:S04]  /*e4c0*/  IADD3 R8, R0, 0x58, RZ ;  /* 0x0000005800087810 */ /* 0x008fc80007ffe0ff */
[----:B------:R2:W-:Y:S01]  /*e4d0*/  @!P0 ST.E.64 [R4.64], R86 ;  /* 0x0000005604008985 */ /* 0x0005e2000c101b0c */
[----:B------:R-:W-:Y:S02]  /*e4e0*/  ISETP.GE.AND P4, PT, R8, c[0x0][0x3c8], PT ;  /* 0x0000f20008007a0c */ /* 0x000fe40003f86270 */
[C---:B----4-:R-:W-:Y:S02]  /*e4f0*/  IADD3 R7, R0.reuse, 0x60, RZ ;  /* 0x0000006000077810 */ /* 0x050fe40007ffe0ff */
[----:B------:R-:W-:Y:S02]  /*e500*/  IADD3 R6, R0, 0x68, RZ ;  /* 0x0000006800067810 */ /* 0x000fe40007ffe0ff */
[----:B------:R-:W-:Y:S02]  /*e510*/  ISETP.GE.AND P3, PT, R7, c[0x0][0x3c8], PT ;  /* 0x0000f20007007a0c */ /* 0x000fe40003f66270 */
[----:B------:R-:W-:-:S05]  /*e520*/  ISETP.GE.AND P2, PT, R6, c[0x0][0x3c8], PT ;  /* 0x0000f20006007a0c */ /* 0x000fca0003f46270 */
[----:B------:R-:W-:-:S06]  /*e530*/  @!P4 LEA.HI R9, R8, R8, RZ, 0x1 ;  /* 0x000000080809c211 */ /* 0x000fcc00078f08ff */
[----:B------:R-:W-:Y:S02]  /*e540*/  @!P3 LEA.HI R8, R7, R7, RZ, 0x1 ;  /* 0x000000070708b211 */ /* 0x000fe400078f08ff */
[----:B------:R-:W-:Y:S02]  /*e550*/  @!P2 LEA.HI R7, R6, R6, RZ, 0x1 ;  /* 0x000000060607a211 */ /* 0x000fe400078f08ff */
[----:B------:R-:W-:Y:S02]  /*e560*/  @!P3 LOP3.LUT R8, R8, 0xfffffffe, RZ, 0xc0, !PT ;  /* 0xfffffffe0808b812 */ /* 0x000fe400078ec0ff */
[C---:B--2---:R-:W-:Y:S02]  /*e570*/  IADD3 R5, R0.reuse, 0x70, RZ ;  /* 0x0000007000057810 */ /* 0x044fe40007ffe0ff */
[----:B------:R-:W-:Y:S02]  /*e580*/  IADD3 R4, R0, 0x78, RZ ;  /* 0x0000007800047810 */ /* 0x000fe40007ffe0ff */
[----:B------:R-:W-:-:S02]  /*e590*/  ISETP.GE.AND P1, PT, R5, c[0x0][0x3c8], PT ;  /* 0x0000f20005007a0c */ /* 0x000fc40003f26270 */
[----:B------:R-:W-:Y:S02]  /*e5a0*/  ISETP.GE.AND P0, PT, R4, c[0x0][0x3c8], PT ;  /* 0x0000f20004007a0c */ /* 0x000fe40003f06270 */
[----:B------:R-:W-:-:S09]  /*e5b0*/  @!P2 LOP3.LUT R7, R7, 0xfffffffe, RZ, 0xc0, !PT ;  /* 0xfffffffe0707a812 */ /* 0x000fd200078ec0ff */
[----:B------:R-:W-:Y:S02]  /*e5c0*/  @!P1 LEA.HI R6, R5, R5, RZ, 0x1 ;  /* 0x0000000505069211 */ /* 0x000fe400078f08ff */
[----:B------:R-:W-:Y:S02]  /*e5d0*/  @!P0 LEA.HI R4, R4, R4, RZ, 0x1 ;  /* 0x0000000404048211 */ /* 0x000fe400078f08ff */
[----:B------:R-:W-:Y:S01]  /*e5e0*/  @!P4 LOP3.LUT R5, R9, 0xfffffffe, RZ, 0xc0, !PT ;  /* 0xfffffffe0905c812 */ /* 0x000fe200078ec0ff */
[--C-:B------:R-:W-:Y:S01]  /*e5f0*/  @!P3 IMAD.WIDE R8, R8, 0x4, R2.reuse ;  /* 0x000000040808b825 */ /* 0x100fe200078e0202 */
[----:B------:R-:W-:Y:S02]  /*e600*/  @!P1 LOP3.LUT R12, R6, 0xfffffffe, RZ, 0xc0, !PT ;  /* 0xfffffffe060c9812 */ /* 0x000fe400078ec0ff */
[----:B------:R-:W-:Y:S01]  /*e610*/  @!P0 LOP3.LUT R13, R4, 0xfffffffe, RZ, 0xc0, !PT ;  /* 0xfffffffe040d8812 */ /* 0x000fe200078ec0ff */
[----:B------:R-:W-:-:S04]  /*e620*/  @!P4 IMAD.WIDE R10, R5, 0x4, R2 ;  /* 0x00000004050ac825 */ /* 0x000fc800078e0202 */
[--C-:B------:R-:W-:Y:S01]  /*e630*/  @!P2 IMAD.WIDE R6, R7, 0x4, R2.reuse ;  /* 0x000000040706a825 */ /* 0x100fe200078e0202 */
[----:B------:R2:W-:Y:S03]  /*e640*/  @!P4 ST.E.64 [R10.64], R98 ;  /* 0x000000620a00c985 */ /* 0x0005e6000c101b0c */
[--C-:B------:R-:W-:Y:S01]  /*e650*/  @!P1 IMAD.WIDE R4, R12, 0x4, R2.reuse ;  /* 0x000000040c049825 */ /* 0x100fe200078e0202 */
[----:B------:R2:W-:Y:S03]  /*e660*/  @!P3 ST.E.64 [R8.64], R102 ;  /* 0x000000660800b985 */ /* 0x0005e6000c101b0c */
[----:B------:R-:W-:Y:S01]  /*e670*/  @!P0 IMAD.WIDE R2, R13, 0x4, R2 ;  /* 0x000000040d028825 */ /* 0x000fe200078e0202 */
[----:B------:R2:W-:Y:S04]  /*e680*/  @!P2 ST.E.64 [R6.64], R114 ;  /* 0x000000720600a985 */ /* 0x0005e8000c101b0c */
[----:B------:R2:W-:Y:S04]  /*e690*/  @!P1 ST.E.64 [R4.64], R118 ;  /* 0x0000007604009985 */ /* 0x0005e8000c101b0c */
[----:B------:R2:W-:Y:S02]  /*e6a0*/  @!P0 ST.E.64 [R2.64], R130 ;  /* 0x0000008202008985 */ /* 0x0005e4000c101b0c */
.L_x_160:
[----:B------:R-:W-:Y:S05]  /*e6b0*/  BSYNC B0 ;  /* 0x0000000000007941 */ /* 0x000fea0003800000 */
.L_x_159:
[----:B--23--:R2:W3:Y:S01]  /*e6c0*/  SHFL.IDX PT, R3, R22, 0x2, 0x1c1f ;  /* 0x005c1f0016037f89 */ /* 0x00c4e200000e0000 */
[----:B------:R-:W-:Y:S03]  /*e6d0*/  BSSY B0, `(.L_x_161) ;  /* 0x0000060000007945 */ /* 0x000fe60003800000 */
[----:B----4-:R2:W4:Y:S01]  /*e6e0*/  SHFL.IDX PT, R2, R23, 0x2, 0x1c1f ;  /* 0x005c1f0017027f89 */ /* 0x01052200000e0000 */
[----:B------:R-:W-:Y:S05]  /*e6f0*/  @P5 BRA `(.L_x_162) ;  /* 0x000005d000005947 */ /* 0x000fea0003800000 */
[C---:B------:R-:W-:Y:S02]  /*e700*/  IADD3 R5, R0.reuse, 0x8, RZ ;  /* 0x0000000800057810 */ /* 0x040fe40007ffe0ff */
[----:B------:R-:W-:-:S02]  /*e710*/  IADD3 R4, R0, 0x10, RZ ;  /* 0x0000001000047810 */ /* 0x000fc40007ffe0ff */
[----:B------:R-:W-:Y:S02]  /*e720*/  ISETP.GE.AND P2, PT, R5, c[0x0][0x3c8], PT ;  /* 0x0000f20005007a0c */ /* 0x000fe40003f46270 */
[----:B------:R-:W-:Y:S02]  /*e730*/  ISETP.GE.AND P1, PT, R4, c[0x0][0x3c8], PT ;  /* 0x0000f20004007a0c */ /* 0x000fe40003f26270 */
[C---:B------:R-:W-:Y:S02]  /*e740*/  ISETP.GE.AND P3, PT, R0.reuse, c[0x0][0x3c8], PT ;  /* 0x0000f20000007a0c */ /* 0x040fe40003f66270 */
[C---:B------:R-:W-:Y:S02]  /*e750*/  IADD3 R10, R0.reuse, 0x18, RZ ;  /* 0x00000018000a7810 */ /* 0x040fe40007ffe0ff */
[----:B------:R-:W-:Y:S02]  /*e760*/  IADD3 R11, R0, 0x20, RZ ;  /* 0x00000020000b7810 */ /* 0x000fe40007ffe0ff */
[----:B------:R-:W-:-:S02]  /*e770*/  ISETP.GE.AND P0, PT, R10, c[0x0][0x3c8], PT ;  /* 0x0000f2000a007a0c */ /* 0x000fc40003f06270 */
[----:B------:R-:W-:Y:S02]  /*e780*/  ISETP.GE.AND P5, PT, R11, c[0x0][0x3c8], PT ;  /* 0x0000f2000b007a0c */ /* 0x000fe40003fa6270 */
[----:B------:R-:W-:Y:S02]  /*e790*/  @!P2 LEA.HI R5, R5, R5, RZ, 0x1 ;  /* 0x000000050505a211 */ /* 0x000fe400078f08ff */
[----:B------:R-:W-:Y:S01]  /*e7a0*/  @!P1 LEA.HI R4, R4, R4, RZ, 0x1 ;  /* 0x0000000404049211 */ /* 0x000fe200078f08ff */
[--C-:B---34-:R-:W-:Y:S01]  /*e7b0*/  @!P3 IMAD.WIDE R6, R0, 0x4, R2.reuse ;  /* 0x000000040006b825 */ /* 0x118fe200078e0202 */
[----:B------:R-:W-:Y:S02]  /*e7c0*/  @!P2 LOP3.LUT R5, R5, 0xfffffffe, RZ, 0xc0, !PT ;  /* 0xfffffffe0505a812 */ /* 0x000fe400078ec0ff */
[----:B------:R-:W-:Y:S02]  /*e7d0*/  @!P1 LOP3.LUT R8, R4, 0xfffffffe, RZ, 0xc0, !PT ;  /* 0xfffffffe04089812 */ /* 0x000fe400078ec0ff */
[----:B------:R3:W-:Y:S01]  /*e7e0*/  @!P3 ST.E.64 [R6.64], R144 ;  /* 0x000000900600b985 */ /* 0x0007e2000c101b0c */
[----:B------:R-:W-:Y:S01]  /*e7f0*/  @!P2 IMAD.WIDE R4, R5, 0x4, R2 ;  /* 0x000000040504a825 */ /* 0x000fe200078e0202 */
[----:B------:R-:W-:-:S03]  /*e800*/  IADD3 R12, R0, 0x48, RZ ;  /* 0x00000048000c7810 */ /* 0x000fc60007ffe0ff */
[----:B------:R-:W-:Y:S01]  /*e810*/  @!P1 IMAD.WIDE R8, R8, 0x4, R2 ;  /* 0x0000000408089825 */ /* 0x000fe200078e0202 */
[----:B------:R4:W-:Y:S04]  /*e820*/  @!P2 ST.E.64 [R4.64], R152 ;  /* 0x000000980400a985 */ /* 0x0009e8000c101b0c */
[----:B------:R1:W-:Y:S01]  /*e830*/  @!P1 ST.E.64 [R8.64], R164 ;  /* 0x000000a408009985 */ /* 0x0003e2000c101b0c */
[----:B---3--:R-:W-:Y:S02]  /*e840*/  IADD3 R7, R0, 0x28, RZ ;  /* 0x0000002800077810 */ /* 0x008fe40007ffe0ff */
[----:B------:R-:W-:Y:S02]  /*e850*/  @!P5 LEA.HI R6, R11, R11, RZ, 0x1 ;  /* 0x0000000b0b06d211 */ /* 0x000fe400078f08ff */
[----:B------:R-:W-:-:S02]  /*e860*/  ISETP.GE.AND P4, PT, R7, c[0x0][0x3c8], PT ;  /* 0x0000f20007007a0c */ /* 0x000fc40003f86270 */
[----:B----4-:R-:W-:Y:S02]  /*e870*/  @!P0 LEA.HI R4, R10, R10, RZ, 0x1 ;  /* 0x0000000a0a048211 */ /* 0x010fe400078f08ff */
[----:B------:R-:W-:Y:S02]  /*e880*/  IADD3 R10, R0, 0x40, RZ ;  /* 0x00000040000a7810 */ /* 0x000fe40007ffe0ff */
[----:B------:R-:W-:Y:S02]  /*e890*/  @!P0 LOP3.LUT R4, R4, 0xfffffffe, RZ, 0xc0, !PT ;  /* 0xfffffffe04048812 */ /* 0x000fe400078ec0ff */
[C---:B-1----:R-:W-:Y:S02]  /*e8a0*/  IADD3 R8, R0.reuse, 0x30, RZ ;  /* 0x0000003000087810 */ /* 0x042fe40007ffe0ff */
[----:B------:R-:W-:Y:S01]  /*e8b0*/  IADD3 R9, R0, 0x38, RZ ;  /* 0x0000003800097810 */ /* 0x000fe20007ffe0ff */
[----:B------:R-:W-:Y:S01]  /*e8c0*/  @!P0 IMAD.WIDE R4, R4, 0x4, R2 ;  /* 0x0000000404048825 */ /* 0x000fe200078e0202 */
[----:B------:R-:W-:-:S02]  /*e8d0*/  ISETP.GE.AND P3, PT, R8, c[0x0][0x3c8], PT ;  /* 0x0000f20008007a0c */ /* 0x000fc40003f66270 */
[----:B------:R-:W-:Y:S02]  /*e8e0*/  ISETP.GE.AND P2, PT, R9, c[0x0][0x3c8], PT ;  /* 0x0000f20009007a0c */ /* 0x000fe40003f46270 */
[----:B------:R-:W-:Y:S01]  /*e8f0*/  @!P5 LOP3.LUT R6, R6, 0xfffffffe, RZ, 0xc0, !PT ;  /* 0xfffffffe0606d812 */ /* 0x000fe200078ec0ff */
[----:B------:R1:W-:Y:S01]  /*e900*/  @!P0 ST.E.64 [R4.64], R168 ;  /* 0x000000a804008985 */ /* 0x0003e2000c101b0c */
[----:B------:R-:W-:Y:S02]  /*e910*/  ISETP.GE.AND P1, PT, R10, c[0x0][0x3c8], PT ;  /* 0x0000f2000a007a0c */ /* 0x000fe40003f26270 */
[----:B------:R-:W-:-:S13]  /*e920*/  ISETP.GE.AND P0, PT, R12, c[0x0][0x3c8], PT ;  /* 0x0000f2000c007a0c */ /* 0x000fda0003f06270 */
[----:B------:R-:W-:-:S04]  /*e930*/  @!P0 LEA.HI R12, R12, R12, RZ, 0x1 ;  /* 0x0000000c0c0c8211 */ /* 0x000fc800078f08ff */
[----:B------:R-:W-:Y:S01]  /*e940*/  @!P0 LOP3.LUT R12, R12, 0xfffffffe, RZ, 0xc0, !PT ;  /* 0xfffffffe0c0c8812 */ /* 0x000fe200078ec0ff */
[----:B-1----:R-:W-:Y:S01]  /*e950*/  @!P5 IMAD.WIDE R4, R6, 0x4, R2 ;  /* 0x000000040604d825 */ /* 0x002fe200078e0202 */
[----:B------:R-:W-:Y:S02]  /*e960*/  @!P4 LEA.HI R6, R7, R7, RZ, 0x1 ;  /* 0x000000070706c211 */ /* 0x000fe400078f08ff */
[----:B------:R-:W-:Y:S02]  /*e970*/  @!P1 LEA.HI R7, R10, R10, RZ, 0x1 ;  /* 0x0000000a0a079211 */ /* 0x000fe400078f08ff */
[----:B------:R1:W-:Y:S01]  /*e980*/  @!P5 ST.E.64 [R4.64], R180 ;  /* 0x000000b40400d985 */ /* 0x0003e2000c101b0c */
[----:B------:R-:W-:Y:S02]  /*e990*/  @!P4 LOP3.LUT R6, R6, 0xfffffffe, RZ, 0xc0, !PT ;  /* 0xfffffffe0606c812 */ /* 0x000fe400078ec0ff */
[----:B------:R-:W-:Y:S02]  /*e9a0*/  @!P1 LOP3.LUT R7, R7, 0xfffffffe, RZ, 0xc0, !PT ;  /* 0xfffffffe07079812 */ /* 0x000fe400078ec0ff */
[----:B-1----:R-:W-:-:S02]  /*e9b0*/  @!P3 LEA.HI R5, R8, R8, RZ, 0x1 ;  /* 0x000000080805b211 */ /* 0x002fc400078f08ff */
[----:B------:R-:W-:Y:S02]  /*e9c0*/  @!P2 LEA.HI R4, R9, R9, RZ, 0x1 ;  /* 0x000000090904a211 */ /* 0x000fe400078f08ff */
[----:B------:R-:W-:Y:S02]  /*e9d0*/  @!P3 LOP3.LUT R8, R5, 0xfffffffe, RZ, 0xc0, !PT ;  /* 0xfffffffe0508b812 */ /* 0x000fe400078ec0ff */
[----:B------:R-:W-:Y:S01]  /*e9e0*/  @!P2 LOP3.LUT R10, R4, 0xfffffffe, RZ, 0xc0, !PT ;  /* 0xfffffffe040aa812 */ /* 0x000fe200078ec0ff */
[----:B------:R-:W-:-:S04]  /*e9f0*/  @!P4 IMAD.WIDE R4, R6, 0x4, R2 ;  /* 0x000000040604c825 */ /* 0x000fc800078e0202 */
[--C-:B------:R-:W-:Y:S01]  /*ea00*/  @!P3 IMAD.WIDE R8, R8, 0x4, R2.reuse ;  /* 0x000000040808b825 */ /* 0x100fe200078e0202 */
[----:B------:R1:W-:Y:S03]  /*ea10*/  @!P4 ST.E.64 [R4.64], R184 ;  /* 0x000000b80400c985 */ /* 0x0003e6000c101b0c */
[--C-:B------:R-:W-:Y:S01]  /*ea20*/  @!P2 IMAD.WIDE R10, R10, 0x4, R2.reuse ;  /* 0x000000040a0aa825 */ /* 0x100fe200078e0202 */
[----:B------:R3:W-:Y:S03]  /*ea30*/  @!P3 ST.E.64 [R8.64], R196 ;  /* 0x000000c40800b985 */ /* 0x0007e6000c101b0c */
[--C-:B------:R-:W-:Y:S01]  /*ea40*/  @!P1 IMAD.WIDE R6, R7, 0x4, R2.reuse ;  /* 0x0000000407069825 */ /* 0x100fe200078e0202 */
[----:B------:R-:W-:Y:S04]  /*ea50*/  @!P2 ST.E.64 [R10.64], R200 ;  /* 0x000000c80a00a985 */ /* 0x000fe8000c101b0c */
[----:B------:R4:W-:Y:S01]  /*ea60*/  @!P1 ST.E.64 [R6.64], R72 ;  /* 0x0000004806009985 */ /* 0x0009e2000c101b0c */
[----:B-1----:R-:W-:Y:S01]  /*ea70*/  @!P0 IMAD.WIDE R4, R12, 0x4, R2 ;  /* 0x000000040c048825 */ /* 0x002fe200078e0202 */
[----:B---3--:R-:W-:-:S04]  /*ea80*/  IADD3 R9, R0, 0x50, RZ ;  /* 0x0000005000097810 */ /* 0x008fc80007ffe0ff */
[----:B------:R1:W-:Y:S01]  /*ea90*/  @!P0 ST.E.64 [R4.64], R76 ;  /* 0x0000004c04008985 */ /* 0x0003e2000c101b0c */
[----:B------:R-:W-:Y:S02]  /*eaa0*/  IADD3 R8, R0, 0x58, RZ ;  /* 0x0000005800087810 */ /* 0x000fe40007ffe0ff */
[----:B------:R-:W-:Y:S02]  /*eab0*/  ISETP.GE.AND P5, PT, R9, c[0x0][0x3c8], PT ;  /* 0x0000f20009007a0c */ /* 0x000fe40003fa6270 */
[----:B------:R-:W-:Y:S02]  /*eac0*/  ISETP.GE.AND P4, PT, R8, c[0x0][0x3c8], PT ;  /* 0x0000f20008007a0c */ /* 0x000fe40003f86270 */
[C---:B----4-:R-:W-:Y:S02]  /*ead0*/  IADD3 R7, R0.reuse, 0x60, RZ ;  /* 0x0000006000077810 */ /* 0x050fe40007ffe0ff */
[----:B------:R-:W-:Y:S02]  /*eae0*/  IADD3 R6, R0, 0x68, RZ ;  /* 0x0000006800067810 */ /* 0x000fe40007ffe0ff */
[----:B------:R-:W-:-:S02]  /*eaf0*/  ISETP.GE.AND P3, PT, R7, c[0x0][0x3c8], PT ;  /* 0x0000f20007007a0c */ /* 0x000fc40003f66270 */
[----:B------:R-:W-:-:S03]  /*eb00*/  ISETP.GE.AND P2, PT, R6, c[0x0][0x3c8], PT ;  /* 0x0000f20006007a0c */ /* 0x000fc60003f46270 */
[----:B------:R-:W-:Y:S02]  /*eb10*/  @!P5 LEA.HI R9, R9, R9, RZ, 0x1 ;  /* 0x000000090909d211 */ /* 0x000fe400078f08ff */
[----:B------:R-:W-:-:S04]  /*eb20*/  @!P4 LEA.HI R10, R8, R8, RZ, 0x1 ;  /* 0x00000008080ac211 */ /* 0x000fc800078f08ff */
[----:B------:R-:W-:Y:S02]  /*eb30*/  @!P4 LOP3.LUT R10, R10, 0xfffffffe, RZ, 0xc0, !PT ;  /* 0xfffffffe0a0ac812 */ /* 0x000fe400078ec0ff */
[----:B------:R-:W-:Y:S02]  /*eb40*/  @!P3 LEA.HI R8, R7, R7, RZ, 0x1 ;  /* 0x000000070708b211 */ /* 0x000fe400078f08ff */
[----:B------:R-:W-:Y:S01]  /*eb50*/  @!P2 LEA.HI R7, R6, R6, RZ, 0x1 ;  /* 0x000000060607a211 */ /* 0x000fe200078f08ff */
[----:B------:R-:W-:Y:S01]  /*eb60*/  @!P4 IMAD.WIDE R10, R10, 0x4, R2 ;  /* 0x000000040a0ac825 */ /* 0x000fe200078e0202 */
[----:B------:R-:W-:Y:S02]  /*eb70*/  @!P3 LOP3.LUT R8, R8, 0xfffffffe, RZ, 0xc0, !PT ;  /* 0xfffffffe0808b812 */ /* 0x000fe400078ec0ff */
[C---:B-1----:R-:W-:Y:S02]  /*eb80*/  IADD3 R5, R0.reuse, 0x70, RZ ;  /* 0x0000007000057810 */ /* 0x042fe40007ffe0ff */
[----:B------:R-:W-:-:S02]  /*eb90*/  IADD3 R4, R0, 0x78, RZ ;  /* 0x0000007800047810 */ /* 0x000fc40007ffe0ff */
[----:B------:R-:W-:Y:S02]  /*eba0*/  ISETP.GE.AND P1, PT, R5, c[0x0][0x3c8], PT ;  /* 0x0000f20005007a0c */ /* 0x000fe40003f26270 */
[----:B------:R-:W-:Y:S02]  /*ebb0*/  ISETP.GE.AND P0, PT, R4, c[0x0][0x3c8], PT ;  /* 0x0000f20004007a0c */ /* 0x000fe40003f06270 */
[----:B------:R-:W-:-:S09]  /*ebc0*/  @!P2 LOP3.LUT R7, R7, 0xfffffffe, RZ, 0xc0, !PT ;  /* 0xfffffffe0707a812 */ /* 0x000fd200078ec0ff */
[----:B------:R-:W-:Y:S02]  /*ebd0*/  @!P1 LEA.HI R6, R5, R5, RZ, 0x1 ;  /* 0x0000000505069211 */ /* 0x000fe400078f08ff */
[----:B------:R-:W-:Y:S01]  /*ebe0*/  @!P5 LOP3.LUT R5, R9, 0xfffffffe, RZ, 0xc0, !PT ;  /* 0xfffffffe0905d812 */ /* 0x000fe200078ec0ff */
[--C-:B------:R-:W-:Y:S01]  /*ebf0*/  @!P3 IMAD.WIDE R8, R8, 0x4, R2.reuse ;  /* 0x000000040808b825 */ /* 0x100fe200078e0202 */
[----:B------:R-:W-:Y:S02]  /*ec00*/  @!P0 LEA.HI R4, R4, R4, RZ, 0x1 ;  /* 0x0000000404048211 */ /* 0x000fe400078f08ff */
[----:B------:R-:W-:Y:S01]  /*ec10*/  @!P1 LOP3.LUT R14, R6, 0xfffffffe, RZ, 0xc0, !PT ;  /* 0xfffffffe060e9812 */ /* 0x000fe200078ec0ff */
[----:B------:R-:W-:Y:S01]  /*ec20*/  @!P5 IMAD.WIDE R12, R5, 0x4, R2 ;  /* 0x00000004050cd825 */ /* 0x000fe200078e0202 */
[----:B------:R-:W-:-:S03]  /*ec30*/  @!P0 LOP3.LUT R15, R4, 0xfffffffe, RZ, 0xc0, !PT ;  /* 0xfffffffe040f8812 */ /* 0x000fc600078ec0ff */
[--C-:B------:R-:W-:Y:S01]  /*ec40*/  @!P2 IMAD.WIDE R6, R7, 0x4, R2.reuse ;  /* 0x000000040706a825 */ /* 0x100fe200078e0202 */
[----:B------:R1:W-:Y:S03]  /*ec50*/  @!P5 ST.E.64 [R12.64], R88 ;  /* 0x000000580c00d985 */ /* 0x0003e6000c101b0c */
[--C-:B------:R-:W-:Y:S01]  /*ec60*/  @!P1 IMAD.WIDE R4, R14, 0x4, R2.reuse ;  /* 0x000000040e049825 */ /* 0x100fe200078e0202 */
[----:B------:R1:W-:Y:S03]  /*ec70*/  @!P4 ST.E.64 [R10.64], R92 ;  /* 0x0000005c0a00c985 */ /* 0x0003e6000c101b0c */
[----:B------:R-:W-:Y:S01]  /*ec80*/  @!P0 IMAD.WIDE R2, R15, 0x4, R2 ;  /* 0x000000040f028825 */ /* 0x000fe200078e0202 */
[----:B------:R1:W-:Y:S04]  /*ec90*/  @!P3 ST.E.64 [R8.64], R104 ;  /* 0x000000680800b985 */ /* 0x0003e8000c101b0c */
[----:B------:R1:W-:Y:S04]  /*eca0*/  @!P2 ST.E.64 [R6.64], R108 ;  /* 0x0000006c0600a985 */ /* 0x0003e8000c101b0c */
[----:B------:R1:W-:Y:S04]  /*ecb0*/  @!P1 ST.E.64 [R4.64], R120 ;  /* 0x0000007804009985 */ /* 0x0003e8000c101b0c */
[----:B------:R1:W-:Y:S02]  /*ecc0*/  @!P0 ST.E.64 [R2.64], R124 ;  /* 0x0000007c02008985 */ /* 0x0003e4000c101b0c */
.L_x_162:
[----:B------:R-:W-:Y:S05]  /*ecd0*/  BSYNC B0 ;  /* 0x0000000000007941 */ /* 0x000fea0003800000 */
.L_x_161:
[----:B-1-3--:R1:W3:Y:S04]  /*ece0*/  SHFL.IDX PT, R3, R22, 0x3, 0x1c1f ;  /* 0x007c1f0016037f89 */ /* 0x00a2e800000e0000 */
[----:B----4-:R1:W4:Y:S01]  /*ecf0*/  SHFL.IDX PT, R2, R23, 0x3, 0x1c1f ;  /* 0x007c1f0017027f89 */ /* 0x01032200000e0000 */
[----:B------:R-:W-:Y:S05]  /*ed00*/  @P6 EXIT ;  /* 0x000000000000694d */ /* 0x000fea0003800000 */
[C---:B------:R-:W-:Y:S02]  /*ed10*/  ISETP.GE.AND P0, PT, R0.reuse, c[0x0][0x3c8], PT ;  /* 0x0000f20000007a0c */ /* 0x040fe40003f06270 */
[----:B------:R-:W-:-:S02]  /*ed20*/  IADD3 R5, R0, 0x8, RZ ;  /* 0x0000000800057810 */ /* 0x000fc40007ffe0ff */
[----:B------:R-:W-:Y:S02]  /*ed30*/  IADD3 R4, R0, 0x10, RZ ;  /* 0x0000001000047810 */ /* 0x000fe40007ffe0ff */
[----:B------:R-:W-:Y:S02]  /*ed40*/  ISETP.GE.AND P6, PT, R5, c[0x0][0x3c8], PT ;  /* 0x0000f20005007a0c */ /* 0x000fe40003fc6270 */
[----:B------:R-:W-:Y:S02]  /*ed50*/  ISETP.GE.AND P5, PT, R4, c[0x0][0x3c8], PT ;  /* 0x0000f20004007a0c */ /* 0x000fe40003fa6270 */
[C---:B------:R-:W-:Y:S02]  /*ed60*/  IADD3 R8, R0.reuse, 0x18, RZ ;  /* 0x0000001800087810 */ /* 0x040fe40007ffe0ff */
[C---:B------:R-:W-:Y:S01]  /*ed70*/  IADD3 R9, R0.reuse, 0x20, RZ ;  /* 0x0000002000097810 */ /* 0x040fe20007ffe0ff */
[C---:B---34-:R-:W-:Y:S01]  /*ed80*/  @!P0 IMAD.WIDE R6, R0.reuse, 0x4, R2 ;  /* 0x0000000400068825 */ /* 0x058fe200078e0202 */
[----:B------:R-:W-:-:S02]  /*ed90*/  IADD3 R10, R0, 0x28, RZ ;  /* 0x00000028000a7810 */ /* 0x000fc40007ffe0ff */
[C---:B------:R-:W-:Y:S02]  /*eda0*/  IADD3 R11, R0.reuse, 0x30, RZ ;  /* 0x00000030000b7810 */ /* 0x040fe40007ffe0ff */
[----:B------:R3:W-:Y:S01]  /*edb0*/  @!P0 ST.E.64 [R6.64], R146 ;  /* 0x0000009206008985 */ /* 0x0007e2000c101b0c */
[----:B------:R-:W-:Y:S02]  /*edc0*/  IADD3 R12, R0, 0x38, RZ ;  /* 0x00000038000c7810 */ /* 0x000fe40007ffe0ff */
[----:B------:R-:W-:Y:S02]  /*edd0*/  @!P5 LEA.HI R4, R4, R4, RZ, 0x1 ;  /* 0x000000040404d211 */ /* 0x000fe400078f08ff */
[----:B------:R-:W-:Y:S02]  /*ede0*/  ISETP.GE.AND P4, PT, R8, c[0x0][0x3c8], PT ;  /* 0x0000f20008007a0c */ /* 0x000fe40003f86270 */
[----:B------:R-:W-:Y:S02]  /*edf0*/  ISETP.GE.AND P3, PT, R9, c[0x0][0x3c8], PT ;  /* 0x0000f20009007a0c */ /* 0x000fe40003f66270 */
[----:B------:R-:W-:-:S02]  /*ee00*/  @!P5 LOP3.LUT R4, R4, 0xfffffffe, RZ, 0xc0, !PT ;  /* 0xfffffffe0404d812 */ /* 0x000fc400078ec0ff */
[----:B------:R-:W-:Y:S02]  /*ee10*/  ISETP.GE.AND P2, PT, R10, c[0x0][0x3c8], PT ;  /* 0x0000f2000a007a0c */ /* 0x000fe40003f46270 */
[----:B------:R-:W-:Y:S02]  /*ee20*/  ISETP.GE.AND P1, PT, R11, c[0x0][0x3c8], PT ;  /* 0x0000f2000b007a0c */ /* 0x000fe40003f26270 */
[----:B------:R-:W-:Y:S02]  /*ee30*/  ISETP.GE.AND P0, PT, R12, c[0x0][0x3c8], PT ;  /* 0x0000f2000c007a0c */ /* 0x000fe40003f06270 */
[C---:B------:R-:W-:Y:S02]  /*ee40*/  IADD3 R14, R0.reuse, 0x40, RZ ;  /* 0x00000040000e7810 */ /* 0x040fe40007ffe0ff */
[----:B------:R-:W-:Y:S02]  /*ee50*/  IADD3 R15, R0, 0x48, RZ ;  /* 0x00000048000f7810 */ /* 0x000fe40007ffe0ff */
[----:B---3--:R-:W-:Y:S01]  /*ee60*/  @!P6 LEA.HI R6, R5, R5, RZ, 0x1 ;  /* 0x000000050506e211 */ /* 0x008fe200078f08ff */
[----:B------:R-:W-:-:S03]  /*ee70*/  @!P5 IMAD.WIDE R4, R4, 0x4, R2 ;  /* 0x000000040404d825 */ /* 0x000fc600078e0202 */
[----:B------:R-:W-:-:S05]  /*ee80*/  @!P6 LOP3.LUT R6, R6, 0xfffffffe, RZ, 0xc0, !PT ;  /* 0xfffffffe0606e812 */ /* 0x000fca00078ec0ff */
[----:B------:R-:W-:-:S05]  /*ee90*/  @!P6 IMAD.WIDE R6, R6, 0x4, R2 ;  /* 0x000000040606e825 */ /* 0x000fca00078e0202 */
[----:B------:R3:W-:Y:S01]  /*eea0*/  @!P6 ST.E.64 [R6.64], R154 ;  /* 0x0000009a0600e985 */ /* 0x0007e2000c101b0c */
[----:B------:R-:W-:-:S03]  /*eeb0*/  ISETP.GE.AND P6, PT, R14, c[0x0][0x3c8], PT ;  /* 0x0000f2000e007a0c */ /* 0x000fc60003fc6270 */
[----:B------:R4:W-:Y:S01]  /*eec0*/  @!P5 ST.E.64 [R4.64], R166 ;  /* 0x000000a60400d985 */ /* 0x0009e2000c101b0c */
[----:B------:R-:W-:Y:S02]  /*eed0*/  ISETP.GE.AND P5, PT, R15, c[0x0][0x3c8], PT ;  /* 0x0000f2000f007a0c */ /* 0x000fe40003fa6270 */
[----:B---3--:R-:W-:Y:S02]  /*eee0*/  @!P2 LEA.HI R7, R10, R10, RZ, 0x1 ;  /* 0x0000000a0a07a211 */ /* 0x008fe400078f08ff */
[----:B------:R-:W-:Y:S02]  /*eef0*/  @!P1 LEA.HI R6, R11, R11, RZ, 0x1 ;  /* 0x0000000b0b069211 */ /* 0x000fe400078f08ff */
[----:B----4-:R-:W-:Y:S02]  /*ef00*/  @!P4 LEA.HI R4, R8, R8, RZ, 0x1 ;  /* 0x000000080804c211 */ /* 0x010fe400078f08ff */
[----:B------:R-:W-:Y:S02]  /*ef10*/  @!P3 LEA.HI R8, R9, R9, RZ, 0x1 ;  /* 0x000000090908b211 */ /* 0x000fe400078f08ff */
[----:B------:R-:W-:-:S02]  /*ef20*/  @!P0 LEA.HI R5, R12, R12, RZ, 0x1 ;  /* 0x0000000c0c058211 */ /* 0x000fc400078f08ff */
[----:B------:R-:W-:Y:S02]  /*ef30*/  @!P4 LOP3.LUT R4, R4, 0xfffffffe, RZ, 0xc0, !PT ;  /* 0xfffffffe0404c812 */ /* 0x000fe400078ec0ff */
[----:B------:R-:W-:Y:S02]  /*ef40*/  @!P3 LOP3.LUT R8, R8, 0xfffffffe, RZ, 0xc0, !PT ;  /* 0xfffffffe0808b812 */ /* 0x000fe400078ec0ff */
[----:B------:R-:W-:Y:S01]  /*ef50*/  @!P2 LOP3.LUT R7, R7, 0xfffffffe, RZ, 0xc0, !PT ;  /* 0xfffffffe0707a812 */ /* 0x000fe200078ec0ff */
[--C-:B------:R-:W-:Y:S01]  /*ef60*/  @!P4 IMAD.WIDE R12, R4, 0x4, R2.reuse ;  /* 0x00000004040cc825 */ /* 0x100fe200078e0202 */
[----:B------:R-:W-:Y:S02]  /*ef70*/  @!P1 LOP3.LUT R6, R6, 0xfffffffe, RZ, 0xc0, !PT ;  /* 0xfffffffe06069812 */ /* 0x000fe400078ec0ff */
[----:B------:R-:W-:Y:S01]  /*ef80*/  @!P0 LOP3.LUT R5, R5, 0xfffffffe, RZ, 0xc0, !PT ;  /* 0xfffffffe05058812 */ /* 0x000fe200078ec0ff */
[--C-:B------:R-:W-:Y:S01]  /*ef90*/  @!P3 IMAD.WIDE R10, R8, 0x4, R2.reuse ;  /* 0x00000004080ab825 */ /* 0x100fe200078e0202 */
[----:B------:R3:W-:Y:S03]  /*efa0*/  @!P4 ST.E.64 [R12.64], R170 ;  /* 0x000000aa0c00c985 */ /* 0x0007e6000c101b0c */
[--C-:B------:R-:W-:Y:S01]  /*efb0*/  @!P2 IMAD.WIDE R8, R7, 0x4, R2.reuse ;  /* 0x000000040708a825 */ /* 0x100fe200078e0202 */
[----:B------:R4:W-:Y:S03]  /*efc0*/  @!P3 ST.E.64 [R10.64], R182 ;  /* 0x000000b60a00b985 */ /* 0x0009e6000c101b0c */
[--C-:B------:R-:W-:Y:S01]  /*efd0*/  @!P1 IMAD.WIDE R6, R6, 0x4, R2.reuse ;  /* 0x0000000406069825 */ /* 0x100fe200078e0202 */
[----:B------:R1:W-:Y:S03]  /*efe0*/  @!P2 ST.E.64 [R8.64], R186 ;  /* 0x000000ba0800a985 */ /* 0x0003e6000c101b0c */
[----:B------:R-:W-:Y:S01]  /*eff0*/  @!P0 IMAD.WIDE R4, R5, 0x4, R2 ;  /* 0x0000000405048825 */ /* 0x000fe200078e0202 */
[----:B------:R-:W-:Y:S04]  /*f000*/  @!P1 ST.E.64 [R6.64], R198 ;  /* 0x000000c606009985 */ /* 0x000fe8000c101b0c */
[----:B------:R2:W-:Y:S01]  /*f010*/  @!P0 ST.E.64 [R4.64], R202 ;  /* 0x000000ca04008985 */ /* 0x0005e2000c101b0c */
[----:B---3--:R-:W-:-:S02]  /*f020*/  IADD3 R12, R0, 0x70, RZ ;  /* 0x00000070000c7810 */ /* 0x008fc40007ffe0ff */
[C---:B----4-:R-:W-:Y:S02]  /*f030*/  IADD3 R10, R0.reuse, 0x60, RZ ;  /* 0x00000060000a7810 */ /* 0x050fe40007ffe0ff */
[C---:B------:R-:W-:Y:S02]  /*f040*/  IADD3 R11, R0.reuse, 0x68, RZ ;  /* 0x00000068000b7810 */ /* 0x040fe40007ffe0ff */
[C---:B-1----:R-:W-:Y:S02]  /*f050*/  IADD3 R8, R0.reuse, 0x50, RZ ;  /* 0x0000005000087810 */ /* 0x042fe40007ffe0ff */
[----:B------:R-:W-:Y:S02]  /*f060*/  IADD3 R9, R0, 0x58, RZ ;  /* 0x0000005800097810 */ /* 0x000fe40007ffe0ff */
[----:B------:R-:W-:Y:S02]  /*f070*/  ISETP.GE.AND P4, PT, R8, c[0x0][0x3c8], PT ;  /* 0x0000f20008007a0c */ /* 0x000fe40003f86270 */
[----:B------:R-:W-:-:S02]  /*f080*/  ISETP.GE.AND P3, PT, R9, c[0x0][0x3c8], PT ;  /* 0x0000f20009007a0c */ /* 0x000fc40003f66270 */
[----:B--2---:R-:W-:Y:S02]  /*f090*/  @!P6 LEA.HI R4, R14, R14, RZ, 0x1 ;  /* 0x0000000e0e04e211 */ /* 0x004fe400078f08ff */
[----:B------:R-:W-:Y:S02]  /*f0a0*/  @!P5 LEA.HI R5, R15, R15, RZ, 0x1 ;  /* 0x0000000f0f05d211 */ /* 0x000fe400078f08ff */
[----:B------:R-:W-:Y:S02]  /*f0b0*/  @!P6 LOP3.LUT R4, R4, 0xfffffffe, RZ, 0xc0, !PT ;  /* 0xfffffffe0404e812 */ /* 0x000fe400078ec0ff */
[----:B------:R-:W-:Y:S02]  /*f0c0*/  ISETP.GE.AND P2, PT, R10, c[0x0][0x3c8], PT ;  /* 0x0000f2000a007a0c */ /* 0x000fe40003f46270 */
[----:B------:R-:W-:Y:S01]  /*f0d0*/  @!P5 LOP3.LUT R5, R5, 0xfffffffe, RZ, 0xc0, !PT ;  /* 0xfffffffe0505d812 */ /* 0x000fe200078ec0ff */
[----:B------:R-:W-:Y:S01]  /*f0e0*/  @!P6 IMAD.WIDE R6, R4, 0x4, R2 ;  /* 0x000000040406e825 */ /* 0x000fe200078e0202 */
[----:B------:R-:W-:-:S02]  /*f0f0*/  ISETP.GE.AND P1, PT, R11, c[0x0][0x3c8], PT ;  /* 0x0000f2000b007a0c */ /* 0x000fc40003f26270 */
[----:B------:R-:W-:Y:S01]  /*f100*/  ISETP.GE.AND P0, PT, R12, c[0x0][0x3c8], PT ;  /* 0x0000f2000c007a0c */ /* 0x000fe20003f06270 */
[----:B------:R-:W-:Y:S01]  /*f110*/  @!P5 IMAD.WIDE R4, R5, 0x4, R2 ;  /* 0x000000040504d825 */ /* 0x000fe200078e0202 */
[----:B------:R1:W-:Y:S01]  /*f120*/  @!P6 ST.E.64 [R6.64], R74 ;  /* 0x0000004a0600e985 */ /* 0x0003e2000c101b0c */
[----:B------:R-:W-:-:S03]  /*f130*/  IADD3 R0, R0, 0x78, RZ ;  /* 0x0000007800007810 */ /* 0x000fc60007ffe0ff */
[----:B------:R2:W-:Y:S01]  /*f140*/  @!P5 ST.E.64 [R4.64], R78 ;  /* 0x0000004e0400d985 */ /* 0x0005e2000c101b0c */
[----:B-1----:R-:W-:-:S04]  /*f150*/  @!P2 LEA.HI R7, R10, R10, RZ, 0x1 ;  /* 0x0000000a0a07a211 */ /* 0x002fc800078f08ff */
[----:B------:R-:W-:Y:S02]  /*f160*/  @!P1 LEA.HI R6, R11, R11, RZ, 0x1 ;  /* 0x0000000b0b069211 */ /* 0x000fe400078f08ff */
[----:B--2---:R-:W-:Y:S02]  /*f170*/  @!P4 LEA.HI R4, R8, R8, RZ, 0x1 ;  /* 0x000000080804c211 */ /* 0x004fe400078f08ff */
[----:B------:R-:W-:Y:S02]  /*f180*/  @!P3 LEA.HI R8, R9, R9, RZ, 0x1 ;  /* 0x000000090908b211 */ /* 0x000fe400078f08ff */
[----:B------:R-:W-:Y:S02]  /*f190*/  @!P0 LEA.HI R5, R12, R12, RZ, 0x1 ;  /* 0x0000000c0c058211 */ /* 0x000fe400078f08ff */
[----:B------:R-:W-:Y:S02]  /*f1a0*/  @!P4 LOP3.LUT R4, R4, 0xfffffffe, RZ, 0xc0, !PT ;  /* 0xfffffffe0404c812 */ /* 0x000fe400078ec0ff */
[----:B------:R-:W-:-:S02]  /*f1b0*/  @!P3 LOP3.LUT R8, R8, 0xfffffffe, RZ, 0xc0, !PT ;  /* 0xfffffffe0808b812 */ /* 0x000fc400078ec0ff */
        /* <DEDUP_REMOVED lines=20> */
.L_x_156:
[----:B------:R-:W3:Y:S02]  /*f300*/  S2R R0, SR_TID.X ;  /* 0x0000000000007919 */ /* 0x000ee40000002100 */
[----:B---3--:R-:W-:-:S13]  /*f310*/  ISETP.GT.AND P0, PT, R0, 0x7f, PT ;  /* 0x0000007f0000780c */ /* 0x008fda0003f04270 */
[----:B------:R-:W-:Y:S05]  /*f320*/  @P0 EXIT ;  /* 0x000000000000094d */ /* 0x000fea0003800000 */
[----:B------:R-:W3:Y:S01]  /*f330*/  S2R R8, SR_CTAID.X ;  /* 0x0000000000087919 */ /* 0x000ee20000002500 */
[----:B------:R-:W-:-:S05]  /*f340*/  MOV R3, c[0x0][0x4e8] ;  /* 0x00013a0000037a02 */ /* 0x000fca0000000f00 */
[----:B-1----:R-:W-:Y:S01]  /*f350*/  IMAD R2, R3, c[0x0][0x388], RZ ;  /* 0x0000e20003027a24 */ /* 0x002fe200078e02ff */
[----:B---3--:R-:W-:-:S04]  /*f360*/  LEA R8, R8, R0, 0x7 ;  /* 0x0000000008087211 */ /* 0x008fc800078e38ff */
[----:B------:R-:W-:-:S13]  /*f370*/  ISETP.GE.AND P0, PT, R8, R2, PT ;  /* 0x000000020800720c */ /* 0x000fda0003f06270 */
[----:B------:R-:W-:Y:S05]  /*f380*/  @P0 EXIT ;  /* 0x000000000000094d */ /* 0x000fea0003800000 */
[----:B------:R-:W1:Y:S01]  /*f390*/  S2R R7, SR_CTAID.Z ;  /* 0x0000000000077919 */ /* 0x000e620000002700 */
[----:B------:R-:W-:Y:S01]  /*f3a0*/  USHF.R.S32.HI UR6, URZ, 0x1f, UR10 ;  /* 0x0000001f3f067899 */ /* 0x000fe2000801140a */
[----:B------:R-:W-:Y:S01]  /*f3b0*/  ISETP.NE.AND P0, PT, R3, 0x1, PT ;  /* 0x000000010300780c */ /* 0x000fe20003f05270 */
[----:B------:R-:W-:Y:S01]  /*f3c0*/  ULDC.64 UR4, c[0x0][0x4d0] ;  /* 0x0001340000047ab9 */ /* 0x000fe20000000a00 */
[----:B------:R-:W3:Y:S01]  /*f3d0*/  S2R R9, SR_CTAID.Y ;  /* 0x0000000000097919 */ /* 0x000ee20000002600 */
[----:B------:R-:W-:Y:S01]  /*f3e0*/  UIMAD UR6, UR6, UR4, URZ ;  /* 0x00000004060672a4 */ /* 0x000fe2000f8e023f */
[----:B------:R-:W-:Y:S01]  /*f3f0*/  IADD3 R4, RZ, -UR10, RZ ;  /* 0x8000000aff047c10 */ /* 0x000fe2000fffe0ff */
[----:B--2---:R-:W-:Y:S01]  /*f400*/  UIMAD.WIDE.U32 UR8, UR10, UR4, URZ ;  /* 0x000000040a0872a5 */ /* 0x004fe2000f8e003f */
        /* <DEDUP_REMOVED lines=11> */
[----:B---3--:R-:W-:Y:S02]  /*f4c0*/  IMAD R4, R4, c[0x0][0x550], R9 ;  /* 0x0001540004047a24 */ /* 0x008fe400078e0209 */
[----:B------:R-:W-:Y:S01]  /*f4d0*/  IMAD R5, R7, c[0x0][0x4dc], R6 ;  /* 0x0001370007057a24 */ /* 0x000fe200078e0206 */
[----:B------:R-:W-:Y:S02]  /*f4e0*/  IADD3 R7, -R0, RZ, RZ ;  /* 0x000000ff00077210 */ /* 0x000fe40007ffe1ff */
[----:B------:R-:W-:Y:S01]  /*f4f0*/  SHF.R.S32.HI R6, RZ, 0x1f, R4 ;  /* 0x0000001fff067819 */ /* 0x000fe20000011404 */
[----:B------:R-:W-:Y:S02]  /*f500*/  IMAD.IADD R3, R5, 0x1, R3 ;  /* 0x0000000105037824 */ /* 0x000fe400078e0203 */
[----:B------:R-:W-:Y:S01]  /*f510*/  IMAD R5, R7, c[0x0][0x4e8], R8 ;  /* 0x00013a0007057a24 */ /* 0x000fe200078e0208 */
[----:B------:R-:W-:Y:S01]  /*f520*/  SHF.R.S32.HI R7, RZ, 0x1f, R0 ;  /* 0x0000001fff077819 */ /* 0x000fe20000011400 */
[----:B------:R-:W-:-:S02]  /*f530*/  IMAD R6, R6, c[0x0][0x4e0], RZ ;  /* 0x0001380006067a24 */ /* 0x000fc400078e02ff */
        /* <DEDUP_REMOVED lines=14> */
.L_x_163:
        /* <DEDUP_REMOVED lines=14> */
.L_x_3573:


//--------------------- .text._ZN7cutlass13device_kernelIN5flash19enable_sm80_to_sm89INS1_16FlashAttnFwdSm80INS1_25CollectiveMainloopFwdSm80ILi8ELi1ELb1EN4cute5tupleIJNS5_1CILi128EEENS7_ILi112EEES8_EEELi128ENS_6half_tEfNS_4arch4Sm80ELb0ELb0ELb1ELb1ELb1ELb0ELb1ELb1EEENS1_21CollectiveEpilogueFwdINS6_IJS8_S8_S9_EEENS6_IJNS7_ILi1EEESH_SH_EEESB_SD_Li256ELb1ELb1ELb1ELb0EEENS1_36VarlenDynamicPersistentTileSchedulerILi128ELi112ELi256ELi256ELb1ELb1ELb0ELb0ELb1ELb1EEEEEEEEEvNT_6ParamsE --------------------------
	.section	.text._ZN7cutlass13device_kernelIN5flash19enable_sm80_to_sm89INS1_16FlashAttnFwdSm80INS1_25CollectiveMainloopFwdSm80ILi8ELi1ELb1EN4cute5tupleIJNS5_1CILi128EEENS7_ILi112EEES8_EEELi128ENS_6half_tEfNS_4arch4Sm80ELb0ELb0ELb1ELb1ELb1ELb0ELb1ELb1EEENS1_21CollectiveEpilogueFwdINS6_IJS8_S8_S9_EEENS6_IJNS7_ILi1EEESH_SH_EEESB_SD_Li256ELb1ELb1ELb1ELb0EEENS1_36VarlenDynamicPersistentTileSchedulerILi128ELi112ELi256ELi256ELb1ELb1ELb0ELb0ELb1ELb1EEEEEEEEEvNT_6ParamsE,"ax",@progbits
	.sectioninfo	@"SHI_REGISTERS=255"
	.align	128
.text._ZN7cutlass13device_kernelIN5flash19enable_sm80_to_sm89INS1_16FlashAttnFwdSm80INS1_25CollectiveMainloopFwdSm80ILi8ELi1ELb1EN4cute5tupleIJNS5_1CILi128EEENS7_ILi112EEES8_EEELi128ENS_6half_tEfNS_4arch4Sm80ELb0ELb0ELb1ELb1ELb1ELb0ELb1ELb1EEENS1_21CollectiveEpilogueFwdINS6_IJS8_S8_S9_EEENS6_IJNS7_ILi1EEESH_SH_EEESB_SD_Li256ELb1ELb1ELb1ELb0EEENS1_36VarlenDynamicPersistentTileSchedulerILi128ELi112ELi256ELi256ELb1ELb1ELb0ELb0ELb1ELb1EEEEEEEEEvNT_6ParamsE:
        .type           _ZN7cutlass13device_kernelIN5flash19enable_sm80_to_sm89INS1_16FlashAttnFwdSm80INS1_25CollectiveMainloopFwdSm80ILi8ELi1ELb1EN4cute5tupleIJNS5_1CILi128EEENS7_ILi112EEES8_EEELi128ENS_6half_tEfNS_4arch4Sm80ELb0ELb0ELb1ELb1ELb1ELb0ELb1ELb1EEENS1_21CollectiveEpilogueFwdINS6_IJS8_S8_S9_EEENS6_IJNS7_ILi1EEESH_SH_EEESB_SD_Li256ELb1ELb1ELb1ELb0EEENS1_36VarlenDynamicPersistentTileSchedulerILi128ELi112ELi256ELi256ELb1ELb1ELb0ELb0ELb1ELb1EEEEEEEEEvNT_6ParamsE,@function
        .size           _ZN7cutlass13device_kernelIN5flash19enable_sm80_to_sm89INS1_16FlashAttnFwdSm80INS1_25CollectiveMainloopFwdSm80ILi8ELi1ELb1EN4cute5tupleIJNS5_1CILi128EEENS7_ILi112EEES8_EEELi128ENS_6half_tEfNS_4arch4Sm80ELb0ELb0ELb1ELb1ELb1ELb0ELb1ELb1EEENS1_21CollectiveEpilogueFwdINS6_IJS8_S8_S9_EEENS6_IJNS7_ILi1EEESH_SH_EEESB_SD_Li256ELb1ELb1ELb1ELb0EEENS1_36VarlenDynamicPersistentTileSchedulerILi128ELi112ELi256ELi256ELb1ELb1ELb0ELb0ELb1ELb1EEEEEEEEEvNT_6ParamsE,(.L_x_3574 - _ZN7cutlass13device_kernelIN5flash19enable_sm80_to_sm89INS1_16FlashAttnFwdSm80INS1_25CollectiveMainloopFwdSm80ILi8ELi1ELb1EN4cute5tupleIJNS5_1CILi128EEENS7_ILi112EEES8_EEELi128ENS_6half_tEfNS_4arch4Sm80ELb0ELb0ELb1ELb1ELb1ELb0ELb1ELb1EEENS1_21CollectiveEpilogueFwdINS6_IJS8_S8_S9_EEENS6_IJNS7_ILi1EEESH_SH_EEESB_SD_Li256ELb1ELb1ELb1ELb0EEENS1_36VarlenDynamicPersistentTileSchedulerILi128ELi112ELi256ELi256ELb1ELb1ELb0ELb0ELb1ELb1EEEEEEEEEvNT_6ParamsE)
        .other          _ZN7cutlass13device_kernelIN5flash19enable_sm80_to_sm89INS1_16FlashAttnFwdSm80INS1_25CollectiveMainloopFwdSm80ILi8ELi1ELb1EN4cute5tupleIJNS5_1CILi128EEENS7_ILi112EEES8_EEELi128ENS_6half_tEfNS_4arch4Sm80ELb0ELb0ELb1ELb1ELb1ELb0ELb1ELb1EEENS1_21CollectiveEpilogueFwdINS6_IJS8_S8_S9_EEENS6_IJNS7_ILi1EEESH_SH_EEESB_SD_Li256ELb1ELb1ELb1ELb0EEENS1_36VarlenDynamicPersistentTileSchedulerILi128ELi112ELi256ELi256ELb1ELb1ELb0ELb0ELb1ELb1EEEEEEEEEvNT_6ParamsE,@"STO_CUDA_ENTRY STV_DEFAULT"
_ZN7cutlass13device_kernelIN5flash19enable_sm80_to_sm89INS1_16FlashAttnFwdSm80INS1_25CollectiveMainloopFwdSm80ILi8ELi1ELb1EN4cute5tupleIJNS5_1CILi128EEENS7_ILi112EEES8_EEELi128ENS_6half_tEfNS_4arch4Sm80ELb0ELb0ELb1ELb1ELb1ELb0ELb1ELb1EEENS1_21CollectiveEpilogueFwdINS6_IJS8_S8_S9_EEENS6_IJNS7_ILi1EEESH_SH_EEESB_SD_Li256ELb1ELb1ELb1ELb0EEENS1_36VarlenDynamicPersistentTileSchedulerILi128ELi112ELi256ELi256ELb1ELb1ELb0ELb0ELb1ELb1EEEEEEEEEvNT_6ParamsE:
[----:B------:R-:W-:Y:S02]  /*0000*/  MOV R1, c[0x0][0x28] ;  /* 0x00000a0000017a02 */ /* 0x000fe40000000f00 */
[----:B------:R-:W1:Y:S01]  /*0010*/  S2R R2, SR_TID.X ;  /* 0x0000000000027919 */ /* 0x000e620000002100 */
[----:B------:R-:W-:Y:S01]  /*0020*/  ULDC.64 UR8, c[0x0][0x118] ;  /* 0x0000460000087ab9 */ /* 0x000fe20000000a00 */
[----:B------:R-:W-:Y:S02]  /*0030*/  IADD3 R1, R1, -0xb8, RZ ;  /* 0xffffff4801017810 */ /* 0x000fe40007ffe0ff */
[----:B-1----:R-:W-:-:S06]  /*0040*/  SHF.R.U32.HI R0, RZ, 0x5, R2 ;  /* 0x00000005ff007819 */ /* 0x002fcc0000011602 */
[----:B------:R-:W1:Y:S02]  /*0050*/  SHFL.IDX PT, R0, R0, RZ, 0x1f ;  /* 0x00001fff00007589 */ /* 0x000e6400000e0000 */
[----:B-1----:R-:W1:Y:S02]  /*0060*/  R2UR UR6, R0 ;  /* 0x00000000000673c2 */ /* 0x002e6400000e0000 */
[----:B-1----:R-:W-:-:S13]  /*0070*/  ISETP.NE.AND P0, PT, RZ, UR6, PT ;  /* 0x00000006ff007c0c */ /* 0x002fda000bf05270 */
[----:B------:R-:W-:Y:S06]  /*0080*/  @P0 BAR.SYNC.DEFER_BLOCKING 0x5, 0x100 ;  /* 0x0144000000000b1d */ /* 0x000fec0000010000 */
[----:B------:R-:W1:Y:S04]  /*0090*/  @P0 LDS.128 R244, [0xf100] ;  /* 0x00f10000fff40984 */ /* 0x000e680000000c00 */
[----:B------:R-:W-:Y:S06]  /*00a0*/  @P0 BAR.ARV 0x4, 0x100 ;  /* 0x0104000000000b1d */ /* 0x000fec0000002000 */
[----:B------:R-:W-:Y:S05]  /*00b0*/  @P0 BRA `(.L_x_164) ;  /* 0x00000a7000000947 */ /* 0x000fea0003800000 */
[----:B------:R-:W-:Y:S01]  /*00c0*/  LOP3.LUT R13, R2, 0x1f, RZ, 0xc0, !PT ;  /* 0x0000001f020d7812 */ /* 0x000fe200078ec0ff */
[----:B------:R-:W-:Y:S01]  /*00d0*/  CS2R R8, SRZ ;  /* 0x0000000000087805 */ /* 0x000fe2000001ff00 */
[----:B------:R-:W-:-:S02]  /*00e0*/  IMAD.MOV.U32 R7, RZ, RZ, RZ ;  /* 0x000000ffff077224 */ /* 0x000fc400078e00ff */
[----:B------:R-:W-:-:S04]  /*00f0*/  ISETP.NE.AND P6, PT, R13, 0x1f, PT ;  /* 0x0000001f0d00780c */ /* 0x000fc80003fc5270 */
[----:B------:R-:W-:-:S13]  /*0100*/  ISETP.GE.OR P0, PT, R13, c[0x0][0x53c], !P6 ;  /* 0x00014f000d007a0c */ /* 0x000fda0007706670 */
[----:B------:R-:W-:Y:S02]  /*0110*/  @!P0 IMAD.MOV.U32 R4, RZ, RZ, 0x4 ;  /* 0x00000004ff048424 */ /* 0x000fe400078e00ff */
[----:B------:R-:W-:Y:S02]  /*0120*/  @!P0 IMAD.MOV.U32 R2, RZ, RZ, 0x4 ;  /* 0x00000004ff028424 */ /* 0x000fe400078e00ff */
[----:B------:R-:W-:-:S04]  /*0130*/  @!P0 IMAD.WIDE.U32 R4, R13, R4, c[0x0][0x580] ;  /* 0x000160000d048625 */ /* 0x000fc800078e0004 */
[C---:B------:R-:W-:Y:S01]  /*0140*/  @!P0 IMAD.WIDE.U32 R2, R13.reuse, R2, c[0x0][0x578] ;  /* 0x00015e000d028625 */ /* 0x040fe200078e0002 */
[----:B------:R-:W2:Y:S04]  /*0150*/  @!P0 LDG.E R8, [R4.64] ;  /* 0x0000000804088981 */ /* 0x000ea8000c1e1900 */
[----:B------:R-:W2:Y:S01]  /*0160*/  @!P0 LDG.E R7, [R2.64] ;  /* 0x0000000802078981 */ /* 0x000ea2000c1e1900 */
[C---:B------:R-:W-:Y:S01]  /*0170*/  ISETP.NE.AND P5, PT, R13.reuse, RZ, PT ;  /* 0x000000ff0d00720c */ /* 0x040fe20003fa5270 */
[----:B------:R-:W3:Y:S01]  /*0180*/  S2UR UR4, SR_CTAID.X ;  /* 0x00000000000479c3 */ /* 0x000ee20000002500 */
[C---:B------:R-:W-:Y:S02]  /*0190*/  ISETP.GE.U32.AND P4, PT, R13.reuse, 0x2, PT ;  /* 0x000000020d00780c */ /* 0x040fe40003f86070 */
[----:B------:R-:W-:-:S02]  /*01a0*/  ISETP.GE.U32.AND P3, PT, R13, 0x4, PT ;  /* 0x000000040d00780c */ /* 0x000fc40003f66070 */
[C---:B------:R-:W-:Y:S02]  /*01b0*/  ISETP.GE.U32.AND P2, PT, R13.reuse, 0x8, PT ;  /* 0x000000080d00780c */ /* 0x040fe40003f46070 */
[----:B------:R-:W-:Y:S01]  /*01c0*/  ISETP.GE.U32.AND P1, PT, R13, 0x10, PT ;  /* 0x000000100d00780c */ /* 0x000fe20003f26070 */
[----:B--2---:R-:W-:-:S05]  /*01d0*/  IMAD R4, R8, R7, RZ ;  /* 0x0000000708047224 */ /* 0x004fca00078e02ff */
[----:B------:R-:W2:Y:S02]  /*01e0*/  SHFL.UP PT, R0, R4, 0x1, RZ ;  /* 0x0420000004007989 */ /* 0x000ea400000e00ff */
[----:B--2---:R-:W-:-:S05]  /*01f0*/  SEL R0, R0, RZ, P5 ;  /* 0x000000ff00007207 */ /* 0x004fca0002800000 */
[----:B------:R-:W-:-:S05]  /*0200*/  IMAD.IADD R4, R4, 0x1, R0 ;  /* 0x0000000104047824 */ /* 0x000fca00078e0200 */
        /* <DEDUP_REMOVED lines=12> */
[----:B------:R-:W2:Y:S02]  /*02d0*/  SHFL.IDX PT, R6, R4, 0x1f, 0x1f ;  /* 0x03e01f0004067f89 */ /* 0x000ea400000e0000 */
[----:B--2---:R-:W-:-:S04]  /*02e0*/  IMAD R6, R6, c[0x0][0x538], RZ ;  /* 0x00014e0006067a24 */ /* 0x004fc800078e02ff */
[----:B------:R-:W-:Y:S01]  /*02f0*/  IMAD.MOV.U32 R0, RZ, RZ, R6 ;  /* 0x000000ffff007224 */ /* 0x000fe200078e0006 */
[----:B---3--:R-:W-:-:S13]  /*0300*/  ISETP.GT.AND P0, PT, R6, UR4, PT ;  /* 0x0000000406007c0c */ /* 0x008fda000bf04270 */
[----:B------:R-:W-:Y:S05]  /*0310*/  @P0 BRA `(.L_x_165) ;  /* 0x0000027000000947 */ /* 0x000fea0003800000 */
[----:B------:R-:W-:Y:S02]  /*0320*/  MOV R6, R0 ;  /* 0x0000000000067202 */ /* 0x000fe40000000f00 */
[----:B------:R-:W-:-:S04]  /*0330*/  MOV R9, RZ ;  /* 0x000000ff00097202 */ /* 0x000fc80000000f00 */
.L_x_169:
[----:B------:R-:W-:-:S04]  /*0340*/  IADD3 R0, R9, 0x1f, RZ ;  /* 0x0000001f09007810 */ /* 0x000fc80007ffe0ff */
[----:B------:R-:W-:-:S13]  /*0350*/  ISETP.GE.AND P0, PT, R0, c[0x0][0x53c], PT ;  /* 0x00014f0000007a0c */ /* 0x000fda0003f06270 */
[----:B------:R-:W-:Y:S05]  /*0360*/  @P0 BRA `(.L_x_166) ;  /* 0x0000074000000947 */ /* 0x000fea0003800000 */
[----:B------:R-:W-:Y:S01]  /*0370*/  MOV R9, R0 ;  /* 0x0000000000097202 */ /* 0x000fe20000000f00 */
[----:B------:R-:W-:Y:S01]  /*0380*/  IMAD.MOV.U32 R7, RZ, RZ, RZ ;  /* 0x000000ffff077224 */ /* 0x000fe200078e00ff */
[----:B------:R-:W-:Y:S02]  /*0390*/  MOV R8, RZ ;  /* 0x000000ff00087202 */ /* 0x000fe40000000f00 */
[----:B------:R-:W-:-:S04]  /*03a0*/  IADD3 R0, R13, R9, RZ ;  /* 0x000000090d007210 */ /* 0x000fc80007ffe0ff */
[----:B------:R-:W-:-:S13]  /*03b0*/  ISETP.GE.OR P0, PT, R0, c[0x0][0x53c], !P6 ;  /* 0x00014f0000007a0c */ /* 0x000fda0007706670 */
[----:B------:R-:W-:Y:S01]  /*03c0*/  @!P0 MOV R2, 0x4 ;  /* 0x0000000400028802 */ /* 0x000fe20000000f00 */
[----:B------:R-:W-:-:S04]  /*03d0*/  @!P0 IMAD.MOV.U32 R3, RZ, RZ, 0x4 ;  /* 0x00000004ff038424 */ /* 0x000fc800078e00ff */
[----:B------:R-:W-:-:S04]  /*03e0*/  @!P0 IMAD.WIDE R4, R0, R2, c[0x0][0x580] ;  /* 0x0001600000048625 */ /* 0x000fc800078e0202 */
[----:B------:R-:W-:Y:S01]  /*03f0*/  @!P0 IMAD.WIDE R2, R0, R3, c[0x0][0x578] ;  /* 0x00015e0000028625 */ /* 0x000fe200078e0203 */
[----:B------:R-:W2:Y:S04]  /*0400*/  @!P0 LDG.E R8, [R4.64] ;  /* 0x0000000804088981 */ /* 0x000ea8000c1e1900 */
[----:B------:R-:W2:Y:S02]  /*0410*/  @!P0 LDG.E R7, [R2.64] ;  /* 0x0000000802078981 */ /* 0x000ea4000c1e1900 */
[----:B--2---:R-:W-:Y:S01]  /*0420*/  IMAD R5, R8, R7, RZ ;  /* 0x0000000708057224 */ /* 0x004fe200078e02ff */
[----:B------:R-:W-:Y:S05]  /*0430*/  BRA.DIV ~URZ, `(.L_x_167) ;  /* 0x0000e2a27f007947 */ /* 0x000fea000b800000 */
[----:B------:R2:W3:Y:S02]  /*0440*/  SHFL.UP PT, R0, R5, 0x1, RZ ;  /* 0x0420000005007989 */ /* 0x0004e400000e00ff */
.L_x_276:
[----:B---3--:R-:W-:-:S04]  /*0450*/  SEL R0, R0, RZ, P5 ;  /* 0x000000ff00007207 */ /* 0x008fc80002800000 */
[----:B--2---:R-:W-:Y:S01]  /*0460*/  IADD3 R5, R5, R0, RZ ;  /* 0x0000000005057210 */ /* 0x004fe20007ffe0ff */
[----:B------:R-:W-:Y:S05]  /*0470*/  BRA.DIV ~URZ, `(.L_x_168) ;  /* 0x0000e2c27f007947 */ /* 0x000fea000b800000 */
        /* <DEDUP_REMOVED lines=12> */
[----:B------:R2:W3:Y:S02]  /*0540*/  SHFL.IDX PT, R0, R4, 0x1f, 0x1f ;  /* 0x03e01f0004007f89 */ /* 0x0004e400000e0000 */
.L_x_277:
[----:B---3--:R-:W-:-:S05]  /*0550*/  IMAD R0, R0, c[0x0][0x538], RZ ;  /* 0x00014e0000007a24 */ /* 0x008fca00078e02ff */
[----:B------:R-:W-:-:S04]  /*0560*/  IADD3 R6, R0, R6, RZ ;  /* 0x0000000600067210 */ /* 0x000fc80007ffe0ff */
[----:B------:R-:W-:-:S13]  /*0570*/  ISETP.GT.AND P0, PT, R6, UR4, PT ;  /* 0x0000000406007c0c */ /* 0x000fda000bf04270 */
[----:B-12---:R-:W-:Y:S05]  /*0580*/  @!P0 BRA `(.L_x_169) ;  /* 0xfffffdb000008947 */ /* 0x006fea000383ffff */
.L_x_165:
[----:B------:R-:W-:-:S05]  /*0590*/  IADD3 R12, -R0, R6, RZ ;  /* 0x00000006000c7210 */ /* 0x000fca0007ffe1ff */
[----:B------:R-:W-:-:S05]  /*05a0*/  IMAD R0, R4, c[0x0][0x538], R12 ;  /* 0x00014e0004007a24 */ /* 0x000fca00078e020c */
[----:B------:R-:W-:Y:S01]  /*05b0*/  ISETP.GT.AND P0, PT, R0, UR4, PT ;  /* 0x0000000400007c0c */ /* 0x000fe2000bf04270 */
[----:B------:R-:W-:-:S12]  /*05c0*/  BRA.DIV ~URZ, `(.L_x_170) ;  /* 0x0000e3327f007947 */ /* 0x000fd8000b800000 */
[----:B------:R-:W-:-:S04]  /*05d0*/  VOTE.ANY R0, PT, !P0 ;  /* 0x0000000000007806 */ /* 0x000fc800040e0100 */
.L_x_278:
[----:B-1----:R1:W2:Y:S01]  /*05e0*/  POPC R247, R0 ;  /* 0x0000000000f77309 */ /* 0x0022a20000000000 */
[----:B------:R-:W-:Y:S05]  /*05f0*/  BRA.DIV ~URZ, `(.L_x_171) ;  /* 0x0000e3427f007947 */ /* 0x000fea000b800000 */
[----:B--2---:R2:W3:Y:S01]  /*0600*/  SHFL.IDX PT, R11, R8, R247, 0x1f ;  /* 0x00001ff7080b7589 */ /* 0x0044e200000e0000 */
[----:B------:R-:W-:-:S03]  /*0610*/  MOV R6, RZ ;  /* 0x000000ff00067202 */ /* 0x000fc60000000f00 */
[----:B------:R2:W4:Y:S04]  /*0620*/  SHFL.IDX PT, R10, R7, R247, 0x1f ;  /* 0x00001ff7070a7589 */ /* 0x00052800000e0000 */
.L_x_279:
[----:B------:R-:W-:Y:S01]  /*0630*/  ISETP.NE.AND P0, PT, R0, RZ, PT ;  /* 0x000000ff0000720c */ /* 0x000fe20003f05270 */
[----:B------:R-:W-:-:S12]  /*0640*/  BSSY B0, `(.L_x_172) ;  /* 0x0000005000007945 */ /* 0x000fd80003800000 */
[----:B------:R-:W-:Y:S05]  /*0650*/  @!P0 BRA `(.L_x_173) ;  /* 0x0000003000008947 */ /* 0x000fea0003800000 */
[----:B------:R-:W-:Y:S01]  /*0660*/  IADD3 R36, R247, -0x1, RZ ;  /* 0xfffffffff7247810 */ /* 0x000fe20007ffe0ff */
[----:B------:R-:W-:Y:S05]  /*0670*/  BRA.DIV ~URZ, `(.L_x_174) ;  /* 0x0000e3a27f007947 */ /* 0x000fea000b800000 */
[----:B------:R1:W2:Y:S02]  /*0680*/  SHFL.IDX PT, R6, R4, R36, 0x1f ;  /* 0x00001f2404067589 */ /* 0x0002a400000e0000 */
.L_x_173:
[----:B------:R-:W-:Y:S05]  /*0690*/  BSYNC B0 ;  /* 0x0000000000007941 */ /* 0x000fea0003800000 */
.L_x_172:
[----:B-1-3--:R-:W-:Y:S01]  /*06a0*/  IABS R0, R11 ;  /* 0x0000000b00007213 */ /* 0x00afe20000000000 */
[----:B--2---:R-:W-:Y:S02]  /*06b0*/  IMAD R244, R6, c[0x0][0x538], R12 ;  /* 0x00014e0006f47a24 */ /* 0x004fe400078e020c */
[----:B------:R-:W-:Y:S02]  /*06c0*/  IMAD.IADD R247, R247, 0x1, R9 ;  /* 0x00000001f7f77824 */ /* 0x000fe400078e0209 */
[----:B------:R-:W-:Y:S01]  /*06d0*/  IMAD.MOV.U32 R5, RZ, RZ, R0 ;  /* 0x000000ffff057224 */ /* 0x000fe200078e0000 */
[----:B----4-:R-:W-:Y:S02]  /*06e0*/  IABS R0, R10 ;  /* 0x0000000a00007213 */ /* 0x010fe40000000000 */
[----:B------:R-:W-:Y:S01]  /*06f0*/  IADD3 R245, -R244, UR4, RZ ;  /* 0x00000004f4f57c10 */ /* 0x000fe2000fffe1ff */
[----:B------:R-:W1:Y:S02]  /*0700*/  I2F.RP R2, R5 ;  /* 0x0000000500027306 */ /* 0x000e640000209400 */
[----:B------:R-:W-:Y:S01]  /*0710*/  IMAD.MOV.U32 R7, RZ, RZ, R0 ;  /* 0x000000ffff077224 */ /* 0x000fe200078e0000 */
[----:B------:R-:W-:-:S02]  /*0720*/  IABS R6, R245 ;  /* 0x000000f500067213 */ /* 0x000fc40000000000 */
[----:B------:R-:W-:-:S03]  /*0730*/  IABS R0, R11 ;  /* 0x0000000b00007213 */ /* 0x000fc60000000000 */
[----:B------:R-:W-:Y:S01]  /*0740*/  I2F.RP R8, R7 ;  /* 0x0000000700087306 */ /* 0x000fe20000209400 */
[----:B------:R-:W-:-:S07]  /*0750*/  IADD3 R0, RZ, -R0, RZ ;  /* 0x80000000ff007210 */ /* 0x000fce0007ffe0ff */
[----:B-1----:R-:W1:Y:S02]  /*0760*/  MUFU.RCP R2, R2 ;  /* 0x0000000200027308 */ /* 0x002e640000001000 */
[----:B-1----:R-:W-:-:S06]  /*0770*/  IADD3 R2, R2, 0xffffffe, RZ ;  /* 0x0ffffffe02027810 */ /* 0x002fcc0007ffe0ff */
[----:B------:R-:W1:Y:S02]  /*0780*/  F2I.FTZ.U32.TRUNC.NTZ R3, R2 ;  /* 0x0000000200037305 */ /* 0x000e64000021f000 */
[----:B-1----:R-:W-:-:S04]  /*0790*/  IMAD.MOV R2, RZ, RZ, -R3 ;  /* 0x000000ffff027224 */ /* 0x002fc800078e0a03 */
[----:B------:R-:W-:Y:S02]  /*07a0*/  IMAD R4, R2, R5, RZ ;  /* 0x0000000502047224 */ /* 0x000fe400078e02ff */
[----:B------:R-:W-:-:S04]  /*07b0*/  IMAD.MOV.U32 R2, RZ, RZ, RZ ;  /* 0x000000ffff027224 */ /* 0x000fc800078e00ff */
[----:B------:R-:W-:-:S04]  /*07c0*/  IMAD.HI.U32 R2, R3, R4, R2 ;  /* 0x0000000403027227 */ /* 0x000fc800078e0002 */
[----:B------:R-:W-:-:S04]  /*07d0*/  IMAD.MOV.U32 R3, RZ, RZ, R6 ;  /* 0x000000ffff037224 */ /* 0x000fc800078e0006 */
[----:B------:R-:W-:-:S04]  /*07e0*/  IMAD.HI.U32 R2, R2, R3, RZ ;  /* 0x0000000302027227 */ /* 0x000fc800078e00ff */
[----:B------:R-:W-:Y:S02]  /*07f0*/  IMAD R0, R2, R0, R3 ;  /* 0x0000000002007224 */ /* 0x000fe400078e0203 */
[----:B------:R-:W1:Y:S03]  /*0800*/  MUFU.RCP R3, R8 ;  /* 0x0000000800037308 */ /* 0x000e660000001000 */
[----:B------:R-:W-:Y:S02]  /*0810*/  ISETP.GT.U32.AND P1, PT, R5, R0, PT ;  /* 0x000000000500720c */ /* 0x000fe40003f24070 */
[----:B-1----:R-:W-:-:S11]  /*0820*/  IADD3 R3, R3, 0xffffffe, RZ ;  /* 0x0ffffffe03037810 */ /* 0x002fd60007ffe0ff */
[----:B------:R-:W-:Y:S01]  /*0830*/  @!P1 IMAD.IADD R0, R0, 0x1, -R5 ;  /* 0x0000000100009824 */ /* 0x000fe200078e0a05 */
[----:B------:R-:W-:Y:S02]  /*0840*/  @!P1 IADD3 R2, R2, 0x1, RZ ;  /* 0x0000000102029810 */ /* 0x000fe40007ffe0ff */
[----:B------:R-:W-:Y:S01]  /*0850*/  ISETP.NE.AND P1, PT, R11, RZ, PT ;  /* 0x000000ff0b00720c */ /* 0x000fe20003f25270 */
[----:B------:R-:W1:Y:S01]  /*0860*/  F2I.FTZ.U32.TRUNC.NTZ R3, R3 ;  /* 0x0000000300037305 */ /* 0x000e62000021f000 */
[----:B------:R-:W-:Y:S02]  /*0870*/  ISETP.GE.U32.AND P2, PT, R0, R5, PT ;  /* 0x000000050000720c */ /* 0x000fe40003f46070 */
[----:B------:R-:W-:-:S04]  /*0880*/  LOP3.LUT R0, R245, R11, RZ, 0x3c, !PT ;  /* 0x0000000bf5007212 */ /* 0x000fc800078e3cff */
[----:B------:R-:W-:-:S07]  /*0890*/  ISETP.GE.AND P0, PT, R0, RZ, PT ;  /* 0x000000ff0000720c */ /* 0x000fce0003f06270 */
[----:B------:R-:W-:Y:S02]  /*08a0*/  @P2 IADD3 R2, R2, 0x1, RZ ;  /* 0x0000000102022810 */ /* 0x000fe40007ffe0ff */
[----:B-1----:R-:W-:-:S03]  /*08b0*/  IADD3 R0, RZ, -R3, RZ ;  /* 0x80000003ff007210 */ /* 0x002fc60007ffe0ff */
[----:B------:R-:W-:Y:S02]  /*08c0*/  IMAD.MOV.U32 R4, RZ, RZ, R2 ;  /* 0x000000ffff047224 */ /* 0x000fe400078e0002 */
[----:B------:R-:W-:Y:S01]  /*08d0*/  IMAD.MOV.U32 R2, RZ, RZ, R0 ;  /* 0x000000ffff027224 */ /* 0x000fe200078e0000 */
[----:B------:R-:W-:Y:S01]  /*08e0*/  IABS R0, R10 ;  /* 0x0000000a00007213 */ /* 0x000fe20000000000 */
[----:B------:R-:W-:Y:S01]  /*08f0*/  @!P0 IMAD.MOV R4, RZ, RZ, -R4 ;  /* 0x000000ffff048224 */ /* 0x000fe200078e0a04 */
[----:B------:R-:W-:Y:S01]  /*0900*/  @!P1 LOP3.LUT R4, RZ, R11, RZ, 0x33, !PT ;  /* 0x0000000bff049212 */ /* 0x000fe200078e33ff */
[----:B------:R-:W-:Y:S01]  /*0910*/  IMAD R5, R2, R7, RZ ;  /* 0x0000000702057224 */ /* 0x000fe200078e02ff */
[----:B------:R-:W-:Y:S01]  /*0920*/  MOV R2, RZ ;  /* 0x000000ff00027202 */ /* 0x000fe20000000f00 */
[----:B------:R-:W-:Y:S01]  /*0930*/  IMAD.MOV R6, RZ, RZ, -R0 ;  /* 0x000000ffff067224 */ /* 0x000fe200078e0a00 */
[----:B------:R-:W-:-:S03]  /*0940*/  IABS R8, R4 ;  /* 0x0000000400087213 */ /* 0x000fc60000000000 */
[----:B------:R-:W-:-:S04]  /*0950*/  IMAD.HI.U32 R0, R3, R5, R2 ;  /* 0x0000000503007227 */ /* 0x000fc800078e0002 */
[----:B------:R-:W-:Y:S02]  /*0960*/  IMAD.MOV.U32 R2, RZ, RZ, R8 ;  /* 0x000000ffff027224 */ /* 0x000fe400078e0008 */
[----:B------:R-:W-:Y:S02]  /*0970*/  IMAD.MOV.U32 R3, RZ, RZ, R6 ;  /* 0x000000ffff037224 */ /* 0x000fe400078e0006 */
[----:B------:R-:W-:-:S04]  /*0980*/  IMAD.HI.U32 R0, R0, R2, RZ ;  /* 0x0000000200007227 */ /* 0x000fc800078e00ff */
[----:B------:R-:W-:Y:S02]  /*0990*/  IMAD R2, R0, R3, R2 ;  /* 0x0000000300027224 */ /* 0x000fe400078e0202 */
[----:B------:R-:W-:-:S03]  /*09a0*/  IMAD R3, R4, R11, RZ ;  /* 0x0000000b04037224 */ /* 0x000fc600078e02ff */
[----:B------:R-:W-:Y:S02]  /*09b0*/  ISETP.GT.U32.AND P1, PT, R7, R2, PT ;  /* 0x000000020700720c */ /* 0x000fe40003f24070 */
[----:B------:R-:W-:-:S11]  /*09c0*/  IADD3 R245, R245, -R3, RZ ;  /* 0x80000003f5f57210 */ /* 0x000fd60007ffe0ff */
[----:B------:R-:W-:Y:S01]  /*09d0*/  @!P1 IMAD.IADD R2, R2, 0x1, -R7 ;  /* 0x0000000102029824 */ /* 0x000fe200078e0a07 */
[----:B------:R-:W-:Y:S02]  /*09e0*/  @!P1 IADD3 R0, R0, 0x1, RZ ;  /* 0x0000000100009810 */ /* 0x000fe40007ffe0ff */
[----:B------:R-:W-:Y:S02]  /*09f0*/  ISETP.NE.AND P1, PT, R10, RZ, PT ;  /* 0x000000ff0a00720c */ /* 0x000fe40003f25270 */
[----:B------:R-:W-:Y:S02]  /*0a00*/  ISETP.GE.U32.AND P2, PT, R2, R7, PT ;  /* 0x000000070200720c */ /* 0x000fe40003f46070 */
[----:B------:R-:W-:-:S04]  /*0a10*/  LOP3.LUT R2, R4, R10, RZ, 0x3c, !PT ;  /* 0x0000000a04027212 */ /* 0x000fc800078e3cff */
[----:B------:R-:W-:-:S07]  /*0a20*/  ISETP.GE.AND P0, PT, R2, RZ, PT ;  /* 0x000000ff0200720c */ /* 0x000fce0003f06270 */
[----:B------:R-:W-:-:S06]  /*0a30*/  @P2 IADD3 R0, R0, 0x1, RZ ;  /* 0x0000000100002810 */ /* 0x000fcc0007ffe0ff */
[----:B------:R-:W-:Y:S02]  /*0a40*/  @!P0 IADD3 R0, -R0, RZ, RZ ;  /* 0x000000ff00008210 */ /* 0x000fe40007ffe1ff */
[----:B------:R-:W-:-:S05]  /*0a50*/  @!P1 LOP3.LUT R0, RZ, R10, RZ, 0x33, !PT ;  /* 0x0000000aff009212 */ /* 0x000fca00078e33ff */
[--C-:B------:R-:W-:Y:S02]  /*0a60*/  IMAD.MOV R2, RZ, RZ, -R0.reuse ;  /* 0x000000ffff027224 */ /* 0x100fe400078e0a00 */
[C---:B------:R-:W-:Y:S02]  /*0a70*/  IMAD R0, R10.reuse, 0x1000000, R0 ;  /* 0x010000000a007824 */ /* 0x040fe400078e0200 */
[----:B------:R-:W-:-:S04]  /*0a80*/  IMAD R2, R10, R2, R4 ;  /* 0x000000020a027224 */ /* 0x000fc800078e0204 */
[----:B------:R-:W-:Y:S01]  /*0a90*/  IMAD R246, R2, 0x10000, R0 ;  /* 0x0001000002f67824 */ /* 0x000fe200078e0200 */
[----:B------:R-:W-:Y:S05]  /*0aa0*/  BRA `(.L_x_175) ;  /* 0x0000004000007947 */ /* 0x000fea0003800000 */
.L_x_166:
[----:B-1----:R-:W-:Y:S01]  /*0ab0*/  IMAD.MOV.U32 R245, RZ, RZ, RZ ;  /* 0x000000fffff57224 */ /* 0x002fe200078e00ff */
[----:B------:R-:W-:Y:S01]  /*0ac0*/  MOV R246, RZ ;  /* 0x000000ff00f67202 */ /* 0x000fe20000000f00 */
[----:B------:R-:W-:Y:S01]  /*0ad0*/  IMAD.U32 R244, RZ, RZ, UR4 ;  /* 0x00000004fff47e24 */ /* 0x000fe2000f8e00ff */
[----:B------:R-:W-:Y:S02]  /*0ae0*/  MOV R247, c[0x0][0x53c] ;  /* 0x00014f0000f77a02 */ /* 0x000fe40000000f00 */
.L_x_175:
[----:B------:R-:W-:Y:S01]  /*0af0*/  ISETP.NE.AND P0, PT, R13, RZ, PT ;  /* 0x000000ff0d00720c */ /* 0x000fe20003f05270 */
[----:B------:R-:W-:-:S12]  /*0b00*/  WARPSYNC 0xffffffff ;  /* 0xffffffff00007948 */ /* 0x000fd80003800000 */
[----:B------:R1:W-:Y:S04]  /*0b10*/  @!P0 STS.128 [0xf100], R244 ;  /* 0x00f100f4ff008388 */ /* 0x0003e80000000c00 */
[----:B------:R-:W-:Y:S06]  /*0b20*/  BAR.ARV 0x5, 0x100 ;  /* 0x0144000000007b1d */ /* 0x000fec0000002000 */
.L_x_164:
[----:B-1----:R-:W-:-:S13]  /*0b30*/  ISETP.GE.AND P0, PT, R247, c[0x0][0x53c], PT ;  /* 0x00014f00f7007a0c */ /* 0x002fda0003f06270 */
[----:B------:R-:W-:Y:S05]  /*0b40*/  @P0 EXIT ;  /* 0x000000000000094d */ /* 0x000fea0003800000 */
[----:B------:R-:W1:Y:S01]  /*0b50*/  S2R R16, SR_TID.X ;  /* 0x0000000000107919 */ /* 0x000e620000002100 */
[----:B------:R-:W-:Y:S02]  /*0b60*/  ULDC UR5, c[0x0][0x2ac] ;  /* 0x0000ab0000057ab9 */ /* 0x000fe40000000800 */
[----:B------:R-:W-:Y:S02]  /*0b70*/  ULDC UR4, c[0x0][0x1d0] ;  /* 0x0000740000047ab9 */ /* 0x000fe40000000800 */
[----:B------:R-:W-:Y:S01]  /*0b80*/  UIMAD UR5, UR5, UR4, URZ ;  /* 0x00000004050572a4 */ /* 0x000fe2000f8e023f */
[----:B-1----:R-:W-:-:S04]  /*0b90*/  SHF.R.S32.HI R7, RZ, 0x1f, R16 ;  /* 0x0000001fff077819 */ /* 0x002fc80000011410 */
[CC--:B------:R-:W-:Y:S02]  /*0ba0*/  LEA.HI R2, R7.reuse, R16.reuse, RZ, 0x4 ;  /* 0x0000001007027211 */ /* 0x0c0fe400078f20ff */
[----:B------:R-:W-:Y:S02]  /*0bb0*/  LEA.HI R15, R7, R16, RZ, 0x2 ;  /* 0x00000010070f7211 */ /* 0x000fe400078f10ff */
[----:B------:R-:W-:Y:S02]  /*0bc0*/  SHF.R.S32.HI R3, RZ, 0x4, R2 ;  /* 0x00000004ff037819 */ /* 0x000fe40000011402 */
[--C-:B------:R-:W-:Y:S02]  /*0bd0*/  SHF.R.S32.HI R8, RZ, 0x2, R15.reuse ;  /* 0x00000002ff087819 */ /* 0x100fe4000001140f */
[----:B------:R-:W-:Y:S02]  /*0be0*/  LEA.HI R0, R2, R3, RZ, 0x1 ;  /* 0x0000000302007211 */ /* 0x000fe400078f08ff */
[----:B------:R-:W-:-:S02]  /*0bf0*/  SHF.R.S32.HI R4, RZ, 0x1f, R15 ;  /* 0x0000001fff047819 */ /* 0x000fc4000001140f */
[----:B------:R-:W-:Y:S02]  /*0c00*/  LOP3.LUT R0, R0, 0xfffffffe, RZ, 0xc0, !PT ;  /* 0xfffffffe00007812 */ /* 0x000fe400078ec0ff */
[CC--:B------:R-:W-:Y:S02]  /*0c10*/  LEA.HI R9, R7.reuse, R16.reuse, RZ, 0x3 ;  /* 0x0000001007097211 */ /* 0x0c0fe400078f18ff */
[----:B------:R-:W-:Y:S01]  /*0c20*/  LEA.HI R10, R7, R16, RZ, 0x5 ;  /* 0x00000010070a7211 */ /* 0x000fe200078f28ff */
[----:B------:R-:W-:Y:S01]  /*0c30*/  IMAD.IADD R13, R3, 0x1, -R0 ;  /* 0x00000001030d7824 */ /* 0x000fe200078e0a00 */
[----:B------:R-:W-:Y:S02]  /*0c40*/  LOP3.LUT R0, R2, 0xfffffff0, RZ, 0xc0, !PT ;  /* 0xfffffff002007812 */ /* 0x000fe400078ec0ff */
[----:B------:R-:W-:Y:S02]  /*0c50*/  LEA.HI R3, R4, R8, RZ, 0x3 ;  /* 0x0000000804037211 */ /* 0x000fe400078f18ff */
[----:B------:R-:W-:Y:S01]  /*0c60*/  SHF.R.S32.HI R234, RZ, 0x3, R9 ;  /* 0x00000003ffea7819 */ /* 0x000fe20000011409 */
[----:B------:R-:W-:Y:S01]  /*0c70*/  IMAD.IADD R2, R16, 0x1, -R0 ;  /* 0x0000000110027824 */ /* 0x000fe200078e0a00 */
[----:B------:R-:W-:-:S02]  /*0c80*/  LOP3.LUT R4, R9, 0xfffffff8, RZ, 0xc0, !PT ;  /* 0xfffffff809047812 */ /* 0x000fc400078ec0ff */
[----:B------:R-:W-:Y:S01]  /*0c90*/  LOP3.LUT R0, R3, 0xfffffff8, RZ, 0xc0, !PT ;  /* 0xfffffff803007812 */ /* 0x000fe200078ec0ff */
[----:B------:R-:W-:Y:S01]  /*0ca0*/  IMAD.SHL.U32 R3, R234, 0x40, RZ ;  /* 0x00000040ea037824 */ /* 0x000fe200078e00ff */
[----:B------:R-:W-:Y:S01]  /*0cb0*/  LEA.HI R7, R7, R16, RZ, 0x6 ;  /* 0x0000001007077211 */ /* 0x000fe200078f30ff */
[----:B------:R-:W-:Y:S01]  /*0cc0*/  IMAD.IADD R233, R16, 0x1, -R4 ;  /* 0x0000000110e97824 */ /* 0x000fe200078e0a04 */
[----:B------:R-:W-:Y:S01]  /*0cd0*/  SHF.R.S32.HI R4, RZ, 0x1f, R2 ;  /* 0x0000001fff047819 */ /* 0x000fe20000011402 */
[----:B------:R-:W-:Y:S01]  /*0ce0*/  IMAD.IADD R8, R8, 0x1, -R0 ;  /* 0x0000000108087824 */ /* 0x000fe200078e0a00 */
[----:B------:R-:W-:Y:S01]  /*0cf0*/  LOP3.LUT R0, R3, 0x1c0, RZ, 0xc0, !PT ;  /* 0x000001c003007812 */ /* 0x000fe200078ec0ff */
[C---:B------:R-:W-:Y:S01]  /*0d00*/  IMAD.SHL.U32 R231, R233.reuse, 0x8, RZ ;  /* 0x00000008e9e77824 */ /* 0x040fe200078e00ff */
[----:B------:R-:W-:Y:S01]  /*0d10*/  LEA.HI R14, R4, R2, RZ, 0x3 ;  /* 0x00000002040e7211 */ /* 0x000fe200078f18ff */
[----:B------:R-:W-:Y:S01]  /*0d20*/  IMAD.SHL.U32 R5, R233, 0x40, RZ ;  /* 0x00000040e9057824 */ /* 0x000fe200078e00ff */
[----:B------:R-:W-:Y:S01]  /*0d30*/  SHF.R.U32.HI R6, RZ, 0x3, R0 ;  /* 0x00000003ff067819 */ /* 0x000fe20000011600 */
[----:B------:R-:W-:Y:S01]  /*0d40*/  IMAD.SHL.U32 R7, R7, 0x8, RZ ;  /* 0x0000000807077824 */ /* 0x000fe200078e00ff */
[----:B------:R-:W-:-:S02]  /*0d50*/  LOP3.LUT R3, R0, 0x38, R231, 0xf8, !PT ;  /* 0x0000003800037812 */ /* 0x000fc400078ef8e7 */
[----:B------:R-:W-:Y:S02]  /*0d60*/  LOP3.LUT R4, R14, 0xfffffff8, RZ, 0xc0, !PT ;  /* 0xfffffff80e047812 */ /* 0x000fe400078ec0ff */
[----:B------:R-:W-:Y:S02]  /*0d70*/  LOP3.LUT R12, R3, R6, RZ, 0x3c, !PT ;  /* 0x00000006030c7212 */ /* 0x000fe400078e3cff */
[----:B------:R-:W-:Y:S01]  /*0d80*/  LOP3.LUT R0, R5, 0x1c0, RZ, 0xc0, !PT ;  /* 0x000001c005007812 */ /* 0x000fe200078ec0ff */
[----:B------:R-:W-:Y:S01]  /*0d90*/  IMAD.IADD R3, R2, 0x1, -R4 ;  /* 0x0000000102037824 */ /* 0x000fe200078e0a04 */
[----:B------:R-:W-:Y:S02]  /*0da0*/  LOP3.LUT R4, R10, 0xffffffe0, RZ, 0xc0, !PT ;  /* 0xffffffe00a047812 */ /* 0x000fe400078ec0ff */
[----:B------:R-:W-:Y:S02]  /*0db0*/  LOP3.LUT R5, R0, 0x8, R9, 0xf8, !PT ;  /* 0x0000000800057812 */ /* 0x000fe400078ef809 */
[----:B------:R-:W-:Y:S01]  /*0dc0*/  SHF.R.U32.HI R2, RZ, 0x3, R0 ;  /* 0x00000003ff027819 */ /* 0x000fe20000011600 */
[----:B------:R-:W-:Y:S01]  /*0dd0*/  IMAD.IADD R18, R16, 0x1, -R4 ;  /* 0x0000000110127824 */ /* 0x000fe200078e0a04 */
[----:B------:R-:W-:-:S02]  /*0de0*/  SHF.R.S32.HI R9, RZ, 0x5, R10 ;  /* 0x00000005ff097819 */ /* 0x000fc4000001140a */
[----:B------:R-:W-:Y:S02]  /*0df0*/  SHF.R.S32.HI R0, RZ, 0x1f, R10 ;  /* 0x0000001fff007819 */ /* 0x000fe4000001140a */
[----:B------:R-:W-:Y:S02]  /*0e00*/  SHF.R.S32.HI R11, RZ, 0x1f, R18 ;  /* 0x0000001fff0b7819 */ /* 0x000fe40000011412 */
[----:B------:R-:W-:Y:S02]  /*0e10*/  LEA.HI R0, R0, R9, RZ, 0x3 ;  /* 0x0000000900007211 */ /* 0x000fe400078f18ff */
[----:B------:R-:W-:Y:S02]  /*0e20*/  LOP3.LUT R10, R5, R2, RZ, 0x3c, !PT ;  /* 0x00000002050a7212 */ /* 0x000fe400078e3cff */
[----:B------:R-:W-:Y:S01]  /*0e30*/  LOP3.LUT R2, R15, 0xfffffffc, RZ, 0xc0, !PT ;  /* 0xfffffffc0f027812 */ /* 0x000fe200078ec0ff */
[----:B------:R-:W-:Y:S01]  /*0e40*/  IMAD.MOV.U32 R15, RZ, RZ, 0x20 ;  /* 0x00000020ff0f7424 */ /* 0x000fe200078e00ff */
[----:B------:R-:W-:-:S02]  /*0e50*/  LOP3.LUT R0, R0, 0xffffff8, RZ, 0xc0, !PT ;  /* 0x0ffffff800007812 */ /* 0x000fc400078ec0ff */
[----:B------:R-:W-:Y:S01]  /*0e60*/  LEA.HI R11, R11, R18, RZ, 0x2 ;  /* 0x000000120b0b7211 */ /* 0x000fe200078f10ff */
[----:B------:R-:W-:Y:S01]  /*0e70*/  IMAD.IADD R2, R16, 0x1, -R2 ;  /* 0x0000000110027824 */ /* 0x000fe200078e0a02 */
[----:B------:R-:W-:Y:S01]  /*0e80*/  LOP3.LUT R6, R8, 0x1, RZ, 0xc0, !PT ;  /* 0x0000000108067812 */ /* 0x000fe200078ec0ff */
[----:B------:R-:W-:Y:S01]  /*0e90*/  IMAD.IADD R5, R9, 0x1, -R0 ;  /* 0x0000000109057824 */ /* 0x000fe200078e0a00 */
[----:B------:R-:W-:Y:S01]  /*0ea0*/  SHF.R.S32.HI R4, RZ, 0x2, R11 ;  /* 0x00000002ff047819 */ /* 0x000fe2000001140b */
[----:B------:R-:W-:Y:S01]  /*0eb0*/  IMAD.MOV.U32 R16, RZ, RZ, 0x10 ;  /* 0x00000010ff107424 */ /* 0x000fe200078e00ff */
[----:B------:R-:W-:Y:S02]  /*0ec0*/  LEA.HI R0, R2, R2, RZ, 0x1 ;  /* 0x0000000202007211 */ /* 0x000fe400078f08ff */
[----:B------:R-:W-:Y:S01]  /*0ed0*/  ISETP.NE.U32.AND P0, PT, R6, 0x1, PT ;  /* 0x000000010600780c */ /* 0x000fe20003f05070 */
[----:B------:R-:W-:Y:S01]  /*0ee0*/  IMAD R17, R5, 0x10, R4 ;  /* 0x0000001005117824 */ /* 0x000fe200078e0204 */
[----:B------:R-:W-:Y:S01]  /*0ef0*/  LOP3.LUT R5, R0, 0x1ffffffe, RZ, 0xc0, !PT ;  /* 0x1ffffffe00057812 */ /* 0x000fe200078ec0ff */
[----:B------:R-:W-:Y:S01]  /*0f00*/  IMAD.SHL.U32 R4, R8, 0x40, RZ ;  /* 0x0000004008047824 */ /* 0x000fe200078e00ff */
[----:B------:R-:W-:Y:S01]  /*0f10*/  LOP3.LUT R12, R12, 0x7ffffe00, R7, 0xf8, !PT ;  /* 0x7ffffe000c0c7812 */ /* 0x000fe200078ef807 */
[----:B------:R-:W-:Y:S01]  /*0f20*/  IMAD R7, R9, 0x200, R2 ;  /* 0x0000020009077824 */ /* 0x000fe200078e0202 */
[----:B------:R-:W-:Y:S01]  /*0f30*/  R2P PR, R8, 0x6 ;  /* 0x0000000608007804 */ /* 0x000fe20000000000 */
[----:B------:R-:W-:Y:S01]  /*0f40*/  IMAD.IADD R8, R2, 0x1, -R5 ;  /* 0x0000000102087824 */ /* 0x000fe200078e0a05 */
[----:B------:R-:W-:Y:S01]  /*0f50*/  LOP3.LUT R4, R4, 0x1c0, RZ, 0xc0, !PT ;  /* 0x000001c004047812 */ /* 0x000fe200078ec0ff */
[----:B------:R-:W-:Y:S01]  /*0f60*/  IMAD.SHL.U32 R6, R13, 0x8, RZ ;  /* 0x000000080d067824 */ /* 0x000fe200078e00ff */
[C---:B------:R-:W-:Y:S01]  /*0f70*/  LOP3.LUT P4, RZ, R3.reuse, 0x2, RZ, 0xc0, !PT ;  /* 0x0000000203ff7812 */ /* 0x040fe2000788c0ff */
[----:B------:R-:W-:Y:S01]  /*0f80*/  IMAD R8, R8, 0x8, R17 ;  /* 0x0000000808087824 */ /* 0x000fe200078e0211 */
[----:B------:R-:W-:Y:S01]  /*0f90*/  LEA.HI R2, R4, R4, RZ, 0x1d ;  /* 0x0000000404027211 */ /* 0x000fe200078fe8ff */
[----:B------:R1:W-:Y:S01]  /*0fa0*/  STL [R1+0xac], R17 ;  /* 0x0000ac1101007387 */ /* 0x0003e20000100800 */
[C---:B------:R-:W-:Y:S01]  /*0fb0*/  LOP3.LUT P3, RZ, R3.reuse, 0x4, RZ, 0xc0, !PT ;  /* 0x0000000403ff7812 */ /* 0x040fe2000786c0ff */
[----:B------:R-:W-:Y:S01]  /*0fc0*/  IMAD.SHL.U32 R3, R3, 0x40, RZ ;  /* 0x0000004003037824 */ /* 0x000fe200078e00ff */
[----:B------:R-:W-:Y:S01]  /*0fd0*/  IADD3 R235, R231, 0x40, RZ ;  /* 0x00000040e7eb7810 */ /* 0x000fe20007ffe0ff */
[----:B------:R-:W-:Y:S01]  /*0fe0*/  IMAD.U32 R7, R7, 0x2, R2 ;  /* 0x0000000207077824 */ /* 0x000fe200078e0002 */
[----:B------:R-:W-:Y:S01]  /*0ff0*/  LOP3.LUT R2, R11, 0x7ffffffc, RZ, 0xc0, !PT ;  /* 0x7ffffffc0b027812 */ /* 0x000fe200078ec0ff */
[----:B------:R2:W-:Y:S01]  /*1000*/  STL [R1+0xb0], R8 ;  /* 0x0000b00801007387 */ /* 0x0005e20000100800 */
[----:B------:R-:W-:Y:S01]  /*1010*/  LOP3.LUT R3, R3, 0x1c0, RZ, 0xc0, !PT ;  /* 0x000001c003037812 */ /* 0x000fe200078ec0ff */
[----:B------:R-:W-:Y:S01]  /*1020*/  IMAD R0, R13, 0x200, R10 ;  /* 0x000002000d007824 */ /* 0x000fe200078e020a */
[----:B------:R-:W-:Y:S01]  /*1030*/  SEL R5, R16, 0xfffffff0, !P4 ;  /* 0xfffffff010057807 */ /* 0x000fe20006000000 */
[----:B------:R-:W-:Y:S01]  /*1040*/  IMAD.IADD R2, R18, 0x1, -R2 ;  /* 0x0000000112027824 */ /* 0x000fe200078e0a02 */
[----:B------:R-:W-:Y:S01]  /*1050*/  LOP3.LUT R6, R3, 0x8, R6, 0xf8, !PT ;  /* 0x0000000803067812 */ /* 0x000fe200078ef806 */
[----:B------:R-:W-:Y:S01]  /*1060*/  IMAD.MOV.U32 R10, RZ, RZ, 0x40 ;  /* 0x00000040ff0a7424 */ /* 0x000fe200078e00ff */
[----:B------:R-:W-:Y:S01]  /*1070*/  SHF.R.U32.HI R3, RZ, 0x3, R3 ;  /* 0x00000003ff037819 */ /* 0x000fe20000011603 */
[----:B------:R-:W-:Y:S01]  /*1080*/  IMAD.SHL.U32 R26, R2, 0x2, RZ ;  /* 0x00000002021a7824 */ /* 0x000fe200078e00ff */
[----:B------:R-:W-:Y:S01]  /*1090*/  SEL R4, R15, 0xffffffe0, !P3 ;  /* 0xffffffe00f047807 */ /* 0x000fe20005800000 */
[----:B------:R-:W-:Y:S01]  /*10a0*/  IMAD.SHL.U32 R200, R12, 0x2, RZ ;  /* 0x000000020cc87824 */ /* 0x000fe200078e00ff */
[----:B------:R-:W-:Y:S01]  /*10b0*/  LOP3.LUT R3, R6, R3, RZ, 0x3c, !PT ;  /* 0x0000000306037212 */ /* 0x000fe200078e3cff */
[----:B------:R-:W-:Y:S01]  /*10c0*/  IMAD.SHL.U32 R6, R14, 0x40, RZ ;  /* 0x000000400e067824 */ /* 0x000fe200078e00ff */
[C---:B------:R-:W-:Y:S01]  /*10d0*/  IADD3 R25, R26.reuse, 0x8, RZ ;  /* 0x000000081a197810 */ /* 0x040fe20007ffe0ff */
[----:B------:R-:W-:Y:S01]  /*10e0*/  STL [R1+0x4c], R26 ;  /* 0x00004c1a01007387 */ /* 0x000fe20000100800 */
[C---:B------:R-:W-:Y:S01]  /*10f0*/  IADD3 R24, R26.reuse, 0x10, RZ ;  /* 0x000000101a187810 */ /* 0x040fe20007ffe0ff */
[----:B------:R-:W-:Y:S01]  /*1100*/  IMAD.IADD R4, R5, 0x1, R4 ;  /* 0x0000000105047824 */ /* 0x000fe200078e0204 */
[C---:B------:R-:W-:Y:S01]  /*1110*/  IADD3 R23, R26.reuse, 0x18, RZ ;  /* 0x000000181a177810 */ /* 0x040fe20007ffe0ff */
[----:B------:R-:W-:Y:S01]  /*1120*/  STL [R1+0x48], R25 ;  /* 0x0000481901007387 */ /* 0x000fe20000100800 */
[----:B------:R-:W-:-:S02]  /*1130*/  IADD3 R22, R26, 0x20, RZ ;  /* 0x000000201a167810 */ /* 0x000fc40007ffe0ff */
[C---:B------:R-:W-:Y:S01]  /*1140*/  IADD3 R21, R26.reuse, 0x28, RZ ;  /* 0x000000281a157810 */ /* 0x040fe20007ffe0ff */
[----:B------:R-:W-:Y:S01]  /*1150*/  STL [R1+0x44], R24 ;  /* 0x0000441801007387 */ /* 0x000fe20000100800 */
[C---:B------:R-:W-:Y:S02]  /*1160*/  IADD3 R20, R26.reuse, 0x30, RZ ;  /* 0x000000301a147810 */ /* 0x040fe40007ffe0ff */
[C---:B------:R-:W-:Y:S01]  /*1170*/  IADD3 R19, R26.reuse, 0x38, RZ ;  /* 0x000000381a137810 */ /* 0x040fe20007ffe0ff */
[----:B------:R-:W-:Y:S01]  /*1180*/  STL [R1+0x40], R23 ;  /* 0x0000401701007387 */ /* 0x000fe20000100800 */
[C---:B------:R-:W-:Y:S02]  /*1190*/  IADD3 R18, R26.reuse, 0x40, RZ ;  /* 0x000000401a127810 */ /* 0x040fe40007ffe0ff */
[C---:B-1----:R-:W-:Y:S01]  /*11a0*/  IADD3 R17, R26.reuse, 0x48, RZ ;  /* 0x000000481a117810 */ /* 0x042fe20007ffe0ff */
[----:B------:R-:W-:Y:S01]  /*11b0*/  STL [R1+0x3c], R22 ;  /* 0x00003c1601007387 */ /* 0x000fe20000100800 */
[----:B------:R-:W-:-:S02]  /*11c0*/  IADD3 R16, R26, 0x50, RZ ;  /* 0x000000501a107810 */ /* 0x000fc40007ffe0ff */
[----:B------:R-:W-:Y:S01]  /*11d0*/  LOP3.LUT R3, R3, 0x7ffffe00, R6, 0xf8, !PT ;  /* 0x7ffffe0003037812 */ /* 0x000fe200078ef806 */
[----:B------:R-:W-:Y:S01]  /*11e0*/  STL [R1+0x38], R21 ;  /* 0x0000381501007387 */ /* 0x000fe20000100800 */
[----:B------:R-:W-:Y:S02]  /*11f0*/  IADD3 R14, R26, 0x58, RZ ;  /* 0x000000581a0e7810 */ /* 0x000fe40007ffe0ff */
[----:B------:R-:W-:Y:S01]  /*1200*/  SHF.R.S32.HI R6, RZ, 0x1f, R235 ;  /* 0x0000001fff067819 */ /* 0x000fe200000114eb */
[----:B------:R1:W-:Y:S01]  /*1210*/  STL [R1+0x34], R20 ;  /* 0x0000341401007387 */ /* 0x0003e20000100800 */
[----:B------:R-:W-:Y:S02]  /*1220*/  LEA R71, R0, 0x8100, 0x1 ;  /* 0x0000810000477811 */ /* 0x000fe400078e08ff */
[----:B------:R-:W-:Y:S01]  /*1230*/  IADD3 R13, R26, 0x60, RZ ;  /* 0x000000601a0d7810 */ /* 0x000fe20007ffe0ff */
[----:B------:R-:W-:Y:S01]  /*1240*/  STL [R1+0x30], R19 ;  /* 0x0000301301007387 */ /* 0x000fe20000100800 */
[----:B------:R-:W-:-:S02]  /*1250*/  SEL R6, R10, 0xffffffc0, !P2 ;  /* 0xffffffc00a067807 */ /* 0x000fc40005000000 */
[----:B------:R-:W-:Y:S01]  /*1260*/  SEL R0, R10, 0xffffffc0, !P3 ;  /* 0xffffffc00a007807 */ /* 0x000fe20005800000 */
[----:B------:R-:W-:Y:S01]  /*1270*/  STL [R1+0x2c], R18 ;  /* 0x00002c1201007387 */ /* 0x000fe20000100800 */
[C---:B------:R-:W-:Y:S02]  /*1280*/  IADD3 R12, R26.reuse, 0x68, RZ ;  /* 0x000000681a0c7810 */ /* 0x040fe40007ffe0ff */
[----:B------:R-:W-:Y:S01]  /*1290*/  IADD3 R11, R26, 0x70, RZ ;  /* 0x000000701a0b7810 */ /* 0x000fe20007ffe0ff */
[----:B------:R3:W-:Y:S01]  /*12a0*/  STL [R1+0x28], R17 ;  /* 0x0000281101007387 */ /* 0x0007e20000100800 */
[----:B------:R-:W-:Y:S02]  /*12b0*/  LEA R10, R7, 0x80, 0x1 ;  /* 0x00000080070a7811 */ /* 0x000fe400078e08ff */
[----:B------:R-:W-:Y:S01]  /*12c0*/  SHF.R.S32.HI R7, RZ, 0x1f, R25 ;  /* 0x0000001fff077819 */ /* 0x000fe20000011419 */
[----:B------:R-:W-:Y:S01]  /*12d0*/  STL [R1+0x24], R16 ;  /* 0x0000241001007387 */ /* 0x000fe20000100800 */
[----:B------:R-:W-:-:S02]  /*12e0*/  SHF.R.S32.HI R5, RZ, 0x1f, R231 ;  /* 0x0000001fff057819 */ /* 0x000fc400000114e7 */
[C---:B------:R-:W-:Y:S01]  /*12f0*/  SEL R5, R15.reuse, 0xffffffe0, !P1 ;  /* 0xffffffe00f057807 */ /* 0x040fe20004800000 */
[----:B------:R-:W-:Y:S01]  /*1300*/  STL [R1+0x20], R14 ;  /* 0x0000200e01007387 */ /* 0x000fe20000100800 */
[----:B------:R-:W-:Y:S02]  /*1310*/  SEL R2, R15, 0xffffffe0, !P4 ;  /* 0xffffffe00f027807 */ /* 0x000fe40006000000 */
[----:B--2---:R-:W-:Y:S01]  /*1320*/  IADD3 R8, R26, 0x78, RZ ;  /* 0x000000781a087810 */ /* 0x004fe20007ffe0ff */
[----:B------:R-:W-:Y:S01]  /*1330*/  STL [R1+0x1c], R13 ;  /* 0x00001c0d01007387 */ /* 0x000fe20000100800 */
[----:B------:R-:W-:Y:S02]  /*1340*/  SHF.R.S32.HI R15, RZ, 0x1f, R24 ;  /* 0x0000001fff0f7819 */ /* 0x000fe40000011418 */
[----:B-1----:R-:W-:Y:S01]  /*1350*/  SHF.R.S32.HI R20, RZ, 0x1f, R20 ;  /* 0x0000001fff147819 */ /* 0x002fe20000011414 */
[----:B------:R-:W-:Y:S01]  /*1360*/  STL [R1+0x18], R12 ;  /* 0x0000180c01007387 */ /* 0x000fe20000100800 */
[----:B------:R-:W-:-:S03]  /*1370*/  LEA R189, R3, 0x100, 0x1 ;  /* 0x0000010003bd7811 */ /* 0x000fc600078e08ff */
[----:B------:R-:W-:Y:S01]  /*1380*/  STL [R1+0x14], R11 ;  /* 0x0000140b01007387 */ /* 0x000fe20000100800 */
[--C-:B------:R-:W-:Y:S01]  /*1390*/  IADD3 R192, R0, R189, R2.reuse ;  /* 0x000000bd00c07210 */ /* 0x100fe20007ffe002 */
[----:B------:R-:W-:Y:S02]  /*13a0*/  IMAD R195, R9, 0x800, R189 ;  /* 0x0000080009c37824 */ /* 0x000fe400078e02bd */
[----:B------:R1:W-:Y:S01]  /*13b0*/  STL [R1+0xa8], R7 ;  /* 0x0000a80701007387 */ /* 0x0003e20000100800 */
[----:B---3--:R-:W-:Y:S01]  /*13c0*/  SHF.R.S32.HI R17, RZ, 0x1f, R17 ;  /* 0x0000001fff117819 */ /* 0x008fe20000011411 */
[C---:B------:R-:W-:Y:S02]  /*13d0*/  IMAD.IADD R191, R189.reuse, 0x1, R2 ;  /* 0x00000001bdbf7824 */ /* 0x040fe400078e0202 */
[----:B------:R-:W-:Y:S01]  /*13e0*/  STL [R1+0x10], R8 ;  /* 0x0000100801007387 */ /* 0x000fe20000100800 */
[----:B------:R-:W-:Y:S02]  /*13f0*/  IMAD.IADD R196, R2, 0x1, R195 ;  /* 0x0000000102c47824 */ /* 0x000fe400078e02c3 */
[----:B------:R-:W-:Y:S01]  /*1400*/  IMAD R194, R4, 0x2, R189 ;  /* 0x0000000204c27824 */ /* 0x000fe200078e02bd */
[----:B------:R2:W-:Y:S01]  /*1410*/  STL [R1+0xa4], R15 ;  /* 0x0000a40f01007387 */ /* 0x0005e20000100800 */
[----:B------:R-:W-:-:S02]  /*1420*/  IMAD.IADD R190, R189, 0x1, R0 ;  /* 0x00000001bdbe7824 */ /* 0x000fc400078e0200 */
[C---:B------:R-:W-:Y:S01]  /*1430*/  IMAD.IADD R198, R0.reuse, 0x1, R195 ;  /* 0x0000000100c67824 */ /* 0x040fe200078e02c3 */
[----:B------:R-:W-:Y:S01]  /*1440*/  STL [R1+0x50], R10 ;  /* 0x0000500a01007387 */ /* 0x000fe20000100800 */
[----:B------:R-:W-:Y:S01]  /*1450*/  IMAD.IADD R197, R0, 0x1, R196 ;  /* 0x0000000100c57824 */ /* 0x000fe200078e02c4 */
[----:B-1----:R-:W-:-:S05]  /*1460*/  SHF.R.S32.HI R7, RZ, 0x1f, R23 ;  /* 0x0000001fff077819 */ /* 0x002fca0000011417 */
[----:B------:R1:W-:Y:S01]  /*1470*/  STL [R1+0xa0], R7 ;  /* 0x0000a00701007387 */ /* 0x0003e20000100800 */
[----:B--2---:R-:W-:-:S05]  /*1480*/  SHF.R.S32.HI R15, RZ, 0x1f, R22 ;  /* 0x0000001fff0f7819 */ /* 0x004fca0000011416 */
[----:B------:R2:W-:Y:S01]  /*1490*/  STL [R1+0x9c], R15 ;  /* 0x00009c0f01007387 */ /* 0x0005e20000100800 */
[----:B-1----:R-:W-:-:S05]  /*14a0*/  SHF.R.S32.HI R7, RZ, 0x1f, R21 ;  /* 0x0000001fff077819 */ /* 0x002fca0000011415 */
[----:B------:R1:W-:Y:S01]  /*14b0*/  STL [R1+0x98], R7 ;  /* 0x0000980701007387 */ /* 0x0003e20000100800 */
[----:B--2---:R-:W-:-:S03]  /*14c0*/  SHF.R.S32.HI R15, RZ, 0x1f, R19 ;  /* 0x0000001fff0f7819 */ /* 0x004fc60000011413 */
[----:B------:R-:W-:Y:S04]  /*14d0*/  STL [R1+0x94], R20 ;  /* 0x0000941401007387 */ /* 0x000fe80000100800 */
[----:B------:R2:W-:Y:S01]  /*14e0*/  STL [R1+0x90], R15 ;  /* 0x0000900f01007387 */ /* 0x0005e20000100800 */
[----:B-1----:R-:W-:-:S05]  /*14f0*/  SHF.R.S32.HI R7, RZ, 0x1f, R18 ;  /* 0x0000001fff077819 */ /* 0x002fca0000011412 */
[----:B------:R1:W-:Y:S01]  /*1500*/  STL [R1+0x8c], R7 ;  /* 0x00008c0701007387 */ /* 0x0003e20000100800 */
[----:B--2---:R-:W-:-:S03]  /*1510*/  SHF.R.S32.HI R15, RZ, 0x1f, R16 ;  /* 0x0000001fff0f7819 */ /* 0x004fc60000011410 */
[----:B------:R-:W-:Y:S04]  /*1520*/  STL [R1+0x88], R17 ;  /* 0x0000881101007387 */ /* 0x000fe80000100800 */
[----:B------:R-:W-:Y:S01]  /*1530*/  STL [R1+0x84], R15 ;  /* 0x0000840f01007387 */ /* 0x000fe20000100800 */
[----:B-1----:R-:W-:Y:S02]  /*1540*/  SHF.R.S32.HI R7, RZ, 0x1f, R14 ;  /* 0x0000001fff077819 */ /* 0x002fe4000001140e */
[----:B------:R-:W-:Y:S02]  /*1550*/  SHF.R.S32.HI R14, RZ, 0x1f, R13 ;  /* 0x0000001fff0e7819 */ /* 0x000fe4000001140d */
[----:B------:R-:W-:Y:S01]  /*1560*/  SHF.R.S32.HI R13, RZ, 0x1f, R12 ;  /* 0x0000001fff0d7819 */ /* 0x000fe2000001140c */
[----:B------:R1:W-:Y:S01]  /*1570*/  STL [R1+0x80], R7 ;  /* 0x0000800701007387 */ /* 0x0003e20000100800 */
[----:B------:R-:W-:-:S02]  /*1580*/  SHF.R.S32.HI R12, RZ, 0x1f, R11 ;  /* 0x0000001fff0c7819 */ /* 0x000fc4000001140b */
[----:B------:R-:W-:Y:S01]  /*1590*/  SHF.R.S32.HI R11, RZ, 0x1f, R8 ;  /* 0x0000001fff0b7819 */ /* 0x000fe20000011408 */
[C---:B------:R-:W-:Y:S01]  /*15a0*/  IMAD.IADD R8, R10.reuse, 0x1, R5 ;  /* 0x000000010a087824 */ /* 0x040fe200078e0205 */
[----:B------:R-:W-:Y:S04]  /*15b0*/  STL [R1+0x7c], R14 ;  /* 0x00007c0e01007387 */ /* 0x000fe80000100800 */
[----:B------:R-:W-:Y:S04]  /*15c0*/  STL [R1+0x78], R13 ;  /* 0x0000780d01007387 */ /* 0x000fe80000100800 */
[----:B------:R-:W-:Y:S04]  /*15d0*/  STL [R1+0x74], R12 ;  /* 0x0000740c01007387 */ /* 0x000fe80000100800 */
[----:B------:R-:W-:Y:S04]  /*15e0*/  STL [R1+0x70], R11 ;  /* 0x0000700b01007387 */ /* 0x000fe80000100800 */
[----:B------:R2:W-:Y:S01]  /*15f0*/  STL [R1+0x5c], R8 ;  /* 0x00005c0801007387 */ /* 0x0005e20000100800 */
[----:B-1----:R-:W-:-:S02]  /*1600*/  IADD3 R7, R10, -0x10, RZ ;  /* 0xfffffff00a077810 */ /* 0x002fc40007ffe0ff */
[C---:B------:R-:W-:Y:S01]  /*1610*/  @P0 IADD3 R7, R10.reuse, 0x10, RZ ;  /* 0x000000100a070810 */ /* 0x040fe20007ffe0ff */
[----:B------:R-:W-:-:S04]  /*1620*/  IMAD.IADD R10, R10, 0x1, R6 ;  /* 0x000000010a0a7824 */ /* 0x000fc800078e0206 */
[--C-:B------:R-:W-:Y:S01]  /*1630*/  IMAD.IADD R3, R5, 0x1, R7.reuse ;  /* 0x0000000105037824 */ /* 0x100fe200078e0207 */
[----:B------:R1:W-:Y:S01]  /*1640*/  STL [R1+0x6c], R10 ;  /* 0x00006c0a01007387 */ /* 0x0003e20000100800 */
[----:B------:R-:W-:Y:S02]  /*1650*/  IMAD.IADD R5, R6, 0x1, R7 ;  /* 0x0000000106057824 */ /* 0x000fe400078e0207 */
[--C-:B------:R-:W-:Y:S01]  /*1660*/  IMAD.IADD R2, R3, 0x1, R6.reuse ;  /* 0x0000000103027824 */ /* 0x100fe200078e0206 */
[----:B------:R1:W-:Y:S01]  /*1670*/  STL [R1+0x54], R7 ;  /* 0x0000540701007387 */ /* 0x0003e20000100800 */
[----:B--2---:R-:W-:-:S05]  /*1680*/  IMAD.IADD R8, R8, 0x1, R6 ;  /* 0x0000000108087824 */ /* 0x004fca00078e0206 */
[----:B------:R1:W-:Y:S04]  /*1690*/  STL [R1+0x68], R8 ;  /* 0x0000680801007387 */ /* 0x0003e80000100800 */
[----:B------:R1:W-:Y:S04]  /*16a0*/  STL [R1+0x64], R5 ;  /* 0x0000640501007387 */ /* 0x0003e80000100800 */
[----:B------:R1:W-:Y:S04]  /*16b0*/  STL [R1+0x58], R3 ;  /* 0x0000580301007387 */ /* 0x0003e80000100800 */
[----:B------:R1:W-:Y:S02]  /*16c0*/  STL [R1+0x60], R2 ;  /* 0x0000600201007387 */ /* 0x0003e40000100800 */
.L_x_275:
[----:B-1----:R-:W-:-:S04]  /*16d0*/  IMAD.MOV.U32 R8, RZ, RZ, 0x4 ;  /* 0x00000004ff087424 */ /* 0x002fc800078e00ff */
[----:B------:R-:W-:-:S05]  /*16e0*/  IMAD.WIDE R2, R247, R8, c[0x0][0x588] ;  /* 0x00016200f7027625 */ /* 0x000fca00078e0208 */
[----:B------:R-:W2:Y:S01]  /*16f0*/  LDG.E R251, [R2.64] ;  /* 0x0000000802fb7981 */ /* 0x000ea2000c1e1900 */
[----:B------:R-:W-:Y:S01]  /*1700*/  ISETP.NE.U32.AND P4, PT, RZ, c[0x0][0x370], PT ;  /* 0x0000dc00ff007a0c */ /* 0x000fe20003f85070 */
[----:B------:R-:W-:Y:S01]  /*1710*/  IMAD.MOV.U32 R237, RZ, RZ, RZ ;  /* 0x000000ffffed7224 */ /* 0x000fe200078e00ff */
[----:B------:R-:W-:Y:S01]  /*1720*/  ISETP.NE.U32.AND P2, PT, RZ, c[0x0][0x360], PT ;  /* 0x0000d800ff007a0c */ /* 0x000fe20003f45070 */
[----:B------:R-:W-:Y:S01]  /*1730*/  IMAD.MOV.U32 R11, RZ, RZ, RZ ;  /* 0x000000ffff0b7224 */ /* 0x000fe200078e00ff */
[----:B------:R-:W-:Y:S02]  /*1740*/  ISETP.NE.AND.EX P4, PT, RZ, c[0x0][0x374], PT, P4 ;  /* 0x0000dd00ff007a0c */ /* 0x000fe40003f85340 */
[----:B------:R-:W-:Y:S02]  /*1750*/  ISETP.NE.AND.EX P2, PT, RZ, c[0x0][0x364], PT, P2 ;  /* 0x0000d900ff007a0c */ /* 0x000fe40003f45320 */
[----:B------:R-:W-:-:S04]  /*1760*/  ISETP.NE.U32.AND P3, PT, RZ, c[0x0][0x348], PT ;  /* 0x0000d200ff007a0c */ /* 0x000fc80003f65070 */
[----:B------:R-:W-:Y:S02]  /*1770*/  ISETP.NE.AND.EX P3, PT, RZ, c[0x0][0x34c], PT, P3 ;  /* 0x0000d300ff007a0c */ /* 0x000fe40003f65330 */
[----:B--2---:R-:W-:Y:S01]  /*1780*/  SHF.R.S32.HI R13, RZ, 0x1f, R251 ;  /* 0x0000001fff0d7819 */ /* 0x004fe200000114fb */
[C---:B------:R-:W-:Y:S02]  /*1790*/  IMAD.SHL.U32 R252, R251.reuse, 0x4, RZ ;  /* 0x00000004fbfc7824 */ /* 0x040fe400078e00ff */
[C---:B------:R-:W-:Y:S02]  /*17a0*/  @P4 LEA R6, P1, R251.reuse, c[0x0][0x370], 0x2 ;  /* 0x0000dc00fb064a11 */ /* 0x040fe400078210ff */
[C-C-:B------:R-:W-:Y:S01]  /*17b0*/  SHF.L.U64.HI R14, R251.reuse, 0x2, R13.reuse ;  /* 0x00000002fb0e7819 */ /* 0x140fe2000001020d */
[----:B------:R1:W-:Y:S01]  /*17c0*/  STL [R1+0xc], R13 ;  /* 0x00000c0d01007387 */ /* 0x0003e20000100800 */
[----:B------:R-:W-:Y:S02]  /*17d0*/  @P4 LEA.HI.X R7, R251, c[0x0][0x374], R13, 0x2, P1 ;  /* 0x0000dd00fb074a11 */ /* 0x000fe400008f140d */
[C---:B------:R-:W-:Y:S01]  /*17e0*/  @P2 IADD3 R4, P0, R252.reuse, c[0x0][0x360], RZ ;  /* 0x0000d800fc042a10 */ /* 0x040fe20007f1e0ff */
[----:B------:R1:W-:Y:S01]  /*17f0*/  STL [R1], R14 ;  /* 0x0000000e01007387 */ /* 0x0003e20000100800 */
[----:B------:R-:W-:-:S02]  /*1800*/  IADD3 R2, P1, R252, c[0x0][0x348], RZ ;  /* 0x0000d200fc027a10 */ /* 0x000fc40007f3e0ff */
[C---:B------:R-:W-:Y:S01]  /*1810*/  @P2 IADD3.X R5, R14.reuse, c[0x0][0x364], RZ, P0, !PT ;  /* 0x0000d9000e052a10 */ /* 0x040fe200007fe4ff */
[----:B------:R1:W5:Y:S01]  /*1820*/  @P4 LDG.E R237, [R6.64] ;  /* 0x0000000806ed4981 */ /* 0x000362000c1e1900 */
[----:B------:R-:W-:-:S03]  /*1830*/  IADD3.X R3, R14, c[0x0][0x34c], RZ, P1, !PT ;  /* 0x0000d3000e037a10 */ /* 0x000fc60000ffe4ff */
[----:B------:R1:W5:Y:S04]  /*1840*/  @P2 LDG.E R12, [R4.64] ;  /* 0x00000008040c2981 */ /* 0x000368000c1e1900 */
[----:B------:R1:W5:Y:S01]  /*1850*/  @P3 LDG.E R11, [R2.64] ;  /* 0x00000008020b3981 */ /* 0x000362000c1e1900 */
[----:B------:R-:W-:Y:S01]  /*1860*/  YIELD ;  /* 0x0000000000007946 */ /* 0x000fe20003800000 */
[----:B------:R-:W-:Y:S05]  /*1870*/  @P2 BRA `(.L_x_176) ;  /* 0x0000005000002947 */ /* 0x000fea0003800000 */
[----:B-----5:R-:W-:Y:S01]  /*1880*/  MOV R12, c[0x0][0x168] ;  /* 0x00005a00000c7a02 */ /* 0x020fe20000000f00 */
[----:B------:R-:W-:Y:S05]  /*1890*/  @!P3 BRA `(.L_x_176) ;  /* 0x000000300000b947 */ /* 0x000fea0003800000 */
[----:B------:R2:W3:Y:S04]  /*18a0*/  LDG.E R0, [R2.64] ;  /* 0x0000000802007981 */ /* 0x0004e8000c1e1900 */
[----:B-12---:R-:W3:Y:S02]  /*18b0*/  LDG.E R2, [R2.64+0x4] ;  /* 0x0000040802027981 */ /* 0x006ee4000c1e1900 */
[----:B---3--:R-:W-:-:S02]  /*18c0*/  IADD3 R12, -R0, R2, RZ ;  /* 0x00000002000c7210 */ /* 0x008fc40007ffe1ff */
.L_x_176:
[----:B------:R-:W-:-:S04]  /*18d0*/  ISETP.NE.U32.AND P0, PT, RZ, c[0x0][0x368], PT ;  /* 0x0000da00ff007a0c */ /* 0x000fc80003f05070 */
[----:B------:R-:W-:-:S13]  /*18e0*/  ISETP.NE.AND.EX P0, PT, RZ, c[0x0][0x36c], PT, P0 ;  /* 0x0000db00ff007a0c */ /* 0x000fda0003f05300 */
[----:B------:R-:W-:Y:S05]  /*18f0*/  @!P0 BRA `(.L_x_177) ;  /* 0x0000004000008947 */ /* 0x000fea0003800000 */
[----:B-1----:R-:W-:-:S04]  /*1900*/  IADD3 R2, P0, R252, c[0x0][0x368], RZ ;  /* 0x0000da00fc027a10 */ /* 0x002fc80007f1e0ff */
[----:B------:R-:W-:-:S05]  /*1910*/  IADD3.X R3, R14, c[0x0][0x36c], RZ, P0, !PT ;  /* 0x0000db000e037a10 */ /* 0x000fca00007fe4ff */
[----:B------:R1:W5:Y:S01]  /*1920*/  LDG.E R0, [R2.64] ;  /* 0x0000000802007981 */ /* 0x000362000c1e1900 */
[----:B------:R-:W-:Y:S05]  /*1930*/  BRA `(.L_x_178) ;  /* 0x0000008000007947 */ /* 0x000fea0003800000 */
.L_x_177:
[----:B------:R-:W-:Y:S01]  /*1940*/  ISETP.NE.U32.AND P0, PT, RZ, c[0x0][0x350], PT ;  /* 0x0000d400ff007a0c */ /* 0x000fe20003f05070 */
[----:B------:R-:W-:-:S03]  /*1950*/  IMAD.U32 R0, RZ, RZ, UR5 ;  /* 0x00000005ff007e24 */ /* 0x000fc6000f8e00ff */
[----:B------:R-:W-:-:S13]  /*1960*/  ISETP.NE.AND.EX P0, PT, RZ, c[0x0][0x354], PT, P0 ;  /* 0x0000d500ff007a0c */ /* 0x000fda0003f05300 */
[----:B------:R-:W-:Y:S05]  /*1970*/  @!P0 BRA `(.L_x_178) ;  /* 0x0000004000008947 */ /* 0x000fea0003800000 */
[----:B-1----:R-:W-:-:S05]  /*1980*/  IMAD.WIDE R2, R251, R8, c[0x0][0x350] ;  /* 0x0000d400fb027625 */ /* 0x002fca00078e0208 */
[----:B------:R-:W2:Y:S04]  /*1990*/  LDG.E R4, [R2.64] ;  /* 0x0000000802047981 */ /* 0x000ea8000c1e1900 */
[----:B------:R-:W2:Y:S02]  /*19a0*/  LDG.E R0, [R2.64+0x4] ;  /* 0x0000040802007981 */ /* 0x000ea4000c1e1900 */
[----:B--2---:R-:W-:-:S05]  /*19b0*/  IADD3 R0, -R4, R0, RZ ;  /* 0x0000000004007210 */ /* 0x004fca0007ffe1ff */
.L_x_178:
[----:B-----5:R-:W-:Y:S01]  /*19c0*/  IMAD.IADD R21, R0, 0x1, -R237 ;  /* 0x0000000100157824 */ /* 0x020fe200078e0aed */
[C---:B------:R-:W-:Y:S01]  /*19d0*/  LOP3.LUT R0, R246.reuse, 0xff000000, RZ, 0xc0, !PT ;  /* 0xff000000f6007812 */ /* 0x040fe200078ec0ff */
[----:B-1----:R-:W-:Y:S01]  /*19e0*/  IMAD.MOV.U32 R2, RZ, RZ, RZ ;  /* 0x000000ffff027224 */ /* 0x002fe200078e00ff */
[----:B------:R-:W-:Y:S01]  /*19f0*/  LOP3.LUT R4, R246, 0xff0000, RZ, 0xc0, !PT ;  /* 0x00ff0000f6047812 */ /* 0x000fe200078ec0ff */
[----:B------:R-:W-:Y:S01]  /*1a00*/  BSSY B0, `(.L_x_179) ;  /* 0x000002c000007945 */ /* 0x000fe20003800000 */
[----:B------:R-:W-:-:S02]  /*1a10*/  SHF.R.U32.HI R0, RZ, 0x8, R0 ;  /* 0x00000008ff007819 */ /* 0x000fc40000011600 */
[C---:B------:R-:W-:Y:S02]  /*1a20*/  IADD3 R3, R21.reuse, 0x6f, RZ ;  /* 0x0000006f15037810 */ /* 0x040fe40007ffe0ff */
[----:B------:R-:W-:Y:S02]  /*1a30*/  LEA.HI R0, R4, R0, RZ, 0x10 ;  /* 0x0000000004007211 */ /* 0x000fe400078f80ff */
[----:B------:R-:W-:Y:S01]  /*1a40*/  ISETP.GE.AND P0, PT, R21, 0x1, PT ;  /* 0x000000011500780c */ /* 0x000fe20003f06270 */
[----:B------:R-:W-:Y:S01]  /*1a50*/  IMAD.HI R2, R3, -0x6db6db6d, R2 ;  /* 0x9249249303027827 */ /* 0x000fe200078e0202 */
[----:B------:R-:W-:Y:S02]  /*1a60*/  LOP3.LUT R15, R0, 0xff, RZ, 0xc0, !PT ;  /* 0x000000ff000f7812 */ /* 0x000fe400078ec0ff */
[----:B------:R-:W-:Y:S02]  /*1a70*/  SHF.R.U32.HI R5, RZ, 0x10, R0 ;  /* 0x00000010ff057819 */ /* 0x000fe40000011600 */
[----:B------:R-:W-:Y:S01]  /*1a80*/  SHF.R.U32.HI R3, RZ, 0x1f, R2 ;  /* 0x0000001fff037819 */ /* 0x000fe20000011602 */
[----:B------:R1:W-:Y:S03]  /*1a90*/  STL [R1+0x8], R15 ;  /* 0x0000080f01007387 */ /* 0x0003e60000100800 */
[----:B------:R-:W-:Y:S01]  /*1aa0*/  LEA.HI.SX32 R10, R2, R3, 0x1a ;  /* 0x00000003020a7211 */ /* 0x000fe200078fd2ff */
[----:B------:R1:W-:Y:S01]  /*1ab0*/  STL [R1+0x4], R5 ;  /* 0x0000040501007387 */ /* 0x0003e20000100800 */
[----:B------:R-:W-:Y:S01]  /*1ac0*/  IMAD.MOV.U32 R2, RZ, RZ, RZ ;  /* 0x000000ffff027224 */ /* 0x000fe200078e00ff */
[----:B------:R-:W-:Y:S05]  /*1ad0*/  @!P0 BRA `(.L_x_180) ;  /* 0x000001e000008947 */ /* 0x000fea0003800000 */
[----:B------:R-:W-:Y:S01]  /*1ae0*/  ISETP.NE.AND P0, PT, R5, RZ, PT ;  /* 0x000000ff0500720c */ /* 0x000fe20003f05270 */
[----:B------:R-:W-:-:S03]  /*1af0*/  IMAD.MOV.U32 R4, RZ, RZ, RZ ;  /* 0x000000ffff047224 */ /* 0x000fc600078e00ff */
[----:B------:R-:W-:-:S04]  /*1b00*/  SEL R0, R5, c[0x0][0x338], P0 ;  /* 0x0000ce0005007a07 */ /* 0x000fc80000000000 */
[----:B------:R-:W-:Y:S02]  /*1b10*/  IABS R3, R0 ;  /* 0x0000000000037213 */ /* 0x000fe40000000000 */
[----:B------:R-:W-:Y:S02]  /*1b20*/  IADD3 R6, R10, -0x1, R0 ;  /* 0xffffffff0a067810 */ /* 0x000fe40007ffe000 */
[----:B------:R-:W2:Y:S02]  /*1b30*/  I2F.RP R2, R3 ;  /* 0x0000000300027306 */ /* 0x000ea40000209400 */
[----:B------:R-:W-:-:S06]  /*1b40*/  IABS R9, R6 ;  /* 0x0000000600097213 */ /* 0x000fcc0000000000 */
[----:B--2---:R-:W2:Y:S02]  /*1b50*/  MUFU.RCP R2, R2 ;  /* 0x0000000200027308 */ /* 0x004ea40000001000 */
[----:B--2---:R-:W-:-:S06]  /*1b60*/  IADD3 R2, R2, 0xffffffe, RZ ;  /* 0x0ffffffe02027810 */ /* 0x004fcc0007ffe0ff */
[----:B-1----:R-:W1:Y:S02]  /*1b70*/  F2I.FTZ.U32.TRUNC.NTZ R5, R2 ;  /* 0x0000000200057305 */ /* 0x002e64000021f000 */
[----:B-1----:R-:W-:-:S04]  /*1b80*/  IMAD.MOV R2, RZ, RZ, -R5 ;  /* 0x000000ffff027224 */ /* 0x002fc800078e0a05 */
        /* <DEDUP_REMOVED lines=13> */
[----:B------:R-:W-:Y:S02]  /*1c60*/  ISETP.GE.U32.AND P2, PT, R4, R3, PT ;  /* 0x000000030400720c */ /* 0x000fe40003f46070 */
[----:B------:R-:W-:-:S04]  /*1c70*/  LOP3.LUT R3, R6, R0, RZ, 0x3c, !PT ;  /* 0x0000000006037212 */ /* 0x000fc800078e3cff */
[----:B------:R-:W-:-:S07]  /*1c80*/  ISETP.GE.AND P0, PT, R3, RZ, PT ;  /* 0x000000ff0300720c */ /* 0x000fce0003f06270 */
[----:B------:R-:W-:-:S06]  /*1c90*/  @P2 IADD3 R2, R2, 0x1, RZ ;  /* 0x0000000102022810 */ /* 0x000fcc0007ffe0ff */
[----:B------:R-:W-:Y:S01]  /*1ca0*/  @!P0 IMAD.MOV R2, RZ, RZ, -R2 ;  /* 0x000000ffff028224 */ /* 0x000fe200078e0a02 */
[----:B------:R-:W-:Y:S02]  /*1cb0*/  @!P1 LOP3.LUT R2, RZ, R0, RZ, 0x33, !PT ;  /* 0x00000000ff029212 */ /* 0x000fe400078e33ff */
.L_x_180:
[----:B------:R-:W-:Y:S05]  /*1cc0*/  BSYNC B0 ;  /* 0x0000000000007941 */ /* 0x000fea0003800000 */
.L_x_179:
[----:B------:R-:W-:Y:S01]  /*1cd0*/  IMAD R236, R15, R2, RZ ;  /* 0x000000020fec7224 */ /* 0x000fe200078e02ff */
[----:B------:R-:W-:Y:S01]  /*1ce0*/  PRMT R0, RZ, 0x7610, R0 ;  /* 0x00007610ff007816 */ /* 0x000fe20000000000 */
[----:B------:R-:W-:Y:S01]  /*1cf0*/  CS2R R22, SRZ ;  /* 0x0000000000167805 */ /* 0x000fe2000001ff00 */
[----:B------:R-:W-:Y:S01]  /*1d00*/  CS2R R26, SRZ ;  /* 0x00000000001a7805 */ /* 0x000fe2000001ff00 */
[----:B------:R-:W-:Y:S01]  /*1d10*/  IMAD.IADD R2, R236, 0x1, R2 ;  /* 0x00000001ec027824 */ /* 0x000fe200078e0202 */
[----:B------:R-:W-:Y:S01]  /*1d20*/  CS2R R24, SRZ ;  /* 0x0000000000187805 */ /* 0x000fe2000001ff00 */
        /* <DEDUP_REMOVED lines=33> */
[----:B------:R-:W-:-:S04]  /*1f40*/  ISETP.NE.U32.AND P1, PT, RZ, c[0x0][0x340], PT ;  /* 0x0000d000ff007a0c */ /* 0x000fc80003f25070 */
[----:B------:R-:W-:-:S13]  /*1f50*/  ISETP.NE.AND.EX P1, PT, RZ, c[0x0][0x344], PT, P1 ;  /* 0x0000d100ff007a0c */ /* 0x000fda0003f25310 */
[----:B------:R-:W-:-:S04]  /*1f60*/  @P1 IADD3 R2, P0, R252, c[0x0][0x340], RZ ;  /* 0x0000d000fc021a10 */ /* 0x000fc80007f1e0ff */
[----:B------:R-:W-:-:S05]  /*1f70*/  @P1 IADD3.X R3, R14, c[0x0][0x344], RZ, P0, !PT ;  /* 0x0000d1000e031a10 */ /* 0x000fca00007fe4ff */
[----:B------:R2:W3:Y:S01]  /*1f80*/  @P1 LDG.E R0, [R2.64] ;  /* 0x0000000802001981 */ /* 0x0004e2000c1e1900 */
[----:B------:R-:W-:Y:S01]  /*1f90*/  IMAD.MOV.U32 R146, RZ, RZ, 0x70 ;  /* 0x00000070ff927424 */ /* 0x000fe200078e00ff */
[----:B------:R-:W-:Y:S01]  /*1fa0*/  WARPSYNC 0xffffffff ;  /* 0xffffffff00007948 */ /* 0x000fe20003800000 */
[----:B------:R-:W-:Y:S01]  /*1fb0*/  IMAD R36, R233, 0x20, R234 ;  /* 0x00000020e9247824 */ /* 0x000fe200078e02ea */
[----:B------:R-:W-:Y:S01]  /*1fc0*/  BAR.SYNC.DEFER_BLOCKING 0x0 ;  /* 0x0000000000007b1d */ /* 0x000fe20000010000 */
[----:B------:R-:W-:Y:S02]  /*1fd0*/  IMAD R146, R214, R146, -0x70 ;  /* 0xffffff90d6927424 */ /* 0x000fe400078e0292 */
[----:B------:R-:W-:Y:S02]  /*1fe0*/  IMAD.MOV.U32 R205, RZ, RZ, RZ ;  /* 0x000000ffffcd7224 */ /* 0x000fe400078e00ff */
[----:B--2---:R-:W-:-:S05]  /*1ff0*/  IMAD.MOV.U32 R2, RZ, RZ, c[0x0][0x2b8] ;  /* 0x0000ae00ff027624 */ /* 0x004fca00078e00ff */
[----:B------:R-:W-:Y:S01]  /*2000*/  ISETP.NE.AND P0, PT, R2, 0x1, PT ;  /* 0x000000010200780c */ /* 0x000fe20003f05270 */
[----:B------:R-:W-:-:S04]  /*2010*/  IMAD.IADD R2, R36, 0x1, R146 ;  /* 0x0000000124027824 */ /* 0x000fc800078e0292 */
[C---:B------:R-:W-:Y:S01]  /*2020*/  IMAD.IADD R9, R2.reuse, 0x1, R237 ;  /* 0x0000000102097824 */ /* 0x040fe200078e02ed */
[----:B------:R-:W-:-:S03]  /*2030*/  ISETP.GE.AND P2, PT, R2, R21, PT ;  /* 0x000000150200720c */ /* 0x000fc60003f46270 */
[----:B------:R-:W-:Y:S01]  /*2040*/  IMAD.MOV.U32 R8, RZ, RZ, R9 ;  /* 0x000000ffff087224 */ /* 0x000fe200078e0009 */
[----:B------:R-:W-:-:S03]  /*2050*/  ISETP.GT.OR P2, PT, R36, 0x6f, P2 ;  /* 0x0000006f2400780c */ /* 0x000fc60001744670 */
[----:B------:R-:W-:-:S05]  /*2060*/  @P0 IMAD.HI.U32 R3, R9, c[0x0][0x2bc], RZ ;  /* 0x0000af0009030a27 */ /* 0x000fca00078e00ff */
[----:B------:R-:W-:Y:S01]  /*2070*/  @P0 SHF.R.U32.HI R8, RZ, c[0x0][0x2c0], R3 ;  /* 0x0000b000ff080a19 */ /* 0x000fe20000011603 */
[----:B------:R-:W-:Y:S01]  /*2080*/  IMAD.MOV.U32 R4, RZ, RZ, c[0x0][0x2c4] ;  /* 0x0000b100ff047624 */ /* 0x000fe200078e00ff */
[----:B------:R-:W-:Y:S01]  /*2090*/  LOP3.LUT R22, R246, 0xffff, RZ, 0xc0, !PT ;  /* 0x0000fffff6167812 */ /* 0x000fe200078ec0ff */
[----:B-1----:R-:W-:Y:S02]  /*20a0*/  IMAD R5, R245, 0x80, R36 ;  /* 0x00000080f5057824 */ /* 0x002fe400078e0224 */
[----:B------:R-:W-:-:S04]  /*20b0*/  @!P1 IMAD.MOV.U32 R0, RZ, RZ, R251 ;  /* 0x000000ffff009224 */ /* 0x000fc800078e00fb */
[----:B---3--:R-:W-:Y:S01]  /*20c0*/  IMAD.WIDE.U32 R240, R0, c[0x0][0x2b0], RZ ;  /* 0x0000ac0000f07a25 */ /* 0x008fe200078e00ff */
[----:B------:R-:W-:-:S05]  /*20d0*/  SHF.R.S32.HI R2, RZ, 0x1f, R0 ;  /* 0x0000001fff027819 */ /* 0x000fca0000011400 */
[----:B------:R-:W-:-:S04]  /*20e0*/  IMAD R2, R2, c[0x0][0x2b0], RZ ;  /* 0x0000ac0002027a24 */ /* 0x000fc800078e02ff */
[----:B------:R-:W-:Y:S01]  /*20f0*/  IMAD R2, R0, c[0x0][0x2b4], R2 ;  /* 0x0000ad0000027a24 */ /* 0x000fe200078e0202 */
[----:B------:R-:W-:-:S03]  /*2100*/  @!P2 IADD3 R0, P1, R8, R240, RZ ;  /* 0x000000f00800a210 */ /* 0x000fc60007f3e0ff */
[----:B------:R-:W-:Y:S01]  /*2110*/  IMAD.IADD R249, R241, 0x1, R2 ;  /* 0x00000001f1f97824 */ /* 0x000fe200078e0202 */
[----:B------:R-:W-:-:S04]  /*2120*/  @!P2 LEA R2, P0, R0, c[0x0][0x2a0], 0x2 ;  /* 0x0000a8000002aa11 */ /* 0x000fc800078010ff */
[----:B------:R-:W-:-:S04]  /*2130*/  @!P2 LEA.HI.X.SX32 R3, R8, R249, 0x1, P1 ;  /* 0x000000f90803a211 */ /* 0x000fc800008f0eff */
[----:B------:R-:W-:-:S05]  /*2140*/  @!P2 LEA.HI.X R3, R0, c[0x0][0x2a4], R3, 0x2, P0 ;  /* 0x0000a9000003aa11 */ /* 0x000fca00000f1403 */
[----:B------:R1:W2:Y:S01]  /*2150*/  @!P2 LDG.E R205, [R2.64] ;  /* 0x0000000802cda981 */ /* 0x0002a2000c1e1900 */
[----:B------:R-:W-:Y:S01]  /*2160*/  SHF.R.S32.HI R0, RZ, 0x1f, R11 ;  /* 0x0000001fff007819 */ /* 0x000fe2000001140b */
[----:B------:R-:W-:Y:S01]  /*2170*/  IMAD.WIDE.U32 R238, R22, c[0x0][0x1e8], RZ ;  /* 0x00007a0016ee7a25 */ /* 0x000fe200078e00ff */
[----:B------:R-:W-:Y:S01]  /*2180*/  ISETP.NE.AND P0, PT, R4, 0x1, PT ;  /* 0x000000010400780c */ /* 0x000fe20003f05270 */
[----:B------:R-:W-:Y:S01]  /*2190*/  BSSY B0, `(.L_x_182) ;  /* 0x00000f0000007945 */ /* 0x000fe20003800000 */
[----:B------:R-:W-:Y:S01]  /*21a0*/  SEL R6, R13, RZ, !P3 ;  /* 0x000000ff0d067207 */ /* 0x000fe20005800000 */
[----:B------:R-:W-:Y:S01]  /*21b0*/  IMAD R0, R0, c[0x0][0x178], RZ ;  /* 0x00005e0000007a24 */ /* 0x000fe200078e02ff */
[----:B------:R-:W-:Y:S01]  /*21c0*/  SEL R4, R251, RZ, !P3 ;  /* 0x000000fffb047207 */ /* 0x000fe20005800000 */
[----:B------:R-:W-:Y:S01]  /*21d0*/  IMAD R248, R22, c[0x0][0x1ec], R239 ;  /* 0x00007b0016f87a24 */ /* 0x000fe200078e02ef */
[----:B------:R-:W-:Y:S01]  /*21e0*/  SHF.R.S32.HI R24, RZ, 0x1f, R231 ;  /* 0x0000001fff187819 */ /* 0x000fe200000114e7 */
[----:B------:R-:W-:Y:S01]  /*21f0*/  IMAD R0, R11, c[0x0][0x17c], R0 ;  /* 0x00005f000b007a24 */ /* 0x000fe200078e0200 */
[----:B------:R-:W-:Y:S01]  /*2200*/  SHF.R.S32.HI R23, RZ, 0x1f, R235 ;  /* 0x0000001fff177819 */ /* 0x000fe200000114eb */
[----:B------:R-:W-:Y:S01]  /*2210*/  IMAD R6, R6, c[0x0][0x1c0], RZ ;  /* 0x0000700006067a24 */ /* 0x000fe200078e02ff */
[----:B------:R-:W-:Y:S01]  /*2220*/  ISETP.GE.AND P3, PT, R231, c[0x0][0x198], PT ;  /* 0x00006600e7007a0c */ /* 0x000fe20003f66270 */
[----:B------:R-:W-:Y:S01]  /*2230*/  IMAD.WIDE.U32 R242, R22, c[0x0][0x210], RZ ;  /* 0x0000840016f27a25 */ /* 0x000fe200078e00ff */
[----:B------:R-:W-:-:S02]  /*2240*/  ISETP.GE.AND P2, PT, R235, c[0x0][0x198], PT ;  /* 0x00006600eb007a0c */ /* 0x000fc40003f46270 */
[----:B------:R-:W-:Y:S01]  /*2250*/  IADD3 R145, R214, -0x1, RZ ;  /* 0xffffffffd6917810 */ /* 0x000fe20007ffe0ff */
[----:B------:R-:W-:Y:S01]  /*2260*/  @P0 IMAD.HI.U32 R7, R5, c[0x0][0x2c8], RZ ;  /* 0x0000b20005070a27 */ /* 0x000fe200078e00ff */
[----:B------:R-:W-:Y:S02]  /*2270*/  SHF.L.U64.HI R203, R231, 0x1, R24 ;  /* 0x00000001e7cb7819 */ /* 0x000fe40000010218 */
[----:B------:R-:W-:Y:S01]  /*2280*/  SHF.L.U64.HI R204, R235, 0x1, R23 ;  /* 0x00000001ebcc7819 */ /* 0x000fe20000010217 */
[----:B------:R-:W-:Y:S02]  /*2290*/  IMAD R6, R4, c[0x0][0x1c4], R6 ;  /* 0x0000710004067a24 */ /* 0x000fe400078e0206 */
[----:B------:R-:W-:Y:S02]  /*22a0*/  IMAD R144, R145, -0x70, R21 ;  /* 0xffffff9091907824 */ /* 0x000fe400078e0215 */
[----:B-1----:R-:W-:-:S04]  /*22b0*/  IMAD.WIDE.U32 R2, R11, c[0x0][0x178], RZ ;  /* 0x00005e000b027a25 */ /* 0x002fc800078e00ff */
[----:B------:R-:W-:Y:S02]  /*22c0*/  IMAD.IADD R3, R3, 0x1, R0 ;  /* 0x0000000103037824 */ /* 0x000fe400078e0200 */
[----:B------:R-:W-:Y:S01]  /*22d0*/  IMAD.MOV.U32 R0, RZ, RZ, R5 ;  /* 0x000000ffff007224 */ /* 0x000fe200078e0005 */
[----:B------:R-:W-:Y:S01]  /*22e0*/  @P0 SHF.R.U32.HI R0, RZ, c[0x0][0x2cc], R7 ;  /* 0x0000b300ff000a19 */ /* 0x000fe20000011607 */
[----:B------:R-:W-:-:S03]  /*22f0*/  IMAD.WIDE.U32 R2, R22, c[0x0][0x1b8], R2 ;  /* 0x00006e0016027a25 */ /* 0x000fc600078e0002 */
[----:B------:R-:W-:Y:S01]  /*2300*/  SHF.R.S32.HI R7, RZ, 0x1f, R0 ;  /* 0x0000001fff077819 */ /* 0x000fe20000011400 */
[C---:B------:R-:W-:Y:S02]  /*2310*/  IMAD R3, R22.reuse, c[0x0][0x1bc], R3 ;  /* 0x00006f0016037a24 */ /* 0x040fe400078e0203 */
[----:B------:R-:W-:Y:S02]  /*2320*/  IMAD R250, R22, c[0x0][0x214], R243 ;  /* 0x0000850016fa7a24 */ /* 0x000fe400078e02f3 */
[----:B------:R-:W-:-:S04]  /*2330*/  IMAD.WIDE.U32 R2, R4, c[0x0][0x1c0], R2 ;  /* 0x0000700004027a25 */ /* 0x000fc800078e0002 */
[----:B------:R-:W-:Y:S02]  /*2340*/  IMAD.MOV R4, RZ, RZ, -R0 ;  /* 0x000000ffff047224 */ /* 0x000fe400078e0a00 */
[----:B------:R-:W-:Y:S02]  /*2350*/  IMAD.IADD R3, R3, 0x1, R6 ;  /* 0x0000000103037824 */ /* 0x000fe400078e0206 */
[----:B------:R-:W-:Y:S02]  /*2360*/  IMAD R4, R4, c[0x0][0x2c4], R5 ;  /* 0x0000b10004047a24 */ /* 0x000fe400078e0205 */
[----:B------:R-:W-:Y:S02]  /*2370*/  IMAD R5, R7, c[0x0][0x1b0], RZ ;  /* 0x00006c0007057a24 */ /* 0x000fe400078e02ff */
[----:B------:R-:W-:-:S04]  /*2380*/  IMAD.WIDE.U32 R2, R0, c[0x0][0x1b0], R2 ;  /* 0x00006c0000027a25 */ /* 0x000fc800078e0002 */
[----:B------:R-:W-:Y:S01]  /*2390*/  IMAD R6, R0, c[0x0][0x1b4], R5 ;  /* 0x00006d0000067a24 */ /* 0x000fe200078e0205 */
[----:B------:R-:W-:-:S03]  /*23a0*/  SHF.R.S32.HI R5, RZ, 0x1f, R4 ;  /* 0x0000001fff057819 */ /* 0x000fc60000011404 */
[----:B------:R-:W-:Y:S02]  /*23b0*/  IMAD.IADD R3, R3, 0x1, R6 ;  /* 0x0000000103037824 */ /* 0x000fe400078e0206 */
[----:B------:R-:W-:Y:S02]  /*23c0*/  IMAD R0, R5, c[0x0][0x1a8], RZ ;  /* 0x00006a0005007a24 */ /* 0x000fe400078e02ff */
[----:B------:R-:W-:-:S04]  /*23d0*/  IMAD.WIDE.U32 R2, R4, c[0x0][0x1a8], R2 ;  /* 0x00006a0004027a25 */ /* 0x000fc800078e0002 */
[----:B------:R-:W-:Y:S01]  /*23e0*/  IMAD R0, R4, c[0x0][0x1ac], R0 ;  /* 0x00006b0004007a24 */ /* 0x000fe200078e0200 */
[----:B------:R-:W-:-:S03]  /*23f0*/  LEA R17, P0, R2, c[0x0][0x160], 0x1 ;  /* 0x0000580002117a11 */ /* 0x000fc600078008ff */
[----:B------:R-:W-:Y:S02]  /*2400*/  IMAD.IADD R0, R3, 0x1, R0 ;  /* 0x0000000103007824 */ /* 0x000fe400078e0200 */
[----:B------:R-:W-:Y:S02]  /*2410*/  IMAD.MOV R3, RZ, RZ, -R8 ;  /* 0x000000ffff037224 */ /* 0x000fe400078e0a08 */
[----:B------:R-:W1:Y:S01]  /*2420*/  SHFL.IDX PT, R8, R17, RZ, 0x181f ;  /* 0x00181fff11087589 */ /* 0x000e6200000e0000 */
[----:B------:R-:W-:Y:S01]  /*2430*/  LEA.HI.X R16, R2, c[0x0][0x164], R0, 0x1, P0 ;  /* 0x0000590002107a11 */ /* 0x000fe200000f0c00 */
[----:B------:R-:W-:Y:S02]  /*2440*/  IMAD R206, R3, c[0x0][0x2b8], R9 ;  /* 0x0000ae0003ce7a24 */ /* 0x000fe400078e0209 */
[----:B------:R-:W-:Y:S01]  /*2450*/  SHFL.IDX PT, R9, R17, 0x1, 0x181f ;  /* 0x00381f0011097f89 */ /* 0x000fe200000e0000 */
[----:B------:R-:W-:Y:S02]  /*2460*/  IMAD R2, R245, 0x80, R234 ;  /* 0x00000080f5027824 */ /* 0x000fe400078e02ea */
[----:B------:R-:W-:Y:S01]  /*2470*/  IMAD R0, R12, c[0x0][0x2c4], RZ ;  /* 0x0000b1000c007a24 */ /* 0x000fe200078e02ff */
[----:B------:R-:W3:Y:S01]  /*2480*/  SHFL.IDX PT, R11, R16, RZ, 0x181f ;  /* 0x00181fff100b7589 */ /* 0x000ee200000e0000 */
[----:B------:R-:W-:-:S02]  /*2490*/  SHF.R.S32.HI R3, RZ, 0x1f, R206 ;  /* 0x0000001fff037819 */ /* 0x000fc400000114ce */
[C---:B------:R-:W-:Y:S01]  /*24a0*/  IADD3 R4, R2.reuse, 0x20, RZ ;  /* 0x0000002002047810 */ /* 0x040fe20007ffe0ff */
[----:B------:R-:W4:Y:S01]  /*24b0*/  SHFL.IDX PT, R18, R16, 0x1, 0x181f ;  /* 0x00381f0010127f89 */ /* 0x000f2200000e0000 */
[-C--:B------:R-:W-:Y:S01]  /*24c0*/  ISETP.GE.AND P4, PT, R2, R0.reuse, PT ;  /* 0x000000000200720c */ /* 0x080fe20003f86270 */
[C---:B------:R-:W-:Y:S01]  /*24d0*/  IMAD R6, R3.reuse, c[0x0][0x1e0], RZ ;  /* 0x0000780003067a24 */ /* 0x040fe200078e02ff */
[----:B------:R-:W-:Y:S01]  /*24e0*/  ISETP.GE.AND P0, PT, R4, R0, PT ;  /* 0x000000000400720c */ /* 0x000fe20003f06270 */
[----:B------:R-:W-:Y:S01]  /*24f0*/  IMAD R10, R3, c[0x0][0x208], RZ ;  /* 0x00008200030a7a24 */ /* 0x000fe200078e02ff */
[----:B------:R-:W-:Y:S01]  /*2500*/  SHFL.IDX PT, R19, R16, 0x2, 0x181f ;  /* 0x00581f0010137f89 */ /* 0x000fe200000e0000 */
[----:B------:R-:W-:Y:S01]  /*2510*/  IMAD R3, R206, c[0x0][0x1e4], R6 ;  /* 0x00007900ce037a24 */ /* 0x000fe200078e0206 */
[----:B------:R-:W-:Y:S01]  /*2520*/  IADD3 R20, R2, 0x40, RZ ;  /* 0x0000004002147810 */ /* 0x000fe20007ffe0ff */
[----:B------:R-:W-:Y:S01]  /*2530*/  IMAD.WIDE.U32 R4, R206, c[0x0][0x1e0], RZ ;  /* 0x00007800ce047a25 */ /* 0x000fe200078e00ff */
[----:B------:R-:W-:-:S03]  /*2540*/  IADD3 R2, R2, 0x60, RZ ;  /* 0x0000006002027810 */ /* 0x000fc60007ffe0ff */
[C---:B------:R-:W-:Y:S02]  /*2550*/  IMAD.WIDE.U32 R6, R206.reuse, c[0x0][0x208], RZ ;  /* 0x00008200ce067a25 */ /* 0x040fe400078e00ff */
[-C--:B-1----:R-:W-:Y:S02]  /*2560*/  @!P4 LEA R14, P5, R231, R8.reuse, 0x1 ;  /* 0x00000008e70ec211 */ /* 0x082fe400078a08ff */
[----:B------:R-:W-:Y:S01]  /*2570*/  IMAD R10, R206, c[0x0][0x20c], R10 ;  /* 0x00008300ce0a7a24 */ /* 0x000fe200078e020a */
[----:B------:R-:W-:Y:S01]  /*2580*/  @!P4 LEA R12, P1, R235, R8, 0x1 ;  /* 0x00000008eb0cc211 */ /* 0x000fe200078208ff */
[----:B------:R-:W-:Y:S02]  /*2590*/  IMAD.IADD R3, R5, 0x1, R3 ;  /* 0x0000000105037824 */ /* 0x000fe400078e0203 */
[----:B------:R-:W-:Y:S01]  /*25a0*/  IMAD.IADD R5, R7, 0x1, R10 ;  /* 0x0000000107057824 */ /* 0x000fe200078e020a */
[C---:B---3--:R-:W-:Y:S01]  /*25b0*/  @!P4 LEA.HI.X R15, R231.reuse, R11, R24, 0x1, P5 ;  /* 0x0000000be70fc211 */ /* 0x048fe200028f0c18 */
[----:B------:R-:W1:Y:S01]  /*25c0*/  SHFL.IDX PT, R7, R17, 0x2, 0x181f ;  /* 0x00581f0011077f89 */ /* 0x000e6200000e0000 */
[----:B------:R-:W-:-:S02]  /*25d0*/  @!P0 LEA R10, P5, R231, R9, 0x1 ;  /* 0x00000009e70a8211 */ /* 0x000fc400078a08ff */
[----:B------:R-:W-:Y:S01]  /*25e0*/  @!P4 LEA.HI.X R13, R235, R11, R23, 0x1, P1 ;  /* 0x0000000beb0dc211 */ /* 0x000fe200008f0c17 */
[----:B------:R2:W-:Y:S01]  /*25f0*/  @!P4 LDGSTS.E.BYPASS.LTC128B.128 [R200+0x100], [R14.64], !P3 ;  /* 0x001000000ec8cfae */ /* 0x0005e2000d901d48 */
[----:B----4-:R-:W-:Y:S02]  /*2600*/  @!P0 LEA.HI.X R11, R231, R18, R24, 0x1, P5 ;  /* 0x00000012e70b8211 */ /* 0x010fe400028f0c18 */
[----:B------:R-:W-:Y:S01]  /*2610*/  ISETP.GE.AND P5, PT, R20, R0, PT ;  /* 0x000000001400720c */ /* 0x000fe20003fa6270 */
[----:B------:R3:W-:Y:S01]  /*2620*/  @!P4 LDGSTS.E.BYPASS.LTC128B.128 [R200+0x4100], [R12.64], !P2 ;  /* 0x041000000cc8cfae */ /* 0x0007e2000d101d48 */
[----:B------:R-:W-:-:S03]  /*2630*/  @!P0 LEA R8, P1, R235, R9, 0x1 ;  /* 0x00000009eb088211 */ /* 0x000fc600078208ff */
[----:B------:R4:W-:Y:S01]  /*2640*/  @!P0 LDGSTS.E.BYPASS.LTC128B.128 [R200+0x1100], [R10.64], !P3 ;  /* 0x011000000ac88fae */ /* 0x0009e2000d901d48 */
[----:B------:R-:W-:Y:S02]  /*2650*/  @!P0 LEA.HI.X R9, R235, R18, R23, 0x1, P1 ;  /* 0x00000012eb098211 */ /* 0x000fe400008f0c17 */
[----:B------:R-:W-:Y:S01]  /*2660*/  ISETP.GE.AND P1, PT, R2, R0, PT ;  /* 0x000000000200720c */ /* 0x000fe20003f26270 */
[----:B------:R-:W-:Y:S02]  /*2670*/  IMAD.MOV.U32 R2, RZ, RZ, R4 ;  /* 0x000000ffff027224 */ /* 0x000fe400078e0004 */
[----:B------:R-:W-:Y:S01]  /*2680*/  IMAD.MOV.U32 R4, RZ, RZ, R6 ;  /* 0x000000ffff047224 */ /* 0x000fe200078e0006 */
[----:B------:R5:W-:Y:S01]  /*2690*/  @!P0 LDGSTS.E.BYPASS.LTC128B.128 [R200+0x5100], [R8.64], !P2 ;  /* 0x0510000008c88fae */ /* 0x000be2000d101d48 */
[----:B-1----:R-:W-:-:S03]  /*26a0*/  @!P5 LEA R6, P0, R231, R7, 0x1 ;  /* 0x00000007e706d211 */ /* 0x002fc600078008ff */
[----:B---3--:R-:W-:Y:S04]  /*26b0*/  SHFL.IDX PT, R12, R16, 0x3, 0x181f ;  /* 0x00781f00100c7f89 */ /* 0x008fe800000e0000 */
[----:B----4-:R-:W1:Y:S01]  /*26c0*/  SHFL.IDX PT, R11, R17, 0x3, 0x181f ;  /* 0x00781f00110b7f89 */ /* 0x010e6200000e0000 */
[----:B-----5:R-:W-:Y:S02]  /*26d0*/  @!P5 LEA R8, P4, R235, R7, 0x1 ;  /* 0x00000007eb08d211 */ /* 0x020fe400078808ff */
[-C--:B------:R-:W-:Y:S02]  /*26e0*/  @!P5 LEA.HI.X R7, R231, R19.reuse, R24, 0x1, P0 ;  /* 0x00000013e707d211 */ /* 0x080fe400000f0c18 */
[----:B------:R-:W-:-:S03]  /*26f0*/  @!P5 LEA.HI.X R9, R235, R19, R23, 0x1, P4 ;  /* 0x00000013eb09d211 */ /* 0x000fc600020f0c17 */
[----:B------:R3:W-:Y:S04]  /*2700*/  @!P5 LDGSTS.E.BYPASS.LTC128B.128 [R200+0x2100], [R6.64], !P3 ;  /* 0x0210000006c8dfae */ /* 0x0007e8000d901d48 */
[----:B------:R4:W-:Y:S01]  /*2710*/  @!P5 LDGSTS.E.BYPASS.LTC128B.128 [R200+0x6100], [R8.64], !P2 ;  /* 0x0610000008c8dfae */ /* 0x0009e2000d101d48 */
[----:B--2---:R-:W-:Y:S01]  /*2720*/  SHF.R.S32.HI R15, RZ, 0x1f, R205 ;  /* 0x0000001fff0f7819 */ /* 0x004fe200000114cd */
[----:B------:R-:W-:-:S04]  /*2730*/  IMAD.WIDE.U32 R2, R205, c[0x0][0x1f0], R2 ;  /* 0x00007c00cd027a25 */ /* 0x000fc800078e0002 */
[C---:B------:R-:W-:Y:S01]  /*2740*/  IMAD R0, R15.reuse, c[0x0][0x1f0], RZ ;  /* 0x00007c000f007a24 */ /* 0x040fe200078e02ff */
[----:B------:R-:W-:Y:S01]  /*2750*/  IADD3 R2, P0, R2, R238, RZ ;  /* 0x000000ee02027210 */ /* 0x000fe20007f1e0ff */
[----:B----4-:R-:W-:Y:S02]  /*2760*/  IMAD R9, R15, c[0x0][0x218], RZ ;  /* 0x000086000f097a24 */ /* 0x010fe400078e02ff */
[----:B------:R-:W-:-:S05]  /*2770*/  IMAD R0, R205, c[0x0][0x1f4], R0 ;  /* 0x00007d00cd007a24 */ /* 0x000fca00078e0200 */
[----:B---3--:R-:W-:Y:S02]  /*2780*/  IADD3.X R6, R248, R3, R0, P0, !PT ;  /* 0x00000003f8067210 */ /* 0x008fe400007fe400 */
[----:B------:R-:W-:Y:S02]  /*2790*/  LEA R0, P0, R2, c[0x0][0x1c8], 0x1 ;  /* 0x0000720002007a11 */ /* 0x000fe400078008ff */
[----:B------:R-:W-:Y:S02]  /*27a0*/  IMNMX R3, R144, 0x70, PT ;  /* 0x0000007090037817 */ /* 0x000fe40003800200 */
[----:B------:R-:W-:Y:S01]  /*27b0*/  LEA.HI.X R18, R2, c[0x0][0x1cc], R6, 0x1, P0 ;  /* 0x0000730002127a11 */ /* 0x000fe200000f0c06 */
[----:B------:R-:W-:Y:S01]  /*27c0*/  SHFL.IDX PT, R10, R0, RZ, 0x181f ;  /* 0x00181fff000a7589 */ /* 0x000fe200000e0000 */
[-C--:B-1----:R-:W-:Y:S01]  /*27d0*/  @!P1 LEA R6, P4, R231, R11.reuse, 0x1 ;  /* 0x0000000be7069211 */ /* 0x082fe200078808ff */
[----:B------:R-:W-:Y:S02]  /*27e0*/  IMAD.IADD R8, R3, 0x1, -R234 ;  /* 0x0000000103087824 */ /* 0x000fe400078e0aea */
[----:B------:R-:W-:Y:S01]  /*27f0*/  SHFL.IDX PT, R16, R18, RZ, 0x181f ;  /* 0x00181fff12107589 */ /* 0x000fe200000e0000 */
[----:B------:R-:W-:Y:S01]  /*2800*/  IMAD.WIDE.U32 R2, R205, c[0x0][0x218], R4 ;  /* 0x00008600cd027a25 */ /* 0x000fe200078e0004 */
[----:B------:R-:W-:-:S02]  /*2810*/  @!P1 LEA R4, P0, R235, R11, 0x1 ;  /* 0x0000000beb049211 */ /* 0x000fc400078008ff */
[----:B------:R-:W1:Y:S01]  /*2820*/  SHFL.IDX PT, R13, R0, 0x1, 0x181f ;  /* 0x00381f00000d7f89 */ /* 0x000e6200000e0000 */
[C---:B------:R-:W-:Y:S02]  /*2830*/  ISETP.GE.AND P6, PT, R8.reuse, 0x1, PT ;  /* 0x000000010800780c */ /* 0x040fe40003fc6270 */
[----:B------:R-:W-:Y:S01]  /*2840*/  ISETP.GE.AND P5, PT, R8, 0x21, PT ;  /* 0x000000210800780c */ /* 0x000fe20003fa6270 */
[----:B------:R-:W2:Y:S01]  /*2850*/  SHFL.IDX PT, R14, R18, 0x1, 0x181f ;  /* 0x00381f00120e7f89 */ /* 0x000ea200000e0000 */
[-C--:B------:R-:W-:Y:S02]  /*2860*/  @!P1 LEA.HI.X R7, R231, R12.reuse, R24, 0x1, P4 ;  /* 0x0000000ce7079211 */ /* 0x080fe400020f0c18 */
[----:B------:R-:W-:Y:S02]  /*2870*/  @!P1 LEA.HI.X R5, R235, R12, R23, 0x1, P0 ;  /* 0x0000000ceb059211 */ /* 0x000fe400000f0c17 */
[----:B------:R-:W-:Y:S01]  /*2880*/  IADD3 R15, P0, R2, R242, RZ ;  /* 0x000000f2020f7210 */ /* 0x000fe20007f1e0ff */
[----:B------:R-:W-:Y:S01]  /*2890*/  IMAD R2, R205, c[0x0][0x21c], R9 ;  /* 0x00008700cd027a24 */ /* 0x000fe200078e0209 */
[----:B------:R3:W-:Y:S01]  /*28a0*/  @!P1 LDGSTS.E.BYPASS.LTC128B.128 [R200+0x3100], [R6.64], !P3 ;  /* 0x0310000006c89fae */ /* 0x0007e2000d901d48 */
[----:B------:R-:W-:-:S02]  /*28b0*/  ISETP.GE.AND P3, PT, R231, c[0x0][0x1d4], PT ;  /* 0x00007500e7007a0c */ /* 0x000fc40003f66270 */
[----:B------:R-:W-:Y:S01]  /*28c0*/  ISETP.GE.AND P4, PT, R8, 0x41, PT ;  /* 0x000000410800780c */ /* 0x000fe20003f86270 */
[----:B------:R-:W4:Y:S01]  /*28d0*/  SHFL.IDX PT, R9, R0, 0x2, 0x181f ;  /* 0x00581f0000097f89 */ /* 0x000f2200000e0000 */
[----:B------:R-:W-:-:S03]  /*28e0*/  IADD3.X R17, R250, R3, R2, P0, !PT ;  /* 0x00000003fa117210 */ /* 0x000fc600007fe402 */
[----:B------:R5:W-:Y:S04]  /*28f0*/  @!P1 LDGSTS.E.BYPASS.LTC128B.128 [R200+0x7100], [R4.64], !P2 ;  /* 0x0710000004c89fae */ /* 0x000be8000d101d48 */
[----:B------:R-:W-:Y:S01]  /*2900*/  SHFL.IDX PT, R12, R0, 0x3, 0x181f ;  /* 0x00781f00000c7f89 */ /* 0x000fe200000e0000 */
[----:B-1----:R-:W-:-:S03]  /*2910*/  @P5 LEA R2, P2, R231, R13, 0x1 ;  /* 0x0000000de7025211 */ /* 0x002fc600078408ff */
[----:B------:R-:W1:Y:S01]  /*2920*/  SHFL.IDX PT, R0, R18, 0x2, 0x181f ;  /* 0x00581f0012007f89 */ /* 0x000e6200000e0000 */
[C---:B--2---:R-:W-:Y:S02]  /*2930*/  @P5 LEA.HI.X R3, R231.reuse, R14, R24, 0x1, P2 ;  /* 0x0000000ee7035211 */ /* 0x044fe400010f0c18 */
[----:B------:R-:W-:Y:S01]  /*2940*/  ISETP.GE.AND P2, PT, R8, 0x61, PT ;  /* 0x000000610800780c */ /* 0x000fe20003f46270 */
[----:B------:R-:W0:Y:S01]  /*2950*/  LDGDEPBAR ;  /* 0x00000000000079af */ /* 0x000e220000000000 */
[----:B---3--:R-:W-:-:S04]  /*2960*/  @P6 LEA R6, P1, R231, R10, 0x1 ;  /* 0x0000000ae7066211 */ /* 0x008fc800078208ff */
[----:B------:R-:W-:Y:S02]  /*2970*/  @P6 LEA.HI.X R7, R231, R16, R24, 0x1, P1 ;  /* 0x00000010e7076211 */ /* 0x000fe400008f0c18 */
[----:B-----5:R-:W-:-:S03]  /*2980*/  @P6 LEA R4, P0, R235, R10, 0x1 ;  /* 0x0000000aeb046211 */ /* 0x020fc600078008ff */
[----:B------:R2:W-:Y:S01]  /*2990*/  @P6 LDGSTS.E.BYPASS.LTC128B.128 [R200+0x8100], [R6.64], !P3 ;  /* 0x0810000006c86fae */ /* 0x0005e2000d901d48 */
[C---:B------:R-:W-:Y:S02]  /*29a0*/  @P5 LEA R10, P1, R235.reuse, R13, 0x1 ;  /* 0x0000000deb0a5211 */ /* 0x040fe400078208ff */
[C-C-:B------:R-:W-:Y:S01]  /*29b0*/  @P6 LEA.HI.X R5, R235.reuse, R16, R23.reuse, 0x1, P0 ;  /* 0x00000010eb056211 */ /* 0x140fe200000f0c17 */
[----:B------:R-:W3:Y:S01]  /*29c0*/  SHFL.IDX PT, R13, R18, 0x3, 0x181f ;  /* 0x00781f00120d7f89 */ /* 0x000ee200000e0000 */
[C---:B------:R-:W-:Y:S02]  /*29d0*/  ISETP.GE.AND P0, PT, R235.reuse, c[0x0][0x1d4], PT ;  /* 0x00007500eb007a0c */ /* 0x040fe40003f06270 */
[----:B------:R-:W-:Y:S02]  /*29e0*/  @P5 LEA.HI.X R11, R235, R14, R23, 0x1, P1 ;  /* 0x0000000eeb0b5211 */ /* 0x000fe400008f0c17 */
[----:B------:R-:W-:-:S04]  /*29f0*/  LEA R14, P1, R15, c[0x0][0x1f8], 0x1 ;  /* 0x00007e000f0e7a11 */ /* 0x000fc800078208ff */
[----:B------:R-:W-:Y:S02]  /*2a00*/  LEA.HI.X R15, R15, c[0x0][0x1fc], R17, 0x1, P1 ;  /* 0x00007f000f0f7a11 */ /* 0x000fe400008f0c11 */
[----:B----4-:R-:W-:-:S03]  /*2a10*/  @P4 LEA R8, P1, R231, R9, 0x1 ;  /* 0x00000009e7084211 */ /* 0x010fc600078208ff */
[----:B------:R4:W-:Y:S01]  /*2a20*/  @P6 LDGSTS.E.BYPASS.LTC128B.128 [R200+0xb900], [R4.64], !P0 ;  /* 0x0b90000004c86fae */ /* 0x0009e2000c101d48 */
[----:B------:R-:W-:-:S03]  /*2a30*/  ISETP.GE.AND P6, PT, R231, c[0x0][0x1d4], PT ;  /* 0x00007500e7007a0c */ /* 0x000fc60003fc6270 */
[----:B------:R5:W-:Y:S04]  /*2a40*/  @P5 LDGSTS.E.BYPASS.LTC128B.128 [R200+0x9100], [R2.64], !P3 ;  /* 0x0910000002c85fae */ /* 0x000be8000d901d48 */
[----:B------:R3:W-:Y:S01]  /*2a50*/  @P5 LDGSTS.E.BYPASS.LTC128B.128 [R200+0xc900], [R10.64], !P0 ;  /* 0x0c9000000ac85fae */ /* 0x0007e2000c101d48 */
[----:B--2---:R-:W-:Y:S02]  /*2a60*/  @P4 LEA R6, P5, R235, R9, 0x1 ;  /* 0x00000009eb064211 */ /* 0x004fe400078a08ff */
[-C--:B-1----:R-:W-:Y:S02]  /*2a70*/  @P4 LEA.HI.X R9, R231, R0.reuse, R24, 0x1, P1 ;  /* 0x00000000e7094211 */ /* 0x082fe400008f0c18 */
[----:B------:R-:W-:Y:S02]  /*2a80*/  @P4 LEA.HI.X R7, R235, R0, R23, 0x1, P5 ;  /* 0x00000000eb074211 */ /* 0x000fe400028f0c17 */
[----:B------:R-:W-:Y:S01]  /*2a90*/  IADD3 R0, R71, 0x20, RZ ;  /* 0x0000002047007810 */ /* 0x000fe20007ffe0ff */
[----:B------:R1:W-:Y:S04]  /*2aa0*/  @P4 LDGSTS.E.BYPASS.LTC128B.128 [R200+0xa100], [R8.64], !P3 ;  /* 0x0a10000008c84fae */ /* 0x0003e8000d901d48 */
[----:B------:R2:W-:Y:S01]  /*2ab0*/  @P4 LDGSTS.E.BYPASS.LTC128B.128 [R200+0xd900], [R6.64], !P0 ;  /* 0x0d90000006c84fae */ /* 0x0005e2000c101d48 */
[----:B----4-:R-:W-:-:S02]  /*2ac0*/  @P2 LEA R4, P1, R231, R12, 0x1 ;  /* 0x0000000ce7042211 */ /* 0x010fc400078208ff */
[C---:B-----5:R-:W-:Y:S01]  /*2ad0*/  @P2 LEA R2, P5, R235.reuse, R12, 0x1 ;  /* 0x0000000ceb022211 */ /* 0x060fe200078a08ff */
[----:B------:R-:W-:Y:S01]  /*2ae0*/  IMAD.SHL.U32 R12, R235, 0x2, RZ ;  /* 0x00000002eb0c7824 */ /* 0x000fe200078e00ff */
[-C--:B---3--:R-:W-:Y:S02]  /*2af0*/  @P2 LEA.HI.X R5, R231, R13.reuse, R24, 0x1, P1 ;  /* 0x0000000de7052211 */ /* 0x088fe400008f0c18 */
[----:B------:R-:W-:Y:S01]  /*2b00*/  @P2 LEA.HI.X R3, R235, R13, R23, 0x1, P5 ;  /* 0x0000000deb032211 */ /* 0x000fe200028f0c17 */
[----:B------:R-:W3:Y:S01]  /*2b10*/  SHFL.IDX PT, R10, R14, RZ, 0x181f ;  /* 0x00181fff0e0a7589 */ /* 0x000ee200000e0000 */
[----:B------:R-:W-:Y:S01]  /*2b20*/  LOP3.LUT P1, RZ, R233, 0x2, RZ, 0xc0, !PT ;  /* 0x00000002e9ff7812 */ /* 0x000fe2000782c0ff */
[----:B------:R-:W-:Y:S01]  /*2b30*/  IMAD.SHL.U32 R13, R231, 0x2, RZ ;  /* 0x00000002e70d7824 */ /* 0x000fe200078e00ff */
[----:B------:R-:W-:Y:S01]  /*2b40*/  ISETP.GE.AND P5, PT, R235, c[0x0][0x1d4], PT ;  /* 0x00007500eb007a0c */ /* 0x000fe20003fa6270 */
[----:B------:R4:W-:Y:S04]  /*2b50*/  @P2 LDGSTS.E.BYPASS.LTC128B.128 [R200+0xb100], [R4.64], !P3 ;  /* 0x0b10000004c82fae */ /* 0x0009e8000d901d48 */
[----:B------:R3:W-:Y:S04]  /*2b60*/  @P2 LDGSTS.E.BYPASS.LTC128B.128 [R200+0xe900], [R2.64], !P0 ;  /* 0x0e90000002c82fae */ /* 0x0007e8000c101d48 */
[----:B------:R-:W0:Y:S02]  /*2b70*/  LDGDEPBAR ;  /* 0x00000000000079af */ /* 0x000e240000000000 */
[----:B------:R-:W-:-:S02]  /*2b80*/  @P1 IADD3 R0, R71, -0x20, RZ ;  /* 0xffffffe047001810 */ /* 0x000fc40007ffe0ff */
[----:B-1----:R-:W1:Y:S04]  /*2b90*/  SHFL.IDX PT, R8, R15, RZ, 0x181f ;  /* 0x00181fff0f087589 */ /* 0x002e6800000e0000 */
[----:B------:R-:W-:Y:S04]  /*2ba0*/  SHFL.IDX PT, R9, R15, 0x1, 0x181f ;  /* 0x00381f000f097f89 */ /* 0x000fe800000e0000 */
[----:B------:R-:W-:Y:S04]  /*2bb0*/  SHFL.IDX PT, R11, R15, 0x2, 0x181f ;  /* 0x00581f000f0b7f89 */ /* 0x000fe800000e0000 */
[----:B----4-:R-:W4:Y:S01]  /*2bc0*/  SHFL.IDX PT, R5, R14, 0x1, 0x181f ;  /* 0x00381f000e057f89 */ /* 0x010f2200000e0000 */
[----:B------:R-:W-:Y:S01]  /*2bd0*/  IMAD.IADD R4, R144, 0x1, -R234 ;  /* 0x0000000190047824 */ /* 0x000fe200078e0aea */
[----:B---3--:R-:W-:Y:S01]  /*2be0*/  IADD3 R2, P1, R10, R13, RZ ;  /* 0x0000000d0a027210 */ /* 0x008fe20007f3e0ff */
[----:B------:R-:W-:-:S04]  /*2bf0*/  DEPBAR.LE SB0, 0x1 ;  /* 0x000080400000791a */ /* 0x000fc80000000000 */
[----:B------:R-:W-:Y:S01]  /*2c00*/  BAR.SYNC.DEFER_BLOCKING 0x0 ;  /* 0x0000000000007b1d */ /* 0x000fe20000010000 */
[----:B------:R-:W-:Y:S01]  /*2c10*/  ISETP.LT.OR P4, PT, R4, 0x1, P6 ;  /* 0x000000010400780c */ /* 0x000fe20003781670 */
[----:B-1----:R-:W-:Y:S01]  /*2c20*/  IMAD.X R3, R8, 0x1, R203, P1 ;  /* 0x0000000108037824 */ /* 0x002fe200008e06cb */
[----:B--2---:R-:W-:Y:S02]  /*2c30*/  IADD3 R6, P1, R10, R12, RZ ;  /* 0x0000000c0a067210 */ /* 0x004fe40007f3e0ff */
[----:B------:R-:W-:Y:S01]  /*2c40*/  ISETP.LT.OR P2, PT, R4, 0x1, P5 ;  /* 0x000000010400780c */ /* 0x000fe20002f41670 */
[----:B------:R-:W1:Y:S02]  /*2c50*/  SHFL.IDX PT, R10, R14, 0x2, 0x181f ;  /* 0x00581f000e0a7f89 */ /* 0x000e6400000e0000 */
[----:B------:R-:W-:Y:S02]  /*2c60*/  IMAD.X R7, R8, 0x1, R204, P1 ;  /* 0x0000000108077824 */ /* 0x000fe400008e06cc */
[----:B------:R2:W3:Y:S04]  /*2c70*/  LDSM.16.M88.4 R128, [R195] ;  /* 0x00000000c380783b */ /* 0x0004e80000000200 */
[----:B------:R2:W1:Y:S04]  /*2c80*/  LDSM.16.M88.4 R132, [R196] ;  /* 0x00000000c484783b */ /* 0x0004680000000200 */
[----:B------:R2:W1:Y:S04]  /*2c90*/  LDSM.16.M88.4 R164, [R198] ;  /* 0x00000000c6a4783b */ /* 0x0004680000000200 */
[----:B------:R2:W1:Y:S04]  /*2ca0*/  LDSM.16.M88.4 R168, [R197] ;  /* 0x00000000c5a8783b */ /* 0x0004680000000200 */
[----:B------:R2:W1:Y:S04]  /*2cb0*/  LDSM.16.M88.4 R172, [R195+0x4000] ;  /* 0x00400000c3ac783b */ /* 0x0004680000000200 */
[----:B------:R2:W1:Y:S04]  /*2cc0*/  LDSM.16.M88.4 R176, [R196+0x4000] ;  /* 0x00400000c4b0783b */ /* 0x0004680000000200 */
[----:B------:R2:W1:Y:S04]  /*2cd0*/  LDSM.16.M88.4 R180, [R198+0x4000] ;  /* 0x00400000c6b4783b */ /* 0x0004680000000200 */
[----:B------:R2:W1:Y:S04]  /*2ce0*/  LDSM.16.M88.4 R184, [R197+0x4000] ;  /* 0x00400000c5b8783b */ /* 0x0004680000000200 */
[----:B------:R-:W-:Y:S06]  /*2cf0*/  BAR.SYNC.DEFER_BLOCKING 0x0 ;  /* 0x0000000000007b1d */ /* 0x000fec0000010000 */
[----:B------:R-:W-:-:S04]  /*2d00*/  DEPBAR.LE SB0, 0x0 ;  /* 0x000080000000791a */ /* 0x000fc80000000000 */
[----:B------:R-:W-:Y:S06]  /*2d10*/  BAR.SYNC.DEFER_BLOCKING 0x0 ;  /* 0x0000000000007b1d */ /* 0x000fec0000010000 */
[----:B------:R2:W1:Y:S04]  /*2d20*/  LDSM.16.M88.4 R24, [R0] ;  /* 0x000000000018783b */ /* 0x0004680000000200 */
[----:B------:R2:W1:Y:S04]  /*2d30*/  LDSM.16.M88.4 R32, [R0+0x800] ;  /* 0x000800000020783b */ /* 0x0004680000000200 */
[----:B------:R2:W1:Y:S04]  /*2d40*/  LDSM.16.M88.4 R44, [R0+0x1000] ;  /* 0x00100000002c783b */ /* 0x0004680000000200 */
[----:B------:R2:W1:Y:S04]  /*2d50*/  LDSM.16.M88.4 R48, [R0+0x1800] ;  /* 0x001800000030783b */ /* 0x0004680000000200 */
[----:B------:R2:W1:Y:S04]  /*2d60*/  LDSM.16.M88.4 R96, [R0+0x2000] ;  /* 0x002000000060783b */ /* 0x0004680000000200 */
[----:B------:R2:W1:Y:S04]  /*2d70*/  LDSM.16.M88.4 R104, [R0+0x2800] ;  /* 0x002800000068783b */ /* 0x0004680000000200 */
[----:B------:R2:W1:Y:S04]  /*2d80*/  LDSM.16.M88.4 R136, [R0+0x3000] ;  /* 0x003000000088783b */ /* 0x0004680000000200 */
[----:B------:R2:W1:Y:S04]  /*2d90*/  LDSM.16.M88.4 R16, [R71] ;  /* 0x000000004710783b */ /* 0x0004680000000200 */
[----:B------:R2:W1:Y:S04]  /*2da0*/  LDSM.16.M88.4 R20, [R71+0x800] ;  /* 0x000800004714783b */ /* 0x0004680000000200 */
[----:B------:R2:W1:Y:S04]  /*2db0*/  LDSM.16.M88.4 R28, [R71+0x1000] ;  /* 0x00100000471c783b */ /* 0x0004680000000200 */
[----:B------:R2:W1:Y:S04]  /*2dc0*/  LDSM.16.M88.4 R40, [R71+0x1800] ;  /* 0x001800004728783b */ /* 0x0004680000000200 */
[----:B------:R2:W1:Y:S04]  /*2dd0*/  LDSM.16.M88.4 R52, [R71+0x2000] ;  /* 0x002000004734783b */ /* 0x0004680000000200 */
[----:B------:R2:W1:Y:S04]  /*2de0*/  LDSM.16.M88.4 R56, [R71+0x2800] ;  /* 0x002800004738783b */ /* 0x0004680000000200 */
[----:B------:R2:W1:Y:S04]  /*2df0*/  LDSM.16.M88.4 R60, [R71+0x3000] ;  /* 0x00300000473c783b */ /* 0x0004680000000200 */
[----:B------:R-:W-:Y:S01]  /*2e00*/  @!PT LDS RZ, [RZ] ;  /* 0x00000000fffff984 */ /* 0x000fe20000000800 */
[----:B------:R-:W-:Y:S01]  /*2e10*/  @!PT LDS RZ, [RZ] ;  /* 0x00000000fffff984 */ /* 0x000fe20000000800 */
[----:B------:R-:W-:Y:S01]  /*2e20*/  @!PT LDS RZ, [RZ] ;  /* 0x00000000fffff984 */ /* 0x000fe20000000800 */
[----:B------:R4:W-:Y:S01]  /*2e30*/  LDGSTS.E.BYPASS.LTC128B.128 [R200+0x100], [R2.64], !P4 ;  /* 0x0010000002c87fae */ /* 0x0009e2000e101d48 */
[----:B------:R-:W-:-:S03]  /*2e40*/  ISETP.LT.OR P4, PT, R4, 0x21, P6 ;  /* 0x000000210400780c */ /* 0x000fc60003781670 */
[----:B------:R1:W-:Y:S01]  /*2e50*/  LDGSTS.E.BYPASS.LTC128B.128 [R200+0x3900], [R6.64], !P2 ;  /* 0x0390000006c87fae */ /* 0x0003e2000d101d48 */
[----:B------:R-:W-:Y:S02]  /*2e60*/  ISETP.LT.OR P2, PT, R4, 0x21, P5 ;  /* 0x000000210400780c */ /* 0x000fe40002f41670 */
[----:B----4-:R-:W-:-:S05]  /*2e70*/  IADD3 R2, P1, R5, R13, RZ ;  /* 0x0000000d05027210 */ /* 0x010fca0007f3e0ff */
[----:B------:R-:W-:Y:S01]  /*2e80*/  IMAD.X R3, R9, 0x1, R203, P1 ;  /* 0x0000000109037824 */ /* 0x000fe200008e06cb */
[----:B------:R-:W-:-:S04]  /*2e90*/  IADD3 R8, P1, R5, R12, RZ ;  /* 0x0000000c05087210 */ /* 0x000fc80007f3e0ff */
[----:B------:R4:W-:Y:S01]  /*2ea0*/  LDGSTS.E.BYPASS.LTC128B.128 [R200+0x1100], [R2.64], !P4 ;  /* 0x0110000002c87fae */ /* 0x0009e2000e101d48 */
[----:B------:R-:W-:Y:S01]  /*2eb0*/  IMAD.X R9, R9, 0x1, R204, P1 ;  /* 0x0000000109097824 */ /* 0x000fe200008e06cc */
[----:B-1----:R-:W-:Y:S02]  /*2ec0*/  IADD3 R6, P1, R10, R13, RZ ;  /* 0x0000000d0a067210 */ /* 0x002fe40007f3e0ff */
[C---:B------:R-:W-:Y:S02]  /*2ed0*/  ISETP.LT.OR P4, PT, R4.reuse, 0x41, P6 ;  /* 0x000000410400780c */ /* 0x040fe40003781670 */
[----:B------:R2:W-:Y:S01]  /*2ee0*/  LDGSTS.E.BYPASS.LTC128B.128 [R200+0x4900], [R8.64], !P2 ;  /* 0x0490000008c87fae */ /* 0x0005e2000d101d48 */
[----:B------:R-:W-:Y:S01]  /*2ef0*/  IMAD.X R7, R11, 0x1, R203, P1 ;  /* 0x000000010b077824 */ /* 0x000fe200008e06cb */
[----:B------:R-:W-:-:S09]  /*2f00*/  ISETP.LT.OR P2, PT, R4, 0x41, P5 ;  /* 0x000000410400780c */ /* 0x000fd20002f41670 */
[----:B------:R2:W-:Y:S01]  /*2f10*/  LDGSTS.E.BYPASS.LTC128B.128 [R200+0x2100], [R6.64], !P4 ;  /* 0x0210000006c87fae */ /* 0x0005e2000e101d48 */
[----:B------:R-:W-:Y:S02]  /*2f20*/  ISETP.GT.AND P4, PT, R36, 0x6f, PT ;  /* 0x0000006f2400780c */ /* 0x000fe40003f84270 */
[----:B----4-:R-:W-:Y:S02]  /*2f30*/  IADD3 R2, P1, R10, R12, RZ ;  /* 0x0000000c0a027210 */ /* 0x010fe40007f3e0ff */
[----:B------:R-:W1:Y:S03]  /*2f40*/  S2R R12, SR_TID.X ;  /* 0x00000000000c7919 */ /* 0x000e660000002100 */
[----:B------:R-:W-:-:S05]  /*2f50*/  IMAD.X R3, R11, 0x1, R204, P1 ;  /* 0x000000010b037824 */ /* 0x000fca00008e06cc */
[----:B------:R2:W-:Y:S01]  /*2f60*/  LDGSTS.E.BYPASS.LTC128B.128 [R200+0x5900], [R2.64], !P2 ;  /* 0x0590000002c87fae */ /* 0x0005e2000d101d48 */
[----:B-1----:R-:W-:-:S13]  /*2f70*/  ISETP.GT.AND P1, PT, R12, 0x7f, PT ;  /* 0x0000007f0c00780c */ /* 0x002fda0003f24270 */
[----:B------:R-:W-:Y:S05]  /*2f80*/  @P1 BRA `(.L_x_183) ;  /* 0x0000010000001947 */ /* 0x000fea0003800000 */
[----:B--23--:R-:W-:Y:S05]  /*2f90*/  BRA.DIV ~URZ, `(.L_x_184) ;  /* 0x0000bae27f007947 */ /* 0x00cfea000b800000 */
[----:B------:R1:W2:Y:S04]  /*2fa0*/  SHFL.IDX PT, R0, R15, 0x3, 0x181f ;  /* 0x00781f000f007f89 */ /* 0x0002a800000e0000 */
[----:B------:R1:W3:Y:S02]  /*2fb0*/  SHFL.IDX PT, R2, R14, 0x3, 0x181f ;  /* 0x00781f000e027f89 */ /* 0x0002e400000e0000 */
.L_x_280:
[----:B------:R-:W-:Y:S01]  /*2fc0*/  IMAD.SHL.U32 R5, R231, 0x2, RZ ;  /* 0x00000002e7057824 */ /* 0x000fe200078e00ff */
[C---:B------:R-:W-:Y:S01]  /*2fd0*/  ISETP.LT.OR P6, PT, R4.reuse, 0x61, P6 ;  /* 0x000000610400780c */ /* 0x040fe200037c1670 */
[----:B------:R-:W-:Y:S01]  /*2fe0*/  IMAD.SHL.U32 R3, R235, 0x2, RZ ;  /* 0x00000002eb037824 */ /* 0x000fe200078e00ff */
[----:B------:R-:W-:Y:S02]  /*2ff0*/  ISETP.LT.OR P5, PT, R4, 0x61, P5 ;  /* 0x000000610400780c */ /* 0x000fe40002fa1670 */
[C---:B---3--:R-:W-:Y:S02]  /*3000*/  IADD3 R4, P2, R2.reuse, R5, RZ ;  /* 0x0000000502047210 */ /* 0x048fe40007f5e0ff */
[----:B------:R-:W-:-:S03]  /*3010*/  IADD3 R2, P1, R2, R3, RZ ;  /* 0x0000000302027210 */ /* 0x000fc60007f3e0ff */
[C---:B--2---:R-:W-:Y:S02]  /*3020*/  IMAD.X R5, R0.reuse, 0x1, R203, P2 ;  /* 0x0000000100057824 */ /* 0x044fe400010e06cb */
[----:B------:R-:W-:-:S03]  /*3030*/  IMAD.X R3, R0, 0x1, R204, P1 ;  /* 0x0000000100037824 */ /* 0x000fc600008e06cc */
[----:B------:R-:W-:Y:S01]  /*3040*/  @!PT LDS RZ, [RZ] ;  /* 0x00000000fffff984 */ /* 0x000fe20000000800 */
[----:B------:R-:W-:Y:S01]  /*3050*/  @!PT LDS RZ, [RZ] ;  /* 0x00000000fffff984 */ /* 0x000fe20000000800 */
[----:B------:R-:W-:Y:S01]  /*3060*/  @!PT LDS RZ, [RZ] ;  /* 0x00000000fffff984 */ /* 0x000fe20000000800 */
[----:B------:R2:W-:Y:S04]  /*3070*/  LDGSTS.E.BYPASS.LTC128B.128 [R200+0x3100], [R4.64], !P6 ;  /* 0x0310000004c87fae */ /* 0x0005e8000f101d48 */
[----:B------:R2:W-:Y:S02]  /*3080*/  LDGSTS.E.BYPASS.LTC128B.128 [R200+0x6900], [R2.64], !P5 ;  /* 0x0690000002c87fae */ /* 0x0005e4000e901d48 */
.L_x_183:
[----:B--23--:R-:W-:Y:S05]  /*3090*/  BSYNC B0 ;  /* 0x0000000000007941 */ /* 0x00cfea0003800000 */
.L_x_182:
[C---:B------:R-:W-:Y:S01]  /*30a0*/  HMMA.16816.F32 R8, R128.reuse, R18, RZ ;  /* 0x000000128008723c */ /* 0x040fe200000018ff */
[----:B------:R-:W-:Y:S01]  /*30b0*/  R2P PR, R233, 0x6 ;  /* 0x00000006e9007804 */ /* 0x000fe20000000000 */
[----:B------:R-:W0:Y:S01]  /*30c0*/  LDGDEPBAR ;  /* 0x00000000000079af */ /* 0x000e220000000000 */
[----:B------:R-:W-:Y:S01]  /*30d0*/  MOV R0, 0x40 ;  /* 0x0000004000007802 */ /* 0x000fe20000000f00 */
[----:B------:R-:W-:Y:S01]  /*30e0*/  BSSY B1, `(.L_x_185) ;  /* 0x000017d000017945 */ /* 0x000fe20003800000 */
[C---:B------:R-:W-:Y:S02]  /*30f0*/  IADD3 R193, R71.reuse, 0x20, RZ ;  /* 0x0000002047c17810 */ /* 0x040fe40007ffe0ff */
[----:B------:R-:W-:Y:S01]  /*3100*/  SEL R0, R0, 0xffffffc0, !P2 ;  /* 0xffffffc000007807 */ /* 0x000fe20005000000 */
[----:B------:R-:W-:Y:S03]  /*3110*/  HMMA.16816.F32 R4, R128, R20, RZ ;  /* 0x000000148004723c */ /* 0x000fe600000018ff */
[----:B------:R-:W-:-:S03]  /*3120*/  IADD3 R2, R71, R0, RZ ;  /* 0x0000000047027210 */ /* 0x000fc60007ffe0ff */
[----:B------:R-:W-:Y:S02]  /*3130*/  @P1 IADD3 R193, R71, -0x20, RZ ;  /* 0xffffffe047c11810 */ /* 0x000fe40007ffe0ff */
[----:B-1----:R-:W-:Y:S01]  /*3140*/  HMMA.16816.F32 R12, R128, R16, RZ ;  /* 0x00000010800c723c */ /* 0x002fe200000018ff */
[----:B------:R-:W-:Y:S02]  /*3150*/  ISETP.GT.AND P1, PT, R145, R236, PT ;  /* 0x000000ec9100720c */ /* 0x000fe40003f24270 */
[----:B------:R-:W-:-:S05]  /*3160*/  IADD3 R188, R0, R193, RZ ;  /* 0x000000c100bc7210 */ /* 0x000fca0007ffe0ff */
[C---:B------:R-:W-:Y:S08]  /*3170*/  HMMA.16816.F32 R80, R132.reuse, R26, R8 ;  /* 0x0000001a8450723c */ /* 0x040ff00000001808 */
[----:B------:R-:W-:Y:S08]  /*3180*/  HMMA.16816.F32 R92, R132, R32, R4 ;  /* 0x00000020845c723c */ /* 0x000ff00000001804 */
[C---:B------:R-:W-:Y:S08]  /*3190*/  HMMA.16816.F32 R8, R128.reuse, R28, RZ ;  /* 0x0000001c8008723c */ /* 0x040ff000000018ff */
[C---:B------:R-:W-:Y:S01]  /*31a0*/  HMMA.16816.F32 R4, R128.reuse, R30, RZ ;  /* 0x0000001e8004723c */ /* 0x040fe200000018ff */
[----:B------:R-:W1:Y:S07]  /*31b0*/  LDSM.16.M88.4 R28, [R2] ;  /* 0x00000000021c783b */ /* 0x000e6e0000000200 */
[----:B------:R-:W-:Y:S08]  /*31c0*/  HMMA.16816.F32 R16, R128, R22, RZ ;  /* 0x000000168010723c */ /* 0x000ff000000018ff */
[----:B------:R-:W-:Y:S08]  /*31d0*/  HMMA.16816.F32 R84, R132, R44, R8 ;  /* 0x0000002c8454723c */ /* 0x000ff00000001808 */
[----:B------:R-:W-:Y:S08]  /*31e0*/  HMMA.16816.F32 R8, R128, R42, RZ ;  /* 0x0000002a8008723c */ /* 0x000ff000000018ff */
[----:B------:R-:W-:Y:S01]  /*31f0*/  HMMA.16816.F32 R76, R132, R46, R4 ;  /* 0x0000002e844c723c */ /* 0x000fe20000001804 */
[----:B------:R-:W-:Y:S07]  /*3200*/  LDSM.16.M88.4 R44, [R2+0x800] ;  /* 0x00080000022c783b */ /* 0x000fee0000000200 */
[----:B------:R-:W-:Y:S08]  /*3210*/  HMMA.16816.F32 R4, R128, R52, RZ ;  /* 0x000000348004723c */ /* 0x000ff000000018ff */
[----:B------:R-:W-:Y:S08]  /*3220*/  HMMA.16816.F32 R36, R132, R24, R12 ;  /* 0x000000188424723c */ /* 0x000ff0000000180c */
[----:B------:R-:W-:Y:S01]  /*3230*/  HMMA.16816.F32 R12, R128, R40, RZ ;  /* 0x00000028800c723c */ /* 0x000fe200000018ff */
[----:B------:R-:W-:Y:S07]  /*3240*/  LDSM.16.M88.4 R40, [R2+0x1000] ;  /* 0x001000000228783b */ /* 0x000fee0000000200 */
[C---:B------:R-:W-:Y:S01]  /*3250*/  HMMA.16816.F32 R108, R132.reuse, R34, R16 ;  /* 0x00000022846c723c */ /* 0x040fe20000001810 */
[----:B------:R-:W2:Y:S07]  /*3260*/  LDSM.16.M88.4 R32, [R188] ;  /* 0x00000000bc20783b */ /* 0x000eae0000000200 */
[C---:B------:R-:W-:Y:S08]  /*3270*/  HMMA.16816.F32 R88, R132.reuse, R50, R8 ;  /* 0x000000328458723c */ /* 0x040ff00000001808 */
[----:B------:R-:W-:Y:S08]  /*3280*/  HMMA.16816.F32 R72, R132, R96, R4 ;  /* 0x000000608448723c */ /* 0x000ff00000001804 */
[C---:B------:R-:W-:Y:S08]  /*3290*/  HMMA.16816.F32 R8, R128.reuse, R60, RZ ;  /* 0x0000003c8008723c */ /* 0x040ff000000018ff */
[----:B------:R-:W-:Y:S08]  /*32a0*/  HMMA.16816.F32 R4, R128, R62, RZ ;  /* 0x0000003e8004723c */ /* 0x000ff000000018ff */
[----:B------:R-:W-:Y:S08]  /*32b0*/  HMMA.16816.F32 R64, R132, R48, R12 ;  /* 0x000000308440723c */ /* 0x000ff0000000180c */
[C---:B------:R-:W-:Y:S08]  /*32c0*/  HMMA.16816.F32 R16, R128.reuse, R56, RZ ;  /* 0x000000388010723c */ /* 0x040ff000000018ff */
[----:B------:R-:W-:Y:S01]  /*32d0*/  HMMA.16816.F32 R12, R128, R58, RZ ;  /* 0x0000003a800c723c */ /* 0x000fe200000018ff */
[----:B------:R-:W-:Y:S07]  /*32e0*/  LDSM.16.M88.4 R56, [R2+0x1800] ;  /* 0x001800000238783b */ /* 0x000fee0000000200 */
[----:B-1----:R-:W-:Y:S01]  /*32f0*/  HMMA.16816.F32 R24, R164, R28, R36 ;  /* 0x0000001ca418723c */ /* 0x002fe20000001824 */
[----:B------:R-:W-:Y:S07]  /*3300*/  LDSM.16.M88.4 R36, [R188+0x800] ;  /* 0x00080000bc24783b */ /* 0x000fee0000000200 */
[----:B------:R-:W-:Y:S01]  /*3310*/  HMMA.16816.F32 R20, R128, R54, RZ ;  /* 0x000000368014723c */ /* 0x000fe200000018ff */
[----:B------:R-:W1:Y:S07]  /*3320*/  LDSM.16.M88.4 R52, [R71+0x3800] ;  /* 0x003800004734783b */ /* 0x000e6e0000000200 */
[C---:B------:R-:W-:Y:S01]  /*3330*/  HMMA.16816.F32 R140, R132.reuse, R136, R8 ;  /* 0x00000088848c723c */ /* 0x040fe20000001808 */
[----:B------:R-:W3:Y:S07]  /*3340*/  LDSM.16.M88.4 R8, [R2+0x2000] ;  /* 0x002000000208783b */ /* 0x000eee0000000200 */
[----:B------:R-:W-:Y:S08]  /*3350*/  HMMA.16816.F32 R136, R132, R138, R4 ;  /* 0x0000008a8488723c */ /* 0x000ff00000001804 */
[----:B------:R-:W-:Y:S01]  /*3360*/  HMMA.16816.F32 R4, R164, R30, R80 ;  /* 0x0000001ea404723c */ /* 0x000fe20000001850 */
[----:B------:R-:W-:Y:S07]  /*3370*/  LDSM.16.M88.4 R80, [R193+0x3800] ;  /* 0x00380000c150783b */ /* 0x000fee0000000200 */
[C---:B------:R-:W-:Y:S08]  /*3380*/  HMMA.16816.F32 R48, R132.reuse, R104, R16 ;  /* 0x000000688430723c */ /* 0x040ff00000001810 */
[----:B------:R-:W-:Y:S08]  /*3390*/  HMMA.16816.F32 R104, R132, R106, R12 ;  /* 0x0000006a8468723c */ /* 0x000ff0000000180c */
[----:B--2---:R-:W-:Y:S08]  /*33a0*/  HMMA.16816.F32 R12, R168, R32, R24 ;  /* 0x00000020a80c723c */ /* 0x004ff00000001818 */
[----:B------:R-:W-:Y:S01]  /*33b0*/  HMMA.16816.F32 R60, R132, R98, R20 ;  /* 0x00000062843c723c */ /* 0x000fe20000001814 */
[----:B------:R-:W2:Y:S04]  /*33c0*/  LDSM.16.M88.4 R20, [R2+0x2800] ;  /* 0x002800000214783b */ /* 0x000ea80000000200 */
[----:B------:R-:W-:Y:S03]  /*33d0*/  LDSM.16.M88.4 R96, [R2+0x3800] ;  /* 0x003800000260783b */ /* 0x000fe60000000200 */
[C---:B------:R-:W-:Y:S01]  /*33e0*/  HMMA.16816.F32 R16, R164.reuse, R44, R92 ;  /* 0x0000002ca410723c */ /* 0x040fe2000000185c */
[----:B------:R-:W-:Y:S07]  /*33f0*/  LDSM.16.M88.4 R92, [R71+0x4000] ;  /* 0x00400000475c783b */ /* 0x000fee0000000200 */
[C---:B------:R-:W-:Y:S01]  /*3400*/  HMMA.16816.F32 R100, R164.reuse, R40, R84 ;  /* 0x00000028a464723c */ /* 0x040fe20000001854 */
[----:B------:R-:W-:Y:S07]  /*3410*/  LDSM.16.M88.4 R84, [R188+0x1000] ;  /* 0x00100000bc54783b */ /* 0x000fee0000000200 */
[----:B------:R-:W-:Y:S01]  /*3420*/  HMMA.16816.F32 R120, R164, R42, R76 ;  /* 0x0000002aa478723c */ /* 0x000fe2000000184c */
[----:B------:R-:W4:Y:S04]  /*3430*/  LDSM.16.M88.4 R40, [R2+0x3000] ;  /* 0x003000000228783b */ /* 0x000f280000000200 */
[----:B------:R-:W-:Y:S03]  /*3440*/  LDSM.16.M88.4 R76, [R193+0x4000] ;  /* 0x00400000c14c783b */ /* 0x000fe60000000200 */
[----:B------:R-:W-:Y:S01]  /*3450*/  HMMA.16816.F32 R4, R168, R34, R4 ;  /* 0x00000022a804723c */ /* 0x000fe20000001804 */
[----:B------:R-:W-:Y:S07]  /*3460*/  LDSM.16.M88.4 R32, [R188+0x2800] ;  /* 0x00280000bc20783b */ /* 0x000fee0000000200 */
[----:B-1----:R-:W-:Y:S08]  /*3470*/  HMMA.16816.F32 R12, R172, R52, R12 ;  /* 0x00000034ac0c723c */ /* 0x002ff0000000180c */
[----:B------:R-:W-:Y:S01]  /*3480*/  HMMA.16816.F32 R108, R164, R46, R108 ;  /* 0x0000002ea46c723c */ /* 0x000fe2000000186c */
[----:B------:R-:W-:Y:S07]  /*3490*/  LDSM.16.M88.4 R44, [R188+0x2000] ;  /* 0x00200000bc2c783b */ /* 0x000fee0000000200 */
[----:B------:R-:W-:Y:S08]  /*34a0*/  HMMA.16816.F32 R16, R168, R36, R16 ;  /* 0x00000024a810723c */ /* 0x000ff00000001810 */
[C---:B---3--:R-:W-:Y:S08]  /*34b0*/  HMMA.16816.F32 R112, R164.reuse, R8, R72 ;  /* 0x00000008a470723c */ /* 0x048ff00000001848 */
[C---:B--2---:R-:W-:Y:S01]  /*34c0*/  HMMA.16816.F32 R72, R164.reuse, R20, R48 ;  /* 0x00000014a448723c */ /* 0x044fe20000001830 */
[----:B------:R-:W1:Y:S07]  /*34d0*/  LDSM.16.M88.4 R48, [R188+0x1800] ;  /* 0x00180000bc30783b */ /* 0x000e6e0000000200 */
[C---:B------:R-:W-:Y:S08]  /*34e0*/  HMMA.16816.F32 R124, R164.reuse, R56, R64 ;  /* 0x00000038a47c723c */ /* 0x040ff00000001840 */
[----:B------:R-:W-:Y:S01]  /*34f0*/  HMMA.16816.F32 R116, R164, R58, R88 ;  /* 0x0000003aa474723c */ /* 0x000fe20000001858 */
[----:B------:R-:W2:Y:S07]  /*3500*/  LDSM.16.M88.4 R56, [R188+0x3000] ;  /* 0x00300000bc38783b */ /* 0x000eae0000000200 */
[----:B------:R-:W-:Y:S08]  /*3510*/  HMMA.16816.F32 R4, R172, R54, R4 ;  /* 0x00000036ac04723c */ /* 0x000ff00000001804 */
[----:B------:R-:W-:Y:S08]  /*3520*/  HMMA.16816.F32 R12, R176, R80, R12 ;  /* 0x00000050b00c723c */ /* 0x000ff0000000180c */
[C---:B------:R-:W-:Y:S01]  /*3530*/  HMMA.16816.F32 R28, R164.reuse, R22, R104 ;  /* 0x00000016a41c723c */ /* 0x040fe20000001868 */
[----:B------:R-:W3:Y:S07]  /*3540*/  LDSM.16.M88.4 R104, [R188+0x3800] ;  /* 0x00380000bc68783b */ /* 0x000eee0000000200 */
[----:B----4-:R-:W-:Y:S08]  /*3550*/  HMMA.16816.F32 R24, R164, R40, R140 ;  /* 0x00000028a418723c */ /* 0x010ff0000000188c */
[----:B------:R-:W-:Y:S01]  /*3560*/  HMMA.16816.F32 R20, R168, R38, R108 ;  /* 0x00000026a814723c */ /* 0x000fe2000000186c */
[----:B------:R-:W4:Y:S07]  /*3570*/  LDSM.16.M88.4 R36, [R71+0x4800] ;  /* 0x004800004724783b */ /* 0x000f2e0000000200 */
[----:B------:R-:W-:Y:S08]  /*3580*/  HMMA.16816.F32 R16, R172, R92, R16 ;  /* 0x0000005cac10723c */ /* 0x000ff00000001810 */
[----:B------:R-:W-:Y:S08]  /*3590*/  HMMA.16816.F32 R88, R164, R10, R60 ;  /* 0x0000000aa458723c */ /* 0x000ff0000000183c */
[----:B------:R-:W-:Y:S01]  /*35a0*/  HMMA.16816.F32 R8, R176, R82, R4 ;  /* 0x00000052b008723c */ /* 0x000fe20000001804 */
[----:B------:R-:W-:Y:S07]  /*35b0*/  LDSM.16.M88.4 R80, [R71+0x5000] ;  /* 0x005000004750783b */ /* 0x000fee0000000200 */
[----:B------:R-:W-:Y:S08]  /*35c0*/  HMMA.16816.F32 R60, R164, R42, R136 ;  /* 0x0000002aa43c723c */ /* 0x000ff00000001888 */
[C---:B------:R-:W-:Y:S08]  /*35d0*/  HMMA.16816.F32 R64, R168.reuse, R84, R100 ;  /* 0x00000054a840723c */ /* 0x040ff00000001864 */
[----:B------:R-:W-:Y:S01]  /*35e0*/  HMMA.16816.F32 R40, R168, R86, R120 ;  /* 0x00000056a828723c */ /* 0x000fe20000001878 */
[----:B------:R-:W5:Y:S07]  /*35f0*/  LDSM.16.M88.4 R84, [R2+0x4000] ;  /* 0x004000000254783b */ /* 0x000f6e0000000200 */
[----:B------:R-:W-:Y:S08]  /*3600*/  HMMA.16816.F32 R4, R180, R96, R12 ;  /* 0x00000060b404723c */ /* 0x000ff0000000180c */
[C---:B-1----:R-:W-:Y:S08]  /*3610*/  HMMA.16816.F32 R52, R168.reuse, R48, R124 ;  /* 0x00000030a834723c */ /* 0x042ff0000000187c */
[C---:B------:R-:W-:Y:S08]  /*3620*/  HMMA.16816.F32 R48, R168.reuse, R50, R116 ;  /* 0x00000032a830723c */ /* 0x040ff00000001874 */
[----:B--2---:R-:W-:Y:S08]  /*3630*/  HMMA.16816.F32 R116, R168, R56, R24 ;  /* 0x00000038a874723c */ /* 0x004ff00000001818 */
[----:B------:R-:W-:Y:S08]  /*3640*/  HMMA.16816.F32 R24, R172, R94, R20 ;  /* 0x0000005eac18723c */ /* 0x000ff00000001814 */
[----:B------:R-:W-:Y:S08]  /*3650*/  HMMA.16816.F32 R20, R176, R76, R16 ;  /* 0x0000004cb014723c */ /* 0x000ff00000001810 */
[C---:B------:R-:W-:Y:S08]  /*3660*/  HMMA.16816.F32 R100, R168.reuse, R32, R72 ;  /* 0x00000020a864723c */ /* 0x040ff00000001848 */
[----:B------:R-:W-:Y:S01]  /*3670*/  HMMA.16816.F32 R108, R168, R34, R28 ;  /* 0x00000022a86c723c */ /* 0x000fe2000000181c */
[----:B------:R-:W1:Y:S04]  /*3680*/  LDSM.16.M88.4 R32, [R193+0x4800] ;  /* 0x00480000c120783b */ /* 0x000e680000000200 */
[----:B------:R-:W-:Y:S03]  /*3690*/  LDSM.16.M88.4 R28, [R193+0x5000] ;  /* 0x00500000c11c783b */ /* 0x000fe60000000200 */
[----:B------:R-:W-:Y:S08]  /*36a0*/  HMMA.16816.F32 R16, R180, R98, R8 ;  /* 0x00000062b410723c */ /* 0x000ff00000001808 */
[----:B------:R-:W-:Y:S01]  /*36b0*/  HMMA.16816.F32 R92, R168, R58, R60 ;  /* 0x0000003aa85c723c */ /* 0x000fe2000000183c */
[----:B------:R-:W2:Y:S07]  /*36c0*/  LDSM.16.M88.4 R56, [R188+0x4000] ;  /* 0x00400000bc38783b */ /* 0x000eae0000000200 */
[----:B---3--:R-:W-:Y:S08]  /*36d0*/  HMMA.16816.F32 R4, R184, R104, R4 ;  /* 0x00000068b804723c */ /* 0x008ff00000001804 */
[----:B----4-:R-:W-:Y:S08]  /*36e0*/  HMMA.16816.F32 R12, R172, R36, R64 ;  /* 0x00000024ac0c723c */ /* 0x010ff00000001840 */
[----:B-----5:R-:W-:Y:S08]  /*36f0*/  HMMA.16816.F32 R8, R180, R84, R20 ;  /* 0x00000054b408723c */ /* 0x020ff00000001814 */
[----:B------:R-:W-:Y:S01]  /*3700*/  HMMA.16816.F32 R24, R176, R78, R24 ;  /* 0x0000004eb018723c */ /* 0x000fe20000001818 */
[----:B------:R-:W-:-:S04]  /*3710*/  FMUL.FTZ R0, R4, c[0x0][0x320] ;  /* 0x0000c80004007a20 */ /* 0x000fc80000410000 */
[----:B------:R3:W4:Y:S03]  /*3720*/  MUFU.TANH R121, R0 ;  /* 0x0000000000797308 */ /* 0x0007260000002400 */
[C---:B------:R-:W-:Y:S01]  /*3730*/  HMMA.16816.F32 R72, R172.reuse, R80, R52 ;  /* 0x00000050ac48723c */ /* 0x040fe20000001834 */
[----:B------:R-:W-:Y:S07]  /*3740*/  LDSM.16.M88.4 R52, [R71+0x6000] ;  /* 0x006000004734783b */ /* 0x000fee0000000200 */
[----:B------:R-:W-:Y:S01]  /*3750*/  HMMA.16816.F32 R80, R172, R82, R48 ;  /* 0x00000052ac50723c */ /* 0x000fe20000001830 */
[----:B------:R-:W-:Y:S01]  /*3760*/  LDSM.16.M88.4 R48, [R2+0x4800] ;  /* 0x004800000230783b */ /* 0x000fe20000000200 */
[----:B---3--:R-:W-:-:S06]  /*3770*/  FMUL.FTZ R0, R5, c[0x0][0x320] ;  /* 0x0000c80005007a20 */ /* 0x008fcc0000410000 */
[----:B------:R-:W-:Y:S01]  /*3780*/  HMMA.16816.F32 R16, R184, R106, R16 ;  /* 0x0000006ab810723c */ /* 0x000fe20000001810 */
[----:B------:R3:W1:Y:S07]  /*3790*/  MUFU.TANH R120, R0 ;  /* 0x0000000000787308 */ /* 0x00066e0000002400 */
[C---:B------:R-:W-:Y:S08]  /*37a0*/  HMMA.16816.F32 R112, R168.reuse, R44, R112 ;  /* 0x0000002ca870723c */ /* 0x040ff00000001870 */
[----:B------:R-:W-:Y:S01]  /*37b0*/  HMMA.16816.F32 R88, R168, R46, R88 ;  /* 0x0000002ea858723c */ /* 0x000fe20000001858 */
[----:B---3--:R-:W-:-:S04]  /*37c0*/  FMUL.FTZ R0, R6, c[0x0][0x320] ;  /* 0x0000c80006007a20 */ /* 0x008fc80000410000 */
[----:B------:R3:W2:Y:S03]  /*37d0*/  MUFU.TANH R107, R0 ;  /* 0x00000000006b7308 */ /* 0x0006a60000002400 */
[----:B------:R-:W-:Y:S01]  /*37e0*/  HMMA.16816.F32 R44, R172, R38, R40 ;  /* 0x00000026ac2c723c */ /* 0x000fe20000001828 */
[----:B------:R-:W5:Y:S04]  /*37f0*/  LDSM.16.M88.4 R40, [R71+0x5800] ;  /* 0x005800004728783b */ /* 0x000f680000000200 */
[----:B------:R-:W4:Y:S03]  /*3800*/  LDSM.16.M88.4 R36, [R188+0x4800] ;  /* 0x00480000bc24783b */ /* 0x000f260000000200 */
[----:B-1----:R-:W-:Y:S01]  /*3810*/  HMMA.16816.F32 R12, R176, R32, R12 ;  /* 0x00000020b00c723c */ /* 0x002fe2000000180c */
[----:B---3--:R-:W-:-:S07]  /*3820*/  FMUL.FTZ R0, R7, c[0x0][0x320] ;  /* 0x0000c80007007a20 */ /* 0x008fce0000410000 */
[----:B--2---:R-:W-:Y:S01]  /*3830*/  HMMA.16816.F32 R4, R184, R56, R8 ;  /* 0x00000038b804723c */ /* 0x004fe20000001808 */
[----:B------:R1:W2:Y:S07]  /*3840*/  MUFU.TANH R106, R0 ;  /* 0x00000000006a7308 */ /* 0x0002ae0000002400 */
[----:B------:R-:W-:Y:S08]  /*3850*/  HMMA.16816.F32 R8, R180, R86, R24 ;  /* 0x00000056b408723c */ /* 0x000ff00000001818 */
[----:B------:R-:W-:Y:S01]  /*3860*/  HMMA.16816.F32 R20, R176, R34, R44 ;  /* 0x00000022b014723c */ /* 0x000fe2000000182c */
[----:B-1----:R-:W-:Y:S01]  /*3870*/  FMUL.FTZ R0, R16, c[0x0][0x320] ;  /* 0x0000c80010007a20 */ /* 0x002fe20000410000 */
[----:B------:R-:W1:Y:S03]  /*3880*/  LDSM.16.M88.4 R32, [R2+0x5000] ;  /* 0x005000000220783b */ /* 0x000e660000000200 */
[----:B------:R3:W1:Y:S01]  /*3890*/  MUFU.TANH R105, R0 ;  /* 0x0000000000697308 */ /* 0x0006620000002400 */
[----:B------:R-:W-:Y:S02]  /*38a0*/  LDSM.16.M88.4 R44, [R2+0x5800] ;  /* 0x00580000022c783b */ /* 0x000fe40000000200 */
[C---:B-----5:R-:W-:Y:S08]  /*38b0*/  HMMA.16816.F32 R60, R172.reuse, R42, R88 ;  /* 0x0000002aac3c723c */ /* 0x060ff00000001858 */
[----:B------:R-:W-:Y:S01]  /*38c0*/  HMMA.16816.F32 R64, R172, R40, R112 ;  /* 0x00000028ac40723c */ /* 0x000fe20000001870 */
[----:B------:R-:W5:Y:S01]  /*38d0*/  LDSM.16.M88.4 R40, [R193+0x5800] ;  /* 0x00580000c128783b */ /* 0x000f620000000200 */
[----:B---3--:R-:W-:-:S04]  /*38e0*/  FMUL.FTZ R0, R17, c[0x0][0x320] ;  /* 0x0000c80011007a20 */ /* 0x008fc80000410000 */
[----:B------:R3:W1:Y:S02]  /*38f0*/  MUFU.TANH R104, R0 ;  /* 0x0000000000687308 */ /* 0x0006640000002400 */
[----:B---3--:R-:W-:-:S06]  /*3900*/  FMUL.FTZ R0, R18, c[0x0][0x320] ;  /* 0x0000c80012007a20 */ /* 0x008fcc0000410000 */
[----:B------:R3:W1:Y:S02]  /*3910*/  MUFU.TANH R99, R0 ;  /* 0x0000000000637308 */ /* 0x0006640000002400 */
[----:B---3--:R-:W-:Y:S02]  /*3920*/  FMUL.FTZ R0, R19, c[0x0][0x320] ;  /* 0x0000c80013007a20 */ /* 0x008fe40000410000 */
[----:B------:R-:W-:Y:S04]  /*3930*/  HMMA.16816.F32 R16, R180, R48, R12 ;  /* 0x00000030b410723c */ /* 0x000fe8000000180c */
[----:B------:R3:W1:Y:S04]  /*3940*/  MUFU.TANH R98, R0 ;  /* 0x0000000000627308 */ /* 0x0006680000002400 */
[----:B------:R-:W-:Y:S01]  /*3950*/  HMMA.16816.F32 R12, R184, R58, R8 ;  /* 0x0000003ab80c723c */ /* 0x000fe20000001808 */
[----:B------:R-:W2:Y:S07]  /*3960*/  LDSM.16.M88.4 R56, [R71+0x6800] ;  /* 0x006800004738783b */ /* 0x000eae0000000200 */
[----:B------:R-:W-:Y:S01]  /*3970*/  HMMA.16816.F32 R8, R176, R28, R72 ;  /* 0x0000001cb008723c */ /* 0x000fe20000001848 */
[----:B---3--:R-:W-:-:S04]  /*3980*/  FMUL.FTZ R0, R4, c[0x0][0x320] ;  /* 0x0000c80004007a20 */ /* 0x008fc80000410000 */
[----:B------:R3:W1:Y:S03]  /*3990*/  MUFU.TANH R97, R0 ;  /* 0x0000000000617308 */ /* 0x0006660000002400 */
[----:B----4-:R-:W-:Y:S08]  /*39a0*/  HMMA.16816.F32 R24, R184, R36, R16 ;  /* 0x00000024b818723c */ /* 0x010ff00000001810 */
[----:B------:R-:W-:Y:S01]  /*39b0*/  HMMA.16816.F32 R72, R172, R52, R100 ;  /* 0x00000034ac48723c */ /* 0x000fe20000001864 */
[----:B---3--:R-:W-:-:S07]  /*39c0*/  FMUL.FTZ R0, R5, c[0x0][0x320] ;  /* 0x0000c80005007a20 */ /* 0x008fce0000410000 */
[----:B-1----:R-:W-:Y:S01]  /*39d0*/  HMMA.16816.F32 R16, R180, R32, R8 ;  /* 0x00000020b410723c */ /* 0x002fe20000001808 */
[----:B------:R1:W3:Y:S02]  /*39e0*/  MUFU.TANH R96, R0 ;  /* 0x0000000000607308 */ /* 0x0002e40000002400 */
[----:B-1----:R-:W-:-:S06]  /*39f0*/  FMUL.FTZ R0, R6, c[0x0][0x320] ;  /* 0x0000c80006007a20 */ /* 0x002fcc0000410000 */
[----:B------:R1:W4:Y:S02]  /*3a00*/  MUFU.TANH R88, R0 ;  /* 0x0000000000587308 */ /* 0x0003240000002400 */
[----:B-1----:R-:W-:Y:S02]  /*3a10*/  FMUL.FTZ R0, R7, c[0x0][0x320] ;  /* 0x0000c80007007a20 */ /* 0x002fe40000410000 */
[----:B------:R-:W-:Y:S01]  /*3a20*/  HMMA.16816.F32 R4, R180, R50, R20 ;  /* 0x00000032b404723c */ /* 0x000fe20000001814 */
[----:B------:R-:W1:Y:S03]  /*3a30*/  LDSM.16.M88.4 R48, [R188+0x5000] ;  /* 0x00500000bc30783b */ /* 0x000e660000000200 */
[----:B------:R2:W1:Y:S04]  /*3a40*/  MUFU.TANH R87, R0 ;  /* 0x0000000000577308 */ /* 0x0004680000002400 */
[----:B------:R-:W-:Y:S01]  /*3a50*/  HMMA.16816.F32 R20, R176, R30, R80 ;  /* 0x0000001eb014723c */ /* 0x000fe20000001850 */
[----:B------:R-:W1:Y:S01]  /*3a60*/  LDSM.16.M88.4 R28, [R193+0x6000] ;  /* 0x00600000c11c783b */ /* 0x000e620000000200 */
[----:B--2---:R-:W-:-:S04]  /*3a70*/  FMUL.FTZ R0, R12, c[0x0][0x320] ;  /* 0x0000c8000c007a20 */ /* 0x004fc80000410000 */
[----:B------:R2:W1:Y:S10]  /*3a80*/  MUFU.TANH R86, R0 ;  /* 0x0000000000567308 */ /* 0x0004740000002400 */
[----:B------:R-:W-:Y:S01]  /*3a90*/  HMMA.16816.F32 R4, R184, R38, R4 ;  /* 0x00000026b804723c */ /* 0x000fe20000001804 */
[----:B------:R-:W1:Y:S07]  /*3aa0*/  LDSM.16.M88.4 R36, [R188+0x5800] ;  /* 0x00580000bc24783b */ /* 0x000e6e0000000200 */
[----:B------:R-:W-:Y:S01]  /*3ab0*/  HMMA.16816.F32 R8, R180, R34, R20 ;  /* 0x00000022b408723c */ /* 0x000fe20000001814 */
[----:B--2---:R-:W-:-:S07]  /*3ac0*/  FMUL.FTZ R0, R13, c[0x0][0x320] ;  /* 0x0000c8000d007a20 */ /* 0x004fce0000410000 */
[----:B-----5:R-:W-:Y:S01]  /*3ad0*/  HMMA.16816.F32 R20, R176, R42, R60 ;  /* 0x0000002ab014723c */ /* 0x020fe2000000183c */
[----:B------:R2:W1:Y:S07]  /*3ae0*/  MUFU.TANH R85, R0 ;  /* 0x0000000000557308 */ /* 0x00046e0000002400 */
[C---:B------:R-:W-:Y:S08]  /*3af0*/  HMMA.16816.F32 R32, R172.reuse, R54, R108 ;  /* 0x00000036ac20723c */ /* 0x040ff0000000186c */
[----:B------:R-:W-:Y:S01]  /*3b00*/  HMMA.16816.F32 R52, R172, R56, R116 ;  /* 0x00000038ac34723c */ /* 0x000fe20000001874 */
[----:B--2---:R-:W-:-:S04]  /*3b10*/  FMUL.FTZ R0, R14, c[0x0][0x320] ;  /* 0x0000c8000e007a20 */ /* 0x004fc80000410000 */
[----:B------:R2:W1:Y:S02]  /*3b20*/  MUFU.TANH R84, R0 ;  /* 0x0000000000547308 */ /* 0x0004640000002400 */
[----:B--2---:R-:W-:Y:S02]  /*3b30*/  FMUL.FTZ R0, R15, c[0x0][0x320] ;  /* 0x0000c8000f007a20 */ /* 0x004fe40000410000 */
[----:B------:R-:W-:Y:S01]  /*3b40*/  HMMA.16816.F32 R12, R176, R40, R64 ;  /* 0x00000028b00c723c */ /* 0x000fe20000001840 */
[----:B------:R-:W-:Y:S03]  /*3b50*/  LDSM.16.M88.4 R40, [R188+0x6000] ;  /* 0x00600000bc28783b */ /* 0x000fe60000000200 */
        /* <DEDUP_REMOVED lines=8> */
[----:B-1----:R-:W-:Y:S04]  /*3be0*/  HMMA.16816.F32 R24, R184, R48, R16 ;  /* 0x00000030b818723c */ /* 0x002fe80000001810 */
[----:B------:R1:W2:Y:S04]  /*3bf0*/  MUFU.TANH R77, R0 ;  /* 0x00000000004d7308 */ /* 0x0002a80000002400 */
[----:B------:R-:W-:Y:S08]  /*3c00*/  HMMA.16816.F32 R16, R180, R44, R12 ;  /* 0x0000002cb410723c */ /* 0x000ff0000000180c */
[----:B------:R-:W-:Y:S01]  /*3c10*/  HMMA.16816.F32 R12, R176, R28, R72 ;  /* 0x0000001cb00c723c */ /* 0x000fe20000001848 */
[----:B-1----:R-:W-:-:S04]  /*3c20*/  FMUL.FTZ R0, R4, c[0x0][0x320] ;  /* 0x0000c80004007a20 */ /* 0x002fc80000410000 */
[----:B------:R1:W1:Y:S02]  /*3c30*/  MUFU.TANH R76, R0 ;  /* 0x00000000004c7308 */ /* 0x0002640000002400 */
[----:B-1----:R-:W-:-:S06]  /*3c40*/  FMUL.FTZ R0, R5, c[0x0][0x320] ;  /* 0x0000c80005007a20 */ /* 0x002fcc0000410000 */
[----:B------:R1:W1:Y:S02]  /*3c50*/  MUFU.TANH R70, R0 ;  /* 0x0000000000467308 */ /* 0x0002640000002400 */
[----:B-1----:R-:W-:-:S06]  /*3c60*/  FMUL.FTZ R0, R6, c[0x0][0x320] ;  /* 0x0000c80006007a20 */ /* 0x002fcc0000410000 */
[----:B------:R1:W1:Y:S02]  /*3c70*/  MUFU.TANH R69, R0 ;  /* 0x0000000000457308 */ /* 0x0002640000002400 */
[----:B-1----:R-:W-:Y:S02]  /*3c80*/  FMUL.FTZ R0, R7, c[0x0][0x320] ;  /* 0x0000c80007007a20 */ /* 0x002fe40000410000 */
[----:B------:R-:W-:Y:S01]  /*3c90*/  HMMA.16816.F32 R4, R184, R50, R8 ;  /* 0x00000032b804723c */ /* 0x000fe20000001808 */
[----:B------:R-:W1:Y:S03]  /*3ca0*/  LDSM.16.M88.4 R48, [R2+0x6000] ;  /* 0x006000000230783b */ /* 0x000e660000000200 */
[----:B------:R5:W1:Y:S04]  /*3cb0*/  MUFU.TANH R68, R0 ;  /* 0x0000000000447308 */ /* 0x000a680000002400 */
[----:B------:R-:W-:Y:S01]  /*3cc0*/  HMMA.16816.F32 R8, R180, R46, R20 ;  /* 0x0000002eb408723c */ /* 0x000fe20000001814 */
[----:B------:R-:W2:Y:S07]  /*3cd0*/  LDSM.16.M88.4 R44, [R193+0x6800] ;  /* 0x00680000c12c783b */ /* 0x000eae0000000200 */
[----:B------:R-:W-:Y:S01]  /*3ce0*/  HMMA.16816.F32 R20, R184, R36, R16 ;  /* 0x00000024b814723c */ /* 0x000fe20000001810 */
[----:B-----5:R-:W-:-:S04]  /*3cf0*/  FMUL.FTZ R0, R24, c[0x0][0x320] ;  /* 0x0000c80018007a20 */ /* 0x020fc80000410000 */
[----:B------:R5:W1:Y:S11]  /*3d00*/  MUFU.TANH R66, R0 ;  /* 0x0000000000427308 */ /* 0x000a760000002400 */
[----:B------:R-:W-:Y:S01]  /*3d10*/  HMMA.16816.F32 R8, R184, R38, R8 ;  /* 0x00000026b808723c */ /* 0x000fe20000001808 */
[----:B-----5:R-:W-:-:S07]  /*3d20*/  FMUL.FTZ R0, R25, c[0x0][0x320] ;  /* 0x0000c80019007a20 */ /* 0x020fce0000410000 */
[----:B-1----:R-:W-:Y:S01]  /*3d30*/  HMMA.16816.F32 R16, R180, R48, R12 ;  /* 0x00000030b410723c */ /* 0x002fe2000000180c */
[----:B------:R1:W1:Y:S07]  /*3d40*/  MUFU.TANH R67, R0 ;  /* 0x0000000000437308 */ /* 0x00026e0000002400 */
[----:B--2---:R-:W-:Y:S01]  /*3d50*/  HMMA.16816.F32 R12, R176, R44, R52 ;  /* 0x0000002cb00c723c */ /* 0x004fe20000001834 */
[----:B-1----:R-:W-:-:S04]  /*3d60*/  FMUL.FTZ R0, R26, c[0x0][0x320] ;  /* 0x0000c8001a007a20 */ /* 0x002fc80000410000 */
[----:B------:R1:W2:Y:S02]  /*3d70*/  MUFU.TANH R65, R0 ;  /* 0x0000000000417308 */ /* 0x0002a40000002400 */
[----:B-1----:R-:W-:Y:S02]  /*3d80*/  FMUL.FTZ R0, R27, c[0x0][0x320] ;  /* 0x0000c8001b007a20 */ /* 0x002fe40000410000 */
[----:B------:R-:W-:Y:S01]  /*3d90*/  HMMA.16816.F32 R24, R176, R30, R32 ;  /* 0x0000001eb018723c */ /* 0x000fe20000001820 */
[----:B------:R-:W1:Y:S03]  /*3da0*/  LDSM.16.M88.4 R32, [R2+0x6800] ;  /* 0x006800000220783b */ /* 0x000e660000000200 */
[----:B------:R5:W1:Y:S01]  /*3db0*/  MUFU.TANH R64, R0 ;  /* 0x0000000000407308 */ /* 0x000a620000002400 */
[----:B------:R-:W2:Y:S01]  /*3dc0*/  LDSM.16.M88.4 R28, [R188+0x6800] ;  /* 0x00680000bc1c783b */ /* 0x000ea20000000200 */
[----:B------:R-:W-:-:S04]  /*3dd0*/  DEPBAR.LE SB0, 0x0 ;  /* 0x000080000000791a */ /* 0x000fc80000000000 */
[----:B-----5:R-:W-:-:S04]  /*3de0*/  FMUL.FTZ R0, R4, c[0x0][0x320] ;  /* 0x0000c80004007a20 */ /* 0x020fc80000410000 */
[----:B------:R5:W1:Y:S10]  /*3df0*/  MUFU.TANH R63, R0 ;  /* 0x00000000003f7308 */ /* 0x000a740000002400 */
[----:B------:R-:W-:Y:S01]  /*3e00*/  HMMA.16816.F32 R24, R180, R50, R24 ;  /* 0x00000032b418723c */ /* 0x000fe20000001818 */
[----:B-----5:R-:W-:-:S07]  /*3e10*/  FMUL.FTZ R0, R5, c[0x0][0x320] ;  /* 0x0000c80005007a20 */ /* 0x020fce0000410000 */
[----:B-1----:R-:W-:Y:S01]  /*3e20*/  HMMA.16816.F32 R12, R180, R32, R12 ;  /* 0x00000020b40c723c */ /* 0x002fe2000000180c */
[----:B------:R1:W1:Y:S02]  /*3e30*/  MUFU.TANH R62, R0 ;  /* 0x00000000003e7308 */ /* 0x0002640000002400 */
[----:B-1----:R-:W-:-:S06]  /*3e40*/  FMUL.FTZ R0, R6, c[0x0][0x320] ;  /* 0x0000c80006007a20 */ /* 0x002fcc0000410000 */
[----:B------:R1:W1:Y:S02]  /*3e50*/  MUFU.TANH R61, R0 ;  /* 0x00000000003d7308 */ /* 0x0002640000002400 */
[----:B-1----:R-:W-:Y:S02]  /*3e60*/  FMUL.FTZ R0, R7, c[0x0][0x320] ;  /* 0x0000c80007007a20 */ /* 0x002fe40000410000 */
[----:B------:R-:W-:Y:S04]  /*3e70*/  HMMA.16816.F32 R4, R172, R58, R92 ;  /* 0x0000003aac04723c */ /* 0x000fe8000000185c */
[----:B------:R1:W1:Y:S02]  /*3e80*/  MUFU.TANH R60, R0 ;  /* 0x00000000003c7308 */ /* 0x0002640000002400 */
[----:B-1----:R-:W-:-:S06]  /*3e90*/  FMUL.FTZ R0, R20, c[0x0][0x320] ;  /* 0x0000c80014007a20 */ /* 0x002fcc0000410000 */
[----:B------:R1:W1:Y:S11]  /*3ea0*/  MUFU.TANH R57, R0 ;  /* 0x0000000000397308 */ /* 0x0002760000002400 */
[----:B------:R-:W-:Y:S01]  /*3eb0*/  @!UPT UIADD3 URZ, URZ, URZ, URZ ;  /* 0x0000003f3f3ff290 */ /* 0x000fe2000fffe03f */
[----:B------:R-:W-:Y:S01]  /*3ec0*/  HMMA.16816.F32 R4, R176, R46, R4 ;  /* 0x0000002eb004723c */ /* 0x000fe20000001804 */
[----:B-1----:R-:W-:-:S04]  /*3ed0*/  FMUL.FTZ R0, R21, c[0x0][0x320] ;  /* 0x0000c80015007a20 */ /* 0x002fc80000410000 */
[----:B------:R1:W1:Y:S11]  /*3ee0*/  MUFU.TANH R56, R0 ;  /* 0x0000000000387308 */ /* 0x0002760000002400 */
[----:B------:R-:W-:Y:S08]  /*3ef0*/  @!UPT UIADD3 URZ, URZ, URZ, URZ ;  /* 0x0000003f3f3ff290 */ /* 0x000ff0000fffe03f */
[----:B------:R-:W-:Y:S01]  /*3f00*/  HMMA.16816.F32 R4, R180, R34, R4 ;  /* 0x00000022b404723c */ /* 0x000fe20000001804 */
[----:B-1----:R-:W-:-:S04]  /*3f10*/  FMUL.FTZ R0, R22, c[0x0][0x320] ;  /* 0x0000c80016007a20 */ /* 0x002fc80000410000 */
[----:B------:R1:W1:Y:S11]  /*3f20*/  MUFU.TANH R52, R0 ;  /* 0x0000000000347308 */ /* 0x0002760000002400 */
[----:B------:R-:W-:Y:S08]  /*3f30*/  @!UPT UIADD3 URZ, URZ, URZ, URZ ;  /* 0x0000003f3f3ff290 */ /* 0x000ff0000fffe03f */
[----:B--2---:R-:W-:Y:S01]  /*3f40*/  HMMA.16816.F32 R4, R184, R30, R4 ;  /* 0x0000001eb804723c */ /* 0x004fe20000001804 */
[----:B-1----:R-:W-:-:S07]  /*3f50*/  FMUL.FTZ R0, R23, c[0x0][0x320] ;  /* 0x0000c80017007a20 */ /* 0x002fce0000410000 */
[C---:B------:R-:W-:Y:S01]  /*3f60*/  HMMA.16816.F32 R20, R184.reuse, R40, R16 ;  /* 0x00000028b814723c */ /* 0x040fe20000001810 */
[----:B------:R1:W2:Y:S07]  /*3f70*/  MUFU.TANH R50, R0 ;  /* 0x0000000000327308 */ /* 0x0002ae0000002400 */
        /* <DEDUP_REMOVED lines=10> */
[----:B-1----:R-:W-:-:S06]  /*4020*/  FMUL.FTZ R0, R20, c[0x0][0x320] ;  /* 0x0000c80014007a20 */ /* 0x002fcc0000410000 */
        /* <DEDUP_REMOVED lines=30> */
[----:B------:R1:W1:Y:S01]  /*4210*/  MUFU.TANH R13, R0 ;  /* 0x00000000000d7308 */ /* 0x0002620000002400 */
[----:B------:R-:W-:Y:S06]  /*4220*/  BAR.SYNC.DEFER_BLOCKING 0x0 ;  /* 0x0000000000007b1d */ /* 0x000fec0000010000 */
[----:B------:R-:W-:Y:S05]  /*4230*/  @!P1 BRA `(.L_x_186) ;  /* 0x0000067000009947 */ /* 0x000fea0003800000 */
[----:B-1234-:R-:W-:Y:S02]  /*4240*/  IMAD.MOV.U32 R0, RZ, RZ, c[0x0][0x2b8] ;  /* 0x0000ae00ff007624 */ /* 0x01efe400078e00ff */
[----:B------:R-:W-:Y:S02]  /*4250*/  IMAD R2, R233, 0x20, R234 ;  /* 0x00000020e9027824 */ /* 0x000fe400078e02ea */
[----:B------:R-:W-:Y:S01]  /*4260*/  IMAD.MOV.U32 R205, RZ, RZ, RZ ;  /* 0x000000ffffcd7224 */ /* 0x000fe200078e00ff */
[----:B------:R-:W-:-:S02]  /*4270*/  ISETP.NE.AND P1, PT, R0, 0x1, PT ;  /* 0x000000010000780c */ /* 0x000fc40003f25270 */
[----:B------:R-:W-:-:S04]  /*4280*/  IADD3 R2, R2, R146, R237 ;  /* 0x0000009202027210 */ /* 0x000fc80007ffe0ed */
[----:B------:R-:W-:-:S05]  /*4290*/  IADD3 R2, R2, -0x70, RZ ;  /* 0xffffff9002027810 */ /* 0x000fca0007ffe0ff */
[----:B------:R-:W-:Y:S02]  /*42a0*/  IMAD.MOV.U32 R0, RZ, RZ, R2 ;  /* 0x000000ffff007224 */ /* 0x000fe400078e0002 */
[----:B------:R-:W-:-:S05]  /*42b0*/  @P1 IMAD.HI.U32 R3, R2, c[0x0][0x2bc], RZ ;  /* 0x0000af0002031a27 */ /* 0x000fca00078e00ff */
[----:B------:R-:W-:-:S04]  /*42c0*/  @P1 SHF.R.U32.HI R0, RZ, c[0x0][0x2c0], R3 ;  /* 0x0000b000ff001a19 */ /* 0x000fc80000011603 */
[----:B------:R-:W-:-:S04]  /*42d0*/  @!P4 IADD3 R3, P1, R0, R240, RZ ;  /* 0x000000f00003c210 */ /* 0x000fc80007f3e0ff */
[----:B------:R-:W-:Y:S02]  /*42e0*/  @!P4 LEA.HI.X.SX32 R5, R0, R249, 0x1, P1 ;  /* 0x000000f90005c211 */ /* 0x000fe400008f0eff */
[----:B------:R-:W-:-:S04]  /*42f0*/  @!P4 LEA R4, P1, R3, c[0x0][0x2a0], 0x2 ;  /* 0x0000a8000304ca11 */ /* 0x000fc800078210ff */
[----:B------:R-:W-:-:S05]  /*4300*/  @!P4 LEA.HI.X R5, R3, c[0x0][0x2a4], R5, 0x2, P1 ;  /* 0x0000a9000305ca11 */ /* 0x000fca00008f1405 */
[----:B------:R-:W2:Y:S01]  /*4310*/  @!P4 LDG.E R205, [R4.64] ;  /* 0x0000000804cdc981 */ /* 0x000ea2000c1e1900 */
[----:B------:R-:W-:Y:S01]  /*4320*/  IMAD.MOV R0, RZ, RZ, -R0 ;  /* 0x000000ffff007224 */ /* 0x000fe200078e0a00 */
[----:B------:R-:W-:-:S03]  /*4330*/  IADD3 R8, -R234, 0x70, RZ ;  /* 0x00000070ea087810 */ /* 0x000fc60007ffe1ff */
[----:B------:R-:W-:Y:S01]  /*4340*/  IMAD R206, R0, c[0x0][0x2b8], R2 ;  /* 0x0000ae0000ce7a24 */ /* 0x000fe200078e0202 */
[----:B------:R-:W-:-:S03]  /*4350*/  ISETP.GE.AND P5, PT, R8, 0x1, PT ;  /* 0x000000010800780c */ /* 0x000fc60003fa6270 */
        /* <DEDUP_REMOVED lines=15> */
.L_x_281:
[----:B------:R-:W-:Y:S05]  /*4450*/  BRA.DIV ~URZ, `(.L_x_188) ;  /* 0x0000a7627f007947 */ /* 0x000fea000b800000 */
[----:B------:R3:W4:Y:S02]  /*4460*/  SHFL.IDX PT, R2, R4, RZ, 0x181f ;  /* 0x00181fff04027589 */ /* 0x00072400000e0000 */
.L_x_282:
[----:B------:R-:W-:Y:S01]  /*4470*/  BSSY B0, `(.L_x_189) ;  /* 0x000000d000007945 */ /* 0x000fe20003800000 */
[----:B------:R-:W-:Y:S05]  /*4480*/  @!P5 BRA `(.L_x_190) ;  /* 0x000000b00000d947 */ /* 0x000fea0003800000 */
[----:B------:R-:W-:Y:S02]  /*4490*/  IMAD.SHL.U32 R6, R231, 0x2, RZ ;  /* 0x00000002e7067824 */ /* 0x000fe400078e00ff */
[----:B------:R-:W-:-:S03]  /*44a0*/  IMAD.SHL.U32 R3, R235, 0x2, RZ ;  /* 0x00000002eb037824 */ /* 0x000fc600078e00ff */
[C---:B----4-:R-:W-:Y:S02]  /*44b0*/  IADD3 R6, P2, R2.reuse, R6, RZ ;  /* 0x0000000602067210 */ /* 0x050fe40007f5e0ff */
[----:B------:R-:W-:Y:S02]  /*44c0*/  IADD3 R2, P1, R2, R3, RZ ;  /* 0x0000000302027210 */ /* 0x000fe40007f3e0ff */
[----:B--2---:R-:W-:-:S03]  /*44d0*/  IADD3.X R7, R5, R203, RZ, P2, !PT ;  /* 0x000000cb05077210 */ /* 0x004fc600017fe4ff */
[----:B------:R-:W-:Y:S02]  /*44e0*/  IMAD.X R3, R5, 0x1, R204, P1 ;  /* 0x0000000105037824 */ /* 0x000fe400008e06cc */
[----:B------:R-:W-:Y:S01]  /*44f0*/  @!PT LDS RZ, [RZ] ;  /* 0x00000000fffff984 */ /* 0x000fe20000000800 */
[----:B------:R-:W-:Y:S01]  /*4500*/  @!PT LDS RZ, [RZ] ;  /* 0x00000000fffff984 */ /* 0x000fe20000000800 */
[----:B------:R-:W-:Y:S01]  /*4510*/  @!PT LDS RZ, [RZ] ;  /* 0x00000000fffff984 */ /* 0x000fe20000000800 */
[----:B------:R2:W-:Y:S04]  /*4520*/  LDGSTS.E.BYPASS.LTC128B.128 [R200+0x8100], [R6.64], !P3 ;  /* 0x0810000006c87fae */ /* 0x0005e8000d901d48 */
[----:B------:R2:W-:Y:S02]  /*4530*/  LDGSTS.E.BYPASS.LTC128B.128 [R200+0xb900], [R2.64], !P0 ;  /* 0x0b90000002c87fae */ /* 0x0005e4000c101d48 */
.L_x_190:
[----:B------:R-:W-:Y:S05]  /*4540*/  BSYNC B0 ;  /* 0x0000000000007941 */ /* 0x000fea0003800000 */
.L_x_189:
[----:B------:R-:W-:Y:S01]  /*4550*/  ISETP.GE.AND P1, PT, R8, 0x21, PT ;  /* 0x000000210800780c */ /* 0x000fe20003f26270 */
[----:B------:R-:W-:Y:S06]  /*4560*/  BRA.DIV ~URZ, `(.L_x_191) ;  /* 0x0000a6c27f007947 */ /* 0x000fec000b800000 */
[----:B--2---:R2:W1:Y:S04]  /*4570*/  SHFL.IDX PT, R5, R0, 0x1, 0x181f ;  /* 0x00381f0000057f89 */ /* 0x00446800000e0000 */
[----:B----4-:R2:W4:Y:S02]  /*4580*/  SHFL.IDX PT, R2, R4, 0x1, 0x181f ;  /* 0x00381f0004027f89 */ /* 0x01052400000e0000 */
.L_x_283:
[----:B------:R-:W-:Y:S01]  /*4590*/  BSSY B0, `(.L_x_192) ;  /* 0x000000d000007945 */ /* 0x000fe20003800000 */
[----:B------:R-:W-:Y:S05]  /*45a0*/  @!P1 BRA `(.L_x_193) ;  /* 0x000000b000009947 */ /* 0x000fea0003800000 */
[----:B------:R-:W-:Y:S02]  /*45b0*/  IMAD.SHL.U32 R6, R231, 0x2, RZ ;  /* 0x00000002e7067824 */ /* 0x000fe400078e00ff */
[----:B------:R-:W-:-:S03]  /*45c0*/  IMAD.SHL.U32 R3, R235, 0x2, RZ ;  /* 0x00000002eb037824 */ /* 0x000fc600078e00ff */
[C---:B----4-:R-:W-:Y:S02]  /*45d0*/  IADD3 R6, P2, R2.reuse, R6, RZ ;  /* 0x0000000602067210 */ /* 0x050fe40007f5e0ff */
[----:B------:R-:W-:Y:S02]  /*45e0*/  IADD3 R2, P1, R2, R3, RZ ;  /* 0x0000000302027210 */ /* 0x000fe40007f3e0ff */
[----:B-1----:R-:W-:-:S03]  /*45f0*/  IADD3.X R7, R5, R203, RZ, P2, !PT ;  /* 0x000000cb05077210 */ /* 0x002fc600017fe4ff */
[----:B------:R-:W-:Y:S02]  /*4600*/  IMAD.X R3, R5, 0x1, R204, P1 ;  /* 0x0000000105037824 */ /* 0x000fe400008e06cc */
[----:B------:R-:W-:Y:S01]  /*4610*/  @!PT LDS RZ, [RZ] ;  /* 0x00000000fffff984 */ /* 0x000fe20000000800 */
[----:B------:R-:W-:Y:S01]  /*4620*/  @!PT LDS RZ, [RZ] ;  /* 0x00000000fffff984 */ /* 0x000fe20000000800 */
[----:B------:R-:W-:Y:S01]  /*4630*/  @!PT LDS RZ, [RZ] ;  /* 0x00000000fffff984 */ /* 0x000fe20000000800 */
[----:B------:R1:W-:Y:S04]  /*4640*/  LDGSTS.E.BYPASS.LTC128B.128 [R200+0x9100], [R6.64], !P3 ;  /* 0x0910000006c87fae */ /* 0x0003e8000d901d48 */
[----:B------:R1:W-:Y:S02]  /*4650*/  LDGSTS.E.BYPASS.LTC128B.128 [R200+0xc900], [R2.64], !P0 ;  /* 0x0c90000002c87fae */ /* 0x0003e4000c101d48 */
.L_x_193:
[----:B------:R-:W-:Y:S05]  /*4660*/  BSYNC B0 ;  /* 0x0000000000007941 */ /* 0x000fea0003800000 */
.L_x_192:
[----:B------:R-:W-:-:S04]  /*4670*/  IADD3 R8, -R234, 0x70, RZ ;  /* 0x00000070ea087810 */ /* 0x000fc80007ffe1ff */
[----:B------:R-:W-:Y:S01]  /*4680*/  ISETP.GE.AND P1, PT, R8, 0x41, PT ;  /* 0x000000410800780c */ /* 0x000fe20003f26270 */
[----:B------:R-:W-:Y:S10]  /*4690*/  BRA.DIV ~URZ, `(.L_x_194) ;  /* 0x0000a6627f007947 */ /* 0x000ff4000b800000 */
[----:B-1----:R1:W2:Y:S02]  /*46a0*/  SHFL.IDX PT, R5, R0, 0x2, 0x181f ;  /* 0x00581f0000057f89 */ /* 0x0022a400000e0000 */
.L_x_284:
[----:B------:R-:W-:Y:S05]  /*46b0*/  BRA.DIV ~URZ, `(.L_x_195) ;  /* 0x0000a6b27f007947 */ /* 0x000fea000b800000 */
[----:B----4-:R4:W1:Y:S02]  /*46c0*/  SHFL.IDX PT, R2, R4, 0x2, 0x181f ;  /* 0x00581f0004027f89 */ /* 0x01086400000e0000 */
.L_x_285:
[----:B------:R-:W-:Y:S01]  /*46d0*/  BSSY B0, `(.L_x_196) ;  /* 0x000000d000007945 */ /* 0x000fe20003800000 */
[----:B------:R-:W-:Y:S05]  /*46e0*/  @!P1 BRA `(.L_x_197) ;  /* 0x000000b000009947 */ /* 0x000fea0003800000 */
[----:B------:R-:W-:Y:S02]  /*46f0*/  IMAD.SHL.U32 R6, R231, 0x2, RZ ;  /* 0x00000002e7067824 */ /* 0x000fe400078e00ff */
[----:B------:R-:W-:-:S03]  /*4700*/  IMAD.SHL.U32 R3, R235, 0x2, RZ ;  /* 0x00000002eb037824 */ /* 0x000fc600078e00ff */
[C---:B-1----:R-:W-:Y:S02]  /*4710*/  IADD3 R6, P2, R2.reuse, R6, RZ ;  /* 0x0000000602067210 */ /* 0x042fe40007f5e0ff */
        /* <DEDUP_REMOVED lines=8> */
.L_x_197:
[----:B------:R-:W-:Y:S05]  /*47a0*/  BSYNC B0 ;  /* 0x0000000000007941 */ /* 0x000fea0003800000 */
.L_x_196:
[----:B------:R-:W-:Y:S01]  /*47b0*/  ISETP.GE.AND P1, PT, R8, 0x61, PT ;  /* 0x000000610800780c */ /* 0x000fe20003f26270 */
[----:B------:R-:W-:Y:S06]  /*47c0*/  BRA.DIV ~URZ, `(.L_x_198) ;  /* 0x0000a6127f007947 */ /* 0x000fec000b800000 */
[----:B-1----:R1:W3:Y:S04]  /*47d0*/  SHFL.IDX PT, R6, R0, 0x3, 0x181f ;  /* 0x00781f0000067f89 */ /* 0x0022e800000e0000 */
[----:B--2---:R1:W2:Y:S02]  /*47e0*/  SHFL.IDX PT, R0, R4, 0x3, 0x181f ;  /* 0x00781f0004007f89 */ /* 0x0042a400000e0000 */
.L_x_286:
[----:B------:R-:W-:Y:S05]  /*47f0*/  @!P1 BRA `(.L_x_186) ;  /* 0x000000b000009947 */ /* 0x000fea0003800000 */
[----:B------:R-:W-:Y:S02]  /*4800*/  IMAD.SHL.U32 R3, R231, 0x2, RZ ;  /* 0x00000002e7037824 */ /* 0x000fe400078e00ff */
[----:B------:R-:W-:-:S03]  /*4810*/  IMAD.SHL.U32 R2, R235, 0x2, RZ ;  /* 0x00000002eb027824 */ /* 0x000fc600078e00ff */
[C---:B-1234-:R-:W-:Y:S02]  /*4820*/  IADD3 R4, P2, R0.reuse, R3, RZ ;  /* 0x0000000300047210 */ /* 0x05efe40007f5e0ff */
[----:B------:R-:W-:Y:S02]  /*4830*/  IADD3 R2, P1, R0, R2, RZ ;  /* 0x0000000200027210 */ /* 0x000fe40007f3e0ff */
[----:B------:R-:W-:-:S03]  /*4840*/  IADD3.X R5, R6, R203, RZ, P2, !PT ;  /* 0x000000cb06057210 */ /* 0x000fc600017fe4ff */
[----:B------:R-:W-:Y:S02]  /*4850*/  IMAD.X R3, R6, 0x1, R204, P1 ;  /* 0x0000000106037824 */ /* 0x000fe400008e06cc */
[----:B------:R-:W-:Y:S01]  /*4860*/  @!PT LDS RZ, [RZ] ;  /* 0x00000000fffff984 */ /* 0x000fe20000000800 */
[----:B------:R-:W-:Y:S01]  /*4870*/  @!PT LDS RZ, [RZ] ;  /* 0x00000000fffff984 */ /* 0x000fe20000000800 */
[----:B------:R-:W-:Y:S01]  /*4880*/  @!PT LDS RZ, [RZ] ;  /* 0x00000000fffff984 */ /* 0x000fe20000000800 */
[----:B------:R1:W-:Y:S04]  /*4890*/  LDGSTS.E.BYPASS.LTC128B.128 [R200+0xb100], [R4.64], !P3 ;  /* 0x0b10000004c87fae */ /* 0x0003e8000d901d48 */
[----:B------:R1:W-:Y:S02]  /*48a0*/  LDGSTS.E.BYPASS.LTC128B.128 [R200+0xe900], [R2.64], !P0 ;  /* 0x0e90000002c87fae */ /* 0x0003e4000c101d48 */
.L_x_186:
[----:B--234-:R-:W-:Y:S05]  /*48b0*/  BSYNC B1 ;  /* 0x0000000000017941 */ /* 0x01cfea0003800000 */
.L_x_185:
[----:B-1----:R-:W2:Y:S04]  /*48c0*/  LDL R0, [R1+0x4c] ;  /* 0x00004c0001007983 */ /* 0x002ea80000100800 */
[----:B------:R-:W0:Y:S01]  /*48d0*/  LDGDEPBAR ;  /* 0x00000000000079af */ /* 0x000e220000000000 */
[----:B--2---:R-:W-:-:S05]  /*48e0*/  IMAD.IADD R0, R144, 0x1, -R0 ;  /* 0x0000000190007824 */ /* 0x004fca00078e0a00 */
[C---:B------:R-:W-:Y:S02]  /*48f0*/  ISETP.GT.AND P2, PT, R0.reuse, RZ, PT ;  /* 0x000000ff0000720c */ /* 0x040fe40003f44270 */
[C---:B------:R-:W-:Y:S02]  /*4900*/  ISETP.GT.AND P1, PT, R0.reuse, 0x1, PT ;  /* 0x000000010000780c */ /* 0x040fe40003f24270 */
[----:B------:R-:W-:Y:S02]  /*4910*/  ISETP.GT.AND P0, PT, R0, 0x8, PT ;  /* 0x000000080000780c */ /* 0x000fe40003f04270 */
[----:B------:R-:W-:Y:S02]  /*4920*/  FSEL R6, R121, -INF , P2 ;  /* 0xff80000079067808 */ /* 0x000fe40001000000 */
[----:B------:R-:W-:Y:S02]  /*4930*/  FSEL R7, R120, -INF , P1 ;  /* 0xff80000078077808 */ /* 0x000fe40000800000 */
[----:B------:R-:W-:-:S02]  /*4940*/  FSEL R11, R107, -INF , P2 ;  /* 0xff8000006b0b7808 */ /* 0x000fc40001000000 */
[----:B------:R-:W-:Y:S02]  /*4950*/  FSEL R16, R106, -INF , P1 ;  /* 0xff8000006a107808 */ /* 0x000fe40000800000 */
[----:B------:R-:W-:Y:S02]  /*4960*/  ISETP.GT.AND P6, PT, R0, 0x9, PT ;  /* 0x000000090000780c */ /* 0x000fe40003fc4270 */
[----:B------:R-:W-:Y:S02]  /*4970*/  FSEL R8, R105, -INF , P0 ;  /* 0xff80000069087808 */ /* 0x000fe40000000000 */
[----:B------:R-:W-:Y:S02]  /*4980*/  FMNMX.FTZ R2, R6, R7, !PT ;  /* 0x0000000706027209 */ /* 0x000fe40007810000 */
[----:B------:R-:W-:Y:S02]  /*4990*/  FSEL R17, R99, -INF , P0 ;  /* 0xff80000063117808 */ /* 0x000fe40000000000 */
[----:B------:R-:W-:-:S02]  /*49a0*/  FMNMX.FTZ R3, R11, R16, !PT ;  /* 0x000000100b037209 */ /* 0x000fc40007810000 */
[----:B------:R-:W-:Y:S02]  /*49b0*/  ISETP.GT.AND P5, PT, R0, 0x10, PT ;  /* 0x000000100000780c */ /* 0x000fe40003fa4270 */
[----:B------:R-:W-:Y:S02]  /*49c0*/  FSEL R9, R104, -INF , P6 ;  /* 0xff80000068097808 */ /* 0x000fe40003000000 */
[----:B------:R-:W-:Y:S02]  /*49d0*/  FMNMX.FTZ R2, R8, R2, !PT ;  /* 0x0000000208027209 */ /* 0x000fe40007810000 */
[----:B------:R-:W-:Y:S02]  /*49e0*/  FSEL R18, R98, -INF , P6 ;  /* 0xff80000062127808 */ /* 0x000fe40003000000 */
[----:B------:R-:W-:Y:S02]  /*49f0*/  FMNMX.FTZ R3, R17, R3, !PT ;  /* 0x0000000311037209 */ /* 0x000fe40007810000 */
[----:B------:R-:W-:-:S02]  /*4a00*/  ISETP.GT.AND P2, PT, R0, 0x11, PT ;  /* 0x000000110000780c */ /* 0x000fc40003f44270 */
[----:B------:R-:W-:Y:S02]  /*4a10*/  FSEL R10, R97, -INF , P5 ;  /* 0xff800000610a7808 */ /* 0x000fe40002800000 */
[----:B------:R-:W-:Y:S02]  /*4a20*/  FMNMX.FTZ R2, R9, R2, !PT ;  /* 0x0000000209027209 */ /* 0x000fe40007810000 */
[----:B------:R-:W-:Y:S02]  /*4a30*/  FSEL R21, R88, -INF , P5 ;  /* 0xff80000058157808 */ /* 0x000fe40002800000 */
[----:B------:R-:W-:Y:S02]  /*4a40*/  FMNMX.FTZ R3, R18, R3, !PT ;  /* 0x0000000312037209 */ /* 0x000fe40007810000 */
[----:B------:R-:W-:Y:S02]  /*4a50*/  ISETP.GT.AND P1, PT, R0, 0x18, PT ;  /* 0x000000180000780c */ /* 0x000fe40003f24270 */
[----:B------:R-:W-:-:S02]  /*4a60*/  FSEL R12, R96, -INF , P2 ;  /* 0xff800000600c7808 */ /* 0x000fc40001000000 */
[----:B------:R-:W-:Y:S02]  /*4a70*/  FMNMX.FTZ R2, R10, R2, !PT ;  /* 0x000000020a027209 */ /* 0x000fe40007810000 */
[----:B------:R-:W-:Y:S02]  /*4a80*/  FSEL R22, R87, -INF , P2 ;  /* 0xff80000057167808 */ /* 0x000fe40001000000 */
[----:B------:R-:W-:Y:S02]  /*4a90*/  FMNMX.FTZ R3, R21, R3, !PT ;  /* 0x0000000315037209 */ /* 0x000fe40007810000 */
[----:B------:R-:W-:Y:S02]  /*4aa0*/  ISETP.GT.AND P0, PT, R0, 0x19, PT ;  /* 0x000000190000780c */ /* 0x000fe40003f04270 */
[----:B------:R-:W-:Y:S02]  /*4ab0*/  FSEL R19, R86, -INF , P1 ;  /* 0xff80000056137808 */ /* 0x000fe40000800000 */
[----:B------:R-:W-:-:S02]  /*4ac0*/  FMNMX.FTZ R2, R12, R2, !PT ;  /* 0x000000020c027209 */ /* 0x000fc40007810000 */
[----:B------:R-:W-:Y:S02]  /*4ad0*/  FSEL R23, R84, -INF , P1 ;  /* 0xff80000054177808 */ /* 0x000fe40000800000 */
[----:B------:R-:W-:Y:S02]  /*4ae0*/  FMNMX.FTZ R3, R22, R3, !PT ;  /* 0x0000000316037209 */ /* 0x000fe40007810000 */
[----:B------:R-:W-:Y:S02]  /*4af0*/  ISETP.GT.AND P6, PT, R0, 0x20, PT ;  /* 0x000000200000780c */ /* 0x000fe40003fc4270 */
[----:B------:R-:W-:Y:S02]  /*4b00*/  FSEL R20, R85, -INF , P0 ;  /* 0xff80000055147808 */ /* 0x000fe40000000000 */
[----:B------:R-:W-:Y:S02]  /*4b10*/  FMNMX.FTZ R2, R19, R2, !PT ;  /* 0x0000000213027209 */ /* 0x000fe40007810000 */
[----:B------:R-:W-:-:S02]  /*4b20*/  FSEL R40, R81, -INF , P0 ;  /* 0xff80000051287808 */ /* 0x000fc40000000000 */
[----:B------:R-:W-:Y:S02]  /*4b30*/  FMNMX.FTZ R3, R23, R3, !PT ;  /* 0x0000000317037209 */ /* 0x000fe40007810000 */
        /* <DEDUP_REMOVED lines=70> */
[----:B------:R-:W-:-:S02]  /*4fa0*/  FSEL R151, R29, -INF , P0 ;  /* 0xff8000001d977808 */ /* 0x000fc40000000000 */
[----:B------:R-:W-:Y:S02]  /*4fb0*/  FSEL R147, R33, -INF , P0 ;  /* 0xff80000021937808 */ /* 0x000fe40000000000 */
[C---:B------:R-:W-:Y:S02]  /*4fc0*/  ISETP.GT.AND P6, PT, R0.reuse, 0x59, PT ;  /* 0x000000590000780c */ /* 0x040fe40003fc4270 */
[C---:B------:R-:W-:Y:S02]  /*4fd0*/  ISETP.GT.AND P5, PT, R0.reuse, 0x60, PT ;  /* 0x000000600000780c */ /* 0x040fe40003fa4270 */
[C---:B------:R-:W-:Y:S02]  /*4fe0*/  ISETP.GT.AND P2, PT, R0.reuse, 0x61, PT ;  /* 0x000000610000780c */ /* 0x040fe40003f44270 */
[C---:B------:R-:W-:Y:S02]  /*4ff0*/  ISETP.GT.AND P1, PT, R0.reuse, 0x68, PT ;  /* 0x000000680000780c */ /* 0x040fe40003f24270 */
[----:B------:R-:W-:-:S02]  /*5000*/  ISETP.GT.AND P0, PT, R0, 0x69, PT ;  /* 0x000000690000780c */ /* 0x000fc40003f04270 */
[----:B------:R-:W-:Y:S02]  /*5010*/  FMNMX.FTZ R0, R149, R2, !PT ;  /* 0x0000000295007209 */ /* 0x000fe40007810000 */
[----:B------:R-:W-:Y:S02]  /*5020*/  FMNMX.FTZ R2, R154, R3, !PT ;  /* 0x000000039a027209 */ /* 0x000fe40007810000 */
[----:B------:R-:W-:Y:S02]  /*5030*/  FSEL R148, R32, -INF , P6 ;  /* 0xff80000020947808 */ /* 0x000fe40003000000 */
[----:B------:R-:W-:Y:S02]  /*5040*/  FSEL R146, R34, -INF , P6 ;  /* 0xff80000022927808 */ /* 0x000fe40003000000 */
[----:B------:R-:W-:Y:S02]  /*5050*/  FMNMX.FTZ R0, R147, R0, !PT ;  /* 0x0000000093007209 */ /* 0x000fe40007810000 */
[----:B------:R-:W-:-:S02]  /*5060*/  FMNMX.FTZ R2, R151, R2, !PT ;  /* 0x0000000297027209 */ /* 0x000fc40007810000 */
[----:B------:R-:W-:Y:S02]  /*5070*/  FSEL R159, R26, -INF , P5 ;  /* 0xff8000001a9f7808 */ /* 0x000fe40002800000 */
[----:B------:R-:W-:Y:S02]  /*5080*/  FSEL R157, R28, -INF , P5 ;  /* 0xff8000001c9d7808 */ /* 0x000fe40002800000 */
[----:B------:R-:W-:Y:S02]  /*5090*/  FMNMX.FTZ R0, R146, R0, !PT ;  /* 0x0000000092007209 */ /* 0x000fe40007810000 */
[----:B------:R-:W-:Y:S02]  /*50a0*/  FMNMX.FTZ R2, R148, R2, !PT ;  /* 0x0000000294027209 */ /* 0x000fe40007810000 */
[----:B------:R-:W-:Y:S02]  /*50b0*/  FSEL R158, R25, -INF , P2 ;  /* 0xff800000199e7808 */ /* 0x000fe40001000000 */
[----:B------:R-:W-:-:S02]  /*50c0*/  FSEL R155, R27, -INF , P2 ;  /* 0xff8000001b9b7808 */ /* 0x000fc40001000000 */
        /* <DEDUP_REMOVED lines=10> */
[----:B------:R-:W-:Y:S02]  /*5170*/  FMNMX.FTZ R4, R150, R0, !PT ;  /* 0x0000000096047209 */ /* 0x000fe40007810000 */
[----:B------:R-:W-:Y:S01]  /*5180*/  FMNMX.FTZ R5, R160, R2, !PT ;  /* 0x00000002a0057209 */ /* 0x000fe20007810000 */
[----:B------:R-:W-:Y:S05]  /*5190*/  BRA.DIV ~URZ, `(.L_x_199) ;  /* 0x00009d127f007947 */ /* 0x000fea000b800000 */
[----:B------:R1:W2:Y:S02]  /*51a0*/  SHFL.BFLY PT, R0, R4, 0x2, 0x1f ;  /* 0x0c401f0004007f89 */ /* 0x0002a400000e0000 */
.L_x_287:
[----:B-12---:R-:W-:Y:S01]  /*51b0*/  FMNMX.FTZ R4, R4, R0, !PT ;  /* 0x0000000004047209 */ /* 0x006fe20007810000 */
[----:B------:R-:W-:Y:S05]  /*51c0*/  BRA.DIV ~URZ, `(.L_x_200) ;  /* 0x00009d227f007947 */ /* 0x000fea000b800000 */
[----:B------:R-:W1:Y:S04]  /*51d0*/  SHFL.BFLY PT, R0, R5, 0x2, 0x1f ;  /* 0x0c401f0005007f89 */ /* 0x000e6800000e0000 */
[----:B------:R-:W2:Y:S01]  /*51e0*/  SHFL.BFLY PT, R2, R4, 0x1, 0x1f ;  /* 0x0c201f0004027f89 */ /* 0x000ea200000e0000 */
[----:B-1----:R-:W-:-:S02]  /*51f0*/  FMNMX.FTZ R5, R5, R0, !PT ;  /* 0x0000000005057209 */ /* 0x002fc40007810000 */
[----:B--2---:R-:W-:-:S03]  /*5200*/  FMNMX.FTZ R69, R4, R2, !PT ;  /* 0x0000000204457209 */ /* 0x004fc60007810000 */
[----:B------:R1:W2:Y:S04]  /*5210*/  SHFL.BFLY PT, R3, R5, 0x1, 0x1f ;  /* 0x0c201f0005037f89 */ /* 0x0002a800000e0000 */
.L_x_288:
[C---:B------:R-:W-:Y:S01]  /*5220*/  FMUL.FTZ R2, R69.reuse, c[0x0][0x2d0] ;  /* 0x0000b40045027a20 */ /* 0x040fe20000410000 */
[----:B------:R-:W-:Y:S01]  /*5230*/  FSETP.NEU.FTZ.AND P0, PT, R69, -INF , PT ;  /* 0xff8000004500780b */ /* 0x000fe20003f1d000 */
[----:B------:R-:W-:Y:S01]  /*5240*/  WARPSYNC 0xffffffff ;  /* 0xffffffff00007948 */ /* 0x000fe20003800000 */
[----:B--2---:R-:W-:Y:S01]  /*5250*/  FMNMX.FTZ R68, R3, R5, !PT ;  /* 0x0000000503447209 */ /* 0x004fe20007810000 */
[----:B------:R-:W-:Y:S01]  /*5260*/  LDSM.16.MT88.4 R28, [R191+0x800] ;  /* 0x00080000bf1c783b */ /* 0x000fe20000004200 */
[----:B------:R-:W-:Y:S02]  /*5270*/  FSEL R2, R2, RZ, P0 ;  /* 0x000000ff02027208 */ /* 0x000fe40000000000 */
[----:B------:R-:W-:Y:S01]  /*5280*/  FSETP.NEU.FTZ.AND P0, PT, R68, -INF , PT ;  /* 0xff8000004400780b */ /* 0x000fe20003f1d000 */
[----:B------:R-:W-:Y:S01]  /*5290*/  LDSM.16.MT88.4 R44, [R190] ;  /* 0x00000000be2c783b */ /* 0x000fe20000004200 */
[----:B------:R-:W-:Y:S01]  /*52a0*/  IADD3 R214, R214, -0x2, RZ ;  /* 0xfffffffed6d67810 */ /* 0x000fe20007ffe0ff */
[----:B------:R-:W-:-:S02]  /*52b0*/  FFMA.FTZ R0, R6, c[0x0][0x2d0], -R2 ;  /* 0x0000b40006007a23 */ /* 0x000fc40000010802 */
[--C-:B------:R-:W-:Y:S01]  /*52c0*/  FFMA.FTZ R3, R10, c[0x0][0x2d0], -R2.reuse ;  /* 0x0000b4000a037a23 */ /* 0x100fe20000010802 */
[----:B------:R-:W-:Y:S01]  /*52d0*/  LDSM.16.MT88.4 R32, [R189+0x800] ;  /* 0x00080000bd20783b */ /* 0x000fe20000004200 */
[----:B------:R2:W-:Y:S03]  /*52e0*/  MUFU.EX2 R59, R0 ;  /* 0x00000000003b7308 */ /* 0x0005e60000000800 */
[----:B------:R-:W-:Y:S04]  /*52f0*/  LDSM.16.MT88.4 R48, [R190+0x800] ;  /* 0x00080000be30783b */ /* 0x000fe80000004200 */
[----:B------:R-:W-:Y:S01]  /*5300*/  LDSM.16.MT88.4 R52, [R189+0x3800] ;  /* 0x00380000bd34783b */ /* 0x000fe20000004200 */
[----:B------:R3:W-:Y:S01]  /*5310*/  MUFU.EX2 R202, R3 ;  /* 0x0000000300ca7308 */ /* 0x0007e20000000800 */
[----:B--2---:R-:W-:-:S02]  /*5320*/  FFMA.FTZ R0, R7, c[0x0][0x2d0], -R2 ;  /* 0x0000b40007007a23 */ /* 0x004fc40000010802 */
[----:B-1----:R-:W1:Y:S05]  /*5330*/  LDSM.16.MT88.4 R4, [R191] ;  /* 0x00000000bf04783b */ /* 0x002e6a0000004200 */
[----:B------:R2:W4:Y:S01]  /*5340*/  MUFU.EX2 R57, R0 ;  /* 0x0000000000397308 */ /* 0x0005220000000800 */
[--C-:B---3--:R-:W-:Y:S02]  /*5350*/  FFMA.FTZ R3, R12, c[0x0][0x2d0], -R2.reuse ;  /* 0x0000b4000c037a23 */ /* 0x108fe40000010802 */
[----:B------:R-:W3:Y:S05]  /*5360*/  LDSM.16.MT88.4 R12, [R189] ;  /* 0x00000000bd0c783b */ /* 0x000eea0000004200 */
[----:B------:R-:W-:Y:S01]  /*5370*/  MUFU.EX2 R225, R3 ;  /* 0x0000000300e17308 */ /* 0x000fe20000000800 */
[----:B--2---:R-:W-:Y:S01]  /*5380*/  FFMA.FTZ R0, R8, c[0x0][0x2d0], -R2 ;  /* 0x0000b40008007a23 */ /* 0x004fe20000010802 */
[----:B----4-:R-:W-:-:S06]  /*5390*/  F2FP.PACK_AB R8, R57, R59 ;  /* 0x0000003b3908723e */ /* 0x010fcc00000000ff */
[----:B------:R2:W-:Y:S02]  /*53a0*/  MUFU.EX2 R136, R0 ;  /* 0x0000000000887308 */ /* 0x0005e40000000800 */
[----:B--2---:R-:W-:-:S06]  /*53b0*/  FFMA.FTZ R0, R9, c[0x0][0x2d0], -R2 ;  /* 0x0000b40009007a23 */ /* 0x004fcc0000010802 */
[----:B------:R2:W4:Y:S02]  /*53c0*/  MUFU.EX2 R201, R0 ;  /* 0x0000000000c97308 */ /* 0x0005240000000800 */
[----:B--2---:R-:W-:Y:S01]  /*53d0*/  FMUL.FTZ R0, R68, c[0x0][0x2d0] ;  /* 0x0000b40044007a20 */ /* 0x004fe20000410000 */
[----:B----4-:R-:W-:-:S04]  /*53e0*/  F2FP.PACK_AB R10, R201, R136 ;  /* 0x00000088c90a723e */ /* 0x010fc800000000ff */
[----:B------:R-:W-:Y:S02]  /*53f0*/  FSEL R0, R0, RZ, P0 ;  /* 0x000000ff00007208 */ /* 0x000fe40000000000 */
[----:B------:R-:W-:-:S03]  /*5400*/  ISETP.GE.AND P0, PT, R214, R236, PT ;  /* 0x000000ecd600720c */ /* 0x000fc60003f06270 */
[----:B------:R-:W-:-:S04]  /*5410*/  FFMA.FTZ R3, R11, c[0x0][0x2d0], -R0 ;  /* 0x0000b4000b037a23 */ /* 0x000fc80000010800 */
[----:B------:R2:W-:Y:S02]  /*5420*/  MUFU.EX2 R58, R3 ;  /* 0x00000003003a7308 */ /* 0x0005e40000000800 */
[----:B--2---:R-:W-:-:S06]  /*5430*/  FFMA.FTZ R3, R16, c[0x0][0x2d0], -R0 ;  /* 0x0000b40010037a23 */ /* 0x004fcc0000010800 */
[----:B------:R2:W4:Y:S02]  /*5440*/  MUFU.EX2 R56, R3 ;  /* 0x0000000300387308 */ /* 0x0005240000000800 */
[----:B--2---:R-:W-:Y:S01]  /*5450*/  FFMA.FTZ R3, R17, c[0x0][0x2d0], -R0 ;  /* 0x0000b40011037a23 */ /* 0x004fe20000010800 */
[----:B----4-:R-:W-:Y:S01]  /*5460*/  F2FP.PACK_AB R9, R56, R58 ;  /* 0x0000003a3809723e */ /* 0x010fe200000000ff */
[----:B------:R-:W-:-:S04]  /*5470*/  FADD.FTZ R145, R58, R56 ;  /* 0x000000383a917221 */ /* 0x000fc80000010000 */
[----:B------:R2:W-:Y:S02]  /*5480*/  MUFU.EX2 R163, R3 ;  /* 0x0000000300a37308 */ /* 0x0005e40000000800 */
[----:B--2---:R-:W-:-:S06]  /*5490*/  FFMA.FTZ R3, R18, c[0x0][0x2d0], -R0 ;  /* 0x0000b40012037a23 */ /* 0x004fcc0000010800 */
[----:B------:R2:W4:Y:S02]  /*54a0*/  MUFU.EX2 R199, R3 ;  /* 0x0000000300c77308 */ /* 0x0005240000000800 */
[----:B--2---:R-:W-:Y:S01]  /*54b0*/  FFMA.FTZ R3, R19, c[0x0][0x2d0], -R2 ;  /* 0x0000b40013037a23 */ /* 0x004fe20000010802 */
[----:B----4-:R-:W-:-:S05]  /*54c0*/  F2FP.PACK_AB R11, R199, R163 ;  /* 0x000000a3c70b723e */ /* 0x010fca00000000ff */
[----:B------:R2:W-:Y:S02]  /*54d0*/  MUFU.EX2 R223, R3 ;  /* 0x0000000300df7308 */ /* 0x0005e40000000800 */
[C---:B-1----:R-:W-:Y:S08]  /*54e0*/  HMMA.16816.F32 R16, R8.reuse, R6, RZ ;  /* 0x000000060810723c */ /* 0x042ff000000018ff */
[----:B---3--:R-:W-:Y:S01]  /*54f0*/  HMMA.16816.F32 R36, R8, R12, RZ ;  /* 0x0000000c0824723c */ /* 0x008fe200000018ff */
[----:B--2---:R-:W-:-:S04]  /*5500*/  FFMA.FTZ R3, R20, c[0x0][0x2d0], -R2 ;  /* 0x0000b40014037a23 */ /* 0x004fc80000010802 */
[----:B------:R1:W2:Y:S03]  /*5510*/  MUFU.EX2 R226, R3 ;  /* 0x0000000300e27308 */ /* 0x0002a60000000800 */
[C---:B------:R-:W-:Y:S08]  /*5520*/  HMMA.16816.F32 R24, R8.reuse, R14, RZ ;  /* 0x0000000e0818723c */ /* 0x040ff000000018ff */
[----:B------:R-:W-:Y:S01]  /*5530*/  HMMA.16816.F32 R12, R8, R44, RZ ;  /* 0x0000002c080c723c */ /* 0x000fe200000018ff */
[----:B-1----:R-:W-:Y:S01]  /*5540*/  FFMA.FTZ R3, R21, c[0x0][0x2d0], -R0 ;  /* 0x0000b40015037a23 */ /* 0x002fe20000010800 */
[----:B--2---:R-:W-:-:S03]  /*5550*/  F2FP.PACK_AB R6, R226, R223 ;  /* 0x000000dfe206723e */ /* 0x004fc600000000ff */
[----:B------:R1:W-:Y:S02]  /*5560*/  MUFU.EX2 R221, R3 ;  /* 0x0000000300dd7308 */ /* 0x0003e40000000800 */
[----:B-1----:R-:W-:-:S06]  /*5570*/  FFMA.FTZ R3, R22, c[0x0][0x2d0], -R0 ;  /* 0x0000b40016037a23 */ /* 0x002fcc0000010800 */
[----:B------:R1:W2:Y:S02]  /*5580*/  MUFU.EX2 R220, R3 ;  /* 0x0000000300dc7308 */ /* 0x0002a40000000800 */
[----:B-1----:R-:W-:Y:S02]  /*5590*/  FFMA.FTZ R3, R23, c[0x0][0x2d0], -R0 ;  /* 0x0000b40017037a23 */ /* 0x002fe40000010800 */
[----:B------:R-:W-:Y:S04]  /*55a0*/  HMMA.16816.F32 R20, R8, R4, RZ ;  /* 0x000000040814723c */ /* 0x000fe800000018ff */
[----:B------:R1:W-:Y:S03]  /*55b0*/  MUFU.EX2 R224, R3 ;  /* 0x0000000300e07308 */ /* 0x0003e60000000800 */
[----:B------:R-:W-:-:S02]  /*55c0*/  F2FP.PACK_AB R4, R225, R202 ;  /* 0x000000cae104723e */ /* 0x000fc400000000ff */
[----:B--2---:R-:W-:Y:S01]  /*55d0*/  F2FP.PACK_AB R5, R220, R221 ;  /* 0x000000dddc05723e */ /* 0x004fe200000000ff */
[----:B-1----:R-:W-:Y:S02]  /*55e0*/  FFMA.FTZ R3, R40, c[0x0][0x2d0], -R0 ;  /* 0x0000b40028037a23 */ /* 0x002fe40000010800 */
[----:B------:R-:W1:Y:S02]  /*55f0*/  LDSM.16.MT88.4 R40, [R194] ;  /* 0x00000000c228783b */ /* 0x000e640000004200 */
[----:B------:R-:W2:Y:S02]  /*5600*/  MUFU.EX2 R222, R3 ;  /* 0x0000000300de7308 */ /* 0x000ea40000000800 */
[----:B--2---:R-:W-:Y:S01]  /*5610*/  F2FP.PACK_AB R7, R222, R224 ;  /* 0x000000e0de07723e */ /* 0x004fe200000000ff */
[----:B------:R-:W-:-:S04]  /*5620*/  FADD.FTZ R3, R59, R57 ;  /* 0x000000393b037221 */ /* 0x000fc80000010000 */
[----:B------:R-:W-:-:S03]  /*5630*/  FADD.FTZ R136, R136, R3 ;  /* 0x0000000388887221 */ /* 0x000fc60000010000 */
[----:B------:R-:W-:Y:S01]  /*5640*/  HMMA.16816.F32 R112, R4, R28, R20 ;  /* 0x0000001c0470723c */ /* 0x000fe20000001814 */
[----:B------:R-:W-:-:S04]  /*5650*/  FFMA.FTZ R3, R92, c[0x0][0x2d0], -R2 ;  /* 0x0000b4005c037a23 */ /* 0x000fc80000010802 */
[----:B------:R2:W-:Y:S03]  /*5660*/  MUFU.EX2 R162, R3 ;  /* 0x0000000300a27308 */ /* 0x0005e60000000800 */
[C---:B------:R-:W-:Y:S01]  /*5670*/  HMMA.16816.F32 R88, R4.reuse, R30, R16 ;  /* 0x0000001e0458723c */ /* 0x040fe20000001810 */
[----:B------:R-:W3:Y:S07]  /*5680*/  LDSM.16.MT88.4 R28, [R192+0x800] ;  /* 0x00080000c01c783b */ /* 0x000eee0000004200 */
[----:B------:R-:W-:Y:S01]  /*5690*/  HMMA.16816.F32 R116, R4, R32, R36 ;  /* 0x000000200474723c */ /* 0x000fe20000001824 */
[----:B------:R-:W-:Y:S01]  /*56a0*/  LDSM.16.MT88.4 R36, [R191+0x3800] ;  /* 0x00380000bf24783b */ /* 0x000fe20000004200 */
[----:B--2---:R-:W-:-:S06]  /*56b0*/  FFMA.FTZ R3, R93, c[0x0][0x2d0], -R2 ;  /* 0x0000b4005d037a23 */ /* 0x004fcc0000010802 */
[----:B------:R-:W-:Y:S01]  /*56c0*/  HMMA.16816.F32 R96, R4, R34, R24 ;  /* 0x000000220460723c */ /* 0x000fe20000001818 */
[----:B------:R-:W2:Y:S01]  /*56d0*/  LDSM.16.MT88.4 R32, [R189+0x4000] ;  /* 0x00400000bd20783b */ /* 0x000ea20000004200 */
[----:B------:R4:W5:Y:S06]  /*56e0*/  MUFU.EX2 R210, R3 ;  /* 0x0000000300d27308 */ /* 0x00096c0000000800 */
[----:B-1----:R-:W-:Y:S08]  /*56f0*/  HMMA.16816.F32 R20, R8, R40, RZ ;  /* 0x000000280814723c */ /* 0x002ff000000018ff */
[----:B------:R-:W-:Y:S01]  /*5700*/  HMMA.16816.F32 R108, R4, R48, R12 ;  /* 0x00000030046c723c */ /* 0x000fe2000000180c */
[----:B----4-:R-:W-:-:S04]  /*5710*/  FFMA.FTZ R3, R94, c[0x0][0x2d0], -R2 ;  /* 0x0000b4005e037a23 */ /* 0x010fc80000010802 */
[----:B------:R1:W-:Y:S03]  /*5720*/  MUFU.EX2 R211, R3 ;  /* 0x0000000300d37308 */ /* 0x0003e60000000800 */
[----:B------:R-:W-:Y:S08]  /*5730*/  HMMA.16816.F32 R12, R8, R52, RZ ;  /* 0x00000034080c723c */ /* 0x000ff000000018ff */
[----:B---3--:R-:W-:Y:S01]  /*5740*/  HMMA.16816.F32 R84, R4, R28, R20 ;  /* 0x0000001c0454723c */ /* 0x008fe20000001814 */
[----:B------:R-:W3:Y:S01]  /*5750*/  LDSM.16.MT88.4 R20, [R191+0x4000] ;  /* 0x00400000bf14783b */ /* 0x000ee20000004200 */
[----:B-1----:R-:W-:-:S06]  /*5760*/  FFMA.FTZ R3, R70, c[0x0][0x2d0], -R2 ;  /* 0x0000b40046037a23 */ /* 0x002fcc0000010802 */
[C---:B------:R-:W-:Y:S01]  /*5770*/  HMMA.16816.F32 R16, R8.reuse, R42, RZ ;  /* 0x0000002a0810723c */ /* 0x040fe200000018ff */
[----:B------:R1:W4:Y:S07]  /*5780*/  MUFU.EX2 R219, R3 ;  /* 0x0000000300db7308 */ /* 0x00032e0000000800 */
[----:B------:R-:W-:Y:S08]  /*5790*/  HMMA.16816.F32 R24, R8, R46, RZ ;  /* 0x0000002e0818723c */ /* 0x000ff000000018ff */
[----:B--2---:R-:W-:Y:S01]  /*57a0*/  HMMA.16816.F32 R104, R4, R32, R12 ;  /* 0x000000200468723c */ /* 0x004fe2000000180c */
[----:B-1----:R-:W-:-:S04]  /*57b0*/  FFMA.FTZ R3, R95, c[0x0][0x2d0], -R0 ;  /* 0x0000b4005f037a23 */ /* 0x002fc80000010800 */
[----:B------:R1:W-:Y:S03]  /*57c0*/  MUFU.EX2 R208, R3 ;  /* 0x0000000300d07308 */ /* 0x0003e60000000800 */
[----:B------:R-:W-:Y:S08]  /*57d0*/  HMMA.16816.F32 R12, R8, R36, RZ ;  /* 0x00000024080c723c */ /* 0x000ff000000018ff */
[----:B------:R-:W-:Y:S01]  /*57e0*/  HMMA.16816.F32 R76, R4, R30, R16 ;  /* 0x0000001e044c723c */ /* 0x000fe20000001810 */
[----:B-1----:R-:W-:-:S07]  /*57f0*/  FFMA.FTZ R3, R101, c[0x0][0x2d0], -R0 ;  /* 0x0000b40065037a23 */ /* 0x002fce0000010800 */
[----:B------:R-:W-:Y:S01]  /*5800*/  HMMA.16816.F32 R80, R4, R50, R24 ;  /* 0x000000320450723c */ /* 0x000fe20000001818 */
[----:B------:R-:W1:Y:S01]  /*5810*/  LDSM.16.MT88.4 R24, [R190+0x3800] ;  /* 0x00380000be18783b */ /* 0x000e620000004200 */
[----:B------:R2:W1:Y:S06]  /*5820*/  MUFU.EX2 R209, R3 ;  /* 0x0000000300d17308 */ /* 0x00046c0000000800 */
[----:B------:R-:W-:Y:S08]  /*5830*/  HMMA.16816.F32 R16, R8, R54, RZ ;  /* 0x000000360810723c */ /* 0x000ff000000018ff */
[----:B---3--:R-:W-:Y:S01]  /*5840*/  HMMA.16816.F32 R64, R4, R20, R12 ;  /* 0x000000140440723c */ /* 0x008fe2000000180c */
[----:B--2---:R-:W-:-:S04]  /*5850*/  FFMA.FTZ R3, R102, c[0x0][0x2d0], -R0 ;  /* 0x0000b40066037a23 */ /* 0x004fc80000010800 */
[----:B------:R2:W-:Y:S03]  /*5860*/  MUFU.EX2 R215, R3 ;  /* 0x0000000300d77308 */ /* 0x0005e60000000800 */
[----:B------:R-:W-:Y:S08]  /*5870*/  HMMA.16816.F32 R12, R8, R38, RZ ;  /* 0x00000026080c723c */ /* 0x000ff000000018ff */
[----:B------:R-:W-:Y:S01]  /*5880*/  HMMA.16816.F32 R72, R4, R34, R16 ;  /* 0x000000220448723c */ /* 0x000fe20000001810 */
[----:B------:R-:W3:Y:S01]  /*5890*/  LDSM.16.MT88.4 R16, [R190+0x4000] ;  /* 0x00400000be10783b */ /* 0x000ee20000004200 */
[----:B--2---:R-:W-:-:S04]  /*58a0*/  FFMA.FTZ R3, R100, c[0x0][0x2d0], -R0 ;  /* 0x0000b40064037a23 */ /* 0x004fc80000010800 */
[----:B------:R2:W2:Y:S10]  /*58b0*/  MUFU.EX2 R228, R3 ;  /* 0x0000000300e47308 */ /* 0x0004b40000000800 */
[----:B------:R-:W-:Y:S08]  /*58c0*/  HMMA.16816.F32 R60, R4, R22, R12 ;  /* 0x00000016043c723c */ /* 0x000ff0000000180c */
[----:B-1----:R-:W-:Y:S01]  /*58d0*/  HMMA.16816.F32 R12, R8, R24, RZ ;  /* 0x00000018080c723c */ /* 0x002fe200000018ff */
[----:B--2---:R-:W-:-:S04]  /*58e0*/  FFMA.FTZ R3, R123, c[0x0][0x2d0], -R2 ;  /* 0x0000b4007b037a23 */ /* 0x004fc80000010802 */
[----:B------:R1:W-:Y:S02]  /*58f0*/  MUFU.EX2 R123, R3 ;  /* 0x00000003007b7308 */ /* 0x0003e40000000800 */
[--C-:B-1----:R-:W-:Y:S11]  /*5900*/  FFMA.FTZ R3, R122, c[0x0][0x2d0], -R2.reuse ;  /* 0x0000b4007a037a23 */ /* 0x102ff60000010802 */
[----:B------:R-:W-:Y:S06]  /*5910*/  @!UPT UIADD3 URZ, URZ, URZ, URZ ;  /* 0x0000003f3f3ff290 */ /* 0x000fec000fffe03f */
[----:B---3--:R-:W-:Y:S01]  /*5920*/  HMMA.16816.F32 R56, R4, R16, R12 ;  /* 0x000000100438723c */ /* 0x008fe2000000180c */
[----:B------:R1:W-:Y:S07]  /*5930*/  MUFU.EX2 R122, R3 ;  /* 0x00000003007a7308 */ /* 0x0003ee0000000800 */
[----:B------:R-:W-:Y:S01]  /*5940*/  HMMA.16816.F32 R12, R8, R26, RZ ;  /* 0x0000001a080c723c */ /* 0x000fe200000018ff */
[----:B-1----:R-:W-:-:S04]  /*5950*/  FFMA.FTZ R3, R121, c[0x0][0x2d0], -R2 ;  /* 0x0000b40079037a23 */ /* 0x002fc80000010802 */
[----:B------:R1:W-:Y:S11]  /*5960*/  MUFU.EX2 R217, R3 ;  /* 0x0000000300d97308 */ /* 0x0003f60000000800 */
[----:B------:R-:W-:Y:S08]  /*5970*/  @!UPT UIADD3 URZ, URZ, URZ, URZ ;  /* 0x0000003f3f3ff290 */ /* 0x000ff0000fffe03f */
[----:B------:R-:W-:Y:S01]  /*5980*/  HMMA.16816.F32 R52, R4, R18, R12 ;  /* 0x000000120434723c */ /* 0x000fe2000000180c */
[----:B------:R-:W2:Y:S01]  /*5990*/  LDSM.16.MT88.4 R12, [R192+0x3800] ;  /* 0x00380000c00c783b */ /* 0x000ea20000004200 */
[----:B-1----:R-:W-:-:S04]  /*59a0*/  FFMA.FTZ R3, R120, c[0x0][0x2d0], -R2 ;  /* 0x0000b40078037a23 */ /* 0x002fc80000010802 */
[----:B------:R1:W3:Y:S02]  /*59b0*/  MUFU.EX2 R218, R3 ;  /* 0x0000000300da7308 */ /* 0x0002e40000000800 */
[----:B-1----:R-:W-:-:S06]  /*59c0*/  FFMA.FTZ R3, R127, c[0x0][0x2d0], -R0 ;  /* 0x0000b4007f037a23 */ /* 0x002fcc0000010800 */
[----:B------:R1:W-:Y:S01]  /*59d0*/  MUFU.EX2 R216, R3 ;  /* 0x0000000300d87308 */ /* 0x0003e20000000800 */
[----:B--2---:R-:W-:Y:S01]  /*59e0*/  HMMA.16816.F32 R16, R8, R12, RZ ;  /* 0x0000000c0810723c */ /* 0x004fe200000018ff */
[----:B-1----:R-:W-:-:S07]  /*59f0*/  FFMA.FTZ R3, R126, c[0x0][0x2d0], -R0 ;  /* 0x0000b4007e037a23 */ /* 0x002fce0000010800 */
[----:B------:R-:W-:Y:S01]  /*5a00*/  HMMA.16816.F32 R8, R8, R14, RZ ;  /* 0x0000000e0808723c */ /* 0x000fe200000018ff */
[----:B------:R-:W1:Y:S01]  /*5a10*/  LDSM.16.MT88.4 R12, [R192+0x4000] ;  /* 0x00400000c00c783b */ /* 0x000e620000004200 */
[----:B------:R2:W-:Y:S02]  /*5a20*/  MUFU.EX2 R212, R3 ;  /* 0x0000000300d47308 */ /* 0x0005e40000000800 */
[----:B--2---:R-:W-:-:S06]  /*5a30*/  FFMA.FTZ R3, R125, c[0x0][0x2d0], -R0 ;  /* 0x0000b4007d037a23 */ /* 0x004fcc0000010800 */
[----:B------:R2:W-:Y:S02]  /*5a40*/  MUFU.EX2 R213, R3 ;  /* 0x0000000300d57308 */ /* 0x0005e40000000800 */
[----:B--2---:R-:W-:-:S04]  /*5a50*/  FFMA.FTZ R3, R124, c[0x0][0x2d0], -R0 ;  /* 0x0000b4007c037a23 */ /* 0x004fc80000010800 */
[C---:B-1----:R-:W-:Y:S02]  /*5a60*/  HMMA.16816.F32 R48, R4.reuse, R12, R16 ;  /* 0x0000000c0430723c */ /* 0x042fe40000001810 */
[----:B------:R1:W2:Y:S06]  /*5a70*/  MUFU.EX2 R227, R3 ;  /* 0x0000000300e37308 */ /* 0x0002ac0000000800 */
[----:B------:R-:W-:Y:S01]  /*5a80*/  HMMA.16816.F32 R12, R4, R14, R8 ;  /* 0x0000000e040c723c */ /* 0x000fe20000001808 */
[----:B------:R-:W2:Y:S06]  /*5a90*/  LDSM.16.MT88.4 R8, [R189+0x1000] ;  /* 0x00100000bd08783b */ /* 0x000eac0000004200 */
[----:B-----5:R-:W-:-:S02]  /*5aa0*/  F2FP.PACK_AB R4, R210, R162 ;  /* 0x000000a2d204723e */ /* 0x020fc400000000ff */
[----:B----4-:R-:W-:Y:S01]  /*5ab0*/  F2FP.PACK_AB R6, R219, R211 ;  /* 0x000000d3db06723e */ /* 0x010fe200000000ff */
[----:B-1----:R-:W-:Y:S01]  /*5ac0*/  FFMA.FTZ R3, R141, c[0x0][0x2d0], -R2 ;  /* 0x0000b4008d037a23 */ /* 0x002fe20000010802 */
[----:B------:R-:W-:Y:S02]  /*5ad0*/  F2FP.PACK_AB R5, R209, R208 ;  /* 0x000000d0d105723e */ /* 0x000fe400000000ff */
[----:B------:R-:W-:-:S07]  /*5ae0*/  F2FP.PACK_AB R7, R228, R215 ;  /* 0x000000d7e407723e */ /* 0x000fce00000000ff */
[C---:B--2---:R-:W-:Y:S08]  /*5af0*/  HMMA.16816.F32 R44, R4.reuse, R8, R116 ;  /* 0x00000008042c723c */ /* 0x044ff00000001874 */
        /* <DEDUP_REMOVED lines=23> */
[----:B------:R-:W-:Y:S01]  /*5c70*/  FADD.FTZ R4, R201, R136 ;  /* 0x00000088c9047221 */ /* 0x000fe20000010000 */
[----:B---3--:R-:W-:Y:S01]  /*5c80*/  F2FP.PACK_AB R6, R218, R217 ;  /* 0x000000d9da06723e */ /* 0x008fe200000000ff */
[----:B------:R-:W-:Y:S01]  /*5c90*/  FADD.FTZ R5, R163, R145 ;  /* 0x00000091a3057221 */ /* 0x000fe20000010000 */
[----:B------:R-:W-:Y:S01]  /*5ca0*/  F2FP.PACK_AB R7, R227, R213 ;  /* 0x000000d5e307723e */ /* 0x000fe200000000ff */
[----:B------:R-:W-:Y:S01]  /*5cb0*/  FADD.FTZ R70, R202, R4 ;  /* 0x00000004ca467221 */ /* 0x000fe20000010000 */
[----:B------:R-:W-:Y:S01]  /*5cc0*/  F2FP.PACK_AB R4, R122, R123 ;  /* 0x0000007b7a04723e */ /* 0x000fe200000000ff */
[----:B------:R-:W-:Y:S01]  /*5cd0*/  FADD.FTZ R116, R199, R5 ;  /* 0x00000005c7747221 */ /* 0x000fe20000010000 */
[----:B------:R-:W-:Y:S01]  /*5ce0*/  F2FP.PACK_AB R5, R212, R216 ;  /* 0x000000d8d405723e */ /* 0x000fe200000000ff */
[----:B------:R2:W-:Y:S02]  /*5cf0*/  MUFU.EX2 R199, R3 ;  /* 0x0000000300c77308 */ /* 0x0005e40000000800 */
[----:B--2---:R-:W-:-:S06]  /*5d00*/  FFMA.FTZ R3, R139, c[0x0][0x2d0], -R2 ;  /* 0x0000b4008b037a23 */ /* 0x004fcc0000010802 */
[----:B------:R2:W-:Y:S01]  /*5d10*/  MUFU.EX2 R202, R3 ;  /* 0x0000000300ca7308 */ /* 0x0005e20000000800 */
[C---:B-1----:R-:W-:Y:S08]  /*5d20*/  HMMA.16816.F32 R112, R4.reuse, R8, R44 ;  /* 0x000000080470723c */ /* 0x042ff0000000182c */
[----:B------:R-:W-:Y:S01]  /*5d30*/  HMMA.16816.F32 R108, R4, R10, R28 ;  /* 0x0000000a046c723c */ /* 0x000fe2000000181c */
[----:B------:R-:W1:Y:S01]  /*5d40*/  LDSM.16.MT88.4 R8, [R191+0x1800] ;  /* 0x00180000bf08783b */ /* 0x000e620000004200 */
[----:B--2---:R-:W-:-:S04]  /*5d50*/  FFMA.FTZ R3, R138, c[0x0][0x2d0], -R2 ;  /* 0x0000b4008a037a23 */ /* 0x004fc80000010802 */
[----:B------:R2:W-:Y:S02]  /*5d60*/  MUFU.EX2 R201, R3 ;  /* 0x0000000300c97308 */ /* 0x0005e40000000800 */
[----:B--2---:R-:W-:-:S06]  /*5d70*/  FFMA.FTZ R3, R137, c[0x0][0x2d0], -R2 ;  /* 0x0000b40089037a23 */ /* 0x004fcc0000010802 */
[----:B------:R2:W3:Y:S01]  /*5d80*/  MUFU.EX2 R207, R3 ;  /* 0x0000000300cf7308 */ /* 0x0004e20000000800 */
[----:B-1----:R-:W-:Y:S01]  /*5d90*/  HMMA.16816.F32 R76, R4, R8, R40 ;  /* 0x00000008044c723c */ /* 0x002fe20000001828 */
[----:B--2---:R-:W-:-:S06]  /*5da0*/  FFMA.FTZ R3, R143, c[0x0][0x2d0], -R0 ;  /* 0x0000b4008f037a23 */ /* 0x004fcc0000010800 */
[----:B------:R1:W-:Y:S01]  /*5db0*/  MUFU.EX2 R145, R3 ;  /* 0x0000000300917308 */ /* 0x0003e20000000800 */
[----:B------:R-:W-:Y:S01]  /*5dc0*/  HMMA.16816.F32 R64, R4, R10, R24 ;  /* 0x0000000a0440723c */ /* 0x000fe20000001818 */
[----:B------:R-:W2:Y:S01]  /*5dd0*/  LDSM.16.MT88.4 R8, [R190+0x1800] ;  /* 0x00180000be08783b */ /* 0x000ea20000004200 */
[----:B-1----:R-:W-:-:S06]  /*5de0*/  FADD.FTZ R3, R225, R70 ;  /* 0x00000046e1037221 */ /* 0x002fcc0000010000 */
[C---:B--2---:R-:W-:Y:S08]  /*5df0*/  HMMA.16816.F32 R72, R4.reuse, R8, R36 ;  /* 0x000000080448723c */ /* 0x044ff00000001824 */
[C---:B------:R-:W-:Y:S01]  /*5e00*/  HMMA.16816.F32 R60, R4.reuse, R10, R20 ;  /* 0x0000000a043c723c */ /* 0x040fe20000001814 */
[----:B------:R-:W1:Y:S07]  /*5e10*/  LDSM.16.MT88.4 R8, [R192+0x1800] ;  /* 0x00180000c008783b */ /* 0x000e6e0000004200 */
[C---:B-1----:R-:W-:Y:S08]  /*5e20*/  HMMA.16816.F32 R56, R4.reuse, R8, R32 ;  /* 0x000000080438723c */ /* 0x042ff00000001820 */
[C---:B------:R-:W-:Y:S01]  /*5e30*/  HMMA.16816.F32 R28, R4.reuse, R10, R16 ;  /* 0x0000000a041c723c */ /* 0x040fe20000001810 */
[----:B------:R-:W1:Y:S07]  /*5e40*/  LDSM.16.MT88.4 R8, [R189+0x5000] ;  /* 0x00500000bd08783b */ /* 0x000e6e0000004200 */
[C---:B-1----:R-:W-:Y:S01]  /*5e50*/  HMMA.16816.F32 R52, R4.reuse, R8, R104 ;  /* 0x000000080434723c */ /* 0x042fe20000001868 */
[----:B------:R-:W-:Y:S07]  /*5e60*/  LDSM.16.MT88.4 R104, [R190+0x3000] ;  /* 0x00300000be68783b */ /* 0x000fee0000004200 */
[C---:B------:R-:W-:Y:S01]  /*5e70*/  HMMA.16816.F32 R44, R4.reuse, R10, R88 ;  /* 0x0000000a042c723c */ /* 0x040fe20000001858 */
[----:B------:R-:W1:Y:S04]  /*5e80*/  LDSM.16.MT88.4 R8, [R191+0x5000] ;  /* 0x00500000bf08783b */ /* 0x000e680000004200 */
[----:B------:R-:W-:Y:S03]  /*5e90*/  LDSM.16.MT88.4 R88, [R189+0x6800] ;  /* 0x00680000bd58783b */ /* 0x000fe60000004200 */
[C---:B-1----:R-:W-:Y:S08]  /*5ea0*/  HMMA.16816.F32 R36, R4.reuse, R8, R100 ;  /* 0x000000080424723c */ /* 0x042ff00000001864 */
[C---:B------:R-:W-:Y:S01]  /*5eb0*/  HMMA.16816.F32 R24, R4.reuse, R10, R84 ;  /* 0x0000000a0418723c */ /* 0x040fe20000001854 */
[----:B------:R-:W1:Y:S07]  /*5ec0*/  LDSM.16.MT88.4 R8, [R190+0x5000] ;  /* 0x00500000be08783b */ /* 0x000e6e0000004200 */
[C---:B-1----:R-:W-:Y:S01]  /*5ed0*/  HMMA.16816.F32 R48, R4.reuse, R8, R96 ;  /* 0x000000080430723c */ /* 0x042fe20000001860 */
[----:B------:R-:W-:Y:S07]  /*5ee0*/  LDSM.16.MT88.4 R96, [R192+0x3000] ;  /* 0x00300000c060783b */ /* 0x000fee0000004200 */
[C---:B------:R-:W-:Y:S01]  /*5ef0*/  HMMA.16816.F32 R40, R4.reuse, R10, R80 ;  /* 0x0000000a0428723c */ /* 0x040fe20000001850 */
[----:B------:R-:W1:Y:S07]  /*5f00*/  LDSM.16.MT88.4 R8, [R192+0x5000] ;  /* 0x00500000c008783b */ /* 0x000e6e0000004200 */
[C---:B-1----:R-:W-:Y:S08]  /*5f10*/  HMMA.16816.F32 R32, R4.reuse, R8, R92 ;  /* 0x000000080420723c */ /* 0x042ff0000000185c */
[----:B------:R-:W-:Y:S01]  /*5f20*/  HMMA.16816.F32 R20, R4, R10, R12 ;  /* 0x0000000a0414723c */ /* 0x000fe2000000180c */
[----:B------:R-:W1:Y:S04]  /*5f30*/  LDSM.16.MT88.4 R12, [R189+0x2000] ;  /* 0x00200000bd0c783b */ /* 0x000e680000004200 */
[----:B------:R-:W2:Y:S02]  /*5f40*/  LDSM.16.MT88.4 R8, [R191+0x2000] ;  /* 0x00200000bf08783b */ /* 0x000ea40000004200 */
[----:B------:R-:W-:Y:S01]  /*5f50*/  FFMA.FTZ R4, R142, c[0x0][0x2d0], -R0 ;  /* 0x0000b4008e047a23 */ /* 0x000fe20000010800 */
[----:B---3--:R-:W-:Y:S01]  /*5f60*/  F2FP.PACK_AB R6, R207, R201 ;  /* 0x000000c9cf06723e */ /* 0x008fe200000000ff */
[----:B------:R-:W-:-:S02]  /*5f70*/  FADD.FTZ R5, R221, R116 ;  /* 0x00000074dd057221 */ /* 0x000fc40000010000 */
[----:B------:R3:W-:Y:S02]  /*5f80*/  MUFU.EX2 R163, R4 ;  /* 0x0000000400a37308 */ /* 0x0007e40000000800 */
[----:B------:R-:W-:Y:S02]  /*5f90*/  FADD.FTZ R5, R220, R5 ;  /* 0x00000005dc057221 */ /* 0x000fe40000010000 */
[----:B---3--:R-:W-:Y:S02]  /*5fa0*/  FADD.FTZ R4, R223, R3 ;  /* 0x00000003df047221 */ /* 0x008fe40000010000 */
[----:B------:R-:W-:-:S04]  /*5fb0*/  FFMA.FTZ R3, R140, c[0x0][0x2d0], -R0 ;  /* 0x0000b4008c037a23 */ /* 0x000fc80000010800 */
[----:B------:R3:W-:Y:S02]  /*5fc0*/  MUFU.EX2 R143, R3 ;  /* 0x00000003008f7308 */ /* 0x0007e40000000800 */
[----:B---3--:R-:W-:-:S06]  /*5fd0*/  FFMA.FTZ R3, R144, c[0x0][0x2d0], -R0 ;  /* 0x0000b40090037a23 */ /* 0x008fcc0000010800 */
[----:B------:R3:W4:Y:S02]  /*5fe0*/  MUFU.EX2 R144, R3 ;  /* 0x0000000300907308 */ /* 0x0007240000000800 */
[----:B---3--:R-:W-:Y:S01]  /*5ff0*/  FADD.FTZ R3, R226, R4 ;  /* 0x00000004e2037221 */ /* 0x008fe20000010000 */
[----:B----4-:R-:W-:Y:S01]  /*6000*/  F2FP.PACK_AB R7, R144, R143 ;  /* 0x0000008f9007723e */ /* 0x010fe200000000ff */
[----:B------:R-:W-:Y:S01]  /*6010*/  FADD.FTZ R4, R224, R5 ;  /* 0x00000005e0047221 */ /* 0x000fe20000010000 */
[----:B------:R-:W-:Y:S01]  /*6020*/  F2FP.PACK_AB R5, R163, R145 ;  /* 0x00000091a305723e */ /* 0x000fe200000000ff */
[----:B------:R-:W-:Y:S02]  /*6030*/  FADD.FTZ R16, R162, R3 ;  /* 0x00000003a2107221 */ /* 0x000fe40000010000 */
[----:B------:R-:W-:Y:S01]  /*6040*/  FADD.FTZ R17, R222, R4 ;  /* 0x00000004de117221 */ /* 0x000fe20000010000 */
[----:B------:R-:W-:Y:S01]  /*6050*/  F2FP.PACK_AB R4, R202, R199 ;  /* 0x000000c7ca04723e */ /* 0x000fe200000000ff */
[----:B------:R-:W-:-:S04]  /*6060*/  FFMA.FTZ R3, R152, c[0x0][0x2d0], -R2 ;  /* 0x0000b40098037a23 */ /* 0x000fc80000010802 */
[----:B------:R3:W-:Y:S02]  /*6070*/  MUFU.EX2 R139, R3 ;  /* 0x00000003008b7308 */ /* 0x0007e40000000800 */
[C---:B-1----:R-:W-:Y:S08]  /*6080*/  HMMA.16816.F32 R112, R4.reuse, R12, R112 ;  /* 0x0000000c0470723c */ /* 0x042ff00000001870 */
[----:B------:R-:W-:Y:S01]  /*6090*/  HMMA.16816.F32 R108, R4, R14, R108 ;  /* 0x0000000e046c723c */ /* 0x000fe2000000186c */
[----:B------:R-:W1:Y:S01]  /*60a0*/  LDSM.16.MT88.4 R12, [R190+0x2000] ;  /* 0x00200000be0c783b */ /* 0x000e620000004200 */
[----:B---3--:R-:W-:-:S06]  /*60b0*/  FFMA.FTZ R3, R149, c[0x0][0x2d0], -R2 ;  /* 0x0000b40095037a23 */ /* 0x008fcc0000010802 */
[C---:B--2---:R-:W-:Y:S01]  /*60c0*/  HMMA.16816.F32 R116, R4.reuse, R8, R76 ;  /* 0x000000080474723c */ /* 0x044fe2000000184c */
[----:B------:R2:W-:Y:S07]  /*60d0*/  MUFU.EX2 R141, R3 ;  /* 0x00000003008d7308 */ /* 0x0005ee0000000800 */
[----:B------:R-:W-:Y:S01]  /*60e0*/  HMMA.16816.F32 R76, R4, R10, R64 ;  /* 0x0000000a044c723c */ /* 0x000fe20000001840 */
[----:B------:R-:W3:Y:S01]  /*60f0*/  LDSM.16.MT88.4 R8, [R192+0x2000] ;  /* 0x00200000c008783b */ /* 0x000ee20000004200 */
[----:B--2---:R-:W-:-:S04]  /*6100*/  FFMA.FTZ R3, R147, c[0x0][0x2d0], -R2 ;  /* 0x0000b40093037a23 */ /* 0x004fc80000010802 */
[----:B------:R2:W-:Y:S02]  /*6110*/  MUFU.EX2 R140, R3 ;  /* 0x00000003008c7308 */ /* 0x0005e40000000800 */
[----:B-1----:R-:W-:Y:S01]  /*6120*/  HMMA.16816.F32 R64, R4, R14, R60 ;  /* 0x0000000e0440723c */ /* 0x002fe2000000183c */
[----:B--2---:R-:W-:-:S07]  /*6130*/  FFMA.FTZ R3, R146, c[0x0][0x2d0], -R2 ;  /* 0x0000b40092037a23 */ /* 0x004fce0000010802 */
[C---:B------:R-:W-:Y:S01]  /*6140*/  HMMA.16816.F32 R72, R4.reuse, R12, R72 ;  /* 0x0000000c0448723c */ /* 0x040fe20000001848 */
[----:B------:R-:W1:Y:S01]  /*6150*/  LDSM.16.MT88.4 R12, [R189+0x5800] ;  /* 0x00580000bd0c783b */ /* 0x000e620000004200 */
[----:B------:R2:W-:Y:S06]  /*6160*/  MUFU.EX2 R142, R3 ;  /* 0x00000003008e7308 */ /* 0x0005ec0000000800 */
[C---:B---3--:R-:W-:Y:S08]  /*6170*/  HMMA.16816.F32 R100, R4.reuse, R8, R56 ;  /* 0x000000080464723c */ /* 0x048ff00000001838 */
[----:B------:R-:W-:Y:S01]  /*6180*/  HMMA.16816.F32 R60, R4, R10, R28 ;  /* 0x0000000a043c723c */ /* 0x000fe2000000181c */
[----:B------:R-:W3:Y:S01]  /*6190*/  LDSM.16.MT88.4 R8, [R191+0x5800] ;  /* 0x00580000bf08783b */ /* 0x000ee20000004200 */
[----:B--2---:R-:W-:-:S04]  /*61a0*/  FFMA.FTZ R3, R156, c[0x0][0x2d0], -R0 ;  /* 0x0000b4009c037a23 */ /* 0x004fc80000010800 */
[----:B------:R2:W-:Y:S02]  /*61b0*/  MUFU.EX2 R136, R3 ;  /* 0x0000000300887308 */ /* 0x0005e40000000800 */
[----:B--2---:R-:W-:Y:S01]  /*61c0*/  FADD.FTZ R3, R210, R16 ;  /* 0x00000010d2037221 */ /* 0x004fe20000010000 */
[----:B-1----:R-:W-:Y:S03]  /*61d0*/  HMMA.16816.F32 R92, R4, R12, R52 ;  /* 0x0000000c045c723c */ /* 0x002fe60000001834 */
[----:B------:R-:W-:-:S04]  /*61e0*/  FADD.FTZ R3, R211, R3 ;  /* 0x00000003d3037221 */ /* 0x000fc80000010000 */
[----:B------:R-:W-:Y:S01]  /*61f0*/  FADD.FTZ R3, R219, R3 ;  /* 0x00000003db037221 */ /* 0x000fe20000010000 */
[----:B------:R-:W-:Y:S01]  /*6200*/  HMMA.16816.F32 R84, R4, R14, R44 ;  /* 0x0000000e0454723c */ /* 0x000fe2000000182c */
[----:B------:R-:W1:Y:S02]  /*6210*/  LDSM.16.MT88.4 R12, [R190+0x5800] ;  /* 0x00580000be0c783b */ /* 0x000e640000004200 */
[----:B------:R-:W-:-:S04]  /*6220*/  FADD.FTZ R3, R123, R3 ;  /* 0x000000037b037221 */ /* 0x000fc80000010000 */
[----:B------:R-:W-:Y:S01]  /*6230*/  FADD.FTZ R3, R122, R3 ;  /* 0x000000037a037221 */ /* 0x000fe20000010000 */
[----:B---3--:R-:W-:Y:S01]  /*6240*/  HMMA.16816.F32 R80, R4, R8, R36 ;  /* 0x000000080450723c */ /* 0x008fe20000001824 */
[----:B------:R-:W-:Y:S02]  /*6250*/  LDSM.16.MT88.4 R120, [R189+0x3000] ;  /* 0x00300000bd78783b */ /* 0x000fe40000004200 */
[----:B------:R-:W-:-:S04]  /*6260*/  FADD.FTZ R3, R217, R3 ;  /* 0x00000003d9037221 */ /* 0x000fc80000010000 */
[----:B------:R-:W-:Y:S01]  /*6270*/  FADD.FTZ R3, R218, R3 ;  /* 0x00000003da037221 */ /* 0x000fe20000010000 */
[----:B------:R-:W-:Y:S01]  /*6280*/  HMMA.16816.F32 R56, R4, R10, R24 ;  /* 0x0000000a0438723c */ /* 0x000fe20000001818 */
[----:B------:R-:W2:Y:S06]  /*6290*/  LDSM.16.MT88.4 R8, [R192+0x5800] ;  /* 0x00580000c008783b */ /* 0x000eac0000004200 */
[--C-:B------:R-:W-:Y:S02]  /*62a0*/  FFMA.FTZ R27, R157, c[0x0][0x2d0], -R2.reuse ;  /* 0x0000b4009d1b7a23 */ /* 0x100fe40000010802 */
[----:B------:R-:W-:-:S02]  /*62b0*/  FFMA.FTZ R26, R155, c[0x0][0x2d0], -R2 ;  /* 0x0000b4009b1a7a23 */ /* 0x000fc40000010802 */
[--C-:B------:R-:W-:Y:S02]  /*62c0*/  FFMA.FTZ R25, R153, c[0x0][0x2d0], -R2.reuse ;  /* 0x0000b40099197a23 */ /* 0x100fe40000010802 */
[----:B------:R-:W-:Y:S01]  /*62d0*/  FFMA.FTZ R2, R150, c[0x0][0x2d0], -R2 ;  /* 0x0000b40096027a23 */ /* 0x000fe20000010802 */
[----:B------:R-:W-:Y:S08]  /*62e0*/  MUFU.EX2 R27, R27 ;  /* 0x0000001b001b7308 */ /* 0x000ff00000000800 */
[----:B------:R-:W-:Y:S01]  /*62f0*/  MUFU.EX2 R26, R26 ;  /* 0x0000001a001a7308 */ /* 0x000fe20000000800 */
[C---:B-1----:R-:W-:Y:S07]  /*6300*/  HMMA.16816.F32 R48, R4.reuse, R12, R48 ;  /* 0x0000000c0430723c */ /* 0x042fee0000001830 */
[----:B------:R-:W-:Y:S01]  /*6310*/  MUFU.EX2 R25, R25 ;  /* 0x0000001900197308 */ /* 0x000fe20000000800 */
[C---:B------:R-:W-:Y:S01]  /*6320*/  HMMA.16816.F32 R40, R4.reuse, R14, R40 ;  /* 0x0000000e0428723c */ /* 0x040fe20000001828 */
[----:B------:R-:W-:Y:S07]  /*6330*/  LDSM.16.MT88.4 R12, [R190+0x2800] ;  /* 0x00280000be0c783b */ /* 0x000fee0000004200 */
[C---:B--2---:R-:W-:Y:S08]  /*6340*/  HMMA.16816.F32 R32, R4.reuse, R8, R32 ;  /* 0x000000080420723c */ /* 0x044ff00000001820 */
[----:B------:R-:W-:Y:S01]  /*6350*/  HMMA.16816.F32 R28, R4, R10, R20 ;  /* 0x0000000a041c723c */ /* 0x000fe20000001814 */
[----:B------:R-:W1:Y:S04]  /*6360*/  LDSM.16.MT88.4 R8, [R192+0x2800] ;  /* 0x00280000c008783b */ /* 0x000e680000004200 */
[----:B------:R-:W2:Y:S02]  /*6370*/  LDSM.16.MT88.4 R20, [R189+0x2800] ;  /* 0x00280000bd14783b */ /* 0x000ea40000004200 */
[----:B------:R-:W-:-:S02]  /*6380*/  FADD.FTZ R5, R208, R17 ;  /* 0x00000011d0057221 */ /* 0x000fc40000010000 */
[----:B------:R-:W3:Y:S01]  /*6390*/  LDSM.16.MT88.4 R16, [R191+0x2800] ;  /* 0x00280000bf10783b */ /* 0x000ee20000004200 */
[--C-:B------:R-:W-:Y:S02]  /*63a0*/  FFMA.FTZ R4, R154, c[0x0][0x2d0], -R0.reuse ;  /* 0x0000b4009a047a23 */ /* 0x100fe40000010800 */
[----:B------:R-:W-:Y:S02]  /*63b0*/  FFMA.FTZ R6, R151, c[0x0][0x2d0], -R0 ;  /* 0x0000b40097067a23 */ /* 0x000fe40000010800 */
[----:B------:R4:W5:Y:S01]  /*63c0*/  MUFU.EX2 R137, R4 ;  /* 0x0000000400897308 */ /* 0x0009620000000800 */
[----:B------:R-:W-:-:S04]  /*63d0*/  FADD.FTZ R5, R209, R5 ;  /* 0x00000005d1057221 */ /* 0x000fc80000010000 */
[----:B------:R-:W-:-:S03]  /*63e0*/  FADD.FTZ R24, R215, R5 ;  /* 0x00000005d7187221 */ /* 0x000fc60000010000 */
[----:B------:R1:W-:Y:S01]  /*63f0*/  MUFU.EX2 R70, R6 ;  /* 0x0000000600467308 */ /* 0x0003e20000000800 */
[----:B----4-:R-:W-:Y:S01]  /*6400*/  FFMA.FTZ R4, R148, c[0x0][0x2d0], -R0 ;  /* 0x0000b40094047a23 */ /* 0x010fe20000010800 */
[----:B-----5:R-:W-:-:S06]  /*6410*/  F2FP.PACK_AB R5, R137, R136 ;  /* 0x000000888905723e */ /* 0x020fcc00000000ff */
[----:B------:R4:W-:Y:S01]  /*6420*/  MUFU.EX2 R215, R2 ;  /* 0x0000000200d77308 */ /* 0x0009e20000000800 */
[----:B-1----:R-:W-:-:S07]  /*6430*/  F2FP.PACK_AB R6, R142, R140 ;  /* 0x0000008c8e06723e */ /* 0x002fce00000000ff */
[----:B------:R1:W5:Y:S01]  /*6440*/  MUFU.EX2 R138, R4 ;  /* 0x00000004008a7308 */ /* 0x0003620000000800 */
[----:B----4-:R-:W-:Y:S01]  /*6450*/  FFMA.FTZ R2, R159, c[0x0][0x2d0], -R0 ;  /* 0x0000b4009f027a23 */ /* 0x010fe20000010800 */
[----:B-1----:R-:W-:Y:S02]  /*6460*/  F2FP.PACK_AB R4, R141, R139 ;  /* 0x0000008b8d04723e */ /* 0x002fe400000000ff */
[----:B-----5:R-:W-:-:S07]  /*6470*/  F2FP.PACK_AB R7, R138, R70 ;  /* 0x000000468a07723e */ /* 0x020fce00000000ff */
[C---:B------:R-:W-:Y:S08]  /*6480*/  HMMA.16816.F32 R100, R4.reuse, R8, R100 ;  /* 0x000000080464723c */ /* 0x040ff00000001864 */
[C---:B------:R-:W-:Y:S01]  /*6490*/  HMMA.16816.F32 R60, R4.reuse, R10, R60 ;  /* 0x0000000a043c723c */ /* 0x040fe2000000183c */
[----:B------:R-:W1:Y:S07]  /*64a0*/  LDSM.16.MT88.4 R8, [R192+0x6000] ;  /* 0x00600000c008783b */ /* 0x000e6e0000004200 */
[C---:B--2---:R-:W-:Y:S01]  /*64b0*/  HMMA.16816.F32 R124, R4.reuse, R20, R112 ;  /* 0x00000014047c723c */ /* 0x044fe20000001870 */
[----:B------:R-:W-:Y:S07]  /*64c0*/  LDSM.16.MT88.4 R112, [R191+0x3000] ;  /* 0x00300000bf70783b */ /* 0x000fee0000004200 */
[C---:B------:R-:W-:Y:S01]  /*64d0*/  HMMA.16816.F32 R36, R4.reuse, R22, R108 ;  /* 0x000000160424723c */ /* 0x040fe2000000186c */
[----:B------:R-:W2:Y:S07]  /*64e0*/  LDSM.16.MT88.4 R20, [R189+0x6000] ;  /* 0x00600000bd14783b */ /* 0x000eae0000004200 */
[C---:B---3--:R-:W-:Y:S08]  /*64f0*/  HMMA.16816.F32 R116, R4.reuse, R16, R116 ;  /* 0x000000100474723c */ /* 0x048ff00000001874 */
[C---:B------:R-:W-:Y:S01]  /*6500*/  HMMA.16816.F32 R44, R4.reuse, R18, R76 ;  /* 0x00000012042c723c */ /* 0x040fe2000000184c */
[----:B------:R-:W3:Y:S07]  /*6510*/  LDSM.16.MT88.4 R16, [R191+0x6000] ;  /* 0x00600000bf10783b */ /* 0x000eee0000004200 */
[C---:B------:R-:W-:Y:S01]  /*6520*/  HMMA.16816.F32 R108, R4.reuse, R12, R72 ;  /* 0x0000000c046c723c */ /* 0x040fe20000001848 */
[----:B------:R-:W-:Y:S07]  /*6530*/  LDSM.16.MT88.4 R72, [R190+0x6800] ;  /* 0x00680000be48783b */ /* 0x000fee0000004200 */
[C---:B------:R-:W-:Y:S01]  /*6540*/  HMMA.16816.F32 R52, R4.reuse, R14, R64 ;  /* 0x0000000e0434723c */ /* 0x040fe20000001840 */
[----:B------:R-:W4:Y:S06]  /*6550*/  LDSM.16.MT88.4 R12, [R190+0x6000] ;  /* 0x00600000be0c783b */ /* 0x000f2c0000004200 */
[----:B------:R-:W-:Y:S01]  /*6560*/  F2FP.PACK_AB R64, R26, R27 ;  /* 0x0000001b1a40723e */ /* 0x000fe200000000ff */
[----:B-1----:R-:W-:Y:S01]  /*6570*/  HMMA.16816.F32 R28, R4, R10, R28 ;  /* 0x0000000a041c723c */ /* 0x002fe2000000181c */
[----:B------:R1:W-:Y:S01]  /*6580*/  MUFU.EX2 R10, R2 ;  /* 0x00000002000a7308 */ /* 0x0003e20000000800 */
[----:B------:R-:W-:-:S06]  /*6590*/  F2FP.PACK_AB R66, R215, R25 ;  /* 0x00000019d742723e */ /* 0x000fcc00000000ff */
[C---:B--2---:R-:W-:Y:S08]  /*65a0*/  HMMA.16816.F32 R92, R4.reuse, R20, R92 ;  /* 0x00000014045c723c */ /* 0x044ff0000000185c */
[----:B------:R-:W-:Y:S01]  /*65b0*/  HMMA.16816.F32 R20, R4, R22, R84 ;  /* 0x000000160414723c */ /* 0x000fe20000001854 */
[----:B-1----:R-:W-:-:S07]  /*65c0*/  FFMA.FTZ R2, R158, c[0x0][0x2d0], -R0 ;  /* 0x0000b4009e027a23 */ /* 0x002fce0000010800 */
[C---:B---3--:R-:W-:Y:S01]  /*65d0*/  HMMA.16816.F32 R84, R4.reuse, R16, R80 ;  /* 0x000000100454723c */ /* 0x048fe20000001850 */
[----:B------:R-:W1:Y:S07]  /*65e0*/  LDSM.16.MT88.4 R80, [R191+0x6800] ;  /* 0x00680000bf50783b */ /* 0x000e6e0000004200 */
[C---:B------:R-:W-:Y:S08]  /*65f0*/  HMMA.16816.F32 R56, R4.reuse, R18, R56 ;  /* 0x000000120438723c */ /* 0x040ff00000001838 */
[C---:B----4-:R-:W-:Y:S08]  /*6600*/  HMMA.16816.F32 R48, R4.reuse, R12, R48 ;  /* 0x0000000c0430723c */ /* 0x050ff00000001830 */
[C---:B------:R-:W-:Y:S08]  /*6610*/  HMMA.16816.F32 R40, R4.reuse, R14, R40 ;  /* 0x0000000e0428723c */ /* 0x040ff00000001828 */
[----:B------:R-:W-:Y:S01]  /*6620*/  HMMA.16816.F32 R32, R4, R8, R32 ;  /* 0x000000080420723c */ /* 0x000fe20000001820 */
[----:B------:R2:W3:Y:S06]  /*6630*/  MUFU.EX2 R9, R2 ;  /* 0x0000000200097308 */ /* 0x0004ec0000000800 */
[----:B------:R-:W-:-:S04]  /*6640*/  FADD.FTZ R4, R228, R24 ;  /* 0x00000018e4047221 */ /* 0x000fc80000010000 */
[----:B------:R-:W-:Y:S02]  /*6650*/  FADD.FTZ R4, R216, R4 ;  /* 0x00000004d8047221 */ /* 0x000fe40000010000 */
[----:B--2---:R-:W-:Y:S01]  /*6660*/  FFMA.FTZ R2, R161, c[0x0][0x2d0], -R0 ;  /* 0x0000b400a1027a23 */ /* 0x004fe20000010800 */
[----:B---3--:R-:W-:-:S03]  /*6670*/  F2FP.PACK_AB R65, R9, R10 ;  /* 0x0000000a0941723e */ /* 0x008fc600000000ff */
[----:B------:R2:W-:Y:S02]  /*6680*/  MUFU.EX2 R8, R2 ;  /* 0x0000000200087308 */ /* 0x0005e40000000800 */
[----:B--2---:R-:W-:Y:S02]  /*6690*/  FFMA.FTZ R2, R160, c[0x0][0x2d0], -R0 ;  /* 0x0000b400a0027a23 */ /* 0x004fe40000010800 */
[----:B------:R-:W-:-:S04]  /*66a0*/  FADD.FTZ R0, R212, R4 ;  /* 0x00000004d4007221 */ /* 0x000fc80000010000 */
[----:B------:R2:W3:Y:S01]  /*66b0*/  MUFU.EX2 R230, R2 ;  /* 0x0000000200e67308 */ /* 0x0004e20000000800 */
[----:B------:R-:W4:Y:S01]  /*66c0*/  LDSM.16.MT88.4 R4, [R192+0x6800] ;  /* 0x00680000c004783b */ /* 0x000f220000004200 */
[----:B------:R-:W-:-:S04]  /*66d0*/  FADD.FTZ R0, R213, R0 ;  /* 0x00000000d5007221 */ /* 0x000fc80000010000 */
[----:B------:R-:W-:-:S04]  /*66e0*/  FADD.FTZ R0, R227, R0 ;  /* 0x00000000e3007221 */ /* 0x000fc80000010000 */
[----:B------:R-:W-:-:S04]  /*66f0*/  FADD.FTZ R0, R145, R0 ;  /* 0x0000000091007221 */ /* 0x000fc80000010000 */
[----:B------:R-:W-:Y:S02]  /*6700*/  FADD.FTZ R0, R163, R0 ;  /* 0x00000000a3007221 */ /* 0x000fe40000010000 */
[----:B--2---:R-:W-:Y:S01]  /*6710*/  FADD.FTZ R2, R199, R3 ;  /* 0x00000003c7027221 */ /* 0x004fe20000010000 */
[----:B---3--:R-:W-:Y:S01]  /*6720*/  F2FP.PACK_AB R67, R230, R8 ;  /* 0x00000008e643723e */ /* 0x008fe200000000ff */
[----:B------:R-:W-:Y:S02]  /*6730*/  FADD.FTZ R0, R143, R0 ;  /* 0x000000008f007221 */ /* 0x000fe40000010000 */
[----:B------:R-:W-:Y:S02]  /*6740*/  FADD.FTZ R2, R202, R2 ;  /* 0x00000002ca027221 */ /* 0x000fe40000010000 */
[----:B------:R-:W-:Y:S02]  /*6750*/  FADD.FTZ R0, R144, R0 ;  /* 0x0000000090007221 */ /* 0x000fe40000010000 */
[----:B------:R-:W-:Y:S01]  /*6760*/  FADD.FTZ R2, R201, R2 ;  /* 0x00000002c9027221 */ /* 0x000fe20000010000 */
[----:B------:R-:W-:Y:S01]  /*6770*/  HMMA.16816.F32 R100, R64, R96, R100 ;  /* 0x000000604064723c */ /* 0x000fe20000001864 */
[----:B------:R-:W-:-:S02]  /*6780*/  FADD.FTZ R0, R136, R0 ;  /* 0x0000000088007221 */ /* 0x000fc40000010000 */
[----:B------:R-:W-:Y:S02]  /*6790*/  FADD.FTZ R2, R207, R2 ;  /* 0x00000002cf027221 */ /* 0x000fe40000010000 */
[----:B------:R-:W-:Y:S02]  /*67a0*/  FADD.FTZ R0, R137, R0 ;  /* 0x0000000089007221 */ /* 0x000fe40000010000 */
[----:B------:R-:W-:Y:S01]  /*67b0*/  FADD.FTZ R2, R139, R2 ;  /* 0x000000028b027221 */ /* 0x000fe20000010000 */
[----:B------:R-:W-:Y:S01]  /*67c0*/  HMMA.16816.F32 R124, R64, R120, R124 ;  /* 0x00000078407c723c */ /* 0x000fe2000000187c */
[----:B------:R-:W-:Y:S02]  /*67d0*/  FADD.FTZ R0, R70, R0 ;  /* 0x0000000046007221 */ /* 0x000fe40000010000 */
[----:B------:R-:W-:Y:S02]  /*67e0*/  FADD.FTZ R2, R141, R2 ;  /* 0x000000028d027221 */ /* 0x000fe40000010000 */
[----:B------:R-:W-:-:S02]  /*67f0*/  FADD.FTZ R0, R138, R0 ;  /* 0x000000008a007221 */ /* 0x000fc40000010000 */
[----:B------:R-:W-:Y:S01]  /*6800*/  FADD.FTZ R2, R140, R2 ;  /* 0x000000028c027221 */ /* 0x000fe20000010000 */
[C---:B------:R-:W-:Y:S01]  /*6810*/  HMMA.16816.F32 R116, R64.reuse, R112, R116 ;  /* 0x000000704074723c */ /* 0x040fe20000001874 */
        /* <DEDUP_REMOVED lines=9> */
[----:B------:R-:W-:Y:S03]  /*68b0*/  HMMA.16816.F32 R96, R64, R98, R60 ;  /* 0x000000624060723c */ /* 0x000fe6000000183c */
[----:B------:R-:W-:-:S05]  /*68c0*/  FADD.FTZ R215, R215, R2 ;  /* 0x00000002d7d77221 */ /* 0x000fca0000010000 */
[C---:B------:R-:W-:Y:S08]  /*68d0*/  HMMA.16816.F32 R92, R64.reuse, R88, R92 ;  /* 0x00000058405c723c */ /* 0x040ff0000000185c */
        /* <DEDUP_REMOVED lines=8> */
[C---:B----4-:R-:W-:Y:S08]  /*6960*/  HMMA.16816.F32 R60, R64.reuse, R4, R32 ;  /* 0x00000004403c723c */ /* 0x050ff00000001820 */
[----:B------:R-:W-:Y:S01]  /*6970*/  HMMA.16816.F32 R64, R64, R6, R28 ;  /* 0x000000064040723c */ /* 0x000fe2000000181c */
[----:B------:R-:W-:Y:S07]  /*6980*/  @!UPT UIADD3 URZ, URZ, URZ, URZ ;  /* 0x0000003f3f3ff290 */ /* 0x000fee000fffe03f */
[----:B------:R-:W-:Y:S11]  /*6990*/  @!P0 BRA `(.L_x_201) ;  /* 0x00003eb000008947 */ /* 0x000ff60003800000 */
.L_x_216:
[----:B------:R-:W-:Y:S04]  /*69a0*/  DEPBAR.LE SB0, 0x0 ;  /* 0x000080000000791a */ /* 0x000fe80000000000 */
[----:B------:R-:W-:Y:S01]  /*69b0*/  WARPSYNC 0xffffffff ;  /* 0xffffffff00007948 */ /* 0x000fe20003800000 */
[----:B------:R-:W-:Y:S01]  /*69c0*/  BAR.SYNC.DEFER_BLOCKING 0x0 ;  /* 0x0000000000007b1d */ /* 0x000fe20000010000 */
[----:B------:R-:W-:Y:S01]  /*69d0*/  SHF.R.S32.HI R0, RZ, 0x1f, R206 ;  /* 0x0000001fff007819 */ /* 0x000fe200000114ce */
[----:B------:R-:W-:Y:S01]  /*69e0*/  IMAD.WIDE.U32 R2, R206, c[0x0][0x208], RZ ;  /* 0x00008200ce027a25 */ /* 0x000fe200078e00ff */
[----:B------:R-:W-:Y:S02]  /*69f0*/  LOP3.LUT P0, RZ, R233, 0x2, RZ, 0xc0, !PT ;  /* 0x00000002e9ff7812 */ /* 0x000fe4000780c0ff */
[----:B------:R-:W-:Y:S01]  /*6a00*/  SHF.R.S32.HI R4, RZ, 0x1f, R205 ;  /* 0x0000001fff047819 */ /* 0x000fe200000114cd */
[----:B------:R-:W-:Y:S02]  /*6a10*/  IMAD R0, R0, c[0x0][0x208], RZ ;  /* 0x0000820000007a24 */ /* 0x000fe400078e02ff */
[----:B------:R-:W-:Y:S02]  /*6a20*/  IMAD.MOV.U32 R70, RZ, RZ, R69 ;  /* 0x000000ffff467224 */ /* 0x000fe400078e0045 */
[----:B------:R-:W-:Y:S02]  /*6a30*/  IMAD R0, R206, c[0x0][0x20c], R0 ;  /* 0x00008300ce007a24 */ /* 0x000fe400078e0200 */
[----:B------:R-:W-:Y:S02]  /*6a40*/  IMAD R4, R4, c[0x0][0x218], RZ ;  /* 0x0000860004047a24 */ /* 0x000fe400078e02ff */
[----:B------:R-:W-:Y:S01]  /*6a50*/  IMAD.IADD R3, R3, 0x1, R0 ;  /* 0x0000000103037824 */ /* 0x000fe200078e0200 */
[----:B------:R-:W-:Y:S01]  /*6a60*/  IADD3 R0, R71, 0x20, RZ ;  /* 0x0000002047007810 */ /* 0x000fe20007ffe0ff */
[----:B------:R-:W-:Y:S01]  /*6a70*/  IMAD R4, R205, c[0x0][0x21c], R4 ;  /* 0x00008700cd047a24 */ /* 0x000fe200078e0204 */
[----:B------:R-:W-:Y:S01]  /*6a80*/  @P0 IADD3 R0, R71, -0x20, RZ ;  /* 0xffffffe047000810 */ /* 0x000fe20007ffe0ff */
[----:B------:R-:W-:Y:S05]  /*6a90*/  IMAD.WIDE.U32 R2, R205, c[0x0][0x218], R2 ;  /* 0x00008600cd027a25 */ /* 0x000fea00078e0002 */
[----:B------:R-:W-:Y:S01]  /*6aa0*/  IADD3 R2, P1, R242, R2, RZ ;  /* 0x00000002f2027210 */ /* 0x000fe20007f3e0ff */
[----:B------:R1:W2:Y:S03]  /*6ab0*/  LDSM.16.M88.4 R136, [R0] ;  /* 0x000000000088783b */ /* 0x0002a60000000200 */
[----:B------:R-:W-:Y:S01]  /*6ac0*/  IADD3.X R3, R250, R3, R4, P1, !PT ;  /* 0x00000003fa037210 */ /* 0x000fe20000ffe404 */
[----:B------:R1:W3:Y:S01]  /*6ad0*/  LDSM.16.M88.4 R140, [R0+0x800] ;  /* 0x00080000008c783b */ /* 0x0002e20000000200 */
[C---:B------:R-:W-:Y:S03]  /*6ae0*/  LEA R5, P0, R2.reuse, c[0x0][0x1f8], 0x1 ;  /* 0x00007e0002057a11 */ /* 0x040fe600078008ff */
[----:B------:R1:W4:Y:S01]  /*6af0*/  LDSM.16.M88.4 R144, [R0+0x1000] ;  /* 0x001000000090783b */ /* 0x0003220000000200 */
[----:B------:R-:W-:Y:S02]  /*6b00*/  LEA.HI.X R4, R2, c[0x0][0x1fc], R3, 0x1, P0 ;  /* 0x00007f0002047a11 */ /* 0x000fe400000f0c03 */
[----:B------:R-:W-:Y:S01]  /*6b10*/  ISETP.GE.AND P0, PT, R235, c[0x0][0x1d4], PT ;  /* 0x00007500eb007a0c */ /* 0x000fe20003f06270 */
        /* <DEDUP_REMOVED lines=10> */
[----:B------:R1:W1:Y:S01]  /*6bc0*/  LDSM.16.M88.4 R56, [R71+0x3000] ;  /* 0x003000004738783b */ /* 0x0002620000000200 */
[----:B------:R-:W-:-:S05]  /*6bd0*/  BRA.DIV ~URZ, `(.L_x_202) ;  /* 0x000084027f007947 */ /* 0x000fca000b800000 */
[----:B-1234-:R1:W2:Y:S02]  /*6be0*/  SHFL.IDX PT, R0, R4, RZ, 0x181f ;  /* 0x00181fff04007589 */ /* 0x01e2a400000e0000 */
.L_x_289:
[----:B------:R-:W3:Y:S01]  /*6bf0*/  SHFL.IDX PT, R2, R5, RZ, 0x181f ;  /* 0x00181fff05027589 */ /* 0x000ee200000e0000 */
[----:B------:R-:W-:Y:S01]  /*6c00*/  IMAD.SHL.U32 R13, R231, 0x2, RZ ;  /* 0x00000002e70d7824 */ /* 0x000fe200078e00ff */
[----:B------:R-:W-:Y:S01]  /*6c10*/  SEL R207, RZ, 0x10, P3 ;  /* 0x00000010ffcf7807 */ /* 0x000fe20001800000 */
[----:B------:R-:W-:Y:S01]  /*6c20*/  IMAD.SHL.U32 R12, R235, 0x2, RZ ;  /* 0x00000002eb0c7824 */ /* 0x000fe200078e00ff */
[----:B------:R-:W-:Y:S01]  /*6c30*/  SEL R199, RZ, 0x10, P0 ;  /* 0x00000010ffc77807 */ /* 0x000fe20000000000 */
[----:B------:R-:W-:Y:S01]  /*6c40*/  BSSY B0, `(.L_x_203) ;  /* 0x0000037000007945 */ /* 0x000fe20003800000 */
[C---:B------:R-:W-:Y:S02]  /*6c50*/  ISETP.NE.U32.AND P5, PT, R207.reuse, RZ, PT ;  /* 0x000000ffcf00720c */ /* 0x040fe40003fa5070 */
[-C--:B---3--:R-:W-:Y:S05]  /*6c60*/  IADD3 R6, P1, R2, R13.reuse, RZ ;  /* 0x0000000d02067210 */ /* 0x088fea0007f3e0ff */
[--C-:B--2---:R-:W-:Y:S01]  /*6c70*/  IMAD.X R7, R0, 0x1, R203.reuse, P1 ;  /* 0x0000000100077824 */ /* 0x104fe200008e06cb */
[-C--:B------:R-:W-:Y:S04]  /*6c80*/  IADD3 R2, P1, R2, R12.reuse, RZ ;  /* 0x0000000c02027210 */ /* 0x080fe80007f3e0ff */
[----:B------:R-:W-:Y:S01]  /*6c90*/  @!PT LDS RZ, [RZ] ;  /* 0x00000000fffff984 */ /* 0x000fe20000000800 */
[----:B------:R-:W-:Y:S01]  /*6ca0*/  @!PT LDS RZ, [RZ] ;  /* 0x00000000fffff984 */ /* 0x000fe20000000800 */
[----:B------:R2:W-:Y:S01]  /*6cb0*/  LDGSTS.E.BYPASS.LTC128B.128 [R200+0x100], [R6.64], !P3 ;  /* 0x0010000006c87fae */ /* 0x0005e2000d901d48 */
[--C-:B------:R-:W-:Y:S03]  /*6cc0*/  IMAD.X R3, R0, 0x1, R204.reuse, P1 ;  /* 0x0000000100037824 */ /* 0x100fe600008e06cc */
[----:B------:R-:W3:Y:S04]  /*6cd0*/  SHFL.IDX PT, R0, R5, 0x1, 0x181f ;  /* 0x00381f0005007f89 */ /* 0x000ee800000e0000 */
[----:B------:R3:W-:Y:S04]  /*6ce0*/  LDGSTS.E.BYPASS.LTC128B.128 [R200+0x3900], [R2.64], !P0 ;  /* 0x0390000002c87fae */ /* 0x0007e8000c101d48 */
[----:B--2---:R-:W2:Y:S01]  /*6cf0*/  SHFL.IDX PT, R6, R4, 0x1, 0x181f ;  /* 0x00381f0004067f89 */ /* 0x004ea200000e0000 */
[----:B---3--:R-:W-:Y:S05]  /*6d00*/  IADD3 R2, P1, R0, R13, RZ ;  /* 0x0000000d00027210 */ /* 0x008fea0007f3e0ff */
[----:B--2---:R-:W-:Y:S05]  /*6d10*/  IMAD.X R3, R6, 0x1, R203, P1 ;  /* 0x0000000106037824 */ /* 0x004fea00008e06cb */
[----:B------:R2:W-:Y:S02]  /*6d20*/  LDGSTS.E.BYPASS.LTC128B.128 [R200+0x1100], [R2.64], !P3 ;  /* 0x0110000002c87fae */ /* 0x0005e4000d901d48 */
[----:B--2---:R-:W-:Y:S02]  /*6d30*/  IADD3 R2, P1, R0, R12, RZ ;  /* 0x0000000c00027210 */ /* 0x004fe40007f3e0ff */
[----:B------:R-:W2:Y:S03]  /*6d40*/  SHFL.IDX PT, R0, R5, 0x2, 0x181f ;  /* 0x00581f0005007f89 */ /* 0x000ea600000e0000 */
[----:B------:R-:W-:Y:S02]  /*6d50*/  IMAD.X R3, R6, 0x1, R204, P1 ;  /* 0x0000000106037824 */ /* 0x000fe400008e06cc */
[----:B------:R-:W3:Y:S04]  /*6d60*/  SHFL.IDX PT, R6, R4, 0x2, 0x181f ;  /* 0x00581f0004067f89 */ /* 0x000ee800000e0000 */
[----:B------:R4:W-:Y:S02]  /*6d70*/  LDGSTS.E.BYPASS.LTC128B.128 [R200+0x4900], [R2.64], !P0 ;  /* 0x0490000002c87fae */ /* 0x0009e4000c101d48 */
[----:B----4-:R-:W-:Y:S04]  /*6d80*/  IADD3 R2, -R207, 0x10, RZ ;  /* 0x00000010cf027810 */ /* 0x010fe80007ffe1ff */
[----:B------:R-:W-:Y:S04]  /*6d90*/  LOP3.LUT R2, R2, 0xf, RZ, 0xc0, !PT ;  /* 0x0000000f02027812 */ /* 0x000fe800078ec0ff */
[----:B--2---:R-:W-:Y:S04]  /*6da0*/  IADD3 R2, P2, P1, R2, R0, R13 ;  /* 0x0000000002027210 */ /* 0x004fe8000795e00d */
[----:B---3--:R-:W-:Y:S02]  /*6db0*/  IADD3.X R3, RZ, R6, R203, P2, P1 ;  /* 0x00000006ff037210 */ /* 0x008fe400017e24cb */
[C---:B------:R-:W-:Y:S03]  /*6dc0*/  ISETP.NE.U32.AND P2, PT, R199.reuse, RZ, PT ;  /* 0x000000ffc700720c */ /* 0x040fe60003f45070 */
[----:B------:R2:W-:Y:S02]  /*6dd0*/  LDGSTS.E.BYPASS.LTC128B.128.ZFILL [R200+0x2100], [R2.64], P5 ;  /* 0x0210000002c87fae */ /* 0x0005e4000a941d48 */
[----:B--2---:R-:W-:Y:S04]  /*6de0*/  IADD3 R2, -R199, 0x10, RZ ;  /* 0x00000010c7027810 */ /* 0x004fe80007ffe1ff */
[----:B------:R-:W-:Y:S04]  /*6df0*/  LOP3.LUT R2, R2, 0xf, RZ, 0xc0, !PT ;  /* 0x0000000f02027812 */ /* 0x000fe800078ec0ff */
[----:B------:R-:W-:Y:S02]  /*6e00*/  IADD3 R2, P1, P0, R2, R0, R12 ;  /* 0x0000000002027210 */ /* 0x000fe4000783e00c */
[----:B------:R-:W2:Y:S02]  /*6e10*/  S2R R12, SR_TID.X ;  /* 0x00000000000c7919 */ /* 0x000ea40000002100 */
[----:B------:R-:W-:Y:S05]  /*6e20*/  IADD3.X R3, RZ, R6, R204, P1, P0 ;  /* 0x00000006ff037210 */ /* 0x000fea0000fe04cc */
[----:B------:R3:W-:Y:S01]  /*6e30*/  LDGSTS.E.BYPASS.LTC128B.128.ZFILL [R200+0x5900], [R2.64], P2 ;  /* 0x0590000002c87fae */ /* 0x0007e20009141d48 */
[----:B--2---:R-:W-:Y:S11]  /*6e40*/  ISETP.GT.AND P0, PT, R12, 0x7f, PT ;  /* 0x0000007f0c00780c */ /* 0x004ff60003f04270 */
[----:B------:R-:W-:Y:S02]  /*6e50*/  @!UPT UIADD3 URZ, URZ, URZ, URZ ;  /* 0x0000003f3f3ff290 */ /* 0x000fe4000fffe03f */
[----:B------:R-:W-:-:S05]  /*6e60*/  @P0 BRA `(.L_x_204) ;  /* 0x0000014000000947 */ /* 0x000fca0003800000 */
[----:B---3--:R-:W-:-:S05]  /*6e70*/  BRA.DIV ~URZ, `(.L_x_205) ;  /* 0x000081d27f007947 */ /* 0x008fca000b800000 */
[----:B-1----:R-:W1:Y:S04]  /*6e80*/  SHFL.IDX PT, R4, R4, 0x3, 0x181f ;  /* 0x00781f0004047f89 */ /* 0x002e6800000e0000 */
[----:B------:R2:W3:Y:S02]  /*6e90*/  SHFL.IDX PT, R0, R5, 0x3, 0x181f ;  /* 0x00781f0005007f89 */ /* 0x0004e400000e0000 */
.L_x_290:
[----:B------:R-:W-:Y:S01]  /*6ea0*/  IADD3 R2, -R207, 0x10, RZ ;  /* 0x00000010cf027810 */ /* 0x000fe20007ffe1ff */
[----:B------:R-:W-:Y:S01]  /*6eb0*/  IMAD.SHL.U32 R3, R231, 0x2, RZ ;  /* 0x00000002e7037824 */ /* 0x000fe200078e00ff */
[----:B------:R-:W-:Y:S01]  /*6ec0*/  ISETP.NE.U32.AND P0, PT, R207, RZ, PT ;  /* 0x000000ffcf00720c */ /* 0x000fe20003f05070 */
[----:B--2---:R-:W-:Y:S01]  /*6ed0*/  IMAD.SHL.U32 R5, R235, 0x2, RZ ;  /* 0x00000002eb057824 */ /* 0x004fe200078e00ff */
[----:B------:R-:W-:Y:S04]  /*6ee0*/  LOP3.LUT R2, R2, 0xf, RZ, 0xc0, !PT ;  /* 0x0000000f02027812 */ /* 0x000fe800078ec0ff */
[----:B---3--:R-:W-:Y:S04]  /*6ef0*/  IADD3 R2, P2, P1, R2, R0, R3 ;  /* 0x0000000002027210 */ /* 0x008fe8000795e003 */
[----:B-1----:R-:W-:Y:S05]  /*6f00*/  IADD3.X R3, RZ, R4, R203, P2, P1 ;  /* 0x00000004ff037210 */ /* 0x002fea00017e24cb */
[----:B------:R-:W-:Y:S01]  /*6f10*/  @!PT LDS RZ, [RZ] ;  /* 0x00000000fffff984 */ /* 0x000fe20000000800 */
[----:B------:R-:W-:Y:S01]  /*6f20*/  @!PT LDS RZ, [RZ] ;  /* 0x00000000fffff984 */ /* 0x000fe20000000800 */
[----:B------:R-:W-:Y:S01]  /*6f30*/  @!PT LDS RZ, [RZ] ;  /* 0x00000000fffff984 */ /* 0x000fe20000000800 */
[----:B------:R1:W-:Y:S01]  /*6f40*/  LDGSTS.E.BYPASS.LTC128B.128.ZFILL [R200+0x3100], [R2.64], P0 ;  /* 0x0310000002c87fae */ /* 0x0003e20008141d48 */
[C---:B------:R-:W-:Y:S02]  /*6f50*/  ISETP.NE.U32.AND P0, PT, R199.reuse, RZ, PT ;  /* 0x000000ffc700720c */ /* 0x040fe40003f05070 */
[----:B-1----:R-:W-:Y:S04]  /*6f60*/  IADD3 R2, -R199, 0x10, RZ ;  /* 0x00000010c7027810 */ /* 0x002fe80007ffe1ff */
[----:B------:R-:W-:Y:S04]  /*6f70*/  LOP3.LUT R2, R2, 0xf, RZ, 0xc0, !PT ;  /* 0x0000000f02027812 */ /* 0x000fe800078ec0ff */
[----:B------:R-:W-:Y:S04]  /*6f80*/  IADD3 R2, P2, P1, R2, R0, R5 ;  /* 0x0000000002027210 */ /* 0x000fe8000795e005 */
[----:B------:R-:W-:Y:S05]  /*6f90*/  IADD3.X R3, RZ, R4, R204, P2, P1 ;  /* 0x00000004ff037210 */ /* 0x000fea00017e24cc */
[----:B------:R1:W-:Y:S04]  /*6fa0*/  LDGSTS.E.BYPASS.LTC128B.128.ZFILL [R200+0x6900], [R2.64], P0 ;  /* 0x0690000002c87fae */ /* 0x0003e80008141d48 */
.L_x_204:
[----:B---3--:R-:W-:Y:S05]  /*6fb0*/  BSYNC B0 ;  /* 0x0000000000007941 */ /* 0x008fea0003800000 */
.L_x_203:
[----:B------:R-:W0:Y:S01]  /*6fc0*/  LDGDEPBAR ;  /* 0x00000000000079af */ /* 0x000e220000000000 */
[----:B------:R-:W-:Y:S01]  /*6fd0*/  WARPSYNC 0xffffffff ;  /* 0xffffffff00007948 */ /* 0x000fe20003800000 */
[C---:B-1----:R-:W-:Y:S01]  /*6fe0*/  HMMA.16816.F32 R4, R128.reuse, R8, RZ ;  /* 0x000000088004723c */ /* 0x042fe200000018ff */
[----:B------:R-:W-:Y:S02]  /*6ff0*/  BSSY B0, `(.L_x_206) ;  /* 0x0000187000007945 */ /* 0x000fe40003800000 */
[----:B------:R-:W-:Y:S02]  /*7000*/  LOP3.LUT P0, RZ, R233, 0x4, RZ, 0xc0, !PT ;  /* 0x00000004e9ff7812 */ /* 0x000fe4000780c0ff */
[C---:B------:R-:W-:Y:S03]  /*7010*/  IADD3 R0, R71.reuse, 0x40, RZ ;  /* 0x0000004047007810 */ /* 0x040fe60007ffe0ff */
[C---:B------:R-:W-:Y:S08]  /*7020*/  HMMA.16816.F32 R8, R128.reuse, R10, RZ ;  /* 0x0000000a8008723c */ /* 0x040ff000000018ff */
[C---:B------:R-:W-:Y:S01]  /*7030*/  HMMA.16816.F32 R12, R128.reuse, R16, RZ ;  /* 0x00000010800c723c */ /* 0x040fe200000018ff */
[----:B------:R-:W-:Y:S02]  /*7040*/  @P0 IADD3 R0, R71, -0x40, RZ ;  /* 0xffffffc047000810 */ /* 0x000fe40007ffe0ff */
[----:B------:R-:W-:Y:S05]  /*7050*/  ISETP.GT.AND P0, PT, R214, R236, PT ;  /* 0x000000ecd600720c */ /* 0x000fea0003f04270 */
        /* <DEDUP_REMOVED lines=16> */
[----:B------:R-:W2:Y:S07]  /*7160*/  LDSM.16.M88.4 R140, [R0+0x800] ;  /* 0x00080000008c783b */ /* 0x000eae0000000200 */
        /* <DEDUP_REMOVED lines=11> */
[----:B------:R-:W3:Y:S07]  /*7220*/  LDSM.16.M88.4 R156, [R0+0x2800] ;  /* 0x00280000009c783b */ /* 0x000eee0000000200 */
[C---:B------:R-:W-:Y:S08]  /*7230*/  HMMA.16816.F32 R52, R132.reuse, R160, R52 ;  /* 0x000000a08434723c */ /* 0x040ff00000001834 */
[----:B------:R-:W-:Y:S08]  /*7240*/  HMMA.16816.F32 R56, R132, R162, R56 ;  /* 0x000000a28438723c */ /* 0x000ff00000001838 */
[C---:B-1----:R-:W-:Y:S08]  /*7250*/  HMMA.16816.F32 R4, R164.reuse, R136, R4 ;  /* 0x00000088a404723c */ /* 0x042ff00000001804 */
[C---:B------:R-:W-:Y:S01]  /*7260*/  HMMA.16816.F32 R8, R164.reuse, R138, R8 ;  /* 0x0000008aa408723c */ /* 0x040fe20000001808 */
[----:B------:R-:W1:Y:S07]  /*7270*/  LDSM.16.M88.4 R136, [R0+0x3000] ;  /* 0x003000000088783b */ /* 0x000e6e0000000200 */
        /* <DEDUP_REMOVED lines=12> */
[C---:B------:R-:W-:Y:S08]  /*7340*/  HMMA.16816.F32 R44, R164.reuse, R156, R44 ;  /* 0x0000009ca42c723c */ /* 0x040ff0000000182c */
[C---:B------:R-:W-:Y:S01]  /*7350*/  HMMA.16816.F32 R48, R164.reuse, R158, R48 ;  /* 0x0000009ea430723c */ /* 0x040fe20000001830 */
[----:B------:R-:W4:Y:S07]  /*7360*/  LDSM.16.M88.4 R156, [R188+0x2000] ;  /* 0x00200000bc9c783b */ /* 0x000f2e0000000200 */
[C---:B-1----:R-:W-:Y:S08]  /*7370*/  HMMA.16816.F32 R52, R164.reuse, R136, R52 ;  /* 0x00000088a434723c */ /* 0x042ff00000001834 */
[----:B------:R-:W-:Y:S01]  /*7380*/  HMMA.16816.F32 R56, R164, R138, R56 ;  /* 0x0000008aa438723c */ /* 0x000fe20000001838 */
        /* <DEDUP_REMOVED lines=17> */
[C---:B------:R-:W-:Y:S01]  /*74a0*/  HMMA.16816.F32 R48, R168.reuse, R138, R48 ;  /* 0x0000008aa830723c */ /* 0x040fe20000001830 */
[----:B------:R-:W1:Y:S07]  /*74b0*/  LDSM.16.M88.4 R136, [R71+0x5800] ;  /* 0x005800004788783b */ /* 0x000e6e0000000200 */
[C---:B--2---:R-:W-:Y:S08]  /*74c0*/  HMMA.16816.F32 R52, R168.reuse, R140, R52 ;  /* 0x0000008ca834723c */ /* 0x044ff00000001834 */
[----:B------:R-:W-:Y:S01]  /*74d0*/  HMMA.16816.F32 R56, R168, R142, R56 ;  /* 0x0000008ea838723c */ /* 0x000fe20000001838 */
        /* <DEDUP_REMOVED lines=17> */
[C---:B------:R-:W-:Y:S01]  /*75f0*/  HMMA.16816.F32 R48, R172.reuse, R142, R48 ;  /* 0x0000008eac30723c */ /* 0x040fe20000001830 */
[----:B------:R-:W2:Y:S07]  /*7600*/  LDSM.16.M88.4 R140, [R193+0x5800] ;  /* 0x00580000c18c783b */ /* 0x000eae0000000200 */
[C---:B---3--:R-:W-:Y:S08]  /*7610*/  HMMA.16816.F32 R52, R172.reuse, R144, R52 ;  /* 0x00000090ac34723c */ /* 0x048ff00000001834 */
[----:B------:R-:W-:Y:S01]  /*7620*/  HMMA.16816.F32 R56, R172, R146, R56 ;  /* 0x00000092ac38723c */ /* 0x000fe20000001838 */
        /* <DEDUP_REMOVED lines=32> */
[C---:B------:R-:W-:Y:S08]  /*7830*/  HMMA.16816.F32 R32, R180.reuse, R142, R32 ;  /* 0x0000008eb420723c */ /* 0x040ff00000001820 */
[C---:B---3--:R-:W-:Y:S08]  /*7840*/  HMMA.16816.F32 R36, R180.reuse, R144, R36 ;  /* 0x00000090b424723c */ /* 0x048ff00000001824 */
[C---:B------:R-:W-:Y:S08]  /*7850*/  HMMA.16816.F32 R40, R180.reuse, R146, R40 ;  /* 0x00000092b428723c */ /* 0x040ff00000001828 */
[C---:B----4-:R-:W-:Y:S08]  /*7860*/  HMMA.16816.F32 R44, R180.reuse, R148, R44 ;  /* 0x00000094b42c723c */ /* 0x050ff0000000182c */
[C---:B------:R-:W-:Y:S08]  /*7870*/  HMMA.16816.F32 R48, R180.reuse, R150, R48 ;  /* 0x00000096b430723c */ /* 0x040ff00000001830 */
[C---:B-----5:R-:W-:Y:S08]  /*7880*/  HMMA.16816.F32 R52, R180.reuse, R152, R52 ;  /* 0x00000098b434723c */ /* 0x060ff00000001834 */
[----:B------:R-:W-:Y:S08]  /*7890*/  HMMA.16816.F32 R56, R180, R154, R56 ;  /* 0x0000009ab438723c */ /* 0x000ff00000001838 */
[C---:B------:R-:W-:Y:S08]  /*78a0*/  HMMA.16816.F32 R4, R184.reuse, R156, R4 ;  /* 0x0000009cb804723c */ /* 0x040ff00000001804 */
[C---:B------:R-:W-:Y:S08]  /*78b0*/  HMMA.16816.F32 R8, R184.reuse, R158, R8 ;  /* 0x0000009eb808723c */ /* 0x040ff00000001808 */
[C---:B-1----:R-:W-:Y:S08]  /*78c0*/  HMMA.16816.F32 R12, R184.reuse, R136, R12 ;  /* 0x00000088b80c723c */ /* 0x042ff0000000180c */
[----:B------:R-:W-:Y:S01]  /*78d0*/  FMUL.FTZ R0, R4, c[0x0][0x320] ;  /* 0x0000c80004007a20 */ /* 0x000fe20000410000 */
[C---:B------:R-:W-:Y:S03]  /*78e0*/  HMMA.16816.F32 R16, R184.reuse, R138, R16 ;  /* 0x0000008ab810723c */ /* 0x040fe60000001810 */
[----:B------:R1:W2:Y:S04]  /*78f0*/  MUFU.TANH R201, R0 ;  /* 0x0000000000c97308 */ /* 0x0002a80000002400 */
[----:B------:R-:W-:Y:S06]  /*7900*/  FMUL.FTZ R2, R11, c[0x0][0x320] ;  /* 0x0000c8000b027a20 */ /* 0x000fec0000410000 */
[----:B------:R3:W4:Y:S01]  /*7910*/  MUFU.TANH R160, R2 ;  /* 0x0000000200a07308 */ /* 0x0007220000002400 */
[----:B-1----:R-:W-:Y:S09]  /*7920*/  FMUL.FTZ R0, R5, c[0x0][0x320] ;  /* 0x0000c80005007a20 */ /* 0x002ff20000410000 */
[----:B------:R1:W1:Y:S01]  /*7930*/  MUFU.TANH R162, R0 ;  /* 0x0000000000a27308 */ /* 0x0002620000002400 */
[----:B---3--:R-:W-:Y:S09]  /*7940*/  FMUL.FTZ R2, R19, c[0x0][0x320] ;  /* 0x0000c80013027a20 */ /* 0x008ff20000410000 */
[----:B------:R-:W3:Y:S01]  /*7950*/  MUFU.TANH R152, R2 ;  /* 0x0000000200987308 */ /* 0x000ee20000002400 */
[----:B-1----:R-:W-:Y:S09]  /*7960*/  FMUL.FTZ R0, R6, c[0x0][0x320] ;  /* 0x0000c80006007a20 */ /* 0x002ff20000410000 */
[----:B------:R1:W1:Y:S02]  /*7970*/  MUFU.TANH R163, R0 ;  /* 0x0000000000a37308 */ /* 0x0002640000002400 */
[----:B-1----:R-:W-:Y:S02]  /*7980*/  FMUL.FTZ R0, R7, c[0x0][0x320] ;  /* 0x0000c80007007a20 */ /* 0x002fe40000410000 */
[----:B------:R-:W1:Y:S06]  /*7990*/  LDSM.16.M88.4 R4, [R188+0x4800] ;  /* 0x00480000bc04783b */ /* 0x000e6c0000000200 */
[----:B------:R5:W1:Y:S02]  /*79a0*/  MUFU.TANH R202, R0 ;  /* 0x0000000000ca7308 */ /* 0x000a640000002400 */
[----:B-----5:R-:W-:Y:S08]  /*79b0*/  FMUL.FTZ R0, R8, c[0x0][0x320] ;  /* 0x0000c80008007a20 */ /* 0x020ff00000410000 */
[----:B------:R5:W2:Y:S01]  /*79c0*/  MUFU.TANH R159, R0 ;  /* 0x00000000009f7308 */ /* 0x000aa20000002400 */
[C---:B-1----:R-:W-:Y:S08]  /*79d0*/  HMMA.16816.F32 R20, R184.reuse, R4, R20 ;  /* 0x00000004b814723c */ /* 0x042ff00000001814 */
[C---:B------:R-:W-:Y:S01]  /*79e0*/  HMMA.16816.F32 R24, R184.reuse, R6, R24 ;  /* 0x00000006b818723c */ /* 0x040fe20000001818 */
[----:B------:R-:W-:Y:S03]  /*79f0*/  LDSM.16.M88.4 R4, [R188+0x5800] ;  /* 0x00580000bc04783b */ /* 0x000fe60000000200 */
[----:B-----5:R-:W-:Y:S04]  /*7a00*/  FMUL.FTZ R0, R9, c[0x0][0x320] ;  /* 0x0000c80009007a20 */ /* 0x020fe80000410000 */
[----:B------:R1:W1:Y:S11]  /*7a10*/  MUFU.TANH R158, R0 ;  /* 0x00000000009e7308 */ /* 0x0002760000002400 */
[----:B------:R-:W-:Y:S05]  /*7a20*/  @!UPT UIADD3 URZ, URZ, URZ, URZ ;  /* 0x0000003f3f3ff290 */ /* 0x000fea000fffe03f */
[----:B------:R-:W-:Y:S02]  /*7a30*/  FMUL.FTZ R2, R27, c[0x0][0x320] ;  /* 0x0000c8001b027a20 */ /* 0x000fe40000410000 */
[----:B------:R-:W-:Y:S02]  /*7a40*/  FMUL.FTZ R3, R26, c[0x0][0x320] ;  /* 0x0000c8001a037a20 */ /* 0x000fe40000410000 */
[----:B------:R-:W2:Y:S01]  /*7a50*/  MUFU.TANH R144, R2 ;  /* 0x0000000200907308 */ /* 0x000ea20000002400 */
[----:B-1----:R-:W-:Y:S02]  /*7a60*/  FMUL.FTZ R0, R10, c[0x0][0x320] ;  /* 0x0000c8000a007a20 */ /* 0x002fe40000410000 */
[----:B------:R-:W1:Y:S07]  /*7a70*/  LDSM.16.M88.4 R8, [R188+0x5000] ;  /* 0x00500000bc08783b */ /* 0x000e6e0000000200 */
[----:B------:R5:W1:Y:S10]  /*7a80*/  MUFU.TANH R161, R0 ;  /* 0x0000000000a17308 */ /* 0x000a740000002400 */
[----:B------:R-:W1:Y:S01]  /*7a90*/  MUFU.TANH R145, R3 ;  /* 0x0000000300917308 */ /* 0x000e620000002400 */
[----:B-----5:R-:W-:Y:S09]  /*7aa0*/  FMUL.FTZ R0, R12, c[0x0][0x320] ;  /* 0x0000c8000c007a20 */ /* 0x020ff20000410000 */
[----:B------:R5:W2:Y:S01]  /*7ab0*/  MUFU.TANH R155, R0 ;  /* 0x00000000009b7308 */ /* 0x000aa20000002400 */
[C---:B-1----:R-:W-:Y:S08]  /*7ac0*/  HMMA.16816.F32 R28, R184.reuse, R8, R28 ;  /* 0x00000008b81c723c */ /* 0x042ff0000000181c */
[C---:B------:R-:W-:Y:S01]  /*7ad0*/  HMMA.16816.F32 R32, R184.reuse, R10, R32 ;  /* 0x0000000ab820723c */ /* 0x040fe20000001820 */
[----:B------:R-:W1:Y:S03]  /*7ae0*/  LDSM.16.M88.4 R8, [R188+0x6000] ;  /* 0x00600000bc08783b */ /* 0x000e660000000200 */
[----:B-----5:R-:W-:Y:S04]  /*7af0*/  FMUL.FTZ R0, R13, c[0x0][0x320] ;  /* 0x0000c8000d007a20 */ /* 0x020fe80000410000 */
[C---:B------:R-:W-:Y:S01]  /*7b00*/  HMMA.16816.F32 R36, R184.reuse, R4, R36 ;  /* 0x00000004b824723c */ /* 0x040fe20000001824 */
[----:B------:R5:W1:Y:S07]  /*7b10*/  MUFU.TANH R154, R0 ;  /* 0x00000000009a7308 */ /* 0x000a6e0000002400 */
[C---:B------:R-:W-:Y:S08]  /*7b20*/  HMMA.16816.F32 R40, R184.reuse, R6, R40 ;  /* 0x00000006b828723c */ /* 0x040ff00000001828 */
[----:B------:R-:W-:Y:S04]  /*7b30*/  FMUL.FTZ R4, R34, c[0x0][0x320] ;  /* 0x0000c80022047a20 */ /* 0x000fe80000410000 */
[----:B------:R2:W2:Y:S01]  /*7b40*/  MUFU.TANH R139, R4 ;  /* 0x00000004008b7308 */ /* 0x0004a20000002400 */
[----:B------:R-:W-:Y:S03]  /*7b50*/  FMUL.FTZ R3, R35, c[0x0][0x320] ;  /* 0x0000c80023037a20 */ /* 0x000fe60000410000 */
[----:B------:R-:W-:Y:S02]  /*7b60*/  FMUL.FTZ R2, R36, c[0x0][0x320] ;  /* 0x0000c80024027a20 */ /* 0x000fe40000410000 */
[----:B-----5:R-:W-:Y:S04]  /*7b70*/  FMUL.FTZ R0, R14, c[0x0][0x320] ;  /* 0x0000c8000e007a20 */ /* 0x020fe80000410000 */
[----:B------:R5:W3:Y:S01]  /*7b80*/  MUFU.TANH R157, R0 ;  /* 0x00000000009d7308 */ /* 0x000ae20000002400 */
[C---:B-1----:R-:W-:Y:S09]  /*7b90*/  HMMA.16816.F32 R44, R184.reuse, R8, R44 ;  /* 0x00000008b82c723c */ /* 0x042ff2000000182c */
[----:B------:R1:W1:Y:S01]  /*7ba0*/  MUFU.TANH R34, R3 ;  /* 0x0000000300227308 */ /* 0x0002620000002400 */
[C---:B------:R-:W-:Y:S01]  /*7bb0*/  HMMA.16816.F32 R48, R184.reuse, R10, R48 ;  /* 0x0000000ab830723c */ /* 0x040fe20000001830 */
[----:B--2---:R-:W2:Y:S01]  /*7bc0*/  LDSM.16.M88.4 R4, [R188+0x6800] ;  /* 0x00680000bc04783b */ /* 0x004ea20000000200 */
[----:B------:R-:W-:Y:S04]  /*7bd0*/  DEPBAR.LE SB0, 0x0 ;  /* 0x000080000000791a */ /* 0x000fe80000000000 */
[----:B------:R-:W-:Y:S03]  /*7be0*/  FMUL.FTZ R8, R42, c[0x0][0x320] ;  /* 0x0000c8002a087a20 */ /* 0x000fe60000410000 */
[----:B------:R-:W-:Y:S03]  /*7bf0*/  BAR.SYNC.DEFER_BLOCKING 0x0 ;  /* 0x0000000000007b1d */ /* 0x000fe60000010000 */
[----:B-----5:R-:W-:Y:S04]  /*7c00*/  FMUL.FTZ R0, R15, c[0x0][0x320] ;  /* 0x0000c8000f007a20 */ /* 0x020fe80000410000 */
[----:B------:R5:W2:Y:S01]  /*7c10*/  MUFU.TANH R156, R0 ;  /* 0x00000000009c7308 */ /* 0x000aa20000002400 */
[----:B-1----:R-:W-:Y:S02]  /*7c20*/  FMUL.FTZ R3, R43, c[0x0][0x320] ;  /* 0x0000c8002b037a20 */ /* 0x002fe40000410000 */
[----:B-----5:R-:W-:Y:S01]  /*7c30*/  FMUL.FTZ R0, R16, c[0x0][0x320] ;  /* 0x0000c80010007a20 */ /* 0x020fe20000410000 */
[C---:B--2---:R-:W-:Y:S06]  /*7c40*/  HMMA.16816.F32 R52, R184.reuse, R4, R52 ;  /* 0x00000004b834723c */ /* 0x044fec0000001834 */
[----:B------:R1:W2:Y:S02]  /*7c50*/  MUFU.TANH R151, R0 ;  /* 0x0000000000977308 */ /* 0x0002a40000002400 */
[----:B------:R-:W-:Y:S04]  /*7c60*/  HMMA.16816.F32 R56, R184, R6, R56 ;  /* 0x00000006b838723c */ /* 0x000fe80000001838 */
[----:B-1----:R-:W-:Y:S04]  /*7c70*/  FMUL.FTZ R0, R17, c[0x0][0x320] ;  /* 0x0000c80011007a20 */ /* 0x002fe80000410000 */
[----:B------:R1:W1:Y:S04]  /*7c80*/  MUFU.TANH R150, R0 ;  /* 0x0000000000967308 */ /* 0x0002680000002400 */
[----:B-1----:R-:W-:Y:S06]  /*7c90*/  FMUL.FTZ R0, R18, c[0x0][0x320] ;  /* 0x0000c80012007a20 */ /* 0x002fec0000410000 */
[----:B------:R1:W1:Y:S02]  /*7ca0*/  MUFU.TANH R153, R0 ;  /* 0x0000000000997308 */ /* 0x0002640000002400 */
[----:B-1----:R-:W-:Y:S08]  /*7cb0*/  FMUL.FTZ R0, R20, c[0x0][0x320] ;  /* 0x0000c80014007a20 */ /* 0x002ff00000410000 */
        /* <DEDUP_REMOVED lines=12> */
[----:B------:R1:W1:Y:S10]  /*7d80*/  MUFU.TANH R28, R2 ;  /* 0x00000002001c7308 */ /* 0x0002740000002400 */
[----:B------:R5:W2:Y:S01]  /*7d90*/  MUFU.TANH R138, R0 ;  /* 0x00000000008a7308 */ /* 0x000aa20000002400 */
[----:B-1----:R-:W-:Y:S09]  /*7da0*/  FMUL.FTZ R2, R45, c[0x0][0x320] ;  /* 0x0000c8002d027a20 */ /* 0x002ff20000410000 */
[----:B------:R-:W1:Y:S01]  /*7db0*/  MUFU.TANH R20, R2 ;  /* 0x0000000200147308 */ /* 0x000e620000002400 */
[----:B-----5:R-:W-:Y:S09]  /*7dc0*/  FMUL.FTZ R0, R29, c[0x0][0x320] ;  /* 0x0000c8001d007a20 */ /* 0x020ff20000410000 */
[----:B------:R5:W1:Y:S10]  /*7dd0*/  MUFU.TANH R137, R0 ;  /* 0x0000000000897308 */ /* 0x000a740000002400 */
[----:B------:R-:W1:Y:S01]  /*7de0*/  MUFU.TANH R29, R3 ;  /* 0x00000003001d7308 */ /* 0x000e620000002400 */
[----:B-----5:R-:W-:Y:S09]  /*7df0*/  FMUL.FTZ R0, R30, c[0x0][0x320] ;  /* 0x0000c8001e007a20 */ /* 0x020ff20000410000 */
[----:B------:R-:W1:Y:S10]  /*7e00*/  MUFU.TANH R30, R8 ;  /* 0x00000008001e7308 */ /* 0x000e740000002400 */
[----:B------:R5:W1:Y:S02]  /*7e10*/  MUFU.TANH R142, R0 ;  /* 0x00000000008e7308 */ /* 0x000a640000002400 */
[----:B-----5:R-:W-:Y:S08]  /*7e20*/  FMUL.FTZ R0, R31, c[0x0][0x320] ;  /* 0x0000c8001f007a20 */ /* 0x020ff00000410000 */
        /* <DEDUP_REMOVED lines=44> */
[----:B------:R1:W1:Y:S01]  /*80f0*/  MUFU.TANH R13, R0 ;  /* 0x00000000000d7308 */ /* 0x0002620000002400 */
[----:B------:R-:W-:-:S05]  /*8100*/  @!P0 BRA `(.L_x_207) ;  /* 0x0000075000008947 */ /* 0x000fca0003800000 */
[----:B-1234-:R-:W-:Y:S01]  /*8110*/  IMAD.MOV.U32 R0, RZ, RZ, c[0x0][0x2b8] ;  /* 0x0000ae00ff007624 */ /* 0x01efe200078e00ff */
[----:B------:R-:W-:Y:S01]  /*8120*/  IADD3 R5, -R234, 0x70, RZ ;  /* 0x00000070ea057810 */ /* 0x000fe20007ffe1ff */
[----:B------:R-:W-:Y:S02]  /*8130*/  IMAD R2, R214, 0x70, R237 ;  /* 0x00000070d6027824 */ /* 0x000fe400078e02ed */
[----:B------:R-:W-:Y:S01]  /*8140*/  IMAD.MOV.U32 R205, RZ, RZ, RZ ;  /* 0x000000ffffcd7224 */ /* 0x000fe200078e00ff */
[----:B------:R-:W-:Y:S01]  /*8150*/  ISETP.NE.AND P0, PT, R0, 0x1, PT ;  /* 0x000000010000780c */ /* 0x000fe20003f05270 */
[----:B------:R-:W-:Y:S01]  /*8160*/  IMAD R0, R233, 0x20, R234 ;  /* 0x00000020e9007824 */ /* 0x000fe200078e02ea */
[----:B------:R-:W-:Y:S04]  /*8170*/  ISETP.GE.AND P1, PT, R5, 0x1, PT ;  /* 0x000000010500780c */ /* 0x000fe80003f26270 */
[----:B------:R-:W-:Y:S05]  /*8180*/  IADD3 R2, R2, -0x70, R0 ;  /* 0xffffff9002027810 */ /* 0x000fea0007ffe000 */
[----:B------:R-:W-:Y:S02]  /*8190*/  IMAD.MOV.U32 R0, RZ, RZ, R2 ;  /* 0x000000ffff007224 */ /* 0x000fe400078e0002 */
[----:B------:R-:W-:Y:S05]  /*81a0*/  @P0 IMAD.HI.U32 R3, R2, c[0x0][0x2bc], RZ ;  /* 0x0000af0002030a27 */ /* 0x000fea00078e00ff */
[----:B------:R-:W-:Y:S04]  /*81b0*/  @P0 SHF.R.U32.HI R0, RZ, c[0x0][0x2c0], R3 ;  /* 0x0000b000ff000a19 */ /* 0x000fe80000011603 */
[C---:B------:R-:W-:Y:S01]  /*81c0*/  @!P4 IADD3 R3, P0, R0.reuse, R240, RZ ;  /* 0x000000f00003c210 */ /* 0x040fe20007f1e0ff */
[----:B------:R-:W-:Y:S03]  /*81d0*/  IMAD.MOV R4, RZ, RZ, -R0 ;  /* 0x000000ffff047224 */ /* 0x000fe600078e0a00 */
[----:B------:R-:W-:Y:S01]  /*81e0*/  @!P4 LEA.HI.X.SX32 R0, R0, R249, 0x1, P0 ;  /* 0x000000f90000c211 */ /* 0x000fe200000f0eff */
[----:B------:R-:W-:Y:S01]  /*81f0*/  IMAD R206, R4, c[0x0][0x2b8], R2 ;  /* 0x0000ae0004ce7a24 */ /* 0x000fe200078e0202 */
[C---:B------:R-:W-:Y:S04]  /*8200*/  @!P4 LEA R2, P0, R3.reuse, c[0x0][0x2a0], 0x2 ;  /* 0x0000a8000302ca11 */ /* 0x040fe800078010ff */
[----:B------:R-:W-:Y:S02]  /*8210*/  @!P4 LEA.HI.X R3, R3, c[0x0][0x2a4], R0, 0x2, P0 ;  /* 0x0000a9000303ca11 */ /* 0x000fe400000f1400 */
[----:B------:R-:W-:Y:S03]  /*8220*/  SHF.R.S32.HI R0, RZ, 0x1f, R206 ;  /* 0x0000001fff007819 */ /* 0x000fe600000114ce */
[----:B------:R1:W2:Y:S02]  /*8230*/  @!P4 LDG.E R205, [R2.64] ;  /* 0x0000000802cdc981 */ /* 0x0002a4000c1e1900 */
[----:B------:R-:W-:Y:S04]  /*8240*/  IMAD R0, R0, c[0x0][0x1e0], RZ ;  /* 0x0000780000007a24 */ /* 0x000fe800078e02ff */
[C---:B------:R-:W-:Y:S02]  /*8250*/  IMAD R0, R206.reuse, c[0x0][0x1e4], R0 ;  /* 0x00007900ce007a24 */ /* 0x040fe400078e0200 */
[----:B-1----:R-:W-:Y:S04]  /*8260*/  IMAD.WIDE.U32 R2, R206, c[0x0][0x1e0], RZ ;  /* 0x00007800ce027a25 */ /* 0x002fe800078e00ff */
[----:B------:R-:W-:Y:S01]  /*8270*/  IMAD.IADD R3, R3, 0x1, R0 ;  /* 0x0000000103037824 */ /* 0x000fe200078e0200 */
[----:B--2---:R-:W-:Y:S03]  /*8280*/  SHF.R.S32.HI R0, RZ, 0x1f, R205 ;  /* 0x0000001fff007819 */ /* 0x004fe600000114cd */
[C---:B------:R-:W-:Y:S04]  /*8290*/  IMAD.WIDE.U32 R2, R205.reuse, c[0x0][0x1f0], R2 ;  /* 0x00007c00cd027a25 */ /* 0x040fe800078e0002 */
[----:B------:R-:W-:Y:S01]  /*82a0*/  IMAD R4, R0, c[0x0][0x1f0], RZ ;  /* 0x00007c0000047a24 */ /* 0x000fe200078e02ff */
[----:B------:R-:W-:Y:S03]  /*82b0*/  IADD3 R0, P0, R238, R2, RZ ;  /* 0x00000002ee007210 */ /* 0x000fe60007f1e0ff */
[----:B------:R-:W-:Y:S05]  /*82c0*/  IMAD R4, R205, c[0x0][0x1f4], R4 ;  /* 0x00007d00cd047a24 */ /* 0x000fea00078e0204 */
[----:B------:R-:W-:Y:S02]  /*82d0*/  IADD3.X R2, R248, R3, R4, P0, !PT ;  /* 0x00000003f8027210 */ /* 0x000fe400007fe404 */
[C---:B------:R-:W-:Y:S04]  /*82e0*/  LEA R4, P0, R0.reuse, c[0x0][0x1c8], 0x1 ;  /* 0x0000720000047a11 */ /* 0x040fe800078008ff */
[----:B------:R-:W-:Y:S01]  /*82f0*/  LEA.HI.X R0, R0, c[0x0][0x1cc], R2, 0x1, P0 ;  /* 0x0000730000007a11 */ /* 0x000fe200000f0c02 */
[----:B------:R-:W-:-:S06]  /*8300*/  BRA.DIV ~URZ, `(.L_x_208) ;  /* 0x00006e127f007947 */ /* 0x000fcc000b800000 */
[----:B------:R1:W2:Y:S02]  /*8310*/  SHFL.IDX PT, R7, R0, RZ, 0x181f ;  /* 0x00181fff00077589 */ /* 0x0002a400000e0000 */
.L_x_291:
[----:B------:R-:W-:-:S05]  /*8320*/  BRA.DIV ~URZ, `(.L_x_209) ;  /* 0x00006e627f007947 */ /* 0x000fca000b800000 */
[----:B------:R3:W4:Y:S02]  /*8330*/  SHFL.IDX PT, R6, R4, RZ, 0x181f ;  /* 0x00181fff04067589 */ /* 0x00072400000e0000 */
.L_x_292:
[----:B------:R-:W-:Y:S01]  /*8340*/  @P1 IADD3 R2, -R207, 0x10, RZ ;  /* 0x00000010cf021810 */ /* 0x000fe20007ffe1ff */
[----:B------:R-:W-:Y:S01]  /*8350*/  IMAD.SHL.U32 R3, R231, 0x2, RZ ;  /* 0x00000002e7037824 */ /* 0x000fe200078e00ff */
[----:B------:R-:W-:Y:S01]  /*8360*/  @P1 ISETP.NE.U32.AND P0, PT, R207, RZ, PT ;  /* 0x000000ffcf00120c */ /* 0x000fe20003f05070 */
[----:B------:R-:W-:Y:S01]  /*8370*/  IMAD.SHL.U32 R8, R235, 0x2, RZ ;  /* 0x00000002eb087824 */ /* 0x000fe200078e00ff */
[----:B------:R-:W-:Y:S04]  /*8380*/  @P1 LOP3.LUT R2, R2, 0xf, RZ, 0xc0, !PT ;  /* 0x0000000f02021812 */ /* 0x000fe800078ec0ff */
[-C--:B----4-:R-:W-:Y:S04]  /*8390*/  @P1 IADD3 R2, P5, P2, R2, R6.reuse, R3 ;  /* 0x0000000602021210 */ /* 0x090fe80007abe003 */
[-C--:B--2---:R-:W-:Y:S05]  /*83a0*/  @P1 IADD3.X R3, RZ, R7.reuse, R203, P5, P2 ;  /* 0x00000007ff031210 */ /* 0x084fea0002fe44cb */
[----:B------:R-:W-:Y:S01]  /*83b0*/  @!PT LDS RZ, [RZ] ;  /* 0x00000000fffff984 */ /* 0x000fe20000000800 */
[----:B------:R-:W-:Y:S01]  /*83c0*/  @!PT LDS RZ, [RZ] ;  /* 0x00000000fffff984 */ /* 0x000fe20000000800 */
[----:B------:R-:W-:Y:S01]  /*83d0*/  @!PT LDS RZ, [RZ] ;  /* 0x00000000fffff984 */ /* 0x000fe20000000800 */
[----:B------:R2:W-:Y:S01]  /*83e0*/  @P1 LDGSTS.E.BYPASS.LTC128B.128.ZFILL [R200+0x8100], [R2.64], P0 ;  /* 0x0810000002c81fae */ /* 0x0005e20008141d48 */
[C---:B------:R-:W-:Y:S02]  /*83f0*/  @P1 ISETP.NE.U32.AND P0, PT, R199.reuse, RZ, PT ;  /* 0x000000ffc700120c */ /* 0x040fe40003f05070 */
[----:B--2---:R-:W-:Y:S04]  /*8400*/  @P1 IADD3 R2, -R199, 0x10, RZ ;  /* 0x00000010c7021810 */ /* 0x004fe80007ffe1ff */
[----:B------:R-:W-:Y:S04]  /*8410*/  @P1 LOP3.LUT R2, R2, 0xf, RZ, 0xc0, !PT ;  /* 0x0000000f02021812 */ /* 0x000fe800078ec0ff */
[----:B------:R-:W-:Y:S04]  /*8420*/  @P1 IADD3 R2, P5, P2, R2, R6, R8 ;  /* 0x0000000602021210 */ /* 0x000fe80007abe008 */
[----:B------:R-:W-:Y:S05]  /*8430*/  @P1 IADD3.X R3, RZ, R7, R204, P5, P2 ;  /* 0x00000007ff031210 */ /* 0x000fea0002fe44cc */
[----:B------:R2:W-:Y:S01]  /*8440*/  @P1 LDGSTS.E.BYPASS.LTC128B.128.ZFILL [R200+0xb900], [R2.64], P0 ;  /* 0x0b90000002c81fae */ /* 0x0005e20008141d48 */
[----:B------:R-:W-:Y:S01]  /*8450*/  ISETP.GE.AND P1, PT, R5, 0x21, PT ;  /* 0x000000210500780c */ /* 0x000fe20003f26270 */
[----:B------:R-:W-:-:S06]  /*8460*/  BRA.DIV ~URZ, `(.L_x_210) ;  /* 0x00006d927f007947 */ /* 0x000fcc000b800000 */
[----:B------:R4:W1:Y:S04]  /*8470*/  SHFL.IDX PT, R6, R0, 0x1, 0x181f ;  /* 0x00381f0000067f89 */ /* 0x00086800000e0000 */
[----:B------:R4:W2:Y:S02]  /*8480*/  SHFL.IDX PT, R5, R4, 0x1, 0x181f ;  /* 0x00381f0004057f89 */ /* 0x0008a400000e0000 */
.L_x_293:
[----:B--2---:R-:W-:Y:S01]  /*8490*/  @P1 IADD3 R2, -R207, 0x10, RZ ;  /* 0x00000010cf021810 */ /* 0x004fe20007ffe1ff */
[----:B------:R-:W-:Y:S01]  /*84a0*/  IMAD.SHL.U32 R3, R231, 0x2, RZ ;  /* 0x00000002e7037824 */ /* 0x000fe200078e00ff */
[----:B------:R-:W-:Y:S01]  /*84b0*/  @P1 ISETP.NE.U32.AND P0, PT, R207, RZ, PT ;  /* 0x000000ffcf00120c */ /* 0x000fe20003f05070 */
[----:B------:R-:W-:Y:S01]  /*84c0*/  IMAD.SHL.U32 R7, R235, 0x2, RZ ;  /* 0x00000002eb077824 */ /* 0x000fe200078e00ff */
[----:B------:R-:W-:Y:S04]  /*84d0*/  @P1 LOP3.LUT R2, R2, 0xf, RZ, 0xc0, !PT ;  /* 0x0000000f02021812 */ /* 0x000fe800078ec0ff */
[-C--:B------:R-:W-:Y:S04]  /*84e0*/  @P1 IADD3 R2, P5, P2, R2, R5.reuse, R3 ;  /* 0x0000000502021210 */ /* 0x080fe80007abe003 */
[-C--:B-1----:R-:W-:Y:S05]  /*84f0*/  @P1 IADD3.X R3, RZ, R6.reuse, R203, P5, P2 ;  /* 0x00000006ff031210 */ /* 0x082fea0002fe44cb */
[----:B------:R-:W-:Y:S01]  /*8500*/  @!PT LDS RZ, [RZ] ;  /* 0x00000000fffff984 */ /* 0x000fe20000000800 */
[----:B------:R-:W-:Y:S01]  /*8510*/  @!PT LDS RZ, [RZ] ;  /* 0x00000000fffff984 */ /* 0x000fe20000000800 */
[----:B------:R-:W-:Y:S01]  /*8520*/  @!PT LDS RZ, [RZ] ;  /* 0x00000000fffff984 */ /* 0x000fe20000000800 */
[----:B------:R1:W-:Y:S01]  /*8530*/  @P1 LDGSTS.E.BYPASS.LTC128B.128.ZFILL [R200+0x9100], [R2.64], P0 ;  /* 0x0910000002c81fae */ /* 0x0003e20008141d48 */
[C---:B------:R-:W-:Y:S02]  /*8540*/  @P1 ISETP.NE.U32.AND P0, PT, R199.reuse, RZ, PT ;  /* 0x000000ffc700120c */ /* 0x040fe40003f05070 */
[----:B-1----:R-:W-:Y:S04]  /*8550*/  @P1 IADD3 R2, -R199, 0x10, RZ ;  /* 0x00000010c7021810 */ /* 0x002fe80007ffe1ff */
[----:B------:R-:W-:Y:S04]  /*8560*/  @P1 LOP3.LUT R2, R2, 0xf, RZ, 0xc0, !PT ;  /* 0x0000000f02021812 */ /* 0x000fe800078ec0ff */
[----:B------:R-:W-:Y:S02]  /*8570*/  @P1 IADD3 R2, P5, P2, R2, R5, R7 ;  /* 0x0000000502021210 */ /* 0x000fe40007abe007 */
[----:B------:R-:W-:Y:S02]  /*8580*/  IADD3 R5, -R234, 0x70, RZ ;  /* 0x00000070ea057810 */ /* 0x000fe40007ffe1ff */
[----:B------:R-:W-:Y:S05]  /*8590*/  @P1 IADD3.X R3, RZ, R6, R204, P5, P2 ;  /* 0x00000006ff031210 */ /* 0x000fea0002fe44cc */
[----:B------:R1:W-:Y:S01]  /*85a0*/  @P1 LDGSTS.E.BYPASS.LTC128B.128.ZFILL [R200+0xc900], [R2.64], P0 ;  /* 0x0c90000002c81fae */ /* 0x0003e20008141d48 */
[----:B------:R-:W-:Y:S01]  /*85b0*/  ISETP.GE.AND P1, PT, R5, 0x41, PT ;  /* 0x000000410500780c */ /* 0x000fe20003f26270 */
[----:B------:R-:W-:-:S10]  /*85c0*/  BRA.DIV ~URZ, `(.L_x_211) ;  /* 0x00006d027f007947 */ /* 0x000fd4000b800000 */
[----:B------:R2:W1:Y:S02]  /*85d0*/  SHFL.IDX PT, R7, R0, 0x2, 0x181f ;  /* 0x00581f0000077f89 */ /* 0x00046400000e0000 */
.L_x_294:
[----:B------:R-:W-:-:S05]  /*85e0*/  BRA.DIV ~URZ, `(.L_x_212) ;  /* 0x00006d527f007947 */ /* 0x000fca000b800000 */
[----:B------:R2:W3:Y:S02]  /*85f0*/  SHFL.IDX PT, R6, R4, 0x2, 0x181f ;  /* 0x00581f0004067f89 */ /* 0x0004e400000e0000 */
.L_x_295:
[----:B-1----:R-:W-:Y:S01]  /*8600*/  @P1 IADD3 R2, -R207, 0x10, RZ ;  /* 0x00000010cf021810 */ /* 0x002fe20007ffe1ff */
[----:B------:R-:W-:Y:S01]  /*8610*/  IMAD.SHL.U32 R3, R231, 0x2, RZ ;  /* 0x00000002e7037824 */ /* 0x000fe200078e00ff */
[----:B------:R-:W-:Y:S01]  /*8620*/  @P1 ISETP.NE.U32.AND P0, PT, R207, RZ, PT ;  /* 0x000000ffcf00120c */ /* 0x000fe20003f05070 */
[----:B------:R-:W-:Y:S01]  /*8630*/  IMAD.SHL.U32 R8, R235, 0x2, RZ ;  /* 0x00000002eb087824 */ /* 0x000fe200078e00ff */
[----:B------:R-:W-:Y:S04]  /*8640*/  @P1 LOP3.LUT R2, R2, 0xf, RZ, 0xc0, !PT ;  /* 0x0000000f02021812 */ /* 0x000fe800078ec0ff */
[-C--:B---3--:R-:W-:Y:S04]  /*8650*/  @P1 IADD3 R2, P5, P2, R2, R6.reuse, R3 ;  /* 0x0000000602021210 */ /* 0x088fe80007abe003 */
[-C--:B------:R-:W-:Y:S05]  /*8660*/  @P1 IADD3.X R3, RZ, R7.reuse, R203, P5, P2 ;  /* 0x00000007ff031210 */ /* 0x080fea0002fe44cb */
[----:B------:R-:W-:Y:S01]  /*8670*/  @!PT LDS RZ, [RZ] ;  /* 0x00000000fffff984 */ /* 0x000fe20000000800 */
[----:B------:R-:W-:Y:S01]  /*8680*/  @!PT LDS RZ, [RZ] ;  /* 0x00000000fffff984 */ /* 0x000fe20000000800 */
[----:B------:R-:W-:Y:S01]  /*8690*/  @!PT LDS RZ, [RZ] ;  /* 0x00000000fffff984 */ /* 0x000fe20000000800 */
[----:B------:R1:W-:Y:S01]  /*86a0*/  @P1 LDGSTS.E.BYPASS.LTC128B.128.ZFILL [R200+0xa100], [R2.64], P0 ;  /* 0x0a10000002c81fae */ /* 0x0003e20008141d48 */
[C---:B------:R-:W-:Y:S02]  /*86b0*/  @P1 ISETP.NE.U32.AND P0, PT, R199.reuse, RZ, PT ;  /* 0x000000ffc700120c */ /* 0x040fe40003f05070 */
[----:B-1----:R-:W-:Y:S04]  /*86c0*/  @P1 IADD3 R2, -R199, 0x10, RZ ;  /* 0x00000010c7021810 */ /* 0x002fe80007ffe1ff */
[----:B------:R-:W-:Y:S04]  /*86d0*/  @P1 LOP3.LUT R2, R2, 0xf, RZ, 0xc0, !PT ;  /* 0x0000000f02021812 */ /* 0x000fe800078ec0ff */
[----:B------:R-:W-:Y:S04]  /*86e0*/  @P1 IADD3 R2, P5, P2, R2, R6, R8 ;  /* 0x0000000602021210 */ /* 0x000fe80007abe008 */
[----:B------:R-:W-:Y:S05]  /*86f0*/  @P1 IADD3.X R3, RZ, R7, R204, P5, P2 ;  /* 0x00000007ff031210 */ /* 0x000fea0002fe44cc */
[----:B------:R1:W-:Y:S01]  /*8700*/  @P1 LDGSTS.E.BYPASS.LTC128B.128.ZFILL [R200+0xd900], [R2.64], P0 ;  /* 0x0d90000002c81fae */ /* 0x0003e20008141d48 */
[----:B------:R-:W-:Y:S01]  /*8710*/  ISETP.GE.AND P1, PT, R5, 0x61, PT ;  /* 0x000000610500780c */ /* 0x000fe20003f26270 */
[----:B------:R-:W-:-:S06]  /*8720*/  BRA.DIV ~URZ, `(.L_x_213) ;  /* 0x00006c827f007947 */ /* 0x000fcc000b800000 */
[----:B------:R3:W1:Y:S04]  /*8730*/  SHFL.IDX PT, R5, R0, 0x3, 0x181f ;  /* 0x00781f0000057f89 */ /* 0x00066800000e0000 */
[----:B--2-4-:R3:W2:Y:S02]  /*8740*/  SHFL.IDX PT, R0, R4, 0x3, 0x181f ;  /* 0x00781f0004007f89 */ /* 0x0146a400000e0000 */
.L_x_296:
[----:B-1----:R-:W-:Y:S01]  /*8750*/  @P1 IADD3 R2, -R207, 0x10, RZ ;  /* 0x00000010cf021810 */ /* 0x002fe20007ffe1ff */
[----:B------:R-:W-:Y:S01]  /*8760*/  IMAD.SHL.U32 R3, R231, 0x2, RZ ;  /* 0x00000002e7037824 */ /* 0x000fe200078e00ff */
[----:B------:R-:W-:Y:S01]  /*8770*/  @P1 ISETP.NE.U32.AND P0, PT, R207, RZ, PT ;  /* 0x000000ffcf00120c */ /* 0x000fe20003f05070 */
[----:B---3--:R-:W-:Y:S01]  /*8780*/  IMAD.SHL.U32 R4, R235, 0x2, RZ ;  /* 0x00000002eb047824 */ /* 0x008fe200078e00ff */
[----:B------:R-:W-:Y:S04]  /*8790*/  @P1 LOP3.LUT R2, R2, 0xf, RZ, 0xc0, !PT ;  /* 0x0000000f02021812 */ /* 0x000fe800078ec0ff */
[-C--:B--2---:R-:W-:Y:S04]  /*87a0*/  @P1 IADD3 R2, P5, P2, R2, R0.reuse, R3 ;  /* 0x0000000002021210 */ /* 0x084fe80007abe003 */
        /* <DEDUP_REMOVED lines=10> */
[----:B------:R1:W-:Y:S04]  /*8850*/  @P1 LDGSTS.E.BYPASS.LTC128B.128.ZFILL [R200+0xe900], [R2.64], P0 ;  /* 0x0e90000002c81fae */ /* 0x0003e80008141d48 */
.L_x_207:
[----:B--234-:R-:W-:Y:S05]  /*8860*/  BSYNC B0 ;  /* 0x0000000000007941 */ /* 0x01cfea0003800000 */
.L_x_206:
[----:B-1----:R-:W-:Y:S01]  /*8870*/  FMNMX.FTZ R2, R201, R69, !PT ;  /* 0x00000045c9027209 */ /* 0x002fe20007810000 */
        /* <DEDUP_REMOVED lines=57> */
[----:B------:R1:W2:Y:S02]  /*8c10*/  SHFL.BFLY PT, R0, R4, 0x2, 0x1f ;  /* 0x0c401f0004007f89 */ /* 0x0002a400000e0000 */
.L_x_297:
[----:B-12---:R-:W-:Y:S01]  /*8c20*/  FMNMX.FTZ R4, R4, R0, !PT ;  /* 0x0000000004047209 */ /* 0x006fe20007810000 */
[----:B------:R-:W-:-:S05]  /*8c30*/  BRA.DIV ~URZ, `(.L_x_215) ;  /* 0x000068827f007947 */ /* 0x000fca000b800000 */
[----:B------:R-:W1:Y:S02]  /*8c40*/  SHFL.BFLY PT, R0, R4, 0x1, 0x1f ;  /* 0x0c201f0004007f89 */ /* 0x000e6400000e0000 */
[----:B-1----:R-:W-:Y:S02]  /*8c50*/  FMNMX.FTZ R69, R4, R0, !PT ;  /* 0x0000000004457209 */ /* 0x002fe40007810000 */
[----:B------:R-:W1:Y:S02]  /*8c60*/  SHFL.BFLY PT, R0, R5, 0x2, 0x1f ;  /* 0x0c401f0005007f89 */ /* 0x000e6400000e0000 */
[----:B-1----:R-:W-:Y:S05]  /*8c70*/  FMNMX.FTZ R4, R5, R0, !PT ;  /* 0x0000000005047209 */ /* 0x002fea0007810000 */
[----:B------:R1:W2:Y:S02]  /*8c80*/  SHFL.BFLY PT, R0, R4, 0x1, 0x1f ;  /* 0x0c201f0004007f89 */ /* 0x0002a400000e0000 */
.L_x_298:
[----:B--2---:R-:W-:Y:S01]  /*8c90*/  FMNMX.FTZ R3, R0, R4, !PT ;  /* 0x0000000400037209 */ /* 0x004fe20007810000 */
[C---:B-1----:R-:W-:Y:S01]  /*8ca0*/  FMUL.FTZ R4, R69.reuse, c[0x0][0x2d0] ;  /* 0x0000b40045047a20 */ /* 0x042fe20000410000 */
[----:B------:R-:W-:Y:S01]  /*8cb0*/  WARPSYNC 0xffffffff ;  /* 0xffffffff00007948 */ /* 0x000fe20003800000 */
[----:B------:R-:W-:Y:S01]  /*8cc0*/  FADD.FTZ R0, -R69, R70 ;  /* 0x0000004645007221 */ /* 0x000fe20000010100 */
[----:B------:R-:W-:Y:S01]  /*8cd0*/  ISETP.GT.AND P0, PT, R214, R236, PT ;  /* 0x000000ecd600720c */ /* 0x000fe20003f04270 */
        /* <DEDUP_REMOVED lines=38> */
[----:B------:R-:W-:Y:S01]  /*8f40*/  FFMA.FTZ R143, R157, c[0x0][0x2d0], -R4 ;  /* 0x0000b4009d8f7a23 */ /* 0x000fe20000010804 */
[C---:B-1----:R-:W-:Y:S01]  /*8f50*/  F2FP.PACK_AB R136, R5.reuse, R6 ;  /* 0x000000060588723e */ /* 0x042fe200000000ff */
[----:B------:R-:W-:Y:S01]  /*8f60*/  FFMA.FTZ R0, R2, R215, R6 ;  /* 0x000000d702007223 */ /* 0x000fe20000010006 */
[----:B--2---:R-:W-:Y:S01]  /*8f70*/  F2FP.PACK_AB R138, R8, R9 ;  /* 0x00000009088a723e */ /* 0x004fe200000000ff */
[C---:B------:R-:W-:Y:S02]  /*8f80*/  FMUL.FTZ R56, R2.reuse, R72 ;  /* 0x0000004802387220 */ /* 0x040fe40000410000 */
[----:B------:R-:W-:Y:S02]  /*8f90*/  FADD.FTZ R7, R5, R0 ;  /* 0x0000000005077221 */ /* 0x000fe40000010000 */
        /* <DEDUP_REMOVED lines=10> */
[--C-:B------:R-:W-:Y:S01]  /*9040*/  FFMA.FTZ R140, R156, c[0x0][0x2d0], -R4.reuse ;  /* 0x0000b4009c8c7a23 */ /* 0x100fe20000010804 */
[----:B------:R2:W-:Y:S01]  /*9050*/  MUFU.EX2 R10, R5 ;  /* 0x00000005000a7308 */ /* 0x0005e20000000800 */
        /* <DEDUP_REMOVED lines=8> */
[C---:B-1----:R-:W-:Y:S02]  /*90e0*/  FMUL.FTZ R58, R0.reuse, R74 ;  /* 0x0000004a003a7220 */ /* 0x042fe40000410000 */
[----:B------:R-:W-:Y:S02]  /*90f0*/  FMUL.FTZ R59, R0, R75 ;  /* 0x0000004b003b7220 */ /* 0x000fe40000410000 */
[----:B------:R-:W1:Y:S01]  /*9100*/  LDSM.16.MT88.4 R72, [R189] ;  /* 0x00000000bd48783b */ /* 0x000e620000004200 */
        /* <DEDUP_REMOVED lines=11> */
[----:B------:R-:W-:Y:S02]  /*91c0*/  FFMA.FTZ R229, R13, c[0x0][0x2d0], -R4 ;  /* 0x0000b4000de57a23 */ /* 0x000fe40000010804 */
[----:B------:R-:W-:Y:S02]  /*91d0*/  FADD.FTZ R4, R9, R7 ;  /* 0x0000000709047221 */ /* 0x000fe40000010000 */
[----:B------:R-:W3:Y:S01]  /*91e0*/  MUFU.EX2 R7, R6 ;  /* 0x0000000600077308 */ /* 0x000ee20000000800 */
[----:B------:R-:W-:Y:S02]  /*91f0*/  FMUL.FTZ R21, R2, R109 ;  /* 0x0000006d02157220 */ /* 0x000fe40000410000 */
[----:B------:R-:W-:Y:S02]  /*9200*/  FMUL.FTZ R22, R0, R110 ;  /* 0x0000006e00167220 */ /* 0x000fe40000410000 */
[----:B------:R-:W-:Y:S02]  /*9210*/  FADD.FTZ R141, R8, R4 ;  /* 0x00000004088d7221 */ /* 0x000fe40000010000 */
[C---:B------:R-:W-:Y:S02]  /*9220*/  FMUL.FTZ R4, R2.reuse, R124 ;  /* 0x0000007c02047220 */ /* 0x040fe40000410000 */
[C---:B--2---:R-:W-:Y:S01]  /*9230*/  FMUL.FTZ R5, R2.reuse, R125 ;  /* 0x0000007d02057220 */ /* 0x044fe20000410000 */
[----:B------:R-:W-:Y:S01]  /*9240*/  MUFU.EX2 R109, R68 ;  /* 0x00000044006d7308 */ /* 0x000fe20000000800 */
[C---:B------:R-:W-:Y:S02]  /*9250*/  FMUL.FTZ R20, R2.reuse, R108 ;  /* 0x0000006c02147220 */ /* 0x040fe40000410000 */
[C---:B------:R-:W-:Y:S02]  /*9260*/  FMUL.FTZ R8, R2.reuse, R120 ;  /* 0x0000007802087220 */ /* 0x040fe40000410000 */
[----:B------:R-:W-:Y:S02]  /*9270*/  FMUL.FTZ R9, R2, R121 ;  /* 0x0000007902097220 */ /* 0x000fe40000410000 */
[----:B------:R-:W-:Y:S02]  /*9280*/  FMUL.FTZ R11, R0, R123 ;  /* 0x0000007b000b7220 */ /* 0x000fe40000410000 */
[C---:B------:R-:W-:Y:S01]  /*9290*/  FMUL.FTZ R12, R2.reuse, R116 ;  /* 0x00000074020c7220 */ /* 0x040fe20000410000 */
[----:B------:R-:W2:Y:S01]  /*92a0*/  MUFU.EX2 R110, R70 ;  /* 0x00000046006e7308 */ /* 0x000ea20000000800 */
[----:B------:R-:W-:Y:S02]  /*92b0*/  FMUL.FTZ R13, R2, R117 ;  /* 0x00000075020d7220 */ /* 0x000fe40000410000 */
[C---:B------:R-:W-:Y:S01]  /*92c0*/  FMUL.FTZ R14, R0.reuse, R118 ;  /* 0x00000076000e7220 */ /* 0x040fe20000410000 */
[C---:B---3--:R-:W-:Y:S01]  /*92d0*/  F2FP.PACK_AB R137, R7.reuse, R10 ;  /* 0x0000000a0789723e */ /* 0x048fe200000000ff */
[C---:B------:R-:W-:Y:S02]  /*92e0*/  FFMA.FTZ R6, R0.reuse, R230, R10 ;  /* 0x000000e600067223 */ /* 0x040fe4000001000a */
[C---:B------:R-:W-:Y:S02]  /*92f0*/  FMUL.FTZ R10, R0.reuse, R122 ;  /* 0x0000007a000a7220 */ /* 0x040fe40000410000 */
[----:B------:R-:W-:Y:S01]  /*9300*/  FADD.FTZ R108, R7, R6 ;  /* 0x00000006076c7221 */ /* 0x000fe20000010000 */
[----:B------:R-:W3:Y:S01]  /*9310*/  MUFU.EX2 R68, R155 ;  /* 0x0000009b00447308 */ /* 0x000ee20000000800 */
[C---:B------:R-:W-:Y:S01]  /*9320*/  FMUL.FTZ R6, R0.reuse, R126 ;  /* 0x0000007e00067220 */ /* 0x040fe20000410000 */
[----:B------:R-:W-:Y:S01]  /*9330*/  LDSM.16.MT88.4 R120, [R189+0x3000] ;  /* 0x00300000bd78783b */ /* 0x000fe20000004200 */
[C---:B------:R-:W-:Y:S02]  /*9340*/  FMUL.FTZ R7, R0.reuse, R127 ;  /* 0x0000007f00077220 */ /* 0x040fe40000410000 */
[----:B------:R-:W-:Y:S02]  /*9350*/  FMUL.FTZ R15, R0, R119 ;  /* 0x00000077000f7220 */ /* 0x000fe40000410000 */
[C---:B------:R-:W-:Y:S02]  /*9360*/  FMUL.FTZ R16, R2.reuse, R112 ;  /* 0x0000007002107220 */ /* 0x040fe40000410000 */
[----:B------:R-:W-:Y:S01]  /*9370*/  FMUL.FTZ R17, R2, R113 ;  /* 0x0000007102117220 */ /* 0x000fe20000410000 */
[----:B------:R-:W-:Y:S01]  /*9380*/  MUFU.EX2 R70, R150 ;  /* 0x0000009600467308 */ /* 0x000fe20000000800 */
[C---:B------:R-:W-:Y:S02]  /*9390*/  FMUL.FTZ R18, R0.reuse, R114 ;  /* 0x0000007200127220 */ /* 0x040fe40000410000 */
[----:B------:R-:W-:Y:S01]  /*93a0*/  FMUL.FTZ R19, R0, R115 ;  /* 0x0000007300137220 */ /* 0x000fe20000410000 */
[----:B--2---:R-:W-:Y:S01]  /*93b0*/  F2FP.PACK_AB R139, R110, R109 ;  /* 0x0000006d6e8b723e */ /* 0x004fe200000000ff */
[----:B------:R-:W-:Y:S01]  /*93c0*/  LDSM.16.MT88.4 R112, [R191+0x3000] ;  /* 0x00300000bf70783b */ /* 0x000fe20000004200 */
[C---:B------:R-:W-:Y:S02]  /*93d0*/  FMUL.FTZ R24, R2.reuse, R104 ;  /* 0x0000006802187220 */ /* 0x040fe40000410000 */
[----:B------:R-:W-:Y:S02]  /*93e0*/  FMUL.FTZ R25, R2, R105 ;  /* 0x0000006902197220 */ /* 0x000fe40000410000 */
[C---:B------:R-:W-:Y:S01]  /*93f0*/  FMUL.FTZ R26, R0.reuse, R106 ;  /* 0x0000006a001a7220 */ /* 0x040fe20000410000 */
[C---:B-1----:R-:W-:Y:S01]  /*9400*/  HMMA.16816.F32 R4, R136.reuse, R72, R4 ;  /* 0x000000488804723c */ /* 0x042fe20000001804 */
[----:B------:R-:W-:Y:S04]  /*9410*/  MUFU.EX2 R155, R152 ;  /* 0x00000098009b7308 */ /* 0x000fe80000000800 */
[C---:B------:R-:W-:Y:S02]  /*9420*/  FMUL.FTZ R27, R0.reuse, R107 ;  /* 0x0000006b001b7220 */ /* 0x040fe40000410000 */
[----:B------:R-:W-:Y:S01]  /*9430*/  LDSM.16.MT88.4 R104, [R190+0x3000] ;  /* 0x00300000be68783b */ /* 0x000fe20000004200 */
[C---:B------:R-:W-:Y:S03]  /*9440*/  HMMA.16816.F32 R8, R136.reuse, R74, R8 ;  /* 0x0000004a8808723c */ /* 0x040fe60000001808 */
[----:B------:R-:W-:Y:S01]  /*9450*/  MUFU.EX2 R152, R156 ;  /* 0x0000009c00987308 */ /* 0x000fe20000000800 */
[----:B------:R-:W-:Y:S02]  /*9460*/  FMUL.FTZ R23, R0, R111 ;  /* 0x0000006f00177220 */ /* 0x000fe40000410000 */
[C---:B------:R-:W-:Y:S01]  /*9470*/  FMUL.FTZ R28, R2.reuse, R100 ;  /* 0x00000064021c7220 */ /* 0x040fe20000410000 */
[----:B------:R-:W1:Y:S01]  /*9480*/  LDSM.16.MT88.4 R72, [R191] ;  /* 0x00000000bf48783b */ /* 0x000e620000004200 */
[----:B------:R-:W-:Y:S04]  /*9490*/  FMUL.FTZ R33, R2, R97 ;  /* 0x0000006102217220 */ /* 0x000fe80000410000 */
[C---:B------:R-:W-:Y:S01]  /*94a0*/  FMUL.FTZ R34, R0.reuse, R98 ;  /* 0x0000006200227220 */ /* 0x040fe20000410000 */
[----:B------:R-:W-:Y:S01]  /*94b0*/  MUFU.EX2 R150, R160 ;  /* 0x000000a000967308 */ /* 0x000fe20000000800 */
[----:B------:R-:W-:Y:S02]  /*94c0*/  FMUL.FTZ R35, R0, R99 ;  /* 0x0000006300237220 */ /* 0x000fe40000410000 */
[----:B------:R-:W-:Y:S02]  /*94d0*/  FMUL.FTZ R37, R2, R93 ;  /* 0x0000005d02257220 */ /* 0x000fe40000410000 */
[C---:B------:R-:W-:Y:S02]  /*94e0*/  FMUL.FTZ R38, R0.reuse, R94 ;  /* 0x0000005e00267220 */ /* 0x040fe40000410000 */
[----:B------:R-:W-:Y:S02]  /*94f0*/  FMUL.FTZ R39, R0, R95 ;  /* 0x0000005f00277220 */ /* 0x000fe40000410000 */
[C---:B------:R-:W-:Y:S01]  /*9500*/  FMUL.FTZ R40, R2.reuse, R88 ;  /* 0x0000005802287220 */ /* 0x040fe20000410000 */
[----:B------:R-:W-:Y:S01]  /*9510*/  MUFU.EX2 R230, R147 ;  /* 0x0000009300e67308 */ /* 0x000fe20000000800 */
[----:B------:R-:W-:Y:S02]  /*9520*/  FMUL.FTZ R41, R2, R89 ;  /* 0x0000005902297220 */ /* 0x000fe40000410000 */
[C---:B------:R-:W-:Y:S02]  /*9530*/  FMUL.FTZ R42, R0.reuse, R90 ;  /* 0x0000005a002a7220 */ /* 0x040fe40000410000 */
[----:B------:R-:W-:Y:S02]  /*9540*/  FMUL.FTZ R43, R0, R91 ;  /* 0x0000005b002b7220 */ /* 0x000fe40000410000 */
[----:B------:R-:W-:Y:S01]  /*9550*/  LDSM.16.MT88.4 R88, [R191+0x1800] ;  /* 0x00180000bf58783b */ /* 0x000fe20000004200 */
[----:B------:R-:W-:Y:S02]  /*9560*/  FMUL.FTZ R45, R2, R85 ;  /* 0x00000055022d7220 */ /* 0x000fe40000410000 */
        /* <DEDUP_REMOVED lines=8> */
[----:B------:R-:W-:Y:S01]  /*95f0*/  FMUL.FTZ R53, R2, R77 ;  /* 0x0000004d02357220 */ /* 0x000fe20000410000 */
[C---:B-1----:R-:W-:Y:S03]  /*9600*/  HMMA.16816.F32 R12, R136.reuse, R72, R12 ;  /* 0x00000048880c723c */ /* 0x042fe6000000180c */
[C---:B------:R-:W-:Y:S02]  /*9610*/  FMUL.FTZ R54, R0.reuse, R78 ;  /* 0x0000004e00367220 */ /* 0x040fe40000410000 */
[----:B------:R-:W-:Y:S02]  /*9620*/  FMUL.FTZ R55, R0, R79 ;  /* 0x0000004f00377220 */ /* 0x000fe40000410000 */
[----:B------:R-:W-:Y:S01]  /*9630*/  LDSM.16.MT88.4 R76, [R189+0x800] ;  /* 0x00080000bd4c783b */ /* 0x000fe20000004200 */
[C---:B------:R-:W-:Y:S04]  /*9640*/  HMMA.16816.F32 R16, R136.reuse, R74, R16 ;  /* 0x0000004a8810723c */ /* 0x040fe80000001810 */
[----:B------:R-:W-:Y:S02]  /*9650*/  FMUL.FTZ R29, R2, R101 ;  /* 0x00000065021d7220 */ /* 0x000fe40000410000 */
[C---:B------:R-:W-:Y:S01]  /*9660*/  FMUL.FTZ R30, R0.reuse, R102 ;  /* 0x00000066001e7220 */ /* 0x040fe20000410000 */
[----:B------:R-:W1:Y:S01]  /*9670*/  LDSM.16.MT88.4 R72, [R190] ;  /* 0x00000000be48783b */ /* 0x000e620000004200 */
[----:B------:R-:W-:Y:S01]  /*9680*/  FMUL.FTZ R31, R0, R103 ;  /* 0x00000067001f7220 */ /* 0x000fe20000410000 */
[----:B------:R-:W-:Y:S03]  /*9690*/  MUFU.EX2 R102, R140 ;  /* 0x0000008c00667308 */ /* 0x000fe60000000800 */
[C---:B------:R-:W-:Y:S02]  /*96a0*/  FMUL.FTZ R32, R2.reuse, R96 ;  /* 0x0000006002207220 */ /* 0x040fe40000410000 */
[C---:B------:R-:W-:Y:S02]  /*96b0*/  FMUL.FTZ R36, R2.reuse, R92 ;  /* 0x0000005c02247220 */ /* 0x040fe40000410000 */
[C---:B------:R-:W-:Y:S02]  /*96c0*/  FMUL.FTZ R44, R2.reuse, R84 ;  /* 0x00000054022c7220 */ /* 0x040fe40000410000 */
[C---:B------:R-:W-:Y:S01]  /*96d0*/  FMUL.FTZ R48, R2.reuse, R80 ;  /* 0x0000005002307220 */ /* 0x040fe20000410000 */
[----:B------:R-:W-:Y:S01]  /*96e0*/  MUFU.EX2 R84, R159 ;  /* 0x0000009f00547308 */ /* 0x000fe20000000800 */
[C---:B------:R-:W-:Y:S02]  /*96f0*/  FMUL.FTZ R60, R2.reuse, R60 ;  /* 0x0000003c023c7220 */ /* 0x040fe40000410000 */
[C---:B------:R-:W-:Y:S02]  /*9700*/  FMUL.FTZ R61, R2.reuse, R61 ;  /* 0x0000003d023d7220 */ /* 0x040fe40000410000 */
[C---:B------:R-:W-:Y:S02]  /*9710*/  FMUL.FTZ R64, R2.reuse, R64 ;  /* 0x0000004002407220 */ /* 0x040fe40000410000 */
[----:B------:R-:W-:Y:S02]  /*9720*/  FMUL.FTZ R65, R2, R65 ;  /* 0x0000004102417220 */ /* 0x000fe40000410000 */
[C---:B------:R-:W-:Y:S01]  /*9730*/  FMUL.FTZ R62, R0.reuse, R62 ;  /* 0x0000003e003e7220 */ /* 0x040fe20000410000 */
[----:B------:R-:W-:Y:S01]  /*9740*/  MUFU.EX2 R80, R151 ;  /* 0x0000009700507308 */ /* 0x000fe20000000800 */
[C---:B------:R-:W-:Y:S02]  /*9750*/  FMUL.FTZ R63, R0.reuse, R63 ;  /* 0x0000003f003f7220 */ /* 0x040fe40000410000 */
[C---:B------:R-:W-:Y:S02]  /*9760*/  FMUL.FTZ R66, R0.reuse, R66 ;  /* 0x0000004200427220 */ /* 0x040fe40000410000 */
[----:B------:R-:W-:Y:S02]  /*9770*/  FMUL.FTZ R67, R0, R67 ;  /* 0x0000004300437220 */ /* 0x000fe40000410000 */
[----:B---3--:R-:W-:Y:S03]  /*9780*/  FADD.FTZ R0, R68, R141 ;  /* 0x0000008d44007221 */ /* 0x008fe60000010000 */
[----:B------:R-:W-:Y:S01]  /*9790*/  MUFU.EX2 R92, R207 ;  /* 0x000000cf005c7308 */ /* 0x000fe20000000800 */
[C---:B-1----:R-:W-:Y:S09]  /*97a0*/  HMMA.16816.F32 R20, R136.reuse, R72, R20 ;  /* 0x000000488814723c */ /* 0x042ff20000001814 */
[----:B------:R-:W-:Y:S01]  /*97b0*/  MUFU.EX2 R159, R145 ;  /* 0x00000091009f7308 */ /* 0x000fe20000000800 */
[C---:B------:R-:W-:Y:S01]  /*97c0*/  HMMA.16816.F32 R24, R136.reuse, R74, R24 ;  /* 0x0000004a8818723c */ /* 0x040fe20000001818 */
[----:B------:R-:W1:Y:S08]  /*97d0*/  LDSM.16.MT88.4 R72, [R194] ;  /* 0x00000000c248783b */ /* 0x000e700000004200 */
[----:B------:R-:W-:Y:S10]  /*97e0*/  MUFU.EX2 R96, R211 ;  /* 0x000000d300607308 */ /* 0x000ff40000000800 */
[----:B------:R-:W-:Y:S10]  /*97f0*/  MUFU.EX2 R151, R157 ;  /* 0x0000009d00977308 */ /* 0x000ff40000000800 */
[----:B------:R-:W2:Y:S10]  /*9800*/  MUFU.EX2 R2, R154 ;  /* 0x0000009a00027308 */ /* 0x000eb40000000800 */
[----:B------:R-:W-:Y:S01]  /*9810*/  MUFU.EX2 R154, R142 ;  /* 0x0000008e009a7308 */ /* 0x000fe20000000800 */
[C---:B-1----:R-:W-:Y:S09]  /*9820*/  HMMA.16816.F32 R28, R136.reuse, R72, R28 ;  /* 0x00000048881c723c */ /* 0x042ff2000000181c */
[----:B------:R-:W1:Y:S03]  /*9830*/  MUFU.EX2 R103, R143 ;  /* 0x0000008f00677308 */ /* 0x000e660000000800 */
[----:B--2---:R-:W-:Y:S01]  /*9840*/  FADD.FTZ R0, R2, R0 ;  /* 0x0000000002007221 */ /* 0x004fe20000010000 */
[C---:B------:R-:W-:Y:S01]  /*9850*/  HMMA.16816.F32 R32, R136.reuse, R74, R32 ;  /* 0x0000004a8820723c */ /* 0x040fe20000001820 */
[----:B------:R-:W2:Y:S02]  /*9860*/  LDSM.16.MT88.4 R72, [R189+0x3800] ;  /* 0x00380000bd48783b */ /* 0x000ea40000004200 */
[----:B------:R-:W-:Y:S03]  /*9870*/  FADD.FTZ R0, R80, R0 ;  /* 0x0000000050007221 */ /* 0x000fe60000010000 */
[----:B------:R-:W-:Y:S01]  /*9880*/  MUFU.EX2 R145, R216 ;  /* 0x000000d800917308 */ /* 0x000fe20000000800 */
[----:B------:R-:W-:Y:S09]  /*9890*/  FADD.FTZ R0, R70, R0 ;  /* 0x0000000046007221 */ /* 0x000ff20000010000 */
[----:B------:R-:W3:Y:S10]  /*98a0*/  MUFU.EX2 R101, R225 ;  /* 0x000000e100657308 */ /* 0x000ef40000000800 */
[----:B------:R-:W-:Y:S10]  /*98b0*/  MUFU.EX2 R143, R222 ;  /* 0x000000de008f7308 */ /* 0x000ff40000000800 */
[----:B------:R-:W4:Y:S01]  /*98c0*/  MUFU.EX2 R142, R223 ;  /* 0x000000df008e7308 */ /* 0x000f220000000800 */
[C---:B--2---:R-:W-:Y:S09]  /*98d0*/  HMMA.16816.F32 R36, R136.reuse, R72, R36 ;  /* 0x000000488824723c */ /* 0x044ff20000001824 */
[----:B------:R-:W-:Y:S01]  /*98e0*/  MUFU.EX2 R141, R227 ;  /* 0x000000e3008d7308 */ /* 0x000fe20000000800 */
[C---:B------:R-:W-:Y:S01]  /*98f0*/  HMMA.16816.F32 R40, R136.reuse, R74, R40 ;  /* 0x0000004a8828723c */ /* 0x040fe20000001828 */
[----:B------:R-:W2:Y:S08]  /*9900*/  LDSM.16.MT88.4 R72, [R191+0x3800] ;  /* 0x00380000bf48783b */ /* 0x000eb00000004200 */
[----:B------:R-:W5:Y:S01]  /*9910*/  MUFU.EX2 R140, R229 ;  /* 0x000000e5008c7308 */ /* 0x000f620000000800 */
[C---:B--2---:R-:W-:Y:S08]  /*9920*/  HMMA.16816.F32 R44, R136.reuse, R72, R44 ;  /* 0x00000048882c723c */ /* 0x044ff0000000182c */
[C---:B------:R-:W-:Y:S01]  /*9930*/  HMMA.16816.F32 R48, R136.reuse, R74, R48 ;  /* 0x0000004a8830723c */ /* 0x040fe20000001830 */
[----:B------:R-:W2:Y:S07]  /*9940*/  LDSM.16.MT88.4 R72, [R190+0x3800] ;  /* 0x00380000be48783b */ /* 0x000eae0000004200 */
[C---:B--2---:R-:W-:Y:S08]  /*9950*/  HMMA.16816.F32 R52, R136.reuse, R72, R52 ;  /* 0x000000488834723c */ /* 0x044ff00000001834 */
[C---:B------:R-:W-:Y:S01]  /*9960*/  HMMA.16816.F32 R56, R136.reuse, R74, R56 ;  /* 0x0000004a8838723c */ /* 0x040fe20000001838 */
[----:B------:R-:W2:Y:S07]  /*9970*/  LDSM.16.MT88.4 R72, [R192+0x3800] ;  /* 0x00380000c048783b */ /* 0x000eae0000004200 */
[C---:B--2---:R-:W-:Y:S07]  /*9980*/  HMMA.16816.F32 R60, R136.reuse, R72, R60 ;  /* 0x00000048883c723c */ /* 0x044fee000000183c */
[----:B------:R-:W-:Y:S01]  /*9990*/  F2FP.PACK_AB R72, R2, R68 ;  /* 0x000000440248723e */ /* 0x000fe200000000ff */
[----:B------:R-:W-:Y:S01]  /*99a0*/  HMMA.16816.F32 R64, R136, R74, R64 ;  /* 0x0000004a8840723c */ /* 0x000fe20000001840 */
[----:B------:R-:W2:Y:S03]  /*99b0*/  MUFU.EX2 R68, R199 ;  /* 0x000000c700447308 */ /* 0x000ea60000000800 */
[----:B-1----:R-:W-:Y:S03]  /*99c0*/  F2FP.PACK_AB R73, R102, R103 ;  /* 0x000000676649723e */ /* 0x002fe600000000ff */
[----:B------:R-:W-:Y:S02]  /*99d0*/  F2FP.PACK_AB R74, R70, R80 ;  /* 0x00000050464a723e */ /* 0x000fe400000000ff */
[----:B------:R-:W1:Y:S02]  /*99e0*/  LDSM.16.MT88.4 R80, [R191+0x800] ;  /* 0x00080000bf50783b */ /* 0x000e640000004200 */
[----:B------:R-:W2:Y:S01]  /*99f0*/  MUFU.EX2 R2, R162 ;  /* 0x000000a200027308 */ /* 0x000ea20000000800 */
[----:B------:R-:W-:Y:S02]  /*9a00*/  F2FP.PACK_AB R75, R230, R232 ;  /* 0x000000e8e64b723e */ /* 0x000fe400000000ff */
[----:B---3--:R-:W-:Y:S02]  /*9a10*/  F2FP.PACK_AB R136, R100, R101 ;  /* 0x000000656488723e */ /* 0x008fe400000000ff */
[----:B----4-:R-:W-:Y:S02]  /*9a20*/  F2FP.PACK_AB R137, R142, R143 ;  /* 0x0000008f8e89723e */ /* 0x010fe400000000ff */
[----:B-----5:R-:W-:Y:S01]  /*9a30*/  F2FP.PACK_AB R139, R140, R141 ;  /* 0x0000008d8c8b723e */ /* 0x020fe200000000ff */
[C---:B------:R-:W-:Y:S02]  /*9a40*/  HMMA.16816.F32 R4, R72.reuse, R76, R4 ;  /* 0x0000004c4804723c */ /* 0x040fe40000001804 */
[----:B------:R-:W3:Y:S03]  /*9a50*/  MUFU.EX2 R70, R158 ;  /* 0x0000009e00467308 */ /* 0x000ee60000000800 */
[----:B--2---:R-:W-:Y:S03]  /*9a60*/  FADD.FTZ R0, R68, R0 ;  /* 0x0000000044007221 */ /* 0x004fe60000010000 */
[C---:B------:R-:W-:Y:S01]  /*9a70*/  HMMA.16816.F32 R8, R72.reuse, R78, R8 ;  /* 0x0000004e4808723c */ /* 0x040fe20000001808 */
[----:B------:R-:W2:Y:S03]  /*9a80*/  LDSM.16.MT88.4 R76, [R190+0x800] ;  /* 0x00080000be4c783b */ /* 0x000ea60000004200 */
[----:B------:R-:W-:Y:S01]  /*9a90*/  MUFU.EX2 R199, R149 ;  /* 0x0000009500c77308 */ /* 0x000fe20000000800 */
[----:B------:R-:W-:Y:S04]  /*9aa0*/  FADD.FTZ R0, R2, R0 ;  /* 0x0000000002007221 */ /* 0x000fe80000010000 */
[----:B------:R-:W-:Y:S05]  /*9ab0*/  FADD.FTZ R0, R84, R0 ;  /* 0x0000000054007221 */ /* 0x000fea0000010000 */
[----:B------:R-:W4:Y:S01]  /*9ac0*/  MUFU.EX2 R162, R148 ;  /* 0x0000009400a27308 */ /* 0x000f220000000800 */
[C---:B---3--:R-:W-:Y:S01]  /*9ad0*/  FADD.FTZ R0, R70.reuse, R0 ;  /* 0x0000000046007221 */ /* 0x048fe20000010000 */
[C---:B-1----:R-:W-:Y:S08]  /*9ae0*/  HMMA.16816.F32 R12, R72.reuse, R80, R12 ;  /* 0x00000050480c723c */ /* 0x042ff0000000180c */
[----:B------:R-:W1:Y:S01]  /*9af0*/  MUFU.EX2 R158, R144 ;  /* 0x00000090009e7308 */ /* 0x000e620000000800 */
[C---:B------:R-:W-:Y:S01]  /*9b00*/  HMMA.16816.F32 R16, R72.reuse, R82, R16 ;  /* 0x000000524810723c */ /* 0x040fe20000001810 */
[----:B------:R-:W3:Y:S08]  /*9b10*/  LDSM.16.MT88.4 R80, [R192+0x800] ;  /* 0x00080000c050783b */ /* 0x000ef00000004200 */
[----:B------:R-:W-:Y:S01]  /*9b20*/  MUFU.EX2 R149, R161 ;  /* 0x000000a100957308 */ /* 0x000fe20000000800 */
[C---:B--2---:R-:W-:Y:S09]  /*9b30*/  HMMA.16816.F32 R20, R72.reuse, R76, R20 ;  /* 0x0000004c4814723c */ /* 0x044ff20000001814 */
[----:B------:R-:W-:Y:S01]  /*9b40*/  MUFU.EX2 R148, R163 ;  /* 0x000000a300947308 */ /* 0x000fe20000000800 */
[C---:B------:R-:W-:Y:S01]  /*9b50*/  HMMA.16816.F32 R24, R72.reuse, R78, R24 ;  /* 0x0000004e4818723c */ /* 0x040fe20000001818 */
[----:B------:R-:W2:Y:S08]  /*9b60*/  LDSM.16.MT88.4 R76, [R189+0x4000] ;  /* 0x00400000bd4c783b */ /* 0x000eb00000004200 */
[----:B------:R-:W-:Y:S01]  /*9b70*/  MUFU.EX2 R144, R220 ;  /* 0x000000dc00907308 */ /* 0x000fe20000000800 */
[C---:B---3--:R-:W-:Y:S08]  /*9b80*/  HMMA.16816.F32 R28, R72.reuse, R80, R28 ;  /* 0x00000050481c723c */ /* 0x048ff0000000181c */
[C---:B------:R-:W-:Y:S01]  /*9b90*/  HMMA.16816.F32 R32, R72.reuse, R82, R32 ;  /* 0x000000524820723c */ /* 0x040fe20000001820 */
[----:B------:R-:W3:Y:S07]  /*9ba0*/  LDSM.16.MT88.4 R80, [R191+0x4000] ;  /* 0x00400000bf50783b */ /* 0x000eee0000004200 */
[C---:B--2---:R-:W-:Y:S08]  /*9bb0*/  HMMA.16816.F32 R36, R72.reuse, R76, R36 ;  /* 0x0000004c4824723c */ /* 0x044ff00000001824 */
[C---:B------:R-:W-:Y:S01]  /*9bc0*/  HMMA.16816.F32 R40, R72.reuse, R78, R40 ;  /* 0x0000004e4828723c */ /* 0x040fe20000001828 */
[----:B------:R-:W2:Y:S07]  /*9bd0*/  LDSM.16.MT88.4 R76, [R190+0x4000] ;  /* 0x00400000be4c783b */ /* 0x000eae0000004200 */
[C---:B---3--:R-:W-:Y:S08]  /*9be0*/  HMMA.16816.F32 R44, R72.reuse, R80, R44 ;  /* 0x00000050482c723c */ /* 0x048ff0000000182c */
[C---:B------:R-:W-:Y:S01]  /*9bf0*/  HMMA.16816.F32 R48, R72.reuse, R82, R48 ;  /* 0x000000524830723c */ /* 0x040fe20000001830 */
[----:B------:R-:W3:Y:S07]  /*9c00*/  LDSM.16.MT88.4 R80, [R192+0x4000] ;  /* 0x00400000c050783b */ /* 0x000eee0000004200 */
[C---:B--2---:R-:W-:Y:S08]  /*9c10*/  HMMA.16816.F32 R52, R72.reuse, R76, R52 ;  /* 0x0000004c4834723c */ /* 0x044ff00000001834 */
[C---:B------:R-:W-:Y:S01]  /*9c20*/  HMMA.16816.F32 R56, R72.reuse, R78, R56 ;  /* 0x0000004e4838723c */ /* 0x040fe20000001838 */
[----:B------:R-:W2:Y:S07]  /*9c30*/  LDSM.16.MT88.4 R76, [R189+0x1000] ;  /* 0x00100000bd4c783b */ /* 0x000eae0000004200 */
[C---:B---3--:R-:W-:Y:S08]  /*9c40*/  HMMA.16816.F32 R60, R72.reuse, R80, R60 ;  /* 0x00000050483c723c */ /* 0x048ff0000000183c */
[----:B------:R-:W-:Y:S01]  /*9c50*/  HMMA.16816.F32 R64, R72, R82, R64 ;  /* 0x000000524840723c */ /* 0x000fe20000001840 */
[----:B------:R-:W3:Y:S06]  /*9c60*/  LDSM.16.MT88.4 R80, [R191+0x1000] ;  /* 0x00100000bf50783b */ /* 0x000eec0000004200 */
[----:B------:R-:W-:Y:S02]  /*9c70*/  F2FP.PACK_AB R74, R70, R84 ;  /* 0x00000054464a723e */ /* 0x000fe400000000ff */
[----:B------:R-:W5:Y:S01]  /*9c80*/  LDSM.16.MT88.4 R84, [R190+0x1000] ;  /* 0x00100000be54783b */ /* 0x000f620000004200 */
[----:B------:R-:W-:Y:S02]  /*9c90*/  MUFU.EX2 R70, R201 ;  /* 0x000000c900467308 */ /* 0x000fe40000000800 */
[----:B------:R-:W-:Y:S02]  /*9ca0*/  F2FP.PACK_AB R72, R2, R68 ;  /* 0x000000440248723e */ /* 0x000fe400000000ff */
[----:B----4-:R-:W-:Y:S02]  /*9cb0*/  F2FP.PACK_AB R73, R162, R199 ;  /* 0x000000c7a249723e */ /* 0x010fe400000000ff */
[----:B-1----:R-:W-:Y:S04]  /*9cc0*/  F2FP.PACK_AB R75, R158, R159 ;  /* 0x0000009f9e4b723e */ /* 0x002fe800000000ff */
[----:B------:R-:W1:Y:S03]  /*9cd0*/  MUFU.EX2 R68, R209 ;  /* 0x000000d100447308 */ /* 0x000e660000000800 */
[C---:B--2---:R-:W-:Y:S07]  /*9ce0*/  HMMA.16816.F32 R4, R72.reuse, R76, R4 ;  /* 0x0000004c4804723c */ /* 0x044fee0000001804 */
[----:B------:R-:W2:Y:S01]  /*9cf0*/  MUFU.EX2 R2, R208 ;  /* 0x000000d000027308 */ /* 0x000ea20000000800 */
[C---:B------:R-:W-:Y:S01]  /*9d00*/  HMMA.16816.F32 R8, R72.reuse, R78, R8 ;  /* 0x0000004e4808723c */ /* 0x040fe20000001808 */
[----:B------:R-:W4:Y:S07]  /*9d10*/  LDSM.16.MT88.4 R76, [R192+0x1000] ;  /* 0x00100000c04c783b */ /* 0x000f2e0000004200 */
[C---:B---3--:R-:W-:Y:S04]  /*9d20*/  HMMA.16816.F32 R12, R72.reuse, R80, R12 ;  /* 0x00000050480c723c */ /* 0x048fe8000000180c */
[----:B-1----:R-:W-:Y:S04]  /*9d30*/  FADD.FTZ R0, R68, R0 ;  /* 0x0000000044007221 */ /* 0x002fe80000010000 */
[C---:B------:R-:W-:Y:S01]  /*9d40*/  HMMA.16816.F32 R16, R72.reuse, R82, R16 ;  /* 0x000000524810723c */ /* 0x040fe20000001810 */
[----:B------:R-:W1:Y:S03]  /*9d50*/  LDSM.16.MT88.4 R80, [R189+0x4800] ;  /* 0x00480000bd50783b */ /* 0x000e660000004200 */
[----:B--2---:R-:W-:Y:S04]  /*9d60*/  FADD.FTZ R0, R2, R0 ;  /* 0x0000000002007221 */ /* 0x004fe80000010000 */
[C---:B-----5:R-:W-:Y:S04]  /*9d70*/  HMMA.16816.F32 R20, R72.reuse, R84, R20 ;  /* 0x000000544814723c */ /* 0x060fe80000001814 */
[----:B------:R-:W-:Y:S04]  /*9d80*/  FADD.FTZ R0, R92, R0 ;  /* 0x000000005c007221 */ /* 0x000fe80000010000 */
[C---:B------:R-:W-:Y:S01]  /*9d90*/  HMMA.16816.F32 R24, R72.reuse, R86, R24 ;  /* 0x000000564818723c */ /* 0x040fe20000001818 */
[----:B------:R-:W2:Y:S03]  /*9da0*/  LDSM.16.MT88.4 R84, [R191+0x4800] ;  /* 0x00480000bf54783b */ /* 0x000ea60000004200 */
[----:B------:R-:W-:Y:S04]  /*9db0*/  FADD.FTZ R0, R70, R0 ;  /* 0x0000000046007221 */ /* 0x000fe80000010000 */
[C---:B----4-:R-:W-:Y:S08]  /*9dc0*/  HMMA.16816.F32 R28, R72.reuse, R76, R28 ;  /* 0x0000004c481c723c */ /* 0x050ff0000000181c */
        /* <DEDUP_REMOVED lines=23> */
[----:B---3--:R-:W-:Y:S03]  /*9f40*/  FADD.FTZ R0, R68, R0 ;  /* 0x0000000044007221 */ /* 0x008fe60000010000 */
[C---:B------:R-:W-:Y:S01]  /*9f50*/  HMMA.16816.F32 R8, R76.reuse, R86, R8 ;  /* 0x000000564c08723c */ /* 0x040fe20000001808 */
[----:B------:R-:W3:Y:S03]  /*9f60*/  LDSM.16.MT88.4 R84, [R189+0x5000] ;  /* 0x00500000bd54783b */ /* 0x000ee60000004200 */
[----:B-1----:R-:W-:Y:S04]  /*9f70*/  FADD.FTZ R0, R2, R0 ;  /* 0x0000000002007221 */ /* 0x002fe80000010000 */
        /* <DEDUP_REMOVED lines=40> */
[----:B------:R-:W2:Y:S03]  /*a200*/  LDSM.16.MT88.4 R92, [R190+0x5800] ;  /* 0x00580000be5c783b */ /* 0x000ea60000004200 */
[----:B------:R-:W-:Y:S04]  /*a210*/  FADD.FTZ R0, R101, R0 ;  /* 0x0000000065007221 */ /* 0x000fe80000010000 */
[C---:B----4-:R-:W-:Y:S04]  /*a220*/  HMMA.16816.F32 R20, R72.reuse, R88, R20 ;  /* 0x000000584814723c */ /* 0x050fe80000001814 */
[----:B------:R-:W-:Y:S04]  /*a230*/  FADD.FTZ R0, R100, R0 ;  /* 0x0000000064007221 */ /* 0x000fe80000010000 */
        /* <DEDUP_REMOVED lines=11> */
[----:B------:R-:W1:Y:S01]  /*a2f0*/  MUFU.EX2 R68, R228 ;  /* 0x000000e400447308 */ /* 0x000e620000000800 */
[----:B------:R-:W-:Y:S02]  /*a300*/  FADD.FTZ R2, R109, R108 ;  /* 0x0000006c6d027221 */ /* 0x000fe40000010000 */
[C---:B------:R-:W-:Y:S01]  /*a310*/  HMMA.16816.F32 R40, R72.reuse, R82, R40 ;  /* 0x000000524828723c */ /* 0x040fe20000001828 */
[----:B------:R-:W4:Y:S07]  /*a320*/  LDSM.16.MT88.4 R80, [R189+0x2800] ;  /* 0x00280000bd50783b */ /* 0x000f2e0000004200 */
[C---:B---3--:R-:W-:Y:S04]  /*a330*/  HMMA.16816.F32 R44, R72.reuse, R84, R44 ;  /* 0x00000054482c723c */ /* 0x048fe8000000182c */
[----:B-----5:R-:W-:Y:S04]  /*a340*/  FADD.FTZ R0, R70, R0 ;  /* 0x0000000046007221 */ /* 0x020fe80000010000 */
[C---:B------:R-:W-:Y:S01]  /*a350*/  HMMA.16816.F32 R48, R72.reuse, R86, R48 ;  /* 0x000000564830723c */ /* 0x040fe20000001830 */
[----:B------:R-:W3:Y:S03]  /*a360*/  LDSM.16.MT88.4 R84, [R191+0x2800] ;  /* 0x00280000bf54783b */ /* 0x000ee60000004200 */
[C---:B-1----:R-:W-:Y:S01]  /*a370*/  F2FP.PACK_AB R138, R68.reuse, R70 ;  /* 0x00000046448a723e */ /* 0x042fe200000000ff */
[----:B------:R-:W-:Y:S01]  /*a380*/  FADD.FTZ R215, R68, R0 ;  /* 0x0000000044d77221 */ /* 0x000fe20000010000 */
[----:B------:R-:W-:Y:S02]  /*a390*/  MOV R68, R3 ;  /* 0x0000000300447202 */ /* 0x000fe40000000f00 */
[C---:B--2---:R-:W-:Y:S04]  /*a3a0*/  HMMA.16816.F32 R52, R72.reuse, R92, R52 ;  /* 0x0000005c4834723c */ /* 0x044fe80000001834 */
[----:B------:R-:W-:Y:S04]  /*a3b0*/  FADD.FTZ R0, R110, R2 ;  /* 0x000000026e007221 */ /* 0x000fe80000010000 */
[C---:B------:R-:W-:Y:S01]  /*a3c0*/  HMMA.16816.F32 R56, R72.reuse, R94, R56 ;  /* 0x0000005e4838723c */ /* 0x040fe20000001838 */
[----:B------:R-:W1:Y:S03]  /*a3d0*/  LDSM.16.MT88.4 R92, [R190+0x2800] ;  /* 0x00280000be5c783b */ /* 0x000e660000004200 */
[----:B------:R-:W-:Y:S04]  /*a3e0*/  FADD.FTZ R0, R103, R0 ;  /* 0x0000000067007221 */ /* 0x000fe80000010000 */
[C---:B----4-:R-:W-:Y:S04]  /*a3f0*/  HMMA.16816.F32 R60, R72.reuse, R88, R60 ;  /* 0x00000058483c723c */ /* 0x050fe8000000183c */
[----:B------:R-:W-:Y:S04]  /*a400*/  FADD.FTZ R0, R102, R0 ;  /* 0x0000000066007221 */ /* 0x000fe80000010000 */
[----:B------:R-:W-:Y:S01]  /*a410*/  HMMA.16816.F32 R64, R72, R90, R64 ;  /* 0x0000005a4840723c */ /* 0x000fe20000001840 */
[----:B------:R-:W2:Y:S03]  /*a420*/  LDSM.16.MT88.4 R72, [R192+0x2800] ;  /* 0x00280000c048783b */ /* 0x000ea60000004200 */
[----:B------:R-:W-:Y:S04]  /*a430*/  FADD.FTZ R0, R232, R0 ;  /* 0x00000000e8007221 */ /* 0x000fe80000010000 */
[C---:B------:R-:W-:Y:S01]  /*a440*/  HMMA.16816.F32 R4, R76.reuse, R80, R4 ;  /* 0x000000504c04723c */ /* 0x040fe20000001804 */
[----:B------:R-:W4:Y:S04]  /*a450*/  LDSM.16.MT88.4 R88, [R189+0x6000] ;  /* 0x00600000bd58783b */ /* 0x000f280000004200 */
[----:B------:R-:W-:Y:S03]  /*a460*/  FADD.FTZ R0, R230, R0 ;  /* 0x00000000e6007221 */ /* 0x000fe60000010000 */
[C---:B------:R-:W-:Y:S01]  /*a470*/  HMMA.16816.F32 R8, R76.reuse, R82, R8 ;  /* 0x000000524c08723c */ /* 0x040fe20000001808 */
[----:B------:R-:W5:Y:S03]  /*a480*/  LDSM.16.MT88.4 R80, [R190+0x6000] ;  /* 0x00600000be50783b */ /* 0x000f660000004200 */
[----:B------:R-:W-:Y:S04]  /*a490*/  FADD.FTZ R0, R199, R0 ;  /* 0x00000000c7007221 */ /* 0x000fe80000010000 */
[C---:B---3--:R-:W-:Y:S04]  /*a4a0*/  HMMA.16816.F32 R12, R76.reuse, R84, R12 ;  /* 0x000000544c0c723c */ /* 0x048fe8000000180c */
[----:B------:R-:W-:Y:S04]  /*a4b0*/  FADD.FTZ R0, R162, R0 ;  /* 0x00000000a2007221 */ /* 0x000fe80000010000 */
[C---:B------:R-:W-:Y:S01]  /*a4c0*/  HMMA.16816.F32 R16, R76.reuse, R86, R16 ;  /* 0x000000564c10723c */ /* 0x040fe20000001810 */
[----:B------:R-:W3:Y:S03]  /*a4d0*/  LDSM.16.MT88.4 R84, [R192+0x6000] ;  /* 0x00600000c054783b */ /* 0x000ee60000004200 */
[----:B------:R-:W-:Y:S04]  /*a4e0*/  FADD.FTZ R0, R159, R0 ;  /* 0x000000009f007221 */ /* 0x000fe80000010000 */
[C---:B-1----:R-:W-:Y:S04]  /*a4f0*/  HMMA.16816.F32 R20, R76.reuse, R92, R20 ;  /* 0x0000005c4c14723c */ /* 0x042fe80000001814 */
[----:B------:R-:W-:Y:S04]  /*a500*/  FADD.FTZ R0, R158, R0 ;  /* 0x000000009e007221 */ /* 0x000fe80000010000 */
[C---:B------:R-:W-:Y:S04]  /*a510*/  HMMA.16816.F32 R24, R76.reuse, R94, R24 ;  /* 0x0000005e4c18723c */ /* 0x040fe80000001818 */
[----:B------:R-:W-:Y:S04]  /*a520*/  FADD.FTZ R0, R155, R0 ;  /* 0x000000009b007221 */ /* 0x000fe80000010000 */
[C---:B--2---:R-:W-:Y:S04]  /*a530*/  HMMA.16816.F32 R28, R76.reuse, R72, R28 ;  /* 0x000000484c1c723c */ /* 0x044fe8000000181c */
[----:B------:R-:W-:Y:S04]  /*a540*/  FADD.FTZ R0, R154, R0 ;  /* 0x000000009a007221 */ /* 0x000fe80000010000 */
[C---:B------:R-:W-:Y:S01]  /*a550*/  HMMA.16816.F32 R32, R76.reuse, R74, R32 ;  /* 0x0000004a4c20723c */ /* 0x040fe20000001820 */
[----:B------:R-:W-:Y:S03]  /*a560*/  LDSM.16.MT88.4 R72, [R190+0x6800] ;  /* 0x00680000be48783b */ /* 0x000fe60000004200 */
[----:B------:R-:W-:Y:S04]  /*a570*/  FADD.FTZ R0, R153, R0 ;  /* 0x0000000099007221 */ /* 0x000fe80000010000 */
[C---:B----4-:R-:W-:Y:S04]  /*a580*/  HMMA.16816.F32 R36, R76.reuse, R88, R36 ;  /* 0x000000584c24723c */ /* 0x050fe80000001824 */
[----:B------:R-:W-:Y:S04]  /*a590*/  FADD.FTZ R0, R152, R0 ;  /* 0x0000000098007221 */ /* 0x000fe80000010000 */
[C---:B------:R-:W-:Y:S01]  /*a5a0*/  HMMA.16816.F32 R40, R76.reuse, R90, R40 ;  /* 0x0000005a4c28723c */ /* 0x040fe20000001828 */
[----:B------:R-:W-:Y:S03]  /*a5b0*/  LDSM.16.MT88.4 R88, [R189+0x6800] ;  /* 0x00680000bd58783b */ /* 0x000fe60000004200 */
[----:B------:R-:W-:Y:S04]  /*a5c0*/  FADD.FTZ R0, R151, R0 ;  /* 0x0000000097007221 */ /* 0x000fe80000010000 */
[C---:B------:R-:W-:Y:S04]  /*a5d0*/  HMMA.16816.F32 R44, R76.reuse, R96, R44 ;  /* 0x000000604c2c723c */ /* 0x040fe8000000182c */
[----:B------:R-:W-:Y:S04]  /*a5e0*/  FADD.FTZ R0, R150, R0 ;  /* 0x0000000096007221 */ /* 0x000fe80000010000 */
[C---:B------:R-:W-:Y:S01]  /*a5f0*/  HMMA.16816.F32 R48, R76.reuse, R98, R48 ;  /* 0x000000624c30723c */ /* 0x040fe20000001830 */
[----:B------:R-:W1:Y:S03]  /*a600*/  LDSM.16.MT88.4 R96, [R192+0x3000] ;  /* 0x00300000c060783b */ /* 0x000e660000004200 */
[----:B------:R-:W-:Y:S04]  /*a610*/  FADD.FTZ R0, R149, R0 ;  /* 0x0000000095007221 */ /* 0x000fe80000010000 */
[C---:B-----5:R-:W-:Y:S04]  /*a620*/  HMMA.16816.F32 R52, R76.reuse, R80, R52 ;  /* 0x000000504c34723c */ /* 0x060fe80000001834 */
[----:B------:R-:W-:Y:S04]  /*a630*/  FADD.FTZ R0, R148, R0 ;  /* 0x0000000094007221 */ /* 0x000fe80000010000 */
[C---:B------:R-:W-:Y:S01]  /*a640*/  HMMA.16816.F32 R56, R76.reuse, R82, R56 ;  /* 0x000000524c38723c */ /* 0x040fe20000001838 */
[----:B------:R-:W2:Y:S03]  /*a650*/  LDSM.16.MT88.4 R80, [R191+0x6800] ;  /* 0x00680000bf50783b */ /* 0x000ea60000004200 */
[----:B------:R-:W-:Y:S04]  /*a660*/  FADD.FTZ R0, R147, R0 ;  /* 0x0000000093007221 */ /* 0x000fe80000010000 */
[C---:B---3--:R-:W-:Y:S04]  /*a670*/  HMMA.16816.F32 R60, R76.reuse, R84, R60 ;  /* 0x000000544c3c723c */ /* 0x048fe8000000183c */
[----:B------:R-:W-:Y:S04]  /*a680*/  FADD.FTZ R0, R146, R0 ;  /* 0x0000000092007221 */ /* 0x000fe80000010000 */
[----:B------:R-:W-:Y:S04]  /*a690*/  HMMA.16816.F32 R64, R76, R86, R64 ;  /* 0x000000564c40723c */ /* 0x000fe80000001840 */
[----:B------:R-:W-:Y:S04]  /*a6a0*/  FADD.FTZ R0, R145, R0 ;  /* 0x0000000091007221 */ /* 0x000fe80000010000 */
[C---:B------:R-:W-:Y:S01]  /*a6b0*/  HMMA.16816.F32 R124, R136.reuse, R120, R4 ;  /* 0x00000078887c723c */ /* 0x040fe20000001804 */
[----:B------:R-:W3:Y:S04]  /*a6c0*/  LDSM.16.MT88.4 R4, [R192+0x6800] ;  /* 0x00680000c004783b */ /* 0x000ee80000004200 */
[----:B------:R-:W-:Y:S03]  /*a6d0*/  FADD.FTZ R0, R144, R0 ;  /* 0x0000000090007221 */ /* 0x000fe60000010000 */
[C---:B------:R-:W-:Y:S04]  /*a6e0*/  HMMA.16816.F32 R120, R136.reuse, R122, R8 ;  /* 0x0000007a8878723c */ /* 0x040fe80000001808 */
[----:B------:R-:W-:Y:S04]  /*a6f0*/  FADD.FTZ R0, R143, R0 ;  /* 0x000000008f007221 */ /* 0x000fe80000010000 */
[C---:B------:R-:W-:Y:S04]  /*a700*/  HMMA.16816.F32 R116, R136.reuse, R112, R12 ;  /* 0x000000708874723c */ /* 0x040fe8000000180c */
[----:B------:R-:W-:Y:S04]  /*a710*/  FADD.FTZ R0, R142, R0 ;  /* 0x000000008e007221 */ /* 0x000fe80000010000 */
[C---:B------:R-:W-:Y:S04]  /*a720*/  HMMA.16816.F32 R112, R136.reuse, R114, R16 ;  /* 0x000000728870723c */ /* 0x040fe80000001810 */
[----:B------:R-:W-:Y:S01]  /*a730*/  FADD.FTZ R2, R141, R0 ;  /* 0x000000008d027221 */ /* 0x000fe20000010000 */
[----:B------:R-:W-:Y:S03]  /*a740*/  IADD3 R0, R214, -0x1, RZ ;  /* 0xffffffffd6007810 */ /* 0x000fe60007ffe0ff */
[C---:B------:R-:W-:Y:S04]  /*a750*/  HMMA.16816.F32 R108, R136.reuse, R104, R20 ;  /* 0x00000068886c723c */ /* 0x040fe80000001814 */
[----:B------:R-:W-:Y:S01]  /*a760*/  FADD.FTZ R230, R140, R2 ;  /* 0x000000028ce67221 */ /* 0x000fe20000010000 */
[----:B------:R-:W-:Y:S03]  /*a770*/  MOV R214, R0 ;  /* 0x0000000000d67202 */ /* 0x000fe60000000f00 */
[C---:B------:R-:W-:Y:S08]  /*a780*/  HMMA.16816.F32 R104, R136.reuse, R106, R24 ;  /* 0x0000006a8868723c */ /* 0x040ff00000001818 */
[C---:B-1----:R-:W-:Y:S08]  /*a790*/  HMMA.16816.F32 R100, R136.reuse, R96, R28 ;  /* 0x000000608864723c */ /* 0x042ff0000000181c */
[C---:B------:R-:W-:Y:S08]  /*a7a0*/  HMMA.16816.F32 R96, R136.reuse, R98, R32 ;  /* 0x000000628860723c */ /* 0x040ff00000001820 */
[C---:B------:R-:W-:Y:S08]  /*a7b0*/  HMMA.16816.F32 R92, R136.reuse, R88, R36 ;  /* 0x00000058885c723c */ /* 0x040ff00000001824 */
[C---:B------:R-:W-:Y:S08]  /*a7c0*/  HMMA.16816.F32 R88, R136.reuse, R90, R40 ;  /* 0x0000005a8858723c */ /* 0x040ff00000001828 */
[C---:B--2---:R-:W-:Y:S08]  /*a7d0*/  HMMA.16816.F32 R84, R136.reuse, R80, R44 ;  /* 0x000000508854723c */ /* 0x044ff0000000182c */
[C---:B------:R-:W-:Y:S08]  /*a7e0*/  HMMA.16816.F32 R80, R136.reuse, R82, R48 ;  /* 0x000000528850723c */ /* 0x040ff00000001830 */
[C---:B------:R-:W-:Y:S08]  /*a7f0*/  HMMA.16816.F32 R76, R136.reuse, R72, R52 ;  /* 0x00000048884c723c */ /* 0x040ff00000001834 */
[C---:B------:R-:W-:Y:S08]  /*a800*/  HMMA.16816.F32 R72, R136.reuse, R74, R56 ;  /* 0x0000004a8848723c */ /* 0x040ff00000001838 */
[C---:B---3--:R-:W-:Y:S08]  /*a810*/  HMMA.16816.F32 R60, R136.reuse, R4, R60 ;  /* 0x00000004883c723c */ /* 0x048ff0000000183c */
[----:B------:R-:W-:Y:S01]  /*a820*/  HMMA.16816.F32 R64, R136, R6, R64 ;  /* 0x000000068840723c */ /* 0x000fe20000001840 */
[----:B------:R-:W-:Y:S07]  /*a830*/  @!UPT UIADD3 URZ, URZ, URZ, URZ ;  /* 0x0000003f3f3ff290 */ /* 0x000fee000fffe03f */
[----:B------:R-:W-:-:S11]  /*a840*/  @P0 BRA `(.L_x_216) ;  /* 0xffffc15000000947 */ /* 0x000fd6000383ffff */
.L_x_201:
[----:B------:R-:W-:Y:S05]  /*a850*/  BRA.DIV ~URZ, `(.L_x_217) ;  /* 0x00004d327f007947 */ /* 0x000fea000b800000 */
[----:B------:R-:W1:Y:S04]  /*a860*/  SHFL.BFLY PT, R0, R215, 0x2, 0x1f ;  /* 0x0c401f00d7007f89 */ /* 0x000e6800000e0000 */
[----:B------:R-:W2:Y:S01]  /*a870*/  SHFL.BFLY PT, R2, R230, 0x2, 0x1f ;  /* 0x0c401f00e6027f89 */ /* 0x000ea200000e0000 */
[----:B-1----:R-:W-:-:S02]  /*a880*/  FADD.FTZ R0, R0, R215 ;  /* 0x000000d700007221 */ /* 0x002fc40000010000 */
[----:B--2---:R-:W-:-:S03]  /*a890*/  FADD.FTZ R4, R2, R230 ;  /* 0x000000e602047221 */ /* 0x004fc60000010000 */
[----:B------:R-:W1:Y:S04]  /*a8a0*/  SHFL.BFLY PT, R5, R0, 0x1, 0x1f ;  /* 0x0c201f0000057f89 */ /* 0x000e6800000e0000 */
[----:B------:R2:W3:Y:S01]  /*a8b0*/  SHFL.BFLY PT, R3, R4, 0x1, 0x1f ;  /* 0x0c201f0004037f89 */ /* 0x0004e200000e0000 */
[----:B-1----:R-:W-:-:S05]  /*a8c0*/  FADD.FTZ R5, R0, R5 ;  /* 0x0000000500057221 */ /* 0x002fca0000010000 */
.L_x_299:
[----:B------:R-:W-:Y:S01]  /*a8d0*/  FSETP.NE.FTZ.AND P1, PT, R5, RZ, PT ;  /* 0x000000ff0500720b */ /* 0x000fe20003f35000 */
[----:B---3--:R-:W-:Y:S01]  /*a8e0*/  FADD.FTZ R3, R3, R4 ;  /* 0x0000000403037221 */ /* 0x008fe20000010000 */
[----:B------:R-:W-:Y:S02]  /*a8f0*/  MOV R2, RZ ;  /* 0x000000ff00027202 */ /* 0x000fe40000000f00 */
[----:B------:R-:W-:Y:S02]  /*a900*/  MOV R0, RZ ;  /* 0x000000ff00007202 */ /* 0x000fe40000000f00 */
[----:B------:R-:W-:-:S02]  /*a910*/  FSETP.NE.FTZ.AND P0, PT, R3, RZ, PT ;  /* 0x000000ff0300720b */ /* 0x000fc40003f15000 */
[----:B------:R-:W-:Y:S02]  /*a920*/  MOV R23, 0xff800000 ;  /* 0xff80000000177802 */ /* 0x000fe40000000f00 */
[----:B------:R-:W-:-:S03]  /*a930*/  MOV R22, 0xff800000 ;  /* 0xff80000000167802 */ /* 0x000fc60000000f00 */
[----:B------:R-:W1:Y:S01]  /*a940*/  @P1 MUFU.RCP R2, R5 ;  /* 0x0000000500021308 */ /* 0x000e620000001000 */
[----:B--2---:R-:W-:-:S05]  /*a950*/  @P1 MOV R4, 0x3f317218 ;  /* 0x3f31721800041802 */ /* 0x004fca0000000f00 */
        /* <DEDUP_REMOVED lines=37> */
[----:B-1----:R-:W-:Y:S02]  /*abb0*/  FMUL.FTZ R96, R0, R126 ;  /* 0x0000007e00607220 */ /* 0x002fe40000410000 */
[----:B------:R-:W-:Y:S01]  /*abc0*/  @P1 FFMA.FTZ R23, R4, R69, R6 ;  /* 0x0000004504171223 */ /* 0x000fe20000010006 */
[----:B------:R-:W-:Y:S01]  /*abd0*/  MOV R4, 0x1 ;  /* 0x0000000100047802 */ /* 0x000fe20000000f00 */
[C---:B------:R-:W-:Y:S02]  /*abe0*/  FMUL.FTZ R97, R0.reuse, R127 ;  /* 0x0000007f00617220 */ /* 0x040fe40000410000 */
[----:B------:R-:W-:-:S02]  /*abf0*/  FMUL.FTZ R76, R0, R122 ;  /* 0x0000007a004c7220 */ /* 0x000fc40000410000 */
[C---:B------:R-:W-:Y:S02]  /*ac00*/  FMUL.FTZ R77, R0.reuse, R123 ;  /* 0x0000007b004d7220 */ /* 0x040fe40000410000 */
[C---:B------:R-:W-:Y:S02]  /*ac10*/  FMUL.FTZ R56, R0.reuse, R118 ;  /* 0x0000007600387220 */ /* 0x040fe40000410000 */
[----:B------:R-:W-:Y:S01]  /*ac20*/  FMUL.FTZ R57, R0, R119 ;  /* 0x0000007700397220 */ /* 0x000fe20000410000 */
[----:B---3--:R-:W-:Y:S01]  /*ac30*/  @P0 MOV R3, 0x3f317218 ;  /* 0x3f31721800030802 */ /* 0x008fe20000000f00 */
[----:B----4-:R-:W-:Y:S02]  /*ac40*/  @P0 FMUL.FTZ R2, R2, 0.69314718246459960938 ;  /* 0x3f31721802020820 */ /* 0x010fe40000410000 */
        /* <DEDUP_REMOVED lines=29> */
.L_x_181:
[----:B------:R-:W2:Y:S01]  /*ae20*/  S2R R2, SR_TID.X ;  /* 0x0000000000027919 */ /* 0x000ea20000002100 */
[----:B------:R-:W-:Y:S01]  /*ae30*/  BSSY B0, `(.L_x_218) ;  /* 0x0000010000007945 */ /* 0x000fe20003800000 */
[----:B--2---:R-:W-:-:S13]  /*ae40*/  LOP3.LUT P0, RZ, R2, 0xff, RZ, 0xc0, !PT ;  /* 0x000000ff02ff7812 */ /* 0x004fda000780c0ff */
[----:B------:R-:W-:Y:S05]  /*ae50*/  @P0 BRA `(.L_x_219) ;  /* 0x000000d000000947 */ /* 0x000fea0003800000 */
[----:B------:R-:W2:Y:S01]  /*ae60*/  S2R R4, SR_LANEID ;  /* 0x0000000000047919 */ /* 0x000ea20000000000 */
[----:B------:R-:W-:Y:S01]  /*ae70*/  VOTEU.ANY UR4, UPT, PT ;  /* 0x0000000000047886 */ /* 0x000fe200038e0100 */
[----:B-1----:R-:W-:Y:S01]  /*ae80*/  IMAD.MOV.U32 R5, RZ, RZ, c[0x0][0x564] ;  /* 0x00015900ff057624 */ /* 0x002fe200078e00ff */
[----:B------:R-:W2:Y:S08]  /*ae90*/  FLO.U32 R3, UR4 ;  /* 0x0000000400037d00 */ /* 0x000eb000080e0000 */
[----:B------:R-:W1:Y:S01]  /*aea0*/  POPC R2, UR4 ;  /* 0x0000000400027d09 */ /* 0x000e620008000000 */
[----:B--2---:R-:W-:Y:S01]  /*aeb0*/  ISETP.EQ.U32.AND P0, PT, R3, R4, PT ;  /* 0x000000040300720c */ /* 0x004fe20003f02070 */
[----:B------:R-:W-:-:S12]  /*aec0*/  IMAD.MOV.U32 R4, RZ, RZ, c[0x0][0x560] ;  /* 0x00015800ff047624 */ /* 0x000fd800078e00ff */
[----:B-1----:R1:W2:Y:S04]  /*aed0*/  @P0 ATOMG.E.ADD.STRONG.GPU PT, R2, [R4.64], R2 ;  /* 0x00000002040209a8 */ /* 0x0022a800081ee1c8 */
[----:B-1----:R-:W1:Y:S04]  /*aee0*/  S2R R4, SR_LTMASK ;  /* 0x0000000000047919 */ /* 0x002e680000003900 */
[----:B--2---:R1:W2:Y:S02]  /*aef0*/  SHFL.IDX PT, R3, R2, R3, 0x1f ;  /* 0x00001f0302037589 */ /* 0x0042a400000e0000 */
[----:B-1----:R-:W-:-:S06]  /*af00*/  LOP3.LUT R2, R4, UR4, RZ, 0xc0, !PT ;  /* 0x0000000404027c12 */ /* 0x002fcc000f8ec0ff */
[----:B------:R-:W2:Y:S02]  /*af10*/  POPC R2, R2 ;  /* 0x0000000200027309 */ /* 0x000ea40000000000 */
[----:B--2---:R-:W-:-:S06]  /*af20*/  IADD3 R244, R3, c[0x0][0xc], R2 ;  /* 0x0000030003f47a10 */ /* 0x004fcc0007ffe002 */
.L_x_219:
[----:B------:R-:W-:Y:S05]  /*af30*/  BSYNC B0 ;  /* 0x0000000000007941 */ /* 0x000fea0003800000 */
.L_x_218:
[----:B------:R-:W-:Y:S01]  /*af40*/  PRMT R0, R0, 0x9910, RZ ;  /* 0x0000991000007816 */ /* 0x000fe200000000ff */
[----:B------:R-:W-:Y:S01]  /*af50*/  BSSY B1, `(.L_x_220) ;  /* 0x00002c1000017945 */ /* 0x000fe20003800000 */
[----:B------:R-:W-:Y:S02]  /*af60*/  IMAD.MOV.U32 R62, RZ, RZ, R244 ;  /* 0x000000ffff3e7224 */ /* 0x000fe400078e00f4 */
[----:B------:R-:W-:-:S13]  /*af70*/  ISETP.NE.AND P0, PT, R0, RZ, PT ;  /* 0x000000ff0000720c */ /* 0x000fda0003f05270 */
[----:B------:R-:W-:Y:S05]  /*af80*/  @!P0 BRA `(.L_x_221) ;  /* 0x0000204000008947 */ /* 0x000fea0003800000 */
[----:B------:R-:W2:Y:S04]  /*af90*/  LDL R7, [R1+0x50] ;  /* 0x0000500001077983 */ /* 0x000ea80000100800 */
[----:B------:R-:W3:Y:S04]  /*afa0*/  LDL R12, [R1+0x54] ;  /* 0x00005400010c7983 */ /* 0x000ee80000100800 */
[----:B------:R-:W4:Y:S04]  /*afb0*/  LDL R6, [R1+0x5c] ;  /* 0x00005c0001067983 */ /* 0x000f280000100800 */
[----:B------:R-:W4:Y:S04]  /*afc0*/  LDL R11, [R1+0x58] ;  /* 0x00005800010b7983 */ /* 0x000f280000100800 */
[----:B------:R-:W4:Y:S04]  /*afd0*/  LDL R10, [R1+0x6c] ;  /* 0x00006c00010a7983 */ /* 0x000f280000100800 */
[----:B-1----:R-:W4:Y:S04]  /*afe0*/  LDL R5, [R1+0x64] ;  /* 0x0000640001057983 */ /* 0x002f280000100800 */
[----:B------:R-:W4:Y:S04]  /*aff0*/  LDL R9, [R1+0x68] ;  /* 0x0000680001097983 */ /* 0x000f280000100800 */
[----:B------:R-:W4:Y:S01]  /*b000*/  LDL R8, [R1+0x60] ;  /* 0x0000600001087983 */ /* 0x000f220000100800 */
[----:B------:R-:W-:Y:S01]  /*b010*/  WARPSYNC 0xffffffff ;  /* 0xffffffff00007948 */ /* 0x000fe20003800000 */
[----:B------:R-:W-:-:S02]  /*b020*/  F2FP.PACK_AB R0, R125, R124 ;  /* 0x0000007c7d00723e */ /* 0x000fc400000000ff */
[----:B------:R-:W-:Y:S01]  /*b030*/  BAR.SYNC.DEFER_BLOCKING 0x1, 0x100 ;  /* 0x0044000000007b1d */ /* 0x000fe20000010000 */
[----:B------:R-:W-:Y:S02]  /*b040*/  F2FP.PACK_AB R2, R97, R96 ;  /* 0x000000606102723e */ /* 0x000fe400000000ff */
[----:B------:R-:W-:Y:S02]  /*b050*/  F2FP.PACK_AB R3, R29, R28 ;  /* 0x0000001c1d03723e */ /* 0x000fe400000000ff */
[----:B------:R-:W-:Y:S01]  /*b060*/  F2FP.PACK_AB R4, R43, R42 ;  /* 0x0000002a2b04723e */ /* 0x000fe200000000ff */
[----:B--2---:R1:W-:Y:S04]  /*b070*/  STS [R7], R0 ;  /* 0x0000000007007388 */ /* 0x0043e80000000800 */
[----:B------:R2:W-:Y:S04]  /*b080*/  STS [R7+0x400], R2 ;  /* 0x0004000207007388 */ /* 0x0005e80000000800 */
[----:B---3--:R3:W-:Y:S01]  /*b090*/  STS [R12], R3 ;  /* 0x000000030c007388 */ /* 0x0087e20000000800 */
[----:B-1----:R-:W-:-:S02]  /*b0a0*/  F2FP.PACK_AB R0, R77, R76 ;  /* 0x0000004c4d00723e */ /* 0x002fc400000000ff */
[----:B--2---:R-:W-:-:S03]  /*b0b0*/  F2FP.PACK_AB R2, R31, R30 ;  /* 0x0000001e1f02723e */ /* 0x004fc600000000ff */
[----:B------:R1:W-:Y:S01]  /*b0c0*/  STS [R12+0x400], R0 ;  /* 0x000400000c007388 */ /* 0x0003e20000000800 */
[----:B---3--:R-:W-:-:S03]  /*b0d0*/  F2FP.PACK_AB R3, R57, R56 ;  /* 0x000000383903723e */ /* 0x008fc600000000ff */
[----:B----4-:R2:W-:Y:S04]  /*b0e0*/  STS [R6], R2 ;  /* 0x0000000206007388 */ /* 0x0105e80000000800 */
[----:B------:R3:W-:Y:S01]  /*b0f0*/  STS [R6+0x400], R3 ;  /* 0x0004000306007388 */ /* 0x0007e20000000800 */
[----:B-1----:R-:W-:Y:S02]  /*b100*/  F2FP.PACK_AB R0, R33, R32 ;  /* 0x000000202100723e */ /* 0x002fe400000000ff */
[----:B--2---:R-:W-:-:S03]  /*b110*/  F2FP.PACK_AB R2, R101, R100 ;  /* 0x000000646502723e */ /* 0x004fc600000000ff */
[----:B------:R1:W-:Y:S01]  /*b120*/  STS [R11], R0 ;  /* 0x000000000b007388 */ /* 0x0003e20000000800 */
[----:B---3--:R-:W-:-:S03]  /*b130*/  F2FP.PACK_AB R3, R35, R34 ;  /* 0x000000222303723e */ /* 0x008fc600000000ff */
[----:B------:R2:W-:Y:S04]  /*b140*/  STS [R11+0x400], R2 ;  /* 0x000400020b007388 */ /* 0x0005e80000000800 */
[----:B------:R3:W-:Y:S01]  /*b150*/  STS [R10], R3 ;  /* 0x000000030a007388 */ /* 0x0007e20000000800 */
[----:B-1----:R-:W-:Y:S02]  /*b160*/  F2FP.PACK_AB R0, R81, R80 ;  /* 0x000000505100723e */ /* 0x002fe400000000ff */
[----:B--2---:R-:W-:-:S03]  /*b170*/  F2FP.PACK_AB R2, R39, R38 ;  /* 0x000000262702723e */ /* 0x004fc600000000ff */
[----:B------:R1:W-:Y:S01]  /*b180*/  STS [R10+0x400], R0 ;  /* 0x000400000a007388 */ /* 0x0003e20000000800 */
[----:B---3--:R-:W-:-:S03]  /*b190*/  F2FP.PACK_AB R3, R59, R58 ;  /* 0x0000003a3b03723e */ /* 0x008fc600000000ff */
[----:B------:R2:W-:Y:S04]  /*b1a0*/  STS [R5], R2 ;  /* 0x0000000205007388 */ /* 0x0005e80000000800 */
        /* <DEDUP_REMOVED lines=11> */
[----:B------:R-:W-:Y:S04]  /*b260*/  STS [R7+0x4000], R3 ;  /* 0x0040000307007388 */ /* 0x000fe80000000800 */
[----:B------:R2:W-:Y:S01]  /*b270*/  STS [R7+0x4400], R4 ;  /* 0x0044000407007388 */ /* 0x0005e20000000800 */
[----:B-1----:R-:W-:-:S03]  /*b280*/  F2FP.PACK_AB R0, R61, R60 ;  /* 0x0000003c3d00723e */ /* 0x002fc600000000ff */
[----:B--2---:R-:W2:Y:S01]  /*b290*/  LDL.LU R7, [R1] ;  /* 0x0000000001077983 */ /* 0x004ea20000300800 */
[----:B------:R-:W-:Y:S02]  /*b2a0*/  F2FP.PACK_AB R4, R49, R48 ;  /* 0x000000303104723e */ /* 0x000fe400000000ff */
[----:B------:R-:W-:Y:S01]  /*b2b0*/  F2FP.PACK_AB R3, R65, R64 ;  /* 0x000000404103723e */ /* 0x000fe200000000ff */
[----:B------:R1:W-:Y:S04]  /*b2c0*/  STS [R12+0x4000], R2 ;  /* 0x004000020c007388 */ /* 0x0003e80000000800 */
[----:B------:R3:W-:Y:S04]  /*b2d0*/  STS [R12+0x4400], R0 ;  /* 0x004400000c007388 */ /* 0x0007e80000000800 */
[----:B------:R4:W-:Y:S04]  /*b2e0*/  STS [R6+0x4000], R4 ;  /* 0x0040000406007388 */ /* 0x0009e80000000800 */
[----:B------:R4:W-:Y:S01]  /*b2f0*/  STS [R6+0x4400], R3 ;  /* 0x0044000306007388 */ /* 0x0009e20000000800 */
[----:B-1----:R-:W-:-:S02]  /*b300*/  F2FP.PACK_AB R2, R51, R50 ;  /* 0x000000323302723e */ /* 0x002fc400000000ff */
[----:B---3--:R-:W-:-:S03]  /*b310*/  F2FP.PACK_AB R0, R83, R82 ;  /* 0x000000525300723e */ /* 0x008fc600000000ff */
[----:B------:R1:W-:Y:S04]  /*b320*/  STS [R11+0x4000], R2 ;  /* 0x004000020b007388 */ /* 0x0003e80000000800 */
[----:B------:R3:W-:Y:S01]  /*b330*/  STS [R11+0x4400], R0 ;  /* 0x004400000b007388 */ /* 0x0007e20000000800 */
[----:B----4-:R-:W-:Y:S02]  /*b340*/  F2FP.PACK_AB R4, R79, R78 ;  /* 0x0000004e4f04723e */ /* 0x010fe400000000ff */
[----:B------:R-:W-:Y:S01]  /*b350*/  F2FP.PACK_AB R3, R73, R72 ;  /* 0x000000484903723e */ /* 0x000fe200000000ff */
[----:B------:R-:W4:Y:S01]  /*b360*/  LDL.LU R6, [R1+0x4] ;  /* 0x0000040001067983 */ /* 0x000f220000300800 */
[----:B------:R-:W-:Y:S01]  /*b370*/  ISETP.NE.U32.AND P2, PT, RZ, c[0x0][0x500], PT ;  /* 0x00014000ff007a0c */ /* 0x000fe20003f45070 */
[----:B------:R-:W-:Y:S01]  /*b380*/  IMAD.MOV.U32 R14, RZ, RZ, c[0x0][0x388] ;  /* 0x0000e200ff0e7624 */ /* 0x000fe200078e00ff */
[----:B------:R-:W-:-:S02]  /*b390*/  ISETP.NE.U32.AND P3, PT, RZ, c[0x0][0x508], PT ;  /* 0x00014200ff007a0c */ /* 0x000fc40003f65070 */
[----:B------:R-:W-:Y:S02]  /*b3a0*/  ISETP.NE.AND.EX P2, PT, RZ, c[0x0][0x504], PT, P2 ;  /* 0x00014100ff007a0c */ /* 0x000fe40003f45320 */
[----:B------:R-:W-:Y:S02]  /*b3b0*/  ISETP.NE.AND.EX P3, PT, RZ, c[0x0][0x50c], PT, P3 ;  /* 0x00014300ff007a0c */ /* 0x000fe40003f65330 */
[----:B-1----:R-:W-:Y:S02]  /*b3c0*/  F2FP.PACK_AB R2, R75, R74 ;  /* 0x0000004a4b02723e */ /* 0x002fe400000000ff */
[----:B---3--:R-:W-:-:S05]  /*b3d0*/  F2FP.PACK_AB R0, R89, R88 ;  /* 0x000000585900723e */ /* 0x008fca00000000ff */
[----:B------:R1:W-:Y:S04]  /*b3e0*/  STS [R10+0x4000], R0 ;  /* 0x004000000a007388 */ /* 0x0003e80000000800 */
[----:B------:R3:W-:Y:S04]  /*b3f0*/  STS [R10+0x4400], R4 ;  /* 0x004400040a007388 */ /* 0x0007e80000000800 */
[----:B------:R3:W-:Y:S04]  /*b400*/  STS [R5+0x4000], R3 ;  /* 0x0040000305007388 */ /* 0x0007e80000000800 */
[----:B------:R3:W-:Y:S01]  /*b410*/  STS [R5+0x4400], R2 ;  /* 0x0044000205007388 */ /* 0x0007e20000000800 */
[----:B-1----:R-:W-:-:S02]  /*b420*/  F2FP.PACK_AB R0, R53, R52 ;  /* 0x000000343500723e */ /* 0x002fc400000000ff */
[----:B---3--:R-:W-:-:S03]  /*b430*/  @P3 IADD3 R4, P0, R252, c[0x0][0x508], RZ ;  /* 0x00014200fc043a10 */ /* 0x008fc60007f1e0ff */
[----:B------:R1:W-:Y:S01]  /*b440*/  STS [R9+0x4000], R0 ;  /* 0x0040000009007388 */ /* 0x0003e20000000800 */
[----:B------:R-:W-:Y:S02]  /*b450*/  F2FP.PACK_AB R3, R27, R26 ;  /* 0x0000001a1b03723e */ /* 0x000fe400000000ff */
[----:B------:R-:W-:-:S05]  /*b460*/  F2FP.PACK_AB R2, R55, R54 ;  /* 0x000000363702723e */ /* 0x000fca00000000ff */
[----:B------:R3:W-:Y:S01]  /*b470*/  STS [R9+0x4400], R2 ;  /* 0x0044000209007388 */ /* 0x0007e20000000800 */
[----:B-1----:R-:W-:-:S05]  /*b480*/  F2FP.PACK_AB R0, R25, R24 ;  /* 0x000000181900723e */ /* 0x002fca00000000ff */
[----:B------:R1:W-:Y:S04]  /*b490*/  STS [R8+0x4000], R0 ;  /* 0x0040000008007388 */ /* 0x0003e80000000800 */
[----:B------:R2:W-:Y:S04]  /*b4a0*/  STS [R8+0x4400], R3 ;  /* 0x0044000308007388 */ /* 0x0005e80000000800 */
[----:B------:R-:W-:Y:S01]  /*b4b0*/  BAR.SYNC.DEFER_BLOCKING 0x1, 0x100 ;  /* 0x0044000000007b1d */ /* 0x000fe20000010000 */
[----:B---3--:R-:W-:Y:S01]  /*b4c0*/  IADD3 R2, P1, R252, c[0x0][0x500], RZ ;  /* 0x00014000fc027a10 */ /* 0x008fe20007f3e0ff */
[----:B-1----:R-:W-:-:S03]  /*b4d0*/  IMAD.MOV.U32 R0, RZ, RZ, RZ ;  /* 0x000000ffff007224 */ /* 0x002fc600078e00ff */
[C---:B--2---:R-:W-:Y:S02]  /*b4e0*/  IADD3.X R3, R7.reuse, c[0x0][0x504], RZ, P1, !PT ;  /* 0x0001410007037a10 */ /* 0x044fe40000ffe4ff */
[----:B------:R-:W-:-:S03]  /*b4f0*/  @P3 IADD3.X R5, R7, c[0x0][0x50c], RZ, P0, !PT ;  /* 0x0001430007053a10 */ /* 0x000fc600007fe4ff */
[----:B------:R1:W5:Y:S04]  /*b500*/  @P2 LDG.E R0, [R2.64] ;  /* 0x0000000802002981 */ /* 0x000368000c1e1900 */
[----:B------:R2:W5:Y:S01]  /*b510*/  @P3 LDG.E R14, [R4.64] ;  /* 0x00000008040e3981 */ /* 0x000562000c1e1900 */
[----:B----4-:R-:W-:-:S04]  /*b520*/  ISETP.NE.AND P0, PT, R6, RZ, PT ;  /* 0x000000ff0600720c */ /* 0x010fc80003f05270 */
[----:B--2---:R-:W-:Y:S01]  /*b530*/  SEL R5, R6, c[0x0][0x3d4], P0 ;  /* 0x0000f50006057a07 */ /* 0x004fe20000000000 */
[----:B------:R-:W-:Y:S05]  /*b540*/  @P3 BRA `(.L_x_222) ;  /* 0x0000004000003947 */ /* 0x000fea0003800000 */
[----:B-1----:R-:W-:Y:S05]  /*b550*/  @!P2 BRA `(.L_x_222) ;  /* 0x000000300000a947 */ /* 0x002fea0003800000 */
[----:B------:R1:W2:Y:S04]  /*b560*/  LDG.E R4, [R2.64] ;  /* 0x0000000802047981 */ /* 0x0002a8000c1e1900 */
[----:B-1----:R-:W2:Y:S02]  /*b570*/  LDG.E R2, [R2.64+0x4] ;  /* 0x0000040802027981 */ /* 0x002ea4000c1e1900 */
[----:B--2--5:R-:W-:Y:S02]  /*b580*/  IADD3 R14, -R4, R2, RZ ;  /* 0x00000002040e7210 */ /* 0x024fe40007ffe1ff */
.L_x_222:
[----:B-1----:R-:W-:Y:S01]  /*b590*/  IMAD.MOV.U32 R2, RZ, RZ, 0x368 ;  /* 0x00000368ff027424 */ /* 0x002fe200078e00ff */
[----:B------:R-:W-:Y:S01]  /*b5a0*/  ISETP.GT.AND P3, PT, R5, 0x1, PT ;  /* 0x000000010500780c */ /* 0x000fe20003f64270 */
[----:B------:R-:W2:Y:S03]  /*b5b0*/  LDL R6, [R1+0xb0] ;  /* 0x0000b00001067983 */ /* 0x000ea60000100800 */
[----:B------:R-:W-:Y:S01]  /*b5c0*/  SEL R2, R2, 0x328, P3 ;  /* 0x0000032802027807 */ /* 0x000fe20001800000 */
[----:B------:R-:W3:Y:S03]  /*b5d0*/  LDL.LU R3, [R1+0xc] ;  /* 0x00000c0001037983 */ /* 0x000ee60000300800 */
[----:B------:R1:W4:Y:S01]  /*b5e0*/  LDC.64 R16, c[0x0][R2+0x168] ;  /* 0x00005a0002107b82 */ /* 0x0003220000000a00 */
[----:B------:R-:W3:Y:S01]  /*b5f0*/  LDL R13, [R1+0x8] ;  /* 0x00000800010d7983 */ /* 0x000ee20000100800 */
[----:B------:R-:W-:-:S02]  /*b600*/  LOP3.LUT R9, R246, 0xffff, RZ, 0xc0, !PT ;  /* 0x0000fffff6097812 */ /* 0x000fc400078ec0ff */
[----:B------:R-:W-:-:S04]  /*b610*/  ISETP.NE.U32.AND P0, PT, RZ, c[0x0][0x500], PT ;  /* 0x00014000ff007a0c */ /* 0x000fc80003f05070 */
[----:B------:R1:W4:Y:S01]  /*b620*/  LDC.64 R4, c[0x0][R2+0x170] ;  /* 0x00005c0002047b82 */ /* 0x0003220000000a00 */
[----:B------:R-:W-:-:S04]  /*b630*/  ISETP.NE.AND.EX P0, PT, RZ, c[0x0][0x504], PT, P0 ;  /* 0x00014100ff007a0c */ /* 0x000fc80003f05300 */
[----:B------:R-:W-:-:S03]  /*b640*/  SEL R8, R251, RZ, !P0 ;  /* 0x000000fffb087207 */ /* 0x000fc60004000000 */
[----:B------:R1:W2:Y:S08]  /*b650*/  LDC.64 R18, c[0x0][R2+0x178] ;  /* 0x00005e0002127b82 */ /* 0x0002b00000000a00 */
[----:B------:R1:W2:Y:S02]  /*b660*/  LDC.64 R20, c[0x0][R2+0x160] ;  /* 0x0000580002147b82 */ /* 0x0002a40000000a00 */
[----:B-1----:R-:W-:-:S02]  /*b670*/  IMAD.MOV.U32 R2, RZ, RZ, c[0x0][0x4e8] ;  /* 0x00013a00ff027624 */ /* 0x002fc400078e00ff */
[-C--:B----4-:R-:W-:Y:S02]  /*b680*/  IMAD R10, R17, R9.reuse, RZ ;  /* 0x00000009110a7224 */ /* 0x090fe400078e02ff */
[----:B------:R-:W4:Y:S01]  /*b690*/  LDL R17, [R1+0xac] ;  /* 0x0000ac0001117983 */ /* 0x000f220000100800 */
[----:B------:R-:W-:Y:S01]  /*b6a0*/  ISETP.NE.AND P2, PT, R2, 0x1, PT ;  /* 0x000000010200780c */ /* 0x000fe20003f45270 */
[----:B------:R-:W-:Y:S02]  /*b6b0*/  IMAD R2, R5, R8, RZ ;  /* 0x0000000805027224 */ /* 0x000fe400078e02ff */
[----:B------:R-:W1:Y:S01]  /*b6c0*/  S2R R36, SR_TID.X ;  /* 0x0000000000247919 */ /* 0x000e620000002100 */
[----:B--2---:R-:W-:Y:S02]  /*b6d0*/  IMAD R11, R245, 0x80, R6 ;  /* 0x00000080f50b7824 */ /* 0x004fe400078e0206 */
[----:B------:R-:W-:Y:S01]  /*b6e0*/  IMAD.WIDE.U32 R6, R16, R9, RZ ;  /* 0x0000000910067225 */ /* 0x000fe200078e00ff */
[----:B---3--:R-:W-:-:S05]  /*b6f0*/  SEL R3, R3, RZ, !P0 ;  /* 0x000000ff03037207 */ /* 0x008fca0004000000 */
[----:B------:R-:W-:Y:S02]  /*b700*/  IMAD R12, R4, R3, R2 ;  /* 0x00000003040c7224 */ /* 0x000fe400078e0202 */
[----:B------:R-:W-:-:S04]  /*b710*/  @P2 IMAD.HI.U32 R3, R11, c[0x0][0x4ec], RZ ;  /* 0x00013b000b032a27 */ /* 0x000fc800078e00ff */
[----:B------:R-:W-:-:S04]  /*b720*/  IMAD.WIDE.U32 R4, R4, R8, RZ ;  /* 0x0000000804047225 */ /* 0x000fc800078e00ff */
[----:B------:R-:W-:Y:S01]  /*b730*/  IMAD.MOV.U32 R2, RZ, RZ, R11 ;  /* 0x000000ffff027224 */ /* 0x000fe200078e000b */
[----:B------:R-:W-:Y:S02]  /*b740*/  @P2 SHF.R.U32.HI R2, RZ, c[0x0][0x4f0], R3 ;  /* 0x00013c00ff022a19 */ /* 0x000fe40000011603 */
[----:B------:R-:W-:Y:S02]  /*b750*/  SEL R3, R13, RZ, P3 ;  /* 0x000000ff0d037207 */ /* 0x000fe40001800000 */
[----:B-----5:R-:W-:Y:S01]  /*b760*/  IADD3 R15, P1, P0, R4, R6, R0 ;  /* 0x00000006040f7210 */ /* 0x020fe2000783e000 */
[----:B------:R-:W-:Y:S02]  /*b770*/  IMAD.IADD R6, R7, 0x1, R10 ;  /* 0x0000000107067824 */ /* 0x000fe400078e020a */
[----:B------:R-:W-:Y:S01]  /*b780*/  IMAD.IADD R13, R5, 0x1, R12 ;  /* 0x00000001050d7824 */ /* 0x000fe200078e020c */
[----:B------:R-:W-:Y:S01]  /*b790*/  SHF.R.S32.HI R12, RZ, 0x1f, R0 ;  /* 0x0000001fff0c7819 */ /* 0x000fe20000011400 */
[----:B------:R-:W-:-:S02]  /*b7a0*/  IMAD.MOV R7, RZ, RZ, -R2 ;  /* 0x000000ffff077224 */ /* 0x000fc400078e0a02 */
[-C--:B------:R-:W-:Y:S02]  /*b7b0*/  IMAD R10, R19, R3.reuse, RZ ;  /* 0x00000003130a7224 */ /* 0x080fe400078e02ff */
[----:B------:R-:W-:Y:S01]  /*b7c0*/  IMAD.WIDE.U32 R4, R18, R3, RZ ;  /* 0x0000000312047225 */ /* 0x000fe200078e00ff */
[----:B------:R-:W-:-:S03]  /*b7d0*/  IADD3.X R13, R13, R6, R12, P1, P0 ;  /* 0x000000060d0d7210 */ /* 0x000fc60000fe040c */
[----:B------:R-:W-:Y:S01]  /*b7e0*/  IMAD R3, R7, c[0x0][0x4e8], R11 ;  /* 0x00013a0007037a24 */ /* 0x000fe200078e020b */
[----:B------:R-:W-:Y:S01]  /*b7f0*/  IADD3 R4, P1, P0, R2, R15, R4 ;  /* 0x0000000f02047210 */ /* 0x000fe2000783e004 */
[----:B------:R-:W-:Y:S01]  /*b800*/  IMAD.IADD R10, R5, 0x1, R10 ;  /* 0x00000001050a7824 */ /* 0x000fe200078e020a */
[----:B------:R-:W-:Y:S01]  /*b810*/  SHF.R.S32.HI R5, RZ, 0x1f, R2 ;  /* 0x0000001fff057819 */ /* 0x000fe20000011402 */
[----:B------:R-:W-:Y:S01]  /*b820*/  IMAD R2, R21, R3, RZ ;  /* 0x0000000315027224 */ /* 0x000fe200078e02ff */
[----:B------:R-:W-:Y:S02]  /*b830*/  SHF.R.S32.HI R6, RZ, 0x1f, R3 ;  /* 0x0000001fff067819 */ /* 0x000fe40000011403 */
[----:B------:R-:W-:Y:S01]  /*b840*/  IADD3.X R5, R5, R13, R10, P1, P0 ;  /* 0x0000000d05057210 */ /* 0x000fe20000fe040a */
[----:B------:R-:W-:Y:S02]  /*b850*/  IMAD.MOV.U32 R7, RZ, RZ, c[0x0][0x4a8] ;  /* 0x00012a00ff077624 */ /* 0x000fe400078e00ff */
[----:B------:R-:W-:-:S02]  /*b860*/  IMAD R6, R20, R6, R2 ;  /* 0x0000000614067224 */ /* 0x000fc400078e0202 */
[----:B------:R-:W-:Y:S01]  /*b870*/  IMAD.WIDE.U32 R2, R20, R3, R4 ;  /* 0x0000000314027225 */ /* 0x000fe200078e0004 */
[----:B------:R-:W-:-:S03]  /*b880*/  SEL R4, R7, c[0x0][0x450], P3 ;  /* 0x0001140007047a07 */ /* 0x000fc60001800000 */
[----:B------:R-:W-:Y:S01]  /*b890*/  IMAD.MOV.U32 R5, RZ, RZ, c[0x0][0x4ac] ;  /* 0x00012b00ff057624 */ /* 0x000fe200078e00ff */
[----:B-1----:R-:W-:Y:S01]  /*b8a0*/  SHF.R.S32.HI R16, RZ, 0x1f, R36 ;  /* 0x0000001fff107819 */ /* 0x002fe20000011424 */
[----:B------:R-:W-:Y:S01]  /*b8b0*/  IMAD.IADD R3, R3, 0x1, R6 ;  /* 0x0000000103037824 */ /* 0x000fe200078e0206 */
[----:B------:R-:W-:Y:S02]  /*b8c0*/  LEA R4, P0, R2, R4, 0x2 ;  /* 0x0000000402047211 */ /* 0x000fe400078010ff */
[----:B------:R-:W-:Y:S02]  /*b8d0*/  SEL R5, R5, c[0x0][0x454], P3 ;  /* 0x0001150005057a07 */ /* 0x000fe40001800000 */
[----:B------:R-:W-:Y:S02]  /*b8e0*/  LEA.HI R16, R16, R36, RZ, 0x5 ;  /* 0x0000002410107211 */ /* 0x000fe400078f28ff */
[----:B------:R-:W-:Y:S02]  /*b8f0*/  LEA.HI.X R2, R2, R5, R3, 0x2, P0 ;  /* 0x0000000502027211 */ /* 0x000fe400000f1403 */
[----:B------:R-:W-:Y:S01]  /*b900*/  LOP3.LUT R16, R16, 0xffffffe0, RZ, 0xc0, !PT ;  /* 0xffffffe010107812 */ /* 0x000fe200078ec0ff */
[----:B------:R-:W-:Y:S04]  /*b910*/  SHFL.IDX PT, R6, R4, RZ, 0x1c1f ;  /* 0x001c1fff04067589 */ /* 0x000fe800000e0000 */
[----:B------:R-:W1:Y:S01]  /*b920*/  SHFL.IDX PT, R7, R2, RZ, 0x1c1f ;  /* 0x001c1fff02077589 */ /* 0x000e6200000e0000 */
[----:B------:R-:W-:-:S03]  /*b930*/  IMAD.IADD R16, R36, 0x1, -R16 ;  /* 0x0000000124107824 */ /* 0x000fc600078e0a10 */
[----:B------:R-:W-:Y:S04]  /*b940*/  SHFL.IDX PT, R4, R4, 0x1, 0x1c1f ;  /* 0x003c1f0004047f89 */ /* 0x000fe800000e0000 */
[----:B------:R4:W2:Y:S01]  /*b950*/  SHFL.IDX PT, R5, R2, 0x1, 0x1c1f ;  /* 0x003c1f0002057f89 */ /* 0x0008a200000e0000 */
[----:B------:R-:W-:Y:S01]  /*b960*/  IMAD R10, R14, c[0x0][0x4e8], RZ ;  /* 0x00013a000e0a7a24 */ /* 0x000fe200078e02ff */
[----:B------:R-:W-:Y:S01]  /*b970*/  LOP3.LUT P0, RZ, R16, 0x3, RZ, 0xc0, !PT ;  /* 0x0000000310ff7812 */ /* 0x000fe2000780c0ff */
[----:B----4-:R-:W-:-:S05]  /*b980*/  IMAD R2, R245, 0x80, R17 ;  /* 0x00000080f5027824 */ /* 0x010fca00078e0211 */
[C---:B------:R-:W-:Y:S02]  /*b990*/  IADD3 R3, R2.reuse, 0x8, RZ ;  /* 0x0000000802037810 */ /* 0x040fe40007ffe0ff */
[-C--:B------:R-:W-:Y:S02]  /*b9a0*/  ISETP.GE.OR P1, PT, R2, R10.reuse, P0 ;  /* 0x0000000a0200720c */ /* 0x080fe40000726670 */
[----:B------:R-:W-:-:S11]  /*b9b0*/  ISETP.GE.OR P0, PT, R3, R10, P0 ;  /* 0x0000000a0300720c */ /* 0x000fd60000706670 */
[----:B-1----:R1:W-:Y:S01]  /*b9c0*/  @!P1 ST.E [R6.64], R23 ;  /* 0x0000001706009985 */ /* 0x0023e2000c101908 */
[----:B------:R-:W-:-:S03]  /*b9d0*/  ISETP.GE.AND P1, PT, R2, R10, PT ;  /* 0x0000000a0200720c */ /* 0x000fc60003f26270 */
[----:B--2---:R1:W-:Y:S01]  /*b9e0*/  @!P0 ST.E [R4.64], R22 ;  /* 0x0000001604008985 */ /* 0x0043e2000c101908 */
[----:B------:R-:W-:Y:S01]  /*b9f0*/  ISETP.GE.AND P0, PT, R3, R10, PT ;  /* 0x0000000a0300720c */ /* 0x000fe20003f06270 */
[----:B------:R-:W-:Y:S05]  /*ba00*/  @P3 BRA `(.L_x_223) ;  /* 0x0000070000003947 */ /* 0x000fea0003800000 */
[----:B------:R-:W-:Y:S01]  /*ba10*/  IMAD R12, R12, c[0x0][0x3a0], RZ ;  /* 0x0000e8000c0c7a24 */ /* 0x000fe200078e02ff */
[----:B-1----:R-:W-:Y:S01]  /*ba20*/  LEA R4, R233, R234, 0x5 ;  /* 0x000000eae9047211 */ /* 0x002fe200078e28ff */
[C---:B------:R-:W-:Y:S01]  /*ba30*/  IMAD.WIDE.U32 R2, R0.reuse, c[0x0][0x3a0], RZ ;  /* 0x0000e80000027a25 */ /* 0x040fe200078e00ff */
[----:B------:R-:W-:Y:S01]  /*ba40*/  SHF.R.S32.HI R5, RZ, 0x1f, R8 ;  /* 0x0000001fff057819 */ /* 0x000fe20000011408 */
[----:B------:R1:W2:Y:S01]  /*ba50*/  LDS.128 R16, [R200+0x80] ;  /* 0x00008000c8107984 */ /* 0x0002a20000000c00 */
[----:B------:R-:W-:Y:S01]  /*ba60*/  LEA R4, R245, R4, 0x7 ;  /* 0x00000004f5047211 */ /* 0x000fe200078e38ff */
[----:B------:R-:W-:Y:S02]  /*ba70*/  IMAD R0, R0, c[0x0][0x3a4], R12 ;  /* 0x0000e90000007a24 */ /* 0x000fe400078e020c */
[----:B------:R1:W3:Y:S01]  /*ba80*/  LDS.128 R24, [R200+0x1080] ;  /* 0x00108000c8187984 */ /* 0x0002e20000000c00 */
[----:B------:R-:W-:-:S02]  /*ba90*/  IMAD R5, R5, c[0x0][0x3f0], RZ ;  /* 0x0000fc0005057a24 */ /* 0x000fc400078e02ff */
[----:B------:R-:W-:Y:S01]  /*baa0*/  IADD3 R3, R3, R0, RZ ;  /* 0x0000000003037210 */ /* 0x000fe20007ffe0ff */
[----:B------:R-:W-:Y:S01]  /*bab0*/  @P2 IMAD.HI.U32 R6, R4, c[0x0][0x4ec], RZ ;  /* 0x00013b0004062a27 */ /* 0x000fe200078e00ff */
[----:B------:R1:W4:Y:S01]  /*bac0*/  LDS.128 R32, [R200+0x2080] ;  /* 0x00208000c8207984 */ /* 0x0003220000000c00 */
[----:B------:R-:W-:Y:S02]  /*bad0*/  MOV R0, R4 ;  /* 0x0000000400007202 */ /* 0x000fe40000000f00 */
[C---:B------:R-:W-:Y:S01]  /*bae0*/  IMAD.WIDE.U32 R2, R9.reuse, c[0x0][0x3e8], R2 ;  /* 0x0000fa0009027a25 */ /* 0x040fe200078e0002 */
[----:B------:R1:W1:Y:S01]  /*baf0*/  LDS.128 R40, [R200+0x3080] ;  /* 0x00308000c8287984 */ /* 0x0002620000000c00 */
[----:B------:R-:W-:Y:S02]  /*bb00*/  @P2 SHF.R.U32.HI R0, RZ, c[0x0][0x4f0], R6 ;  /* 0x00013c00ff002a19 */ /* 0x000fe40000011606 */
[----:B------:R-:W-:Y:S01]  /*bb10*/  IMAD R3, R9, c[0x0][0x3ec], R3 ;  /* 0x0000fb0009037a24 */ /* 0x000fe200078e0203 */
[----:B------:R1:W1:Y:S01]  /*bb20*/  LDS.128 R12, [R200+0x4080] ;  /* 0x00408000c80c7984 */ /* 0x0002620000000c00 */
[C---:B------:R-:W-:Y:S01]  /*bb30*/  IMAD R7, R8.reuse, c[0x0][0x3f4], R5 ;  /* 0x0000fd0008077a24 */ /* 0x040fe200078e0205 */
[----:B------:R-:W-:Y:S01]  /*bb40*/  SHF.R.S32.HI R6, RZ, 0x1f, R0 ;  /* 0x0000001fff067819 */ /* 0x000fe20000011400 */
[----:B------:R-:W-:Y:S01]  /*bb50*/  IMAD.WIDE.U32 R2, R8, c[0x0][0x3f0], R2 ;  /* 0x0000fc0008027a25 */ /* 0x000fe200078e0002 */
[----:B------:R1:W1:Y:S01]  /*bb60*/  LDS.128 R20, [R200+0x5080] ;  /* 0x00508000c8147984 */ /* 0x0002620000000c00 */
[----:B------:R-:W-:-:S02]  /*bb70*/  IADD3 R5, -R0, RZ, RZ ;  /* 0x000000ff00057210 */ /* 0x000fc40007ffe1ff */
[----:B------:R-:W-:Y:S01]  /*bb80*/  IMAD R6, R6, c[0x0][0x3e0], RZ ;  /* 0x0000f80006067a24 */ /* 0x000fe200078e02ff */
[----:B------:R1:W1:Y:S01]  /*bb90*/  LDS.128 R28, [R200+0x6080] ;  /* 0x00608000c81c7984 */ /* 0x0002620000000c00 */
[----:B------:R-:W-:Y:S01]  /*bba0*/  IADD3 R3, R3, R7, RZ ;  /* 0x0000000703037210 */ /* 0x000fe20007ffe0ff */
[----:B------:R-:W-:Y:S02]  /*bbb0*/  IMAD R4, R5, c[0x0][0x4e8], R4 ;  /* 0x00013a0005047a24 */ /* 0x000fe400078e0204 */
[----:B------:R1:W1:Y:S01]  /*bbc0*/  LDS.128 R44, [R200+0x7080] ;  /* 0x00708000c82c7984 */ /* 0x0002620000000c00 */
[C---:B------:R-:W-:Y:S02]  /*bbd0*/  IMAD R5, R0.reuse, c[0x0][0x3e4], R6 ;  /* 0x0000f90000057a24 */ /* 0x040fe400078e0206 */
[----:B------:R-:W-:Y:S01]  /*bbe0*/  IMAD.WIDE.U32 R2, R0, c[0x0][0x3e0], R2 ;  /* 0x0000f80000027a25 */ /* 0x000fe200078e0002 */
[----:B------:R-:W-:-:S04]  /*bbf0*/  SHF.R.S32.HI R0, RZ, 0x1f, R4 ;  /* 0x0000001fff007819 */ /* 0x000fc80000011404 */
[----:B------:R-:W-:Y:S01]  /*bc00*/  IADD3 R3, R3, R5, RZ ;  /* 0x0000000503037210 */ /* 0x000fe20007ffe0ff */
[----:B------:R-:W-:-:S04]  /*bc10*/  IMAD R0, R0, c[0x0][0x3d8], RZ ;  /* 0x0000f60000007a24 */ /* 0x000fc800078e02ff */
[----:B------:R-:W-:-:S04]  /*bc20*/  IMAD.WIDE.U32 R2, R4, c[0x0][0x3d8], R2 ;  /* 0x0000f60004027a25 */ /* 0x000fc800078e0002 */
[----:B------:R-:W-:Y:S01]  /*bc30*/  IMAD R0, R4, c[0x0][0x3dc], R0 ;  /* 0x0000f70004007a24 */ /* 0x000fe200078e0200 */
[----:B------:R-:W-:-:S04]  /*bc40*/  LEA R9, P0, R2, c[0x0][0x380], 0x1 ;  /* 0x0000e00002097a11 */ /* 0x000fc800078008ff */
[----:B------:R-:W-:-:S04]  /*bc50*/  IADD3 R0, R3, R0, RZ ;  /* 0x0000000003007210 */ /* 0x000fc80007ffe0ff */
[----:B------:R-:W-:Y:S01]  /*bc60*/  LEA.HI.X R7, R2, c[0x0][0x384], R0, 0x1, P0 ;  /* 0x0000e10002077a11 */ /* 0x000fe200000f0c00 */
[----:B------:R-:W-:Y:S05]  /*bc70*/  BRA.DIV ~URZ, `(.L_x_224) ;  /* 0x00003a427f007947 */ /* 0x000fea000b800000 */
[----:B--234-:R2:W3:Y:S02]  /*bc80*/  SHFL.IDX PT, R8, R7, RZ, 0x181f ;  /* 0x00181fff07087589 */ /* 0x01c4e400000e0000 */
.L_x_300:
[----:B------:R-:W-:Y:S05]  /*bc90*/  BRA.DIV ~URZ, `(.L_x_225) ;  /* 0x00003a927f007947 */ /* 0x000fea000b800000 */
[----:B------:R4:W2:Y:S02]  /*bca0*/  SHFL.IDX PT, R0, R9, RZ, 0x181f ;  /* 0x00181fff09007589 */ /* 0x0008a400000e0000 */
.L_x_301:
[----:B------:R-:W-:Y:S01]  /*bcb0*/  LEA R6, R245, R234, 0x7 ;  /* 0x000000eaf5067211 */ /* 0x000fe200078e38ff */
[----:B------:R-:W-:Y:S03]  /*bcc0*/  BSSY B0, `(.L_x_226) ;  /* 0x000000d000007945 */ /* 0x000fe60003800000 */
[----:B------:R-:W-:-:S13]  /*bcd0*/  ISETP.GE.AND P0, PT, R6, R10, PT ;  /* 0x0000000a0600720c */ /* 0x000fda0003f06270 */
[----:B------:R-:W-:Y:S05]  /*bce0*/  @P0 BRA `(.L_x_227) ;  /* 0x000000a000000947 */ /* 0x000fea0003800000 */
[----:B------:R-:W-:Y:S02]  /*bcf0*/  ISETP.GE.AND P3, PT, R231, c[0x0][0x3c8], PT ;  /* 0x0000f200e7007a0c */ /* 0x000fe40003f66270 */
[----:B------:R-:W-:Y:S02]  /*bd00*/  ISETP.GE.AND P2, PT, R235, c[0x0][0x3c8], PT ;  /* 0x0000f200eb007a0c */ /* 0x000fe40003f46270 */
[----:B------:R-:W-:Y:S02]  /*bd10*/  SHF.R.S32.HI R36, RZ, 0x1f, R231 ;  /* 0x0000001fff247819 */ /* 0x000fe400000114e7 */
[----:B------:R-:W-:-:S07]  /*bd20*/  SHF.R.S32.HI R11, RZ, 0x1f, R235 ;  /* 0x0000001fff0b7819 */ /* 0x000fce00000114eb */
[-C--:B--2---:R-:W-:Y:S02]  /*bd30*/  @!P3 LEA R4, P1, R231, R0.reuse, 0x1 ;  /* 0x00000000e704b211 */ /* 0x084fe400078208ff */
[----:B------:R-:W-:Y:S02]  /*bd40*/  @!P2 LEA R2, P0, R235, R0, 0x1 ;  /* 0x00000000eb02a211 */ /* 0x000fe400078008ff */
[-C--:B---3--:R-:W-:Y:S02]  /*bd50*/  @!P3 LEA.HI.X R5, R231, R8.reuse, R36, 0x1, P1 ;  /* 0x00000008e705b211 */ /* 0x088fe400008f0c24 */
[----:B------:R-:W-:-:S03]  /*bd60*/  @!P2 LEA.HI.X R3, R235, R8, R11, 0x1, P0 ;  /* 0x00000008eb03a211 */ /* 0x000fc600000f0c0b */
[----:B------:R2:W-:Y:S04]  /*bd70*/  @!P3 ST.E.128 [R4.64], R16 ;  /* 0x000000100400b985 */ /* 0x0005e8000c101d08 */
[----:B-1----:R2:W-:Y:S02]  /*bd80*/  @!P2 ST.E.128 [R2.64], R12 ;  /* 0x0000000c0200a985 */ /* 0x0025e4000c101d08 */
.L_x_227:
[----:B------:R-:W-:Y:S05]  /*bd90*/  BSYNC B0 ;  /* 0x0000000000007941 */ /* 0x000fea0003800000 */
.L_x_226:
[----:B------:R-:W-:Y:S05]  /*bda0*/  BRA.DIV ~URZ, `(.L_x_228) ;  /* 0x000039f27f007947 */ /* 0x000fea000b800000 */
[----:B---3--:R3:W4:Y:S04]  /*bdb0*/  SHFL.IDX PT, R8, R7, 0x1, 0x181f ;  /* 0x00381f0007087f89 */ /* 0x00872800000e0000 */
[----:B--2---:R3:W2:Y:S02]  /*bdc0*/  SHFL.IDX PT, R0, R9, 0x1, 0x181f ;  /* 0x00381f0009007f89 */ /* 0x0046a400000e0000 */
.L_x_302:
[----:B------:R-:W-:Y:S01]  /*bdd0*/  IADD3 R2, R6, 0x20, RZ ;  /* 0x0000002006027810 */ /* 0x000fe20007ffe0ff */
[----:B------:R-:W-:Y:S03]  /*bde0*/  BSSY B0, `(.L_x_229) ;  /* 0x000000d000007945 */ /* 0x000fe60003800000 */
[----:B------:R-:W-:-:S13]  /*bdf0*/  ISETP.GE.AND P0, PT, R2, R10, PT ;  /* 0x0000000a0200720c */ /* 0x000fda0003f06270 */
[----:B------:R-:W-:Y:S05]  /*be00*/  @P0 BRA `(.L_x_230) ;  /* 0x000000a000000947 */ /* 0x000fea0003800000 */
[----:B------:R-:W-:Y:S02]  /*be10*/  ISETP.GE.AND P1, PT, R231, c[0x0][0x3c8], PT ;  /* 0x0000f200e7007a0c */ /* 0x000fe40003f26270 */
[----:B------:R-:W-:Y:S02]  /*be20*/  ISETP.GE.AND P0, PT, R235, c[0x0][0x3c8], PT ;  /* 0x0000f200eb007a0c */ /* 0x000fe40003f06270 */
[----:B-1----:R-:W-:Y:S02]  /*be30*/  SHF.R.S32.HI R12, RZ, 0x1f, R231 ;  /* 0x0000001fff0c7819 */ /* 0x002fe400000114e7 */
[----:B------:R-:W-:-:S07]  /*be40*/  SHF.R.S32.HI R11, RZ, 0x1f, R235 ;  /* 0x0000001fff0b7819 */ /* 0x000fce00000114eb */
[-C--:B--2---:R-:W-:Y:S02]  /*be50*/  @!P1 LEA R4, P3, R231, R0.reuse, 0x1 ;  /* 0x00000000e7049211 */ /* 0x084fe400078608ff */
[----:B------:R-:W-:Y:S02]  /*be60*/  @!P0 LEA R2, P2, R235, R0, 0x1 ;  /* 0x00000000eb028211 */ /* 0x000fe400078408ff */
[-C--:B----4-:R-:W-:Y:S02]  /*be70*/  @!P1 LEA.HI.X R5, R231, R8.reuse, R12, 0x1, P3 ;  /* 0x00000008e7059211 */ /* 0x090fe400018f0c0c */
[----:B------:R-:W-:-:S03]  /*be80*/  @!P0 LEA.HI.X R3, R235, R8, R11, 0x1, P2 ;  /* 0x00000008eb038211 */ /* 0x000fc600010f0c0b */
[----:B------:R1:W-:Y:S04]  /*be90*/  @!P1 ST.E.128 [R4.64], R24 ;  /* 0x0000001804009985 */ /* 0x0003e8000c101d08 */
[----:B------:R1:W-:Y:S02]  /*bea0*/  @!P0 ST.E.128 [R2.64], R20 ;  /* 0x0000001402008985 */ /* 0x0003e4000c101d08 */
.L_x_230:
[----:B------:R-:W-:Y:S05]  /*beb0*/  BSYNC B0 ;  /* 0x0000000000007941 */ /* 0x000fea0003800000 */
.L_x_229:
[----:B------:R-:W-:Y:S05]  /*bec0*/  BRA.DIV ~URZ, `(.L_x_231) ;  /* 0x000039a27f007947 */ /* 0x000fea000b800000 */
[----:B----4-:R4:W3:Y:S02]  /*bed0*/  SHFL.IDX PT, R8, R7, 0x2, 0x181f ;  /* 0x00581f0007087f89 */ /* 0x0108e400000e0000 */
.L_x_303:
[----:B------:R-:W-:Y:S05]  /*bee0*/  BRA.DIV ~URZ, `(.L_x_232) ;  /* 0x000039f27f007947 */ /* 0x000fea000b800000 */
[----:B--2---:R2:W4:Y:S02]  /*bef0*/  SHFL.IDX PT, R0, R9, 0x2, 0x181f ;  /* 0x00581f0009007f89 */ /* 0x00452400000e0000 */
.L_x_304:
[----:B-1----:R-:W-:Y:S01]  /*bf00*/  IADD3 R2, R6, 0x40, RZ ;  /* 0x0000004006027810 */ /* 0x002fe20007ffe0ff */
[----:B------:R-:W-:Y:S03]  /*bf10*/  BSSY B0, `(.L_x_233) ;  /* 0x000000d000007945 */ /* 0x000fe60003800000 */
[----:B------:R-:W-:-:S13]  /*bf20*/  ISETP.GE.AND P0, PT, R2, R10, PT ;  /* 0x0000000a0200720c */ /* 0x000fda0003f06270 */
[----:B------:R-:W-:Y:S05]  /*bf30*/  @P0 BRA `(.L_x_234) ;  /* 0x000000a000000947 */ /* 0x000fea0003800000 */
[----:B------:R-:W-:Y:S02]  /*bf40*/  ISETP.GE.AND P1, PT, R231, c[0x0][0x3c8], PT ;  /* 0x0000f200e7007a0c */ /* 0x000fe40003f26270 */
[----:B------:R-:W-:Y:S02]  /*bf50*/  ISETP.GE.AND P0, PT, R235, c[0x0][0x3c8], PT ;  /* 0x0000f200eb007a0c */ /* 0x000fe40003f06270 */
[----:B------:R-:W-:Y:S02]  /*bf60*/  SHF.R.S32.HI R12, RZ, 0x1f, R231 ;  /* 0x0000001fff0c7819 */ /* 0x000fe400000114e7 */
[----:B------:R-:W-:-:S07]  /*bf70*/  SHF.R.S32.HI R11, RZ, 0x1f, R235 ;  /* 0x0000001fff0b7819 */ /* 0x000fce00000114eb */
[-C--:B----4-:R-:W-:Y:S02]  /*bf80*/  @!P1 LEA R4, P3, R231, R0.reuse, 0x1 ;  /* 0x00000000e7049211 */ /* 0x090fe400078608ff */
[----:B------:R-:W-:Y:S02]  /*bf90*/  @!P0 LEA R2, P2, R235, R0, 0x1 ;  /* 0x00000000eb028211 */ /* 0x000fe400078408ff */
[-C--:B---3--:R-:W-:Y:S02]  /*bfa0*/  @!P1 LEA.HI.X R5, R231, R8.reuse, R12, 0x1, P3 ;  /* 0x00000008e7059211 */ /* 0x088fe400018f0c0c */
[----:B------:R-:W-:-:S03]  /*bfb0*/  @!P0 LEA.HI.X R3, R235, R8, R11, 0x1, P2 ;  /* 0x00000008eb038211 */ /* 0x000fc600010f0c0b */
[----:B------:R1:W-:Y:S04]  /*bfc0*/  @!P1 ST.E.128 [R4.64], R32 ;  /* 0x0000002004009985 */ /* 0x0003e8000c101d08 */
[----:B------:R1:W-:Y:S02]  /*bfd0*/  @!P0 ST.E.128 [R2.64], R28 ;  /* 0x0000001c02008985 */ /* 0x0003e4000c101d08 */
.L_x_234:
[----:B------:R-:W-:Y:S05]  /*bfe0*/  BSYNC B0 ;  /* 0x0000000000007941 */ /* 0x000fea0003800000 */
.L_x_233:
[----:B------:R-:W-:Y:S05]  /*bff0*/  BRA.DIV ~URZ, `(.L_x_235) ;  /* 0x000039527f007947 */ /* 0x000fea000b800000 */
[----:B---34-:R-:W3:Y:S04]  /*c000*/  SHFL.IDX PT, R7, R7, 0x3, 0x181f ;  /* 0x00781f0007077f89 */ /* 0x018ee800000e0000 */
[----:B------:R4:W1:Y:S02]  /*c010*/  SHFL.IDX PT, R0, R9, 0x3, 0x181f ;  /* 0x00781f0009007f89 */ /* 0x00086400000e0000 */
.L_x_305:
[----:B-1----:R-:W-:-:S04]  /*c020*/  IADD3 R2, R6, 0x60, RZ ;  /* 0x0000006006027810 */ /* 0x002fc80007ffe0ff */
[----:B------:R-:W-:-:S13]  /*c030*/  ISETP.GE.AND P0, PT, R2, R10, PT ;  /* 0x0000000a0200720c */ /* 0x000fda0003f06270 */
[----:B------:R-:W-:Y:S05]  /*c040*/  @P0 BRA `(.L_x_236) ;  /* 0x00001b1000000947 */ /* 0x000fea0003800000 */
[----:B------:R-:W-:Y:S02]  /*c050*/  ISETP.GE.AND P0, PT, R231, c[0x0][0x3c8], PT ;  /* 0x0000f200e7007a0c */ /* 0x000fe40003f06270 */
[----:B------:R-:W-:-:S11]  /*c060*/  SHF.R.S32.HI R4, RZ, 0x1f, R231 ;  /* 0x0000001fff047819 */ /* 0x000fd600000114e7 */
[----:B------:R-:W-:-:S04]  /*c070*/  @!P0 LEA R2, P1, R231, R0, 0x1 ;  /* 0x00000000e7028211 */ /* 0x000fc800078208ff */
[----:B---3--:R-:W-:-:S05]  /*c080*/  @!P0 LEA.HI.X R3, R231, R7, R4, 0x1, P1 ;  /* 0x00000007e7038211 */ /* 0x008fca00008f0c04 */
[----:B------:R1:W-:Y:S01]  /*c090*/  @!P0 ST.E.128 [R2.64], R40 ;  /* 0x0000002802008985 */ /* 0x0003e2000c101d08 */
[----:B------:R-:W-:-:S13]  /*c0a0*/  ISETP.GE.AND P0, PT, R235, c[0x0][0x3c8], PT ;  /* 0x0000f200eb007a0c */ /* 0x000fda0003f06270 */
[----:B------:R-:W-:Y:S05]  /*c0b0*/  @P0 BRA `(.L_x_236) ;  /* 0x00001aa000000947 */ /* 0x000fea0003800000 */
[----:B------:R-:W-:Y:S02]  /*c0c0*/  SHF.R.S32.HI R4, RZ, 0x1f, R235 ;  /* 0x0000001fff047819 */ /* 0x000fe400000114eb */
[----:B-1----:R-:W-:-:S04]  /*c0d0*/  LEA R2, P0, R235, R0, 0x1 ;  /* 0x00000000eb027211 */ /* 0x002fc800078008ff */
[----:B------:R-:W-:-:S05]  /*c0e0*/  LEA.HI.X R3, R235, R7, R4, 0x1, P0 ;  /* 0x00000007eb037211 */ /* 0x000fca00000f0c04 */
[----:B------:R1:W-:Y:S01]  /*c0f0*/  ST.E.128 [R2.64], R44 ;  /* 0x0000002c02007985 */ /* 0x0003e2000c101d08 */
[----:B------:R-:W-:Y:S05]  /*c100*/  BRA `(.L_x_236) ;  /* 0x00001a5000007947 */ /* 0x000fea0003800000 */
.L_x_223:
[----:B-1----:R-:W2:Y:S01]  /*c110*/  LDL.LU R6, [R1+0x8] ;  /* 0x0000080001067983 */ /* 0x002ea20000300800 */
[----:B------:R-:W-:Y:S02]  /*c120*/  IMAD R12, R12, c[0x0][0x408], RZ ;  /* 0x000102000c0c7a24 */ /* 0x000fe400078e02ff */
[----:B------:R-:W-:-:S04]  /*c130*/  IMAD.WIDE.U32 R2, R0, c[0x0][0x408], RZ ;  /* 0x0001020000027a25 */ /* 0x000fc800078e00ff */
[----:B------:R-:W-:Y:S02]  /*c140*/  IMAD R0, R0, c[0x0][0x40c], R12 ;  /* 0x0001030000007a24 */ /* 0x000fe400078e020c */
[----:B------:R-:W-:-:S03]  /*c150*/  @P2 IMAD.HI.U32 R5, R11, c[0x0][0x4ec], RZ ;  /* 0x00013b000b052a27 */ /* 0x000fc600078e00ff */
[----:B------:R-:W-:Y:S02]  /*c160*/  IADD3 R3, R3, R0, RZ ;  /* 0x0000000003037210 */ /* 0x000fe40007ffe0ff */
[----:B------:R-:W-:-:S03]  /*c170*/  SHF.R.S32.HI R0, RZ, 0x1f, R8 ;  /* 0x0000001fff007819 */ /* 0x000fc60000011408 */
[----:B------:R-:W-:-:S04]  /*c180*/  IMAD.WIDE.U32 R2, R9, c[0x0][0x438], R2 ;  /* 0x00010e0009027a25 */ /* 0x000fc800078e0002 */
[----:B------:R-:W-:Y:S02]  /*c190*/  IMAD R0, R0, c[0x0][0x440], RZ ;  /* 0x0001100000007a24 */ /* 0x000fe400078e02ff */
[----:B------:R-:W-:Y:S02]  /*c1a0*/  IMAD R3, R9, c[0x0][0x43c], R3 ;  /* 0x00010f0009037a24 */ /* 0x000fe400078e0203 */
[C---:B------:R-:W-:Y:S01]  /*c1b0*/  IMAD R4, R8.reuse, c[0x0][0x444], R0 ;  /* 0x0001110008047a24 */ /* 0x040fe200078e0200 */
[----:B------:R-:W-:Y:S01]  /*c1c0*/  MOV R0, R11 ;  /* 0x0000000b00007202 */ /* 0x000fe20000000f00 */
[----:B------:R-:W-:Y:S01]  /*c1d0*/  IMAD.WIDE.U32 R2, R8, c[0x0][0x440], R2 ;  /* 0x0001100008027a25 */ /* 0x000fe200078e0002 */
[----:B------:R-:W-:-:S04]  /*c1e0*/  @P2 SHF.R.U32.HI R0, RZ, c[0x0][0x4f0], R5 ;  /* 0x00013c00ff002a19 */ /* 0x000fc80000011605 */
[----:B------:R-:W-:Y:S02]  /*c1f0*/  IADD3 R3, R3, R4, RZ ;  /* 0x0000000403037210 */ /* 0x000fe40007ffe0ff */
[----:B------:R-:W-:Y:S02]  /*c200*/  SHF.R.S32.HI R5, RZ, 0x1f, R0 ;  /* 0x0000001fff057819 */ /* 0x000fe40000011400 */
[----:B------:R-:W-:-:S03]  /*c210*/  IADD3 R4, -R0, RZ, RZ ;  /* 0x000000ff00047210 */ /* 0x000fc60007ffe1ff */
[----:B------:R-:W-:Y:S02]  /*c220*/  IMAD R5, R5, c[0x0][0x430], RZ ;  /* 0x00010c0005057a24 */ /* 0x000fe400078e02ff */
[----:B------:R-:W-:Y:S02]  /*c230*/  IMAD R4, R4, c[0x0][0x4e8], R11 ;  /* 0x00013a0004047a24 */ /* 0x000fe400078e020b */
[----:B------:R-:W-:Y:S02]  /*c240*/  IMAD R5, R0, c[0x0][0x434], R5 ;  /* 0x00010d0000057a24 */ /* 0x000fe400078e0205 */
[----:B--2---:R-:W-:-:S04]  /*c250*/  IMAD.WIDE.U32 R2, R6, c[0x0][0x448], R2 ;  /* 0x0001120006027a25 */ /* 0x004fc800078e0002 */
[----:B------:R-:W-:-:S04]  /*c260*/  IMAD R3, R6, c[0x0][0x44c], R3 ;  /* 0x0001130006037a24 */ /* 0x000fc800078e0203 */
        /* <DEDUP_REMOVED lines=10> */
[----:B------:R1:W2:Y:S02]  /*c310*/  SHFL.IDX PT, R4, R5, RZ, 0x1c1f ;  /* 0x001c1fff05047589 */ /* 0x0002a400000e0000 */
.L_x_306:
[----:B------:R-:W-:Y:S05]  /*c320*/  BRA.DIV ~URZ, `(.L_x_238) ;  /* 0x000037627f007947 */ /* 0x000fea000b800000 */
[----:B------:R3:W4:Y:S02]  /*c330*/  SHFL.IDX PT, R0, R12, RZ, 0x1c1f ;  /* 0x001c1fff0c007589 */ /* 0x00072400000e0000 */
.L_x_307:
[----:B------:R-:W-:Y:S01]  /*c340*/  BSSY B0, `(.L_x_239) ;  /* 0x0000062000007945 */ /* 0x000fe20003800000 */
[----:B------:R-:W-:Y:S05]  /*c350*/  @P1 BRA `(.L_x_240) ;  /* 0x0000060000001947 */ /* 0x000fea0003800000 */
[----:B------:R-:W5:Y:S04]  /*c360*/  LDL R20, [R1+0x4c] ;  /* 0x00004c0001147983 */ /* 0x000f680000100800 */
[----:B---3--:R-:W3:Y:S04]  /*c370*/  LDL R17, [R1+0x48] ;  /* 0x0000480001117983 */ /* 0x008ee80000100800 */
[----:B----4-:R-:W4:Y:S04]  /*c380*/  LDL R9, [R1+0x44] ;  /* 0x0000440001097983 */ /* 0x010f280000100800 */
[----:B--2---:R-:W2:Y:S04]  /*c390*/  LDL R13, [R1+0x40] ;  /* 0x00004000010d7983 */ /* 0x004ea80000100800 */
[----:B------:R-:W2:Y:S04]  /*c3a0*/  LDL R19, [R1+0xa8] ;  /* 0x0000a80001137983 */ /* 0x000ea80000100800 */
        /* <DEDUP_REMOVED lines=12> */
[----:B------:R-:W2:Y:S01]  /*c470*/  LDL R22, [R1+0x84] ;  /* 0x0000840001167983 */ /* 0x000ea20000100800 */
[----:B-----5:R-:W-:-:S02]  /*c480*/  ISETP.GE.AND P4, PT, R20, c[0x0][0x3c8], PT ;  /* 0x0000f20014007a0c */ /* 0x020fc40003f86270 */
[----:B---3--:R-:W-:Y:S02]  /*c490*/  ISETP.GE.AND P2, PT, R17, c[0x0][0x3c8], PT ;  /* 0x0000f20011007a0c */ /* 0x008fe40003f46270 */
[----:B----4-:R-:W-:-:S09]  /*c4a0*/  ISETP.GE.AND P5, PT, R9, c[0x0][0x3c8], PT ;  /* 0x0000f20009007a0c */ /* 0x010fd20003fa6270 */
[----:B------:R-:W-:Y:S02]  /*c4b0*/  @!P4 IMAD.MOV.U32 R6, RZ, RZ, R0 ;  /* 0x000000ffff06c224 */ /* 0x000fe400078e0000 */
[----:B------:R-:W-:-:S04]  /*c4c0*/  @!P4 IMAD.MOV.U32 R7, RZ, RZ, R4 ;  /* 0x000000ffff07c224 */ /* 0x000fc800078e0004 */
[----:B------:R-:W-:Y:S01]  /*c4d0*/  @!P4 IMAD.WIDE R6, R20, 0x4, R6 ;  /* 0x000000041406c825 */ /* 0x000fe200078e0206 */
[----:B--2---:R-:W-:Y:S01]  /*c4e0*/  ISETP.GE.AND P1, PT, R13, c[0x0][0x3c8], PT ;  /* 0x0000f2000d007a0c */ /* 0x004fe20003f26270 */
[----:B------:R-:W2:Y:S01]  /*c4f0*/  LDL R20, [R1+0x7c] ;  /* 0x00007c0001147983 */ /* 0x000ea20000100800 */
[----:B------:R-:W-:-:S03]  /*c500*/  @!P2 LEA R2, P3, R17, R0, 0x2 ;  /* 0x000000001102a211 */ /* 0x000fc600078610ff */
[----:B------:R3:W-:Y:S01]  /*c510*/  @!P4 ST.E.64 [R6.64], R124 ;  /* 0x0000007c0600c985 */ /* 0x0007e2000c101b08 */
[----:B------:R-:W-:-:S03]  /*c520*/  @!P2 LEA.HI.X R3, R17, R4, R19, 0x2, P3 ;  /* 0x000000041103a211 */ /* 0x000fc600018f1413 */
[----:B------:R-:W4:Y:S04]  /*c530*/  LDL R19, [R1+0x1c] ;  /* 0x00001c0001137983 */ /* 0x000f280000100800 */
[----:B------:R5:W-:Y:S01]  /*c540*/  @!P2 ST.E.64 [R2.64], R28 ;  /* 0x0000001c0200a985 */ /* 0x000be2000c101b08 */
[----:B------:R-:W-:Y:S02]  /*c550*/  ISETP.GE.AND P2, PT, R11, c[0x0][0x3c8], PT ;  /* 0x0000f2000b007a0c */ /* 0x000fe40003f46270 */
[----:B------:R-:W-:Y:S01]  /*c560*/  ISETP.GE.AND P6, PT, R16, c[0x0][0x3c8], PT ;  /* 0x0000f20010007a0c */ /* 0x000fe20003fc6270 */
[----:B------:R-:W2:Y:S01]  /*c570*/  LDL R17, [R1+0x18] ;  /* 0x0000180001117983 */ /* 0x000ea20000100800 */
[----:B---3--:R-:W-:-:S04]  /*c580*/  @!P5 LEA R6, P4, R9, R0, 0x2 ;  /* 0x000000000906d211 */ /* 0x008fc800078810ff */
[----:B------:R-:W-:Y:S02]  /*c590*/  @!P5 LEA.HI.X R7, R9, R4, R10, 0x2, P4 ;  /* 0x000000040907d211 */ /* 0x000fe400020f140a */
[----:B------:R-:W3:Y:S01]  /*c5a0*/  LDL R9, [R1+0x90] ;  /* 0x0000900001097983 */ /* 0x000ee20000100800 */
[----:B-----5:R-:W-:-:S03]  /*c5b0*/  @!P1 LEA R2, P3, R13, R0, 0x2 ;  /* 0x000000000d029211 */ /* 0x020fc600078610ff */
[----:B------:R-:W5:Y:S04]  /*c5c0*/  LDL R10, [R1+0x20] ;  /* 0x00002000010a7983 */ /* 0x000f680000100800 */
[----:B------:R-:W2:Y:S01]  /*c5d0*/  LDL R29, [R1+0x8c] ;  /* 0x00008c00011d7983 */ /* 0x000ea20000100800 */
[----:B------:R-:W-:-:S03]  /*c5e0*/  @!P1 LEA.HI.X R3, R13, R4, R15, 0x2, P3 ;  /* 0x000000040d039211 */ /* 0x000fc600018f140f */
[----:B------:R-:W4:Y:S04]  /*c5f0*/  LDL R28, [R1+0x88] ;  /* 0x00008800011c7983 */ /* 0x000f280000100800 */
[----:B------:R-:W-:Y:S04]  /*c600*/  @!P5 ST.E.64 [R6.64], R30 ;  /* 0x0000001e0600d985 */ /* 0x000fe8000c101b08 */
[----:B------:R1:W-:Y:S04]  /*c610*/  @!P1 ST.E.64 [R2.64], R32 ;  /* 0x0000002002009985 */ /* 0x0003e8000c101b08 */
[----:B------:R-:W4:Y:S04]  /*c620*/  LDL R15, [R1+0x14] ;  /* 0x00001400010f7983 */ /* 0x000f280000100800 */
[----:B------:R-:W4:Y:S01]  /*c630*/  LDL R13, [R1+0x10] ;  /* 0x00001000010d7983 */ /* 0x000f220000100800 */
[----:B-1----:R-:W-:-:S04]  /*c640*/  @!P2 LEA R2, P3, R11, R0, 0x2 ;  /* 0x000000000b02a211 */ /* 0x002fc800078610ff */
[----:B------:R-:W-:Y:S02]  /*c650*/  @!P2 LEA.HI.X R3, R11, R4, R14, 0x2, P3 ;  /* 0x000000040b03a211 */ /* 0x000fe400018f140e */
[----:B------:R-:W4:Y:S01]  /*c660*/  LDL R11, [R1+0x80] ;  /* 0x00008000010b7983 */ /* 0x000f220000100800 */
[----:B------:R-:W-:-:S03]  /*c670*/  @!P6 LEA R6, P4, R16, R0, 0x2 ;  /* 0x000000001006e211 */ /* 0x000fc600078810ff */
[----:B------:R-:W4:Y:S01]  /*c680*/  LDL R14, [R1+0x70] ;  /* 0x00007000010e7983 */ /* 0x000f220000100800 */
[----:B------:R-:W-:-:S03]  /*c690*/  @!P6 LEA.HI.X R7, R16, R4, R18, 0x2, P4 ;  /* 0x000000041007e211 */ /* 0x000fc600020f1412 */
[----:B------:R-:W4:Y:S04]  /*c6a0*/  LDL R18, [R1+0x78] ;  /* 0x0000780001127983 */ /* 0x000f280000100800 */
[----:B------:R-:W4:Y:S01]  /*c6b0*/  LDL R16, [R1+0x74] ;  /* 0x0000740001107983 */ /* 0x000f220000100800 */
[----:B------:R-:W-:Y:S02]  /*c6c0*/  ISETP.GE.AND P5, PT, R37, c[0x0][0x3c8], PT ;  /* 0x0000f20025007a0c */ /* 0x000fe40003fa6270 */
[----:B------:R-:W-:Y:S01]  /*c6d0*/  ISETP.GE.AND P1, PT, R8, c[0x0][0x3c8], PT ;  /* 0x0000f20008007a0c */ /* 0x000fe20003f26270 */
[----:B------:R1:W-:Y:S01]  /*c6e0*/  @!P6 ST.E.64 [R6.64], R34 ;  /* 0x000000220600e985 */ /* 0x0003e2000c101b08 */
[----:B------:R-:W-:Y:S02]  /*c6f0*/  ISETP.GE.AND P6, PT, R36, c[0x0][0x3c8], PT ;  /* 0x0000f20024007a0c */ /* 0x000fe40003fc6270 */
[----:B------:R-:W-:Y:S01]  /*c700*/  ISETP.GE.AND P4, PT, R23, c[0x0][0x3c8], PT ;  /* 0x0000f20017007a0c */ /* 0x000fe20003f86270 */
[----:B------:R1:W-:Y:S06]  /*c710*/  @!P2 ST.E.64 [R2.64], R38 ;  /* 0x000000260200a985 */ /* 0x0003ec000c101b08 */
[----:B-1----:R-:W-:-:S02]  /*c720*/  @!P5 LEA R6, P3, R37, R0, 0x2 ;  /* 0x000000002506d211 */ /* 0x002fc400078610ff */
[----:B------:R-:W-:Y:S02]  /*c730*/  @!P1 LEA R2, P2, R8, R0, 0x2 ;  /* 0x0000000008029211 */ /* 0x000fe400078410ff */
[----:B------:R-:W-:Y:S02]  /*c740*/  @!P5 LEA.HI.X R7, R37, R4, R63, 0x2, P3 ;  /* 0x000000042507d211 */ /* 0x000fe400018f143f */
[----:B------:R-:W-:-:S03]  /*c750*/  ISETP.GE.AND P3, PT, R21, c[0x0][0x3c8], PT ;  /* 0x0000f20015007a0c */ /* 0x000fc60003f66270 */
[----:B------:R1:W-:Y:S01]  /*c760*/  @!P5 ST.E.64 [R6.64], R40 ;  /* 0x000000280600d985 */ /* 0x0003e2000c101b08 */
[----:B---3--:R-:W-:Y:S02]  /*c770*/  @!P1 LEA.HI.X R3, R8, R4, R9, 0x2, P2 ;  /* 0x0000000408039211 */ /* 0x008fe400010f1409 */
[----:B------:R-:W-:-:S03]  /*c780*/  @!P6 LEA R8, P2, R36, R0, 0x2 ;  /* 0x000000002408e211 */ /* 0x000fc600078410ff */
[----:B------:R3:W-:Y:S01]  /*c790*/  @!P1 ST.E.64 [R2.64], R42 ;  /* 0x0000002a02009985 */ /* 0x0007e2000c101b08 */
[----:B-----5:R-:W-:Y:S02]  /*c7a0*/  ISETP.GE.AND P1, PT, R10, c[0x0][0x3c8], PT ;  /* 0x0000f2000a007a0c */ /* 0x020fe40003f26270 */
[----:B--2---:R-:W-:Y:S02]  /*c7b0*/  @!P6 LEA.HI.X R9, R36, R4, R29, 0x2, P2 ;  /* 0x000000042409e211 */ /* 0x004fe400010f141d */
[----:B-1----:R-:W-:-:S03]  /*c7c0*/  @!P3 LEA R6, P2, R21, R0, 0x2 ;  /* 0x000000001506b211 */ /* 0x002fc600078410ff */
[----:B------:R-:W-:Y:S01]  /*c7d0*/  @!P6 ST.E.64 [R8.64], R92 ;  /* 0x0000005c0800e985 */ /* 0x000fe2000c101b08 */
[----:B----4-:R-:W-:Y:S02]  /*c7e0*/  ISETP.GE.AND P6, PT, R19, c[0x0][0x3c8], PT ;  /* 0x0000f20013007a0c */ /* 0x010fe40003fc6270 */
[----:B------:R-:W-:Y:S02]  /*c7f0*/  @!P3 LEA.HI.X R7, R21, R4, R22, 0x2, P2 ;  /* 0x000000041507b211 */ /* 0x000fe400010f1416 */
[----:B---3--:R-:W-:-:S04]  /*c800*/  @!P4 LEA R2, P5, R23, R0, 0x2 ;  /* 0x000000001702c211 */ /* 0x008fc800078a10ff */
[----:B------:R-:W-:Y:S02]  /*c810*/  @!P4 LEA.HI.X R3, R23, R4, R28, 0x2, P5 ;  /* 0x000000041703c211 */ /* 0x000fe400028f141c */
[----:B------:R-:W-:-:S03]  /*c820*/  ISETP.GE.AND P5, PT, R17, c[0x0][0x3c8], PT ;  /* 0x0000f20011007a0c */ /* 0x000fc60003fa6270 */
[----:B------:R1:W-:Y:S01]  /*c830*/  @!P4 ST.E.64 [R2.64], R46 ;  /* 0x0000002e0200c985 */ /* 0x0003e2000c101b08 */
[----:B------:R-:W-:-:S03]  /*c840*/  ISETP.GE.AND P4, PT, R15, c[0x0][0x3c8], PT ;  /* 0x0000f2000f007a0c */ /* 0x000fc60003f86270 */
[----:B------:R2:W-:Y:S01]  /*c850*/  @!P3 ST.E.64 [R6.64], R48 ;  /* 0x000000300600b985 */ /* 0x0005e2000c101b08 */
[----:B------:R-:W-:Y:S02]  /*c860*/  ISETP.GE.AND P3, PT, R13, c[0x0][0x3c8], PT ;  /* 0x0000f2000d007a0c */ /* 0x000fe40003f66270 */
[----:B-1----:R-:W-:-:S04]  /*c870*/  @!P1 LEA R2, P2, R10, R0, 0x2 ;  /* 0x000000000a029211 */ /* 0x002fc800078410ff */
[----:B------:R-:W-:Y:S02]  /*c880*/  @!P1 LEA.HI.X R3, R10, R4, R11, 0x2, P2 ;  /* 0x000000040a039211 */ /* 0x000fe400010f140b */
[----:B------:R-:W-:-:S03]  /*c890*/  @!P6 LEA R10, P2, R19, R0, 0x2 ;  /* 0x00000000130ae211 */ /* 0x000fc600078410ff */
[----:B------:R1:W-:Y:S01]  /*c8a0*/  @!P1 ST.E.64 [R2.64], R50 ;  /* 0x0000003202009985 */ /* 0x0003e2000c101b08 */
[----:B------:R-:W-:Y:S02]  /*c8b0*/  @!P5 LEA R8, P1, R17, R0, 0x2 ;  /* 0x000000001108d211 */ /* 0x000fe400078210ff */
[----:B------:R-:W-:Y:S02]  /*c8c0*/  @!P6 LEA.HI.X R11, R19, R4, R20, 0x2, P2 ;  /* 0x00000004130be211 */ /* 0x000fe400010f1414 */
[----:B--2---:R-:W-:Y:S02]  /*c8d0*/  @!P4 LEA R6, P2, R15, R0, 0x2 ;  /* 0x000000000f06c211 */ /* 0x004fe400078410ff */
[-C--:B------:R-:W-:Y:S02]  /*c8e0*/  @!P5 LEA.HI.X R9, R17, R4.reuse, R18, 0x2, P1 ;  /* 0x000000041109d211 */ /* 0x080fe400008f1412 */
[----:B------:R-:W-:Y:S01]  /*c8f0*/  @!P4 LEA.HI.X R7, R15, R4, R16, 0x2, P2 ;  /* 0x000000040f07c211 */ /* 0x000fe200010f1410 */
[----:B------:R2:W-:Y:S04]  /*c900*/  @!P6 ST.E.64 [R10.64], R88 ;  /* 0x000000580a00e985 */ /* 0x0005e8000c101b08 */
[----:B------:R2:W-:Y:S04]  /*c910*/  @!P5 ST.E.64 [R8.64], R72 ;  /* 0x000000480800d985 */ /* 0x0005e8000c101b08 */
[----:B------:R2:W-:Y:S01]  /*c920*/  @!P4 ST.E.64 [R6.64], R52 ;  /* 0x000000340600c985 */ /* 0x0005e2000c101b08 */
[----:B-1----:R-:W-:-:S04]  /*c930*/  @!P3 LEA R2, P1, R13, R0, 0x2 ;  /* 0x000000000d02b211 */ /* 0x002fc800078210ff */
[----:B------:R-:W-:-:S05]  /*c940*/  @!P3 LEA.HI.X R3, R13, R4, R14, 0x2, P1 ;  /* 0x000000040d03b211 */ /* 0x000fca00008f140e */
[----:B------:R2:W-:Y:S04]  /*c950*/  @!P3 ST.E.64 [R2.64], R24 ;  /* 0x000000180200b985 */ /* 0x0005e8000c101b08 */
.L_x_240:
[----:B------:R-:W-:Y:S05]  /*c960*/  BSYNC B0 ;  /* 0x0000000000007941 */ /* 0x000fea0003800000 */
.L_x_239:
[----:B------:R-:W-:Y:S05]  /*c970*/  BRA.DIV ~URZ, `(.L_x_241) ;  /* 0x000031827f007947 */ /* 0x000fea000b800000 */
[----:B--2---:R2:W1:Y:S04]  /*c980*/  SHFL.IDX PT, R4, R5, 0x1, 0x1c1f ;  /* 0x003c1f0005047f89 */ /* 0x00446800000e0000 */
[----:B----4-:R2:W4:Y:S02]  /*c990*/  SHFL.IDX PT, R0, R12, 0x1, 0x1c1f ;  /* 0x003c1f000c007f89 */ /* 0x01052400000e0000 */
.L_x_308:
[----:B------:R-:W-:Y:S05]  /*c9a0*/  @P0 BRA `(.L_x_236) ;  /* 0x000011b000000947 */ /* 0x000fea0003800000 */
[----:B------:R-:W5:Y:S04]  /*c9b0*/  LDL R10, [R1+0x44] ;  /* 0x00004400010a7983 */ /* 0x000f680000100800 */
[----:B--2---:R-:W2:Y:S04]  /*c9c0*/  LDL R18, [R1+0x4c] ;  /* 0x00004c0001127983 */ /* 0x004ea80000100800 */
[----:B---3--:R-:W3:Y:S04]  /*c9d0*/  LDL R14, [R1+0x48] ;  /* 0x00004800010e7983 */ /* 0x008ee80000100800 */
[----:B----4-:R-:W4:Y:S04]  /*c9e0*/  LDL R12, [R1+0xa4] ;  /* 0x0000a400010c7983 */ /* 0x010f280000100800 */
[----:B------:R-:W4:Y:S04]  /*c9f0*/  LDL R11, [R1+0x40] ;  /* 0x00004000010b7983 */ /* 0x000f280000100800 */
[----:B------:R-:W4:Y:S04]  /*ca00*/  LDL R16, [R1+0xa8] ;  /* 0x0000a80001107983 */ /* 0x000f280000100800 */
[----:B------:R-:W4:Y:S04]  /*ca10*/  LDL R15, [R1+0x3c] ;  /* 0x00003c00010f7983 */ /* 0x000f280000100800 */
[----:B-1----:R-:W4:Y:S04]  /*ca20*/  LDL R5, [R1+0x38] ;  /* 0x0000380001057983 */ /* 0x002f280000100800 */
[----:B------:R-:W4:Y:S04]  /*ca30*/  LDL R19, [R1+0xa0] ;  /* 0x0000a00001137983 */ /* 0x000f280000100800 */
        /* <DEDUP_REMOVED lines=9> */
[----:B------:R-:W4:Y:S01]  /*cad0*/  LDL R21, [R1+0x88] ;  /* 0x0000880001157983 */ /* 0x000f220000100800 */
[----:B-----5:R-:W-:-:S02]  /*cae0*/  ISETP.GE.AND P0, PT, R10, c[0x0][0x3c8], PT ;  /* 0x0000f2000a007a0c */ /* 0x020fc40003f06270 */
[----:B--2---:R-:W-:Y:S02]  /*caf0*/  ISETP.GE.AND P2, PT, R18, c[0x0][0x3c8], PT ;  /* 0x0000f20012007a0c */ /* 0x004fe40003f46270 */
[----:B---3--:R-:W-:-:S09]  /*cb00*/  ISETP.GE.AND P1, PT, R14, c[0x0][0x3c8], PT ;  /* 0x0000f2000e007a0c */ /* 0x008fd20003f26270 */
[C---:B------:R-:W-:Y:S02]  /*cb10*/  @!P0 LEA R2, P6, R10.reuse, R0, 0x2 ;  /* 0x000000000a028211 */ /* 0x040fe400078c10ff */
[----:B----4-:R-:W-:Y:S02]  /*cb20*/  ISETP.GE.AND P5, PT, R11, c[0x0][0x3c8], PT ;  /* 0x0000f2000b007a0c */ /* 0x010fe40003fa6270 */
[----:B------:R-:W-:Y:S01]  /*cb30*/  @!P0 LEA.HI.X R3, R10, R4, R12, 0x2, P6 ;  /* 0x000000040a038211 */ /* 0x000fe200030f140c */
[----:B------:R-:W-:Y:S01]  /*cb40*/  @!P2 IMAD.MOV.U32 R8, RZ, RZ, R0 ;  /* 0x000000ffff08a224 */ /* 0x000fe200078e0000 */
[----:B------:R-:W2:Y:S01]  /*cb50*/  LDL R10, [R1+0x24] ;  /* 0x00002400010a7983 */ /* 0x000ea20000100800 */
[----:B------:R-:W-:Y:S01]  /*cb60*/  @!P2 IMAD.MOV.U32 R9, RZ, RZ, R4 ;  /* 0x000000ffff09a224 */ /* 0x000fe200078e0004 */
[----:B------:R-:W-:Y:S02]  /*cb70*/  @!P1 LEA R6, P3, R14, R0, 0x2 ;  /* 0x000000000e069211 */ /* 0x000fe400078610ff */
[----:B------:R-:W-:Y:S01]  /*cb80*/  ISETP.GE.AND P4, PT, R15, c[0x0][0x3c8], PT ;  /* 0x0000f2000f007a0c */ /* 0x000fe20003f86270 */
[----:B------:R-:W-:Y:S01]  /*cb90*/  @!P2 IMAD.WIDE R8, R18, 0x4, R8 ;  /* 0x000000041208a825 */ /* 0x000fe200078e0208 */
[----:B------:R-:W3:Y:S01]  /*cba0*/  LDL R12, [R1+0x14] ;  /* 0x00001400010c7983 */ /* 0x000ee20000100800 */
[----:B------:R-:W-:-:S03]  /*cbb0*/  @!P1 LEA.HI.X R7, R14, R4, R16, 0x2, P3 ;  /* 0x000000040e079211 */ /* 0x000fc600018f1410 */
[----:B------:R-:W4:Y:S01]  /*cbc0*/  LDL R18, [R1+0x20] ;  /* 0x0000200001127983 */ /* 0x000f220000100800 */
[----:B------:R-:W-:-:S03]  /*cbd0*/  ISETP.GE.AND P3, PT, R5, c[0x0][0x3c8], PT ;  /* 0x0000f20005007a0c */ /* 0x000fc60003f66270 */
[----:B------:R-:W5:Y:S04]  /*cbe0*/  LDL R16, [R1+0x1c] ;  /* 0x00001c0001107983 */ /* 0x000f680000100800 */
[----:B------:R-:W5:Y:S04]  /*cbf0*/  LDL R14, [R1+0x18] ;  /* 0x00001800010e7983 */ /* 0x000f680000100800 */
[----:B------:R1:W-:Y:S04]  /*cc00*/  @!P2 ST.E.64 [R8.64], R96 ;  /* 0x000000600800a985 */ /* 0x0003e8000c101b08 */
[----:B------:R1:W-:Y:S04]  /*cc10*/  @!P1 ST.E.64 [R6.64], R76 ;  /* 0x0000004c06009985 */ /* 0x0003e8000c101b08 */
[----:B------:R1:W-:Y:S02]  /*cc20*/  @!P0 ST.E.64 [R2.64], R56 ;  /* 0x0000003802008985 */ /* 0x0003e4000c101b08 */
[----:B-1----:R-:W-:-:S04]  /*cc30*/  @!P5 LEA R8, P6, R11, R0, 0x2 ;  /* 0x000000000b08d211 */ /* 0x002fc800078c10ff */
[----:B------:R-:W-:Y:S02]  /*cc40*/  @!P5 LEA.HI.X R9, R11, R4, R19, 0x2, P6 ;  /* 0x000000040b09d211 */ /* 0x000fe400030f1413 */
[----:B------:R-:W5:Y:S01]  /*cc50*/  LDL R11, [R1+0x84] ;  /* 0x00008400010b7983 */ /* 0x000f620000100800 */
[-C--:B------:R-:W-:Y:S02]  /*cc60*/  @!P4 LEA R6, P0, R15, R0.reuse, 0x2 ;  /* 0x000000000f06c211 */ /* 0x080fe400078010ff */
[----:B------:R-:W-:Y:S01]  /*cc70*/  @!P3 LEA R2, P6, R5, R0, 0x2 ;  /* 0x000000000502b211 */ /* 0x000fe200078c10ff */
[----:B------:R-:W5:Y:S01]  /*cc80*/  LDL R19, [R1+0x80] ;  /* 0x0000800001137983 */ /* 0x000f620000100800 */
[-C--:B------:R-:W-:Y:S02]  /*cc90*/  @!P4 LEA.HI.X R7, R15, R4.reuse, R17, 0x2, P0 ;  /* 0x000000040f07c211 */ /* 0x080fe400000f1411 */
[----:B------:R-:W-:Y:S01]  /*cca0*/  @!P3 LEA.HI.X R3, R5, R4, R13, 0x2, P6 ;  /* 0x000000040503b211 */ /* 0x000fe200030f140d */
[----:B------:R-:W5:Y:S04]  /*ccb0*/  LDL R17, [R1+0x7c] ;  /* 0x00007c0001117983 */ /* 0x000f680000100800 */
[----:B------:R-:W5:Y:S04]  /*ccc0*/  LDL R15, [R1+0x78] ;  /* 0x00007800010f7983 */ /* 0x000f680000100800 */
[----:B------:R-:W5:Y:S04]  /*ccd0*/  LDL R13, [R1+0x74] ;  /* 0x00007400010d7983 */ /* 0x000f680000100800 */
[----:B------:R-:W5:Y:S01]  /*cce0*/  LDL R5, [R1+0x10] ;  /* 0x0000100001057983 */ /* 0x000f620000100800 */
[----:B------:R-:W-:-:S02]  /*ccf0*/  ISETP.GE.AND P2, PT, R28, c[0x0][0x3c8], PT ;  /* 0x0000f2001c007a0c */ /* 0x000fc40003f46270 */
[----:B------:R-:W-:Y:S02]  /*cd00*/  ISETP.GE.AND P1, PT, R24, c[0x0][0x3c8], PT ;  /* 0x0000f20018007a0c */ /* 0x000fe40003f26270 */
[----:B------:R-:W-:Y:S01]  /*cd10*/  ISETP.GE.AND P0, PT, R22, c[0x0][0x3c8], PT ;  /* 0x0000f20016007a0c */ /* 0x000fe20003f06270 */
[----:B------:R1:W-:Y:S04]  /*cd20*/  @!P5 ST.E.64 [R8.64], R100 ;  /* 0x000000640800d985 */ /* 0x0003e8000c101b08 */
[----:B------:R1:W-:Y:S01]  /*cd30*/  @!P4 ST.E.64 [R6.64], R80 ;  /* 0x000000500600c985 */ /* 0x0003e2000c101b08 */
[----:B------:R-:W-:-:S03]  /*cd40*/  ISETP.GE.AND P4, PT, R20, c[0x0][0x3c8], PT ;  /* 0x0000f20014007a0c */ /* 0x000fc60003f86270 */
[----:B------:R1:W-:Y:S02]  /*cd50*/  @!P3 ST.E.64 [R2.64], R58 ;  /* 0x0000003a0200b985 */ /* 0x0003e4000c101b08 */
[-C--:B-1----:R-:W-:Y:S02]  /*cd60*/  @!P2 LEA R8, P5, R28, R0.reuse, 0x2 ;  /* 0x000000001c08a211 */ /* 0x082fe400078a10ff */
[----:B------:R-:W-:Y:S02]  /*cd70*/  @!P1 LEA R6, P6, R24, R0, 0x2 ;  /* 0x0000000018069211 */ /* 0x000fe400078c10ff */
[----:B------:R-:W-:Y:S02]  /*cd80*/  @!P2 LEA.HI.X R9, R28, R4, R29, 0x2, P5 ;  /* 0x000000041c09a211 */ /* 0x000fe400028f141d */
[----:B------:R-:W-:Y:S02]  /*cd90*/  @!P0 LEA R2, P3, R22, R0, 0x2 ;  /* 0x0000000016028211 */ /* 0x000fe400078610ff */
[----:B------:R-:W-:-:S02]  /*cda0*/  @!P1 LEA.HI.X R7, R24, R4, R25, 0x2, P6 ;  /* 0x0000000418079211 */ /* 0x000fc400030f1419 */
[----:B------:R-:W-:Y:S01]  /*cdb0*/  @!P0 LEA.HI.X R3, R22, R4, R23, 0x2, P3 ;  /* 0x0000000416038211 */ /* 0x000fe200018f1417 */
[----:B------:R-:W-:Y:S04]  /*cdc0*/  @!P2 ST.E.64 [R8.64], R102 ;  /* 0x000000660800a985 */ /* 0x000fe8000c101b08 */
[----:B------:R1:W-:Y:S04]  /*cdd0*/  @!P1 ST.E.64 [R6.64], R84 ;  /* 0x0000005406009985 */ /* 0x0003e8000c101b08 */
[----:B------:R2:W-:Y:S01]  /*cde0*/  @!P0 ST.E.64 [R2.64], R44 ;  /* 0x0000002c02008985 */ /* 0x0005e2000c101b08 */
[----:B-1----:R-:W-:-:S04]  /*cdf0*/  @!P4 LEA R6, P0, R20, R0, 0x2 ;  /* 0x000000001406c211 */ /* 0x002fc800078010ff */
[----:B------:R-:W-:-:S05]  /*ce00*/  @!P4 LEA.HI.X R7, R20, R4, R21, 0x2, P0 ;  /* 0x000000041407c211 */ /* 0x000fca00000f1415 */
[----:B------:R1:W-:Y:S01]  /*ce10*/  @!P4 ST.E.64 [R6.64], R60 ;  /* 0x0000003c0600c985 */ /* 0x0003e2000c101b08 */
[----:B--2---:R-:W-:Y:S02]  /*ce20*/  ISETP.GE.AND P5, PT, R10, c[0x0][0x3c8], PT ;  /* 0x0000f2000a007a0c */ /* 0x004fe40003fa6270 */
[----:B----4-:R-:W-:Y:S02]  /*ce30*/  ISETP.GE.AND P3, PT, R18, c[0x0][0x3c8], PT ;  /* 0x0000f20012007a0c */ /* 0x010fe40003f66270 */
[----:B---3--:R-:W-:Y:S02]  /*ce40*/  ISETP.GE.AND P0, PT, R12, c[0x0][0x3c8], PT ;  /* 0x0000f2000c007a0c */ /* 0x008fe40003f06270 */
[----:B-----5:R-:W-:Y:S02]  /*ce50*/  ISETP.GE.AND P2, PT, R16, c[0x0][0x3c8], PT ;  /* 0x0000f20010007a0c */ /* 0x020fe40003f46270 */
[----:B------:R-:W-:-:S05]  /*ce60*/  ISETP.GE.AND P1, PT, R14, c[0x0][0x3c8], PT ;  /* 0x0000f2000e007a0c */ /* 0x000fca0003f26270 */
[----:B------:R-:W-:-:S04]  /*ce70*/  @!P5 LEA R2, P6, R10, R0, 0x2 ;  /* 0x000000000a02d211 */ /* 0x000fc800078c10ff */
[----:B------:R-:W-:Y:S02]  /*ce80*/  @!P5 LEA.HI.X R3, R10, R4, R11, 0x2, P6 ;  /* 0x000000040a03d211 */ /* 0x000fe400030f140b */
[-C--:B------:R-:W-:Y:S02]  /*ce90*/  @!P3 LEA R10, P4, R18, R0.reuse, 0x2 ;  /* 0x00000000120ab211 */ /* 0x080fe400078810ff */
[-C--:B------:R-:W-:Y:S01]  /*cea0*/  @!P2 LEA R8, P6, R16, R0.reuse, 0x2 ;  /* 0x000000001008a211 */ /* 0x080fe200078c10ff */
[----:B------:R2:W-:Y:S01]  /*ceb0*/  @!P5 ST.E.64 [R2.64], R64 ;  /* 0x000000400200d985 */ /* 0x0005e2000c101b08 */
[----:B-1----:R-:W-:Y:S02]  /*cec0*/  @!P1 LEA R6, P5, R14, R0, 0x2 ;  /* 0x000000000e069211 */ /* 0x002fe400078a10ff */
[-C--:B------:R-:W-:Y:S02]  /*ced0*/  @!P3 LEA.HI.X R11, R18, R4.reuse, R19, 0x2, P4 ;  /* 0x00000004120bb211 */ /* 0x080fe400020f1413 */
[----:B------:R-:W-:-:S02]  /*cee0*/  @!P2 LEA.HI.X R9, R16, R4, R17, 0x2, P6 ;  /* 0x000000041009a211 */ /* 0x000fc400030f1411 */
[----:B------:R-:W-:Y:S01]  /*cef0*/  @!P1 LEA.HI.X R7, R14, R4, R15, 0x2, P5 ;  /* 0x000000040e079211 */ /* 0x000fe200028f140f */
[----:B------:R1:W-:Y:S04]  /*cf00*/  @!P3 ST.E.64 [R10.64], R82 ;  /* 0x000000520a00b985 */ /* 0x0003e8000c101b08 */
[----:B------:R1:W-:Y:S04]  /*cf10*/  @!P2 ST.E.64 [R8.64], R78 ;  /* 0x0000004e0800a985 */ /* 0x0003e8000c101b08 */
[----:B------:R1:W-:Y:S01]  /*cf20*/  @!P1 ST.E.64 [R6.64], R74 ;  /* 0x0000004a06009985 */ /* 0x0003e2000c101b08 */
[----:B--2---:R-:W-:-:S04]  /*cf30*/  @!P0 LEA R2, P4, R12, R0, 0x2 ;  /* 0x000000000c028211 */ /* 0x004fc800078810ff */
[----:B------:R-:W-:-:S05]  /*cf40*/  @!P0 LEA.HI.X R3, R12, R4, R13, 0x2, P4 ;  /* 0x000000040c038211 */ /* 0x000fca00020f140d */
[----:B------:R1:W-:Y:S01]  /*cf50*/  @!P0 ST.E.64 [R2.64], R54 ;  /* 0x0000003602008985 */ /* 0x0003e2000c101b08 */
[----:B------:R-:W-:-:S13]  /*cf60*/  ISETP.GE.AND P0, PT, R5, c[0x0][0x3c8], PT ;  /* 0x0000f20005007a0c */ /* 0x000fda0003f06270 */
[----:B------:R-:W-:Y:S05]  /*cf70*/  @P0 BRA `(.L_x_236) ;  /* 0x00000be000000947 */ /* 0x000fea0003800000 */
[----:B------:R-:W2:Y:S01]  /*cf80*/  LDL R12, [R1+0x70] ;  /* 0x00007000010c7983 */ /* 0x000ea20000100800 */
[----:B-1----:R-:W-:-:S04]  /*cf90*/  LEA R2, P0, R5, R0, 0x2 ;  /* 0x0000000005027211 */ /* 0x002fc800078010ff */
[----:B--2---:R-:W-:-:S05]  /*cfa0*/  LEA.HI.X R3, R5, R4, R12, 0x2, P0 ;  /* 0x0000000405037211 */ /* 0x004fca00000f140c */
[----:B------:R1:W-:Y:S01]  /*cfb0*/  ST.E.64 [R2.64], R26 ;  /* 0x0000001a02007985 */ /* 0x0003e2000c101b08 */
[----:B------:R-:W-:Y:S05]  /*cfc0*/  BRA `(.L_x_236) ;  /* 0x00000b9000007947 */ /* 0x000fea0003800000 */
.L_x_221:
[----:B------:R-:W2:Y:S01]  /*cfd0*/  LDL.LU R6, [R1] ;  /* 0x0000000001067983 */ /* 0x000ea20000300800 */
[----:B------:R-:W-:Y:S02]  /*cfe0*/  ISETP.NE.U32.AND P1, PT, RZ, c[0x0][0x508], PT ;  /* 0x00014200ff007a0c */ /* 0x000fe40003f25070 */
[----:B------:R-:W-:Y:S01]  /*cff0*/  ISETP.NE.U32.AND P3, PT, RZ, c[0x0][0x500], PT ;  /* 0x00014000ff007a0c */ /* 0x000fe20003f65070 */
[----:B------:R-:W3:Y:S01]  /*d000*/  LDL.LU R0, [R1+0x4] ;  /* 0x0000040001007983 */ /* 0x000ee20000300800 */
[----:B------:R-:W-:Y:S01]  /*d010*/  ISETP.NE.AND.EX P1, PT, RZ, c[0x0][0x50c], PT, P1 ;  /* 0x00014300ff007a0c */ /* 0x000fe20003f25310 */
[----:B------:R-:W-:Y:S01]  /*d020*/  IMAD.MOV.U32 R8, RZ, RZ, RZ ;  /* 0x000000ffff087224 */ /* 0x000fe200078e00ff */
[----:B------:R-:W-:Y:S01]  /*d030*/  ISETP.NE.AND.EX P3, PT, RZ, c[0x0][0x504], PT, P3 ;  /* 0x00014100ff007a0c */ /* 0x000fe20003f65330 */
[----:B------:R-:W-:Y:S01]  /*d040*/  IMAD.MOV.U32 R20, RZ, RZ, c[0x0][0x388] ;  /* 0x0000e200ff147624 */ /* 0x000fe200078e00ff */
[----:B------:R-:W-:-:S09]  /*d050*/  IADD3 R2, P2, R252, c[0x0][0x500], RZ ;  /* 0x00014000fc027a10 */ /* 0x000fd20007f5e0ff */
[----:B------:R-:W-:Y:S02]  /*d060*/  @P1 IADD3 R4, P0, R252, c[0x0][0x508], RZ ;  /* 0x00014200fc041a10 */ /* 0x000fe40007f1e0ff */
[C---:B--2---:R-:W-:Y:S02]  /*d070*/  IADD3.X R3, R6.reuse, c[0x0][0x504], RZ, P2, !PT ;  /* 0x0001410006037a10 */ /* 0x044fe400017fe4ff */
[----:B-1----:R-:W-:-:S03]  /*d080*/  @P1 IADD3.X R5, R6, c[0x0][0x50c], RZ, P0, !PT ;  /* 0x0001430006051a10 */ /* 0x002fc600007fe4ff */
[----:B------:R1:W5:Y:S04]  /*d090*/  @P3 LDG.E R8, [R2.64] ;  /* 0x0000000802083981 */ /* 0x000368000c1e1900 */
[----:B------:R1:W5:Y:S01]  /*d0a0*/  @P1 LDG.E R20, [R4.64] ;  /* 0x0000000804141981 */ /* 0x000362000c1e1900 */
[----:B---3--:R-:W-:-:S04]  /*d0b0*/  ISETP.NE.AND P0, PT, R0, RZ, PT ;  /* 0x000000ff0000720c */ /* 0x008fc80003f05270 */
[----:B------:R-:W-:Y:S01]  /*d0c0*/  SEL R19, R0, c[0x0][0x3d4], P0 ;  /* 0x0000f50000137a07 */ /* 0x000fe20000000000 */
[----:B------:R-:W-:Y:S05]  /*d0d0*/  @P1 BRA `(.L_x_242) ;  /* 0x0000004000001947 */ /* 0x000fea0003800000 */
[----:B------:R-:W-:Y:S05]  /*d0e0*/  @!P3 BRA `(.L_x_242) ;  /* 0x000000300000b947 */ /* 0x000fea0003800000 */
[----:B------:R2:W3:Y:S04]  /*d0f0*/  LDG.E R0, [R2.64] ;  /* 0x0000000802007981 */ /* 0x0004e8000c1e1900 */
[----:B-12---:R-:W3:Y:S02]  /*d100*/  LDG.E R2, [R2.64+0x4] ;  /* 0x0000040802027981 */ /* 0x006ee4000c1e1900 */
[----:B---3-5:R-:W-:Y:S02]  /*d110*/  IADD3 R20, -R0, R2, RZ ;  /* 0x0000000200147210 */ /* 0x028fe40007ffe1ff */
.L_x_242:
[----:B------:R-:W2:Y:S01]  /*d120*/  LDL.LU R0, [R1+0xc] ;  /* 0x00000c0001007983 */ /* 0x000ea20000300800 */
[----:B------:R-:W-:Y:S01]  /*d130*/  BSSY B0, `(.L_x_243) ;  /* 0x0000038000007945 */ /* 0x000fe20003800000 */
[----:B------:R-:W-:Y:S02]  /*d140*/  LOP3.LUT R9, R246, 0xffff, RZ, 0xc0, !PT ;  /* 0x0000fffff6097812 */ /* 0x000fe400078ec0ff */
[----:B-1----:R-:W1:Y:S01]  /*d150*/  S2R R2, SR_TID.X ;  /* 0x0000000000027919 */ /* 0x002e620000002100 */
[----:B------:R-:W-:-:S02]  /*d160*/  SEL R15, R251, RZ, !P3 ;  /* 0x000000fffb0f7207 */ /* 0x000fc40005800000 */
[----:B-----5:R-:W-:Y:S02]  /*d170*/  SHF.R.S32.HI R18, RZ, 0x1f, R8 ;  /* 0x0000001fff127819 */ /* 0x020fe40000011408 */
[----:B-1----:R-:W-:Y:S02]  /*d180*/  ISETP.GT.AND P0, PT, R2, 0x7f, PT ;  /* 0x0000007f0200780c */ /* 0x002fe40003f04270 */
[----:B--2---:R-:W-:-:S11]  /*d190*/  SEL R21, R0, RZ, !P3 ;  /* 0x000000ff00157207 */ /* 0x004fd60005800000 */
[----:B------:R-:W-:Y:S05]  /*d1a0*/  @P0 BRA `(.L_x_244) ;  /* 0x0000030000000947 */ /* 0x000fea0003800000 */
[----:B------:R-:W-:Y:S01]  /*d1b0*/  IMAD R0, R20, c[0x0][0x4e8], RZ ;  /* 0x00013a0014007a24 */ /* 0x000fe200078e02ff */
[----:B------:R-:W-:-:S04]  /*d1c0*/  LEA R14, R245, R2, 0x7 ;  /* 0x00000002f50e7211 */ /* 0x000fc800078e38ff */
[----:B------:R-:W-:-:S13]  /*d1d0*/  ISETP.GE.AND P0, PT, R14, R0, PT ;  /* 0x000000000e00720c */ /* 0x000fda0003f06270 */
[----:B------:R-:W-:Y:S05]  /*d1e0*/  @P0 BRA `(.L_x_244) ;  /* 0x000002c000000947 */ /* 0x000fea0003800000 */
[----:B------:R-:W2:Y:S01]  /*d1f0*/  LDL.LU R22, [R1+0x8] ;  /* 0x0000080001167983 */ /* 0x000ea20000300800 */
[----:B------:R-:W-:Y:S01]  /*d200*/  IMAD.MOV.U32 R0, RZ, RZ, 0x368 ;  /* 0x00000368ff007424 */ /* 0x000fe200078e00ff */
[----:B------:R-:W-:-:S04]  /*d210*/  ISETP.GT.AND P2, PT, R19, 0x1, PT ;  /* 0x000000011300780c */ /* 0x000fc80003f44270 */
[----:B------:R-:W-:-:S04]  /*d220*/  SEL R0, R0, 0x328, P2 ;  /* 0x0000032800007807 */ /* 0x000fc80001000000 */
[----:B------:R1:W3:Y:S08]  /*d230*/  LDC.64 R6, c[0x0][R0+0x170] ;  /* 0x00005c0000067b82 */ /* 0x0002f00000000a00 */
[----:B------:R1:W4:Y:S08]  /*d240*/  LDC.64 R4, c[0x0][R0+0x168] ;  /* 0x00005a0000047b82 */ /* 0x0003300000000a00 */
[----:B------:R1:W5:Y:S08]  /*d250*/  LDC.64 R12, c[0x0][R0+0x178] ;  /* 0x00005e00000c7b82 */ /* 0x0003700000000a00 */
[----:B------:R1:W2:Y:S02]  /*d260*/  LDC.64 R10, c[0x0][R0+0x160] ;  /* 0x00005800000a7b82 */ /* 0x0002a40000000a00 */
[----:B-1----:R-:W-:-:S02]  /*d270*/  IMAD.MOV.U32 R0, RZ, RZ, c[0x0][0x4e8] ;  /* 0x00013a00ff007624 */ /* 0x002fc400078e00ff */
[-C--:B---3--:R-:W-:Y:S02]  /*d280*/  IMAD R7, R7, R15.reuse, RZ ;  /* 0x0000000f07077224 */ /* 0x088fe400078e02ff */
[----:B------:R-:W-:Y:S01]  /*d290*/  IMAD.WIDE.U32 R2, R6, R15, RZ ;  /* 0x0000000f06027225 */ /* 0x000fe200078e00ff */
[----:B------:R-:W-:Y:S02]  /*d2a0*/  ISETP.NE.AND P0, PT, R0, 0x1, PT ;  /* 0x000000010000780c */ /* 0x000fe40003f05270 */
[----:B------:R-:W-:Y:S01]  /*d2b0*/  MOV R0, R14 ;  /* 0x0000000e00007202 */ /* 0x000fe20000000f00 */
[----:B------:R-:W-:Y:S02]  /*d2c0*/  IMAD R7, R6, R21, R7 ;  /* 0x0000001506077224 */ /* 0x000fe400078e0207 */
[-C--:B----4-:R-:W-:Y:S02]  /*d2d0*/  IMAD R16, R5, R9.reuse, RZ ;  /* 0x0000000905107224 */ /* 0x090fe400078e02ff */
[----:B------:R-:W-:Y:S01]  /*d2e0*/  IMAD.WIDE.U32 R4, R4, R9, RZ ;  /* 0x0000000904047225 */ /* 0x000fe200078e00ff */
[----:B------:R-:W-:-:S03]  /*d2f0*/  IADD3 R3, R3, R7, RZ ;  /* 0x0000000703037210 */ /* 0x000fc60007ffe0ff */
[----:B------:R-:W-:Y:S02]  /*d300*/  IMAD.IADD R16, R5, 0x1, R16 ;  /* 0x0000000105107824 */ /* 0x000fe400078e0210 */
[----:B------:R-:W-:-:S05]  /*d310*/  @P0 IMAD.HI.U32 R17, R14, c[0x0][0x4ec], RZ ;  /* 0x00013b000e110a27 */ /* 0x000fca00078e00ff */
[----:B------:R-:W-:Y:S02]  /*d320*/  @P0 SHF.R.U32.HI R0, RZ, c[0x0][0x4f0], R17 ;  /* 0x00013c00ff000a19 */ /* 0x000fe40000011611 */
[----:B------:R-:W-:-:S03]  /*d330*/  IADD3 R17, P1, P0, R2, R4, R8 ;  /* 0x0000000402117210 */ /* 0x000fc6000783e008 */
[----:B------:R-:W-:-:S04]  /*d340*/  IMAD.MOV R2, RZ, RZ, -R0 ;  /* 0x000000ffff027224 */ /* 0x000fc800078e0a00 */
[----:B------:R-:W-:Y:S01]  /*d350*/  IMAD R2, R2, c[0x0][0x4e8], R14 ;  /* 0x00013a0002027a24 */ /* 0x000fe200078e020e */
[----:B--2---:R-:W-:-:S05]  /*d360*/  SEL R6, R22, RZ, P2 ;  /* 0x000000ff16067207 */ /* 0x004fca0001000000 */
[-C--:B-----5:R-:W-:Y:S02]  /*d370*/  IMAD R7, R13, R6.reuse, RZ ;  /* 0x000000060d077224 */ /* 0x0a0fe400078e02ff */
[----:B------:R-:W-:Y:S01]  /*d380*/  IMAD.WIDE.U32 R4, R12, R6, RZ ;  /* 0x000000060c047225 */ /* 0x000fe200078e00ff */
[----:B------:R-:W-:Y:S02]  /*d390*/  IADD3.X R12, R3, R16, R18, P1, P0 ;  /* 0x00000010030c7210 */ /* 0x000fe40000fe0412 */
[----:B------:R-:W-:Y:S02]  /*d3a0*/  SHF.R.S32.HI R3, RZ, 0x1f, R0 ;  /* 0x0000001fff037819 */ /* 0x000fe40000011400 */
[----:B------:R-:W-:Y:S01]  /*d3b0*/  IADD3 R5, R5, R7, RZ ;  /* 0x0000000705057210 */ /* 0x000fe20007ffe0ff */
[----:B------:R-:W-:Y:S01]  /*d3c0*/  IMAD.MOV.U32 R7, RZ, RZ, c[0x0][0x4a8] ;  /* 0x00012a00ff077624 */ /* 0x000fe200078e00ff */
[----:B------:R-:W-:Y:S01]  /*d3d0*/  IADD3 R4, P1, P0, R0, R17, R4 ;  /* 0x0000001100047210 */ /* 0x000fe2000783e004 */
[----:B------:R-:W-:Y:S01]  /*d3e0*/  IMAD R0, R11, R2, RZ ;  /* 0x000000020b007224 */ /* 0x000fe200078e02ff */
[----:B------:R-:W-:-:S02]  /*d3f0*/  SHF.R.S32.HI R6, RZ, 0x1f, R2 ;  /* 0x0000001fff067819 */ /* 0x000fc40000011402 */
[----:B------:R-:W-:-:S03]  /*d400*/  IADD3.X R5, R3, R12, R5, P1, P0 ;  /* 0x0000000c03057210 */ /* 0x000fc60000fe0405 */
[C---:B------:R-:W-:Y:S02]  /*d410*/  IMAD R0, R10.reuse, R6, R0 ;  /* 0x000000060a007224 */ /* 0x040fe400078e0200 */
[----:B------:R-:W-:Y:S01]  /*d420*/  IMAD.WIDE.U32 R2, R10, R2, R4 ;  /* 0x000000020a027225 */ /* 0x000fe200078e0004 */
[----:B------:R-:W-:Y:S02]  /*d430*/  MOV R5, c[0x0][0x4ac] ;  /* 0x00012b0000057a02 */ /* 0x000fe40000000f00 */
[----:B------:R-:W-:Y:S01]  /*d440*/  SEL R4, R7, c[0x0][0x450], P2 ;  /* 0x0001140007047a07 */ /* 0x000fe20001000000 */
[----:B------:R-:W-:Y:S01]  /*d450*/  IMAD.IADD R0, R3, 0x1, R0 ;  /* 0x0000000103007824 */ /* 0x000fe200078e0200 */
[----:B------:R-:W-:Y:S02]  /*d460*/  SEL R5, R5, c[0x0][0x454], P2 ;  /* 0x0001150005057a07 */ /* 0x000fe40001000000 */
[----:B------:R-:W-:-:S04]  /*d470*/  LEA R4, P0, R2, R4, 0x2 ;  /* 0x0000000402047211 */ /* 0x000fc800078010ff */
[----:B------:R-:W-:Y:S02]  /*d480*/  LEA.HI.X R5, R2, R5, R0, 0x2, P0 ;  /* 0x0000000502057211 */ /* 0x000fe400000f1400 */
[----:B------:R-:W-:-:S05]  /*d490*/  MOV R0, 0xff800000 ;  /* 0xff80000000007802 */ /* 0x000fca0000000f00 */
[----:B------:R1:W-:Y:S02]  /*d4a0*/  STG.E [R4.64], R0 ;  /* 0x0000000004007986 */ /* 0x0003e4000c101908 */
.L_x_244:
[----:B------:R-:W-:Y:S05]  /*d4b0*/  BSYNC B0 ;  /* 0x0000000000007941 */ /* 0x000fea0003800000 */
.L_x_243:
[----:B------:R-:W-:-:S13]  /*d4c0*/  ISETP.GT.AND P0, PT, R19, 0x1, PT ;  /* 0x000000011300780c */ /* 0x000fda0003f04270 */
[----:B------:R-:W-:Y:S05]  /*d4d0*/  @P0 BRA `(.L_x_236) ;  /* 0x0000068000000947 */ /* 0x000fea0003800000 */
[----:B------:R-:W-:Y:S01]  /*d4e0*/  MOV R2, c[0x0][0x4e8] ;  /* 0x00013a0000027a02 */ /* 0x000fe20000000f00 */
[----:B-1----:R-:W-:Y:S01]  /*d4f0*/  IMAD R0, R18, c[0x0][0x3a0], RZ ;  /* 0x0000e80012007a24 */ /* 0x002fe200078e02ff */
[----:B------:R-:W-:Y:S01]  /*d500*/  LEA R4, R233, R234, 0x5 ;  /* 0x000000eae9047211 */ /* 0x000fe200078e28ff */
[----:B------:R-:W-:Y:S01]  /*d510*/  IMAD R5, R21, c[0x0][0x3f0], RZ ;  /* 0x0000fc0015057a24 */ /* 0x000fe200078e02ff */
[----:B------:R-:W-:Y:S01]  /*d520*/  ISETP.NE.AND P0, PT, R2, 0x1, PT ;  /* 0x000000010200780c */ /* 0x000fe20003f05270 */
[----:B------:R-:W-:Y:S01]  /*d530*/  IMAD.WIDE.U32 R2, R8, c[0x0][0x3a0], RZ ;  /* 0x0000e80008027a25 */ /* 0x000fe200078e00ff */
[----:B------:R-:W-:-:S03]  /*d540*/  LEA R4, R245, R4, 0x7 ;  /* 0x00000004f5047211 */ /* 0x000fc600078e38ff */
[----:B------:R-:W-:Y:S01]  /*d550*/  IMAD R8, R8, c[0x0][0x3a4], R0 ;  /* 0x0000e90008087a24 */ /* 0x000fe200078e0200 */
[----:B------:R-:W-:Y:S01]  /*d560*/  MOV R0, R4 ;  /* 0x0000000400007202 */ /* 0x000fe20000000f00 */
[----:B------:R-:W-:-:S03]  /*d570*/  IMAD R7, R15, c[0x0][0x3f4], R5 ;  /* 0x0000fd000f077a24 */ /* 0x000fc600078e0205 */
[----:B------:R-:W-:-:S03]  /*d580*/  IADD3 R3, R3, R8, RZ ;  /* 0x0000000803037210 */ /* 0x000fc60007ffe0ff */
[----:B------:R-:W-:-:S04]  /*d590*/  @P0 IMAD.HI.U32 R6, R4, c[0x0][0x4ec], RZ ;  /* 0x00013b0004060a27 */ /* 0x000fc800078e00ff */
[----:B------:R-:W-:Y:S01]  /*d5a0*/  IMAD.WIDE.U32 R2, R9, c[0x0][0x3e8], R2 ;  /* 0x0000fa0009027a25 */ /* 0x000fe200078e0002 */
[----:B------:R-:W-:-:S03]  /*d5b0*/  @P0 SHF.R.U32.HI R0, RZ, c[0x0][0x4f0], R6 ;  /* 0x00013c00ff000a19 */ /* 0x000fc60000011606 */
[----:B------:R-:W-:Y:S01]  /*d5c0*/  IMAD R3, R9, c[0x0][0x3ec], R3 ;  /* 0x0000fb0009037a24 */ /* 0x000fe200078e0203 */
[----:B------:R-:W-:Y:S02]  /*d5d0*/  SHF.R.S32.HI R6, RZ, 0x1f, R0 ;  /* 0x0000001fff067819 */ /* 0x000fe40000011400 */
[----:B------:R-:W-:Y:S01]  /*d5e0*/  IADD3 R5, -R0, RZ, RZ ;  /* 0x000000ff00057210 */ /* 0x000fe20007ffe1ff */
[----:B------:R-:W-:-:S04]  /*d5f0*/  IMAD.WIDE.U32 R2, R15, c[0x0][0x3f0], R2 ;  /* 0x0000fc000f027a25 */ /* 0x000fc800078e0002 */
[----:B------:R-:W-:Y:S01]  /*d600*/  IMAD R6, R6, c[0x0][0x3e0], RZ ;  /* 0x0000f80006067a24 */ /* 0x000fe200078e02ff */
[----:B------:R-:W-:Y:S01]  /*d610*/  IADD3 R3, R3, R7, RZ ;  /* 0x0000000703037210 */ /* 0x000fe20007ffe0ff */
[----:B------:R-:W-:Y:S02]  /*d620*/  IMAD R4, R5, c[0x0][0x4e8], R4 ;  /* 0x00013a0005047a24 */ /* 0x000fe400078e0204 */
        /* <DEDUP_REMOVED lines=12> */
.L_x_309:
[----:B------:R-:W-:Y:S05]  /*d6f0*/  BRA.DIV ~URZ, `(.L_x_246) ;  /* 0x000025427f007947 */ /* 0x000fea000b800000 */
[----:B------:R3:W4:Y:S02]  /*d700*/  SHFL.IDX PT, R0, R10, RZ, 0x181f ;  /* 0x00181fff0a007589 */ /* 0x00072400000e0000 */
.L_x_310:
[----:B------:R-:W-:Y:S01]  /*d710*/  IMAD R8, R20, c[0x0][0x4e8], RZ ;  /* 0x00013a0014087a24 */ /* 0x000fe200078e02ff */
        /* <DEDUP_REMOVED lines=10> */
[-C--:B--2---:R-:W-:Y:S02]  /*d7c0*/  @!P1 LEA.HI.X R5, R231, R9.reuse, R12, 0x1, P3 ;  /* 0x00000009e7059211 */ /* 0x084fe400018f0c0c */
[----:B------:R-:W-:-:S03]  /*d7d0*/  @!P0 LEA.HI.X R3, R235, R9, R11, 0x1, P2 ;  /* 0x00000009eb038211 */ /* 0x000fc600010f0c0b */
[----:B------:R2:W-:Y:S04]  /*d7e0*/  @!P1 ST.E.128 [R4.64], RZ ;  /* 0x000000ff04009985 */ /* 0x0005e8000c101d08 */
[----:B------:R2:W-:Y:S02]  /*d7f0*/  @!P0 ST.E.128 [R2.64], RZ ;  /* 0x000000ff02008985 */ /* 0x0005e4000c101d08 */
.L_x_248:
[----:B------:R-:W-:Y:S05]  /*d800*/  BSYNC B0 ;  /* 0x0000000000007941 */ /* 0x000fea0003800000 */
.L_x_247:
[----:B------:R-:W-:Y:S05]  /*d810*/  BRA.DIV ~URZ, `(.L_x_249) ;  /* 0x000024927f007947 */ /* 0x000fea000b800000 */
[----:B--2---:R2:W1:Y:S04]  /*d820*/  SHFL.IDX PT, R9, R7, 0x1, 0x181f ;  /* 0x00381f0007097f89 */ /* 0x00446800000e0000 */
[----:B----4-:R2:W4:Y:S02]  /*d830*/  SHFL.IDX PT, R0, R10, 0x1, 0x181f ;  /* 0x00381f000a007f89 */ /* 0x01052400000e0000 */
.L_x_311:
[----:B------:R-:W-:Y:S01]  /*d840*/  IADD3 R2, R6, 0x20, RZ ;  /* 0x0000002006027810 */ /* 0x000fe20007ffe0ff */
        /* <DEDUP_REMOVED lines=9> */
[-C--:B-1----:R-:W-:Y:S02]  /*d8e0*/  @!P1 LEA.HI.X R5, R231, R9.reuse, R12, 0x1, P3 ;  /* 0x00000009e7059211 */ /* 0x082fe400018f0c0c */
[----:B------:R-:W-:-:S03]  /*d8f0*/  @!P0 LEA.HI.X R3, R235, R9, R11, 0x1, P2 ;  /* 0x00000009eb038211 */ /* 0x000fc600010f0c0b */
[----:B------:R1:W-:Y:S04]  /*d900*/  @!P1 ST.E.128 [R4.64], RZ ;  /* 0x000000ff04009985 */ /* 0x0003e8000c101d08 */
[----:B------:R1:W-:Y:S02]  /*d910*/  @!P0 ST.E.128 [R2.64], RZ ;  /* 0x000000ff02008985 */ /* 0x0003e4000c101d08 */
.L_x_251:
[----:B------:R-:W-:Y:S05]  /*d920*/  BSYNC B0 ;  /* 0x0000000000007941 */ /* 0x000fea0003800000 */
.L_x_250:
[----:B------:R-:W-:Y:S05]  /*d930*/  BRA.DIV ~URZ, `(.L_x_252) ;  /* 0x000024427f007947 */ /* 0x000fea000b800000 */
[----:B-1----:R1:W2:Y:S02]  /*d940*/  SHFL.IDX PT, R9, R7, 0x2, 0x181f ;  /* 0x00581f0007097f89 */ /* 0x0022a400000e0000 */
.L_x_312:
[----:B------:R-:W-:Y:S05]  /*d950*/  BRA.DIV ~URZ, `(.L_x_253) ;  /* 0x000024927f007947 */ /* 0x000fea000b800000 */
[----:B----4-:R4:W1:Y:S02]  /*d960*/  SHFL.IDX PT, R0, R10, 0x2, 0x181f ;  /* 0x00581f000a007f89 */ /* 0x01086400000e0000 */
.L_x_313:
        /* <DEDUP_REMOVED lines=8> */
[-C--:B-1----:R-:W-:Y:S02]  /*d9f0*/  @!P1 LEA R4, P3, R231, R0.reuse, 0x1 ;  /* 0x00000000e7049211 */ /* 0x082fe400078608ff */
[----:B------:R-:W-:Y:S02]  /*da00*/  @!P0 LEA R2, P2, R235, R0, 0x1 ;  /* 0x00000000eb028211 */ /* 0x000fe400078408ff */
[-C--:B--2---:R-:W-:Y:S02]  /*da10*/  @!P1 LEA.HI.X R5, R231, R9.reuse, R12, 0x1, P3 ;  /* 0x00000009e7059211 */ /* 0x084fe400018f0c0c */
[----:B------:R-:W-:-:S03]  /*da20*/  @!P0 LEA.HI.X R3, R235, R9, R11, 0x1, P2 ;  /* 0x00000009eb038211 */ /* 0x000fc600010f0c0b */
[----:B------:R1:W-:Y:S04]  /*da30*/  @!P1 ST.E.128 [R4.64], RZ ;  /* 0x000000ff04009985 */ /* 0x0003e8000c101d08 */
[----:B------:R1:W-:Y:S02]  /*da40*/  @!P0 ST.E.128 [R2.64], RZ ;  /* 0x000000ff02008985 */ /* 0x0003e4000c101d08 */
.L_x_255:
[----:B------:R-:W-:Y:S05]  /*da50*/  BSYNC B0 ;  /* 0x0000000000007941 */ /* 0x000fea0003800000 */
.L_x_254:
[----:B------:R-:W-:Y:S05]  /*da60*/  BRA.DIV ~URZ, `(.L_x_256) ;  /* 0x000023f27f007947 */ /* 0x000fea000b800000 */
[----:B-12---:R-:W1:Y:S04]  /*da70*/  SHFL.IDX PT, R7, R7, 0x3, 0x181f ;  /* 0x00781f0007077f89 */ /* 0x006e6800000e0000 */
[----:B------:R2:W3:Y:S02]  /*da80*/  SHFL.IDX PT, R0, R10, 0x3, 0x181f ;  /* 0x00781f000a007f89 */ /* 0x0004e400000e0000 */
.L_x_314:
[----:B------:R-:W-:-:S04]  /*da90*/  IADD3 R6, R6, 0x60, RZ ;  /* 0x0000006006067810 */ /* 0x000fc80007ffe0ff */
[----:B------:R-:W-:-:S13]  /*daa0*/  ISETP.GE.AND P0, PT, R6, R8, PT ;  /* 0x000000080600720c */ /* 0x000fda0003f06270 */
[----:B------:R-:W-:Y:S05]  /*dab0*/  @P0 BRA `(.L_x_236) ;  /* 0x000000a000000947 */ /* 0x000fea0003800000 */
[----:B------:R-:W-:Y:S02]  /*dac0*/  ISETP.GE.AND P1, PT, R231, c[0x0][0x3c8], PT ;  /* 0x0000f200e7007a0c */ /* 0x000fe40003f26270 */
[----:B------:R-:W-:Y:S02]  /*dad0*/  ISETP.GE.AND P0, PT, R235, c[0x0][0x3c8], PT ;  /* 0x0000f200eb007a0c */ /* 0x000fe40003f06270 */
[----:B--234-:R-:W-:Y:S02]  /*dae0*/  SHF.R.S32.HI R10, RZ, 0x1f, R231 ;  /* 0x0000001fff0a7819 */ /* 0x01cfe400000114e7 */
[----:B------:R-:W-:-:S07]  /*daf0*/  SHF.R.S32.HI R9, RZ, 0x1f, R235 ;  /* 0x0000001fff097819 */ /* 0x000fce00000114eb */
[-C--:B------:R-:W-:Y:S02]  /*db00*/  @!P1 LEA R4, P3, R231, R0.reuse, 0x1 ;  /* 0x00000000e7049211 */ /* 0x080fe400078608ff */
[----:B------:R-:W-:Y:S02]  /*db10*/  @!P0 LEA R2, P2, R235, R0, 0x1 ;  /* 0x00000000eb028211 */ /* 0x000fe400078408ff */
[-C--:B-1----:R-:W-:Y:S02]  /*db20*/  @!P1 LEA.HI.X R5, R231, R7.reuse, R10, 0x1, P3 ;  /* 0x00000007e7059211 */ /* 0x082fe400018f0c0a */
[----:B------:R-:W-:-:S03]  /*db30*/  @!P0 LEA.HI.X R3, R235, R7, R9, 0x1, P2 ;  /* 0x00000007eb038211 */ /* 0x000fc600010f0c09 */
[----:B------:R1:W-:Y:S04]  /*db40*/  @!P1 ST.E.128 [R4.64], RZ ;  /* 0x000000ff04009985 */ /* 0x0003e8000c101d08 */
[----:B------:R1:W-:Y:S02]  /*db50*/  @!P0 ST.E.128 [R2.64], RZ ;  /* 0x000000ff02008985 */ /* 0x0003e4000c101d08 */
.L_x_236:
[----:B------:R-:W-:Y:S05]  /*db60*/  BSYNC B1 ;  /* 0x0000000000017941 */ /* 0x000fea0003800000 */
.L_x_220:
[----:B------:R-:W-:-:S13]  /*db70*/  ISETP.NE.AND P0, PT, RZ, UR6, PT ;  /* 0x00000006ff007c0c */ /* 0x000fda000bf05270 */
[----:B------:R-:W-:Y:S01]  /*db80*/  @P0 WARPSYNC 0xffffffff ;  /* 0xffffffff00000948 */ /* 0x000fe20003800000 */
[----:B------:R-:W-:Y:S06]  /*db90*/  @P0 BAR.SYNC.DEFER_BLOCKING 0x5, 0x100 ;  /* 0x0144000000000b1d */ /* 0x000fec0000010000 */
[----:B------:R-:W2:Y:S04]  /*dba0*/  @P0 LDS.128 R244, [0xf100] ;  /* 0x00f10000fff40984 */ /* 0x000ea80000000c00 */
[----:B------:R-:W-:Y:S06]  /*dbb0*/  @P0 BAR.ARV 0x4, 0x100 ;  /* 0x0104000000000b1d */ /* 0x000fec0000002000 */
[----:B------:R-:W-:Y:S05]  /*dbc0*/  @P0 BRA `(.L_x_257) ;  /* 0x00000ad000000947 */ /* 0x000fea0003800000 */
[----:B-1-34-:R-:W1:Y:S01]  /*dbd0*/  S2R R0, SR_TID.X ;  /* 0x0000000000007919 */ /* 0x01ae620000002100 */
[----:B------:R-:W-:Y:S01]  /*dbe0*/  IMAD.MOV.U32 R7, RZ, RZ, RZ ;  /* 0x000000ffff077224 */ /* 0x000fe200078e00ff */
[----:B-1----:R-:W-:-:S04]  /*dbf0*/  LOP3.LUT R13, R0, 0x1f, RZ, 0xc0, !PT ;  /* 0x0000001f000d7812 */ /* 0x002fc800078ec0ff */
[----:B------:R-:W-:Y:S01]  /*dc00*/  ISETP.NE.AND P5, PT, R13, 0x1f, PT ;  /* 0x0000001f0d00780c */ /* 0x000fe20003fa5270 */
[----:B------:R-:W-:Y:S10]  /*dc10*/  BRA.DIV ~URZ, `(.L_x_258) ;  /* 0x000023127f007947 */ /* 0x000ff4000b800000 */
[----:B--2---:R1:W2:Y:S02]  /*dc20*/  SHFL.IDX PT, R9, R62, RZ, 0x1f ;  /* 0x00001fff3e097589 */ /* 0x0042a400000e0000 */
.L_x_315:
[----:B------:R-:W-:Y:S05]  /*dc30*/  BRA.DIV ~URZ, `(.L_x_259) ;  /* 0x000023627f007947 */ /* 0x000fea000b800000 */
[----:B------:R3:W4:Y:S02]  /*dc40*/  SHFL.IDX PT, R8, R62, 0x1, 0x1f ;  /* 0x00201f003e087f89 */ /* 0x00072400000e0000 */
.L_x_316:
[----:B------:R-:W-:Y:S02]  /*dc50*/  IMAD.IADD R0, R247, 0x1, R13 ;  /* 0x00000001f7007824 */ /* 0x000fe400078e020d */
[----:B------:R-:W-:-:S03]  /*dc60*/  IMAD.MOV.U32 R6, RZ, RZ, RZ ;  /* 0x000000ffff067224 */ /* 0x000fc600078e00ff */
[----:B------:R-:W-:-:S13]  /*dc70*/  ISETP.GE.OR P0, PT, R0, c[0x0][0x53c], !P5 ;  /* 0x00014f0000007a0c */ /* 0x000fda0006f06670 */
[----:B------:R-:W-:Y:S01]  /*dc80*/  @!P0 IMAD.MOV.U32 R2, RZ, RZ, 0x4 ;  /* 0x00000004ff028424 */ /* 0x000fe200078e00ff */
[----:B------:R-:W-:-:S03]  /*dc90*/  @!P0 MOV R3, 0x4 ;  /* 0x0000000400038802 */ /* 0x000fc60000000f00 */
[----:B------:R-:W-:-:S04]  /*dca0*/  @!P0 IMAD.WIDE R4, R0, R2, c[0x0][0x580] ;  /* 0x0001600000048625 */ /* 0x000fc800078e0202 */
[----:B------:R-:W-:Y:S01]  /*dcb0*/  @!P0 IMAD.WIDE R2, R0, R3, c[0x0][0x578] ;  /* 0x00015e0000028625 */ /* 0x000fe200078e0203 */
[----:B------:R-:W5:Y:S04]  /*dcc0*/  @!P0 LDG.E R6, [R4.64] ;  /* 0x0000000804068981 */ /* 0x000f68000c1e1900 */
[----:B------:R-:W5:Y:S01]  /*dcd0*/  @!P0 LDG.E R7, [R2.64] ;  /* 0x0000000802078981 */ /* 0x000f62000c1e1900 */
[C---:B------:R-:W-:Y:S02]  /*dce0*/  ISETP.GE.U32.AND P4, PT, R13.reuse, 0x10, PT ;  /* 0x000000100d00780c */ /* 0x040fe40003f86070 */
[C---:B------:R-:W-:Y:S02]  /*dcf0*/  ISETP.GE.U32.AND P3, PT, R13.reuse, 0x8, PT ;  /* 0x000000080d00780c */ /* 0x040fe40003f66070 */
[----:B------:R-:W-:-:S02]  /*dd00*/  ISETP.GE.U32.AND P2, PT, R13, 0x4, PT ;  /* 0x000000040d00780c */ /* 0x000fc40003f46070 */
[C---:B------:R-:W-:Y:S02]  /*dd10*/  ISETP.GE.U32.AND P1, PT, R13.reuse, 0x2, PT ;  /* 0x000000020d00780c */ /* 0x040fe40003f26070 */
[----:B------:R-:W-:Y:S02]  /*dd20*/  ISETP.NE.AND P0, PT, R13, RZ, PT ;  /* 0x000000ff0d00720c */ /* 0x000fe40003f05270 */
[----:B------:R-:W-:Y:S01]  /*dd30*/  MOV R10, RZ ;  /* 0x000000ff000a7202 */ /* 0x000fe20000000f00 */
[----:B-----5:R-:W-:Y:S01]  /*dd40*/  IMAD R0, R7, R6, RZ ;  /* 0x0000000607007224 */ /* 0x020fe200078e02ff */
[----:B------:R-:W-:Y:S07]  /*dd50*/  BRA.DIV ~URZ, `(.L_x_260) ;  /* 0x000022b27f007947 */ /* 0x000fee000b800000 */
[----:B------:R1:W3:Y:S02]  /*dd60*/  SHFL.UP PT, R4, R0, 0x1, RZ ;  /* 0x0420000000047989 */ /* 0x0002e400000e00ff */
.L_x_317:
[----:B---3--:R-:W-:-:S04]  /*dd70*/  SEL R4, R4, RZ, P0 ;  /* 0x000000ff04047207 */ /* 0x008fc80000000000 */
[----:B-1----:R-:W-:Y:S01]  /*dd80*/  IADD3 R0, R0, R4, RZ ;  /* 0x0000000400007210 */ /* 0x002fe20007ffe0ff */
[----:B------:R-:W-:Y:S05]  /*dd90*/  BRA.DIV ~URZ, `(.L_x_261) ;  /* 0x000022b27f007947 */ /* 0x000fea000b800000 */
[----:B------:R-:W1:Y:S02]  /*dda0*/  SHFL.UP PT, R2, R0, 0x2, RZ ;  /* 0x0440000000027989 */ /* 0x000e6400000e00ff */
[----:B-1----:R-:W-:-:S05]  /*ddb0*/  SEL R2, R2, RZ, P1 ;  /* 0x000000ff02027207 */ /* 0x002fca0000800000 */
[----:B------:R-:W-:-:S05]  /*ddc0*/  IMAD.IADD R4, R0, 0x1, R2 ;  /* 0x0000000100047824 */ /* 0x000fca00078e0202 */
        /* <DEDUP_REMOVED lines=9> */
[----:B------:R1:W3:Y:S02]  /*de60*/  SHFL.IDX PT, R0, R4, 0x1f, 0x1f ;  /* 0x03e01f0004007f89 */ /* 0x0002e400000e0000 */
.L_x_318:
[----:B---3--:R-:W-:Y:S01]  /*de70*/  IMAD R0, R0, c[0x0][0x538], RZ ;  /* 0x00014e0000007a24 */ /* 0x008fe200078e02ff */
[----:B------:R-:W-:Y:S04]  /*de80*/  BSSY B1, `(.L_x_262) ;  /* 0x000007c000017945 */ /* 0x000fe80003800000 */
[----:B----4-:R-:W-:-:S04]  /*de90*/  IADD3 R8, R0, R8, RZ ;  /* 0x0000000800087210 */ /* 0x010fc80007ffe0ff */
[----:B--2---:R-:W-:-:S13]  /*dea0*/  ISETP.GT.AND P6, PT, R8, R9, PT ;  /* 0x000000090800720c */ /* 0x004fda0003fc4270 */
[----:B------:R-:W-:Y:S05]  /*deb0*/  @P6 BRA `(.L_x_263) ;  /* 0x0000024000006947 */ /* 0x000fea0003800000 */
.L_x_267:
[----:B------:R-:W-:-:S04]  /*dec0*/  IADD3 R0, R247, 0x1f, RZ ;  /* 0x0000001ff7007810 */ /* 0x000fc80007ffe0ff */
[----:B------:R-:W-:-:S13]  /*ded0*/  ISETP.GE.AND P6, PT, R0, c[0x0][0x53c], PT ;  /* 0x00014f0000007a0c */ /* 0x000fda0003fc6270 */
[----:B------:R-:W-:Y:S05]  /*dee0*/  @P6 BRA `(.L_x_264) ;  /* 0x0000071000006947 */ /* 0x000fea0003800000 */
[----:B------:R-:W-:Y:S01]  /*def0*/  MOV R247, R0 ;  /* 0x0000000000f77202 */ /* 0x000fe20000000f00 */
[----:B------:R-:W-:-:S03]  /*df00*/  CS2R R6, SRZ ;  /* 0x0000000000067805 */ /* 0x000fc6000001ff00 */
[----:B------:R-:W-:-:S04]  /*df10*/  IADD3 R0, R247, R13, RZ ;  /* 0x0000000df7007210 */ /* 0x000fc80007ffe0ff */
[----:B------:R-:W-:-:S13]  /*df20*/  ISETP.GE.OR P6, PT, R0, c[0x0][0x53c], !P5 ;  /* 0x00014f0000007a0c */ /* 0x000fda0006fc6670 */
[----:B------:R-:W-:Y:S02]  /*df30*/  @!P6 MOV R2, 0x4 ;  /* 0x000000040002e802 */ /* 0x000fe40000000f00 */
[----:B------:R-:W-:-:S03]  /*df40*/  @!P6 MOV R3, 0x4 ;  /* 0x000000040003e802 */ /* 0x000fc60000000f00 */
[----:B-1----:R-:W-:-:S04]  /*df50*/  @!P6 IMAD.WIDE R4, R0, R2, c[0x0][0x580] ;  /* 0x000160000004e625 */ /* 0x002fc800078e0202 */
[----:B------:R-:W-:Y:S01]  /*df60*/  @!P6 IMAD.WIDE R2, R0, R3, c[0x0][0x578] ;  /* 0x00015e000002e625 */ /* 0x000fe200078e0203 */
[----:B------:R-:W2:Y:S04]  /*df70*/  @!P6 LDG.E R6, [R4.64] ;  /* 0x000000080406e981 */ /* 0x000ea8000c1e1900 */
[----:B------:R-:W2:Y:S02]  /*df80*/  @!P6 LDG.E R7, [R2.64] ;  /* 0x000000080207e981 */ /* 0x000ea4000c1e1900 */
[----:B--2---:R-:W-:Y:S01]  /*df90*/  IMAD R0, R7, R6, RZ ;  /* 0x0000000607007224 */ /* 0x004fe200078e02ff */
[----:B------:R-:W-:Y:S05]  /*dfa0*/  BRA.DIV ~URZ, `(.L_x_265) ;  /* 0x000022527f007947 */ /* 0x000fea000b800000 */
[----:B------:R1:W2:Y:S02]  /*dfb0*/  SHFL.UP PT, R2, R0, 0x1, RZ ;  /* 0x0420000000027989 */ /* 0x0002a400000e00ff */
.L_x_319:
[----:B--2---:R-:W-:-:S04]  /*dfc0*/  SEL R2, R2, RZ, P0 ;  /* 0x000000ff02027207 */ /* 0x004fc80000000000 */
        /* <DEDUP_REMOVED lines=14> */
[----:B------:R1:W2:Y:S02]  /*e0b0*/  SHFL.IDX PT, R0, R4, 0x1f, 0x1f ;  /* 0x03e01f0004007f89 */ /* 0x0002a400000e0000 */
.L_x_320:
[----:B--2---:R-:W-:-:S05]  /*e0c0*/  IMAD R0, R0, c[0x0][0x538], RZ ;  /* 0x00014e0000007a24 */ /* 0x004fca00078e02ff */
[----:B------:R-:W-:-:S04]  /*e0d0*/  IADD3 R8, R0, R8, RZ ;  /* 0x0000000800087210 */ /* 0x000fc80007ffe0ff */
[----:B------:R-:W-:-:S13]  /*e0e0*/  ISETP.GT.AND P6, PT, R8, R9, PT ;  /* 0x000000090800720c */ /* 0x000fda0003fc4270 */
[----:B-1----:R-:W-:Y:S05]  /*e0f0*/  @!P6 BRA `(.L_x_267) ;  /* 0xfffffdc00000e947 */ /* 0x002fea000383ffff */
.L_x_263:
[----:B------:R-:W-:-:S05]  /*e100*/  IADD3 R8, -R0, R8, RZ ;  /* 0x0000000800087210 */ /* 0x000fca0007ffe1ff */
[----:B------:R-:W-:-:S05]  /*e110*/  IMAD R0, R4, c[0x0][0x538], R8 ;  /* 0x00014e0004007a24 */ /* 0x000fca00078e0208 */
[----:B------:R-:W-:Y:S01]  /*e120*/  ISETP.GT.AND P0, PT, R0, R9, PT ;  /* 0x000000090000720c */ /* 0x000fe20003f04270 */
[----:B------:R-:W-:-:S12]  /*e130*/  BRA.DIV ~URZ, `(.L_x_268) ;  /* 0x000022c27f007947 */ /* 0x000fd8000b800000 */
[----:B------:R-:W-:-:S04]  /*e140*/  VOTE.ANY R0, PT, !P0 ;  /* 0x0000000000007806 */ /* 0x000fc800040e0100 */
.L_x_321:
[----:B------:R2:W3:Y:S01]  /*e150*/  POPC R11, R0 ;  /* 0x00000000000b7309 */ /* 0x0004e20000000000 */
[----:B------:R-:W-:Y:S05]  /*e160*/  BRA.DIV ~URZ, `(.L_x_269) ;  /* 0x000022d27f007947 */ /* 0x000fea000b800000 */
[----:B---3--:R3:W4:Y:S04]  /*e170*/  SHFL.IDX PT, R6, R6, R11, 0x1f ;  /* 0x00001f0b06067589 */ /* 0x00872800000e0000 */
[----:B------:R3:W1:Y:S02]  /*e180*/  SHFL.IDX PT, R7, R7, R11, 0x1f ;  /* 0x00001f0b07077589 */ /* 0x00066400000e0000 */
.L_x_322:
[----:B------:R-:W-:Y:S01]  /*e190*/  ISETP.NE.AND P0, PT, R0, RZ, PT ;  /* 0x000000ff0000720c */ /* 0x000fe20003f05270 */
[----:B------:R-:W-:-:S12]  /*e1a0*/  BSSY B0, `(.L_x_270) ;  /* 0x0000005000007945 */ /* 0x000fd80003800000 */
[----:B------:R-:W-:Y:S05]  /*e1b0*/  @!P0 BRA `(.L_x_271) ;  /* 0x0000003000008947 */ /* 0x000fea0003800000 */
[----:B--2---:R-:W-:Y:S01]  /*e1c0*/  IADD3 R0, R11, -0x1, RZ ;  /* 0xffffffff0b007810 */ /* 0x004fe20007ffe0ff */
[----:B------:R-:W-:Y:S05]  /*e1d0*/  BRA.DIV ~URZ, `(.L_x_272) ;  /* 0x000023327f007947 */ /* 0x000fea000b800000 */
[----:B------:R2:W3:Y:S02]  /*e1e0*/  SHFL.IDX PT, R10, R4, R0, 0x1f ;  /* 0x00001f00040a7589 */ /* 0x0004e400000e0000 */
.L_x_271:
[----:B------:R-:W-:Y:S05]  /*e1f0*/  BSYNC B0 ;  /* 0x0000000000007941 */ /* 0x000fea0003800000 */
.L_x_270:
[-C--:B-12-4-:R-:W-:Y:S01]  /*e200*/  IABS R4, R6.reuse ;  /* 0x0000000600047213 */ /* 0x096fe20000000000 */
[----:B---3--:R-:W-:Y:S01]  /*e210*/  IMAD R244, R10, c[0x0][0x538], R8 ;  /* 0x00014e000af47a24 */ /* 0x008fe200078e0208 */
[----:B------:R-:W-:Y:S01]  /*e220*/  IABS R0, R7 ;  /* 0x0000000700007213 */ /* 0x000fe20000000000 */
[----:B------:R-:W-:Y:S01]  /*e230*/  IMAD.IADD R247, R11, 0x1, R247 ;  /* 0x000000010bf77824 */ /* 0x000fe200078e02f7 */
[----:B------:R-:W1:Y:S01]  /*e240*/  I2F.RP R2, R4 ;  /* 0x0000000400027306 */ /* 0x000e620000209400 */
[----:B------:R-:W-:Y:S02]  /*e250*/  IMAD.IADD R10, R9, 0x1, -R244 ;  /* 0x00000001090a7824 */ /* 0x000fe400078e0af4 */
[----:B------:R-:W-:Y:S01]  /*e260*/  IMAD.MOV.U32 R5, RZ, RZ, R0 ;  /* 0x000000ffff057224 */ /* 0x000fe200078e0000 */
[----:B------:R-:W-:Y:S02]  /*e270*/  IABS R0, R6 ;  /* 0x0000000600007213 */ /* 0x000fe40000000000 */
[----:B------:R-:W-:-:S02]  /*e280*/  IABS R9, R10 ;  /* 0x0000000a00097213 */ /* 0x000fc40000000000 */
[----:B------:R-:W-:Y:S01]  /*e290*/  I2F.RP R12, R5 ;  /* 0x00000005000c7306 */ /* 0x000fe20000209400 */
[----:B------:R-:W-:-:S07]  /*e2a0*/  IMAD.MOV R0, RZ, RZ, -R0 ;  /* 0x000000ffff007224 */ /* 0x000fce00078e0a00 */
[----:B-1----:R-:W1:Y:S02]  /*e2b0*/  MUFU.RCP R2, R2 ;  /* 0x0000000200027308 */ /* 0x002e640000001000 */
[----:B-1----:R-:W-:-:S06]  /*e2c0*/  IADD3 R2, R2, 0xffffffe, RZ ;  /* 0x0ffffffe02027810 */ /* 0x002fcc0007ffe0ff */
[----:B------:R-:W1:Y:S02]  /*e2d0*/  F2I.FTZ.U32.TRUNC.NTZ R3, R2 ;  /* 0x0000000200037305 */ /* 0x000e64000021f000 */
[----:B-1----:R-:W-:-:S04]  /*e2e0*/  IMAD.MOV R2, RZ, RZ, -R3 ;  /* 0x000000ffff027224 */ /* 0x002fc800078e0a03 */
[----:B------:R-:W-:Y:S01]  /*e2f0*/  IMAD R8, R2, R4, RZ ;  /* 0x0000000402087224 */ /* 0x000fe200078e02ff */
[----:B------:R-:W-:-:S05]  /*e300*/  MOV R2, RZ ;  /* 0x000000ff00027202 */ /* 0x000fca0000000f00 */
[----:B------:R-:W-:-:S04]  /*e310*/  IMAD.HI.U32 R8, R3, R8, R2 ;  /* 0x0000000803087227 */ /* 0x000fc800078e0002 */
[----:B------:R-:W-:Y:S02]  /*e320*/  IMAD.MOV.U32 R2, RZ, RZ, R9 ;  /* 0x000000ffff027224 */ /* 0x000fe400078e0009 */
[----:B------:R-:W-:Y:S02]  /*e330*/  IMAD.MOV.U32 R3, RZ, RZ, R0 ;  /* 0x000000ffff037224 */ /* 0x000fe400078e0000 */
[----:B------:R-:W-:-:S04]  /*e340*/  IMAD.HI.U32 R0, R8, R2, RZ ;  /* 0x0000000208007227 */ /* 0x000fc800078e00ff */
[----:B------:R-:W-:Y:S02]  /*e350*/  IMAD R2, R0, R3, R2 ;  /* 0x0000000300027224 */ /* 0x000fe400078e0202 */
[----:B------:R-:W1:Y:S03]  /*e360*/  MUFU.RCP R3, R12 ;  /* 0x0000000c00037308 */ /* 0x000e660000001000 */
[----:B------:R-:W-:Y:S02]  /*e370*/  ISETP.GT.U32.AND P1, PT, R4, R2, PT ;  /* 0x000000020400720c */ /* 0x000fe40003f24070 */
[----:B-1----:R-:W-:-:S11]  /*e380*/  IADD3 R3, R3, 0xffffffe, RZ ;  /* 0x0ffffffe03037810 */ /* 0x002fd60007ffe0ff */
[-C--:B------:R-:W-:Y:S02]  /*e390*/  @!P1 IADD3 R2, R2, -R4.reuse, RZ ;  /* 0x8000000402029210 */ /* 0x080fe40007ffe0ff */
[----:B------:R-:W-:Y:S01]  /*e3a0*/  @!P1 IADD3 R0, R0, 0x1, RZ ;  /* 0x0000000100009810 */ /* 0x000fe20007ffe0ff */
[----:B------:R-:W1:Y:S01]  /*e3b0*/  F2I.FTZ.U32.TRUNC.NTZ R3, R3 ;  /* 0x0000000300037305 */ /* 0x000e62000021f000 */
[----:B------:R-:W-:Y:S02]  /*e3c0*/  ISETP.GE.U32.AND P2, PT, R2, R4, PT ;  /* 0x000000040200720c */ /* 0x000fe40003f46070 */
[----:B------:R-:W-:Y:S02]  /*e3d0*/  LOP3.LUT R2, R10, R6, RZ, 0x3c, !PT ;  /* 0x000000060a027212 */ /* 0x000fe400078e3cff */
[----:B------:R-:W-:Y:S02]  /*e3e0*/  ISETP.NE.AND P1, PT, R6, RZ, PT ;  /* 0x000000ff0600720c */ /* 0x000fe40003f25270 */
[----:B------:R-:W-:-:S07]  /*e3f0*/  ISETP.GE.AND P0, PT, R2, RZ, PT ;  /* 0x000000ff0200720c */ /* 0x000fce0003f06270 */
[----:B------:R-:W-:Y:S01]  /*e400*/  @P2 IADD3 R0, R0, 0x1, RZ ;  /* 0x0000000100002810 */ /* 0x000fe20007ffe0ff */
[----:B-1----:R-:W-:-:S04]  /*e410*/  IMAD.MOV R2, RZ, RZ, -R3 ;  /* 0x000000ffff027224 */ /* 0x002fc800078e0a03 */
[----:B------:R-:W-:Y:S01]  /*e420*/  IMAD.MOV.U32 R4, RZ, RZ, R2 ;  /* 0x000000ffff047224 */ /* 0x000fe200078e0002 */
[----:B------:R-:W-:Y:S01]  /*e430*/  IABS R2, R7 ;  /* 0x0000000700027213 */ /* 0x000fe20000000000 */
[----:B------:R-:W-:Y:S01]  /*e440*/  @!P0 IMAD.MOV R0, RZ, RZ, -R0 ;  /* 0x000000ffff008224 */ /* 0x000fe200078e0a00 */
[----:B------:R-:W-:Y:S01]  /*e450*/  @!P1 LOP3.LUT R0, RZ, R6, RZ, 0x33, !PT ;  /* 0x00000006ff009212 */ /* 0x000fe200078e33ff */
[----:B------:R-:W-:Y:S01]  /*e460*/  IMAD R4, R4, R5, RZ ;  /* 0x0000000504047224 */ /* 0x000fe200078e02ff */
[----:B------:R-:W-:Y:S01]  /*e470*/  IADD3 R8, RZ, -R2, RZ ;  /* 0x80000002ff087210 */ /* 0x000fe20007ffe0ff */
[----:B------:R-:W-:Y:S01]  /*e480*/  IMAD.MOV.U32 R2, RZ, RZ, RZ ;  /* 0x000000ffff027224 */ /* 0x000fe200078e00ff */
[----:B------:R-:W-:Y:S01]  /*e490*/  IABS R9, R0 ;  /* 0x0000000000097213 */ /* 0x000fe20000000000 */
[----:B------:R-:W-:Y:S02]  /*e4a0*/  IMAD R6, R0, R6, RZ ;  /* 0x0000000600067224 */ /* 0x000fe400078e02ff */
[----:B------:R-:W-:Y:S01]  /*e4b0*/  IMAD.HI.U32 R2, R3, R4, R2 ;  /* 0x0000000403027227 */ /* 0x000fe200078e0002 */
[----:B------:R-:W-:-:S02]  /*e4c0*/  MOV R4, R8 ;  /* 0x0000000800047202 */ /* 0x000fc40000000f00 */
[----:B------:R-:W-:Y:S01]  /*e4d0*/  IADD3 R245, R10, -R6, RZ ;  /* 0x800000060af57210 */ /* 0x000fe20007ffe0ff */
[----:B------:R-:W-:-:S04]  /*e4e0*/  IMAD.MOV.U32 R3, RZ, RZ, R9 ;  /* 0x000000ffff037224 */ /* 0x000fc800078e0009 */
        /* <DEDUP_REMOVED lines=11> */
[----:B------:R-:W-:-:S04]  /*e5a0*/  @!P1 LOP3.LUT R2, RZ, R7, RZ, 0x33, !PT ;  /* 0x00000007ff029212 */ /* 0x000fc800078e33ff */
[----:B------:R-:W-:Y:S01]  /*e5b0*/  IADD3 R3, -R2, RZ, RZ ;  /* 0x000000ff02037210 */ /* 0x000fe20007ffe1ff */
[----:B------:R-:W-:-:S04]  /*e5c0*/  IMAD R2, R7, 0x1000000, R2 ;  /* 0x0100000007027824 */ /* 0x000fc800078e0202 */
[----:B------:R-:W-:-:S04]  /*e5d0*/  IMAD R0, R7, R3, R0 ;  /* 0x0000000307007224 */ /* 0x000fc800078e0200 */
[----:B------:R-:W-:Y:S01]  /*e5e0*/  IMAD R246, R0, 0x10000, R2 ;  /* 0x0001000000f67824 */ /* 0x000fe200078e0202 */
[----:B------:R-:W-:Y:S05]  /*e5f0*/  BRA `(.L_x_273) ;  /* 0x0000004000007947 */ /* 0x000fea0003800000 */
.L_x_264:
[----:B------:R-:W-:Y:S01]  /*e600*/  IMAD.MOV.U32 R244, RZ, RZ, R9 ;  /* 0x000000fffff47224 */ /* 0x000fe200078e0009 */
[----:B------:R-:W-:Y:S01]  /*e610*/  MOV R246, RZ ;  /* 0x000000ff00f67202 */ /* 0x000fe20000000f00 */
[----:B------:R-:W-:Y:S01]  /*e620*/  IMAD.MOV.U32 R245, RZ, RZ, RZ ;  /* 0x000000fffff57224 */ /* 0x000fe200078e00ff */
[----:B------:R-:W-:Y:S02]  /*e630*/  MOV R247, c[0x0][0x53c] ;  /* 0x00014f0000f77a02 */ /* 0x000fe40000000f00 */
.L_x_273:
[----:B------:R-:W-:Y:S05]  /*e640*/  BSYNC B1 ;  /* 0x0000000000017941 */ /* 0x000fea0003800000 */
.L_x_262:
[----:B------:R-:W-:Y:S01]  /*e650*/  WARPSYNC 0xffffffff ;  /* 0xffffffff00007948 */ /* 0x000fe20003800000 */
[----:B------:R-:W-:Y:S01]  /*e660*/  BAR.SYNC.DEFER_BLOCKING 0x4, 0x100 ;  /* 0x0104000000007b1d */ /* 0x000fe20000010000 */
[----:B------:R-:W-:-:S13]  /*e670*/  ISETP.NE.AND P0, PT, R13, RZ, PT ;  /* 0x000000ff0d00720c */ /* 0x000fda0003f05270 */
[----:B------:R2:W-:Y:S04]  /*e680*/  @!P0 STS.128 [0xf100], R244 ;  /* 0x00f100f4ff008388 */ /* 0x0005e80000000c00 */
[----:B------:R-:W-:Y:S06]  /*e690*/  BAR.ARV 0x5, 0x100 ;  /* 0x0144000000007b1d */ /* 0x000fec0000002000 */
.L_x_257:
[----:B--2---:R-:W-:-:S13]  /*e6a0*/  ISETP.GE.AND P0, PT, R247, c[0x0][0x53c], PT ;  /* 0x00014f00f7007a0c */ /* 0x004fda0003f06270 */
[----:B-1-34-:R-:W-:Y:S01]  /*e6b0*/  @P0 CALL.REL.NOINC `(.L_x_274) ;  /* 0x0000001000000944 */ /* 0x01afe20003c00000 */
[----:B------:R-:W-:Y:S05]  /*e6c0*/  BRA `(.L_x_275) ;  /* 0xffff300000007947 */ /* 0x000fea000383ffff */
.L_x_274:
[----:B------:R-:W-:Y:S05]  /*e6d0*/  EXIT ;  /* 0x000000000000794d */ /* 0x000fea0003800000 */
.L_x_167:
[----:B------:R-:W-:Y:S01]  /*e6e0*/  IMAD.MOV.U32 R0, RZ, RZ, R5 ;  /* 0x000000ffff007224 */ /* 0x000fe200078e0005 */
[----:B------:R-:W-:Y:S02]  /*e6f0*/  MOV R2, 0x1 ;  /* 0x0000000100027802 */ /* 0x000fe40000000f00 */
[----:B------:R-:W-:Y:S02]  /*e700*/  MOV R3, 0xe720 ;  /* 0x0000e72000037802 */ /* 0x000fe40000000f00 */
[----:B-1----:R-:W-:Y:S05]  /*e710*/  CALL.REL.NOINC `($__internal_4_$__cuda_sm70_shflsync_up_p) ;  /* 0x00001f1000007944 */ /* 0x002fea0003c00000 */
[----:B------:R-:W-:Y:S01]  /*e720*/  MOV R0, R4 ;  /* 0x0000000400007202 */ /* 0x000fe20000000f00 */
[----:B------:R-:W-:Y:S05]  /*e730*/  BRA `(.L_x_276) ;  /* 0xffff1d1000007947 */ /* 0x000fea000383ffff */
.L_x_168:
[----:B------:R-:W-:Y:S01]  /*e740*/  IMAD.MOV.U32 R0, RZ, RZ, R5 ;  /* 0x000000ffff007224 */ /* 0x000fe200078e0005 */
[----:B------:R-:W-:Y:S02]  /*e750*/  MOV R2, 0x2 ;  /* 0x0000000200027802 */ /* 0x000fe40000000f00 */
[----:B------:R-:W-:Y:S02]  /*e760*/  MOV R3, 0xe780 ;  /* 0x0000e78000037802 */ /* 0x000fe40000000f00 */
[----:B-1----:R-:W-:Y:S05]  /*e770*/  CALL.REL.NOINC `($__internal_4_$__cuda_sm70_shflsync_up_p) ;  /* 0x00001eb000007944 */ /* 0x002fea0003c00000 */
[----:B------:R-:W-:Y:S01]  /*e780*/  SEL R0, R4, RZ, P4 ;  /* 0x000000ff04007207 */ /* 0x000fe20002000000 */
[----:B------:R-:W-:Y:S01]  /*e790*/  IMAD.MOV.U32 R2, RZ, RZ, 0x4 ;  /* 0x00000004ff027424 */ /* 0x000fe200078e00ff */
[----:B------:R-:W-:-:S03]  /*e7a0*/  MOV R3, 0xe7d0 ;  /* 0x0000e7d000037802 */ /* 0x000fc60000000f00 */
[----:B------:R-:W-:Y:S02]  /*e7b0*/  IMAD.IADD R0, R5, 0x1, R0 ;  /* 0x0000000105007824 */ /* 0x000fe400078e0200 */
[----:B------:R-:W-:Y:S05]  /*e7c0*/  CALL.REL.NOINC `($__internal_4_$__cuda_sm70_shflsync_up_p) ;  /* 0x00001e6000007944 */ /* 0x000fea0003c00000 */
        /* <DEDUP_REMOVED lines=12> */
[----:B------:R-:W-:Y:S02]  /*e890*/  MOV R3, 0x1f ;  /* 0x0000001f00037802 */ /* 0x000fe40000000f00 */
[----:B------:R-:W-:Y:S01]  /*e8a0*/  MOV R2, 0xe8e0 ;  /* 0x0000e8e000027802 */ /* 0x000fe20000000f00 */
[----:B------:R-:W-:-:S04]  /*e8b0*/  IMAD.IADD R4, R0, 0x1, R4 ;  /* 0x0000000100047824 */ /* 0x000fc800078e0204 */
[----:B------:R-:W-:Y:S02]  /*e8c0*/  IMAD.MOV.U32 R37, RZ, RZ, R4 ;  /* 0x000000ffff257224 */ /* 0x000fe400078e0004 */
[----:B------:R-:W-:Y:S05]  /*e8d0*/  CALL.REL.NOINC `($__internal_3_$__cuda_sm70_shflsync_idx_p) ;  /* 0x00001d0000007944 */ /* 0x000fea0003c00000 */
[----:B------:R-:W-:Y:S01]  /*e8e0*/  MOV R0, R36 ;  /* 0x0000002400007202 */ /* 0x000fe20000000f00 */
[----:B------:R-:W-:Y:S05]  /*e8f0*/  BRA `(.L_x_277) ;  /* 0xffff1c5000007947 */ /* 0x000fea000383ffff */
.L_x_170:
[----:B------:R-:W-:Y:S02]  /*e900*/  SEL R0, RZ, 0x1, P0 ;  /* 0x00000001ff007807 */ /* 0x000fe40000000000 */
[----:B------:R-:W-:Y:S02]  /*e910*/  MOV R2, 0xe930 ;  /* 0x0000e93000027802 */ /* 0x000fe40000000f00 */
[----:B-1----:R-:W-:Y:S05]  /*e920*/  CALL.REL.NOINC `($__internal_5_$__cuda_sm70_votesync_ballot) ;  /* 0x00001d7000007944 */ /* 0x002fea0003c00000 */
[----:B------:R-:W-:Y:S05]  /*e930*/  BRA `(.L_x_278) ;  /* 0xffff1ca000007947 */ /* 0x000fea000383ffff */
.L_x_171:
[----:B------:R-:W-:Y:S01]  /*e940*/  IMAD.MOV.U32 R37, RZ, RZ, R8 ;  /* 0x000000ffff257224 */ /* 0x000fe200078e0008 */
[----:B--2---:R-:W-:Y:S01]  /*e950*/  MOV R36, R247 ;  /* 0x000000f700247202 */ /* 0x004fe20000000f00 */
[----:B------:R-:W-:Y:S01]  /*e960*/  IMAD.MOV.U32 R3, RZ, RZ, 0x1f ;  /* 0x0000001fff037424 */ /* 0x000fe200078e00ff */
[----:B------:R-:W-:Y:S02]  /*e970*/  MOV R2, 0xe990 ;  /* 0x0000e99000027802 */ /* 0x000fe40000000f00 */
[----:B-1----:R-:W-:Y:S05]  /*e980*/  CALL.REL.NOINC `($__internal_3_$__cuda_sm70_shflsync_idx_p) ;  /* 0x00001c5000007944 */ /* 0x002fea0003c00000 */
[----:B------:R-:W-:Y:S01]  /*e990*/  IMAD.MOV.U32 R11, RZ, RZ, R36 ;  /* 0x000000ffff0b7224 */ /* 0x000fe200078e0024 */
[----:B------:R-:W-:Y:S01]  /*e9a0*/  MOV R37, R7 ;  /* 0x0000000700257202 */ /* 0x000fe20000000f00 */
[----:B------:R-:W-:Y:S01]  /*e9b0*/  IMAD.MOV.U32 R6, RZ, RZ, RZ ;  /* 0x000000ffff067224 */ /* 0x000fe200078e00ff */
[----:B------:R-:W-:Y:S01]  /*e9c0*/  MOV R36, R247 ;  /* 0x000000f700247202 */ /* 0x000fe20000000f00 */
[----:B------:R-:W-:Y:S01]  /*e9d0*/  IMAD.MOV.U32 R3, RZ, RZ, 0x1f ;  /* 0x0000001fff037424 */ /* 0x000fe200078e00ff */
[----:B------:R-:W-:-:S02]  /*e9e0*/  MOV R2, 0xea00 ;  /* 0x0000ea0000027802 */ /* 0x000fc40000000f00 */
[----:B------:R-:W-:Y:S05]  /*e9f0*/  CALL.REL.NOINC `($__internal_3_$__cuda_sm70_shflsync_idx_p) ;  /* 0x00001be000007944 */ /* 0x000fea0003c00000 */
[----:B------:R-:W-:Y:S01]  /*ea00*/  MOV R10, R36 ;  /* 0x00000024000a7202 */ /* 0x000fe20000000f00 */
[----:B------:R-:W-:Y:S05]  /*ea10*/  BRA `(.L_x_279) ;  /* 0xffff1c1000007947 */ /* 0x000fea000383ffff */
.L_x_174:
[----:B------:R-:W-:Y:S01]  /*ea20*/  IMAD.MOV.U32 R37, RZ, RZ, R4 ;  /* 0x000000ffff257224 */ /* 0x000fe200078e0004 */
[----:B------:R-:W-:-:S02]  /*ea30*/  MOV R3, 0x1f ;  /* 0x0000001f00037802 */ /* 0x000fc40000000f00 */
[----:B------:R-:W-:Y:S02]  /*ea40*/  MOV R2, 0xea60 ;  /* 0x0000ea6000027802 */ /* 0x000fe40000000f00 */
[----:B-1234-:R-:W-:Y:S05]  /*ea50*/  CALL.REL.NOINC `($__internal_3_$__cuda_sm70_shflsync_idx_p) ;  /* 0x00001b8000007944 */ /* 0x01efea0003c00000 */
[----:B------:R-:W-:Y:S01]  /*ea60*/  MOV R6, R36 ;  /* 0x0000002400067202 */ /* 0x000fe20000000f00 */
[----:B------:R-:W-:Y:S05]  /*ea70*/  BRA `(.L_x_173) ;  /* 0xffff1c1000007947 */ /* 0x000fea000383ffff */
.L_x_184:
[----:B------:R-:W-:Y:S01]  /*ea80*/  IMAD.MOV.U32 R37, RZ, RZ, R15 ;  /* 0x000000ffff257224 */ /* 0x000fe200078e000f */
[----:B------:R-:W-:Y:S01]  /*ea90*/  MOV R36, 0x3 ;  /* 0x0000000300247802 */ /* 0x000fe20000000f00 */
[----:B------:R-:W-:Y:S01]  /*eaa0*/  IMAD.MOV.U32 R3, RZ, RZ, 0x181f ;  /* 0x0000181fff037424 */ /* 0x000fe200078e00ff */
[----:B------:R-:W-:Y:S02]  /*eab0*/  MOV R2, 0xead0 ;  /* 0x0000ead000027802 */ /* 0x000fe40000000f00 */
[----:B------:R-:W-:Y:S05]  /*eac0*/  CALL.REL.NOINC `($__internal_3_$__cuda_sm70_shflsync_idx_p) ;  /* 0x00001b1000007944 */ /* 0x000fea0003c00000 */
[----:B------:R-:W-:Y:S01]  /*ead0*/  IMAD.MOV.U32 R0, RZ, RZ, R36 ;  /* 0x000000ffff007224 */ /* 0x000fe200078e0024 */
[----:B------:R-:W-:Y:S01]  /*eae0*/  MOV R36, 0x3 ;  /* 0x0000000300247802 */ /* 0x000fe20000000f00 */
[----:B------:R-:W-:Y:S01]  /*eaf0*/  IMAD.MOV.U32 R37, RZ, RZ, R14 ;  /* 0x000000ffff257224 */ /* 0x000fe200078e000e */
[----:B------:R-:W-:Y:S02]  /*eb00*/  MOV R3, 0x181f ;  /* 0x0000181f00037802 */ /* 0x000fe40000000f00 */
[----:B------:R-:W-:Y:S02]  /*eb10*/  MOV R2, 0xeb30 ;  /* 0x0000eb3000027802 */ /* 0x000fe40000000f00 */
[----:B------:R-:W-:Y:S05]  /*eb20*/  CALL.REL.NOINC `($__internal_3_$__cuda_sm70_shflsync_idx_p) ;  /* 0x00001ab000007944 */ /* 0x000fea0003c00000 */
[----:B------:R-:W-:Y:S01]  /*eb30*/  MOV R2, R36 ;  /* 0x0000002400027202 */ /* 0x000fe20000000f00 */
[----:B------:R-:W-:Y:S05]  /*eb40*/  BRA `(.L_x_280) ;  /* 0xffff447000007947 */ /* 0x000fea000383ffff */
.L_x_187:
[----:B------:R-:W-:Y:S01]  /*eb50*/  IMAD.MOV.U32 R37, RZ, RZ, R0 ;  /* 0x000000ffff257224 */ /* 0x000fe200078e0000 */
[----:B------:R-:W-:Y:S01]  /*eb60*/  MOV R36, RZ ;  /* 0x000000ff00247202 */ /* 0x000fe20000000f00 */
[----:B------:R-:W-:Y:S01]  /*eb70*/  IMAD.MOV.U32 R3, RZ, RZ, 0x181f ;  /* 0x0000181fff037424 */ /* 0x000fe200078e00ff */
[----:B------:R-:W-:-:S02]  /*eb80*/  MOV R2, 0xeba0 ;  /* 0x0000eba000027802 */ /* 0x000fc40000000f00 */
[----:B------:R-:W-:Y:S05]  /*eb90*/  CALL.REL.NOINC `($__internal_3_$__cuda_sm70_shflsync_idx_p) ;  /* 0x00001a4000007944 */ /* 0x000fea0003c00000 */
[----:B------:R-:W-:Y:S01]  /*eba0*/  MOV R5, R36 ;  /* 0x0000002400057202 */ /* 0x000fe20000000f00 */
[----:B------:R-:W-:Y:S05]  /*ebb0*/  BRA `(.L_x_281) ;  /* 0xffff589000007947 */ /* 0x000fea000383ffff */
.L_x_188:
[----:B------:R-:W-:Y:S01]  /*ebc0*/  IMAD.MOV.U32 R37, RZ, RZ, R4 ;  /* 0x000000ffff257224 */ /* 0x000fe200078e0004 */
[----:B------:R-:W-:Y:S01]  /*ebd0*/  MOV R36, RZ ;  /* 0x000000ff00247202 */ /* 0x000fe20000000f00 */
[----:B------:R-:W-:Y:S01]  /*ebe0*/  IMAD.MOV.U32 R3, RZ, RZ, 0x181f ;  /* 0x0000181fff037424 */ /* 0x000fe200078e00ff */
[----:B------:R-:W-:-:S02]  /*ebf0*/  MOV R2, 0xec10 ;  /* 0x0000ec1000027802 */ /* 0x000fc40000000f00 */
[----:B-12---:R-:W-:Y:S05]  /*ec00*/  CALL.REL.NOINC `($__internal_3_$__cuda_sm70_shflsync_idx_p) ;  /* 0x000019d000007944 */ /* 0x006fea0003c00000 */
[----:B------:R-:W-:Y:S01]  /*ec10*/  MOV R2, R36 ;  /* 0x0000002400027202 */ /* 0x000fe20000000f00 */
[----:B------:R-:W-:Y:S05]  /*ec20*/  BRA `(.L_x_282) ;  /* 0xffff584000007947 */ /* 0x000fea000383ffff */
.L_x_191:
[----:B------:R-:W-:Y:S01]  /*ec30*/  IMAD.MOV.U32 R37, RZ, RZ, R0 ;  /* 0x000000ffff257224 */ /* 0x000fe200078e0000 */
[----:B------:R-:W-:Y:S01]  /*ec40*/  MOV R36, 0x1 ;  /* 0x0000000100247802 */ /* 0x000fe20000000f00 */
[----:B--2---:R-:W-:Y:S01]  /*ec50*/  IMAD.MOV.U32 R3, RZ, RZ, 0x181f ;  /* 0x0000181fff037424 */ /* 0x004fe200078e00ff */
[----:B----4-:R-:W-:-:S03]  /*ec60*/  MOV R2, 0xec80 ;  /* 0x0000ec8000027802 */ /* 0x010fc60000000f00 */
[----:B-1-3--:R-:W-:Y:S05]  /*ec70*/  CALL.REL.NOINC `($__internal_3_$__cuda_sm70_shflsync_idx_p) ;  /* 0x0000196000007944 */ /* 0x00afea0003c00000 */
[----:B------:R-:W-:Y:S01]  /*ec80*/  IMAD.MOV.U32 R5, RZ, RZ, R36 ;  /* 0x000000ffff057224 */ /* 0x000fe200078e0024 */
[----:B------:R-:W-:Y:S01]  /*ec90*/  MOV R36, 0x1 ;  /* 0x0000000100247802 */ /* 0x000fe20000000f00 */
[----:B------:R-:W-:Y:S01]  /*eca0*/  IMAD.MOV.U32 R37, RZ, RZ, R4 ;  /* 0x000000ffff257224 */ /* 0x000fe200078e0004 */
[----:B------:R-:W-:-:S02]  /*ecb0*/  MOV R3, 0x181f ;  /* 0x0000181f00037802 */ /* 0x000fc40000000f00 */
[----:B------:R-:W-:Y:S02]  /*ecc0*/  MOV R2, 0xece0 ;  /* 0x0000ece000027802 */ /* 0x000fe40000000f00 */
[----:B------:R-:W-:Y:S05]  /*ecd0*/  CALL.REL.NOINC `($__internal_3_$__cuda_sm70_shflsync_idx_p) ;  /* 0x0000190000007944 */ /* 0x000fea0003c00000 */
[----:B------:R-:W-:Y:S01]  /*ece0*/  MOV R2, R36 ;  /* 0x0000002400027202 */ /* 0x000fe20000000f00 */
[----:B------:R-:W-:Y:S05]  /*ecf0*/  BRA `(.L_x_283) ;  /* 0xffff589000007947 */ /* 0x000fea000383ffff */
.L_x_194:
[----:B------:R-:W-:Y:S01]  /*ed00*/  IMAD.MOV.U32 R37, RZ, RZ, R0 ;  /* 0x000000ffff257224 */ /* 0x000fe200078e0000 */
[----:B------:R-:W-:Y:S01]  /*ed10*/  MOV R36, 0x2 ;  /* 0x0000000200247802 */ /* 0x000fe20000000f00 */
[----:B-1----:R-:W-:Y:S01]  /*ed20*/  IMAD.MOV.U32 R3, RZ, RZ, 0x181f ;  /* 0x0000181fff037424 */ /* 0x002fe200078e00ff */
[----:B----4-:R-:W-:Y:S02]  /*ed30*/  MOV R2, 0xed50 ;  /* 0x0000ed5000027802 */ /* 0x010fe40000000f00 */
[----:B--23--:R-:W-:Y:S05]  /*ed40*/  CALL.REL.NOINC `($__internal_3_$__cuda_sm70_shflsync_idx_p) ;  /* 0x0000189000007944 */ /* 0x00cfea0003c00000 */
[----:B------:R-:W-:Y:S01]  /*ed50*/  MOV R5, R36 ;  /* 0x0000002400057202 */ /* 0x000fe20000000f00 */
[----:B------:R-:W-:Y:S05]  /*ed60*/  BRA `(.L_x_284) ;  /* 0xffff594000007947 */ /* 0x000fea000383ffff */
.L_x_195:
[----:B------:R-:W-:Y:S01]  /*ed70*/  IMAD.MOV.U32 R37, RZ, RZ, R4 ;  /* 0x000000ffff257224 */ /* 0x000fe200078e0004 */
[----:B------:R-:W-:Y:S01]  /*ed80*/  MOV R36, 0x2 ;  /* 0x0000000200247802 */ /* 0x000fe20000000f00 */
[----:B------:R-:W-:Y:S01]  /*ed90*/  IMAD.MOV.U32 R3, RZ, RZ, 0x181f ;  /* 0x0000181fff037424 */ /* 0x000fe200078e00ff */
[----:B----4-:R-:W-:Y:S02]  /*eda0*/  MOV R2, 0xedc0 ;  /* 0x0000edc000027802 */ /* 0x010fe40000000f00 */
[----:B-123--:R-:W-:Y:S05]  /*edb0*/  CALL.REL.NOINC `($__internal_3_$__cuda_sm70_shflsync_idx_p) ;  /* 0x0000182000007944 */ /* 0x00efea0003c00000 */
[----:B------:R-:W-:Y:S01]  /*edc0*/  MOV R2, R36 ;  /* 0x0000002400027202 */ /* 0x000fe20000000f00 */
[----:B------:R-:W-:Y:S05]  /*edd0*/  BRA `(.L_x_285) ;  /* 0xffff58f000007947 */ /* 0x000fea000383ffff */
.L_x_198:
[----:B------:R-:W-:Y:S01]  /*ede0*/  IMAD.MOV.U32 R37, RZ, RZ, R0 ;  /* 0x000000ffff257224 */ /* 0x000fe200078e0000 */
[----:B------:R-:W-:Y:S01]  /*edf0*/  MOV R36, 0x3 ;  /* 0x0000000300247802 */ /* 0x000fe20000000f00 */
[----:B-1----:R-:W-:Y:S01]  /*ee00*/  IMAD.MOV.U32 R3, RZ, RZ, 0x181f ;  /* 0x0000181fff037424 */ /* 0x002fe200078e00ff */
[----:B------:R-:W-:-:S03]  /*ee10*/  MOV R2, 0xee30 ;  /* 0x0000ee3000027802 */ /* 0x000fc60000000f00 */
[----:B--234-:R-:W-:Y:S05]  /*ee20*/  CALL.REL.NOINC `($__internal_3_$__cuda_sm70_shflsync_idx_p) ;  /* 0x000017b000007944 */ /* 0x01cfea0003c00000 */
        /* <DEDUP_REMOVED lines=8> */
.L_x_199:
[----:B------:R-:W-:Y:S02]  /*eeb0*/  MOV R0, 0x2 ;  /* 0x0000000200007802 */ /* 0x000fe40000000f00 */
[----:B------:R-:W-:Y:S02]  /*eec0*/  MOV R2, 0xeee0 ;  /* 0x0000eee000027802 */ /* 0x000fe40000000f00 */
[----:B------:R-:W-:Y:S05]  /*eed0*/  CALL.REL.NOINC `($__internal_2_$__cuda_sm70_shflsync_bfly_p) ;  /* 0x000016a000007944 */ /* 0x000fea0003c00000 */
[----:B------:R-:W-:Y:S05]  /*eee0*/  BRA `(.L_x_287) ;  /* 0xffff62c000007947 */ /* 0x000fea000383ffff */
.L_x_200:
[----:B------:R-:W-:Y:S02]  /*eef0*/  MOV R0, 0x1 ;  /* 0x0000000100007802 */ /* 0x000fe40000000f00 */
[----:B------:R-:W-:Y:S02]  /*ef00*/  MOV R2, 0xef20 ;  /* 0x0000ef2000027802 */ /* 0x000fe40000000f00 */
[----:B------:R-:W-:Y:S05]  /*ef10*/  CALL.REL.NOINC `($__internal_2_$__cuda_sm70_shflsync_bfly_p) ;  /* 0x0000166000007944 */ /* 0x000fea0003c00000 */
[----:B------:R-:W-:Y:S01]  /*ef20*/  FMNMX.FTZ R69, R4, R0, !PT ;  /* 0x0000000004457209 */ /* 0x000fe20007810000 */
[----:B------:R-:W-:Y:S01]  /*ef30*/  IMAD.MOV.U32 R4, RZ, RZ, R5 ;  /* 0x000000ffff047224 */ /* 0x000fe200078e0005 */
[----:B------:R-:W-:Y:S01]  /*ef40*/  MOV R2, 0xef70 ;  /* 0x0000ef7000027802 */ /* 0x000fe20000000f00 */
[----:B------:R-:W-:Y:S02]  /*ef50*/  IMAD.MOV.U32 R0, RZ, RZ, 0x2 ;  /* 0x00000002ff007424 */ /* 0x000fe400078e00ff */
[----:B------:R-:W-:Y:S05]  /*ef60*/  CALL.REL.NOINC `($__internal_2_$__cuda_sm70_shflsync_bfly_p) ;  /* 0x0000161000007944 */ /* 0x000fea0003c00000 */
[----:B------:R-:W-:Y:S01]  /*ef70*/  FMNMX.FTZ R5, R5, R0, !PT ;  /* 0x0000000005057209 */ /* 0x000fe20007810000 */
[----:B------:R-:W-:Y:S01]  /*ef80*/  IMAD.MOV.U32 R0, RZ, RZ, 0x1 ;  /* 0x00000001ff007424 */ /* 0x000fe200078e00ff */
[----:B------:R-:W-:-:S03]  /*ef90*/  MOV R2, 0xefc0 ;  /* 0x0000efc000027802 */ /* 0x000fc60000000f00 */
[----:B------:R-:W-:Y:S02]  /*efa0*/  IMAD.MOV.U32 R4, RZ, RZ, R5 ;  /* 0x000000ffff047224 */ /* 0x000fe400078e0005 */
[----:B------:R-:W-:Y:S05]  /*efb0*/  CALL.REL.NOINC `($__internal_2_$__cuda_sm70_shflsync_bfly_p) ;  /* 0x000015c000007944 */ /* 0x000fea0003c00000 */
[----:B------:R-:W-:Y:S01]  /*efc0*/  MOV R3, R0 ;  /* 0x0000000000037202 */ /* 0x000fe20000000f00 */
[----:B------:R-:W-:Y:S05]  /*efd0*/  BRA `(.L_x_288) ;  /* 0xffff624000007947 */ /* 0x000fea000383ffff */
.L_x_202:
[----:B--234-:R-:W-:Y:S01]  /*efe0*/  MOV R36, RZ ;  /* 0x000000ff00247202 */ /* 0x01cfe20000000f00 */
[----:B------:R-:W-:Y:S01]  /*eff0*/  IMAD.MOV.U32 R37, RZ, RZ, R4 ;  /* 0x000000ffff257224 */ /* 0x000fe200078e0004 */
[----:B------:R-:W-:Y:S01]  /*f000*/  MOV R2, 0xf030 ;  /* 0x0000f03000027802 */ /* 0x000fe20000000f00 */
[----:B------:R-:W-:Y:S02]  /*f010*/  IMAD.MOV.U32 R3, RZ, RZ, 0x181f ;  /* 0x0000181fff037424 */ /* 0x000fe400078e00ff */
[----:B-1----:R-:W-:Y:S05]  /*f020*/  CALL.REL.NOINC `($__internal_3_$__cuda_sm70_shflsync_idx_p) ;  /* 0x000015b000007944 */ /* 0x002fea0003c00000 */
[----:B------:R-:W-:Y:S01]  /*f030*/  MOV R0, R36 ;  /* 0x0000002400007202 */ /* 0x000fe20000000f00 */
[----:B------:R-:W-:-:S05]  /*f040*/  BRA `(.L_x_289) ;  /* 0xffff7ba000007947 */ /* 0x000fca000383ffff */
.L_x_205:
[----:B------:R-:W-:Y:S01]  /*f050*/  MOV R36, 0x3 ;  /* 0x0000000300247802 */ /* 0x000fe20000000f00 */
[----:B------:R-:W-:Y:S01]  /*f060*/  IMAD.MOV.U32 R37, RZ, RZ, R4 ;  /* 0x000000ffff257224 */ /* 0x000fe200078e0004 */
[----:B------:R-:W-:Y:S01]  /*f070*/  MOV R2, 0xf0a0 ;  /* 0x0000f0a000027802 */ /* 0x000fe20000000f00 */
[----:B------:R-:W-:Y:S02]  /*f080*/  IMAD.MOV.U32 R3, RZ, RZ, 0x181f ;  /* 0x0000181fff037424 */ /* 0x000fe400078e00ff */
[----:B-1----:R-:W-:Y:S05]  /*f090*/  CALL.REL.NOINC `($__internal_3_$__cuda_sm70_shflsync_idx_p) ;  /* 0x0000154000007944 */ /* 0x002fea0003c00000 */
[----:B------:R-:W-:Y:S01]  /*f0a0*/  MOV R3, 0x181f ;  /* 0x0000181f00037802 */ /* 0x000fe20000000f00 */
[----:B------:R-:W-:Y:S01]  /*f0b0*/  IMAD.MOV.U32 R4, RZ, RZ, R36 ;  /* 0x000000ffff047224 */ /* 0x000fe200078e0024 */
[----:B------:R-:W-:Y:S01]  /*f0c0*/  MOV R36, 0x3 ;  /* 0x0000000300247802 */ /* 0x000fe20000000f00 */
[----:B------:R-:W-:Y:S01]  /*f0d0*/  IMAD.MOV.U32 R37, RZ, RZ, R5 ;  /* 0x000000ffff257224 */ /* 0x000fe200078e0005 */
[----:B------:R-:W-:Y:S02]  /*f0e0*/  MOV R2, 0xf100 ;  /* 0x0000f10000027802 */ /* 0x000fe40000000f00 */
[----:B------:R-:W-:Y:S05]  /*f0f0*/  CALL.REL.NOINC `($__internal_3_$__cuda_sm70_shflsync_idx_p) ;  /* 0x000014e000007944 */ /* 0x000fea0003c00000 */
[----:B------:R-:W-:Y:S01]  /*f100*/  MOV R0, R36 ;  /* 0x0000002400007202 */ /* 0x000fe20000000f00 */
[----:B------:R-:W-:-:S05]  /*f110*/  BRA `(.L_x_290) ;  /* 0xffff7d8000007947 */ /* 0x000fca000383ffff */
.L_x_208:
[----:B------:R-:W-:Y:S01]  /*f120*/  MOV R36, RZ ;  /* 0x000000ff00247202 */ /* 0x000fe20000000f00 */
[----:B------:R-:W-:Y:S01]  /*f130*/  IMAD.MOV.U32 R37, RZ, RZ, R0 ;  /* 0x000000ffff257224 */ /* 0x000fe200078e0000 */
[----:B------:R-:W-:Y:S01]  /*f140*/  MOV R2, 0xf170 ;  /* 0x0000f17000027802 */ /* 0x000fe20000000f00 */
[----:B------:R-:W-:Y:S02]  /*f150*/  IMAD.MOV.U32 R3, RZ, RZ, 0x181f ;  /* 0x0000181fff037424 */ /* 0x000fe400078e00ff */
[----:B------:R-:W-:Y:S05]  /*f160*/  CALL.REL.NOINC `($__internal_3_$__cuda_sm70_shflsync_idx_p) ;  /* 0x0000147000007944 */ /* 0x000fea0003c00000 */
[----:B------:R-:W-:Y:S01]  /*f170*/  MOV R7, R36 ;  /* 0x0000002400077202 */ /* 0x000fe20000000f00 */
[----:B------:R-:W-:-:S05]  /*f180*/  BRA `(.L_x_291) ;  /* 0xffff919000007947 */ /* 0x000fca000383ffff */
.L_x_209:
[----:B------:R-:W-:Y:S01]  /*f190*/  MOV R36, RZ ;  /* 0x000000ff00247202 */ /* 0x000fe20000000f00 */
[----:B------:R-:W-:Y:S01]  /*f1a0*/  IMAD.MOV.U32 R37, RZ, RZ, R4 ;  /* 0x000000ffff257224 */ /* 0x000fe200078e0004 */
[----:B------:R-:W-:Y:S01]  /*f1b0*/  MOV R2, 0xf1e0 ;  /* 0x0000f1e000027802 */ /* 0x000fe20000000f00 */
[----:B------:R-:W-:Y:S02]  /*f1c0*/  IMAD.MOV.U32 R3, RZ, RZ, 0x181f ;  /* 0x0000181fff037424 */ /* 0x000fe400078e00ff */
[----:B-12---:R-:W-:Y:S05]  /*f1d0*/  CALL.REL.NOINC `($__internal_3_$__cuda_sm70_shflsync_idx_p) ;  /* 0x0000140000007944 */ /* 0x006fea0003c00000 */
[----:B------:R-:W-:Y:S01]  /*f1e0*/  MOV R6, R36 ;  /* 0x0000002400067202 */ /* 0x000fe20000000f00 */
[----:B------:R-:W-:-:S05]  /*f1f0*/  BRA `(.L_x_292) ;  /* 0xffff914000007947 */ /* 0x000fca000383ffff */
.L_x_210:
[----:B------:R-:W-:Y:S01]  /*f200*/  MOV R36, 0x1 ;  /* 0x0000000100247802 */ /* 0x000fe20000000f00 */
[----:B------:R-:W-:Y:S01]  /*f210*/  IMAD.MOV.U32 R37, RZ, RZ, R0 ;  /* 0x000000ffff257224 */ /* 0x000fe200078e0000 */
[----:B--2---:R-:W-:Y:S01]  /*f220*/  MOV R2, 0xf250 ;  /* 0x0000f25000027802 */ /* 0x004fe20000000f00 */
[----:B------:R-:W-:Y:S03]  /*f230*/  IMAD.MOV.U32 R3, RZ, RZ, 0x181f ;  /* 0x0000181fff037424 */ /* 0x000fe600078e00ff */
[----:B-1-3--:R-:W-:Y:S05]  /*f240*/  CALL.REL.NOINC `($__internal_3_$__cuda_sm70_shflsync_idx_p) ;  /* 0x0000139000007944 */ /* 0x00afea0003c00000 */
        /* <DEDUP_REMOVED lines=8> */
.L_x_211:
[----:B------:R-:W-:Y:S01]  /*f2d0*/  MOV R36, 0x2 ;  /* 0x0000000200247802 */ /* 0x000fe20000000f00 */
[----:B------:R-:W-:Y:S01]  /*f2e0*/  IMAD.MOV.U32 R37, RZ, RZ, R0 ;  /* 0x000000ffff257224 */ /* 0x000fe200078e0000 */
[----:B-1----:R-:W-:Y:S01]  /*f2f0*/  MOV R2, 0xf320 ;  /* 0x0000f32000027802 */ /* 0x002fe20000000f00 */
[----:B------:R-:W-:Y:S02]  /*f300*/  IMAD.MOV.U32 R3, RZ, RZ, 0x181f ;  /* 0x0000181fff037424 */ /* 0x000fe400078e00ff */
[----:B---34-:R-:W-:Y:S05]  /*f310*/  CALL.REL.NOINC `($__internal_3_$__cuda_sm70_shflsync_idx_p) ;  /* 0x000012c000007944 */ /* 0x018fea0003c00000 */
[----:B------:R-:W-:Y:S01]  /*f320*/  MOV R7, R36 ;  /* 0x0000002400077202 */ /* 0x000fe20000000f00 */
[----:B------:R-:W-:-:S05]  /*f330*/  BRA `(.L_x_294) ;  /* 0xffff92a000007947 */ /* 0x000fca000383ffff */
.L_x_212:
[----:B------:R-:W-:Y:S01]  /*f340*/  MOV R36, 0x2 ;  /* 0x0000000200247802 */ /* 0x000fe20000000f00 */
[----:B------:R-:W-:Y:S01]  /*f350*/  IMAD.MOV.U32 R37, RZ, RZ, R4 ;  /* 0x000000ffff257224 */ /* 0x000fe200078e0004 */
[----:B-1----:R-:W-:Y:S01]  /*f360*/  MOV R2, 0xf390 ;  /* 0x0000f39000027802 */ /* 0x002fe20000000f00 */
[----:B------:R-:W-:Y:S02]  /*f370*/  IMAD.MOV.U32 R3, RZ, RZ, 0x181f ;  /* 0x0000181fff037424 */ /* 0x000fe400078e00ff */
[----:B--234-:R-:W-:Y:S05]  /*f380*/  CALL.REL.NOINC `($__internal_3_$__cuda_sm70_shflsync_idx_p) ;  /* 0x0000125000007944 */ /* 0x01cfea0003c00000 */
[----:B------:R-:W-:Y:S01]  /*f390*/  MOV R6, R36 ;  /* 0x0000002400067202 */ /* 0x000fe20000000f00 */
[----:B------:R-:W-:-:S05]  /*f3a0*/  BRA `(.L_x_295) ;  /* 0xffff925000007947 */ /* 0x000fca000383ffff */
.L_x_213:
[----:B------:R-:W-:Y:S01]  /*f3b0*/  MOV R36, 0x3 ;  /* 0x0000000300247802 */ /* 0x000fe20000000f00 */
[----:B------:R-:W-:Y:S01]  /*f3c0*/  IMAD.MOV.U32 R37, RZ, RZ, R0 ;  /* 0x000000ffff257224 */ /* 0x000fe200078e0000 */
[----:B-1----:R-:W-:Y:S01]  /*f3d0*/  MOV R2, 0xf400 ;  /* 0x0000f40000027802 */ /* 0x002fe20000000f00 */
[----:B------:R-:W-:Y:S03]  /*f3e0*/  IMAD.MOV.U32 R3, RZ, RZ, 0x181f ;  /* 0x0000181fff037424 */ /* 0x000fe600078e00ff */
[----:B--2-4-:R-:W-:Y:S05]  /*f3f0*/  CALL.REL.NOINC `($__internal_3_$__cuda_sm70_shflsync_idx_p) ;  /* 0x000011e000007944 */ /* 0x014fea0003c00000 */
        /* <DEDUP_REMOVED lines=8> */
.L_x_214:
[----:B------:R-:W-:Y:S02]  /*f480*/  MOV R0, 0x2 ;  /* 0x0000000200007802 */ /* 0x000fe40000000f00 */
[----:B------:R-:W-:Y:S02]  /*f490*/  MOV R2, 0xf4b0 ;  /* 0x0000f4b000027802 */ /* 0x000fe40000000f00 */
[----:B------:R-:W-:Y:S05]  /*f4a0*/  CALL.REL.NOINC `($__internal_2_$__cuda_sm70_shflsync_bfly_p) ;  /* 0x000010d000007944 */ /* 0x000fea0003c00000 */
[----:B------:R-:W-:-:S05]  /*f4b0*/  BRA `(.L_x_297) ;  /* 0xffff976000007947 */ /* 0x000fca000383ffff */
.L_x_215:
        /* <DEDUP_REMOVED lines=10> */
[----:B------:R-:W-:Y:S02]  /*f560*/  MOV R2, 0xf580 ;  /* 0x0000f58000027802 */ /* 0x000fe40000000f00 */
[----:B------:R-:W-:Y:S05]  /*f570*/  CALL.REL.NOINC `($__internal_2_$__cuda_sm70_shflsync_bfly_p) ;  /* 0x0000100000007944 */ /* 0x000fea0003c00000 */
[----:B------:R-:W-:-:S05]  /*f580*/  BRA `(.L_x_298) ;  /* 0xffff970000007947 */ /* 0x000fca000383ffff */
.L_x_217:
[----:B------:R-:W-:Y:S01]  /*f590*/  IMAD.MOV.U32 R4, RZ, RZ, R215 ;  /* 0x000000ffff047224 */ /* 0x000fe200078e00d7 */
[----:B------:R-:W-:-:S02]  /*f5a0*/  MOV R0, 0x2 ;  /* 0x0000000200007802 */ /* 0x000fc40000000f00 */
[----:B------:R-:W-:Y:S02]  /*f5b0*/  MOV R2, 0xf5d0 ;  /* 0x0000f5d000027802 */ /* 0x000fe40000000f00 */
[----:B------:R-:W-:Y:S05]  /*f5c0*/  CALL.REL.NOINC `($__internal_2_$__cuda_sm70_shflsync_bfly_p) ;  /* 0x00000fb000007944 */ /* 0x000fea0003c00000 */
[----:B------:R-:W-:Y:S01]  /*f5d0*/  FADD.FTZ R4, R215, R0 ;  /* 0x00000000d7047221 */ /* 0x000fe20000010000 */
[----:B------:R-:W-:Y:S02]  /*f5e0*/  MOV R0, 0x1 ;  /* 0x0000000100007802 */ /* 0x000fe40000000f00 */
[----:B------:R-:W-:Y:S02]  /*f5f0*/  MOV R2, 0xf610 ;  /* 0x0000f61000027802 */ /* 0x000fe40000000f00 */
[----:B------:R-:W-:Y:S05]  /*f600*/  CALL.REL.NOINC `($__internal_2_$__cuda_sm70_shflsync_bfly_p) ;  /* 0x00000f7000007944 */ /* 0x000fea0003c00000 */
[----:B------:R-:W-:Y:S01]  /*f610*/  FADD.FTZ R5, R4, R0 ;  /* 0x0000000004057221 */ /* 0x000fe20000010000 */
[----:B------:R-:W-:Y:S02]  /*f620*/  MOV R4, R230 ;  /* 0x000000e600047202 */ /* 0x000fe40000000f00 */
[----:B------:R-:W-:Y:S02]  /*f630*/  MOV R0, 0x2 ;  /* 0x0000000200007802 */ /* 0x000fe40000000f00 */
[----:B------:R-:W-:Y:S02]  /*f640*/  MOV R2, 0xf660 ;  /* 0x0000f66000027802 */ /* 0x000fe40000000f00 */
[----:B------:R-:W-:Y:S05]  /*f650*/  CALL.REL.NOINC `($__internal_2_$__cuda_sm70_shflsync_bfly_p) ;  /* 0x00000f2000007944 */ /* 0x000fea0003c00000 */
[----:B------:R-:W-:Y:S01]  /*f660*/  FADD.FTZ R4, R230, R0 ;  /* 0x00000000e6047221 */ /* 0x000fe20000010000 */
[----:B------:R-:W-:Y:S02]  /*f670*/  MOV R0, 0x1 ;  /* 0x0000000100007802 */ /* 0x000fe40000000f00 */
[----:B------:R-:W-:-:S02]  /*f680*/  MOV R2, 0xf6a0 ;  /* 0x0000f6a000027802 */ /* 0x000fc40000000f00 */
[----:B------:R-:W-:Y:S05]  /*f690*/  CALL.REL.NOINC `($__internal_2_$__cuda_sm70_shflsync_bfly_p) ;  /* 0x00000ee000007944 */ /* 0x000fea0003c00000 */
[----:B------:R-:W-:Y:S01]  /*f6a0*/  MOV R3, R0 ;  /* 0x0000000000037202 */ /* 0x000fe20000000f00 */
[----:B------:R-:W-:Y:S05]  /*f6b0*/  BRA `(.L_x_299) ;  /* 0xffffb21000007947 */ /* 0x000fea000383ffff */
.L_x_224:
[----:B--234-:R-:W-:Y:S01]  /*f6c0*/  IMAD.MOV.U32 R37, RZ, RZ, R7 ;  /* 0x000000ffff257224 */ /* 0x01cfe200078e0007 */
[----:B------:R-:W-:Y:S01]  /*f6d0*/  MOV R36, RZ ;  /* 0x000000ff00247202 */ /* 0x000fe20000000f00 */
[----:B------:R-:W-:Y:S01]  /*f6e0*/  IMAD.MOV.U32 R3, RZ, RZ, 0x181f ;  /* 0x0000181fff037424 */ /* 0x000fe200078e00ff */
[----:B------:R-:W-:-:S02]  /*f6f0*/  MOV R2, 0xf710 ;  /* 0x0000f71000027802 */ /* 0x000fc40000000f00 */
[----:B-1----:R-:W-:Y:S05]  /*f700*/  CALL.REL.NOINC `($__internal_3_$__cuda_sm70_shflsync_idx_p) ;  /* 0x00000ed000007944 */ /* 0x002fea0003c00000 */
[----:B------:R-:W-:Y:S01]  /*f710*/  MOV R8, R36 ;  /* 0x0000002400087202 */ /* 0x000fe20000000f00 */
[----:B------:R-:W-:Y:S05]  /*f720*/  BRA `(.L_x_300) ;  /* 0xffffc56000007947 */ /* 0x000fea000383ffff */
.L_x_225:
[----:B------:R-:W-:Y:S01]  /*f730*/  IMAD.MOV.U32 R37, RZ, RZ, R9 ;  /* 0x000000ffff257224 */ /* 0x000fe200078e0009 */
[----:B------:R-:W-:Y:S01]  /*f740*/  MOV R36, RZ ;  /* 0x000000ff00247202 */ /* 0x000fe20000000f00 */
[----:B------:R-:W-:Y:S01]  /*f750*/  IMAD.MOV.U32 R3, RZ, RZ, 0x181f ;  /* 0x0000181fff037424 */ /* 0x000fe200078e00ff */
[----:B------:R-:W-:-:S02]  /*f760*/  MOV R2, 0xf780 ;  /* 0x0000f78000027802 */ /* 0x000fc40000000f00 */
[----:B-123--:R-:W-:Y:S05]  /*f770*/  CALL.REL.NOINC `($__internal_3_$__cuda_sm70_shflsync_idx_p) ;  /* 0x00000e6000007944 */ /* 0x00efea0003c00000 */
[----:B------:R-:W-:Y:S01]  /*f780*/  MOV R0, R36 ;  /* 0x0000002400007202 */ /* 0x000fe20000000f00 */
[----:B------:R-:W-:Y:S05]  /*f790*/  BRA `(.L_x_301) ;  /* 0xffffc51000007947 */ /* 0x000fea000383ffff */
.L_x_228:
[----:B------:R-:W-:Y:S01]  /*f7a0*/  IMAD.MOV.U32 R37, RZ, RZ, R7 ;  /* 0x000000ffff257224 */ /* 0x000fe200078e0007 */
[----:B------:R-:W-:Y:S01]  /*f7b0*/  MOV R36, 0x1 ;  /* 0x0000000100247802 */ /* 0x000fe20000000f00 */
[----:B--2---:R-:W-:Y:S01]  /*f7c0*/  IMAD.MOV.U32 R3, RZ, RZ, 0x181f ;  /* 0x0000181fff037424 */ /* 0x004fe200078e00ff */
[----:B------:R-:W-:-:S02]  /*f7d0*/  MOV R2, 0xf7f0 ;  /* 0x0000f7f000027802 */ /* 0x000fc40000000f00 */
[----:B-1-34-:R-:W-:Y:S05]  /*f7e0*/  CALL.REL.NOINC `($__internal_3_$__cuda_sm70_shflsync_idx_p) ;  /* 0x00000df000007944 */ /* 0x01afea0003c00000 */
        /* <DEDUP_REMOVED lines=8> */
.L_x_231:
[----:B------:R-:W-:Y:S01]  /*f870*/  IMAD.MOV.U32 R37, RZ, RZ, R7 ;  /* 0x000000ffff257224 */ /* 0x000fe200078e0007 */
[----:B------:R-:W-:Y:S01]  /*f880*/  MOV R36, 0x2 ;  /* 0x0000000200247802 */ /* 0x000fe20000000f00 */
[----:B-1----:R-:W-:Y:S01]  /*f890*/  IMAD.MOV.U32 R3, RZ, RZ, 0x181f ;  /* 0x0000181fff037424 */ /* 0x002fe200078e00ff */
[----:B------:R-:W-:Y:S02]  /*f8a0*/  MOV R2, 0xf8c0 ;  /* 0x0000f8c000027802 */ /* 0x000fe40000000f00 */
[----:B--234-:R-:W-:Y:S05]  /*f8b0*/  CALL.REL.NOINC `($__internal_3_$__cuda_sm70_shflsync_idx_p) ;  /* 0x00000d2000007944 */ /* 0x01cfea0003c00000 */
[----:B------:R-:W-:Y:S01]  /*f8c0*/  MOV R8, R36 ;  /* 0x0000002400087202 */ /* 0x000fe20000000f00 */
[----:B------:R-:W-:Y:S05]  /*f8d0*/  BRA `(.L_x_303) ;  /* 0xffffc60000007947 */ /* 0x000fea000383ffff */
.L_x_232:
[----:B------:R-:W-:Y:S01]  /*f8e0*/  IMAD.MOV.U32 R37, RZ, RZ, R9 ;  /* 0x000000ffff257224 */ /* 0x000fe200078e0009 */
[----:B------:R-:W-:Y:S01]  /*f8f0*/  MOV R36, 0x2 ;  /* 0x0000000200247802 */ /* 0x000fe20000000f00 */
[----:B-1----:R-:W-:Y:S01]  /*f900*/  IMAD.MOV.U32 R3, RZ, RZ, 0x181f ;  /* 0x0000181fff037424 */ /* 0x002fe200078e00ff */
[----:B------:R-:W-:Y:S02]  /*f910*/  MOV R2, 0xf930 ;  /* 0x0000f93000027802 */ /* 0x000fe40000000f00 */
[----:B--234-:R-:W-:Y:S05]  /*f920*/  CALL.REL.NOINC `($__internal_3_$__cuda_sm70_shflsync_idx_p) ;  /* 0x00000cb000007944 */ /* 0x01cfea0003c00000 */
[----:B------:R-:W-:Y:S01]  /*f930*/  MOV R0, R36 ;  /* 0x0000002400007202 */ /* 0x000fe20000000f00 */
[----:B------:R-:W-:Y:S05]  /*f940*/  BRA `(.L_x_304) ;  /* 0xffffc5b000007947 */ /* 0x000fea000383ffff */
.L_x_235:
[----:B------:R-:W-:Y:S01]  /*f950*/  IMAD.MOV.U32 R37, RZ, RZ, R7 ;  /* 0x000000ffff257224 */ /* 0x000fe200078e0007 */
[----:B------:R-:W-:Y:S01]  /*f960*/  MOV R36, 0x3 ;  /* 0x0000000300247802 */ /* 0x000fe20000000f00 */
[----:B-1----:R-:W-:Y:S01]  /*f970*/  IMAD.MOV.U32 R3, RZ, RZ, 0x181f ;  /* 0x0000181fff037424 */ /* 0x002fe200078e00ff */
[----:B------:R-:W-:-:S02]  /*f980*/  MOV R2, 0xf9a0 ;  /* 0x0000f9a000027802 */ /* 0x000fc40000000f00 */
        /* <DEDUP_REMOVED lines=9> */
.L_x_237:
[----:B------:R-:W-:Y:S01]  /*fa20*/  IMAD.MOV.U32 R37, RZ, RZ, R5 ;  /* 0x000000ffff257224 */ /* 0x000fe200078e0005 */
[----:B------:R-:W-:Y:S01]  /*fa30*/  MOV R36, RZ ;  /* 0x000000ff00247202 */ /* 0x000fe20000000f00 */
[----:B------:R-:W-:Y:S01]  /*fa40*/  IMAD.MOV.U32 R3, RZ, RZ, 0x1c1f ;  /* 0x00001c1fff037424 */ /* 0x000fe200078e00ff */
[----:B------:R-:W-:Y:S02]  /*fa50*/  MOV R2, 0xfa70 ;  /* 0x0000fa7000027802 */ /* 0x000fe40000000f00 */
[----:B------:R-:W-:Y:S05]  /*fa60*/  CALL.REL.NOINC `($__internal_3_$__cuda_sm70_shflsync_idx_p) ;  /* 0x00000b7000007944 */ /* 0x000fea0003c00000 */
[----:B------:R-:W-:Y:S01]  /*fa70*/  MOV R4, R36 ;  /* 0x0000002400047202 */ /* 0x000fe20000000f00 */
[----:B------:R-:W-:Y:S05]  /*fa80*/  BRA `(.L_x_306) ;  /* 0xffffc89000007947 */ /* 0x000fea000383ffff */
.L_x_238:
[----:B------:R-:W-:Y:S01]  /*fa90*/  IMAD.MOV.U32 R37, RZ, RZ, R12 ;  /* 0x000000ffff257224 */ /* 0x000fe200078e000c */
[----:B------:R-:W-:Y:S01]  /*faa0*/  MOV R36, RZ ;  /* 0x000000ff00247202 */ /* 0x000fe20000000f00 */
[----:B------:R-:W-:Y:S01]  /*fab0*/  IMAD.MOV.U32 R3, RZ, RZ, 0x1c1f ;  /* 0x00001c1fff037424 */ /* 0x000fe200078e00ff */
[----:B------:R-:W-:Y:S02]  /*fac0*/  MOV R2, 0xfae0 ;  /* 0x0000fae000027802 */ /* 0x000fe40000000f00 */
[----:B-12---:R-:W-:Y:S05]  /*fad0*/  CALL.REL.NOINC `($__internal_3_$__cuda_sm70_shflsync_idx_p) ;  /* 0x00000b0000007944 */ /* 0x006fea0003c00000 */
[----:B------:R-:W-:Y:S01]  /*fae0*/  MOV R0, R36 ;  /* 0x0000002400007202 */ /* 0x000fe20000000f00 */
[----:B------:R-:W-:Y:S05]  /*faf0*/  BRA `(.L_x_307) ;  /* 0xffffc84000007947 */ /* 0x000fea000383ffff */
.L_x_241:
        /* <DEDUP_REMOVED lines=13> */
.L_x_245:
[----:B------:R-:W-:Y:S01]  /*fbd0*/  IMAD.MOV.U32 R37, RZ, RZ, R7 ;  /* 0x000000ffff257224 */ /* 0x000fe200078e0007 */
[----:B------:R-:W-:Y:S01]  /*fbe0*/  MOV R36, RZ ;  /* 0x000000ff00247202 */ /* 0x000fe20000000f00 */
[----:B------:R-:W-:Y:S01]  /*fbf0*/  IMAD.MOV.U32 R3, RZ, RZ, 0x181f ;  /* 0x0000181fff037424 */ /* 0x000fe200078e00ff */
[----:B------:R-:W-:Y:S02]  /*fc00*/  MOV R2, 0xfc20 ;  /* 0x0000fc2000027802 */ /* 0x000fe40000000f00 */
[----:B------:R-:W-:Y:S05]  /*fc10*/  CALL.REL.NOINC `($__internal_3_$__cuda_sm70_shflsync_idx_p) ;  /* 0x000009c000007944 */ /* 0x000fea0003c00000 */
[----:B------:R-:W-:Y:S01]  /*fc20*/  MOV R9, R36 ;  /* 0x0000002400097202 */ /* 0x000fe20000000f00 */
[----:B------:R-:W-:Y:S05]  /*fc30*/  BRA `(.L_x_309) ;  /* 0xffffdab000007947 */ /* 0x000fea000383ffff */
.L_x_246:
[----:B------:R-:W-:Y:S01]  /*fc40*/  IMAD.MOV.U32 R37, RZ, RZ, R10 ;  /* 0x000000ffff257224 */ /* 0x000fe200078e000a */
[----:B------:R-:W-:Y:S01]  /*fc50*/  MOV R36, RZ ;  /* 0x000000ff00247202 */ /* 0x000fe20000000f00 */
[----:B------:R-:W-:Y:S01]  /*fc60*/  IMAD.MOV.U32 R3, RZ, RZ, 0x181f ;  /* 0x0000181fff037424 */ /* 0x000fe200078e00ff */
[----:B------:R-:W-:Y:S02]  /*fc70*/  MOV R2, 0xfc90 ;  /* 0x0000fc9000027802 */ /* 0x000fe40000000f00 */
[----:B-12---:R-:W-:Y:S05]  /*fc80*/  CALL.REL.NOINC `($__internal_3_$__cuda_sm70_shflsync_idx_p) ;  /* 0x0000095000007944 */ /* 0x006fea0003c00000 */
[----:B------:R-:W-:Y:S01]  /*fc90*/  MOV R0, R36 ;  /* 0x0000002400007202 */ /* 0x000fe20000000f00 */
[----:B------:R-:W-:Y:S05]  /*fca0*/  BRA `(.L_x_310) ;  /* 0xffffda6000007947 */ /* 0x000fea000383ffff */
.L_x_249:
        /* <DEDUP_REMOVED lines=13> */
.L_x_252:
[----:B------:R-:W-:Y:S01]  /*fd80*/  IMAD.MOV.U32 R37, RZ, RZ, R7 ;  /* 0x000000ffff257224 */ /* 0x000fe200078e0007 */
[----:B------:R-:W-:Y:S01]  /*fd90*/  MOV R36, 0x2 ;  /* 0x0000000200247802 */ /* 0x000fe20000000f00 */
[----:B-1----:R-:W-:Y:S01]  /*fda0*/  IMAD.MOV.U32 R3, RZ, RZ, 0x181f ;  /* 0x0000181fff037424 */ /* 0x002fe200078e00ff */
[----:B------:R-:W-:Y:S02]  /*fdb0*/  MOV R2, 0xfdd0 ;  /* 0x0000fdd000027802 */ /* 0x000fe40000000f00 */
[----:B--234-:R-:W-:Y:S05]  /*fdc0*/  CALL.REL.NOINC `($__internal_3_$__cuda_sm70_shflsync_idx_p) ;  /* 0x0000081000007944 */ /* 0x01cfea0003c00000 */
[----:B------:R-:W-:Y:S01]  /*fdd0*/  MOV R9, R36 ;  /* 0x0000002400097202 */ /* 0x000fe20000000f00 */
[----:B------:R-:W-:Y:S05]  /*fde0*/  BRA `(.L_x_312) ;  /* 0xffffdb6000007947 */ /* 0x000fea000383ffff */
.L_x_253:
[----:B------:R-:W-:Y:S01]  /*fdf0*/  IMAD.MOV.U32 R37, RZ, RZ, R10 ;  /* 0x000000ffff257224 */ /* 0x000fe200078e000a */
[----:B------:R-:W-:Y:S01]  /*fe00*/  MOV R36, 0x2 ;  /* 0x0000000200247802 */ /* 0x000fe20000000f00 */
[----:B------:R-:W-:Y:S01]  /*fe10*/  IMAD.MOV.U32 R3, RZ, RZ, 0x181f ;  /* 0x0000181fff037424 */ /* 0x000fe200078e00ff */
[----:B------:R-:W-:Y:S02]  /*fe20*/  MOV R2, 0xfe40 ;  /* 0x0000fe4000027802 */ /* 0x000fe40000000f00 */
[----:B-1234-:R-:W-:Y:S05]  /*fe30*/  CALL.REL.NOINC `($__internal_3_$__cuda_sm70_shflsync_idx_p) ;  /* 0x000007a000007944 */ /* 0x01efea0003c00000 */
[----:B------:R-:W-:Y:S01]  /*fe40*/  MOV R0, R36 ;  /* 0x0000002400007202 */ /* 0x000fe20000000f00 */
[----:B------:R-:W-:Y:S05]  /*fe50*/  BRA `(.L_x_313) ;  /* 0xffffdb1000007947 */ /* 0x000fea000383ffff */
.L_x_256:
        /* <DEDUP_REMOVED lines=13> */
.L_x_258:
[----:B------:R-:W-:Y:S01]  /*ff30*/  IMAD.MOV.U32 R37, RZ, RZ, R62 ;  /* 0x000000ffff257224 */ /* 0x000fe200078e003e */
[----:B------:R-:W-:Y:S01]  /*ff40*/  MOV R36, RZ ;  /* 0x000000ff00247202 */ /* 0x000fe20000000f00 */
[----:B------:R-:W-:Y:S01]  /*ff50*/  IMAD.MOV.U32 R3, RZ, RZ, 0x1f ;  /* 0x0000001fff037424 */ /* 0x000fe200078e00ff */
[----:B------:R-:W-:Y:S02]  /*ff60*/  MOV R2, 0xff80 ;  /* 0x0000ff8000027802 */ /* 0x000fe40000000f00 */
[----:B--2---:R-:W-:Y:S05]  /*ff70*/  CALL.REL.NOINC `($__internal_3_$__cuda_sm70_shflsync_idx_p) ;  /* 0x0000066000007944 */ /* 0x004fea0003c00000 */
[----:B------:R-:W-:Y:S01]  /*ff80*/  MOV R9, R36 ;  /* 0x0000002400097202 */ /* 0x000fe20000000f00 */
[----:B------:R-:W-:Y:S05]  /*ff90*/  BRA `(.L_x_315) ;  /* 0xffffdc9000007947 */ /* 0x000fea000383ffff */
.L_x_259:
[----:B------:R-:W-:Y:S01]  /*ffa0*/  IMAD.MOV.U32 R37, RZ, RZ, R62 ;  /* 0x000000ffff257224 */ /* 0x000fe200078e003e */
[----:B------:R-:W-:Y:S01]  /*ffb0*/  MOV R36, 0x1 ;  /* 0x0000000100247802 */ /* 0x000fe20000000f00 */
[----:B------:R-:W-:Y:S01]  /*ffc0*/  IMAD.MOV.U32 R3, RZ, RZ, 0x1f ;  /* 0x0000001fff037424 */ /* 0x000fe200078e00ff */
[----:B------:R-:W-:Y:S02]  /*ffd0*/  MOV R2, 0xfff0 ;  /* 0x0000fff000027802 */ /* 0x000fe40000000f00 */
[----:B-12---:R-:W-:Y:S05]  /*ffe0*/  CALL.REL.NOINC `($__internal_3_$__cuda_sm70_shflsync_idx_p) ;  /* 0x000005f000007944 */ /* 0x006fea0003c00000 */
[----:B------:R-:W-:Y:S01]  /*fff0*/  MOV R8, R36 ;  /* 0x0000002400087202 */ /* 0x000fe20000000f00 */
[----:B------:R-:W-:Y:S05]  /*10000*/  BRA `(.L_x_316) ;  /* 0xffffdc4000007947 */ /* 0x000fea000383ffff */
.L_x_260:
[----:B------:R-:W-:Y:S02]  /*10010*/  MOV R2, 0x1 ;  /* 0x0000000100027802 */ /* 0x000fe40000000f00 */
[----:B------:R-:W-:-:S02]  /*10020*/  MOV R3, 0x10040 ;  /* 0x0001004000037802 */ /* 0x000fc40000000f00 */
[----:B-1234-:R-:W-:Y:S05]  /*10030*/  CALL.REL.NOINC `($__internal_4_$__cuda_sm70_shflsync_up_p) ;  /* 0x000005f000007944 */ /* 0x01efea0003c00000 */
[----:B------:R-:W-:Y:S05]  /*10040*/  BRA `(.L_x_317) ;  /* 0xffffdd2000007947 */ /* 0x000fea000383ffff */
.L_x_261:
[----:B------:R-:W-:Y:S02]  /*10050*/  MOV R2, 0x2 ;  /* 0x0000000200027802 */ /* 0x000fe40000000f00 */
[----:B------:R-:W-:-:S02]  /*10060*/  MOV R3, 0x10080 ;  /* 0x0001008000037802 */ /* 0x000fc40000000f00 */
[----:B--2-4-:R-:W-:Y:S05]  /*10070*/  CALL.REL.NOINC `($__internal_4_$__cuda_sm70_shflsync_up_p) ;  /* 0x000005b000007944 */ /* 0x014fea0003c00000 */
        /* <DEDUP_REMOVED lines=24> */
.L_x_265:
[----:B------:R-:W-:Y:S02]  /*10200*/  MOV R2, 0x1 ;  /* 0x0000000100027802 */ /* 0x000fe40000000f00 */
[----:B------:R-:W-:Y:S02]  /*10210*/  MOV R3, 0x10230 ;  /* 0x0001023000037802 */ /* 0x000fe40000000f00 */
[----:B------:R-:W-:Y:S05]  /*10220*/  CALL.REL.NOINC `($__internal_4_$__cuda_sm70_shflsync_up_p) ;  /* 0x0000040000007944 */ /* 0x000fea0003c00000 */
[----:B------:R-:W-:Y:S01]  /*10230*/  MOV R2, R4 ;  /* 0x0000000400027202 */ /* 0x000fe20000000f00 */
[----:B------:R-:W-:Y:S05]  /*10240*/  BRA `(.L_x_319) ;  /* 0xffffdd7000007947 */ /* 0x000fea000383ffff */
.L_x_266:
[----:B------:R-:W-:Y:S02]  /*10250*/  MOV R2, 0x2 ;  /* 0x0000000200027802 */ /* 0x000fe40000000f00 */
[----:B------:R-:W-:Y:S02]  /*10260*/  MOV R3, 0x10280 ;  /* 0x0001028000037802 */ /* 0x000fe40000000f00 */
        /* <DEDUP_REMOVED lines=25> */
.L_x_268:
[----:B------:R-:W-:Y:S02]  /*10400*/  SEL R0, RZ, 0x1, P0 ;  /* 0x00000001ff007807 */ /* 0x000fe40000000000 */
[----:B------:R-:W-:Y:S02]  /*10410*/  MOV R2, 0x10430 ;  /* 0x0001043000027802 */ /* 0x000fe40000000f00 */
[----:B-1----:R-:W-:Y:S05]  /*10420*/  CALL.REL.NOINC `($__internal_5_$__cuda_sm70_votesync_ballot) ;  /* 0x0000027000007944 */ /* 0x002fea0003c00000 */
[----:B------:R-:W-:Y:S05]  /*10430*/  BRA `(.L_x_321) ;  /* 0xffffdd1000007947 */ /* 0x000fea000383ffff */
.L_x_269:
[----:B------:R-:W-:Y:S01]  /*10440*/  IMAD.MOV.U32 R37, RZ, RZ, R6 ;  /* 0x000000ffff257224 */ /* 0x000fe200078e0006 */
[----:B---3--:R-:W-:Y:S01]  /*10450*/  MOV R36, R11 ;  /* 0x0000000b00247202 */ /* 0x008fe20000000f00 */
[----:B------:R-:W-:Y:S01]  /*10460*/  IMAD.MOV.U32 R3, RZ, RZ, 0x1f ;  /* 0x0000001fff037424 */ /* 0x000fe200078e00ff */
[----:B------:R-:W-:Y:S02]  /*10470*/  MOV R2, 0x10490 ;  /* 0x0001049000027802 */ /* 0x000fe40000000f00 */
[----:B-12---:R-:W-:Y:S05]  /*10480*/  CALL.REL.NOINC `($__internal_3_$__cuda_sm70_shflsync_idx_p) ;  /* 0x0000015000007944 */ /* 0x006fea0003c00000 */
[----:B------:R-:W-:Y:S01]  /*10490*/  IMAD.MOV.U32 R6, RZ, RZ, R36 ;  /* 0x000000ffff067224 */ /* 0x000fe200078e0024 */
[----:B------:R-:W-:Y:S01]  /*104a0*/  MOV R36, R11 ;  /* 0x0000000b00247202 */ /* 0x000fe20000000f00 */
[----:B------:R-:W-:Y:S01]  /*104b0*/  IMAD.MOV.U32 R37, RZ, RZ, R7 ;  /* 0x000000ffff257224 */ /* 0x000fe200078e0007 */
[----:B------:R-:W-:Y:S02]  /*104c0*/  MOV R3, 0x1f ;  /* 0x0000001f00037802 */ /* 0x000fe40000000f00 */
[----:B------:R-:W-:-:S02]  /*104d0*/  MOV R2, 0x104f0 ;  /* 0x000104f000027802 */ /* 0x000fc40000000f00 */
[----:B------:R-:W-:Y:S05]  /*104e0*/  CALL.REL.NOINC `($__internal_3_$__cuda_sm70_shflsync_idx_p) ;  /* 0x000000f000007944 */ /* 0x000fea0003c00000 */
[----:B------:R-:W-:Y:S01]  /*104f0*/  MOV R7, R36 ;  /* 0x0000002400077202 */ /* 0x000fe20000000f00 */
[----:B------:R-:W-:Y:S05]  /*10500*/  BRA `(.L_x_322) ;  /* 0xffffdc8000007947 */ /* 0x000fea000383ffff */
.L_x_272:
[----:B------:R-:W-:Y:S01]  /*10510*/  IMAD.MOV.U32 R37, RZ, RZ, R4 ;  /* 0x000000ffff257224 */ /* 0x000fe200078e0004 */
[----:B------:R-:W-:Y:S01]  /*10520*/  MOV R36, R0 ;  /* 0x0000000000247202 */ /* 0x000fe20000000f00 */
[----:B------:R-:W-:Y:S01]  /*10530*/  IMAD.MOV.U32 R3, RZ, RZ, 0x1f ;  /* 0x0000001fff037424 */ /* 0x000fe200078e00ff */
[----:B------:R-:W-:-:S02]  /*10540*/  MOV R2, 0x10560 ;  /* 0x0001056000027802 */ /* 0x000fc40000000f00 */
[----:B-1-34-:R-:W-:Y:S05]  /*10550*/  CALL.REL.NOINC `($__internal_3_$__cuda_sm70_shflsync_idx_p) ;  /* 0x0000008000007944 */ /* 0x01afea0003c00000 */
[----:B------:R-:W-:Y:S01]  /*10560*/  MOV R10, R36 ;  /* 0x00000024000a7202 */ /* 0x000fe20000000f00 */
[----:B------:R-:W-:Y:S05]  /*10570*/  BRA `(.L_x_271) ;  /* 0xffffdc7000007947 */ /* 0x000fea000383ffff */
        .weak           $__internal_2_$__cuda_sm70_shflsync_bfly_p
        .type           $__internal_2_$__cuda_sm70_shflsync_bfly_p,@function
        .size           $__internal_2_$__cuda_sm70_shflsync_bfly_p,($__internal_3_$__cuda_sm70_shflsync_idx_p - $__internal_2_$__cuda_sm70_shflsync_bfly_p)
$__internal_2_$__cuda_sm70_shflsync_bfly_p:
[----:B------:R-:W-:Y:S02]  /*10580*/  MOV R35, 0xffffffff ;  /* 0xffffffff00237802 */ /* 0x000fe40000000f00 */
[----:B------:R-:W-:-:S02]  /*10590*/  MOV R3, 0x1f ;  /* 0x0000001f00037802 */ /* 0x000fc40000000f00 */
[----:B------:R-:W-:Y:S04]  /*105a0*/  WARPSYNC R35 ;  /* 0x0000002300007348 */ /* 0x000fe80003800000 */
[----:B------:R1:W2:Y:S02]  /*105b0*/  SHFL.BFLY PT, R0, R4, R0, R3 ;  /* 0x0c00000004007389 */ /* 0x0002a400000e0003 */
[----:B-1----:R-:W-:-:S04]  /*105c0*/  MOV R3, 0x0 ;  /* 0x0000000000037802 */ /* 0x002fc80000000f00 */
[----:B--2---:R-:W-:Y:S05]  /*105d0*/  RET.REL.NODEC R2 `(_ZN7cutlass13device_kernelIN5flash19enable_sm80_to_sm89INS1_16FlashAttnFwdSm80INS1_25CollectiveMainloopFwdSm80ILi8ELi1ELb1EN4cute5tupleIJNS5_1CILi128EEENS7_ILi112EEES8_EEELi128ENS_6half_tEfNS_4arch4Sm80ELb0ELb0ELb1ELb1ELb1ELb0ELb1ELb1EEENS1_21CollectiveEpilogueFwdINS6_IJS8_S8_S9_EEENS6_IJNS7_ILi1EEESH_SH_EEESB_SD_Li256ELb1ELb1ELb1ELb0EEENS1_36VarlenDynamicPersistentTileSchedulerILi128ELi112ELi256ELi256ELb1ELb1ELb0ELb0ELb1ELb1EEEEEEEEEvNT_6ParamsE) ;  /* 0xfffefa2002007950 */ /* 0x004fea0003c3ffff */
        .weak           $__internal_3_$__cuda_sm70_shflsync_idx_p
        .type           $__internal_3_$__cuda_sm70_shflsync_idx_p,@function
        .size           $__internal_3_$__cuda_sm70_shflsync_idx_p,($__internal_4_$__cuda_sm70_shflsync_up_p - $__internal_3_$__cuda_sm70_shflsync_idx_p)
$__internal_3_$__cuda_sm70_shflsync_idx_p:
[----:B------:R-:W-:-:S04]  /*105e0*/  MOV R208, 0xffffffff ;  /* 0xffffffff00d07802 */ /* 0x000fc80000000f00 */
[----:B------:R-:W-:Y:S04]  /*105f0*/  WARPSYNC R208 ;  /* 0x000000d000007348 */ /* 0x000fe80003800000 */
[----:B------:R1:W2:Y:S02]  /*10600*/  SHFL.IDX PT, R36, R37, R36, R3 ;  /* 0x0000002425247389 */ /* 0x0002a400000e0003 */
[----:B-1----:R-:W-:-:S04]  /*10610*/  MOV R3, 0x0 ;  /* 0x0000000000037802 */ /* 0x002fc80000000f00 */
[----:B--2---:R-:W-:Y:S05]  /*10620*/  RET.REL.NODEC R2 `(_ZN7cutlass13device_kernelIN5flash19enable_sm80_to_sm89INS1_16FlashAttnFwdSm80INS1_25CollectiveMainloopFwdSm80ILi8ELi1ELb1EN4cute5tupleIJNS5_1CILi128EEENS7_ILi112EEES8_EEELi128ENS_6half_tEfNS_4arch4Sm80ELb0ELb0ELb1ELb1ELb1ELb0ELb1ELb1EEENS1_21CollectiveEpilogueFwdINS6_IJS8_S8_S9_EEENS6_IJNS7_ILi1EEESH_SH_EEESB_SD_Li256ELb1ELb1ELb1ELb0EEENS1_36VarlenDynamicPersistentTileSchedulerILi128ELi112ELi256ELi256ELb1ELb1ELb0ELb0ELb1ELb1EEEEEEEEEvNT_6ParamsE) ;  /* 0xfffef9d002007950 */ /* 0x004fea0003c3ffff */
        .weak           $__internal_4_$__cuda_sm70_shflsync_up_p
        .type           $__internal_4_$__cuda_sm70_shflsync_up_p,@function
        .size           $__internal_4_$__cuda_sm70_shflsync_up_p,($__internal_5_$__cuda_sm70_votesync_ballot - $__internal_4_$__cuda_sm70_shflsync_up_p)
$__internal_4_$__cuda_sm70_shflsync_up_p:
[----:B------:R-:W-:Y:S02]  /*10630*/  IMAD.MOV.U32 R4, RZ, RZ, RZ ;  /* 0x000000ffff047224 */ /* 0x000fe400078e00ff */
[----:B------:R-:W-:-:S04]  /*10640*/  IMAD.MOV.U32 R11, RZ, RZ, -0x1 ;  /* 0xffffffffff0b7424 */ /* 0x000fc800078e00ff */
[----:B------:R-:W-:Y:S04]  /*10650*/  WARPSYNC R11 ;  /* 0x0000000b00007348 */ /* 0x000fe80003800000 */
[----:B------:R1:W2:Y:S02]  /*10660*/  SHFL.UP PT, R4, R0, R2, R4 ;  /* 0x0400000200047389 */ /* 0x0002a400000e0004 */
[----:B-1----:R-:W-:Y:S02]  /*10670*/  MOV R2, R3 ;  /* 0x0000000300027202 */ /* 0x002fe40000000f00 */
[----:B------:R-:W-:-:S04]  /*10680*/  MOV R3, 0x0 ;  /* 0x0000000000037802 */ /* 0x000fc80000000f00 */
[----:B--2---:R-:W-:Y:S05]  /*10690*/  RET.REL.NODEC R2 `(_ZN7cutlass13device_kernelIN5flash19enable_sm80_to_sm89INS1_16FlashAttnFwdSm80INS1_25CollectiveMainloopFwdSm80ILi8ELi1ELb1EN4cute5tupleIJNS5_1CILi128EEENS7_ILi112EEES8_EEELi128ENS_6half_tEfNS_4arch4Sm80ELb0ELb0ELb1ELb1ELb1ELb0ELb1ELb1EEENS1_21CollectiveEpilogueFwdINS6_IJS8_S8_S9_EEENS6_IJNS7_ILi1EEESH_SH_EEESB_SD_Li256ELb1ELb1ELb1ELb0EEENS1_36VarlenDynamicPersistentTileSchedulerILi128ELi112ELi256ELi256ELb1ELb1ELb0ELb0ELb1ELb1EEEEEEEEEvNT_6ParamsE) ;  /* 0xfffef96002007950 */ /* 0x004fea0003c3ffff */
        .weak           $__internal_5_$__cuda_sm70_votesync_ballot
        .type           $__internal_5_$__cuda_sm70_votesync_ballot,@function
        .size           $__internal_5_$__cuda_sm70_votesync_ballot,(.L_x_3574 - $__internal_5_$__cuda_sm70_votesync_ballot)
$__internal_5_$__cuda_sm70_votesync_ballot:
[----:B------:R-:W-:Y:S01]  /*106a0*/  ISETP.NE.U32.AND P0, PT, R0, 0x1, PT ;  /* 0x000000010000780c */ /* 0x000fe20003f05070 */
[----:B------:R-:W-:-:S04]  /*106b0*/  IMAD.MOV.U32 R3, RZ, RZ, -0x1 ;  /* 0xffffffffff037424 */ /* 0x000fc800078e00ff */
[----:B------:R-:W-:Y:S08]  /*106c0*/  WARPSYNC R3 ;  /* 0x0000000300007348 */ /* 0x000ff00003800000 */
[----:B------:R-:W-:-:S04]  /*106d0*/  VOTE.ANY R0, PT, !P0 ;  /* 0x0000000000007806 */ /* 0x000fc800040e0100 */
[----:B------:R-:W-:Y:S01]  /*106e0*/  LOP3.LUT R0, R0, R3, RZ, 0xc0, !PT ;  /* 0x0000000300007212 */ /* 0x000fe200078ec0ff */
[----:B------:R-:W-:-:S04]  /*106f0*/  IMAD.MOV.U32 R3, RZ, RZ, 0x0 ;  /* 0x00000000ff037424 */ /* 0x000fc800078e00ff */
[----:B------:R-:W-:Y:S05]  /*10700*/  RET.REL.NODEC R2 `(_ZN7cutlass13device_kernelIN5flash19enable_sm80_to_sm89INS1_16FlashAttnFwdSm80INS1_25CollectiveMainloopFwdSm80ILi8ELi1ELb1EN4cute5tupleIJNS5_1CILi128EEENS7_ILi112EEES8_EEELi128ENS_6half_tEfNS_4arch4Sm80ELb0ELb0ELb1ELb1ELb1ELb0ELb1ELb1EEENS1_21CollectiveEpilogueFwdINS6_IJS8_S8_S9_EEENS6_IJNS7_ILi1EEESH_SH_EEESB_SD_Li256ELb1ELb1ELb1ELb0EEENS1_36VarlenDynamicPersistentTileSchedulerILi128ELi112ELi256ELi256ELb1ELb1ELb0ELb0ELb1ELb1EEEEEEEEEvNT_6ParamsE) ;  /* 0xfffef8f002007950 */ /* 0x000fea0003c3ffff */
.L_x_323:
        /* <DEDUP_REMOVED lines=15> */
.L_x_3574:


//--------------------- .text._ZN7cutlass13device_kernelIN5flash19enable_sm80_to_sm89INS1_16FlashAttnFwdSm80INS1_25CollectiveMainloopFwdSm80ILi8ELi1ELb1EN4cute5tupleIJNS5_1CILi128EEENS7_ILi112EEES8_EEELi128ENS_6half_tEfNS_4arch4Sm80ELb0ELb0ELb1ELb1ELb1ELb1ELb1ELb1EEENS1_21CollectiveEpilogueFwdINS6_IJS8_S8_S9_EEENS6_IJNS7_ILi1EEESH_SH_EEESB_SD_Li256ELb1ELb1ELb1ELb0EEENS1_36VarlenDynamicPersistentTileSchedulerILi128ELi112ELi256ELi256ELb1ELb1ELb0ELb0ELb1ELb1EEEEEEEEEvNT_6ParamsE --------------------------
	.section	.text._ZN7cutlass13device_kernelIN5flash19enable_sm80_to_sm89INS1_16FlashAttnFwdSm80INS1_25CollectiveMainloopFwdSm80ILi8ELi1ELb1EN4cute5tupleIJNS5_1CILi128EEENS7_ILi112EEES8_EEELi128ENS_6half_tEfNS_4arch4Sm80ELb0ELb0ELb1ELb1ELb1ELb1ELb1ELb1EEENS1_21CollectiveEpilogueFwdINS6_IJS8_S8_S9_EEENS6_IJNS7_ILi1EEESH_SH_EEESB_SD_Li256ELb1ELb1ELb1ELb0EEENS1_36VarlenDynamicPersistentTileSchedulerILi128ELi112ELi256ELi256ELb1ELb1ELb0ELb0ELb1ELb1EEEEEEEEEvNT_6ParamsE,"ax",@progbits
	.sectioninfo	@"SHI_REGISTERS=255"
	.align	128
.text._ZN7cutlass13device_kernelIN5flash19enable_sm80_to_sm89INS1_16FlashAttnFwdSm80INS1_25CollectiveMainloopFwdSm80ILi8ELi1ELb1EN4cute5tupleIJNS5_1CILi128EEENS7_ILi112EEES8_EEELi128ENS_6half_tEfNS_4arch4Sm80ELb0ELb0ELb1ELb1ELb1ELb1ELb1ELb1EEENS1_21CollectiveEpilogueFwdINS6_IJS8_S8_S9_EEENS6_IJNS7_ILi1EEESH_SH_EEESB_SD_Li256ELb1ELb1ELb1ELb0EEENS1_36VarlenDynamicPersistentTileSchedulerILi128ELi112ELi256ELi256ELb1ELb1ELb0ELb0ELb1ELb1EEEEEEEEEvNT_6ParamsE:
        .type           _ZN7cutlass13device_kernelIN5flash19enable_sm80_to_sm89INS1_16FlashAttnFwdSm80INS1_25CollectiveMainloopFwdSm80ILi8ELi1ELb1EN4cute5tupleIJNS5_1CILi128EEENS7_ILi112EEES8_EEELi128ENS_6half_tEfNS_4arch4Sm80ELb0ELb0ELb1ELb1ELb1ELb1ELb1ELb1EEENS1_21CollectiveEpilogueFwdINS6_IJS8_S8_S9_EEENS6_IJNS7_ILi1EEESH_SH_EEESB_SD_Li256ELb1ELb1ELb1ELb0EEENS1_36VarlenDynamicPersistentTileSchedulerILi128ELi112ELi256ELi256ELb1ELb1ELb0ELb0ELb1ELb1EEEEEEEEEvNT_6ParamsE,@function
        .size           _ZN7cutlass13device_kernelIN5flash19enable_sm80_to_sm89INS1_16FlashAttnFwdSm80INS1_25CollectiveMainloopFwdSm80ILi8ELi1ELb1EN4cute5tupleIJNS5_1CILi128EEENS7_ILi112EEES8_EEELi128ENS_6half_tEfNS_4arch4Sm80ELb0ELb0ELb1ELb1ELb1ELb1ELb1ELb1EEENS1_21CollectiveEpilogueFwdINS6_IJS8_S8_S9_EEENS6_IJNS7_ILi1EEESH_SH_EEESB_SD_Li256ELb1ELb1ELb1ELb0EEENS1_36VarlenDynamicPersistentTileSchedulerILi128ELi112ELi256ELi256ELb1ELb1ELb0ELb0ELb1ELb1EEEEEEEEEvNT_6ParamsE,(.L_x_3579 - _ZN7cutlass13device_kernelIN5flash19enable_sm80_to_sm89INS1_16FlashAttnFwdSm80INS1_25CollectiveMainloopFwdSm80ILi8ELi1ELb1EN4cute5tupleIJNS5_1CILi128EEENS7_ILi112EEES8_EEELi128ENS_6half_tEfNS_4arch4Sm80ELb0ELb0ELb1ELb1ELb1ELb1ELb1ELb1EEENS1_21CollectiveEpilogueFwdINS6_IJS8_S8_S9_EEENS6_IJNS7_ILi1EEESH_SH_EEESB_SD_Li256ELb1ELb1ELb1ELb0EEENS1_36VarlenDynamicPersistentTileSchedulerILi128ELi112ELi256ELi256ELb1ELb1ELb0ELb0ELb1ELb1EEEEEEEEEvNT_6ParamsE)
        .other          _ZN7cutlass13device_kernelIN5flash19enable_sm80_to_sm89INS1_16FlashAttnFwdSm80INS1_25CollectiveMainloopFwdSm80ILi8ELi1ELb1EN4cute5tupleIJNS5_1CILi128EEENS7_ILi112EEES8_EEELi128ENS_6half_tEfNS_4arch4Sm80ELb0ELb0ELb1ELb1ELb1ELb1ELb1ELb1EEENS1_21CollectiveEpilogueFwdINS6_IJS8_S8_S9_EEENS6_IJNS7_ILi1EEESH_SH_EEESB_SD_Li256ELb1ELb1ELb1ELb0EEENS1_36VarlenDynamicPersistentTileSchedulerILi128ELi112ELi256ELi256ELb1ELb1ELb0ELb0ELb1ELb1EEEEEEEEEvNT_6ParamsE,@"STO_CUDA_ENTRY STV_DEFAULT"
_ZN7cutlass13device_kernelIN5flash19enable_sm80_to_sm89INS1_16FlashAttnFwdSm80INS1_25CollectiveMainloopFwdSm80ILi8ELi1ELb1EN4cute5tupleIJNS5_1CILi128EEENS7_ILi112EEES8_EEELi128ENS_6half_tEfNS_4arch4Sm80ELb0ELb0ELb1ELb1ELb1ELb1ELb1ELb1EEENS1_21CollectiveEpilogueFwdINS6_IJS8_S8_S9_EEENS6_IJNS7_ILi1EEESH_SH_EEESB_SD_Li256ELb1ELb1ELb1ELb0EEENS1_36VarlenDynamicPersistentTileSchedulerILi128ELi112ELi256ELi256ELb1ELb1ELb0ELb0ELb1ELb1EEEEEEEEEvNT_6ParamsE:
[----:B------:R-:W-:-:S03]  /*0000*/  MOV R1, c[0x0][0x28] ;  /* 0x00000a0000017a02 */ /* 0x000fc60000000f00 */
[----:B------:R-:W1:Y:S01]  /*0010*/  S2R R2, SR_TID.X ;  /* 0x0000000000027919 */ /* 0x000e620000002100 */
[----:B------:R-:W-:Y:S01]  /*0020*/  IADD3 R1, R1, -0x108, RZ ;  /* 0xfffffef801017810 */ /* 0x000fe20007ffe0ff */
[----:B------:R-:W-:Y:S01]  /*0030*/  ULDC.64 UR8, c[0x0][0x118] ;  /* 0x0000460000087ab9 */ /* 0x000fe20000000a00 */
[----:B-1----:R-:W-:-:S06]  /*0040*/  SHF.R.U32.HI R0, RZ, 0x5, R2 ;  /* 0x00000005ff007819 */ /* 0x002fcc0000011602 */
[----:B------:R-:W1:Y:S02]  /*0050*/  SHFL.IDX PT, R0, R0, RZ, 0x1f ;  /* 0x00001fff00007589 */ /* 0x000e6400000e0000 */
[----:B-1----:R-:W1:Y:S02]  /*0060*/  R2UR UR7, R0 ;  /* 0x00000000000773c2 */ /* 0x002e6400000e0000 */
[----:B-1----:R-:W-:-:S13]  /*0070*/  ISETP.NE.AND P0, PT, RZ, UR7, PT ;  /* 0x00000007ff007c0c */ /* 0x002fda000bf05270 */
[----:B------:R-:W-:Y:S06]  /*0080*/  @P0 BAR.SYNC.DEFER_BLOCKING 0x5, 0x100 ;  /* 0x0144000000000b1d */ /* 0x000fec0000010000 */
[----:B------:R-:W1:Y:S04]  /*0090*/  @P0 LDS.128 R4, [0xf100] ;  /* 0x00f10000ff040984 */ /* 0x000e680000000c00 */
[----:B-1----:R1:W-:Y:S04]  /*00a0*/  @P0 STL.64 [R1+0x20], R4 ;  /* 0x0000200401000387 */ /* 0x0023e80000100a00 */
[----:B------:R1:W-:Y:S04]  /*00b0*/  @P0 STL.64 [R1+0x28], R6 ;  /* 0x0000280601000387 */ /* 0x0003e80000100a00 */
[----:B------:R-:W-:Y:S06]  /*00c0*/  @P0 BAR.ARV 0x4, 0x100 ;  /* 0x0104000000000b1d */ /* 0x000fec0000002000 */
[----:B------:R-:W-:Y:S05]  /*00d0*/  @P0 BRA `(.L_x_324) ;  /* 0x00000b1000000947 */ /* 0x000fea0003800000 */
[----:B------:R-:W-:Y:S01]  /*00e0*/  LOP3.LUT R14, R2, 0x1f, RZ, 0xc0, !PT ;  /* 0x0000001f020e7812 */ /* 0x000fe200078ec0ff */
[----:B------:R-:W-:Y:S01]  /*00f0*/  CS2R R8, SRZ ;  /* 0x0000000000087805 */ /* 0x000fe2000001ff00 */
[----:B-1----:R-:W-:-:S02]  /*0100*/  IMAD.MOV.U32 R7, RZ, RZ, RZ ;  /* 0x000000ffff077224 */ /* 0x002fc400078e00ff */
        /* <DEDUP_REMOVED lines=9> */
[----:B------:R-:W1:Y:S01]  /*01a0*/  S2UR UR4, SR_CTAID.X ;  /* 0x00000000000479c3 */ /* 0x000e620000002500 */
        /* <DEDUP_REMOVED lines=23> */
[----:B-1----:R-:W-:-:S13]  /*0320*/  ISETP.GT.AND P0, PT, R6, UR4, PT ;  /* 0x0000000406007c0c */ /* 0x002fda000bf04270 */
[----:B------:R-:W-:Y:S05]  /*0330*/  @P0 BRA `(.L_x_325) ;  /* 0x0000027000000947 */ /* 0x000fea0003800000 */
[----:B------:R-:W-:Y:S02]  /*0340*/  MOV R6, R0 ;  /* 0x0000000000067202 */ /* 0x000fe40000000f00 */
[----:B------:R-:W-:-:S04]  /*0350*/  MOV R9, RZ ;  /* 0x000000ff00097202 */ /* 0x000fc80000000f00 */
.L_x_329:
        /* <DEDUP_REMOVED lines=16> */
[----:B------:R1:W2:Y:S02]  /*0460*/  SHFL.UP PT, R0, R2, 0x1, RZ ;  /* 0x0420000002007989 */ /* 0x0002a400000e00ff */
.L_x_518:
        /* <DEDUP_REMOVED lines=16> */
.L_x_519:
[----:B--2---:R-:W-:-:S05]  /*0570*/  IMAD R0, R0, c[0x0][0x538], RZ ;  /* 0x00014e0000007a24 */ /* 0x004fca00078e02ff */
[----:B------:R-:W-:-:S04]  /*0580*/  IADD3 R6, R0, R6, RZ ;  /* 0x0000000600067210 */ /* 0x000fc80007ffe0ff */
[----:B------:R-:W-:-:S13]  /*0590*/  ISETP.GT.AND P0, PT, R6, UR4, PT ;  /* 0x0000000406007c0c */ /* 0x000fda000bf04270 */
[----:B-1----:R-:W-:Y:S05]  /*05a0*/  @!P0 BRA `(.L_x_329) ;  /* 0xfffffdb000008947 */ /* 0x002fea000383ffff */
.L_x_325:
[----:B------:R-:W-:-:S05]  /*05b0*/  IADD3 R12, -R0, R6, RZ ;  /* 0x00000006000c7210 */ /* 0x000fca0007ffe1ff */
[----:B------:R-:W-:-:S05]  /*05c0*/  IMAD R0, R4, c[0x0][0x538], R12 ;  /* 0x00014e0004007a24 */ /* 0x000fca00078e020c */
[----:B------:R-:W-:Y:S01]  /*05d0*/  ISETP.GT.AND P0, PT, R0, UR4, PT ;  /* 0x0000000400007c0c */ /* 0x000fe2000bf04270 */
[----:B------:R-:W-:-:S12]  /*05e0*/  BRA.DIV ~URZ, `(.L_x_330) ;  /* 0x000194f27f007947 */ /* 0x000fd8000b800000 */
[----:B------:R-:W-:-:S04]  /*05f0*/  VOTE.ANY R5, PT, !P0 ;  /* 0x0000000000057806 */ /* 0x000fc800040e0100 */
.L_x_520:
[----:B------:R1:W2:Y:S01]  /*0600*/  POPC R13, R5 ;  /* 0x00000005000d7309 */ /* 0x0002a20000000000 */
[----:B------:R-:W-:Y:S05]  /*0610*/  BRA.DIV ~URZ, `(.L_x_331) ;  /* 0x000195027f007947 */ /* 0x000fea000b800000 */
[----:B--2---:R2:W3:Y:S01]  /*0620*/  SHFL.IDX PT, R11, R8, R13, 0x1f ;  /* 0x00001f0d080b7589 */ /* 0x0044e200000e0000 */
[----:B------:R-:W-:-:S03]  /*0630*/  MOV R6, RZ ;  /* 0x000000ff00067202 */ /* 0x000fc60000000f00 */
[----:B------:R2:W4:Y:S04]  /*0640*/  SHFL.IDX PT, R10, R7, R13, 0x1f ;  /* 0x00001f0d070a7589 */ /* 0x00052800000e0000 */
.L_x_521:
[----:B------:R-:W-:Y:S01]  /*0650*/  ISETP.NE.AND P0, PT, R5, RZ, PT ;  /* 0x000000ff0500720c */ /* 0x000fe20003f05270 */
[----:B------:R-:W-:-:S12]  /*0660*/  BSSY B0, `(.L_x_332) ;  /* 0x0000005000007945 */ /* 0x000fd80003800000 */
[----:B------:R-:W-:Y:S05]  /*0670*/  @!P0 BRA `(.L_x_333) ;  /* 0x0000003000008947 */ /* 0x000fea0003800000 */
[----:B------:R-:W-:Y:S01]  /*0680*/  IADD3 R44, R13, -0x1, RZ ;  /* 0xffffffff0d2c7810 */ /* 0x000fe20007ffe0ff */
[----:B------:R-:W-:Y:S05]  /*0690*/  BRA.DIV ~URZ, `(.L_x_334) ;  /* 0x000195627f007947 */ /* 0x000fea000b800000 */
[----:B------:R1:W2:Y:S02]  /*06a0*/  SHFL.IDX PT, R6, R4, R44, 0x1f ;  /* 0x00001f2c04067589 */ /* 0x0002a400000e0000 */
.L_x_333:
[----:B------:R-:W-:Y:S05]  /*06b0*/  BSYNC B0 ;  /* 0x0000000000007941 */ /* 0x000fea0003800000 */
.L_x_332:
[----:B---3--:R-:W-:Y:S01]  /*06c0*/  IABS R0, R11 ;  /* 0x0000000b00007213 */ /* 0x008fe20000000000 */
[----:B-12---:R-:W-:-:S04]  /*06d0*/  IMAD R4, R6, c[0x0][0x538], R12 ;  /* 0x00014e0006047a24 */ /* 0x006fc800078e020c */
[----:B------:R-:W-:Y:S01]  /*06e0*/  IMAD.MOV.U32 R5, RZ, RZ, R0 ;  /* 0x000000ffff057224 */ /* 0x000fe200078e0000 */
[----:B----4-:R-:W-:Y:S01]  /*06f0*/  IABS R0, R10 ;  /* 0x0000000a00007213 */ /* 0x010fe20000000000 */
[----:B------:R1:W-:Y:S01]  /*0700*/  STL [R1+0x20], R4 ;  /* 0x0000200401007387 */ /* 0x0003e20000100800 */
[----:B------:R-:W-:Y:S01]  /*0710*/  IADD3 R12, -R4, UR4, RZ ;  /* 0x00000004040c7c10 */ /* 0x000fe2000fffe1ff */
[----:B------:R-:W2:Y:S02]  /*0720*/  I2F.RP R2, R5 ;  /* 0x0000000500027306 */ /* 0x000ea40000209400 */
[----:B------:R-:W-:Y:S01]  /*0730*/  IMAD.MOV.U32 R7, RZ, RZ, R0 ;  /* 0x000000ffff077224 */ /* 0x000fe200078e0000 */
[----:B------:R-:W-:Y:S02]  /*0740*/  IABS R6, R12 ;  /* 0x0000000c00067213 */ /* 0x000fe40000000000 */
[----:B------:R-:W-:-:S03]  /*0750*/  IABS R0, R11 ;  /* 0x0000000b00007213 */ /* 0x000fc60000000000 */
[----:B------:R-:W-:Y:S01]  /*0760*/  I2F.RP R8, R7 ;  /* 0x0000000700087306 */ /* 0x000fe20000209400 */
[----:B------:R-:W-:-:S07]  /*0770*/  IADD3 R0, RZ, -R0, RZ ;  /* 0x80000000ff007210 */ /* 0x000fce0007ffe0ff */
[----:B--2---:R-:W2:Y:S02]  /*0780*/  MUFU.RCP R2, R2 ;  /* 0x0000000200027308 */ /* 0x004ea40000001000 */
[----:B--2---:R-:W-:-:S06]  /*0790*/  IADD3 R2, R2, 0xffffffe, RZ ;  /* 0x0ffffffe02027810 */ /* 0x004fcc0007ffe0ff */
[----:B------:R-:W2:Y:S02]  /*07a0*/  F2I.FTZ.U32.TRUNC.NTZ R3, R2 ;  /* 0x0000000200037305 */ /* 0x000ea4000021f000 */
[----:B--2---:R-:W-:-:S04]  /*07b0*/  IMAD.MOV R2, RZ, RZ, -R3 ;  /* 0x000000ffff027224 */ /* 0x004fc800078e0a03 */
[----:B-1----:R-:W-:Y:S02]  /*07c0*/  IMAD R4, R2, R5, RZ ;  /* 0x0000000502047224 */ /* 0x002fe400078e02ff */
        /* <DEDUP_REMOVED lines=45> */
[----:B------:R-:W-:Y:S02]  /*0aa0*/  IMAD R2, R10, R2, R4 ;  /* 0x000000020a027224 */ /* 0x000fe400078e0204 */
[----:B------:R-:W-:Y:S02]  /*0ab0*/  IMAD.IADD R4, R13, 0x1, R9 ;  /* 0x000000010d047824 */ /* 0x000fe400078e0209 */
[----:B------:R-:W-:-:S03]  /*0ac0*/  IMAD R0, R2, 0x10000, R0 ;  /* 0x0001000002007824 */ /* 0x000fc600078e0200 */
[----:B------:R1:W-:Y:S04]  /*0ad0*/  STL [R1+0x2c], R4 ;  /* 0x00002c0401007387 */ /* 0x0003e80000100800 */
[----:B------:R1:W-:Y:S04]  /*0ae0*/  STL [R1+0x28], R0 ;  /* 0x0000280001007387 */ /* 0x0003e80000100800 */
[----:B------:R1:W-:Y:S01]  /*0af0*/  STL [R1+0x24], R3 ;  /* 0x0000240301007387 */ /* 0x0003e20000100800 */
[----:B------:R-:W-:Y:S05]  /*0b00*/  BRA `(.L_x_335) ;  /* 0x0000006000007947 */ /* 0x000fea0003800000 */
.L_x_326:
[----:B------:R-:W-:Y:S01]  /*0b10*/  MOV R0, UR4 ;  /* 0x0000000400007c02 */ /* 0x000fe20008000f00 */
[----:B------:R-:W-:Y:S04]  /*0b20*/  STL [R1+0x24], RZ ;  /* 0x000024ff01007387 */ /* 0x000fe80000100800 */
[----:B------:R-:W-:Y:S04]  /*0b30*/  STL [R1+0x28], RZ ;  /* 0x000028ff01007387 */ /* 0x000fe80000100800 */
[----:B------:R1:W-:Y:S02]  /*0b40*/  STL [R1+0x20], R0 ;  /* 0x0000200001007387 */ /* 0x0003e40000100800 */
[----:B-1----:R-:W-:-:S05]  /*0b50*/  MOV R0, c[0x0][0x53c] ;  /* 0x00014f0000007a02 */ /* 0x002fca0000000f00 */
[----:B------:R1:W-:Y:S02]  /*0b60*/  STL [R1+0x2c], R0 ;  /* 0x00002c0001007387 */ /* 0x0003e40000100800 */
.L_x_335:
[----:B-1----:R-:W2:Y:S04]  /*0b70*/  LDL R4, [R1+0x20] ;  /* 0x0000200001047983 */ /* 0x002ea80000100800 */
[----:B------:R-:W2:Y:S04]  /*0b80*/  LDL R5, [R1+0x24] ;  /* 0x0000240001057983 */ /* 0x000ea80000100800 */
[----:B------:R-:W2:Y:S04]  /*0b90*/  LDL R6, [R1+0x28] ;  /* 0x0000280001067983 */ /* 0x000ea80000100800 */
[----:B------:R-:W2:Y:S01]  /*0ba0*/  LDL R7, [R1+0x2c] ;  /* 0x00002c0001077983 */ /* 0x000ea20000100800 */
[----:B------:R-:W-:Y:S01]  /*0bb0*/  ISETP.NE.AND P0, PT, R14, RZ, PT ;  /* 0x000000ff0e00720c */ /* 0x000fe20003f05270 */
[----:B------:R-:W-:-:S12]  /*0bc0*/  WARPSYNC 0xffffffff ;  /* 0xffffffff00007948 */ /* 0x000fd80003800000 */
[----:B--2---:R1:W-:Y:S04]  /*0bd0*/  @!P0 STS.128 [0xf100], R4 ;  /* 0x00f10004ff008388 */ /* 0x0043e80000000c00 */
[----:B------:R-:W-:Y:S06]  /*0be0*/  BAR.ARV 0x5, 0x100 ;  /* 0x0144000000007b1d */ /* 0x000fec0000002000 */
.L_x_324:
[----:B------:R-:W2:Y:S02]  /*0bf0*/  LDL R0, [R1+0x2c] ;  /* 0x00002c0001007983 */ /* 0x000ea40000100800 */
[----:B--2---:R-:W-:-:S13]  /*0c00*/  ISETP.GE.AND P0, PT, R0, c[0x0][0x53c], PT ;  /* 0x00014f0000007a0c */ /* 0x004fda0003f06270 */
[----:B------:R-:W-:Y:S05]  /*0c10*/  @P0 EXIT ;  /* 0x000000000000094d */ /* 0x000fea0003800000 */
[----:B------:R-:W2:Y:S01]  /*0c20*/  S2R R15, SR_TID.X ;  /* 0x00000000000f7919 */ /* 0x000ea20000002100 */
[----:B------:R-:W-:Y:S01]  /*0c30*/  IMAD.MOV.U32 R19, RZ, RZ, 0x20 ;  /* 0x00000020ff137424 */ /* 0x000fe200078e00ff */
[----:B------:R-:W-:Y:S01]  /*0c40*/  ULDC UR4, c[0x0][0x2ac] ;  /* 0x0000ab0000047ab9 */ /* 0x000fe20000000800 */
[----:B------:R-:W-:Y:S01]  /*0c50*/  IMAD.MOV.U32 R18, RZ, RZ, 0x40 ;  /* 0x00000040ff127424 */ /* 0x000fe200078e00ff */
[----:B------:R-:W-:Y:S02]  /*0c60*/  ULDC UR6, c[0x0][0x1d0] ;  /* 0x0000740000067ab9 */ /* 0x000fe40000000800 */
[----:B------:R-:W-:Y:S01]  /*0c70*/  UIMAD UR6, UR4, UR6, URZ ;  /* 0x00000006040672a4 */ /* 0x000fe2000f8e023f */
[----:B--2---:R-:W-:-:S04]  /*0c80*/  SHF.R.S32.HI R14, RZ, 0x1f, R15 ;  /* 0x0000001fff0e7819 */ /* 0x004fc8000001140f */
[CC--:B------:R-:W-:Y:S02]  /*0c90*/  LEA.HI R2, R14.reuse, R15.reuse, RZ, 0x4 ;  /* 0x0000000f0e027211 */ /* 0x0c0fe400078f20ff */
[----:B-1----:R-:W-:Y:S02]  /*0ca0*/  LEA.HI R7, R14, R15, RZ, 0x2 ;  /* 0x0000000f0e077211 */ /* 0x002fe400078f10ff */
[C---:B------:R-:W-:Y:S02]  /*0cb0*/  LOP3.LUT R0, R2.reuse, 0xfffffff0, RZ, 0xc0, !PT ;  /* 0xfffffff002007812 */ /* 0x040fe400078ec0ff */
[----:B------:R-:W-:Y:S02]  /*0cc0*/  SHF.R.S32.HI R4, RZ, 0x4, R2 ;  /* 0x00000004ff047819 */ /* 0x000fe40000011402 */
[----:B------:R-:W-:Y:S01]  /*0cd0*/  SHF.R.S32.HI R8, RZ, 0x2, R7 ;  /* 0x00000002ff087819 */ /* 0x000fe20000011407 */
[----:B------:R-:W-:Y:S01]  /*0ce0*/  IMAD.IADD R0, R15, 0x1, -R0 ;  /* 0x000000010f007824 */ /* 0x000fe200078e0a00 */
[----:B------:R-:W-:-:S02]  /*0cf0*/  LEA.HI R2, R2, R4, RZ, 0x1 ;  /* 0x0000000402027211 */ /* 0x000fc400078f08ff */
[----:B------:R-:W-:Y:S02]  /*0d00*/  SHF.R.S32.HI R5, RZ, 0x1f, R7 ;  /* 0x0000001fff057819 */ /* 0x000fe40000011407 */
[----:B------:R-:W-:Y:S02]  /*0d10*/  SHF.R.S32.HI R6, RZ, 0x1f, R0 ;  /* 0x0000001fff067819 */ /* 0x000fe40000011400 */
[----:B------:R-:W-:Y:S02]  /*0d20*/  LOP3.LUT R3, R2, 0xfffffffe, RZ, 0xc0, !PT ;  /* 0xfffffffe02037812 */ /* 0x000fe400078ec0ff */
[----:B------:R-:W-:Y:S02]  /*0d30*/  LEA.HI R2, R5, R8, RZ, 0x3 ;  /* 0x0000000805027211 */ /* 0x000fe400078f18ff */
[----:B------:R-:W-:Y:S01]  /*0d40*/  LEA.HI R12, R6, R0, RZ, 0x3 ;  /* 0x00000000060c7211 */ /* 0x000fe200078f18ff */
[----:B------:R-:W-:Y:S01]  /*0d50*/  IMAD.IADD R11, R4, 0x1, -R3 ;  /* 0x00000001040b7824 */ /* 0x000fe200078e0a03 */
[----:B------:R-:W-:-:S02]  /*0d60*/  LEA.HI R81, R14, R15, RZ, 0x3 ;  /* 0x0000000f0e517211 */ /* 0x000fc400078f18ff */
[----:B------:R-:W-:Y:S02]  /*0d70*/  LOP3.LUT R2, R2, 0xfffffff8, RZ, 0xc0, !PT ;  /* 0xfffffff802027812 */ /* 0x000fe400078ec0ff */
[----:B------:R-:W-:Y:S02]  /*0d80*/  LOP3.LUT R3, R12, 0xfffffff8, RZ, 0xc0, !PT ;  /* 0xfffffff80c037812 */ /* 0x000fe400078ec0ff */
[----:B------:R-:W-:Y:S01]  /*0d90*/  LOP3.LUT R4, R81, 0xfffffff8, RZ, 0xc0, !PT ;  /* 0xfffffff851047812 */ /* 0x000fe200078ec0ff */
[----:B------:R-:W-:Y:S01]  /*0da0*/  IMAD.IADD R6, R8, 0x1, -R2 ;  /* 0x0000000108067824 */ /* 0x000fe200078e0a02 */
[----:B------:R-:W-:Y:S01]  /*0db0*/  LEA.HI R5, R14, R15, RZ, 0x5 ;  /* 0x0000000f0e057211 */ /* 0x000fe200078f28ff */
[----:B------:R-:W-:Y:S01]  /*0dc0*/  IMAD.IADD R9, R0, 0x1, -R3 ;  /* 0x0000000100097824 */ /* 0x000fe200078e0a03 */
[----:B------:R-:W-:Y:S01]  /*0dd0*/  LOP3.LUT R3, R7, 0xfffffffc, RZ, 0xc0, !PT ;  /* 0xfffffffc07037812 */ /* 0x000fe200078ec0ff */
[----:B------:R-:W-:Y:S01]  /*0de0*/  IMAD.IADD R82, R15, 0x1, -R4 ;  /* 0x000000010f527824 */ /* 0x000fe200078e0a04 */
[----:B------:R-:W-:-:S02]  /*0df0*/  SHF.R.S32.HI R0, RZ, 0x5, R5 ;  /* 0x00000005ff007819 */ /* 0x000fc40000011405 */
[----:B------:R-:W-:Y:S01]  /*0e00*/  SHF.R.S32.HI R2, RZ, 0x1f, R5 ;  /* 0x0000001fff027819 */ /* 0x000fe20000011405 */
[----:B------:R-:W-:Y:S01]  /*0e10*/  IMAD.SHL.U32 R7, R82, 0x40, RZ ;  /* 0x0000004052077824 */ /* 0x000fe200078e00ff */
[----:B------:R-:W-:Y:S01]  /*0e20*/  LOP3.LUT R4, R5, 0xffffffe0, RZ, 0xc0, !PT ;  /* 0xffffffe005047812 */ /* 0x000fe200078ec0ff */
[----:B------:R-:W-:Y:S01]  /*0e30*/  IMAD.SHL.U32 R16, R0, 0x400, RZ ;  /* 0x0000040000107824 */ /* 0x000fe200078e00ff */
[----:B------:R-:W-:Y:S01]  /*0e40*/  LEA.HI R5, R2, R0, RZ, 0x3 ;  /* 0x0000000002057211 */ /* 0x000fe200078f18ff */
[----:B------:R-:W-:Y:S01]  /*0e50*/  IMAD.IADD R2, R15, 0x1, -R3 ;  /* 0x000000010f027824 */ /* 0x000fe200078e0a03 */
[----:B------:R-:W-:Y:S01]  /*0e60*/  LOP3.LUT R3, R7, 0x1c0, RZ, 0xc0, !PT ;  /* 0x000001c007037812 */ /* 0x000fe200078ec0ff */
[----:B------:R-:W-:Y:S01]  /*0e70*/  IMAD.IADD R27, R15, 0x1, -R4 ;  /* 0x000000010f1b7824 */ /* 0x000fe200078e0a04 */
[----:B------:R-:W-:Y:S01]  /*0e80*/  LOP3.LUT R5, R5, 0xffffff8, RZ, 0xc0, !PT ;  /* 0x0ffffff805057812 */ /* 0x000fe200078ec0ff */
[----:B------:R-:W-:Y:S01]  /*0e90*/  IMAD.SHL.U32 R76, R82, 0x8, RZ ;  /* 0x00000008524c7824 */ /* 0x000fe200078e00ff */
[----:B------:R-:W-:Y:S01]  /*0ea0*/  LEA.HI R4, R2, R2, RZ, 0x1 ;  /* 0x0000000202047211 */ /* 0x000fe200078f08ff */
[----:B------:R-:W-:Y:S01]  /*0eb0*/  IMAD.SHL.U32 R78, R82, 0x4, RZ ;  /* 0x00000004524e7824 */ /* 0x000fe200078e00ff */
[----:B------:R-:W-:Y:S01]  /*0ec0*/  LOP3.LUT R8, R3, 0x8, R81, 0xf8, !PT ;  /* 0x0000000803087812 */ /* 0x000fe200078ef851 */
[----:B------:R-:W-:Y:S01]  /*0ed0*/  IMAD.IADD R10, R0, 0x1, -R5 ;  /* 0x00000001000a7824 */ /* 0x000fe200078e0a05 */
[----:B------:R-:W-:Y:S01]  /*0ee0*/  SHF.R.U32.HI R7, RZ, 0x3, R3 ;  /* 0x00000003ff077819 */ /* 0x000fe20000011603 */
[----:B------:R-:W-:Y:S01]  /*0ef0*/  IMAD.SHL.U32 R0, R6, 0x40, RZ ;  /* 0x0000004006007824 */ /* 0x000fe200078e00ff */
[----:B------:R-:W-:Y:S01]  /*0f00*/  LOP3.LUT R3, R4, 0x1ffffffe, RZ, 0xc0, !PT ;  /* 0x1ffffffe04037812 */ /* 0x000fe200078ec0ff */
[----:B------:R-:W-:Y:S01]  /*0f10*/  IMAD.SHL.U32 R5, R11, 0x8, RZ ;  /* 0x000000080b057824 */ /* 0x000fe200078e00ff */
[----:B------:R-:W-:Y:S01]  /*0f20*/  LOP3.LUT R8, R8, R7, RZ, 0x3c, !PT ;  /* 0x0000000708087212 */ /* 0x000fe200078e3cff */
[----:B------:R-:W-:Y:S01]  /*0f30*/  IMAD R7, R2, 0x2, R16 ;  /* 0x0000000202077824 */ /* 0x000fe200078e0210 */
[----:B------:R-:W-:Y:S01]  /*0f40*/  LOP3.LUT R0, R0, 0x1c0, RZ, 0xc0, !PT ;  /* 0x000001c000007812 */ /* 0x000fe200078ec0ff */
[----:B------:R-:W-:Y:S01]  /*0f50*/  IMAD.IADD R17, R2, 0x1, -R3 ;  /* 0x0000000102117824 */ /* 0x000fe200078e0a03 */
[----:B------:R-:W-:Y:S01]  /*0f60*/  SHF.R.S32.HI R4, RZ, 0x1f, R27 ;  /* 0x0000001fff047819 */ /* 0x000fe2000001141b */
[----:B------:R-:W-:Y:S01]  /*0f70*/  IMAD.SHL.U32 R3, R9, 0x40, RZ ;  /* 0x0000004009037824 */ /* 0x000fe200078e00ff */
[----:B------:R-:W-:-:S02]  /*0f80*/  LEA.HI R2, R0, R0, RZ, 0x1d ;  /* 0x0000000000027211 */ /* 0x000fc400078fe8ff */
[C---:B------:R-:W-:Y:S02]  /*0f90*/  R2P PR, R6.reuse, 0x6 ;  /* 0x0000000606007804 */ /* 0x040fe40000000000 */
[----:B------:R-:W-:Y:S01]  /*0fa0*/  LOP3.LUT R0, R3, 0x1c0, RZ, 0xc0, !PT ;  /* 0x000001c003007812 */ /* 0x000fe200078ec0ff */
[----:B------:R-:W-:Y:S01]  /*0fb0*/  IMAD.IADD R2, R7, 0x1, R2 ;  /* 0x0000000107027824 */ /* 0x000fe200078e0202 */
[----:B------:R-:W-:Y:S02]  /*0fc0*/  LOP3.LUT R6, R6, 0x1, RZ, 0xc0, !PT ;  /* 0x0000000106067812 */ /* 0x000fe400078ec0ff */
[----:B------:R-:W-:Y:S01]  /*0fd0*/  LOP3.LUT R3, R0, 0x8, R5, 0xf8, !PT ;  /* 0x0000000800037812 */ /* 0x000fe200078ef805 */
[----:B------:R-:W-:Y:S01]  /*0fe0*/  IMAD.SHL.U32 R21, R2, 0x2, RZ ;  /* 0x0000000202157824 */ /* 0x000fe200078e00ff */
[----:B------:R-:W-:Y:S01]  /*0ff0*/  SHF.R.U32.HI R0, RZ, 0x3, R0 ;  /* 0x00000003ff007819 */ /* 0x000fe20000011600 */
[----:B------:R-:W-:Y:S01]  /*1000*/  IMAD.SHL.U32 R2, R12, 0x40, RZ ;  /* 0x000000400c027824 */ /* 0x000fe200078e00ff */
[----:B------:R-:W-:-:S02]  /*1010*/  LEA.HI R13, R4, R27, RZ, 0x2 ;  /* 0x0000001b040d7211 */ /* 0x000fc400078f10ff */
[----:B------:R-:W-:Y:S02]  /*1020*/  LOP3.LUT R0, R3, R0, RZ, 0x3c, !PT ;  /* 0x0000000003007212 */ /* 0x000fe400078e3cff */
[----:B------:R-:W-:Y:S02]  /*1030*/  SHF.R.S32.HI R81, RZ, 0x3, R81 ;  /* 0x00000003ff517819 */ /* 0x000fe40000011451 */
[----:B------:R-:W-:Y:S02]  /*1040*/  LOP3.LUT R5, R0, 0xfffffe00, R2, 0xf8, !PT ;  /* 0xfffffe0000057812 */ /* 0x000fe400078ef802 */
[----:B------:R-:W-:Y:S02]  /*1050*/  LEA.HI R0, R14, R15, RZ, 0x6 ;  /* 0x0000000f0e007211 */ /* 0x000fe400078f30ff */
[----:B------:R-:W-:Y:S01]  /*1060*/  ISETP.NE.U32.AND P0, PT, R6, 0x1, PT ;  /* 0x000000010600780c */ /* 0x000fe20003f05070 */
[----:B------:R-:W-:Y:S01]  /*1070*/  IMAD R6, R11, 0x200, R8 ;  /* 0x000002000b067824 */ /* 0x000fe200078e0208 */
[----:B------:R-:W-:Y:S01]  /*1080*/  SHF.R.S32.HI R4, RZ, 0x2, R13 ;  /* 0x00000002ff047819 */ /* 0x000fe2000001140d */
[----:B------:R-:W-:Y:S01]  /*1090*/  IMAD.SHL.U32 R0, R0, 0x8, RZ ;  /* 0x0000000800007824 */ /* 0x000fe200078e00ff */
[----:B------:R-:W-:-:S02]  /*10a0*/  IADD3 R15, R81, 0x20, RZ ;  /* 0x00000020510f7810 */ /* 0x000fc40007ffe0ff */
[C---:B------:R-:W-:Y:S01]  /*10b0*/  IADD3 R22, R81.reuse, 0x40, RZ ;  /* 0x0000004051167810 */ /* 0x040fe20007ffe0ff */
[----:B------:R-:W-:Y:S01]  /*10c0*/  IMAD R25, R10, 0x10, R4 ;  /* 0x000000100a197824 */ /* 0x000fe200078e0204 */
[----:B------:R-:W-:Y:S01]  /*10d0*/  LOP3.LUT R7, R0, 0xfffffe00, RZ, 0xc0, !PT ;  /* 0xfffffe0000077812 */ /* 0x000fe200078ec0ff */
[C---:B------:R-:W-:Y:S01]  /*10e0*/  IMAD.SHL.U32 R0, R81.reuse, 0x40, RZ ;  /* 0x0000004051007824 */ /* 0x040fe200078e00ff */
[----:B------:R-:W-:Y:S01]  /*10f0*/  IADD3 R12, R81, 0x60, RZ ;  /* 0x00000060510c7810 */ /* 0x000fe20007ffe0ff */
[----:B------:R-:W-:Y:S01]  /*1100*/  IMAD.SHL.U32 R4, R15, 0x40, RZ ;  /* 0x000000400f047824 */ /* 0x000fe200078e00ff */
[C---:B------:R-:W-:Y:S01]  /*1110*/  LOP3.LUT P4, RZ, R9.reuse, 0x2, RZ, 0xc0, !PT ;  /* 0x0000000209ff7812 */ /* 0x040fe2000788c0ff */
[----:B------:R1:W-:Y:S01]  /*1120*/  STL [R1+0xfc], R25 ;  /* 0x0000fc1901007387 */ /* 0x0003e20000100800 */
[----:B------:R-:W-:Y:S02]  /*1130*/  LOP3.LUT P3, RZ, R9, 0x4, RZ, 0xc0, !PT ;  /* 0x0000000409ff7812 */ /* 0x000fe4000786c0ff */
[----:B------:R-:W-:Y:S01]  /*1140*/  SHF.R.S32.HI R9, RZ, 0x1f, R15 ;  /* 0x0000001fff097819 */ /* 0x000fe2000001140f */
[----:B------:R-:W-:Y:S01]  /*1150*/  STL [R1+0x88], R21 ;  /* 0x0000881501007387 */ /* 0x000fe20000100800 */
[----:B------:R-:W-:-:S02]  /*1160*/  IADD3 R3, R21, 0x80, RZ ;  /* 0x0000008015037810 */ /* 0x000fc40007ffe0ff */
[--C-:B------:R-:W-:Y:S01]  /*1170*/  SHF.R.S32.HI R2, RZ, 0x1f, R81.reuse ;  /* 0x0000001fff027819 */ /* 0x100fe20000011451 */
[----:B------:R-:W-:Y:S01]  /*1180*/  IMAD.SHL.U32 R2, R12, 0x40, RZ ;  /* 0x000000400c027824 */ /* 0x000fe200078e00ff */
[----:B------:R-:W-:Y:S02]  /*1190*/  SHF.R.S32.HI R8, RZ, 0x1f, R22 ;  /* 0x0000001fff087819 */ /* 0x000fe40000011416 */
[----:B------:R-:W-:Y:S02]  /*11a0*/  SHF.R.S32.HI R10, RZ, 0x1f, R12 ;  /* 0x0000001fff0a7819 */ /* 0x000fe4000001140c */
[----:B------:R-:W-:Y:S01]  /*11b0*/  LOP3.LUT R11, R0, 0x1c0, RZ, 0xc0, !PT ;  /* 0x000001c0000b7812 */ /* 0x000fe200078ec0ff */
[----:B------:R-:W-:Y:S01]  /*11c0*/  IMAD R0, R82, 0x20, R81 ;  /* 0x0000002052007824 */ /* 0x000fe200078e0251 */
[----:B------:R-:W-:Y:S02]  /*11d0*/  IADD3 R20, R21, 0x70, RZ ;  /* 0x0000007015147810 */ /* 0x000fe40007ffe0ff */
[----:B------:R-:W-:-:S02]  /*11e0*/  LEA.HI R9, R9, R15, RZ, 0x3 ;  /* 0x0000000f09097211 */ /* 0x000fc400078f18ff */
[----:B------:R-:W-:Y:S01]  /*11f0*/  @P0 IADD3 R20, R3, 0x10, RZ ;  /* 0x0000001003140810 */ /* 0x000fe20007ffe0ff */
[----:B------:R-:W-:Y:S01]  /*1200*/  IMAD.SHL.U32 R3, R22, 0x40, RZ ;  /* 0x0000004016037824 */ /* 0x000fe200078e00ff */
[----:B------:R-:W-:Y:S02]  /*1210*/  LOP3.LUT R15, R4, 0x1c0, RZ, 0xc0, !PT ;  /* 0x000001c0040f7812 */ /* 0x000fe400078ec0ff */
[----:B------:R-:W-:Y:S01]  /*1220*/  LEA.HI R8, R8, R22, RZ, 0x3 ;  /* 0x0000001608087211 */ /* 0x000fe200078f18ff */
[----:B------:R-:W-:Y:S01]  /*1230*/  STL [R1+0x8c], R20 ;  /* 0x00008c1401007387 */ /* 0x000fe20000100800 */
[----:B------:R-:W-:Y:S02]  /*1240*/  LEA.HI R4, R10, R12, RZ, 0x3 ;  /* 0x0000000c0a047211 */ /* 0x000fe400078f18ff */
[----:B------:R-:W-:Y:S02]  /*1250*/  LOP3.LUT R10, R11, 0x38, R76, 0xf8, !PT ;  /* 0x000000380b0a7812 */ /* 0x000fe400078ef84c */
[----:B------:R-:W-:Y:S01]  /*1260*/  SHF.R.U32.HI R22, RZ, 0x3, R11 ;  /* 0x00000003ff167819 */ /* 0x000fe2000001160b */
[----:B------:R-:W-:Y:S01]  /*1270*/  IMAD.SHL.U32 R4, R4, 0x40, RZ ;  /* 0x0000004004047824 */ /* 0x000fe200078e00ff */
[----:B------:R-:W-:Y:S01]  /*1280*/  LOP3.LUT R12, R2, 0x1c0, RZ, 0xc0, !PT ;  /* 0x000001c0020c7812 */ /* 0x000fe200078ec0ff */
[----:B------:R-:W-:Y:S01]  /*1290*/  IMAD.SHL.U32 R2, R9, 0x40, RZ ;  /* 0x0000004009027824 */ /* 0x000fe200078e00ff */
[----:B------:R-:W-:-:S02]  /*12a0*/  IADD3 R80, R78, 0x20, RZ ;  /* 0x000000204e507810 */ /* 0x000fc40007ffe0ff */
[----:B------:R-:W-:Y:S02]  /*12b0*/  LOP3.LUT R26, R10, R22, RZ, 0x3c, !PT ;  /* 0x000000160a1a7212 */ /* 0x000fe400078e3cff */
[--C-:B------:R-:W-:Y:S02]  /*12c0*/  LOP3.LUT R9, R15, 0x38, R76.reuse, 0xf8, !PT ;  /* 0x000000380f097812 */ /* 0x100fe400078ef84c */
[----:B------:R-:W-:Y:S01]  /*12d0*/  SHF.R.U32.HI R24, RZ, 0x3, R15 ;  /* 0x00000003ff187819 */ /* 0x000fe2000001160f */
[----:B------:R-:W-:Y:S01]  /*12e0*/  STL [R1+0xf8], R26 ;  /* 0x0000f81a01007387 */ /* 0x000fe20000100800 */
[----:B------:R-:W-:Y:S02]  /*12f0*/  LOP3.LUT R15, R12, 0x38, R76, 0xf8, !PT ;  /* 0x000000380c0f7812 */ /* 0x000fe400078ef84c */
[----:B------:R-:W-:Y:S01]  /*1300*/  SHF.R.U32.HI R22, RZ, 0x3, R12 ;  /* 0x00000003ff167819 */ /* 0x000fe2000001160c */
[----:B------:R-:W-:Y:S01]  /*1310*/  IMAD.SHL.U32 R12, R80, 0x2, RZ ;  /* 0x00000002500c7824 */ /* 0x000fe200078e00ff */
[----:B------:R-:W-:-:S02]  /*1320*/  LOP3.LUT R11, R13, 0x7ffffffc, RZ, 0xc0, !PT ;  /* 0x7ffffffc0d0b7812 */ /* 0x000fc400078ec0ff */
[----:B------:R-:W-:Y:S01]  /*1330*/  LOP3.LUT R14, R3, 0x1c0, RZ, 0xc0, !PT ;  /* 0x000001c0030e7812 */ /* 0x000fe200078ec0ff */
[----:B------:R-:W-:Y:S01]  /*1340*/  IMAD.SHL.U32 R3, R8, 0x40, RZ ;  /* 0x0000004008037824 */ /* 0x000fe200078e00ff */
[----:B------:R2:W-:Y:S01]  /*1350*/  STL [R1+0xf4], R12 ;  /* 0x0000f40c01007387 */ /* 0x0005e20000100800 */
[----:B------:R-:W-:Y:S01]  /*1360*/  IMAD.IADD R11, R27, 0x1, -R11 ;  /* 0x000000011b0b7824 */ /* 0x000fe200078e0a0b */
[----:B------:R-:W-:Y:S02]  /*1370*/  LOP3.LUT R10, R14, 0x38, R76, 0xf8, !PT ;  /* 0x000000380e0a7812 */ /* 0x000fe400078ef84c */
[----:B------:R-:W-:Y:S01]  /*1380*/  SHF.R.U32.HI R23, RZ, 0x3, R14 ;  /* 0x00000003ff177819 */ /* 0x000fe2000001160e */
[----:B------:R-:W-:Y:S01]  /*1390*/  IMAD.SHL.U32 R30, R11, 0x2, RZ ;  /* 0x000000020b1e7824 */ /* 0x000fe200078e00ff */
[----:B------:R-:W-:Y:S02]  /*13a0*/  SHF.R.S32.HI R8, RZ, 0x1f, R80 ;  /* 0x0000001fff087819 */ /* 0x000fe40000011450 */
[----:B------:R-:W-:Y:S01]  /*13b0*/  LOP3.LUT R13, R3, 0xfffffe00, RZ, 0xc0, !PT ;  /* 0xfffffe00030d7812 */ /* 0x000fe200078ec0ff */
[----:B------:R-:W-:Y:S01]  /*13c0*/  IMAD R3, R17, 0x8, R25 ;  /* 0x0000000811037824 */ /* 0x000fe200078e0219 */
[----:B------:R-:W-:-:S02]  /*13d0*/  LOP3.LUT R14, R4, 0xfffffe00, RZ, 0xc0, !PT ;  /* 0xfffffe00040e7812 */ /* 0x000fc400078ec0ff */
[----:B------:R-:W-:Y:S02]  /*13e0*/  LOP3.LUT R10, R13, R10, R23, 0xf6, !PT ;  /* 0x0000000a0d0a7212 */ /* 0x000fe400078ef617 */
[----:B------:R-:W-:Y:S02]  /*13f0*/  LEA R200, R6, 0x8100, 0x1 ;  /* 0x0000810006c87811 */ /* 0x000fe400078e08ff */
[----:B------:R-:W-:Y:S02]  /*1400*/  LEA R10, R10, 0x100, 0x1 ;  /* 0x000001000a0a7811 */ /* 0x000fe400078e08ff */
[C---:B------:R-:W-:Y:S02]  /*1410*/  IADD3 R29, R30.reuse, 0x8, RZ ;  /* 0x000000081e1d7810 */ /* 0x040fe40007ffe0ff */
[C---:B------:R-:W-:Y:S02]  /*1420*/  IADD3 R28, R30.reuse, 0x10, RZ ;  /* 0x000000101e1c7810 */ /* 0x040fe40007ffe0ff */
[----:B------:R-:W-:-:S02]  /*1430*/  IADD3 R27, R30, 0x18, RZ ;  /* 0x000000181e1b7810 */ /* 0x000fc40007ffe0ff */
[----:B-1----:R-:W-:Y:S02]  /*1440*/  IADD3 R25, R30, 0x28, RZ ;  /* 0x000000281e197810 */ /* 0x002fe40007ffe0ff */
[----:B--2---:R-:W-:Y:S02]  /*1450*/  LOP3.LUT R12, R2, 0xfffffe00, RZ, 0xc0, !PT ;  /* 0xfffffe00020c7812 */ /* 0x004fe400078ec0ff */
[----:B------:R-:W-:Y:S02]  /*1460*/  SHF.L.U64.HI R2, R80, 0x1, R8 ;  /* 0x0000000150027819 */ /* 0x000fe40000010208 */
[----:B------:R-:W-:Y:S02]  /*1470*/  LOP3.LUT R11, R12, R9, R24, 0xf6, !PT ;  /* 0x000000090c0b7212 */ /* 0x000fe400078ef618 */
[----:B------:R-:W-:Y:S01]  /*1480*/  LOP3.LUT R9, R14, R15, R22, 0xf6, !PT ;  /* 0x0000000f0e097212 */ /* 0x000fe200078ef616 */
[----:B------:R1:W-:Y:S01]  /*1490*/  STL [R1+0xf0], R2 ;  /* 0x0000f00201007387 */ /* 0x0003e20000100800 */
[----:B------:R-:W-:-:S02]  /*14a0*/  LEA R11, R11, 0x100, 0x1 ;  /* 0x000001000b0b7811 */ /* 0x000fc400078e08ff */
[----:B------:R-:W-:Y:S01]  /*14b0*/  LEA R6, R9, 0x100, 0x1 ;  /* 0x0000010009067811 */ /* 0x000fe200078e08ff */
[----:B------:R2:W-:Y:S01]  /*14c0*/  STL [R1+0x100], R3 ;  /* 0x0001000301007387 */ /* 0x0005e20000100800 */
[C---:B------:R-:W-:Y:S02]  /*14d0*/  IADD3 R24, R30.reuse, 0x30, RZ ;  /* 0x000000301e187810 */ /* 0x040fe40007ffe0ff */
[C---:B------:R-:W-:Y:S01]  /*14e0*/  IADD3 R23, R30.reuse, 0x38, RZ ;  /* 0x000000381e177810 */ /* 0x040fe20007ffe0ff */
[----:B------:R-:W-:Y:S01]  /*14f0*/  STL [R1+0x84], R30 ;  /* 0x0000841e01007387 */ /* 0x000fe20000100800 */
[----:B------:R-:W-:Y:S02]  /*1500*/  SEL R4, R19, 0xffffffe0, !P1 ;  /* 0xffffffe013047807 */ /* 0x000fe40004800000 */
[----:B------:R-:W-:Y:S01]  /*1510*/  IADD3 R22, R30, 0x40, RZ ;  /* 0x000000401e167810 */ /* 0x000fe20007ffe0ff */
[----:B------:R3:W-:Y:S01]  /*1520*/  STL [R1+0xec], R11 ;  /* 0x0000ec0b01007387 */ /* 0x0007e20000100800 */
[----:B------:R-:W-:-:S02]  /*1530*/  SEL R8, R18, 0xffffffc0, !P2 ;  /* 0xffffffc012087807 */ /* 0x000fc40005000000 */
[C---:B------:R-:W-:Y:S01]  /*1540*/  IADD3 R17, R30.reuse, 0x58, RZ ;  /* 0x000000581e117810 */ /* 0x040fe20007ffe0ff */
[----:B------:R4:W-:Y:S01]  /*1550*/  STL [R1+0xe8], R10 ;  /* 0x0000e80a01007387 */ /* 0x0009e20000100800 */
[----:B------:R-:W-:Y:S02]  /*1560*/  IADD3 R15, R30, 0x60, RZ ;  /* 0x000000601e0f7810 */ /* 0x000fe40007ffe0ff */
[----:B------:R-:W-:Y:S01]  /*1570*/  SHF.R.S32.HI R9, RZ, 0x1f, R29 ;  /* 0x0000001fff097819 */ /* 0x000fe2000001141d */
[----:B------:R5:W-:Y:S01]  /*1580*/  STL [R1+0xe4], R6 ;  /* 0x0000e40601007387 */ /* 0x000be20000100800 */
[----:B------:R-:W-:Y:S02]  /*1590*/  LEA R201, R5, 0x100, 0x1 ;  /* 0x0000010005c97811 */ /* 0x000fe400078e08ff */
[----:B------:R-:W-:Y:S01]  /*15a0*/  IADD3 R212, R76, 0x40, RZ ;  /* 0x000000404cd47810 */ /* 0x000fe20007ffe0ff */
[----:B------:R-:W-:Y:S01]  /*15b0*/  STL [R1+0x80], R29 ;  /* 0x0000801d01007387 */ /* 0x000fe20000100800 */
[----:B-1----:R-:W-:-:S02]  /*15c0*/  LOP3.LUT R2, R26, R7, RZ, 0xfc, !PT ;  /* 0x000000071a027212 */ /* 0x002fc400078efcff */
[----:B------:R-:W-:Y:S01]  /*15d0*/  IADD3 R26, R30, 0x20, RZ ;  /* 0x000000201e1a7810 */ /* 0x000fe20007ffe0ff */
[----:B------:R1:W-:Y:S01]  /*15e0*/  STL [R1+0x7c], R28 ;  /* 0x00007c1c01007387 */ /* 0x0003e20000100800 */
[----:B--2---:R-:W-:Y:S01]  /*15f0*/  SEL R3, R19, 0xffffffe0, !P4 ;  /* 0xffffffe013037807 */ /* 0x004fe20006000000 */
[----:B------:R-:W-:Y:S01]  /*1600*/  IMAD.SHL.U32 R215, R2, 0x2, RZ ;  /* 0x0000000202d77824 */ /* 0x000fe200078e00ff */
[----:B------:R-:W-:Y:S01]  /*1610*/  SEL R2, R18, 0xffffffc0, !P3 ;  /* 0xffffffc012027807 */ /* 0x000fe20005800000 */
[----:B------:R-:W-:Y:S01]  /*1620*/  STL [R1+0x78], R27 ;  /* 0x0000781b01007387 */ /* 0x000fe20000100800 */
[C---:B------:R-:W-:Y:S01]  /*1630*/  IADD3 R19, R30.reuse, 0x48, RZ ;  /* 0x000000481e137810 */ /* 0x040fe20007ffe0ff */
[--C-:B------:R-:W-:Y:S01]  /*1640*/  IMAD.IADD R202, R3, 0x1, R201.reuse ;  /* 0x0000000103ca7824 */ /* 0x100fe200078e02c9 */
[C---:B------:R-:W-:Y:S01]  /*1650*/  IADD3 R18, R30.reuse, 0x50, RZ ;  /* 0x000000501e127810 */ /* 0x040fe20007ffe0ff */
[----:B------:R2:W-:Y:S01]  /*1660*/  STL [R1+0x74], R26 ;  /* 0x0000741a01007387 */ /* 0x0005e20000100800 */
[----:B---3--:R-:W-:Y:S01]  /*1670*/  IADD3 R11, R30, 0x68, RZ ;  /* 0x000000681e0b7810 */ /* 0x008fe20007ffe0ff */
[----:B------:R-:W-:Y:S01]  /*1680*/  IMAD.IADD R204, R2, 0x1, R201 ;  /* 0x0000000102cc7824 */ /* 0x000fe200078e02c9 */
[----:B------:R-:W-:Y:S01]  /*1690*/  IADD3 R220, -R81, 0x70, RZ ;  /* 0x0000007051dc7810 */ /* 0x000fe20007ffe1ff */
[----:B------:R3:W-:Y:S01]  /*16a0*/  STL [R1+0x70], R25 ;  /* 0x0000701901007387 */ /* 0x0007e20000100800 */
[----:B----4-:R-:W-:Y:S01]  /*16b0*/  IADD3 R10, R30, 0x70, RZ ;  /* 0x000000701e0a7810 */ /* 0x010fe20007ffe0ff */
[----:B------:R-:W-:Y:S01]  /*16c0*/  IMAD.IADD R203, R2, 0x1, R202 ;  /* 0x0000000102cb7824 */ /* 0x000fe200078e02ca */
[----:B------:R-:W-:Y:S01]  /*16d0*/  SHF.R.S32.HI R77, RZ, 0x1f, R76 ;  /* 0x0000001fff4d7819 */ /* 0x000fe2000001144c */
[----:B------:R-:W-:Y:S01]  /*16e0*/  STL [R1+0x6c], R24 ;  /* 0x00006c1801007387 */ /* 0x000fe20000100800 */
[----:B-----5:R-:W-:-:S02]  /*16f0*/  IADD3 R6, R30, 0x78, RZ ;  /* 0x000000781e067810 */ /* 0x020fc40007ffe0ff */
[----:B------:R-:W-:Y:S01]  /*1700*/  SHF.R.S32.HI R230, RZ, 0x1f, R212 ;  /* 0x0000001fffe67819 */ /* 0x000fe200000114d4 */
[----:B------:R4:W-:Y:S04]  /*1710*/  STL [R1+0x68], R23 ;  /* 0x0000681701007387 */ /* 0x0009e80000100800 */
[----:B------:R5:W-:Y:S01]  /*1720*/  STL [R1+0x64], R22 ;  /* 0x0000641601007387 */ /* 0x000be20000100800 */
[----:B-1----:R-:W-:-:S03]  /*1730*/  SHF.R.S32.HI R28, RZ, 0x1f, R28 ;  /* 0x0000001fff1c7819 */ /* 0x002fc6000001141c */
[----:B------:R-:W-:Y:S04]  /*1740*/  STL [R1+0x60], R19 ;  /* 0x0000601301007387 */ /* 0x000fe80000100800 */
[----:B------:R1:W-:Y:S01]  /*1750*/  STL [R1+0x5c], R18 ;  /* 0x00005c1201007387 */ /* 0x0003e20000100800 */
[----:B--2---:R-:W-:-:S03]  /*1760*/  SHF.R.S32.HI R26, RZ, 0x1f, R26 ;  /* 0x0000001fff1a7819 */ /* 0x004fc6000001141a */
[----:B------:R2:W-:Y:S01]  /*1770*/  STL [R1+0x58], R17 ;  /* 0x0000581101007387 */ /* 0x0005e20000100800 */
[----:B---3--:R-:W-:-:S03]  /*1780*/  SHF.R.S32.HI R25, RZ, 0x1f, R25 ;  /* 0x0000001fff197819 */ /* 0x008fc60000011419 */
[----:B------:R-:W-:Y:S04]  /*1790*/  STL [R1+0x54], R15 ;  /* 0x0000540f01007387 */ /* 0x000fe80000100800 */
[----:B------:R3:W-:Y:S01]  /*17a0*/  STL [R1+0x50], R11 ;  /* 0x0000500b01007387 */ /* 0x0007e20000100800 */
[----:B----4-:R-:W-:-:S03]  /*17b0*/  SHF.R.S32.HI R23, RZ, 0x1f, R23 ;  /* 0x0000001fff177819 */ /* 0x010fc60000011417 */
[----:B------:R4:W-:Y:S01]  /*17c0*/  STL [R1+0xe0], R9 ;  /* 0x0000e00901007387 */ /* 0x0009e20000100800 */
[----:B-----5:R-:W-:-:S03]  /*17d0*/  SHF.R.S32.HI R22, RZ, 0x1f, R22 ;  /* 0x0000001fff167819 */ /* 0x020fc60000011416 */
[----:B------:R5:W-:Y:S04]  /*17e0*/  STL [R1+0x4c], R10 ;  /* 0x00004c0a01007387 */ /* 0x000be80000100800 */
[----:B------:R-:W-:Y:S01]  /*17f0*/  STL [R1+0xdc], R28 ;  /* 0x0000dc1c01007387 */ /* 0x000fe20000100800 */
[----:B-1----:R-:W-:-:S03]  /*1800*/  SHF.R.S32.HI R18, RZ, 0x1f, R18 ;  /* 0x0000001fff127819 */ /* 0x002fc60000011412 */
[----:B------:R-:W-:Y:S01]  /*1810*/  STL [R1+0x48], R6 ;  /* 0x0000480601007387 */ /* 0x000fe20000100800 */
[----:B--2---:R-:W-:Y:S02]  /*1820*/  SHF.R.S32.HI R17, RZ, 0x1f, R17 ;  /* 0x0000001fff117819 */ /* 0x004fe40000011411 */
[----:B---3--:R-:W-:Y:S02]  /*1830*/  SHF.R.S32.HI R11, RZ, 0x1f, R11 ;  /* 0x0000001fff0b7819 */ /* 0x008fe4000001140b */
[----:B----4-:R-:W-:Y:S02]  /*1840*/  SHF.R.S32.HI R9, RZ, 0x1f, R27 ;  /* 0x0000001fff097819 */ /* 0x010fe4000001141b */
[----:B-----5:R-:W-:-:S03]  /*1850*/  SHF.R.S32.HI R10, RZ, 0x1f, R10 ;  /* 0x0000001fff0a7819 */ /* 0x020fc6000001140a */
[----:B------:R1:W-:Y:S04]  /*1860*/  STL [R1+0xd8], R9 ;  /* 0x0000d80901007387 */ /* 0x0003e80000100800 */
        /* <DEDUP_REMOVED lines=14> */
[----:B-1----:R-:W-:Y:S02]  /*1950*/  IMAD.IADD R9, R21, 0x1, R4 ;  /* 0x0000000115097824 */ /* 0x002fe400078e0204 */
[----:B------:R-:W-:Y:S01]  /*1960*/  IMAD.IADD R4, R4, 0x1, R20 ;  /* 0x0000000104047824 */ /* 0x000fe200078e0214 */
[----:B--2---:R-:W-:Y:S01]  /*1970*/  SHF.R.S32.HI R11, RZ, 0x1f, R6 ;  /* 0x0000001fff0b7819 */ /* 0x004fe20000011406 */
[----:B------:R-:W-:-:S02]  /*1980*/  IMAD.IADD R6, R5, 0x1, R16 ;  /* 0x0000000105067824 */ /* 0x000fc400078e0210 */
[----:B------:R-:W-:Y:S02]  /*1990*/  IMAD.IADD R5, R8, 0x1, R20 ;  /* 0x0000000108057824 */ /* 0x000fe400078e0214 */
[----:B------:R-:W-:Y:S01]  /*19a0*/  STL [R1+0xa8], R11 ;  /* 0x0000a80b01007387 */ /* 0x000fe20000100800 */
[----:B---3--:R-:W-:Y:S01]  /*19b0*/  IMAD.IADD R10, R21, 0x1, R8 ;  /* 0x00000001150a7824 */ /* 0x008fe200078e0208 */
[----:B------:R-:W-:Y:S02]  /*19c0*/  LEA R206, R6, 0x100, 0x1 ;  /* 0x0000010006ce7811 */ /* 0x000fe400078e08ff */
[----:B------:R1:W-:Y:S03]  /*19d0*/  STL [R1+0x94], R9 ;  /* 0x0000940901007387 */ /* 0x0003e60000100800 */
[C---:B------:R-:W-:Y:S01]  /*19e0*/  IMAD.IADD R207, R206.reuse, 0x1, R3 ;  /* 0x00000001cecf7824 */ /* 0x040fe200078e0203 */
[----:B------:R-:W-:Y:S01]  /*19f0*/  STL [R1+0xa4], R10 ;  /* 0x0000a40a01007387 */ /* 0x000fe20000100800 */
[----:B------:R-:W-:-:S02]  /*1a00*/  IMAD.IADD R209, R206, 0x1, R2 ;  /* 0x00000001ced17824 */ /* 0x000fc400078e0202 */
[----:B------:R-:W-:Y:S02]  /*1a10*/  IMAD.IADD R208, R207, 0x1, R2 ;  /* 0x00000001cfd07824 */ /* 0x000fe400078e0202 */
[----:B-1----:R-:W-:-:S05]  /*1a20*/  IMAD.IADD R9, R8, 0x1, R9 ;  /* 0x0000000108097824 */ /* 0x002fca00078e0209 */
[----:B------:R-:W-:Y:S04]  /*1a30*/  STL [R1+0xa0], R9 ;  /* 0x0000a00901007387 */ /* 0x000fe80000100800 */
[----:B------:R1:W-:Y:S04]  /*1a40*/  STL [R1+0x90], R4 ;  /* 0x0000900401007387 */ /* 0x0003e80000100800 */
[----:B------:R2:W-:Y:S01]  /*1a50*/  STL [R1+0x9c], R5 ;  /* 0x00009c0501007387 */ /* 0x0005e20000100800 */
[----:B-1----:R-:W-:-:S05]  /*1a60*/  IMAD.IADD R4, R4, 0x1, R8 ;  /* 0x0000000104047824 */ /* 0x002fca00078e0208 */
[----:B------:R2:W-:Y:S02]  /*1a70*/  STL [R1+0x98], R4 ;  /* 0x0000980401007387 */ /* 0x0005e40000100800 */
.L_x_517:
[----:B------:R-:W3:Y:S01]  /*1a80*/  LDL R3, [R1+0x2c] ;  /* 0x00002c0001037983 */ /* 0x000ee20000100800 */
[----:B------:R-:W-:Y:S01]  /*1a90*/  IMAD.MOV.U32 R2, RZ, RZ, 0x4 ;  /* 0x00000004ff027424 */ /* 0x000fe200078e00ff */
[----:B------:R-:W-:-:S04]  /*1aa0*/  ISETP.NE.U32.AND P0, PT, RZ, c[0x0][0x370], PT ;  /* 0x0000dc00ff007a0c */ /* 0x000fc80003f05070 */
[----:B------:R-:W-:Y:S01]  /*1ab0*/  ISETP.NE.AND.EX P1, PT, RZ, c[0x0][0x374], PT, P0 ;  /* 0x0000dd00ff007a0c */ /* 0x000fe20003f25300 */
[----:B---3--:R-:W-:-:S05]  /*1ac0*/  IMAD.WIDE R2, R3, R2, c[0x0][0x588] ;  /* 0x0001620003027625 */ /* 0x008fca00078e0202 */
[----:B------:R-:W3:Y:S01]  /*1ad0*/  LDG.E R33, [R2.64] ;  /* 0x0000000802217981 */ /* 0x000ee2000c1e1900 */
[----:B------:R-:W-:Y:S01]  /*1ae0*/  ISETP.NE.U32.AND P4, PT, RZ, c[0x0][0x360], PT ;  /* 0x0000d800ff007a0c */ /* 0x000fe20003f85070 */
[----:B------:R-:W-:Y:S01]  /*1af0*/  IMAD.MOV.U32 R11, RZ, RZ, RZ ;  /* 0x000000ffff0b7224 */ /* 0x000fe200078e00ff */
[----:B------:R-:W-:Y:S02]  /*1b00*/  ISETP.NE.U32.AND P3, PT, RZ, c[0x0][0x348], PT ;  /* 0x0000d200ff007a0c */ /* 0x000fe40003f65070 */
[----:B------:R-:W-:Y:S02]  /*1b10*/  ISETP.NE.AND.EX P4, PT, RZ, c[0x0][0x364], PT, P4 ;  /* 0x0000d900ff007a0c */ /* 0x000fe40003f85340 */
[----:B------:R-:W-:Y:S02]  /*1b20*/  ISETP.NE.U32.AND P5, PT, RZ, c[0x0][0x350], PT ;  /* 0x0000d400ff007a0c */ /* 0x000fe40003fa5070 */
[----:B------:R-:W-:Y:S02]  /*1b30*/  ISETP.NE.U32.AND P6, PT, RZ, c[0x0][0x358], PT ;  /* 0x0000d600ff007a0c */ /* 0x000fe40003fc5070 */
[----:B------:R-:W-:-:S02]  /*1b40*/  ISETP.NE.AND.EX P3, PT, RZ, c[0x0][0x34c], PT, P3 ;  /* 0x0000d300ff007a0c */ /* 0x000fc40003f65330 */
[----:B------:R-:W-:Y:S02]  /*1b50*/  ISETP.NE.AND.EX P5, PT, RZ, c[0x0][0x354], PT, P5 ;  /* 0x0000d500ff007a0c */ /* 0x000fe40003fa5350 */
[----:B------:R-:W-:Y:S01]  /*1b60*/  ISETP.NE.AND.EX P6, PT, RZ, c[0x0][0x35c], PT, P6 ;  /* 0x0000d700ff007a0c */ /* 0x000fe20003fc5360 */
[----:B------:R-:W-:Y:S02]  /*1b70*/  IMAD.MOV.U32 R146, RZ, RZ, RZ ;  /* 0x000000ffff927224 */ /* 0x000fe400078e00ff */
[----:B------:R-:W-:Y:S02]  /*1b80*/  IMAD.MOV.U32 R18, RZ, RZ, RZ ;  /* 0x000000ffff127224 */ /* 0x000fe400078e00ff */
[----:B------:R-:W-:Y:S01]  /*1b90*/  IMAD.MOV.U32 R17, RZ, RZ, RZ ;  /* 0x000000ffff117224 */ /* 0x000fe200078e00ff */
[----:B---3--:R-:W-:Y:S01]  /*1ba0*/  SHF.R.S32.HI R34, RZ, 0x1f, R33 ;  /* 0x0000001fff227819 */ /* 0x008fe20000011421 */
[C---:B------:R-:W-:Y:S01]  /*1bb0*/  IMAD.SHL.U32 R19, R33.reuse, 0x4, RZ ;  /* 0x0000000421137824 */ /* 0x040fe200078e00ff */
[C---:B--2---:R-:W-:Y:S01]  /*1bc0*/  @P1 LEA R4, P0, R33.reuse, c[0x0][0x370], 0x2 ;  /* 0x0000dc0021041a11 */ /* 0x044fe200078010ff */
[----:B------:R1:W-:Y:S01]  /*1bd0*/  STL [R1+0x38], R33 ;  /* 0x0000382101007387 */ /* 0x0003e20000100800 */
[----:B------:R-:W-:-:S02]  /*1be0*/  SHF.L.U64.HI R22, R33, 0x2, R34 ;  /* 0x0000000221167819 */ /* 0x000fc40000010222 */
[----:B------:R-:W-:Y:S01]  /*1bf0*/  @P1 LEA.HI.X R5, R33, c[0x0][0x374], R34, 0x2, P0 ;  /* 0x0000dd0021051a11 */ /* 0x000fe200000f1422 */
[----:B------:R1:W-:Y:S01]  /*1c00*/  STL [R1+0x3c], R34 ;  /* 0x00003c2201007387 */ /* 0x0003e20000100800 */
[----:B------:R-:W-:-:S03]  /*1c10*/  @P4 IADD3 R2, P0, R19, c[0x0][0x360], RZ ;  /* 0x0000d80013024a10 */ /* 0x000fc60007f1e0ff */
[----:B------:R2:W3:Y:S01]  /*1c20*/  @P1 LDG.E R11, [R4.64] ;  /* 0x00000008040b1981 */ /* 0x0004e2000c1e1900 */
[C---:B------:R-:W-:Y:S02]  /*1c30*/  @P4 IADD3.X R3, R22.reuse, c[0x0][0x364], RZ, P0, !PT ;  /* 0x0000d90016034a10 */ /* 0x040fe400007fe4ff */
[----:B------:R-:W-:Y:S01]  /*1c40*/  IADD3 R8, P2, R19, c[0x0][0x348], RZ ;  /* 0x0000d20013087a10 */ /* 0x000fe20007f5e0ff */
[----:B------:R1:W-:Y:S04]  /*1c50*/  STL [R1+0x30], R19 ;  /* 0x0000301301007387 */ /* 0x0003e80000100800 */
[----:B------:R4:W5:Y:S01]  /*1c60*/  @P4 LDG.E R153, [R2.64] ;  /* 0x0000000802994981 */ /* 0x000962000c1e1900 */
[----:B------:R-:W-:-:S03]  /*1c70*/  IADD3.X R9, R22, c[0x0][0x34c], RZ, P2, !PT ;  /* 0x0000d30016097a10 */ /* 0x000fc600017fe4ff */
[----:B------:R1:W-:Y:S04]  /*1c80*/  STL [R1+0x34], R22 ;  /* 0x0000341601007387 */ /* 0x0003e80000100800 */
[----:B------:R1:W5:Y:S01]  /*1c90*/  @P3 LDG.E R146, [R8.64] ;  /* 0x0000000808923981 */ /* 0x000362000c1e1900 */
[----:B--2---:R-:W-:-:S04]  /*1ca0*/  IADD3 R4, P1, R19, c[0x0][0x350], RZ ;  /* 0x0000d40013047a10 */ /* 0x004fc80007f3e0ff */
[----:B------:R-:W-:Y:S02]  /*1cb0*/  IADD3.X R5, R22, c[0x0][0x354], RZ, P1, !PT ;  /* 0x0000d50016057a10 */ /* 0x000fe40000ffe4ff */
[----:B----4-:R-:W-:-:S03]  /*1cc0*/  IADD3 R2, P0, R19, c[0x0][0x358], RZ ;  /* 0x0000d60013027a10 */ /* 0x010fc60007f1e0ff */
[----:B------:R1:W5:Y:S01]  /*1cd0*/  @P5 LDG.E R18, [R4.64] ;  /* 0x0000000804125981 */ /* 0x000362000c1e1900 */
[----:B------:R-:W-:-:S05]  /*1ce0*/  IADD3.X R3, R22, c[0x0][0x35c], RZ, P0, !PT ;  /* 0x0000d70016037a10 */ /* 0x000fca00007fe4ff */
[----:B------:R1:W5:Y:S01]  /*1cf0*/  @P6 LDG.E R17, [R2.64] ;  /* 0x0000000802116981 */ /* 0x000362000c1e1900 */
[----:B------:R-:W-:Y:S03]  /*1d00*/  YIELD ;  /* 0x0000000000007946 */ /* 0x000fe60003800000 */
[----:B---3--:R1:W-:Y:S01]  /*1d10*/  STL [R1+0x1c], R11 ;  /* 0x00001c0b01007387 */ /* 0x0083e20000100800 */
[----:B------:R-:W-:Y:S05]  /*1d20*/  @P4 BRA `(.L_x_336) ;  /* 0x0000005000004947 */ /* 0x000fea0003800000 */
[----:B-----5:R-:W-:Y:S01]  /*1d30*/  MOV R153, c[0x0][0x168] ;  /* 0x00005a0000997a02 */ /* 0x020fe20000000f00 */
[----:B------:R-:W-:Y:S05]  /*1d40*/  @!P3 BRA `(.L_x_336) ;  /* 0x000000300000b947 */ /* 0x000fea0003800000 */
[----:B------:R-:W2:Y:S04]  /*1d50*/  LDG.E R10, [R8.64] ;  /* 0x00000008080a7981 */ /* 0x000ea8000c1e1900 */
[----:B------:R-:W2:Y:S02]  /*1d60*/  LDG.E R6, [R8.64+0x4] ;  /* 0x0000040808067981 */ /* 0x000ea4000c1e1900 */
[----:B--2---:R-:W-:-:S02]  /*1d70*/  IADD3 R153, -R10, R6, RZ ;  /* 0x000000060a997210 */ /* 0x004fc40007ffe1ff */
.L_x_336:
[----:B------:R-:W-:-:S04]  /*1d80*/  ISETP.NE.U32.AND P0, PT, RZ, c[0x0][0x368], PT ;  /* 0x0000da00ff007a0c */ /* 0x000fc80003f05070 */
[----:B------:R-:W-:-:S13]  /*1d90*/  ISETP.NE.AND.EX P0, PT, RZ, c[0x0][0x36c], PT, P0 ;  /* 0x0000db00ff007a0c */ /* 0x000fda0003f05300 */
[----:B------:R-:W-:Y:S05]  /*1da0*/  @!P0 BRA `(.L_x_337) ;  /* 0x0000004000008947 */ /* 0x000fea0003800000 */
[----:B-1----:R-:W-:-:S04]  /*1db0*/  IADD3 R4, P0, R19, c[0x0][0x368], RZ ;  /* 0x0000da0013047a10 */ /* 0x002fc80007f1e0ff */
[----:B------:R-:W-:-:S05]  /*1dc0*/  IADD3.X R5, R22, c[0x0][0x36c], RZ, P0, !PT ;  /* 0x0000db0016057a10 */ /* 0x000fca00007fe4ff */
[----:B------:R1:W5:Y:S01]  /*1dd0*/  LDG.E R16, [R4.64] ;  /* 0x0000000804107981 */ /* 0x000362000c1e1900 */
[----:B------:R-:W-:Y:S05]  /*1de0*/  BRA `(.L_x_338) ;  /* 0x0000005000007947 */ /* 0x000fea0003800000 */
.L_x_337:
[----:B------:R-:W-:Y:S01]  /*1df0*/  MOV R16, UR6 ;  /* 0x0000000600107c02 */ /* 0x000fe20008000f00 */
[----:B------:R-:W-:Y:S05]  /*1e00*/  @!P5 BRA `(.L_x_338) ;  /* 0x000000300000d947 */ /* 0x000fea0003800000 */
[----:B------:R2:W3:Y:S04]  /*1e10*/  LDG.E R6, [R4.64] ;  /* 0x0000000804067981 */ /* 0x0004e8000c1e1900 */
[----:B-12---:R-:W3:Y:S02]  /*1e20*/  LDG.E R4, [R4.64+0x4] ;  /* 0x0000040804047981 */ /* 0x006ee4000c1e1900 */
[----:B---3--:R-:W-:Y:S02]  /*1e30*/  IADD3 R16, -R6, R4, RZ ;  /* 0x0000000406107210 */ /* 0x008fe40007ffe1ff */
.L_x_338:
[----:B------:R-:W2:Y:S04]  /*1e40*/  LDL R21, [R1+0x28] ;  /* 0x0000280001157983 */ /* 0x000ea80000100800 */
[----:B-1----:R1:W3:Y:S04]  /*1e50*/  @P6 LDG.E R5, [R2.64] ;  /* 0x0000000802056981 */ /* 0x0022e8000c1e1900 */
[----:B------:R1:W3:Y:S01]  /*1e60*/  @P6 LDG.E R4, [R2.64+0x4] ;  /* 0x0000040802046981 */ /* 0x0002e2000c1e1900 */
[----:B------:R-:W-:Y:S01]  /*1e70*/  ISETP.NE.U32.AND P0, PT, RZ, c[0x0][0x378], PT ;  /* 0x0000de00ff007a0c */ /* 0x000fe20003f05070 */
[----:B-----5:R-:W-:-:S03]  /*1e80*/  IMAD.MOV.U32 R137, RZ, RZ, R16 ;  /* 0x000000ffff897224 */ /* 0x020fc600078e0010 */
[----:B------:R-:W-:-:S13]  /*1e90*/  ISETP.NE.AND.EX P1, PT, RZ, c[0x0][0x37c], PT, P0 ;  /* 0x0000df00ff007a0c */ /* 0x000fda0003f25300 */
[----:B-1----:R-:W-:-:S04]  /*1ea0*/  @P1 IADD3 R2, P0, R19, c[0x0][0x378], RZ ;  /* 0x0000de0013021a10 */ /* 0x002fc80007f1e0ff */
[----:B------:R-:W-:-:S05]  /*1eb0*/  @P1 IADD3.X R3, R22, c[0x0][0x37c], RZ, P0, !PT ;  /* 0x0000df0016031a10 */ /* 0x000fca00007fe4ff */
[----:B------:R1:W5:Y:S01]  /*1ec0*/  @P1 LDG.E R137, [R2.64] ;  /* 0x0000000802891981 */ /* 0x000362000c1e1900 */
[----:B------:R-:W-:Y:S01]  /*1ed0*/  IMAD.IADD R6, R16, 0x1, -R11 ;  /* 0x0000000110067824 */ /* 0x000fe200078e0a0b */
[----:B------:R-:W-:Y:S01]  /*1ee0*/  BSSY B0, `(.L_x_339) ;  /* 0x0000033000007945 */ /* 0x000fe20003800000 */
[----:B-1----:R-:W-:Y:S01]  /*1ef0*/  IMAD.MOV.U32 R2, RZ, RZ, c[0x0][0x228] ;  /* 0x00008a00ff027624 */ /* 0x002fe200078e00ff */
[----:B--2---:R-:W-:-:S04]  /*1f00*/  LOP3.LUT R3, R21, 0xff000000, RZ, 0xc0, !PT ;  /* 0xff00000015037812 */ /* 0x004fc800078ec0ff */
[----:B------:R-:W-:Y:S01]  /*1f10*/  SHF.R.U32.HI R3, RZ, 0x8, R3 ;  /* 0x00000008ff037819 */ /* 0x000fe20000011603 */
[----:B---3--:R-:W-:Y:S01]  /*1f20*/  @P6 IMAD.IADD R2, R4, 0x1, -R5 ;  /* 0x0000000104026824 */ /* 0x008fe200078e0a05 */
[----:B------:R-:W-:-:S03]  /*1f30*/  LOP3.LUT R4, R21, 0xff0000, RZ, 0xc0, !PT ;  /* 0x00ff000015047812 */ /* 0x000fc600078ec0ff */
[----:B------:R-:W-:Y:S01]  /*1f40*/  IMAD.IADD R144, R6, 0x1, R2 ;  /* 0x0000000106907824 */ /* 0x000fe200078e0202 */
[----:B------:R-:W-:Y:S01]  /*1f50*/  LEA.HI R8, R4, R3, RZ, 0x10 ;  /* 0x0000000304087211 */ /* 0x000fe200078f80ff */
[----:B------:R-:W-:-:S03]  /*1f60*/  IMAD.MOV.U32 R4, RZ, RZ, RZ ;  /* 0x000000ffff047224 */ /* 0x000fc600078e00ff */
[----:B------:R-:W-:Y:S02]  /*1f70*/  SHF.R.U32.HI R9, RZ, 0x10, R8 ;  /* 0x00000010ff097819 */ /* 0x000fe40000011608 */
[----:B------:R-:W-:Y:S02]  /*1f80*/  LOP3.LUT R23, R8, 0xff, RZ, 0xc0, !PT ;  /* 0x000000ff08177812 */ /* 0x000fe400078ec0ff */
[C---:B------:R-:W-:Y:S01]  /*1f90*/  IADD3 R5, R144.reuse, 0x6f, RZ ;  /* 0x0000006f90057810 */ /* 0x040fe20007ffe0ff */
[----:B------:R1:W-:Y:S01]  /*1fa0*/  STL [R1+0x40], R9 ;  /* 0x0000400901007387 */ /* 0x0003e20000100800 */
[----:B------:R-:W-:Y:S02]  /*1fb0*/  ISETP.GE.AND P0, PT, R144, 0x1, PT ;  /* 0x000000019000780c */ /* 0x000fe40003f06270 */
[----:B------:R-:W-:Y:S01]  /*1fc0*/  ISETP.NE.AND P1, PT, R9, RZ, PT ;  /* 0x000000ff0900720c */ /* 0x000fe20003f25270 */
[----:B------:R1:W-:Y:S01]  /*1fd0*/  STL [R1+0x44], R23 ;  /* 0x0000441701007387 */ /* 0x0003e20000100800 */
[----:B------:R-:W-:-:S02]  /*1fe0*/  IMAD.HI R3, R5, -0x6db6db6d, R4 ;  /* 0x9249249305037827 */ /* 0x000fc400078e0204 */
[----:B------:R-:W-:-:S03]  /*1ff0*/  SEL R136, R9, c[0x0][0x338], P1 ;  /* 0x0000ce0009887a07 */ /* 0x000fc60000800000 */
[----:B------:R-:W-:-:S04]  /*2000*/  SHF.R.U32.HI R4, RZ, 0x1f, R3 ;  /* 0x0000001fff047819 */ /* 0x000fc80000011603 */
[----:B------:R-:W-:Y:S01]  /*2010*/  LEA.HI.SX32 R145, R3, R4, 0x1a ;  /* 0x0000000403917211 */ /* 0x000fe200078fd2ff */
[----:B------:R-:W-:Y:S01]  /*2020*/  IMAD.MOV.U32 R3, RZ, RZ, RZ ;  /* 0x000000ffff037224 */ /* 0x000fe200078e00ff */
[----:B------:R-:W-:Y:S05]  /*2030*/  @!P0 BRA `(.L_x_340) ;  /* 0x000001d000008947 */ /* 0x000fea0003800000 */
[----:B------:R-:W-:Y:S01]  /*2040*/  IABS R3, R136 ;  /* 0x0000008800037213 */ /* 0x000fe20000000000 */
[----:B------:R-:W-:Y:S01]  /*2050*/  IMAD.MOV.U32 R8, RZ, RZ, RZ ;  /* 0x000000ffff087224 */ /* 0x000fe200078e00ff */
[----:B------:R-:W-:-:S03]  /*2060*/  IADD3 R10, R145, -0x1, R136 ;  /* 0xffffffff910a7810 */ /* 0x000fc60007ffe088 */
[----:B------:R-:W-:Y:S01]  /*2070*/  IMAD.MOV.U32 R4, RZ, RZ, R3 ;  /* 0x000000ffff047224 */ /* 0x000fe200078e0003 */
[----:B------:R-:W-:-:S03]  /*2080*/  IABS R15, R10 ;  /* 0x0000000a000f7213 */ /* 0x000fc60000000000 */
[----:B------:R-:W2:Y:S08]  /*2090*/  I2F.RP R3, R4 ;  /* 0x0000000400037306 */ /* 0x000eb00000209400 */
        /* <DEDUP_REMOVED lines=23> */
.L_x_340:
[----:B------:R-:W-:Y:S05]  /*2210*/  BSYNC B0 ;  /* 0x0000000000007941 */ /* 0x000fea0003800000 */
.L_x_339:
[----:B------:R-:W2:Y:S01]  /*2220*/  LDL R10, [R1+0xf8] ;  /* 0x0000f800010a7983 */ /* 0x000ea20000100800 */
[----:B------:R-:W-:-:S04]  /*2230*/  IMAD R4, R23, R3, RZ ;  /* 0x0000000317047224 */ /* 0x000fc800078e02ff */
[C---:B------:R-:W-:Y:S02]  /*2240*/  IMAD.IADD R3, R4.reuse, 0x1, R3 ;  /* 0x0000000104037824 */ /* 0x040fe400078e0203 */
[----:B------:R-:W-:-:S03]  /*2250*/  IMAD R4, R4, 0x70, -R6 ;  /* 0x0000007004047824 */ /* 0x000fc600078e0a06 */
[----:B------:R-:W-:Y:S02]  /*2260*/  IMNMX R3, R145, R3, PT ;  /* 0x0000000391037217 */ /* 0x000fe40003800200 */
[----:B------:R-:W-:-:S03]  /*2270*/  IMNMX R4, RZ, R4, !PT ;  /* 0x00000004ff047217 */ /* 0x000fc60007800200 */
[----:B------:R-:W-:-:S05]  /*2280*/  IMAD R3, R3, 0x70, -R6 ;  /* 0x0000007003037824 */ /* 0x000fca00078e0a06 */
[----:B------:R-:W-:-:S04]  /*2290*/  IMNMX R3, R3, R2, PT ;  /* 0x0000000203037217 */ /* 0x000fc80003800200 */
[----:B------:R-:W-:Y:S02]  /*22a0*/  ISETP.GT.AND P0, PT, R3, R4, PT ;  /* 0x000000040300720c */ /* 0x000fe40003f04270 */
[----:B------:R-:W-:-:S05]  /*22b0*/  SHF.R.U32.HI R4, RZ, 0x4, R4 ;  /* 0x00000004ff047819 */ /* 0x000fca0000011604 */
[----:B-1----:R-:W-:-:S04]  /*22c0*/  IMAD.WIDE.U32 R8, R4, 0x24924925, RZ ;  /* 0x2492492504087825 */ /* 0x002fc800078e00ff */
[----:B------:R-:W-:Y:S02]  /*22d0*/  IMAD.MOV.U32 R115, RZ, RZ, R9 ;  /* 0x000000ffff737224 */ /* 0x000fe400078e0009 */
[----:B------:R-:W-:Y:S01]  /*22e0*/  @P0 IADD3 R5, R3, 0x6f, RZ ;  /* 0x0000006f03050810 */ /* 0x000fe20007ffe0ff */
[----:B------:R-:W-:Y:S02]  /*22f0*/  @P0 IMAD.MOV.U32 R4, RZ, RZ, RZ ;  /* 0x000000ffff040224 */ /* 0x000fe400078e00ff */
[----:B------:R-:W-:Y:S02]  /*2300*/  MOV R3, R115 ;  /* 0x0000007300037202 */ /* 0x000fe40000000f00 */
[----:B------:R-:W-:-:S05]  /*2310*/  @P0 IMAD.HI R4, R5, -0x6db6db6d, R4 ;  /* 0x9249249305040827 */ /* 0x000fca00078e0204 */
[----:B------:R-:W-:-:S04]  /*2320*/  @P0 SHF.R.U32.HI R5, RZ, 0x1f, R4 ;  /* 0x0000001fff050819 */ /* 0x000fc80000011604 */
[----:B------:R-:W-:-:S04]  /*2330*/  @P0 LEA.HI.SX32 R3, R4, R5, 0x1a ;  /* 0x0000000504030211 */ /* 0x000fc800078fd2ff */
[----:B------:R-:W-:Y:S01]  /*2340*/  ISETP.GT.AND P0, PT, R3, R115, PT ;  /* 0x000000730300720c */ /* 0x000fe20003f04270 */
[----:B--2---:R-:W-:-:S05]  /*2350*/  IMAD.IADD R4, R7, 0x1, R10 ;  /* 0x0000000107047824 */ /* 0x004fca00078e020a */
[----:B------:R-:W-:-:S07]  /*2360*/  SHF.L.U32 R213, R4, 0x1, RZ ;  /* 0x0000000104d57819 */ /* 0x000fce00000006ff */
[----:B------:R-:W-:Y:S05]  /*2370*/  @!P0 BRA `(.L_x_341) ;  /* 0x0000717000008947 */ /* 0x000fea0003800000 */
[----:B------:R-:W-:-:S04]  /*2380*/  ISETP.NE.U32.AND P0, PT, RZ, c[0x0][0x340], PT ;  /* 0x0000d000ff007a0c */ /* 0x000fc80003f05070 */
[----:B------:R-:W-:-:S13]  /*2390*/  ISETP.NE.AND.EX P4, PT, RZ, c[0x0][0x344], PT, P0 ;  /* 0x0000d100ff007a0c */ /* 0x000fda0003f85300 */
[----:B------:R-:W-:Y:S02]  /*23a0*/  @P4 IADD3 R4, P0, R19, c[0x0][0x340], RZ ;  /* 0x0000d00013044a10 */ /* 0x000fe40007f1e0ff */
[----:B------:R-:W-:Y:S02]  /*23b0*/  SHF.R.S32.HI R19, RZ, 0x1f, R81 ;  /* 0x0000001fff137819 */ /* 0x000fe40000011451 */
[----:B------:R-:W-:-:S05]  /*23c0*/  @P4 IADD3.X R5, R22, c[0x0][0x344], RZ, P0, !PT ;  /* 0x0000d10016054a10 */ /* 0x000fca00007fe4ff */
[----:B------:R1:W2:Y:S01]  /*23d0*/  @P4 LDG.E R28, [R4.64] ;  /* 0x00000008041c4981 */ /* 0x0002a2000c1e1900 */
[----:B------:R-:W-:Y:S01]  /*23e0*/  IADD3 R116, P0, R81, R17, RZ ;  /* 0x0000001151747210 */ /* 0x000fe20007f1e0ff */
[----:B------:R-:W-:Y:S01]  /*23f0*/  IMAD.MOV.U32 R140, RZ, RZ, 0x70 ;  /* 0x00000070ff8c7424 */ /* 0x000fe200078e00ff */
[----:B------:R-:W-:Y:S01]  /*2400*/  IADD3 R41, R3, -0x1, RZ ;  /* 0xffffffff03297810 */ /* 0x000fe20007ffe0ff */
[----:B------:R-:W-:Y:S01]  /*2410*/  IMAD.MOV.U32 R32, RZ, RZ, c[0x0][0x238] ;  /* 0x00008e00ff207624 */ /* 0x000fe200078e00ff */
[----:B------:R-:W-:Y:S01]  /*2420*/  LEA.HI.X.SX32 R117, R17, R19, 0x1, P0 ;  /* 0x0000001311757211 */ /* 0x000fe200000f0eff */
[C---:B------:R-:W-:Y:S01]  /*2430*/  IMAD R154, R140.reuse, c[0x0][0x23c], RZ ;  /* 0x00008f008c9a7a24 */ /* 0x040fe200078e02ff */
[----:B------:R-:W-:Y:S01]  /*2440*/  LOP3.LUT R31, R21, 0xffff, RZ, 0xc0, !PT ;  /* 0x0000ffff151f7812 */ /* 0x000fe200078ec0ff */
[----:B------:R-:W-:Y:S01]  /*2450*/  IMAD.WIDE.U32 R138, R140, c[0x0][0x238], RZ ;  /* 0x00008e008c8a7a25 */ /* 0x000fe200078e00ff */
[----:B------:R-:W-:Y:S01]  /*2460*/  SEL R29, R34, RZ, !P6 ;  /* 0x000000ff221d7207 */ /* 0x000fe20007000000 */
[----:B------:R-:W-:Y:S01]  /*2470*/  ULDC UR5, c[0x0][0x23c] ;  /* 0x00008f0000057ab9 */ /* 0x000fe20000000800 */
[----:B------:R-:W-:Y:S01]  /*2480*/  SEL R30, R33, RZ, !P6 ;  /* 0x000000ff211e7207 */ /* 0x000fe20007000000 */
[----:B------:R-:W-:Y:S01]  /*2490*/  IMAD R6, R117, c[0x0][0x238], RZ ;  /* 0x00008e0075067a24 */ /* 0x000fe200078e02ff */
[----:B------:R-:W-:Y:S01]  /*24a0*/  IADD3 R154, R139, R154, RZ ;  /* 0x0000009a8b9a7210 */ /* 0x000fe20007ffe0ff */
[----:B------:R-:W-:Y:S01]  /*24b0*/  IMAD R3, R29, c[0x0][0x248], RZ ;  /* 0x000092001d037a24 */ /* 0x000fe200078e02ff */
[----:B------:R-:W-:Y:S01]  /*24c0*/  ISETP.GE.AND P6, PT, R76, c[0x0][0x1d4], PT ;  /* 0x000075004c007a0c */ /* 0x000fe20003fc6270 */
[----:B------:R-:W-:Y:S01]  /*24d0*/  IMAD R6, R116, c[0x0][0x23c], R6 ;  /* 0x00008f0074067a24 */ /* 0x000fe200078e0206 */
[----:B------:R-:W-:Y:S01]  /*24e0*/  ISETP.GE.AND P5, PT, R212, c[0x0][0x1d4], PT ;  /* 0x00007500d4007a0c */ /* 0x000fe20003fa6270 */
[C---:B------:R-:W-:Y:S01]  /*24f0*/  IMAD.SHL.U32 R163, R32.reuse, 0x20, RZ ;  /* 0x0000002020a37824 */ /* 0x040fe200078e00ff */
[----:B------:R-:W-:Y:S01]  /*2500*/  MOV R152, 0x5 ;  /* 0x0000000500987802 */ /* 0x000fe20000000f00 */
[C---:B------:R-:W-:Y:S01]  /*2510*/  IMAD.WIDE.U32 R10, R32.reuse, 0x40, RZ ;  /* 0x00000040200a7825 */ /* 0x040fe200078e00ff */
[----:B------:R-:W-:Y:S01]  /*2520*/  USHF.L.U32 UR12, UR5, 0x6, URZ ;  /* 0x00000006050c7899 */ /* 0x000fe2000800063f */
[----:B------:R-:W-:Y:S01]  /*2530*/  SHF.R.S32.HI R79, RZ, 0x1f, R78 ;  /* 0x0000001fff4f7819 */ /* 0x000fe2000001144e */
[----:B------:R-:W-:Y:S01]  /*2540*/  UIMAD UR5, UR5, 0x60, URZ ;  /* 0x00000060050578a4 */ /* 0x000fe2000f8e023f */
[----:B------:R-:W-:Y:S01]  /*2550*/  SHF.L.U64.HI R158, R32, R152, c[0x0][0x23c] ;  /* 0x00008f00209e7619 */ /* 0x000fe20000010298 */
[----:B-1----:R-:W-:Y:S01]  /*2560*/  IMAD.WIDE.U32 R4, R116, c[0x0][0x238], R76 ;  /* 0x00008e0074047a25 */ /* 0x002fe200078e004c */
[----:B------:R-:W-:-:S02]  /*2570*/  IADD3 R135, R16, R18, RZ ;  /* 0x0000001210877210 */ /* 0x000fc40007ffe0ff */
[----:B------:R-:W-:Y:S01]  /*2580*/  LOP3.LUT R234, R234, 0xfffffffb, RZ, 0xc0, !PT ;  /* 0xfffffffbeaea7812 */ /* 0x000fe200078ec0ff */
[----:B------:R-:W-:Y:S01]  /*2590*/  IMAD.WIDE.U32 R16, R81, c[0x0][0x290], R76 ;  /* 0x0000a40051107a25 */ /* 0x000fe200078e004c */
[----:B------:R-:W-:Y:S02]  /*25a0*/  IADD3 R5, R5, R6, RZ ;  /* 0x0000000605057210 */ /* 0x000fe40007ffe0ff */
[----:B------:R-:W-:Y:S01]  /*25b0*/  @P6 LOP3.LUT R234, R234, 0x4, RZ, 0xfc, !PT ;  /* 0x00000004eaea6812 */ /* 0x000fe200078efcff */
[----:B------:R-:W-:Y:S01]  /*25c0*/  IMAD R6, R41, -0x70, R2 ;  /* 0xffffff9029067824 */ /* 0x000fe200078e0202 */
[----:B------:R-:W-:Y:S01]  /*25d0*/  MOV R147, c[0x0][0x280] ;  /* 0x0000a00000937a02 */ /* 0x000fe20000000f00 */
[C---:B------:R-:W-:Y:S01]  /*25e0*/  IMAD.WIDE.U32 R4, R31.reuse, c[0x0][0x240], R4 ;  /* 0x000090001f047a25 */ /* 0x040fe200078e0004 */
[----:B------:R-:W-:Y:S02]  /*25f0*/  LOP3.LUT R234, R234, 0xfffffffd, RZ, 0xc0, !PT ;  /* 0xfffffffdeaea7812 */ /* 0x000fe400078ec0ff */
[----:B------:R-:W-:Y:S01]  /*2600*/  IMNMX R8, R6, 0x70, PT ;  /* 0x0000007006087817 */ /* 0x000fe20003800200 */
[----:B------:R-:W-:Y:S01]  /*2610*/  IMAD R5, R31, c[0x0][0x244], R5 ;  /* 0x000091001f057a24 */ /* 0x000fe200078e0205 */
[----:B------:R-:W-:Y:S01]  /*2620*/  SHF.L.U64.HI R151, R147, R152, c[0x0][0x284] ;  /* 0x0000a10093977619 */ /* 0x000fe20000010298 */
[----:B------:R-:W-:Y:S01]  /*2630*/  IMAD R6, R30, c[0x0][0x24c], R3 ;  /* 0x000093001e067a24 */ /* 0x000fe200078e0203 */
[----:B------:R-:W-:Y:S01]  /*2640*/  @P5 LOP3.LUT R234, R234, 0x2, RZ, 0xfc, !PT ;  /* 0x00000002eaea5812 */ /* 0x000fe200078efcff */
[----:B------:R-:W-:-:S02]  /*2650*/  IMAD.IADD R3, R8, 0x1, -R81 ;  /* 0x0000000108037824 */ /* 0x000fc400078e0a51 */
[----:B------:R-:W-:Y:S01]  /*2660*/  IMAD.WIDE.U32 R120, R30, c[0x0][0x248], R4 ;  /* 0x000092001e787a25 */ /* 0x000fe200078e0004 */
[----:B------:R-:W-:Y:S02]  /*2670*/  SHF.R.S32.HI R5, RZ, 0x1f, R41 ;  /* 0x0000001fff057819 */ /* 0x000fe40000011429 */
[----:B------:R-:W-:Y:S01]  /*2680*/  ISETP.GE.AND P3, PT, R3, 0x1, PT ;  /* 0x000000010300780c */ /* 0x000fe20003f66270 */
[----:B------:R-:W-:Y:S01]  /*2690*/  IMAD R4, R154, R41, RZ ;  /* 0x000000299a047224 */ /* 0x000fe200078e02ff */
[----:B------:R-:W-:Y:S01]  /*26a0*/  IADD3 R119, R121, R6, RZ ;  /* 0x0000000679777210 */ /* 0x000fe20007ffe0ff */
[----:B------:R-:W-:Y:S01]  /*26b0*/  IMAD.MOV.U32 R118, RZ, RZ, R120 ;  /* 0x000000ffff767224 */ /* 0x000fe200078e0078 */
[----:B------:R-:W-:Y:S01]  /*26c0*/  ISETP.GE.AND P2, PT, R3, 0x21, PT ;  /* 0x000000210300780c */ /* 0x000fe20003f46270 */
[-C--:B------:R-:W-:Y:S01]  /*26d0*/  IMAD R6, R5, R138.reuse, R4 ;  /* 0x0000008a05067224 */ /* 0x080fe200078e0204 */
[----:B------:R-:W-:Y:S01]  /*26e0*/  ISETP.GE.AND P1, PT, R3, 0x41, PT ;  /* 0x000000410300780c */ /* 0x000fe20003f26270 */
[----:B------:R-:W-:-:S04]  /*26f0*/  IMAD.WIDE.U32 R4, R41, R138, R118 ;  /* 0x0000008a29047225 */ /* 0x000fc800078e0076 */
[----:B------:R-:W-:Y:S01]  /*2700*/  IMAD.WIDE.U32 R26, R81, c[0x0][0x290], R78 ;  /* 0x0000a400511a7a25 */ /* 0x000fe200078e004e */
[----:B------:R-:W-:Y:S02]  /*2710*/  IADD3 R5, R5, R6, RZ ;  /* 0x0000000605057210 */ /* 0x000fe40007ffe0ff */
[----:B------:R-:W-:Y:S01]  /*2720*/  @P3 LEA R8, P0, R4, c[0x0][0x220], 0x1 ;  /* 0x0000880004083a11 */ /* 0x000fe200078008ff */
[----:B------:R-:W-:-:S03]  /*2730*/  IMAD.WIDE.U32 R148, R32, 0x60, RZ ;  /* 0x0000006020947825 */ /* 0x000fc600078e00ff */
[----:B------:R-:W-:Y:S01]  /*2740*/  @P3 LEA.HI.X R9, R4, c[0x0][0x224], R5, 0x1, P0 ;  /* 0x0000890004093a11 */ /* 0x000fe200000f0c05 */
[C---:B------:R-:W-:Y:S01]  /*2750*/  IMAD R155, R140.reuse, c[0x0][0x284], RZ ;  /* 0x0000a1008c9b7a24 */ /* 0x040fe200078e02ff */
[----:B------:R-:W-:Y:S01]  /*2760*/  ISETP.GT.AND P0, PT, R3, 0x60, PT ;  /* 0x000000600300780c */ /* 0x000fe20003f04270 */
[----:B------:R-:W-:Y:S01]  /*2770*/  IMAD R3, R19, c[0x0][0x280], RZ ;  /* 0x0000a00013037a24 */ /* 0x000fe200078e02ff */
[----:B------:R-:W-:Y:S01]  /*2780*/  IADD3 R157, R149, UR5, RZ ;  /* 0x00000005959d7c10 */ /* 0x000fe2000fffe0ff */
[----:B------:R-:W-:Y:S01]  /*2790*/  @!PT LDS RZ, [RZ] ;  /* 0x00000000fffff984 */ /* 0x000fe20000000800 */
[----:B------:R-:W-:Y:S01]  /*27a0*/  @!PT LDS RZ, [RZ] ;  /* 0x00000000fffff984 */ /* 0x000fe20000000800 */
[----:B------:R-:W-:Y:S01]  /*27b0*/  @!PT LDS RZ, [RZ] ;  /* 0x00000000fffff984 */ /* 0x000fe20000000800 */
[----:B------:R1:W-:Y:S01]  /*27c0*/  @P3 LDGSTS.E.BYPASS.LTC128B.128 [R213+0x8100], [R8.64], !P6 ;  /* 0x0810000008d53fae */ /* 0x0003e2000f101d48 */
[C---:B------:R-:W-:Y:S02]  /*27d0*/  IMAD R156, R140.reuse, c[0x0][0x294], RZ ;  /* 0x0000a5008c9c7a24 */ /* 0x040fe400078e02ff */
[----:B------:R-:W-:Y:S01]  /*27e0*/  IMAD R15, R81, c[0x0][0x284], R3 ;  /* 0x0000a100510f7a24 */ /* 0x000fe200078e0203 */
[----:B------:R1:W-:Y:S01]  /*27f0*/  @P3 LDGSTS.E.BYPASS.LTC128B.128 [R213+0xb900], [R8.64+0x80], !P5 ;  /* 0x0b90008008d53fae */ /* 0x0003e2000e901d48 */
[----:B------:R-:W-:Y:S01]  /*2800*/  @P2 IADD3 R3, P3, R163, R4, RZ ;  /* 0x00000004a3032210 */ /* 0x000fe20007f7e0ff */
[----:B------:R-:W-:-:S03]  /*2810*/  IMAD.WIDE.U32 R142, R140, c[0x0][0x280], RZ ;  /* 0x0000a0008c8e7a25 */ /* 0x000fc600078e00ff */
[----:B------:R-:W-:Y:S01]  /*2820*/  @P2 IADD3.X R6, R5, R158, RZ, P3, !PT ;  /* 0x0000009e05062210 */ /* 0x000fe20001ffe4ff */
[----:B------:R-:W-:Y:S01]  /*2830*/  IMAD.MOV.U32 R160, RZ, RZ, c[0x0][0x290] ;  /* 0x0000a400ffa07624 */ /* 0x000fe200078e00ff */
[----:B------:R-:W-:Y:S01]  /*2840*/  @P2 LEA R22, P3, R3, c[0x0][0x220], 0x1 ;  /* 0x0000880003162a11 */ /* 0x000fe200078608ff */
[----:B------:R-:W-:-:S03]  /*2850*/  IMAD.WIDE.U32 R140, R140, c[0x0][0x290], RZ ;  /* 0x0000a4008c8c7a25 */ /* 0x000fc600078e00ff */
[----:B------:R-:W-:Y:S01]  /*2860*/  @P2 LEA.HI.X R23, R3, c[0x0][0x224], R6, 0x1, P3 ;  /* 0x0000890003172a11 */ /* 0x000fe200018f0c06 */
[----:B------:R-:W-:Y:S01]  /*2870*/  IMAD R3, R19, c[0x0][0x290], RZ ;  /* 0x0000a40013037a24 */ /* 0x000fe200078e02ff */
[----:B------:R-:W-:Y:S01]  /*2880*/  @P1 IADD3 R6, P3, R4, R10, RZ ;  /* 0x0000000a04061210 */ /* 0x000fe20007f7e0ff */
[C---:B------:R-:W-:Y:S01]  /*2890*/  IMAD.WIDE.U32 R18, R81.reuse, c[0x0][0x280], R78 ;  /* 0x0000a00051127a25 */ /* 0x040fe200078e004e */
[C---:B------:R-:W-:Y:S01]  /*28a0*/  SHF.L.U64.HI R152, R160.reuse, R152, c[0x0][0x294] ;  /* 0x0000a500a0987619 */ /* 0x040fe20000010298 */
[----:B------:R3:W-:Y:S01]  /*28b0*/  @P2 LDGSTS.E.BYPASS.LTC128B.128 [R215+0x9100], [R22.64], !P6 ;  /* 0x0910000016d72fae */ /* 0x0007e2000f101d48 */
[----:B------:R-:W-:Y:S01]  /*28c0*/  SHF.L.U32 R162, R160, 0x5, RZ ;  /* 0x00000005a0a27819 */ /* 0x000fe200000006ff */
[----:B------:R-:W-:Y:S01]  /*28d0*/  IMAD R3, R81, c[0x0][0x294], R3 ;  /* 0x0000a50051037a24 */ /* 0x000fe200078e0203 */
[----:B------:R-:W-:Y:S01]  /*28e0*/  IADD3 R156, R141, R156, RZ ;  /* 0x0000009c8d9c7210 */ /* 0x000fe20007ffe0ff */
[----:B------:R-:W-:Y:S01]  /*28f0*/  IMAD.IADD R21, R19, 0x1, R15 ;  /* 0x0000000113157824 */ /* 0x000fe200078e020f */
[----:B------:R3:W-:Y:S01]  /*2900*/  @P2 LDGSTS.E.BYPASS.LTC128B.128 [R215+0xc900], [R22.64+0x80], !P5 ;  /* 0x0c90008016d72fae */ /* 0x0007e2000e901d48 */
[----:B------:R-:W-:Y:S01]  /*2910*/  IMAD.MOV.U32 R20, RZ, RZ, R18 ;  /* 0x000000ffff147224 */ /* 0x000fe200078e0012 */
[----:B------:R-:W-:Y:S01]  /*2920*/  IADD3 R17, R3, R17, RZ ;  /* 0x0000001103117210 */ /* 0x000fe20007ffe0ff */
[----:B------:R-:W-:Y:S01]  /*2930*/  IMAD.WIDE.U32 R126, R31, c[0x0][0x1e8], RZ ;  /* 0x00007a001f7e7a25 */ /* 0x000fe200078e00ff */
[----:B------:R-:W-:-:S02]  /*2940*/  IADD3 R19, R27, R3, RZ ;  /* 0x000000031b137210 */ /* 0x000fc40007ffe0ff */
[----:B------:R-:W-:Y:S01]  /*2950*/  MOV R18, R26 ;  /* 0x0000001a00127202 */ /* 0x000fe20000000f00 */
[----:B-1----:R-:W-:-:S04]  /*2960*/  IMAD.WIDE.U32 R8, R81, c[0x0][0x280], R76 ;  /* 0x0000a00051087a25 */ /* 0x002fc800078e004c */
[----:B------:R-:W-:Y:S01]  /*2970*/  IMAD.MOV.U32 R24, RZ, RZ, R8 ;  /* 0x000000ffff187224 */ /* 0x000fe200078e0008 */
[----:B------:R-:W-:Y:S01]  /*2980*/  @P1 IADD3.X R8, R5, UR12, R11, P3, !PT ;  /* 0x0000000c05081c10 */ /* 0x000fe20009ffe40b */
[----:B------:R-:W-:Y:S01]  /*2990*/  @P0 IMAD.WIDE.U32 R4, R32, 0x60, R4 ;  /* 0x0000006020040825 */ /* 0x000fe200078e0004 */
[----:B------:R-:W-:-:S03]  /*29a0*/  @P1 LEA R10, P3, R6, c[0x0][0x220], 0x1 ;  /* 0x00008800060a1a11 */ /* 0x000fc600078608ff */
[----:B------:R-:W-:Y:S01]  /*29b0*/  IMAD.IADD R25, R15, 0x1, R9 ;  /* 0x000000010f197824 */ /* 0x000fe200078e0209 */
[----:B------:R-:W-:Y:S01]  /*29c0*/  @P1 LEA.HI.X R11, R6, c[0x0][0x224], R8, 0x1, P3 ;  /* 0x00008900060b1a11 */ /* 0x000fe200018f0c08 */
[----:B-----5:R-:W-:Y:S01]  /*29d0*/  IMAD.WIDE.U32 R104, R137, c[0x0][0x290], R16 ;  /* 0x0000a40089687a25 */ /* 0x020fe200078e0010 */
[----:B------:R-:W-:Y:S02]  /*29e0*/  @P0 IADD3 R3, R5, UR5, RZ ;  /* 0x0000000505030c10 */ /* 0x000fe4000fffe0ff */
[C---:B------:R-:W-:Y:S01]  /*29f0*/  @P0 LEA R8, P3, R4.reuse, c[0x0][0x220], 0x1 ;  /* 0x0000880004080a11 */ /* 0x040fe200078608ff */
[----:B------:R3:W-:Y:S01]  /*2a00*/  @P1 LDGSTS.E.BYPASS.LTC128B.128 [R215+0xa100], [R10.64], !P6 ;  /* 0x0a1000000ad71fae */ /* 0x0007e2000f101d48 */
[----:B------:R-:W-:Y:S02]  /*2a10*/  IMAD.WIDE.U32 R100, R137, c[0x0][0x290], R18 ;  /* 0x0000a40089647a25 */ /* 0x000fe400078e0012 */
[----:B------:R-:W-:Y:S01]  /*2a20*/  @P0 LEA.HI.X R9, R4, c[0x0][0x224], R3, 0x1, P3 ;  /* 0x0000890004090a11 */ /* 0x000fe200018f0c03 */
[----:B------:R3:W-:Y:S01]  /*2a30*/  @P1 LDGSTS.E.BYPASS.LTC128B.128 [R215+0xd900], [R10.64+0x80], !P5 ;  /* 0x0d9000800ad71fae */ /* 0x0007e2000e901d48 */
[----:B------:R-:W-:Y:S01]  /*2a40*/  SHF.R.S32.HI R4, RZ, 0x1f, R137 ;  /* 0x0000001fff047819 */ /* 0x000fe20000011489 */
[----:B------:R-:W-:-:S02]  /*2a50*/  IMAD.MOV.U32 R3, RZ, RZ, c[0x0][0x27c] ;  /* 0x00009f00ff037624 */ /* 0x000fc400078e00ff */
[----:B------:R3:W-:Y:S01]  /*2a60*/  @P0 LDGSTS.E.BYPASS.LTC128B.128 [R215+0xb100], [R8.64], !P6 ;  /* 0x0b10000008d70fae */ /* 0x0007e2000f101d48 */
[----:B------:R-:W-:Y:S02]  /*2a70*/  IMAD.WIDE.U32 R124, R31, c[0x0][0x210], RZ ;  /* 0x000084001f7c7a25 */ /* 0x000fe400078e00ff */
[----:B------:R-:W-:Y:S01]  /*2a80*/  SHF.L.U32 R83, R3, 0x1, RZ ;  /* 0x0000000103537819 */ /* 0x000fe200000006ff */
[----:B------:R3:W-:Y:S01]  /*2a90*/  @P0 LDGSTS.E.BYPASS.LTC128B.128 [R215+0xe900], [R8.64+0x80], !P5 ;  /* 0x0e90008008d70fae */ /* 0x0007e2000e901d48 */
[C---:B------:R-:W-:Y:S02]  /*2aa0*/  IMAD R5, R4.reuse, c[0x0][0x290], RZ ;  /* 0x0000a40004057a24 */ /* 0x040fe400078e02ff */
[----:B------:R-:W-:Y:S01]  /*2ab0*/  IMAD R6, R4, c[0x0][0x280], RZ ;  /* 0x0000a00004067a24 */ /* 0x000fe200078e02ff */
[----:B------:R-:W0:Y:S01]  /*2ac0*/  LDGDEPBAR ;  /* 0x00000000000079af */ /* 0x000e220000000000 */
[C---:B------:R-:W-:Y:S01]  /*2ad0*/  IMAD R3, R137.reuse, c[0x0][0x294], R5 ;  /* 0x0000a50089037a24 */ /* 0x040fe200078e0205 */
[----:B------:R-:W-:Y:S01]  /*2ae0*/  WARPSYNC 0xffffffff ;  /* 0xffffffff00007948 */ /* 0x000fe20003800000 */
[----:B------:R-:W-:-:S02]  /*2af0*/  IMAD R4, R137, c[0x0][0x284], R6 ;  /* 0x0000a10089047a24 */ /* 0x000fc400078e0206 */
[----:B------:R-:W-:Y:S01]  /*2b00*/  IMAD.WIDE.U32 R106, R137, c[0x0][0x280], R24 ;  /* 0x0000a000896a7a25 */ /* 0x000fe200078e0018 */
[----:B------:R-:W-:Y:S02]  /*2b10*/  IADD3 R111, R3, R105, RZ ;  /* 0x00000069036f7210 */ /* 0x000fe40007ffe0ff */
[----:B------:R-:W-:Y:S01]  /*2b20*/  IADD3 R109, R101, R3, RZ ;  /* 0x00000003656d7210 */ /* 0x000fe20007ffe0ff */
[----:B------:R-:W-:-:S04]  /*2b30*/  IMAD.WIDE.U32 R102, R137, c[0x0][0x280], R20 ;  /* 0x0000a00089667a25 */ /* 0x000fc800078e0014 */
[----:B------:R-:W-:Y:S02]  /*2b40*/  IMAD.SHL.U32 R161, R147, 0x20, RZ ;  /* 0x0000002093a17824 */ /* 0x000fe400078e00ff */
[----:B------:R-:W-:Y:S02]  /*2b50*/  IMAD.IADD R155, R143, 0x1, R155 ;  /* 0x000000018f9b7824 */ /* 0x000fe400078e029b */
[C---:B------:R-:W-:Y:S02]  /*2b60*/  IMAD R134, R31.reuse, c[0x0][0x1ec], R127 ;  /* 0x00007b001f867a24 */ /* 0x040fe400078e027f */
[----:B------:R-:W-:Y:S02]  /*2b70*/  IMAD R133, R31, c[0x0][0x214], R125 ;  /* 0x000085001f857a24 */ /* 0x000fe400078e027d */
[----:B------:R-:W-:Y:S02]  /*2b80*/  IMAD.IADD R112, R4, 0x1, R107 ;  /* 0x0000000104707824 */ /* 0x000fe400078e026b */
[----:B------:R-:W-:Y:S01]  /*2b90*/  IMAD.IADD R110, R103, 0x1, R4 ;  /* 0x00000001676e7824 */ /* 0x000fe200078e0204 */
[----:B--2---:R-:W-:Y:S01]  /*2ba0*/  @P4 SHF.R.S32.HI R5, RZ, 0x1f, R28 ;  /* 0x0000001fff054819 */ /* 0x004fe2000001141c */
[----:B------:R-:W-:Y:S01]  /*2bb0*/  @!P4 IMAD.MOV.U32 R5, RZ, RZ, R34 ;  /* 0x000000ffff05c224 */ /* 0x000fe200078e0022 */
[----:B------:R-:W-:-:S03]  /*2bc0*/  @!P4 MOV R28, R33 ;  /* 0x00000021001cc202 */ /* 0x000fc60000000f00 */
[----:B------:R-:W-:Y:S02]  /*2bd0*/  IMAD R5, R5, c[0x0][0x2b0], RZ ;  /* 0x0000ac0005057a24 */ /* 0x000fe400078e02ff */
[----:B------:R-:W-:-:S04]  /*2be0*/  IMAD.WIDE.U32 R122, R28, c[0x0][0x2b0], RZ ;  /* 0x0000ac001c7a7a25 */ /* 0x000fc800078e00ff */
[----:B------:R-:W-:-:S05]  /*2bf0*/  IMAD R5, R28, c[0x0][0x2b4], R5 ;  /* 0x0000ad001c057a24 */ /* 0x000fca00078e0205 */
[----:B------:R-:W-:Y:S02]  /*2c00*/  IADD3 R132, R123, R5, RZ ;  /* 0x000000057b847210 */ /* 0x000fe40007ffe0ff */
[----:B---3--:R-:W-:Y:S01]  /*2c10*/  ISETP.GE.AND P2, PT, R76, c[0x0][0x27c], PT ;  /* 0x00009f004c007a0c */ /* 0x008fe20003f46270 */
[----:B------:R-:W-:Y:S01]  /*2c20*/  IMAD.WIDE.U32 R4, R31, c[0x0][0x260], R76 ;  /* 0x000098001f047a25 */ /* 0x000fe200078e004c */
[----:B------:R-:W-:Y:S01]  /*2c30*/  IADD3 R11, R81, 0x20, RZ ;  /* 0x00000020510b7810 */ /* 0x000fe20007ffe0ff */
[----:B------:R-:W-:Y:S01]  /*2c40*/  BAR.SYNC.DEFER_BLOCKING 0x0 ;  /* 0x0000000000007b1d */ /* 0x000fe20000010000 */
[----:B------:R-:W-:Y:S01]  /*2c50*/  SEL R3, RZ, c[0x0][0x27c], !P2 ;  /* 0x00009f00ff037a07 */ /* 0x000fe20005000000 */
[----:B------:R-:W-:Y:S01]  /*2c60*/  IMAD R9, R31, c[0x0][0x264], R5 ;  /* 0x000099001f097a24 */ /* 0x000fe200078e0205 */
[C---:B------:R-:W-:Y:S01]  /*2c70*/  IADD3 R23, R81.reuse, 0x40, RZ ;  /* 0x0000004051177810 */ /* 0x040fe20007ffe0ff */
[----:B------:R-:W-:Y:S01]  /*2c80*/  IMAD.SHL.U32 R22, R81, 0x40, RZ ;  /* 0x0000004051167824 */ /* 0x000fe200078e00ff */
[----:B------:R-:W-:Y:S01]  /*2c90*/  LOP3.LUT R234, R234, 0xffffffef, RZ, 0xc0, !PT ;  /* 0xffffffefeaea7812 */ /* 0x000fe200078ec0ff */
[----:B------:R-:W-:Y:S01]  /*2ca0*/  IMAD.IADD R3, R76, 0x1, R3 ;  /* 0x000000014c037824 */ /* 0x000fe200078e0203 */
[----:B------:R-:W-:Y:S01]  /*2cb0*/  UMOV UR12, 0x60 ;  /* 0x00000060000c7882 */ /* 0x000fe20000000000 */
[----:B------:R-:W-:Y:S01]  /*2cc0*/  IMAD.SHL.U32 R11, R11, 0x40, RZ ;  /* 0x000000400b0b7824 */ /* 0x000fe200078e00ff */
[----:B------:R-:W-:Y:S01]  /*2cd0*/  LOP3.LUT R22, R22, 0x1c0, RZ, 0xc0, !PT ;  /* 0x000001c016167812 */ /* 0x000fe200078ec0ff */
[----:B------:R-:W-:Y:S01]  /*2ce0*/  IMAD.MOV.U32 R8, RZ, RZ, R4 ;  /* 0x000000ffff087224 */ /* 0x000fe200078e0004 */
[----:B------:R-:W-:Y:S01]  /*2cf0*/  SHF.R.S32.HI R5, RZ, 0x1f, R3 ;  /* 0x0000001fff057819 */ /* 0x000fe20000011403 */
[----:B------:R-:W-:Y:S01]  /*2d00*/  IMAD R6, R29, c[0x0][0x268], RZ ;  /* 0x00009a001d067a24 */ /* 0x000fe200078e02ff */
[----:B------:R-:W-:Y:S01]  /*2d10*/  LOP3.LUT R11, R11, 0x1c0, RZ, 0xc0, !PT ;  /* 0x000001c00b0b7812 */ /* 0x000fe200078ec0ff */
[C---:B------:R-:W-:Y:S01]  /*2d20*/  IMAD.WIDE.U32 R98, R30.reuse, c[0x0][0x268], R8 ;  /* 0x00009a001e627a25 */ /* 0x040fe200078e0008 */
[CC--:B------:R-:W-:Y:S01]  /*2d30*/  LEA.HI R10, R5.reuse, R3.reuse, RZ, 0x6 ;  /* 0x00000003050a7211 */ /* 0x0c0fe200078f30ff */
[----:B------:R-:W-:Y:S01]  /*2d40*/  ULDC.64 UR4, c[0x0][0x280] ;  /* 0x0000a00000047ab9 */ /* 0x000fe20000000a00 */
[----:B------:R-:W-:Y:S01]  /*2d50*/  LEA.HI R3, R5, R3, RZ, 0x3 ;  /* 0x0000000305037211 */ /* 0x000fe200078f18ff */
[----:B------:R-:W-:Y:S01]  /*2d60*/  IMAD.SHL.U32 R23, R23, 0x40, RZ ;  /* 0x0000004017177824 */ /* 0x000fe200078e00ff */
[----:B------:R-:W-:Y:S01]  /*2d70*/  SHF.R.S32.HI R4, RZ, 0x6, R10 ;  /* 0x00000006ff047819 */ /* 0x000fe2000001140a */
[----:B------:R-:W-:Y:S01]  /*2d80*/  IMAD R15, R30, c[0x0][0x26c], R6 ;  /* 0x00009b001e0f7a24 */ /* 0x000fe200078e0206 */
[--C-:B------:R-:W-:Y:S01]  /*2d90*/  LOP3.LUT R5, R22, 0x38, R3.reuse, 0xf8, !PT ;  /* 0x0000003816057812 */ /* 0x100fe200078ef803 */
[----:B------:R-:W-:Y:S01]  /*2da0*/  IMAD.SHL.U32 R22, R81, 0x40, RZ ;  /* 0x0000004051167824 */ /* 0x000fe200078e00ff */
[----:B------:R-:W-:Y:S01]  /*2db0*/  LOP3.LUT R8, R11, 0x38, R3, 0xf8, !PT ;  /* 0x000000380b087812 */ /* 0x000fe200078ef803 */
[C---:B------:R-:W-:Y:S01]  /*2dc0*/  IMAD R10, R4.reuse, 0x1c00, R7 ;  /* 0x00001c00040a7824 */ /* 0x040fe200078e0207 */
[----:B------:R-:W-:Y:S01]  /*2dd0*/  IADD3 R11, R81, 0x20, RZ ;  /* 0x00000020510b7810 */ /* 0x000fe20007ffe0ff */
[----:B------:R-:W-:Y:S01]  /*2de0*/  IMAD R6, R4, 0x1c00, R12 ;  /* 0x00001c0004067824 */ /* 0x000fe200078e020c */
[----:B------:R-:W-:Y:S01]  /*2df0*/  LOP3.LUT R22, R22, 0x1c0, RZ, 0xc0, !PT ;  /* 0x000001c016167812 */ /* 0x000fe200078ec0ff */
[----:B------:R-:W-:Y:S01]  /*2e00*/  IMAD.MOV.U32 R166, RZ, RZ, c[0x0][0x2b8] ;  /* 0x0000ae00ffa67624 */ /* 0x000fe200078e00ff */
[----:B------:R-:W-:Y:S01]  /*2e10*/  LOP3.LUT R23, R23, 0x1c0, RZ, 0xc0, !PT ;  /* 0x000001c017177812 */ /* 0x000fe200078ec0ff */
[----:B------:R-:W-:Y:S01]  /*2e20*/  IMAD.SHL.U32 R11, R11, 0x40, RZ ;  /* 0x000000400b0b7824 */ /* 0x000fe200078e00ff */
[----:B------:R-:W-:Y:S01]  /*2e30*/  SHF.R.U32.HI R22, RZ, 0x3, R22 ;  /* 0x00000003ff167819 */ /* 0x000fe20000011616 */
[----:B------:R-:W-:Y:S01]  /*2e40*/  IMAD.MOV.U32 R165, RZ, RZ, c[0x0][0x27c] ;  /* 0x00009f00ffa57624 */ /* 0x000fe200078e00ff */
[----:B------:R-:W-:Y:S01]  /*2e50*/  ISETP.NE.AND P1, PT, R166, 0x1, PT ;  /* 0x00000001a600780c */ /* 0x000fe20003f25270 */
[----:B------:R-:W-:Y:S01]  /*2e60*/  IMAD.MOV.U32 R150, RZ, RZ, 0x6 ;  /* 0x00000006ff967424 */ /* 0x000fe200078e00ff */
[----:B------:R-:W-:Y:S01]  /*2e70*/  LOP3.LUT R11, R11, 0x1c0, RZ, 0xc0, !PT ;  /* 0x000001c00b0b7812 */ /* 0x000fe200078ec0ff */
[----:B------:R-:W-:Y:S01]  /*2e80*/  UIMAD.WIDE.U32 UR10, UR4, 0x60, URZ ;  /* 0x00000060040a78a5 */ /* 0x000fe2000f8e003f */
[----:B------:R-:W-:Y:S01]  /*2e90*/  LOP3.LUT R9, R5, R22, RZ, 0x3c, !PT ;  /* 0x0000001605097212 */ /* 0x000fe200078e3cff */
[----:B------:R-:W-:Y:S01]  /*2ea0*/  UIMAD UR13, UR12, UR5, URZ ;  /* 0x000000050c0d72a4 */ /* 0x000fe2000f8e023f */
[----:B------:R-:W-:Y:S01]  /*2eb0*/  IADD3 R22, R81, 0x60, RZ ;  /* 0x0000006051167810 */ /* 0x000fe20007ffe0ff */
[----:B------:R-:W-:Y:S01]  /*2ec0*/  IMAD.SHL.U32 R159, R147, 0x40, RZ ;  /* 0x00000040939f7824 */ /* 0x000fe200078e00ff */
[----:B------:R-:W-:Y:S01]  /*2ed0*/  SHF.R.U32.HI R11, RZ, 0x3, R11 ;  /* 0x00000003ff0b7819 */ /* 0x000fe2000001160b */
[----:B------:R-:W-:Y:S01]  /*2ee0*/  ULDC.64 UR4, c[0x0][0x290] ;  /* 0x0000a40000047ab9 */ /* 0x000fe20000000a00 */
[----:B------:R-:W-:Y:S01]  /*2ef0*/  ISETP.GE.AND P0, PT, R165, 0x1, PT ;  /* 0x00000001a500780c */ /* 0x000fe20003f06270 */
[----:B------:R-:W-:Y:S01]  /*2f00*/  IMAD.SHL.U32 R22, R22, 0x40, RZ ;  /* 0x0000004016167824 */ /* 0x000fe200078e00ff */
[----:B------:R-:W-:Y:S01]  /*2f10*/  LOP3.LUT R5, R8, R11, RZ, 0x3c, !PT ;  /* 0x0000000b08057212 */ /* 0x000fe200078e3cff */
[----:B------:R-:W-:Y:S01]  /*2f20*/  IMAD.IADD R11, R10, 0x1, R9 ;  /* 0x000000010a0b7824 */ /* 0x000fe200078e0209 */
[----:B------:R-:W-:Y:S01]  /*2f30*/  LOP3.LUT R234, R234, 0xfffffff7, RZ, 0xc0, !PT ;  /* 0xfffffff7eaea7812 */ /* 0x000fe200078ec0ff */
[----:B------:R-:W-:Y:S01]  /*2f40*/  IMAD R9, R4, 0x1c00, R13 ;  /* 0x00001c0004097824 */ /* 0x000fe200078e020d */
[----:B------:R-:W-:Y:S01]  /*2f50*/  LOP3.LUT R22, R22, 0x1c0, RZ, 0xc0, !PT ;  /* 0x000001c016167812 */ /* 0x000fe200078ec0ff */
[----:B------:R-:W-:Y:S01]  /*2f60*/  IMAD.IADD R10, R6, 0x1, R5 ;  /* 0x00000001060a7824 */ /* 0x000fe200078e0205 */
[--C-:B------:R-:W-:Y:S01]  /*2f70*/  LOP3.LUT R5, R23, 0x38, R3.reuse, 0xf8, !PT ;  /* 0x0000003817057812 */ /* 0x100fe200078ef803 */
[----:B------:R-:W-:Y:S01]  /*2f80*/  UIMAD.WIDE.U32 UR16, UR4, 0x60, URZ ;  /* 0x00000060041078a5 */ /* 0x000fe2000f8e003f */
[C---:B------:R-:W-:Y:S01]  /*2f90*/  IADD3 R23, R81.reuse, 0x40, RZ ;  /* 0x0000004051177810 */ /* 0x040fe20007ffe0ff */
[----:B------:R-:W-:Y:S01]  /*2fa0*/  UIMAD UR5, UR12, UR5, URZ ;  /* 0x000000050c0572a4 */ /* 0x000fe2000f8e023f */
[----:B------:R-:W-:Y:S01]  /*2fb0*/  LOP3.LUT R6, R22, 0x38, R3, 0xf8, !PT ;  /* 0x0000003816067812 */ /* 0x000fe200078ef803 */
[----:B------:R-:W-:Y:S01]  /*2fc0*/  ULDC UR4, c[0x0][0x238] ;  /* 0x00008e0000047ab9 */ /* 0x000fe20000000800 */
[----:B------:R-:W-:Y:S01]  /*2fd0*/  IADD3 R22, R81, 0x60, RZ ;  /* 0x0000006051167810 */ /* 0x000fe20007ffe0ff */
[----:B------:R-:W-:Y:S01]  /*2fe0*/  IMAD.SHL.U32 R23, R23, 0x40, RZ ;  /* 0x0000004017177824 */ /* 0x000fe200078e00ff */
[----:B------:R-:W-:Y:S01]  /*2ff0*/  LOP3.LUT R94, R3, 0xfffffff8, RZ, 0xc0, !PT ;  /* 0xfffffff8035e7812 */ /* 0x000fe200078ec0ff */
[----:B------:R-:W-:Y:S01]  /*3000*/  UMOV UR12, 0x6 ;  /* 0x00000006000c7882 */ /* 0x000fe20000000000 */
[----:B------:R-:W-:Y:S01]  /*3010*/  @P1 LOP3.LUT R234, R234, 0x8, RZ, 0xfc, !PT ;  /* 0x00000008eaea1812 */ /* 0x000fe200078efcff */
[----:B------:R-:W-:Y:S01]  /*3020*/  IMAD.SHL.U32 R22, R22, 0x40, RZ ;  /* 0x0000004016167824 */ /* 0x000fe200078e00ff */
[----:B------:R-:W-:Y:S01]  /*3030*/  LOP3.LUT R23, R23, 0x1c0, RZ, 0xc0, !PT ;  /* 0x000001c017177812 */ /* 0x000fe200078ec0ff */
[----:B------:R-:W-:Y:S01]  /*3040*/  ULDC UR15, c[0x0][0x23c] ;  /* 0x00008f00000f7ab9 */ /* 0x000fe20000000800 */
[----:B------:R-:W-:Y:S01]  /*3050*/  SHF.L.U64.HI R147, R147, R150, c[0x0][0x284] ;  /* 0x0000a10093937619 */ /* 0x000fe20000010296 */
[----:B------:R-:W-:Y:S01]  /*3060*/  IMAD.SHL.U32 R164, R32, 0x40, RZ ;  /* 0x0000004020a47824 */ /* 0x000fe200078e00ff */
[----:B------:R-:W-:Y:S01]  /*3070*/  LOP3.LUT R22, R22, 0x1c0, RZ, 0xc0, !PT ;  /* 0x000001c016167812 */ /* 0x000fe200078ec0ff */
[----:B------:R-:W-:Y:S01]  /*3080*/  IMAD.IADD R97, R99, 0x1, R15 ;  /* 0x0000000163617824 */ /* 0x000fe200078e020f */
[----:B------:R-:W-:Y:S01]  /*3090*/  SHF.R.U32.HI R23, RZ, 0x3, R23 ;  /* 0x00000003ff177819 */ /* 0x000fe20000011617 */
[----:B------:R-:W-:Y:S01]  /*30a0*/  IMAD.SHL.U32 R131, R11, 0x2, RZ ;  /* 0x000000020b837824 */ /* 0x000fe200078e00ff */
[----:B------:R-:W-:Y:S01]  /*30b0*/  SHF.R.U32.HI R22, RZ, 0x3, R22 ;  /* 0x00000003ff167819 */ /* 0x000fe20000011616 */
[----:B------:R-:W-:Y:S01]  /*30c0*/  IMAD.SHL.U32 R130, R10, 0x2, RZ ;  /* 0x000000020a827824 */ /* 0x000fe200078e00ff */
[----:B------:R-:W-:Y:S01]  /*30d0*/  LOP3.LUT R8, R5, R23, RZ, 0x3c, !PT ;  /* 0x0000001705087212 */ /* 0x000fe200078e3cff */
[----:B------:R-:W-:Y:S01]  /*30e0*/  IMAD R5, R4, 0x1c00, R14 ;  /* 0x00001c0004057824 */ /* 0x000fe200078e020e */
[----:B------:R-:W-:Y:S01]  /*30f0*/  LOP3.LUT R4, R6, R22, RZ, 0x3c, !PT ;  /* 0x0000001606047212 */ /* 0x000fe200078e3cff */
[----:B------:R-:W-:Y:S01]  /*3100*/  USHF.L.U64.HI UR15, UR4, UR12, UR15 ;  /* 0x0000000c040f7299 */ /* 0x000fe2000801020f */
[----:B------:R-:W-:Y:S01]  /*3110*/  SHF.L.U64.HI R150, R160, R150, c[0x0][0x294] ;  /* 0x0000a500a0967619 */ /* 0x000fe20000010296 */
[----:B------:R-:W-:Y:S01]  /*3120*/  IMAD.IADD R6, R9, 0x1, R8 ;  /* 0x0000000109067824 */ /* 0x000fe200078e0208 */
[----:B------:R-:W-:Y:S01]  /*3130*/  ISETP.GE.AND P6, PT, R76, c[0x0][0x1d4], PT ;  /* 0x000075004c007a0c */ /* 0x000fe20003fc6270 */
[----:B------:R-:W-:Y:S01]  /*3140*/  IMAD.IADD R4, R5, 0x1, R4 ;  /* 0x0000000105047824 */ /* 0x000fe200078e0204 */
[----:B------:R-:W-:Y:S01]  /*3150*/  SHF.R.S32.HI R74, RZ, 0x3, R3 ;  /* 0x00000003ff4a7819 */ /* 0x000fe20000011403 */
[----:B------:R-:W-:Y:S01]  /*3160*/  IMAD.SHL.U32 R160, R160, 0x40, RZ ;  /* 0x00000040a0a07824 */ /* 0x000fe200078e00ff */
[----:B------:R-:W-:Y:S01]  /*3170*/  SHF.R.S32.HI R108, RZ, 0x1f, R94 ;  /* 0x0000001fff6c7819 */ /* 0x000fe2000001145e */
[----:B------:R-:W-:Y:S01]  /*3180*/  IMAD.SHL.U32 R129, R6, 0x2, RZ ;  /* 0x0000000206817824 */ /* 0x000fe200078e00ff */
[----:B------:R-:W-:Y:S01]  /*3190*/  @P0 LOP3.LUT R234, R234, 0x10, RZ, 0xfc, !PT ;  /* 0x00000010eaea0812 */ /* 0x000fe200078efcff */
[----:B------:R-:W-:Y:S01]  /*31a0*/  IMAD.SHL.U32 R128, R4, 0x2, RZ ;  /* 0x0000000204807824 */ /* 0x000fe200078e00ff */
[----:B------:R-:W-:-:S02]  /*31b0*/  UIADD3 UR13, UR11, UR13, URZ ;  /* 0x0000000d0b0d7290 */ /* 0x000fc4000fffe03f */
[----:B------:R-:W-:Y:S02]  /*31c0*/  UIADD3 UR14, UR17, UR5, URZ ;  /* 0x00000005110e7290 */ /* 0x000fe4000fffe03f */
[----:B------:R-:W-:Y:S02]  /*31d0*/  ULDC.U8 UR4, c[0x0][0x298] ;  /* 0x0000a60000047ab9 */ /* 0x000fe40000000000 */
.L_x_390:
[----:B----4-:R-:W-:Y:S01]  /*31e0*/  IMAD R3, R41, 0x70, R0 ;  /* 0x0000007029037824 */ /* 0x010fe200078e0200 */
[----:B------:R-:W-:Y:S01]  /*31f0*/  ISETP.NE.AND P1, PT, R166, 0x1, PT ;  /* 0x00000001a600780c */ /* 0x000fe20003f25270 */
[----:B------:R-:W-:Y:S01]  /*3200*/  IMAD.MOV.U32 R95, RZ, RZ, RZ ;  /* 0x000000ffff5f7224 */ /* 0x000fe200078e00ff */
[----:B------:R-:W-:Y:S04]  /*3210*/  DEPBAR.LE SB0, 0x0 ;  /* 0x000080000000791a */ /* 0x000fe80000000000 */
[----:B------:R-:W-:Y:S01]  /*3220*/  ISETP.GE.AND P0, PT, R3, R2, PT ;  /* 0x000000020300720c */ /* 0x000fe20003f06270 */
[----:B------:R-:W-:Y:S01]  /*3230*/  IMAD.IADD R3, R135, 0x1, R3 ;  /* 0x0000000187037824 */ /* 0x000fe200078e0203 */
[----:B------:R-:W-:Y:S01]  /*3240*/  WARPSYNC 0xffffffff ;  /* 0xffffffff00007948 */ /* 0x000fe20003800000 */
[----:B------:R-:W-:Y:S01]  /*3250*/  ISETP.GE.AND P3, PT, R165, 0x1, PT ;  /* 0x00000001a500780c */ /* 0x000fe20003f66270 */
[----:B------:R-:W-:Y:S01]  /*3260*/  BSSY B2, `(.L_x_342) ;  /* 0x000056a000027945 */ /* 0x000fe20003800000 */
[----:B-1----:R-:W-:Y:S01]  /*3270*/  IMAD.MOV.U32 R4, RZ, RZ, R3 ;  /* 0x000000ffff047224 */ /* 0x002fe200078e0003 */
[----:B------:R-:W-:Y:S01]  /*3280*/  ISETP.GT.OR P0, PT, R0, 0x6f, P0 ;  /* 0x0000006f0000780c */ /* 0x000fe20000704670 */
[----:B------:R-:W-:Y:S05]  /*3290*/  @P1 IMAD.HI.U32 R5, R3, c[0x0][0x2bc], RZ ;  /* 0x0000af0003051a27 */ /* 0x000fea00078e00ff */
[----:B------:R-:W-:Y:S07]  /*32a0*/  @P1 SHF.R.U32.HI R4, RZ, c[0x0][0x2c0], R5 ;  /* 0x0000b000ff041a19 */ /* 0x000fee0000011605 */
[C---:B------:R-:W-:Y:S04]  /*32b0*/  @!P0 IADD3 R5, P1, R4.reuse, R122, RZ ;  /* 0x0000007a04058210 */ /* 0x040fe80007f3e0ff */
[----:B------:R-:W-:Y:S01]  /*32c0*/  @!P0 LEA.HI.X.SX32 R6, R4, R132, 0x1, P1 ;  /* 0x0000008404068211 */ /* 0x000fe200008f0eff */
[----:B------:R-:W-:Y:S01]  /*32d0*/  IMAD.MOV R4, RZ, RZ, -R4 ;  /* 0x000000ffff047224 */ /* 0x000fe200078e0a04 */
[C---:B------:R-:W-:Y:S03]  /*32e0*/  @!P0 LEA R8, P1, R5.reuse, c[0x0][0x2a0], 0x2 ;  /* 0x0000a80005088a11 */ /* 0x040fe600078210ff */
[----:B------:R-:W-:Y:S01]  /*32f0*/  IMAD R96, R4, c[0x0][0x2b8], R3 ;  /* 0x0000ae0004607a24 */ /* 0x000fe200078e0203 */
[----:B------:R-:W-:Y:S03]  /*3300*/  @!P0 LEA.HI.X R9, R5, c[0x0][0x2a4], R6, 0x2, P1 ;  /* 0x0000a90005098a11 */ /* 0x000fe600008f1406 */
[C---:B------:R-:W-:Y:S01]  /*3310*/  IMAD.WIDE.U32 R4, R96.reuse, c[0x0][0x1e0], RZ ;  /* 0x0000780060047a25 */ /* 0x040fe200078e00ff */
[----:B------:R-:W-:Y:S01]  /*3320*/  SHF.R.S32.HI R113, RZ, 0x1f, R96 ;  /* 0x0000001fff717819 */ /* 0x000fe20000011460 */
[----:B------:R-:W2:Y:S04]  /*3330*/  @!P0 LDG.E R95, [R8.64] ;  /* 0x00000008085f8981 */ /* 0x000ea8000c1e1900 */
[----:B------:R-:W-:Y:S01]  /*3340*/  IMAD R3, R113, c[0x0][0x1e0], RZ ;  /* 0x0000780071037a24 */ /* 0x000fe200078e02ff */
[----:B------:R-:W-:Y:S03]  /*3350*/  BAR.SYNC.DEFER_BLOCKING 0x0 ;  /* 0x0000000000007b1d */ /* 0x000fe60000010000 */
[----:B------:R-:W-:Y:S04]  /*3360*/  IMAD R3, R96, c[0x0][0x1e4], R3 ;  /* 0x0000790060037a24 */ /* 0x000fe800078e0203 */
[----:B------:R-:W-:Y:S01]  /*3370*/  IMAD.IADD R5, R5, 0x1, R3 ;  /* 0x0000000105057824 */ /* 0x000fe200078e0203 */
[----:B--2---:R-:W-:Y:S03]  /*3380*/  SHF.R.S32.HI R114, RZ, 0x1f, R95 ;  /* 0x0000001fff727819 */ /* 0x004fe6000001145f */
[C---:B------:R-:W-:Y:S04]  /*3390*/  IMAD.WIDE.U32 R4, R95.reuse, c[0x0][0x1f0], R4 ;  /* 0x00007c005f047a25 */ /* 0x040fe800078e0004 */
[----:B------:R-:W-:Y:S01]  /*33a0*/  IMAD R6, R114, c[0x0][0x1f0], RZ ;  /* 0x00007c0072067a24 */ /* 0x000fe200078e02ff */
[----:B------:R-:W-:Y:S03]  /*33b0*/  IADD3 R3, P0, R126, R4, RZ ;  /* 0x000000047e037210 */ /* 0x000fe60007f1e0ff */
[----:B------:R-:W-:Y:S05]  /*33c0*/  IMAD R6, R95, c[0x0][0x1f4], R6 ;  /* 0x00007d005f067a24 */ /* 0x000fea00078e0206 */
[----:B------:R-:W-:Y:S02]  /*33d0*/  IADD3.X R4, R134, R5, R6, P0, !PT ;  /* 0x0000000586047210 */ /* 0x000fe400007fe406 */
[C---:B---3--:R-:W-:Y:S04]  /*33e0*/  LEA R92, P0, R3.reuse, c[0x0][0x1c8], 0x1 ;  /* 0x00007200035c7a11 */ /* 0x048fe800078008ff */
[----:B------:R-:W-:Y:S01]  /*33f0*/  LEA.HI.X R91, R3, c[0x0][0x1cc], R4, 0x1, P0 ;  /* 0x00007300035b7a11 */ /* 0x000fe200000f0c04 */
[----:B------:R-:W-:-:S05]  /*3400*/  @!P3 BRA `(.L_x_343) ;  /* 0x000050d00000b947 */ /* 0x000fca0003800000 */
[-C--:B------:R-:W-:Y:S01]  /*3410*/  IMAD R5, R155, R41.reuse, RZ ;  /* 0x000000299b057224 */ /* 0x080fe200078e02ff */
[----:B------:R-:W-:Y:S01]  /*3420*/  ISETP.NE.AND P0, PT, RZ, UR4, PT ;  /* 0x00000004ff007c0c */ /* 0x000fe2000bf05270 */
[-C--:B------:R-:W-:Y:S01]  /*3430*/  IMAD R4, R156, R41.reuse, RZ ;  /* 0x000000299c047224 */ /* 0x080fe200078e02ff */
[----:B------:R-:W-:Y:S01]  /*3440*/  SHF.R.S32.HI R3, RZ, 0x1f, R41 ;  /* 0x0000001fff037819 */ /* 0x000fe20000011429 */
[----:B------:R-:W-:Y:S04]  /*3450*/  IMAD.WIDE.U32 R44, R142, R41, RZ ;  /* 0x000000298e2c7225 */ /* 0x000fe800078e00ff */
[C---:B------:R-:W-:Y:S02]  /*3460*/  IMAD R5, R3.reuse, R142, R5 ;  /* 0x0000008e03057224 */ /* 0x040fe400078e0205 */
[----:B------:R-:W-:Y:S02]  /*3470*/  IMAD R4, R3, R140, R4 ;  /* 0x0000008c03047224 */ /* 0x000fe400078e0204 */
[----:B------:R-:W-:Y:S01]  /*3480*/  IMAD R3, R41, -0x70, R2 ;  /* 0xffffff9029037824 */ /* 0x000fe200078e0202 */
[----:B------:R-:W-:Y:S01]  /*3490*/  IADD3 R37, R45, R5, RZ ;  /* 0x000000052d257210 */ /* 0x000fe20007ffe0ff */
[----:B------:R-:W-:Y:S03]  /*34a0*/  IMAD.WIDE.U32 R38, R140, R41, RZ ;  /* 0x000000298c267225 */ /* 0x000fe600078e00ff */
[----:B------:R-:W-:Y:S02]  /*34b0*/  IMNMX R90, R3, 0x70, PT ;  /* 0x00000070035a7817 */ /* 0x000fe40003800200 */
[----:B------:R-:W-:Y:S01]  /*34c0*/  IADD3 R68, R39, R4, RZ ;  /* 0x0000000427447210 */ /* 0x000fe20007ffe0ff */
[----:B------:R-:W-:-:S05]  /*34d0*/  @!P0 BRA `(.L_x_344) ;  /* 0x0000285000008947 */ /* 0x000fca0003800000 */
[----:B------:R-:W-:Y:S01]  /*34e0*/  ISETP.GE.AND P4, PT, R81, R90, PT ;  /* 0x0000005a5100720c */ /* 0x000fe20003f86270 */
[----:B------:R-:W-:Y:S01]  /*34f0*/  BSSY B0, `(.L_x_345) ;  /* 0x000001b000007945 */ /* 0x000fe20003800000 */
[----:B------:R-:W-:Y:S01]  /*3500*/  CS2R R50, SRZ ;  /* 0x0000000000327805 */ /* 0x000fe2000001ff00 */
[----:B------:R-:W-:Y:S01]  /*3510*/  CS2R R46, SRZ ;  /* 0x00000000002e7805 */ /* 0x000fe2000001ff00 */
[----:B------:R-:W-:Y:S01]  /*3520*/  CS2R R42, SRZ ;  /* 0x00000000002a7805 */ /* 0x000fe2000001ff00 */
[----:B------:R-:W-:Y:S01]  /*3530*/  CS2R R8, SRZ ;  /* 0x0000000000087805 */ /* 0x000fe2000001ff00 */
[----:B------:R-:W-:Y:S07]  /*3540*/  CS2R R4, SRZ ;  /* 0x0000000000047805 */ /* 0x000fee000001ff00 */
[----:B------:R-:W-:-:S05]  /*3550*/  @P4 BRA `(.L_x_346) ;  /* 0x0000014000004947 */ /* 0x000fca0003800000 */
[----:B------:R-:W-:Y:S01]  /*3560*/  IADD3 R3, P0, R102, R44, RZ ;  /* 0x0000002c66037210 */ /* 0x000fe20007f1e0ff */
[----:B------:R-:W-:Y:S01]  /*3570*/  CS2R R42, SRZ ;  /* 0x00000000002a7805 */ /* 0x000fe2000001ff00 */
[----:B------:R-:W-:Y:S01]  /*3580*/  CS2R R46, SRZ ;  /* 0x00000000002e7805 */ /* 0x000fe2000001ff00 */
[----:B------:R-:W-:Y:S02]  /*3590*/  CS2R R8, SRZ ;  /* 0x0000000000087805 */ /* 0x000fe4000001ff00 */
[----:B------:R-:W-:Y:S01]  /*35a0*/  IMAD.X R5, R37, 0x1, R110, P0 ;  /* 0x0000000125057824 */ /* 0x000fe200000e066e */
[----:B------:R-:W-:Y:S05]  /*35b0*/  IADD3 R4, P0, R100, R38, RZ ;  /* 0x0000002664047210 */ /* 0x000fea0007f1e0ff */
[----:B------:R-:W-:Y:S01]  /*35c0*/  IMAD.X R6, R68, 0x1, R109, P0 ;  /* 0x0000000144067824 */ /* 0x000fe200000e066d */
[C---:B------:R-:W-:Y:S04]  /*35d0*/  LEA R16, P0, R3.reuse, c[0x0][0x270], 0x1 ;  /* 0x00009c0003107a11 */ /* 0x040fe800078008ff */
[----:B------:R-:W-:Y:S02]  /*35e0*/  LEA.HI.X R17, R3, c[0x0][0x274], R5, 0x1, P0 ;  /* 0x00009d0003117a11 */ /* 0x000fe400000f0c05 */
[C---:B------:R-:W-:Y:S04]  /*35f0*/  LEA R10, P0, R4.reuse, c[0x0][0x288], 0x1 ;  /* 0x0000a200040a7a11 */ /* 0x040fe800078008ff */
[----:B------:R-:W-:Y:S02]  /*3600*/  LEA.HI.X R11, R4, c[0x0][0x28c], R6, 0x1, P0 ;  /* 0x0000a300040b7a11 */ /* 0x000fe400000f0c06 */
[----:B------:R-:W-:Y:S01]  /*3610*/  ISETP.GE.AND P0, PT, R78, c[0x0][0x27c], PT ;  /* 0x00009f004e007a0c */ /* 0x000fe20003f06270 */
[----:B------:R-:W-:Y:S11]  /*3620*/  CS2R R4, SRZ ;  /* 0x0000000000047805 */ /* 0x000ff6000001ff00 */
[----:B------:R-:W-:Y:S01]  /*3630*/  @!UPT UIADD3 URZ, URZ, URZ, URZ ;  /* 0x0000003f3f3ff290 */ /* 0x000fe2000fffe03f */
[----:B------:R1:W5:Y:S04]  /*3640*/  @!P0 LDG.E.64 R42, [R16.64] ;  /* 0x00000008102a8981 */ /* 0x000368000c1e1b00 */
[----:B------:R1:W5:Y:S01]  /*3650*/  @!P0 LDG.E.64 R4, [R10.64] ;  /* 0x000000080a048981 */ /* 0x000362000c1e1b00 */
[----:B------:R-:W-:Y:S11]  /*3660*/  ISETP.GE.AND P0, PT, R80, c[0x0][0x27c], PT ;  /* 0x00009f0050007a0c */ /* 0x000ff60003f06270 */
[----:B------:R-:W-:Y:S02]  /*3670*/  @!UPT UIADD3 URZ, URZ, URZ, URZ ;  /* 0x0000003f3f3ff290 */ /* 0x000fe4000fffe03f */
[----:B------:R1:W5:Y:S04]  /*3680*/  @!P0 LDG.E.64 R46, [R16.64+0x40] ;  /* 0x00004008102e8981 */ /* 0x000368000c1e1b00 */
[----:B------:R1:W5:Y:S02]  /*3690*/  @!P0 LDG.E.64 R8, [R10.64+0x40] ;  /* 0x000040080a088981 */ /* 0x000364000c1e1b00 */
.L_x_346:
[----:B------:R-:W-:Y:S05]  /*36a0*/  BSYNC B0 ;  /* 0x0000000000007941 */ /* 0x000fea0003800000 */
.L_x_345:
[----:B-1----:R-:W-:Y:S01]  /*36b0*/  IADD3 R16, R81, 0x20, RZ ;  /* 0x0000002051107810 */ /* 0x002fe20007ffe0ff */
[----:B-----5:R-:W-:Y:S01]  /*36c0*/  IMAD.MOV.U32 R11, RZ, RZ, R46 ;  /* 0x000000ffff0b7224 */ /* 0x020fe200078e002e */
[----:B------:R-:W-:Y:S01]  /*36d0*/  LOP3.LUT R234, R234, 0xfffffffe, RZ, 0xc0, !PT ;  /* 0xfffffffeeaea7812 */ /* 0x000fe200078ec0ff */
[----:B------:R-:W-:Y:S01]  /*36e0*/  IMAD.MOV.U32 R10, RZ, RZ, R47 ;  /* 0x000000ffff0a7224 */ /* 0x000fe200078e002f */
[----:B------:R-:W-:Y:S01]  /*36f0*/  ISETP.GE.AND P0, PT, R16, R90, PT ;  /* 0x0000005a1000720c */ /* 0x000fe20003f06270 */
[----:B------:R-:W-:Y:S01]  /*3700*/  IMAD.MOV.U32 R6, RZ, RZ, R42 ;  /* 0x000000ffff067224 */ /* 0x000fe200078e002a */
[----:B------:R-:W-:Y:S01]  /*3710*/  BSSY B0, `(.L_x_347) ;  /* 0x0000024000007945 */ /* 0x000fe20003800000 */
[----:B------:R-:W-:Y:S01]  /*3720*/  IMAD.MOV.U32 R3, RZ, RZ, R43 ;  /* 0x000000ffff037224 */ /* 0x000fe200078e002b */
[----:B------:R-:W-:Y:S01]  /*3730*/  PRMT R61, R10, 0x7610, R61 ;  /* 0x000076100a3d7816 */ /* 0x000fe2000000003d */
[----:B------:R-:W-:Y:S01]  /*3740*/  IMAD.MOV.U32 R10, RZ, RZ, R9 ;  /* 0x000000ffff0a7224 */ /* 0x000fe200078e0009 */
[----:B------:R-:W-:Y:S01]  /*3750*/  PRMT R40, R6, 0x7610, R40 ;  /* 0x0000761006287816 */ /* 0x000fe20000000028 */
[----:B------:R-:W-:Y:S01]  /*3760*/  IMAD.MOV.U32 R6, RZ, RZ, R4 ;  /* 0x000000ffff067224 */ /* 0x000fe200078e0004 */
[----:B------:R-:W-:Y:S01]  /*3770*/  PRMT R60, R3, 0x5410, R11 ;  /* 0x00005410033c7816 */ /* 0x000fe2000000000b */
[----:B------:R-:W-:Y:S01]  /*3780*/  IMAD.MOV.U32 R11, RZ, RZ, R8 ;  /* 0x000000ffff0b7224 */ /* 0x000fe200078e0008 */
[----:B------:R-:W-:Y:S01]  /*3790*/  CS2R R48, SRZ ;  /* 0x0000000000307805 */ /* 0x000fe2000001ff00 */
[----:B------:R-:W-:Y:S01]  /*37a0*/  IMAD.MOV.U32 R3, RZ, RZ, R5 ;  /* 0x000000ffff037224 */ /* 0x000fe200078e0005 */
[----:B------:R-:W-:Y:S01]  /*37b0*/  CS2R R22, SRZ ;  /* 0x0000000000167805 */ /* 0x000fe2000001ff00 */
[----:B------:R-:W-:Y:S01]  /*37c0*/  @P0 LOP3.LUT R234, R234, 0x1, RZ, 0xfc, !PT ;  /* 0x00000001eaea0812 */ /* 0x000fe200078efcff */
[----:B------:R-:W-:Y:S01]  /*37d0*/  CS2R R20, SRZ ;  /* 0x0000000000147805 */ /* 0x000fe2000001ff00 */
[----:B------:R-:W-:Y:S02]  /*37e0*/  PRMT R32, R11, 0x5410, R10 ;  /* 0x000054100b207816 */ /* 0x000fe4000000000a */
[----:B------:R-:W-:Y:S01]  /*37f0*/  PRMT R15, R6, 0x5410, R3 ;  /* 0x00005410060f7816 */ /* 0x000fe20000000003 */
[----:B------:R-:W-:-:S05]  /*3800*/  @P0 BRA `(.L_x_348) ;  /* 0x0000014000000947 */ /* 0x000fca0003800000 */
[----:B------:R-:W-:Y:S01]  /*3810*/  IADD3 R3, P1, P0, R102, R44, R161 ;  /* 0x0000002c66037210 */ /* 0x000fe2000783e0a1 */
[----:B------:R-:W-:Y:S01]  /*3820*/  CS2R R48, SRZ ;  /* 0x0000000000307805 */ /* 0x000fe2000001ff00 */
[----:B------:R-:W-:Y:S01]  /*3830*/  CS2R R20, SRZ ;  /* 0x0000000000147805 */ /* 0x000fe2000001ff00 */
[----:B------:R-:W-:Y:S01]  /*3840*/  CS2R R50, SRZ ;  /* 0x0000000000327805 */ /* 0x000fe2000001ff00 */
[----:B------:R-:W-:Y:S01]  /*3850*/  IADD3.X R10, R110, R37, R151, P1, P0 ;  /* 0x000000256e0a7210 */ /* 0x000fe20000fe0497 */
[----:B------:R-:W-:Y:S01]  /*3860*/  CS2R R22, SRZ ;  /* 0x0000000000167805 */ /* 0x000fe2000001ff00 */
[----:B------:R-:W-:Y:S04]  /*3870*/  IADD3 R6, P1, P0, R100, R38, R162 ;  /* 0x0000002664067210 */ /* 0x000fe8000783e0a2 */
[----:B------:R-:W-:Y:S02]  /*3880*/  IADD3.X R11, R109, R68, R152, P1, P0 ;  /* 0x000000446d0b7210 */ /* 0x000fe40000fe0498 */
[C---:B------:R-:W-:Y:S04]  /*3890*/  LEA R16, P0, R3.reuse, c[0x0][0x270], 0x1 ;  /* 0x00009c0003107a11 */ /* 0x040fe800078008ff */
[----:B------:R-:W-:Y:S02]  /*38a0*/  LEA.HI.X R17, R3, c[0x0][0x274], R10, 0x1, P0 ;  /* 0x00009d0003117a11 */ /* 0x000fe400000f0c0a */
[C---:B------:R-:W-:Y:S04]  /*38b0*/  LEA R10, P0, R6.reuse, c[0x0][0x288], 0x1 ;  /* 0x0000a200060a7a11 */ /* 0x040fe800078008ff */
[----:B------:R-:W-:Y:S02]  /*38c0*/  LEA.HI.X R11, R6, c[0x0][0x28c], R11, 0x1, P0 ;  /* 0x0000a300060b7a11 */ /* 0x000fe400000f0c0b */
[----:B------:R-:W-:Y:S11]  /*38d0*/  ISETP.GE.AND P0, PT, R78, c[0x0][0x27c], PT ;  /* 0x00009f004e007a0c */ /* 0x000ff60003f06270 */
[----:B------:R-:W-:Y:S02]  /*38e0*/  @!UPT UIADD3 URZ, URZ, URZ, URZ ;  /* 0x0000003f3f3ff290 */ /* 0x000fe4000fffe03f */
[----:B------:R1:W5:Y:S04]  /*38f0*/  @!P0 LDG.E.64 R48, [R16.64] ;  /* 0x0000000810308981 */ /* 0x000368000c1e1b00 */
[----:B------:R1:W5:Y:S01]  /*3900*/  @!P0 LDG.E.64 R20, [R10.64] ;  /* 0x000000080a148981 */ /* 0x000362000c1e1b00 */
[----:B------:R-:W-:Y:S11]  /*3910*/  ISETP.GE.AND P0, PT, R80, c[0x0][0x27c], PT ;  /* 0x00009f0050007a0c */ /* 0x000ff60003f06270 */
[----:B------:R-:W-:Y:S02]  /*3920*/  @!UPT UIADD3 URZ, URZ, URZ, URZ ;  /* 0x0000003f3f3ff290 */ /* 0x000fe4000fffe03f */
[----:B------:R1:W5:Y:S04]  /*3930*/  @!P0 LDG.E.64 R50, [R16.64+0x40] ;  /* 0x0000400810328981 */ /* 0x000368000c1e1b00 */
[----:B------:R1:W5:Y:S02]  /*3940*/  @!P0 LDG.E.64 R22, [R10.64+0x40] ;  /* 0x000040080a168981 */ /* 0x000364000c1e1b00 */
.L_x_348:
[----:B------:R-:W-:Y:S05]  /*3950*/  BSYNC B0 ;  /* 0x0000000000007941 */ /* 0x000fea0003800000 */
.L_x_347:
[----:B-1----:R-:W-:Y:S01]  /*3960*/  IADD3 R16, R81, 0x40, RZ ;  /* 0x0000004051107810 */ /* 0x002fe20007ffe0ff */
[----:B-----5:R-:W-:Y:S01]  /*3970*/  IMAD.MOV.U32 R10, RZ, RZ, R51 ;  /* 0x000000ffff0a7224 */ /* 0x020fe200078e0033 */
[----:B------:R-:W-:Y:S01]  /*3980*/  BSSY B0, `(.L_x_349) ;  /* 0x0000028000007945 */ /* 0x000fe20003800000 */
[----:B------:R-:W-:Y:S01]  /*3990*/  IMAD.MOV.U32 R6, RZ, RZ, R48 ;  /* 0x000000ffff067224 */ /* 0x000fe200078e0030 */
[----:B------:R-:W-:Y:S01]  /*39a0*/  ISETP.GE.AND P5, PT, R16, R90, PT ;  /* 0x0000005a1000720c */ /* 0x000fe20003fa6270 */
[----:B------:R-:W-:Y:S01]  /*39b0*/  IMAD.MOV.U32 R11, RZ, RZ, R50 ;  /* 0x000000ffff0b7224 */ /* 0x000fe200078e0032 */
[----:B------:R-:W-:Y:S01]  /*39c0*/  PRMT R63, R10, 0x7610, R63 ;  /* 0x000076100a3f7816 */ /* 0x000fe2000000003f */
[----:B------:R-:W-:Y:S01]  /*39d0*/  IMAD.MOV.U32 R3, RZ, RZ, R49 ;  /* 0x000000ffff037224 */ /* 0x000fe200078e0031 */
[----:B------:R-:W-:Y:S01]  /*39e0*/  PRMT R61, R61, 0x5410, R6 ;  /* 0x000054103d3d7816 */ /* 0x000fe20000000006 */
[----:B------:R-:W-:Y:S01]  /*39f0*/  IMAD.MOV.U32 R10, RZ, RZ, R23 ;  /* 0x000000ffff0a7224 */ /* 0x000fe200078e0017 */
[----:B------:R-:W-:Y:S01]  /*3a00*/  CS2R R58, SRZ ;  /* 0x00000000003a7805 */ /* 0x000fe2000001ff00 */
[----:B------:R-:W-:Y:S01]  /*3a10*/  IMAD.MOV.U32 R6, RZ, RZ, R20 ;  /* 0x000000ffff067224 */ /* 0x000fe200078e0014 */
[----:B------:R-:W-:Y:S01]  /*3a20*/  PRMT R62, R3, 0x5410, R11 ;  /* 0x00005410033e7816 */ /* 0x000fe2000000000b */
[----:B------:R-:W-:Y:S01]  /*3a30*/  CS2R R54, SRZ ;  /* 0x0000000000367805 */ /* 0x000fe2000001ff00 */
[----:B------:R-:W-:Y:S01]  /*3a40*/  MOV R11, R22 ;  /* 0x00000016000b7202 */ /* 0x000fe20000000f00 */
[----:B------:R-:W-:Y:S01]  /*3a50*/  CS2R R52, SRZ ;  /* 0x0000000000347805 */ /* 0x000fe2000001ff00 */
[----:B------:R-:W-:Y:S01]  /*3a60*/  MOV R3, R21 ;  /* 0x0000001500037202 */ /* 0x000fe20000000f00 */
[----:B------:R-:W-:Y:S01]  /*3a70*/  CS2R R26, SRZ ;  /* 0x00000000001a7805 */ /* 0x000fe2000001ff00 */
[----:B------:R-:W-:Y:S01]  /*3a80*/  PRMT R34, R11, 0x5410, R10 ;  /* 0x000054100b227816 */ /* 0x000fe2000000000a */
[----:B------:R-:W-:Y:S01]  /*3a90*/  CS2R R24, SRZ ;  /* 0x0000000000187805 */ /* 0x000fe2000001ff00 */
        /* <DEDUP_REMOVED lines=22> */
.L_x_350:
[----:B------:R-:W-:Y:S05]  /*3c00*/  BSYNC B0 ;  /* 0x0000000000007941 */ /* 0x000fea0003800000 */
.L_x_349:
        /* <DEDUP_REMOVED lines=16> */
[----:B------:R-:W-:Y:S02]  /*3d10*/  MOV R3, R25 ;  /* 0x0000001900037202 */ /* 0x000fe40000000f00 */
[----:B------:R-:W-:Y:S02]  /*3d20*/  PRMT R36, R11, 0x5410, R10 ;  /* 0x000054100b247816 */ /* 0x000fe4000000000a */
[----:B------:R-:W-:Y:S01]  /*3d30*/  PRMT R35, R6, 0x5410, R3 ;  /* 0x0000541006237816 */ /* 0x000fe20000000003 */
[----:B------:R-:W-:-:S05]  /*3d40*/  @P3 BRA `(.L_x_352) ;  /* 0x0000014000003947 */ /* 0x000fca0003800000 */
[----:B------:R-:W-:Y:S01]  /*3d50*/  IADD3 R6, P1, P0, R102, UR10, R44 ;  /* 0x0000000a66067c10 */ /* 0x000fe2000f83e02c */
[----:B------:R-:W-:Y:S01]  /*3d60*/  CS2R R56, SRZ ;  /* 0x0000000000387805 */ /* 0x000fe2000001ff00 */
[----:B------:R-:W-:Y:S01]  /*3d70*/  CS2R R28, SRZ ;  /* 0x00000000001c7805 */ /* 0x000fe2000001ff00 */
[----:B------:R-:W-:Y:S01]  /*3d80*/  CS2R R58, SRZ ;  /* 0x00000000003a7805 */ /* 0x000fe2000001ff00 */
[----:B------:R-:W-:Y:S01]  /*3d90*/  IADD3.X R10, R110, UR13, R37, P1, P0 ;  /* 0x0000000d6e0a7c10 */ /* 0x000fe20008fe0425 */
[----:B------:R-:W-:Y:S01]  /*3da0*/  CS2R R30, SRZ ;  /* 0x00000000001e7805 */ /* 0x000fe2000001ff00 */
[----:B------:R-:W-:Y:S04]  /*3db0*/  IADD3 R3, P1, P0, R100, UR16, R38 ;  /* 0x0000001064037c10 */ /* 0x000fe8000f83e026 */
[----:B------:R-:W-:Y:S02]  /*3dc0*/  IADD3.X R11, R109, UR14, R68, P1, P0 ;  /* 0x0000000e6d0b7c10 */ /* 0x000fe40008fe0444 */
        /* <DEDUP_REMOVED lines=12> */
.L_x_352:
[----:B------:R-:W-:Y:S05]  /*3e90*/  BSYNC B0 ;  /* 0x0000000000007941 */ /* 0x000fea0003800000 */
.L_x_351:
[----:B-----5:R-:W-:Y:S01]  /*3ea0*/  MOV R6, R56 ;  /* 0x0000003800067202 */ /* 0x020fe20000000f00 */
[----:B------:R2:W3:Y:S01]  /*3eb0*/  SHFL.IDX PT, R71, R91, RZ, 0x181f ;  /* 0x00181fff5b477589 */ /* 0x0004e200000e0000 */
[----:B-1----:R-:W-:Y:S01]  /*3ec0*/  IMAD.MOV.U32 R11, RZ, RZ, R58 ;  /* 0x000000ffff0b7224 */ /* 0x002fe200078e003a */
[----:B------:R-:W-:Y:S01]  /*3ed0*/  BSSY B1, `(.L_x_353) ;  /* 0x0000080000017945 */ /* 0x000fe20003800000 */
[----:B------:R-:W-:Y:S01]  /*3ee0*/  PRMT R65, R65, 0x5410, R6 ;  /* 0x0000541041417816 */ /* 0x000fe20000000006 */
[----:B------:R-:W-:Y:S02]  /*3ef0*/  IMAD.MOV.U32 R3, RZ, RZ, R57 ;  /* 0x000000ffff037224 */ /* 0x000fe400078e0039 */
[----:B------:R2:W1:Y:S01]  /*3f00*/  SHFL.IDX PT, R70, R92, RZ, 0x181f ;  /* 0x00181fff5c467589 */ /* 0x00046200000e0000 */
[----:B------:R-:W-:Y:S02]  /*3f10*/  IMAD.MOV.U32 R10, RZ, RZ, R59 ;  /* 0x000000ffff0a7224 */ /* 0x000fe400078e003b */
[----:B------:R-:W-:Y:S01]  /*3f20*/  PRMT R66, R3, 0x5410, R11 ;  /* 0x0000541003427816 */ /* 0x000fe2000000000b */
[----:B------:R-:W-:Y:S01]  /*3f30*/  IMAD.MOV.U32 R11, RZ, RZ, R30 ;  /* 0x000000ffff0b7224 */ /* 0x000fe200078e001e */
[----:B------:R-:W-:Y:S01]  /*3f40*/  MOV R3, R29 ;  /* 0x0000001d00037202 */ /* 0x000fe20000000f00 */
[----:B------:R-:W-:Y:S01]  /*3f50*/  IMAD.MOV.U32 R6, RZ, RZ, R28 ;  /* 0x000000ffff067224 */ /* 0x000fe200078e001c */
[----:B------:R-:W-:Y:S02]  /*3f60*/  PRMT R67, R10, 0x7610, R67 ;  /* 0x000076100a437816 */ /* 0x000fe40000000043 */
[----:B------:R-:W-:Y:S02]  /*3f70*/  MOV R10, R31 ;  /* 0x0000001f000a7202 */ /* 0x000fe40000000f00 */
[----:B------:R-:W-:Y:S02]  /*3f80*/  PRMT R37, R6, 0x5410, R3 ;  /* 0x0000541006257816 */ /* 0x000fe40000000003 */
[----:B------:R-:W-:Y:S01]  /*3f90*/  PRMT R38, R11, 0x5410, R10 ;  /* 0x000054100b267816 */ /* 0x000fe2000000000a */
[----:B------:R-:W-:-:S05]  /*3fa0*/  @P4 BRA `(.L_x_354) ;  /* 0x0000072000004947 */ /* 0x000fca0003800000 */
[----:B------:R-:W-:Y:S01]  /*3fb0*/  BSSY B0, `(.L_x_355) ;  /* 0x0000038000007945 */ /* 0x000fe20003800000 */
[----:B------:R-:W-:-:S05]  /*3fc0*/  @P6 BRA `(.L_x_356) ;  /* 0x0000036000006947 */ /* 0x000fca0003800000 */
[C---:B-1----:R-:W-:Y:S01]  /*3fd0*/  LEA R68, P0, R76.reuse, R70, 0x1 ;  /* 0x000000464c447211 */ /* 0x042fe200078008ff */
[----:B------:R-:W1:Y:S03]  /*3fe0*/  LDS.128 R16, [R213+0x8100] ;  /* 0x00810000d5107984 */ /* 0x000e660000000c00 */
[----:B---3--:R-:W-:Y:S02]  /*3ff0*/  LEA.HI.X R69, R76, R71, R77, 0x1, P0 ;  /* 0x000000474c457211 */ /* 0x008fe400000f0c4d */
[----:B------:R-:W-:Y:S11]  /*4000*/  ISETP.GE.AND P0, PT, R78, c[0x0][0x27c], PT ;  /* 0x00009f004e007a0c */ /* 0x000ff60003f06270 */
[----:B------:R-:W-:Y:S02]  /*4010*/  @!UPT UIADD3 URZ, URZ, URZ, URZ ;  /* 0x0000003f3f3ff290 */ /* 0x000fe4000fffe03f */
[----:B------:R-:W-:Y:S01]  /*4020*/  @!P0 HADD2.F32 R3, -RZ, R15.H0_H0 ;  /* 0x2000000fff038230 */ /* 0x000fe20000004100 */
[--C-:B------:R-:W-:Y:S01]  /*4030*/  @!P0 SHF.R.U64 R10, R4, 0x10, R5.reuse ;  /* 0x00000010040a8819 */ /* 0x100fe20000001205 */
[----:B------:R-:W-:Y:S01]  /*4040*/  @!P0 HADD2.F32 R40, -RZ, R40.H0_H0 ;  /* 0x20000028ff288230 */ /* 0x000fe20000004100 */
[----:B------:R-:W-:Y:S02]  /*4050*/  @!P0 SHF.R.U32.HI R11, RZ, 0x10, R5 ;  /* 0x00000010ff0b8819 */ /* 0x000fe40000011605 */
[--C-:B------:R-:W-:Y:S02]  /*4060*/  @!P0 SHF.R.U64 R44, R42, 0x10, R43.reuse ;  /* 0x000000102a2c8819 */ /* 0x100fe4000000122b */
[----:B------:R-:W-:Y:S05]  /*4070*/  @!P0 SHF.R.U32.HI R45, RZ, 0x10, R43 ;  /* 0x00000010ff2d8819 */ /* 0x000fea000001162b */
[----:B------:R-:W-:Y:S01]  /*4080*/  @!P0 HADD2.F32 R45, -RZ, R45.H0_H0 ;  /* 0x2000002dff2d8230 */ /* 0x000fe20000004100 */
[----:B-1----:R-:W-:Y:S02]  /*4090*/  @!P0 MOV R6, R16 ;  /* 0x0000001000068202 */ /* 0x002fe40000000f00 */
[----:B------:R-:W-:Y:S03]  /*40a0*/  @!P0 MOV R5, R17 ;  /* 0x0000001100058202 */ /* 0x000fe60000000f00 */
[--C-:B------:R-:W-:Y:S02]  /*40b0*/  @!P0 HADD2.F32 R39, -RZ, R6.reuse.H1_H1 ;  /* 0x30000006ff278230 */ /* 0x100fe40000004100 */
[----:B------:R-:W-:Y:S02]  /*40c0*/  @!P0 HADD2.F32 R4, -RZ, R6.H0_H0 ;  /* 0x20000006ff048230 */ /* 0x000fe40000004100 */
[----:B------:R-:W-:Y:S01]  /*40d0*/  @!P0 HADD2.F32 R6, -RZ, R10.H0_H0 ;  /* 0x2000000aff068230 */ /* 0x000fe20000004100 */
[CC--:B------:R-:W-:Y:S01]  /*40e0*/  @!P0 FMUL.FTZ R43, R39.reuse, R3.reuse ;  /* 0x00000003272b8220 */ /* 0x0c0fe20000410000 */
[--C-:B------:R-:W-:Y:S01]  /*40f0*/  @!P0 HADD2.F32 R42, -RZ, R5.reuse.H1_H1 ;  /* 0x30000005ff2a8230 */ /* 0x100fe20000004100 */
[C---:B------:R-:W-:Y:S01]  /*4100*/  @!P0 FMUL.FTZ R3, R4.reuse, R3 ;  /* 0x0000000304038220 */ /* 0x040fe20000410000 */
[----:B------:R-:W-:Y:S01]  /*4110*/  @!P0 HADD2.F32 R5, -RZ, R5.H0_H0 ;  /* 0x20000005ff058230 */ /* 0x000fe20000004100 */
[----:B------:R-:W-:Y:S01]  /*4120*/  @!P0 FFMA.FTZ R75, R4, R40, -R43 ;  /* 0x00000028044b8223 */ /* 0x000fe2000001082b */
[----:B------:R-:W-:Y:S01]  /*4130*/  @!P0 MOV R10, R18 ;  /* 0x00000012000a8202 */ /* 0x000fe20000000f00 */
[----:B------:R-:W-:Y:S01]  /*4140*/  @!P0 FFMA.FTZ R3, R39, R40, R3 ;  /* 0x0000002827038223 */ /* 0x000fe20000010003 */
[----:B------:R-:W-:Y:S01]  /*4150*/  @!P0 HADD2.F32 R43, -RZ, R44.H0_H0 ;  /* 0x2000002cff2b8230 */ /* 0x000fe20000004100 */
[CC--:B------:R-:W-:Y:S01]  /*4160*/  @!P0 FMUL.FTZ R44, R42.reuse, R6.reuse ;  /* 0x000000062a2c8220 */ /* 0x0c0fe20000410000 */
[----:B------:R-:W-:Y:S01]  /*4170*/  @!P0 HADD2.F32 R40, -RZ, R60.H0_H0 ;  /* 0x2000003cff288230 */ /* 0x000fe20000004100 */
[C---:B------:R-:W-:Y:S01]  /*4180*/  @!P0 FMUL.FTZ R4, R5.reuse, R6 ;  /* 0x0000000605048220 */ /* 0x040fe20000410000 */
[----:B------:R-:W-:Y:S01]  /*4190*/  @!P0 MOV R6, R19 ;  /* 0x0000001300068202 */ /* 0x000fe20000000f00 */
[-C--:B------:R-:W-:Y:S01]  /*41a0*/  @!P0 FFMA.FTZ R73, R5, R43.reuse, -R44 ;  /* 0x0000002b05498223 */ /* 0x080fe2000001082c */
[--C-:B------:R-:W-:Y:S01]  /*41b0*/  @!P0 HADD2.F32 R39, -RZ, R10.reuse.H1_H1 ;  /* 0x3000000aff278230 */ /* 0x100fe20000004100 */
[----:B------:R-:W-:Y:S01]  /*41c0*/  @!P0 FFMA.FTZ R4, R42, R43, R4 ;  /* 0x0000002b2a048223 */ /* 0x000fe20000010004 */
[----:B------:R-:W-:Y:S02]  /*41d0*/  @!P0 HADD2.F32 R5, -RZ, R15.H1_H1 ;  /* 0x3000000fff058230 */ /* 0x000fe40000004100 */
[----:B------:R-:W-:Y:S02]  /*41e0*/  @!P0 HADD2.F32 R15, -RZ, R11.H0_H0 ;  /* 0x2000000bff0f8230 */ /* 0x000fe40000004100 */
[----:B------:R-:W-:Y:S01]  /*41f0*/  @!P0 F2FP.PACK_AB R4, R4, R73 ;  /* 0x000000490404823e */ /* 0x000fe200000000ff */
[----:B------:R-:W-:Y:S02]  /*4200*/  @!P0 HADD2.F32 R11, -RZ, R10.H0_H0 ;  /* 0x2000000aff0b8230 */ /* 0x000fe40000004100 */
[--C-:B------:R-:W-:Y:S01]  /*4210*/  @!P0 HADD2.F32 R10, -RZ, R6.reuse.H0_H0 ;  /* 0x20000006ff0a8230 */ /* 0x100fe20000004100 */
[----:B------:R-:W-:Y:S01]  /*4220*/  @!P0 MOV R17, R4 ;  /* 0x0000000400118202 */ /* 0x000fe20000000f00 */
[----:B------:R-:W-:Y:S01]  /*4230*/  @!P0 HADD2.F32 R44, -RZ, R6.H1_H1 ;  /* 0x30000006ff2c8230 */ /* 0x000fe20000004100 */
[-C--:B------:R-:W-:Y:S02]  /*4240*/  @!P0 FMUL.FTZ R6, R39, R5.reuse ;  /* 0x0000000527068220 */ /* 0x080fe40000410000 */
[C---:B------:R-:W-:Y:S02]  /*4250*/  @!P0 FMUL.FTZ R5, R11.reuse, R5 ;  /* 0x000000050b058220 */ /* 0x040fe40000410000 */
[-C--:B------:R-:W-:Y:S02]  /*4260*/  @!P0 FFMA.FTZ R11, R11, R40.reuse, -R6 ;  /* 0x000000280b0b8223 */ /* 0x080fe40000010806 */
[-C--:B------:R-:W-:Y:S02]  /*4270*/  @!P0 FMUL.FTZ R6, R10, R15.reuse ;  /* 0x0000000f0a068220 */ /* 0x080fe40000410000 */
[----:B------:R-:W-:Y:S02]  /*4280*/  @!P0 FMUL.FTZ R72, R44, R15 ;  /* 0x0000000f2c488220 */ /* 0x000fe40000410000 */
[----:B------:R-:W-:Y:S02]  /*4290*/  @!P0 FFMA.FTZ R5, R39, R40, R5 ;  /* 0x0000002827058223 */ /* 0x000fe40000010005 */
[----:B------:R-:W-:Y:S01]  /*42a0*/  @!P0 FFMA.FTZ R72, R10, R45, -R72 ;  /* 0x0000002d0a488223 */ /* 0x000fe20000010848 */
[----:B------:R-:W-:Y:S01]  /*42b0*/  @!P0 F2FP.PACK_AB R10, R3, R75 ;  /* 0x0000004b030a823e */ /* 0x000fe200000000ff */
[----:B------:R-:W-:Y:S01]  /*42c0*/  @!P0 FFMA.FTZ R6, R44, R45, R6 ;  /* 0x0000002d2c068223 */ /* 0x000fe20000010006 */
[----:B------:R-:W-:Y:S02]  /*42d0*/  @!P0 F2FP.PACK_AB R5, R5, R11 ;  /* 0x0000000b0505823e */ /* 0x000fe400000000ff */
[----:B------:R-:W-:Y:S02]  /*42e0*/  @!P0 MOV R16, R10 ;  /* 0x0000000a00108202 */ /* 0x000fe40000000f00 */
[----:B------:R-:W-:Y:S02]  /*42f0*/  @!P0 F2FP.PACK_AB R3, R6, R72 ;  /* 0x000000480603823e */ /* 0x000fe400000000ff */
[----:B------:R-:W-:Y:S02]  /*4300*/  @!P0 MOV R18, R5 ;  /* 0x0000000500128202 */ /* 0x000fe40000000f00 */
[----:B------:R-:W-:Y:S05]  /*4310*/  @!P0 MOV R19, R3 ;  /* 0x0000000300138202 */ /* 0x000fea0000000f00 */
[----:B------:R1:W-:Y:S02]  /*4320*/  ST.E.128 [R68.64], R16 ;  /* 0x0000001044007985 */ /* 0x0003e4000c101d08 */
.L_x_356:
[----:B------:R-:W-:Y:S05]  /*4330*/  BSYNC B0 ;  /* 0x0000000000007941 */ /* 0x000fea0003800000 */
.L_x_355:
[----:B------:R-:W-:Y:S11]  /*4340*/  ISETP.GE.AND P0, PT, R212, c[0x0][0x1d4], PT ;  /* 0x00007500d4007a0c */ /* 0x000ff60003f06270 */
[----:B------:R-:W-:Y:S02]  /*4350*/  @!UPT UIADD3 URZ, URZ, URZ, URZ ;  /* 0x0000003f3f3ff290 */ /* 0x000fe4000fffe03f */
[----:B------:R-:W-:-:S05]  /*4360*/  @P0 BRA `(.L_x_354) ;  /* 0x0000036000000947 */ /* 0x000fca0003800000 */
[C---:B-1----:R-:W-:Y:S01]  /*4370*/  LEA R44, P0, R212.reuse, R70, 0x1 ;  /* 0x00000046d42c7211 */ /* 0x042fe200078008ff */
[----:B------:R-:W1:Y:S03]  /*4380*/  LDS.128 R16, [R213+0xb900] ;  /* 0x00b90000d5107984 */ /* 0x000e660000000c00 */
[----:B---3--:R-:W-:Y:S02]  /*4390*/  LEA.HI.X R45, R212, R71, R230, 0x1, P0 ;  /* 0x00000047d42d7211 */ /* 0x008fe400000f0ce6 */
[----:B------:R-:W-:Y:S11]  /*43a0*/  ISETP.GE.AND P0, PT, R80, c[0x0][0x27c], PT ;  /* 0x00009f0050007a0c */ /* 0x000ff60003f06270 */
[----:B------:R-:W-:Y:S02]  /*43b0*/  @!UPT UIADD3 URZ, URZ, URZ, URZ ;  /* 0x0000003f3f3ff290 */ /* 0x000fe4000fffe03f */
[----:B------:R-:W-:Y:S01]  /*43c0*/  @!P0 HADD2.F32 R3, -RZ, R32.H0_H0 ;  /* 0x20000020ff038230 */ /* 0x000fe20000004100 */
[----:B------:R-:W-:Y:S01]  /*43d0*/  @!P0 SHF.R.U64 R6, R8, 0x10, R9 ;  /* 0x0000001008068819 */ /* 0x000fe20000001209 */
[----:B------:R-:W-:Y:S01]  /*43e0*/  @!P0 HADD2.F32 R10, -RZ, R60.H1_H1 ;  /* 0x3000003cff0a8230 */ /* 0x000fe20000004100 */
[--C-:B------:R-:W-:Y:S02]  /*43f0*/  @!P0 SHF.R.U64 R15, R46, 0x10, R47.reuse ;  /* 0x000000102e0f8819 */ /* 0x100fe4000000122f */
[----:B------:R-:W-:Y:S01]  /*4400*/  @!P0 SHF.R.U32.HI R42, RZ, 0x10, R47 ;  /* 0x00000010ff2a8819 */ /* 0x000fe2000001162f */
[----:B------:R-:W-:Y:S01]  /*4410*/  @!P0 HADD2.F32 R6, -RZ, R6.H0_H0 ;  /* 0x20000006ff068230 */ /* 0x000fe20000004100 */
[----:B------:R-:W-:Y:S01]  /*4420*/  @!P0 SHF.R.U32.HI R9, RZ, 0x10, R9 ;  /* 0x00000010ff098819 */ /* 0x000fe20000011609 */
[----:B------:R-:W-:Y:S02]  /*4430*/  @!P0 HADD2.F32 R15, -RZ, R15.H0_H0 ;  /* 0x2000000fff0f8230 */ /* 0x000fe40000004100 */
[----:B------:R-:W-:Y:S01]  /*4440*/  @!P0 HADD2.F32 R42, -RZ, R42.H0_H0 ;  /* 0x2000002aff2a8230 */ /* 0x000fe20000004100 */
[----:B-1----:R-:W-:Y:S02]  /*4450*/  @!P0 MOV R4, R16 ;  /* 0x0000001000048202 */ /* 0x002fe40000000f00 */
[----:B------:R-:W-:Y:S03]  /*4460*/  @!P0 MOV R5, R17 ;  /* 0x0000001100058202 */ /* 0x000fe60000000f00 */
[--C-:B------:R-:W-:Y:S02]  /*4470*/  @!P0 HADD2.F32 R8, -RZ, R4.reuse.H1_H1 ;  /* 0x30000004ff088230 */ /* 0x100fe40000004100 */
[----:B------:R-:W-:Y:S02]  /*4480*/  @!P0 HADD2.F32 R4, -RZ, R4.H0_H0 ;  /* 0x20000004ff048230 */ /* 0x000fe40000004100 */
[--C-:B------:R-:W-:Y:S01]  /*4490*/  @!P0 HADD2.F32 R11, -RZ, R5.reuse.H1_H1 ;  /* 0x30000005ff0b8230 */ /* 0x100fe20000004100 */
[-C--:B------:R-:W-:Y:S01]  /*44a0*/  @!P0 FMUL.FTZ R39, R8, R3.reuse ;  /* 0x0000000308278220 */ /* 0x080fe20000410000 */
[----:B------:R-:W-:Y:S01]  /*44b0*/  @!P0 HADD2.F32 R5, -RZ, R5.H0_H0 ;  /* 0x20000005ff058230 */ /* 0x000fe20000004100 */
[C---:B------:R-:W-:Y:S02]  /*44c0*/  @!P0 FMUL.FTZ R3, R4.reuse, R3 ;  /* 0x0000000304038220 */ /* 0x040fe40000410000 */
[-C--:B------:R-:W-:Y:S02]  /*44d0*/  @!P0 FFMA.FTZ R47, R4, R10.reuse, -R39 ;  /* 0x0000000a042f8223 */ /* 0x080fe40000010827 */
[----:B------:R-:W-:Y:S01]  /*44e0*/  @!P0 FFMA.FTZ R3, R8, R10, R3 ;  /* 0x0000000a08038223 */ /* 0x000fe20000010003 */
[----:B------:R-:W-:Y:S01]  /*44f0*/  @!P0 MOV R8, R18 ;  /* 0x0000001200088202 */ /* 0x000fe20000000f00 */
[-C--:B------:R-:W-:Y:S01]  /*4500*/  @!P0 FMUL.FTZ R39, R11, R6.reuse ;  /* 0x000000060b278220 */ /* 0x080fe20000410000 */
[----:B------:R-:W-:Y:S01]  /*4510*/  @!P0 HADD2.F32 R10, -RZ, R9.H0_H0 ;  /* 0x20000009ff0a8230 */ /* 0x000fe20000004100 */
[C---:B------:R-:W-:Y:S01]  /*4520*/  @!P0 FMUL.FTZ R4, R5.reuse, R6 ;  /* 0x0000000605048220 */ /* 0x040fe20000410000 */
[----:B------:R-:W-:Y:S01]  /*4530*/  @!P0 MOV R6, R19 ;  /* 0x0000001300068202 */ /* 0x000fe20000000f00 */
[-C--:B------:R-:W-:Y:S01]  /*4540*/  @!P0 FFMA.FTZ R46, R5, R15.reuse, -R39 ;  /* 0x0000000f052e8223 */ /* 0x080fe20000010827 */
[----:B------:R-:W-:Y:S01]  /*4550*/  @!P0 HADD2.F32 R5, -RZ, R32.H1_H1 ;  /* 0x30000020ff058230 */ /* 0x000fe20000004100 */
[----:B------:R-:W-:Y:S01]  /*4560*/  @!P0 FFMA.FTZ R4, R11, R15, R4 ;  /* 0x0000000f0b048223 */ /* 0x000fe20000010004 */
[--C-:B------:R-:W-:Y:S02]  /*4570*/  @!P0 HADD2.F32 R32, -RZ, R8.reuse.H1_H1 ;  /* 0x30000008ff208230 */ /* 0x100fe40000004100 */
[----:B------:R-:W-:Y:S02]  /*4580*/  @!P0 HADD2.F32 R9, -RZ, R8.H0_H0 ;  /* 0x20000008ff098230 */ /* 0x000fe40000004100 */
[----:B------:R-:W-:Y:S01]  /*4590*/  @!P0 F2FP.PACK_AB R4, R4, R46 ;  /* 0x0000002e0404823e */ /* 0x000fe200000000ff */
[--C-:B------:R-:W-:Y:S02]  /*45a0*/  @!P0 HADD2.F32 R8, -RZ, R6.reuse.H0_H0 ;  /* 0x20000006ff088230 */ /* 0x100fe40000004100 */
[----:B------:R-:W-:Y:S01]  /*45b0*/  @!P0 HADD2.F32 R39, -RZ, R61.H0_H0 ;  /* 0x2000003dff278230 */ /* 0x000fe20000004100 */
        /* <DEDUP_REMOVED lines=8> */
[-C--:B------:R-:W-:Y:S01]  /*4640*/  @!P0 FFMA.FTZ R43, R8, R42.reuse, -R43 ;  /* 0x0000002a082b8223 */ /* 0x080fe2000001082b */
        /* <DEDUP_REMOVED lines=8> */
.L_x_354:
[----:B------:R-:W-:Y:S05]  /*46d0*/  BSYNC B1 ;  /* 0x0000000000017941 */ /* 0x000fea0003800000 */
.L_x_353:
[----:B-1----:R1:W4:Y:S01]  /*46e0*/  SHFL.IDX PT, R44, R91, 0x1, 0x181f ;  /* 0x00381f005b2c7f89 */ /* 0x00232200000e0000 */
[----:B------:R-:W-:Y:S01]  /*46f0*/  LOP3.LUT P0, RZ, R234, 0x1, RZ, 0xc0, !PT ;  /* 0x00000001eaff7812 */ /* 0x000fe2000780c0ff */
[----:B------:R-:W-:Y:S02]  /*4700*/  BSSY B1, `(.L_x_357) ;  /* 0x0000075000017945 */ /* 0x000fe40003800000 */
[----:B------:R1:W2:Y:S10]  /*4710*/  SHFL.IDX PT, R40, R92, 0x1, 0x181f ;  /* 0x00381f005c287f89 */ /* 0x0002b400000e0000 */
[----:B------:R-:W-:-:S05]  /*4720*/  @P0 BRA `(.L_x_358) ;  /* 0x0000072000000947 */ /* 0x000fca0003800000 */
[----:B------:R-:W-:Y:S01]  /*4730*/  BSSY B0, `(.L_x_359) ;  /* 0x0000038000007945 */ /* 0x000fe20003800000 */
[----:B------:R-:W-:-:S05]  /*4740*/  @P6 BRA `(.L_x_360) ;  /* 0x0000036000006947 */ /* 0x000fca0003800000 */
[C---:B--2---:R-:W-:Y:S01]  /*4750*/  LEA R42, P0, R76.reuse, R40, 0x1 ;  /* 0x000000284c2a7211 */ /* 0x044fe200078008ff */
[----:B------:R-:W2:Y:S03]  /*4760*/  LDS.128 R8, [R213+0x9100] ;  /* 0x00910000d5087984 */ /* 0x000ea60000000c00 */
[----:B----4-:R-:W-:Y:S02]  /*4770*/  LEA.HI.X R43, R76, R44, R77, 0x1, P0 ;  /* 0x0000002c4c2b7211 */ /* 0x010fe400000f0c4d */
[----:B------:R-:W-:Y:S11]  /*4780*/  ISETP.GE.AND P0, PT, R78, c[0x0][0x27c], PT ;  /* 0x00009f004e007a0c */ /* 0x000ff60003f06270 */
[----:B------:R-:W-:Y:S02]  /*4790*/  @!UPT UIADD3 URZ, URZ, URZ, URZ ;  /* 0x0000003f3f3ff290 */ /* 0x000fe4000fffe03f */
[----:B------:R-:W-:Y:S01]  /*47a0*/  @!P0 HADD2.F32 R3, -RZ, R33.H0_H0 ;  /* 0x20000021ff038230 */ /* 0x000fe20000004100 */
[----:B------:R-:W-:Y:S01]  /*47b0*/  @!P0 SHF.R.U64 R6, R20, 0x10, R21 ;  /* 0x0000001014068819 */ /* 0x000fe20000001215 */
[----:B------:R-:W-:Y:S01]  /*47c0*/  @!P0 HADD2.F32 R17, -RZ, R61.H1_H1 ;  /* 0x3000003dff118230 */ /* 0x000fe20000004100 */
[----:B------:R-:W-:Y:S02]  /*47d0*/  @!P0 SHF.R.U64 R19, R48, 0x10, R49 ;  /* 0x0000001030138819 */ /* 0x000fe40000001231 */
[----:B------:R-:W-:Y:S01]  /*47e0*/  @!P0 SHF.R.U32.HI R16, RZ, 0x10, R21 ;  /* 0x00000010ff108819 */ /* 0x000fe20000011615 */
[----:B------:R-:W-:Y:S01]  /*47f0*/  @!P0 HADD2.F32 R6, -RZ, R6.H0_H0 ;  /* 0x20000006ff068230 */ /* 0x000fe20000004100 */
[----:B------:R-:W-:Y:S01]  /*4800*/  @!P0 SHF.R.U32.HI R39, RZ, 0x10, R49 ;  /* 0x00000010ff278819 */ /* 0x000fe20000011631 */
[----:B------:R-:W-:Y:S02]  /*4810*/  @!P0 HADD2.F32 R19, -RZ, R19.H0_H0 ;  /* 0x20000013ff138230 */ /* 0x000fe40000004100 */
[----:B------:R-:W-:Y:S01]  /*4820*/  @!P0 HADD2.F32 R21, -RZ, R62.H0_H0 ;  /* 0x2000003eff158230 */ /* 0x000fe20000004100 */
[----:B--2---:R-:W-:Y:S02]  /*4830*/  @!P0 MOV R4, R8 ;  /* 0x0000000800048202 */ /* 0x004fe40000000f00 */
[----:B------:R-:W-:Y:S03]  /*4840*/  @!P0 MOV R5, R9 ;  /* 0x0000000900058202 */ /* 0x000fe60000000f00 */
[--C-:B------:R-:W-:Y:S02]  /*4850*/  @!P0 HADD2.F32 R15, -RZ, R4.reuse.H1_H1 ;  /* 0x30000004ff0f8230 */ /* 0x100fe40000004100 */
[----:B------:R-:W-:Y:S02]  /*4860*/  @!P0 HADD2.F32 R4, -RZ, R4.H0_H0 ;  /* 0x20000004ff048230 */ /* 0x000fe40000004100 */
[--C-:B------:R-:W-:Y:S01]  /*4870*/  @!P0 HADD2.F32 R18, -RZ, R5.reuse.H1_H1 ;  /* 0x30000005ff128230 */ /* 0x100fe20000004100 */
[CC--:B------:R-:W-:Y:S01]  /*4880*/  @!P0 FMUL.FTZ R20, R15.reuse, R3.reuse ;  /* 0x000000030f148220 */ /* 0x0c0fe20000410000 */
[----:B------:R-:W-:Y:S01]  /*4890*/  @!P0 HADD2.F32 R5, -RZ, R5.H0_H0 ;  /* 0x20000005ff058230 */ /* 0x000fe20000004100 */
[C---:B------:R-:W-:Y:S02]  /*48a0*/  @!P0 FMUL.FTZ R3, R4.reuse, R3 ;  /* 0x0000000304038220 */ /* 0x040fe40000410000 */
[-C--:B------:R-:W-:Y:S02]  /*48b0*/  @!P0 FFMA.FTZ R46, R4, R17.reuse, -R20 ;  /* 0x00000011042e8223 */ /* 0x080fe40000010814 */
[----:B------:R-:W-:Y:S01]  /*48c0*/  @!P0 FFMA.FTZ R3, R15, R17, R3 ;  /* 0x000000110f038223 */ /* 0x000fe20000010003 */
[----:B------:R-:W-:Y:S01]  /*48d0*/  @!P0 MOV R15, R10 ;  /* 0x0000000a000f8202 */ /* 0x000fe20000000f00 */
[CC--:B------:R-:W-:Y:S01]  /*48e0*/  @!P0 FMUL.FTZ R20, R18.reuse, R6.reuse ;  /* 0x0000000612148220 */ /* 0x0c0fe20000410000 */
[----:B------:R-:W-:Y:S01]  /*48f0*/  @!P0 HADD2.F32 R17, -RZ, R16.H0_H0 ;  /* 0x20000010ff118230 */ /* 0x000fe20000004100 */
[C---:B------:R-:W-:Y:S01]  /*4900*/  @!P0 FMUL.FTZ R4, R5.reuse, R6 ;  /* 0x0000000605048220 */ /* 0x040fe20000410000 */
[----:B------:R-:W-:Y:S01]  /*4910*/  @!P0 MOV R6, R11 ;  /* 0x0000000b00068202 */ /* 0x000fe20000000f00 */
[-C--:B------:R-:W-:Y:S01]  /*4920*/  @!P0 FFMA.FTZ R45, R5, R19.reuse, -R20 ;  /* 0x00000013052d8223 */ /* 0x080fe20000010814 */
[----:B------:R-:W-:Y:S01]  /*4930*/  @!P0 HADD2.F32 R20, -RZ, R15.H1_H1 ;  /* 0x3000000fff148230 */ /* 0x000fe20000004100 */
[----:B------:R-:W-:Y:S01]  /*4940*/  @!P0 FFMA.FTZ R4, R18, R19, R4 ;  /* 0x0000001312048223 */ /* 0x000fe20000010004 */
[----:B------:R-:W-:Y:S02]  /*4950*/  @!P0 HADD2.F32 R5, -RZ, R33.H1_H1 ;  /* 0x30000021ff058230 */ /* 0x000fe40000004100 */
[----:B------:R-:W-:Y:S02]  /*4960*/  @!P0 HADD2.F32 R16, -RZ, R15.H0_H0 ;  /* 0x2000000fff108230 */ /* 0x000fe40000004100 */
[----:B------:R-:W-:Y:S01]  /*4970*/  @!P0 F2FP.PACK_AB R4, R4, R45 ;  /* 0x0000002d0404823e */ /* 0x000fe200000000ff */
[--C-:B------:R-:W-:Y:S02]  /*4980*/  @!P0 HADD2.F32 R15, -RZ, R6.reuse.H0_H0 ;  /* 0x20000006ff0f8230 */ /* 0x100fe40000004100 */
[----:B------:R-:W-:Y:S01]  /*4990*/  @!P0 HADD2.F32 R32, -RZ, R6.H1_H1 ;  /* 0x30000006ff208230 */ /* 0x000fe20000004100 */
[-C--:B------:R-:W-:Y:S01]  /*49a0*/  @!P0 FMUL.FTZ R6, R20, R5.reuse ;  /* 0x0000000514068220 */ /* 0x080fe20000410000 */
[----:B------:R-:W-:Y:S01]  /*49b0*/  @!P0 MOV R9, R4 ;  /* 0x0000000400098202 */ /* 0x000fe20000000f00 */
[C---:B------:R-:W-:Y:S01]  /*49c0*/  @!P0 FMUL.FTZ R5, R16.reuse, R5 ;  /* 0x0000000510058220 */ /* 0x040fe20000410000 */
[----:B------:R-:W-:Y:S01]  /*49d0*/  @!P0 HADD2.F32 R33, -RZ, R39.H0_H0 ;  /* 0x20000027ff218230 */ /* 0x000fe20000004100 */
[----:B------:R-:W-:Y:S02]  /*49e0*/  @!P0 FFMA.FTZ R16, R16, R21, -R6 ;  /* 0x0000001510108223 */ /* 0x000fe40000010806 */
[CC--:B------:R-:W-:Y:S02]  /*49f0*/  @!P0 FMUL.FTZ R6, R15.reuse, R17.reuse ;  /* 0x000000110f068220 */ /* 0x0c0fe40000410000 */
        /* <DEDUP_REMOVED lines=11> */
.L_x_360:
[----:B------:R-:W-:Y:S05]  /*4ab0*/  BSYNC B0 ;  /* 0x0000000000007941 */ /* 0x000fea0003800000 */
.L_x_359:
[----:B------:R-:W-:Y:S11]  /*4ac0*/  ISETP.GE.AND P0, PT, R212, c[0x0][0x1d4], PT ;  /* 0x00007500d4007a0c */ /* 0x000ff60003f06270 */
[----:B------:R-:W-:Y:S02]  /*4ad0*/  @!UPT UIADD3 URZ, URZ, URZ, URZ ;  /* 0x0000003f3f3ff290 */ /* 0x000fe4000fffe03f */
        /* <DEDUP_REMOVED lines=9> */
[----:B------:R-:W-:Y:S01]  /*4b70*/  @!P0 SHF.R.U64 R19, R50, 0x10, R51 ;  /* 0x0000001032138819 */ /* 0x000fe20000001233 */
[----:B------:R-:W-:Y:S01]  /*4b80*/  @!P0 HADD2.F32 R21, -RZ, R63.H0_H0 ;  /* 0x2000003fff158230 */ /* 0x000fe20000004100 */
[----:B------:R-:W-:Y:S01]  /*4b90*/  @!P0 SHF.R.U32.HI R16, RZ, 0x10, R23 ;  /* 0x00000010ff108819 */ /* 0x000fe20000011617 */
[----:B------:R-:W-:Y:S01]  /*4ba0*/  @!P0 HADD2.F32 R6, -RZ, R6.H0_H0 ;  /* 0x20000006ff068230 */ /* 0x000fe20000004100 */
[----:B------:R-:W-:Y:S01]  /*4bb0*/  @!P0 SHF.R.U32.HI R23, RZ, 0x10, R51 ;  /* 0x00000010ff178819 */ /* 0x000fe20000011633 */
[----:B------:R-:W-:Y:S04]  /*4bc0*/  @!P0 HADD2.F32 R19, -RZ, R19.H0_H0 ;  /* 0x20000013ff138230 */ /* 0x000fe80000004100 */
        /* <DEDUP_REMOVED lines=26> */
[C---:B------:R-:W-:Y:S02]  /*4d70*/  @!P0 FMUL.FTZ R5, R16.reuse, R5 ;  /* 0x0000000510058220 */ /* 0x040fe40000410000 */
        /* <DEDUP_REMOVED lines=13> */
.L_x_358:
[----:B------:R-:W-:Y:S05]  /*4e50*/  BSYNC B1 ;  /* 0x0000000000017941 */ /* 0x000fea0003800000 */
.L_x_357:
[----:B------:R1:W4:Y:S01]  /*4e60*/  SHFL.IDX PT, R39, R91, 0x2, 0x181f ;  /* 0x00581f005b277f89 */ /* 0x00032200000e0000 */
[----:B------:R-:W-:Y:S03]  /*4e70*/  BSSY B1, `(.L_x_361) ;  /* 0x0000075000017945 */ /* 0x000fe60003800000 */
[----:B------:R1:W3:Y:S01]  /*4e80*/  SHFL.IDX PT, R34, R92, 0x2, 0x181f ;  /* 0x00581f005c227f89 */ /* 0x0002e200000e0000 */
[----:B------:R-:W-:-:S05]  /*4e90*/  @P5 BRA `(.L_x_362) ;  /* 0x0000072000005947 */ /* 0x000fca0003800000 */
[----:B------:R-:W-:Y:S01]  /*4ea0*/  BSSY B0, `(.L_x_363) ;  /* 0x0000038000007945 */ /* 0x000fe20003800000 */
[----:B------:R-:W-:-:S05]  /*4eb0*/  @P6 BRA `(.L_x_364) ;  /* 0x0000036000006947 */ /* 0x000fca0003800000 */
[C---:B--23--:R-:W-:Y:S01]  /*4ec0*/  LEA R32, P0, R76.reuse, R34, 0x1 ;  /* 0x000000224c207211 */ /* 0x04cfe200078008ff */
        /* <DEDUP_REMOVED lines=53> */
.L_x_364:
[----:B------:R-:W-:Y:S05]  /*5220*/  BSYNC B0 ;  /* 0x0000000000007941 */ /* 0x000fea0003800000 */
.L_x_363:
[----:B------:R-:W-:Y:S11]  /*5230*/  ISETP.GE.AND P0, PT, R212, c[0x0][0x1d4], PT ;  /* 0x00007500d4007a0c */ /* 0x000ff60003f06270 */
[----:B------:R-:W-:Y:S02]  /*5240*/  @!UPT UIADD3 URZ, URZ, URZ, URZ ;  /* 0x0000003f3f3ff290 */ /* 0x000fe4000fffe03f */
[----:B------:R-:W-:-:S05]  /*5250*/  @P0 BRA `(.L_x_362) ;  /* 0x0000036000000947 */ /* 0x000fca0003800000 */
[C---:B---3--:R-:W-:Y:S01]  /*5260*/  LEA R24, P0, R212.reuse, R34, 0x1 ;  /* 0x00000022d4187211 */ /* 0x048fe200078008ff */
[----:B--2---:R-:W2:Y:S03]  /*5270*/  LDS.128 R8, [R213+0xd900] ;  /* 0x00d90000d5087984 */ /* 0x004ea60000000c00 */
        /* <DEDUP_REMOVED lines=52> */
.L_x_362:
[----:B------:R-:W-:Y:S05]  /*55c0*/  BSYNC B1 ;  /* 0x0000000000017941 */ /* 0x000fea0003800000 */
.L_x_361:
[----:B--2---:R2:W1:Y:S04]  /*55d0*/  SHFL.IDX PT, R32, R91, 0x3, 0x181f ;  /* 0x00781f005b207f89 */ /* 0x00446800000e0000 */
[----:B------:R2:W4:Y:S01]  /*55e0*/  SHFL.IDX PT, R27, R92, 0x3, 0x181f ;  /* 0x00781f005c1b7f89 */ /* 0x00052200000e0000 */
[----:B------:R-:W-:-:S05]  /*55f0*/  @P3 BRA `(.L_x_365) ;  /* 0x0000330000003947 */ /* 0x000fca0003800000 */
[----:B------:R-:W-:Y:S01]  /*5600*/  BSSY B0, `(.L_x_366) ;  /* 0x0000038000007945 */ /* 0x000fe20003800000 */
[----:B------:R-:W-:-:S05]  /*5610*/  @P6 BRA `(.L_x_367) ;  /* 0x0000036000006947 */ /* 0x000fca0003800000 */
[C---:B----4-:R-:W-:Y:S01]  /*5620*/  LEA R24, P0, R76.reuse, R27, 0x1 ;  /* 0x0000001b4c187211 */ /* 0x050fe200078008ff */
[----:B------:R-:W4:Y:S03]  /*5630*/  LDS.128 R8, [R213+0xb100] ;  /* 0x00b10000d5087984 */ /* 0x000f260000000c00 */
[----:B-1----:R-:W-:Y:S02]  /*5640*/  LEA.HI.X R25, R76, R32, R77, 0x1, P0 ;  /* 0x000000204c197211 */ /* 0x002fe400000f0c4d */
        /* <DEDUP_REMOVED lines=12> */
[----:B----4-:R-:W-:Y:S02]  /*5710*/  @!P0 MOV R4, R8 ;  /* 0x0000000800048202 */ /* 0x010fe40000000f00 */
        /* <DEDUP_REMOVED lines=38> */
.L_x_367:
[----:B------:R-:W-:Y:S05]  /*5980*/  BSYNC B0 ;  /* 0x0000000000007941 */ /* 0x000fea0003800000 */
.L_x_366:
[----:B------:R-:W-:Y:S11]  /*5990*/  ISETP.GE.AND P0, PT, R212, c[0x0][0x1d4], PT ;  /* 0x00007500d4007a0c */ /* 0x000ff60003f06270 */
[----:B------:R-:W-:Y:S02]  /*59a0*/  @!UPT UIADD3 URZ, URZ, URZ, URZ ;  /* 0x0000003f3f3ff290 */ /* 0x000fe4000fffe03f */
[----:B------:R-:W-:-:S05]  /*59b0*/  @P0 BRA `(.L_x_365) ;  /* 0x00002f4000000947 */ /* 0x000fca0003800000 */
[C---:B----4-:R-:W-:Y:S01]  /*59c0*/  LEA R26, P0, R212.reuse, R27, 0x1 ;  /* 0x0000001bd41a7211 */ /* 0x050fe200078008ff */
[----:B-1----:R-:W1:Y:S03]  /*59d0*/  LDS.128 R8, [R213+0xe900] ;  /* 0x00e90000d5087984 */ /* 0x002e660000000c00 */
[----:B------:R-:W-:Y:S02]  /*59e0*/  LEA.HI.X R27, R212, R32, R230, 0x1, P0 ;  /* 0x00000020d41b7211 */ /* 0x000fe400000f0ce6 */
        /* <DEDUP_REMOVED lines=12> */
[----:B-1----:R-:W-:Y:S02]  /*5ab0*/  @!P0 MOV R4, R8 ;  /* 0x0000000800048202 */ /* 0x002fe40000000f00 */
        /* <DEDUP_REMOVED lines=37> */
[----:B------:R1:W-:Y:S01]  /*5d10*/  ST.E.128 [R26.64], R8 ;  /* 0x000000081a007985 */ /* 0x0003e2000c101d08 */
[----:B------:R-:W-:-:S05]  /*5d20*/  BRA `(.L_x_365) ;  /* 0x00002bd000007947 */ /* 0x000fca0003800000 */
.L_x_344:
[C---:B------:R-:W-:Y:S01]  /*5d30*/  IADD3 R169, R81.reuse, 0x20, RZ ;  /* 0x0000002051a97810 */ /* 0x040fe20007ffe0ff */
[----:B------:R-:W-:Y:S01]  /*5d40*/  CS2R R62, SRZ ;  /* 0x00000000003e7805 */ /* 0x000fe2000001ff00 */
[----:B------:R-:W-:Y:S01]  /*5d50*/  IADD3 R168, R81, 0x40, RZ ;  /* 0x0000004051a87810 */ /* 0x000fe20007ffe0ff */
[----:B------:R-:W-:Y:S01]  /*5d60*/  CS2R R60, SRZ ;  /* 0x00000000003c7805 */ /* 0x000fe2000001ff00 */
[----:B------:R-:W-:Y:S01]  /*5d70*/  ISETP.GE.AND P3, PT, R169, R90, PT ;  /* 0x0000005aa900720c */ /* 0x000fe20003f66270 */
[----:B------:R-:W-:Y:S01]  /*5d80*/  CS2R R66, SRZ ;  /* 0x0000000000427805 */ /* 0x000fe2000001ff00 */
[----:B------:R-:W-:Y:S01]  /*5d90*/  IADD3 R167, R81, 0x60, RZ ;  /* 0x0000006051a77810 */ /* 0x000fe20007ffe0ff */
[----:B------:R-:W-:Y:S01]  /*5da0*/  CS2R R64, SRZ ;  /* 0x0000000000407805 */ /* 0x000fe2000001ff00 */
[----:B------:R-:W-:Y:S01]  /*5db0*/  ISETP.GE.OR P3, PT, R76, c[0x0][0x27c], P3 ;  /* 0x00009f004c007a0c */ /* 0x000fe20001f66670 */
[----:B------:R-:W-:Y:S01]  /*5dc0*/  CS2R R34, SRZ ;  /* 0x0000000000227805 */ /* 0x000fe2000001ff00 */
[----:B------:R-:W-:Y:S01]  /*5dd0*/  IADD3 R75, -R83, c[0x0][0x1d4], RZ ;  /* 0x00007500534b7a10 */ /* 0x000fe20007ffe1ff */
[----:B------:R-:W-:Y:S01]  /*5de0*/  CS2R R32, SRZ ;  /* 0x0000000000207805 */ /* 0x000fe2000001ff00 */
[----:B------:R-:W-:Y:S01]  /*5df0*/  CS2R R58, SRZ ;  /* 0x00000000003a7805 */ /* 0x000fe2000001ff00 */
[----:B------:R-:W-:Y:S01]  /*5e00*/  CS2R R56, SRZ ;  /* 0x0000000000387805 */ /* 0x000fe2000001ff00 */
[----:B------:R-:W-:Y:S01]  /*5e10*/  CS2R R30, SRZ ;  /* 0x00000000001e7805 */ /* 0x000fe2000001ff00 */
[----:B------:R-:W-:Y:S01]  /*5e20*/  CS2R R28, SRZ ;  /* 0x00000000001c7805 */ /* 0x000fe2000001ff00 */
[----:B------:R-:W-:Y:S01]  /*5e30*/  CS2R R46, SRZ ;  /* 0x00000000002e7805 */ /* 0x000fe2000001ff00 */
[----:B------:R1:W2:Y:S01]  /*5e40*/  SHFL.IDX PT, R85, R91, RZ, 0x181f ;  /* 0x00181fff5b557589 */ /* 0x0002a200000e0000 */
[----:B------:R-:W-:Y:S03]  /*5e50*/  BSSY B0, `(.L_x_368) ;  /* 0x00000e1000007945 */ /* 0x000fe60003800000 */
[----:B------:R-:W-:Y:S04]  /*5e60*/  @!P3 IADD3 R3, P1, P0, R106, R44, R161 ;  /* 0x0000002c6a03b210 */ /* 0x000fe8000783e0a1 */
[----:B------:R-:W-:Y:S01]  /*5e70*/  @!P3 IADD3.X R4, R112, R37, R151, P1, P0 ;  /* 0x000000257004b210 */ /* 0x000fe20000fe0497 */
[----:B------:R1:W3:Y:S01]  /*5e80*/  SHFL.IDX PT, R84, R92, RZ, 0x181f ;  /* 0x00181fff5c547589 */ /* 0x0002e200000e0000 */
[----:B------:R-:W-:Y:S04]  /*5e90*/  @!P3 IADD3 R5, P1, P0, R104, R38, R162 ;  /* 0x000000266805b210 */ /* 0x000fe8000783e0a2 */
[C---:B------:R-:W-:Y:S02]  /*5ea0*/  @!P3 IADD3.X R10, R111.reuse, R68, R152, P1, P0 ;  /* 0x000000446f0ab210 */ /* 0x040fe40000fe0498 */
[----:B------:R-:W-:Y:S04]  /*5eb0*/  ISETP.GE.AND P1, PT, R168, R90, PT ;  /* 0x0000005aa800720c */ /* 0x000fe80003f26270 */
[----:B------:R-:W-:Y:S11]  /*5ec0*/  ISETP.GE.OR P1, PT, R76, c[0x0][0x27c], P1 ;  /* 0x00009f004c007a0c */ /* 0x000ff60000f26670 */
[----:B------:R-:W-:Y:S02]  /*5ed0*/  @!UPT UIADD3 URZ, URZ, URZ, URZ ;  /* 0x0000003f3f3ff290 */ /* 0x000fe4000fffe03f */
[----:B------:R-:W-:Y:S04]  /*5ee0*/  @!P1 IADD3 R6, P4, P0, R106, R159, R44 ;  /* 0x0000009f6a069210 */ /* 0x000fe8000789e02c */
[--C-:B------:R-:W-:Y:S02]  /*5ef0*/  @!P1 IADD3.X R17, R112, R147, R37.reuse, P4, P0 ;  /* 0x0000009370119210 */ /* 0x100fe400027e0425 */
[----:B------:R-:W-:Y:S04]  /*5f00*/  @!P1 IADD3 R11, P4, P0, R104, R160, R38 ;  /* 0x000000a0680b9210 */ /* 0x000fe8000789e026 */
[----:B------:R-:W-:Y:S02]  /*5f10*/  @!P1 IADD3.X R18, R111, R150, R68, P4, P0 ;  /* 0x000000966f129210 */ /* 0x000fe400027e0444 */
[-C--:B------:R-:W-:Y:S04]  /*5f20*/  ISETP.GE.AND P0, PT, R167, R90.reuse, PT ;  /* 0x0000005aa700720c */ /* 0x080fe80003f06270 */
[----:B------:R-:W-:Y:S11]  /*5f30*/  ISETP.GE.OR P0, PT, R76, c[0x0][0x27c], P0 ;  /* 0x00009f004c007a0c */ /* 0x000ff60000706670 */
[----:B------:R-:W-:Y:S02]  /*5f40*/  @!UPT UIADD3 URZ, URZ, URZ, URZ ;  /* 0x0000003f3f3ff290 */ /* 0x000fe4000fffe03f */
[----:B------:R-:W-:Y:S04]  /*5f50*/  @!P0 IADD3 R15, P5, P4, R106, UR10, R44 ;  /* 0x0000000a6a0f8c10 */ /* 0x000fe8000fcbe02c */
[----:B------:R-:W-:Y:S02]  /*5f60*/  @!P0 IADD3.X R19, R112, UR13, R37, P5, P4 ;  /* 0x0000000d70138c10 */ /* 0x000fe4000afe8425 */
[----:B------:R-:W-:Y:S04]  /*5f70*/  @!P0 IADD3 R16, P5, P4, R104, UR16, R38 ;  /* 0x0000001068108c10 */ /* 0x000fe8000fcbe026 */
[----:B------:R-:W-:Y:S02]  /*5f80*/  @!P0 IADD3.X R23, R111, UR14, R68, P5, P4 ;  /* 0x0000000e6f178c10 */ /* 0x000fe4000afe8444 */
[C---:B------:R-:W-:Y:S04]  /*5f90*/  @!P3 LEA R8, P4, R3.reuse, c[0x0][0x270], 0x1 ;  /* 0x00009c000308ba11 */ /* 0x040fe800078808ff */
[----:B------:R-:W-:Y:S02]  /*5fa0*/  @!P3 LEA.HI.X R9, R3, c[0x0][0x274], R4, 0x1, P4 ;  /* 0x00009d000309ba11 */ /* 0x000fe400020f0c04 */
[C---:B------:R-:W-:Y:S03]  /*5fb0*/  @!P3 LEA R4, P4, R5.reuse, c[0x0][0x288], 0x1 ;  /* 0x0000a2000504ba11 */ /* 0x040fe600078808ff */
[----:B------:R4:W2:Y:S01]  /*5fc0*/  @!P3 LDG.E.128 R56, [R8.64] ;  /* 0x000000080838b981 */ /* 0x0008a2000c1e1d00 */
[----:B------:R-:W-:Y:S02]  /*5fd0*/  @!P3 LEA.HI.X R5, R5, c[0x0][0x28c], R10, 0x1, P4 ;  /* 0x0000a3000505ba11 */ /* 0x000fe400020f0c0a */
[C---:B------:R-:W-:Y:S04]  /*5fe0*/  @!P1 LEA R20, P4, R6.reuse, c[0x0][0x270], 0x1 ;  /* 0x00009c0006149a11 */ /* 0x040fe800078808ff */
[----:B------:R-:W-:Y:S02]  /*5ff0*/  @!P1 LEA.HI.X R21, R6, c[0x0][0x274], R17, 0x1, P4 ;  /* 0x00009d0006159a11 */ /* 0x000fe400020f0c11 */
[C---:B------:R-:W-:Y:S03]  /*6000*/  @!P1 LEA R10, P4, R11.reuse, c[0x0][0x288], 0x1 ;  /* 0x0000a2000b0a9a11 */ /* 0x040fe600078808ff */
[----:B------:R1:W3:Y:S01]  /*6010*/  @!P1 LDG.E.128 R60, [R20.64] ;  /* 0x00000008143c9981 */ /* 0x0002e2000c1e1d00 */
[----:B------:R-:W-:Y:S02]  /*6020*/  @!P1 LEA.HI.X R11, R11, c[0x0][0x28c], R18, 0x1, P4 ;  /* 0x0000a3000b0b9a11 */ /* 0x000fe400020f0c12 */
[C---:B------:R-:W-:Y:S04]  /*6030*/  @!P0 LEA R24, P4, R15.reuse, c[0x0][0x270], 0x1 ;  /* 0x00009c000f188a11 */ /* 0x040fe800078808ff */
[----:B------:R-:W-:Y:S01]  /*6040*/  @!P0 LEA.HI.X R25, R15, c[0x0][0x274], R19, 0x1, P4 ;  /* 0x00009d000f198a11 */ /* 0x000fe200020f0c13 */
[----:B------:R1:W3:Y:S01]  /*6050*/  @!P1 LDG.E.128 R28, [R10.64] ;  /* 0x000000080a1c9981 */ /* 0x0002e2000c1e1d00 */
[C---:B------:R-:W-:Y:S01]  /*6060*/  @!P0 LEA R22, P4, R16.reuse, c[0x0][0x288], 0x1 ;  /* 0x0000a20010168a11 */ /* 0x040fe200078808ff */
[----:B------:R-:W-:Y:S03]  /*6070*/  CS2R R18, SRZ ;  /* 0x0000000000127805 */ /* 0x000fe6000001ff00 */
[----:B------:R-:W-:Y:S01]  /*6080*/  @!P0 LEA.HI.X R23, R16, c[0x0][0x28c], R23, 0x1, P4 ;  /* 0x0000a30010178a11 */ /* 0x000fe200020f0c17 */
[----:B----4-:R-:W-:Y:S01]  /*6090*/  CS2R R8, SRZ ;  /* 0x0000000000087805 */ /* 0x010fe2000001ff00 */
[----:B------:R-:W-:Y:S01]  /*60a0*/  CS2R R16, SRZ ;  /* 0x0000000000107805 */ /* 0x000fe2000001ff00 */
[----:B------:R-:W4:Y:S08]  /*60b0*/  @!P0 LDG.E.128 R64, [R24.64] ;  /* 0x0000000818408981 */ /* 0x000f30000c1e1d00 */
[----:B------:R1:W3:Y:S08]  /*60c0*/  @!P3 LDG.E.128 R16, [R4.64] ;  /* 0x000000080410b981 */ /* 0x0002f0000c1e1d00 */
[----:B------:R-:W4:Y:S01]  /*60d0*/  @!P0 LDG.E.128 R32, [R22.64] ;  /* 0x0000000816208981 */ /* 0x000f22000c1e1d00 */
[----:B------:R-:W-:Y:S01]  /*60e0*/  ISETP.GE.AND P0, PT, R81, R90, PT ;  /* 0x0000005a5100720c */ /* 0x000fe20003f06270 */
[----:B-1----:R-:W-:Y:S03]  /*60f0*/  CS2R R10, SRZ ;  /* 0x00000000000a7805 */ /* 0x002fe6000001ff00 */
[----:B------:R-:W-:Y:S11]  /*6100*/  ISETP.GE.OR P0, PT, R76, c[0x0][0x27c], P0 ;  /* 0x00009f004c007a0c */ /* 0x000ff60000706670 */
[----:B------:R-:W-:Y:S02]  /*6110*/  @!UPT UIADD3 URZ, URZ, URZ, URZ ;  /* 0x0000003f3f3ff290 */ /* 0x000fe4000fffe03f */
[----:B------:R-:W-:Y:S02]  /*6120*/  @!P0 IADD3 R3, P1, R106, R44, RZ ;  /* 0x0000002c6a038210 */ /* 0x000fe40007f3e0ff */
[----:B------:R-:W-:Y:S03]  /*6130*/  CS2R R44, SRZ ;  /* 0x00000000002c7805 */ /* 0x000fe6000001ff00 */
[----:B------:R-:W-:Y:S01]  /*6140*/  @!P0 IMAD.X R4, R37, 0x1, R112, P1 ;  /* 0x0000000125048824 */ /* 0x000fe200008e0670 */
[C---:B------:R-:W-:Y:S04]  /*6150*/  @!P0 LEA R20, P1, R3.reuse, c[0x0][0x270], 0x1 ;  /* 0x00009c0003148a11 */ /* 0x040fe800078208ff */
[----:B------:R-:W-:Y:S02]  /*6160*/  @!P0 LEA.HI.X R21, R3, c[0x0][0x274], R4, 0x1, P1 ;  /* 0x00009d0003158a11 */ /* 0x000fe400008f0c04 */
[----:B------:R-:W-:Y:S03]  /*6170*/  @!P0 IADD3 R3, P1, R104, R38, RZ ;  /* 0x0000002668038210 */ /* 0x000fe60007f3e0ff */
[----:B------:R1:W5:Y:S02]  /*6180*/  @!P0 LDG.E.128 R44, [R20.64] ;  /* 0x00000008142c8981 */ /* 0x000364000c1e1d00 */
[----:B------:R-:W-:Y:S01]  /*6190*/  @!P0 IMAD.X R5, R68, 0x1, R111, P1 ;  /* 0x0000000144058824 */ /* 0x000fe200008e066f */
[C---:B------:R-:W-:Y:S04]  /*61a0*/  @!P0 LEA R4, P1, R3.reuse, c[0x0][0x288], 0x1 ;  /* 0x0000a20003048a11 */ /* 0x040fe800078208ff */
[----:B------:R-:W-:Y:S02]  /*61b0*/  @!P0 LEA.HI.X R5, R3, c[0x0][0x28c], R5, 0x1, P1 ;  /* 0x0000a30003058a11 */ /* 0x000fe400008f0c05 */
[----:B------:R-:W-:Y:S03]  /*61c0*/  ISETP.GE.AND P1, PT, R76, c[0x0][0x27c], PT ;  /* 0x00009f004c007a0c */ /* 0x000fe60003f26270 */
[----:B------:R1:W5:Y:S01]  /*61d0*/  @!P0 LDG.E.128 R8, [R4.64] ;  /* 0x0000000804088981 */ /* 0x000362000c1e1d00 */
[----:B------:R-:W-:Y:S01]  /*61e0*/  ISETP.GE.OR P0, PT, R81, R90, P6 ;  /* 0x0000005a5100720c */ /* 0x000fe20003706670 */
[----:B--2---:R-:W-:Y:S02]  /*61f0*/  IMAD.MOV.U32 R6, RZ, RZ, R58 ;  /* 0x000000ffff067224 */ /* 0x004fe400078e003a */
[----:B-1----:R-:W-:Y:S02]  /*6200*/  IMAD.MOV.U32 R5, RZ, RZ, R59 ;  /* 0x000000ffff057224 */ /* 0x002fe400078e003b */
[----:B------:R-:W-:Y:S02]  /*6210*/  IMAD.MOV.U32 R4, RZ, RZ, R56 ;  /* 0x000000ffff047224 */ /* 0x000fe400078e0038 */
[----:B------:R-:W-:Y:S01]  /*6220*/  IMAD.MOV.U32 R3, RZ, RZ, R57 ;  /* 0x000000ffff037224 */ /* 0x000fe200078e0039 */
[----:B------:R-:W-:Y:S04]  /*6230*/  PRMT R69, R5, 0x5410, R6 ;  /* 0x0000541005457816 */ /* 0x000fe80000000006 */
[----:B------:R-:W-:Y:S01]  /*6240*/  PRMT R68, R4, 0x5410, R3 ;  /* 0x0000541004447816 */ /* 0x000fe20000000003 */
[----:B---3--:R-:W-:Y:S02]  /*6250*/  IMAD.MOV.U32 R6, RZ, RZ, R18 ;  /* 0x000000ffff067224 */ /* 0x008fe400078e0012 */
[----:B------:R-:W-:Y:S02]  /*6260*/  IMAD.MOV.U32 R5, RZ, RZ, R19 ;  /* 0x000000ffff057224 */ /* 0x000fe400078e0013 */
[----:B------:R-:W-:Y:S02]  /*6270*/  IMAD.MOV.U32 R4, RZ, RZ, R16 ;  /* 0x000000ffff047224 */ /* 0x000fe400078e0010 */
[----:B------:R-:W-:Y:S01]  /*6280*/  IMAD.MOV.U32 R3, RZ, RZ, R17 ;  /* 0x000000ffff037224 */ /* 0x000fe200078e0011 */
[----:B------:R-:W-:Y:S01]  /*6290*/  PRMT R36, R5, 0x5410, R6 ;  /* 0x0000541005247816 */ /* 0x000fe20000000006 */
        /* <DEDUP_REMOVED lines=12> */
[----:B----4-:R-:W-:Y:S02]  /*6360*/  IMAD.MOV.U32 R6, RZ, RZ, R66 ;  /* 0x000000ffff067224 */ /* 0x010fe400078e0042 */
        /* <DEDUP_REMOVED lines=10> */
[----:B------:R-:W-:Y:S04]  /*6410*/  PRMT R40, R5, 0x5410, R6 ;  /* 0x0000541005287816 */ /* 0x000fe80000000006 */
[----:B------:R-:W-:Y:S01]  /*6420*/  PRMT R39, R3, 0x5410, R4 ;  /* 0x0000541003277816 */ /* 0x000fe20000000004 */
[----:B------:R-:W-:-:S05]  /*6430*/  @P0 BRA `(.L_x_369) ;  /* 0x0000082000000947 */ /* 0x000fca0003800000 */
[----:B------:R-:W-:Y:S01]  /*6440*/  IMAD.SHL.U32 R26, R81, 0x40, RZ ;  /* 0x00000040511a7824 */ /* 0x000fe200078e00ff */
[----:B------:R-:W-:Y:S01]  /*6450*/  SEL R3, R83, R75, !P2 ;  /* 0x0000004b53037207 */ /* 0x000fe20005000000 */
[----:B-----5:R-:W-:Y:S01]  /*6460*/  IMAD.MOV.U32 R15, RZ, RZ, R9 ;  /* 0x000000ffff0f7224 */ /* 0x020fe200078e0009 */
[----:B------:R-:W-:Y:S01]  /*6470*/  SHF.L.U32 R42, R81, 0x6, RZ ;  /* 0x00000006512a7819 */ /* 0x000fe200000006ff */
[----:B------:R-:W1:Y:S01]  /*6480*/  LDS.128 R20, [R131+0x8100] ;  /* 0x0081000083147984 */ /* 0x000e620000000c00 */
[----:B------:R-:W-:Y:S02]  /*6490*/  SHF.R.S32.HI R4, RZ, 0x1f, R3 ;  /* 0x0000001fff047819 */ /* 0x000fe40000011403 */
[----:B------:R-:W-:Y:S02]  /*64a0*/  LOP3.LUT R42, R42, 0x1c0, RZ, 0xc0, !PT ;  /* 0x000001c02a2a7812 */ /* 0x000fe400078ec0ff */
[----:B------:R-:W-:Y:S02]  /*64b0*/  LEA.HI R3, R4, R3, RZ, 0x4 ;  /* 0x0000000304037211 */ /* 0x000fe400078f20ff */
[----:B------:R-:W-:Y:S02]  /*64c0*/  LOP3.LUT R26, R26, 0x1c0, RZ, 0xc0, !PT ;  /* 0x000001c01a1a7812 */ /* 0x000fe400078ec0ff */
[----:B------:R-:W-:Y:S02]  /*64d0*/  LEA.HI.SX32 R3, R3, R74, 0x1c ;  /* 0x0000004a03037211 */ /* 0x000fe400078fe2ff */
[----:B------:R-:W-:Y:S02]  /*64e0*/  SHF.R.U32.HI R26, RZ, 0x3, R26 ;  /* 0x00000003ff1a7819 */ /* 0x000fe4000001161a */
[----:B------:R-:W-:Y:S02]  /*64f0*/  SHF.R.S32.HI R4, RZ, 0x1f, R3 ;  /* 0x0000001fff047819 */ /* 0x000fe40000011403 */
[----:B------:R-:W-:Y:S02]  /*6500*/  SHF.L.U32 R88, R3, 0x3, RZ ;  /* 0x0000000303587819 */ /* 0x000fe400000006ff */
[----:B------:R-:W-:Y:S02]  /*6510*/  LEA.HI R4, R4, R3, RZ, 0x3 ;  /* 0x0000000304047211 */ /* 0x000fe400078f18ff */
[----:B------:R-:W-:Y:S02]  /*6520*/  @!P1 SHF.R.U32.HI R50, RZ, 0x10, R47 ;  /* 0x00000010ff329819 */ /* 0x000fe4000001162f */
[----:B------:R-:W-:Y:S02]  /*6530*/  SHF.R.S32.HI R3, RZ, 0x3, R4 ;  /* 0x00000003ff037819 */ /* 0x000fe40000011404 */
[----:B------:R-:W-:Y:S02]  /*6540*/  LOP3.LUT R4, R42, 0x38, R88, 0xf8, !PT ;  /* 0x000000382a047812 */ /* 0x000fe400078ef858 */
[----:B------:R-:W-:Y:S01]  /*6550*/  MOV R25, R44 ;  /* 0x0000002c00197202 */ /* 0x000fe20000000f00 */
[----:B------:R-:W-:Y:S01]  /*6560*/  IMAD R3, R3, 0x1c00, R7 ;  /* 0x00001c0003037824 */ /* 0x000fe200078e0207 */
[----:B------:R-:W-:Y:S02]  /*6570*/  LOP3.LUT R4, R4, R26, RZ, 0x3c, !PT ;  /* 0x0000001a04047212 */ /* 0x000fe400078e3cff */
[----:B------:R-:W-:Y:S02]  /*6580*/  @!P1 SHF.R.U32.HI R26, RZ, 0x10, R9 ;  /* 0x00000010ff1a9819 */ /* 0x000fe40000011609 */
[--C-:B------:R-:W-:Y:S01]  /*6590*/  @!P1 SHF.R.U64 R43, R44, 0x10, R45.reuse ;  /* 0x000000102c2b9819 */ /* 0x100fe2000000122d */
[----:B------:R-:W-:Y:S01]  /*65a0*/  IMAD.IADD R3, R3, 0x1, R4 ;  /* 0x0000000103037824 */ /* 0x000fe200078e0204 */
[----:B------:R-:W-:Y:S02]  /*65b0*/  MOV R44, R45 ;  /* 0x0000002d002c7202 */ /* 0x000fe40000000f00 */
[----:B------:R-:W-:Y:S02]  /*65c0*/  @!P1 SHF.R.U32.HI R49, RZ, 0x10, R45 ;  /* 0x00000010ff319819 */ /* 0x000fe4000001162d */
[----:B------:R-:W-:Y:S01]  /*65d0*/  SHF.L.U32 R3, R3, 0x1, RZ ;  /* 0x0000000103037819 */ /* 0x000fe200000006ff */
[----:B-1----:R-:W-:Y:S04]  /*65e0*/  @!P1 IMAD.MOV.U32 R6, RZ, RZ, R20 ;  /* 0x000000ffff069224 */ /* 0x002fe800078e0014 */
[----:B------:R1:W2:Y:S01]  /*65f0*/  LDS.128 R52, [R3+0x8100] ;  /* 0x0081000003347984 */ /* 0x0002a20000000c00 */
[--C-:B------:R-:W-:Y:S02]  /*6600*/  @!P1 HADD2.F32 R5, -RZ, R6.reuse.H0_H0 ;  /* 0x20000006ff059230 */ /* 0x100fe40000004100 */
[----:B------:R-:W-:Y:S01]  /*6610*/  @!P1 HADD2.F32 R6, -RZ, R6.H1_H1 ;  /* 0x30000006ff069230 */ /* 0x000fe20000004100 */
[----:B-1----:R-:W-:Y:S01]  /*6620*/  IMAD.MOV.U32 R3, RZ, RZ, R8 ;  /* 0x000000ffff037224 */ /* 0x002fe200078e0008 */
[----:B------:R-:W-:Y:S01]  /*6630*/  @!P1 SHF.R.U64 R8, R8, 0x10, R9 ;  /* 0x0000001008089819 */ /* 0x000fe20000001209 */
[----:B------:R-:W-:Y:S01]  /*6640*/  @!P1 HADD2.F32 R9, -RZ, R25.H0_H0 ;  /* 0x20000019ff099230 */ /* 0x000fe20000004100 */
[----:B------:R-:W-:Y:S02]  /*6650*/  @!P1 MOV R25, R21 ;  /* 0x0000001500199202 */ /* 0x000fe40000000f00 */
[----:B------:R-:W-:Y:S05]  /*6660*/  @!P1 HADD2.F32 R4, -RZ, R3.H0_H0 ;  /* 0x20000003ff049230 */ /* 0x000fea0000004100 */
[C---:B------:R-:W-:Y:S02]  /*6670*/  @!P1 FMUL.FTZ R3, R5.reuse, R4 ;  /* 0x0000000405039220 */ /* 0x040fe40000410000 */
[----:B--2---:R-:W-:Y:S01]  /*6680*/  @!P1 IMAD.MOV.U32 R48, RZ, RZ, R53 ;  /* 0x000000ffff309224 */ /* 0x004fe200078e0035 */
[----:B------:R-:W-:Y:S05]  /*6690*/  @!P1 MOV R42, R52 ;  /* 0x00000034002a9202 */ /* 0x000fea0000000f00 */
[----:B------:R-:W-:Y:S05]  /*66a0*/  @!P1 HADD2.F32 R24, -RZ, R42.H0_H0 ;  /* 0x2000002aff189230 */ /* 0x000fea0000004100 */
[C---:B------:R-:W-:Y:S02]  /*66b0*/  @!P1 FMUL.FTZ R4, R24.reuse, R4 ;  /* 0x0000000418049220 */ /* 0x040fe40000410000 */
[-C--:B------:R-:W-:Y:S01]  /*66c0*/  @!P1 FFMA.FTZ R3, R24, R9.reuse, R3 ;  /* 0x0000000918039223 */ /* 0x080fe20000010003 */
[----:B------:R-:W-:Y:S01]  /*66d0*/  @!P1 HADD2.F32 R24, -RZ, R48.H0_H0 ;  /* 0x20000030ff189230 */ /* 0x000fe20000004100 */
[----:B------:R-:W-:Y:S01]  /*66e0*/  @!P1 FFMA.FTZ R93, R5, R9, -R4 ;  /* 0x00000009055d9223 */ /* 0x000fe20000010804 */
[----:B------:R-:W-:Y:S02]  /*66f0*/  @!P1 HADD2.F32 R4, -RZ, R8.H0_H0 ;  /* 0x20000008ff049230 */ /* 0x000fe40000004100 */
[----:B------:R-:W-:Y:S02]  /*6700*/  @!P1 HADD2.F32 R9, -RZ, R42.H1_H1 ;  /* 0x3000002aff099230 */ /* 0x000fe40000004100 */
[----:B------:R-:W-:Y:S02]  /*6710*/  @!P1 HADD2.F32 R5, -RZ, R15.H0_H0 ;  /* 0x2000000fff059230 */ /* 0x000fe40000004100 */
[----:B------:R-:W-:Y:S01]  /*6720*/  @!P1 HADD2.F32 R8, -RZ, R25.H0_H0 ;  /* 0x20000019ff089230 */ /* 0x000fe20000004100 */
[CC--:B------:R-:W-:Y:S01]  /*6730*/  @!P1 FMUL.FTZ R45, R9.reuse, R4.reuse ;  /* 0x00000004092d9220 */ /* 0x0c0fe20000410000 */
[----:B------:R-:W-:Y:S01]  /*6740*/  @!P1 HADD2.F32 R15, -RZ, R43.H0_H0 ;  /* 0x2000002bff0f9230 */ /* 0x000fe20000004100 */
[----:B------:R-:W-:Y:S01]  /*6750*/  @!P1 FMUL.FTZ R4, R6, R4 ;  /* 0x0000000406049220 */ /* 0x000fe20000410000 */
[----:B------:R-:W-:Y:S01]  /*6760*/  @!P1 HADD2.F32 R42, -RZ, R44.H0_H0 ;  /* 0x2000002cff2a9230 */ /* 0x000fe20000004100 */
[-C--:B------:R-:W-:Y:S02]  /*6770*/  @!P1 FMUL.FTZ R43, R24, R5.reuse ;  /* 0x00000005182b9220 */ /* 0x080fe40000410000 */
[----:B------:R-:W-:Y:S02]  /*6780*/  @!P1 FMUL.FTZ R5, R8, R5 ;  /* 0x0000000508059220 */ /* 0x000fe40000410000 */
[-C--:B------:R-:W-:Y:S02]  /*6790*/  @!P1 FFMA.FTZ R4, R9, R15.reuse, R4 ;  /* 0x0000000f09049223 */ /* 0x080fe40000010004 */
[----:B------:R-:W-:Y:S01]  /*67a0*/  @!P1 FFMA.FTZ R86, R6, R15, -R45 ;  /* 0x0000000f06569223 */ /* 0x000fe2000001082d */
[----:B------:R-:W-:Y:S01]  /*67b0*/  @!P1 MOV R45, R54 ;  /* 0x00000036002d9202 */ /* 0x000fe20000000f00 */
[----:B------:R-:W-:Y:S01]  /*67c0*/  IMAD.MOV.U32 R6, RZ, RZ, R10 ;  /* 0x000000ffff067224 */ /* 0x000fe200078e000a */
[----:B------:R-:W-:Y:S01]  /*67d0*/  @!P1 MOV R15, R22 ;  /* 0x00000016000f9202 */ /* 0x000fe20000000f00 */
[-C--:B------:R-:W-:Y:S01]  /*67e0*/  @!P1 FFMA.FTZ R87, R8, R42.reuse, -R43 ;  /* 0x0000002a08579223 */ /* 0x080fe2000001082b */
[----:B------:R-:W-:Y:S01]  /*67f0*/  @!P1 F2FP.PACK_AB R86, R86, R93 ;  /* 0x0000005d5656923e */ /* 0x000fe200000000ff */
[----:B------:R-:W-:Y:S01]  /*6800*/  @!P1 FFMA.FTZ R5, R24, R42, R5 ;  /* 0x0000002a18059223 */ /* 0x000fe20000010005 */
[----:B------:R-:W-:Y:S01]  /*6810*/  @!P1 SHF.R.U64 R8, R10, 0x10, R11 ;  /* 0x000000100a089819 */ /* 0x000fe2000000120b */
[----:B------:R-:W-:Y:S01]  /*6820*/  IMAD.MOV.U32 R24, RZ, RZ, R46 ;  /* 0x000000ffff187224 */ /* 0x000fe200078e002e */
[----:B------:R-:W-:Y:S01]  /*6830*/  @!P1 HADD2.F32 R43, -RZ, R45.H0_H0 ;  /* 0x2000002dff2b9230 */ /* 0x000fe20000004100 */
[----:B------:R-:W-:Y:S01]  /*6840*/  @!P1 IMAD.MOV.U32 R20, RZ, RZ, R86 ;  /* 0x000000ffff149224 */ /* 0x000fe200078e0056 */
[----:B------:R-:W-:Y:S01]  /*6850*/  @!P1 SHF.R.U64 R10, R46, 0x10, R47 ;  /* 0x000000102e0a9819 */ /* 0x000fe2000000122f */
[----:B------:R-:W-:Y:S02]  /*6860*/  @!P1 HADD2.F32 R9, -RZ, R15.H0_H0 ;  /* 0x2000000fff099230 */ /* 0x000fe40000004100 */
[----:B------:R-:W-:Y:S02]  /*6870*/  @!P1 HADD2.F32 R6, -RZ, R6.H0_H0 ;  /* 0x20000006ff069230 */ /* 0x000fe40000004100 */
[----:B------:R-:W-:Y:S02]  /*6880*/  @!P1 HADD2.F32 R44, -RZ, R24.H0_H0 ;  /* 0x20000018ff2c9230 */ /* 0x000fe40000004100 */
[----:B------:R-:W-:Y:S01]  /*6890*/  @!P1 HADD2.F32 R45, -RZ, R45.H1_H1 ;  /* 0x3000002dff2d9230 */ /* 0x000fe20000004100 */
[-C--:B------:R-:W-:Y:S01]  /*68a0*/  @!P1 FMUL.FTZ R42, R43, R6.reuse ;  /* 0x000000062b2a9220 */ /* 0x080fe20000410000 */
[----:B------:R-:W-:Y:S01]  /*68b0*/  @!P1 HADD2.F32 R24, -RZ, R8.H0_H0 ;  /* 0x20000008ff189230 */ /* 0x000fe20000004100 */
[C---:B------:R-:W-:Y:S01]  /*68c0*/  @!P1 FMUL.FTZ R8, R9.reuse, R6 ;  /* 0x0000000609089220 */ /* 0x040fe20000410000 */
[----:B------:R-:W-:Y:S01]  /*68d0*/  @!P1 HADD2.F32 R6, -RZ, R15.H1_H1 ;  /* 0x3000000fff069230 */ /* 0x000fe20000004100 */
[----:B------:R-:W-:Y:S01]  /*68e0*/  @!P1 FFMA.FTZ R89, R9, R44, -R42 ;  /* 0x0000002c09599223 */ /* 0x000fe2000001082a */
[----:B------:R-:W-:Y:S01]  /*68f0*/  @!P1 HADD2.F32 R46, -RZ, R10.H0_H0 ;  /* 0x2000000aff2e9230 */ /* 0x000fe20000004100 */
[-C--:B------:R-:W-:Y:S01]  /*6900*/  @!P1 FMUL.FTZ R15, R45, R24.reuse ;  /* 0x000000182d0f9220 */ /* 0x080fe20000410000 */
[----:B------:R-:W-:Y:S01]  /*6910*/  @!P1 HADD2.F32 R10, -RZ, R26.H0_H0 ;  /* 0x2000001aff0a9230 */ /* 0x000fe20000004100 */
[C---:B------:R-:W-:Y:S01]  /*6920*/  @!P1 FMUL.FTZ R9, R6.reuse, R24 ;  /* 0x0000001806099220 */ /* 0x040fe20000410000 */
[----:B------:R-:W-:Y:S01]  /*6930*/  @!P1 HADD2.F32 R26, -RZ, R48.H1_H1 ;  /* 0x30000030ff1a9230 */ /* 0x000fe20000004100 */
[----:B------:R-:W-:Y:S01]  /*6940*/  @!P1 FFMA.FTZ R51, R6, R46, -R15 ;  /* 0x0000002e06339223 */ /* 0x000fe2000001080f */
[----:B------:R-:W-:Y:S01]  /*6950*/  @!P1 HADD2.F32 R42, -RZ, R49.H0_H0 ;  /* 0x20000031ff2a9230 */ /* 0x000fe20000004100 */
[----:B------:R-:W-:Y:S01]  /*6960*/  @!P1 IMAD.MOV.U32 R48, RZ, RZ, R55 ;  /* 0x000000ffff309224 */ /* 0x000fe200078e0037 */
[----:B------:R-:W-:Y:S01]  /*6970*/  @!P1 HADD2.F32 R6, -RZ, R25.H1_H1 ;  /* 0x30000019ff069230 */ /* 0x000fe20000004100 */
[----:B------:R-:W-:Y:S01]  /*6980*/  @!P1 FMUL.FTZ R15, R26, R10 ;  /* 0x0000000a1a0f9220 */ /* 0x000fe20000410000 */
[----:B------:R-:W-:Y:S01]  /*6990*/  @!P1 SHF.R.U32.HI R24, RZ, 0x10, R11 ;  /* 0x00000010ff189819 */ /* 0x000fe2000001160b */
[----:B------:R-:W-:Y:S01]  /*69a0*/  IMAD.MOV.U32 R49, RZ, RZ, R47 ;  /* 0x000000ffff317224 */ /* 0x000fe200078e002f */
[----:B------:R-:W-:Y:S01]  /*69b0*/  @!P1 F2FP.PACK_AB R89, R51, R89 ;  /* 0x000000593359923e */ /* 0x000fe200000000ff */
[C---:B------:R-:W-:Y:S01]  /*69c0*/  @!P1 FFMA.FTZ R25, R6.reuse, R42, -R15 ;  /* 0x0000002a06199223 */ /* 0x040fe2000001080f */
[----:B------:R-:W-:Y:S01]  /*69d0*/  MOV R15, R11 ;  /* 0x0000000b000f7202 */ /* 0x000fe20000000f00 */
[----:B------:R-:W-:Y:S01]  /*69e0*/  @!P1 FMUL.FTZ R6, R6, R10 ;  /* 0x0000000a06069220 */ /* 0x000fe20000410000 */
[----:B------:R-:W-:Y:S01]  /*69f0*/  @!P1 HADD2.F32 R47, -RZ, R49.H0_H0 ;  /* 0x20000031ff2f9230 */ /* 0x000fe20000004100 */
[----:B------:R-:W-:Y:S01]  /*6a00*/  @!P1 IMAD.MOV.U32 R22, RZ, RZ, R89 ;  /* 0x000000ffff169224 */ /* 0x000fe200078e0059 */
[----:B------:R-:W-:Y:S01]  /*6a10*/  @!P1 F2FP.PACK_AB R87, R25, R87 ;  /* 0x000000571957923e */ /* 0x000fe200000000ff */
[----:B------:R-:W-:Y:S01]  /*6a20*/  @!P1 HADD2.F32 R10, -RZ, R15.H0_H0 ;  /* 0x2000000fff0a9230 */ /* 0x000fe20000004100 */
[----:B------:R-:W-:Y:S01]  /*6a30*/  @!P1 MOV R15, R23 ;  /* 0x00000017000f9202 */ /* 0x000fe20000000f00 */
[----:B------:R-:W-:Y:S01]  /*6a40*/  @!P1 FFMA.FTZ R6, R26, R42, R6 ;  /* 0x0000002a1a069223 */ /* 0x000fe20000010006 */
[----:B------:R-:W-:Y:S01]  /*6a50*/  @!P1 MOV R21, R87 ;  /* 0x0000005700159202 */ /* 0x000fe20000000f00 */
[----:B------:R-:W-:Y:S01]  /*6a60*/  @!P1 FFMA.FTZ R8, R43, R44, R8 ;  /* 0x0000002c2b089223 */ /* 0x000fe20000010008 */
[----:B------:R-:W-:Y:S01]  /*6a70*/  @!P1 HADD2.F32 R25, -RZ, R48.H0_H0 ;  /* 0x20000030ff199230 */ /* 0x000fe20000004100 */
[----:B------:R-:W-:Y:S01]  /*6a80*/  @!P1 FFMA.FTZ R9, R45, R46, R9 ;  /* 0x0000002e2d099223 */ /* 0x000fe20000010009 */
[----:B------:R-:W-:Y:S01]  /*6a90*/  @!P1 F2FP.PACK_AB R5, R6, R5 ;  /* 0x000000050605923e */ /* 0x000fe200000000ff */
[--C-:B------:R-:W-:Y:S02]  /*6aa0*/  @!P1 HADD2.F32 R11, -RZ, R15.reuse.H0_H0 ;  /* 0x2000000fff0b9230 */ /* 0x100fe40000004100 */
[----:B------:R-:W-:Y:S01]  /*6ab0*/  @!P1 FMUL.FTZ R49, R25, R10 ;  /* 0x0000000a19319220 */ /* 0x000fe20000410000 */
[----:B------:R-:W-:Y:S01]  /*6ac0*/  @!P1 HADD2.F32 R24, -RZ, R24.H0_H0 ;  /* 0x20000018ff189230 */ /* 0x000fe20000004100 */
[----:B------:R-:W-:Y:S01]  /*6ad0*/  @!P1 IMAD.MOV.U32 R53, RZ, RZ, R5 ;  /* 0x000000ffff359224 */ /* 0x000fe200078e0005 */
[----:B------:R-:W-:Y:S01]  /*6ae0*/  @!P1 HADD2.F32 R48, -RZ, R48.H1_H1 ;  /* 0x30000030ff309230 */ /* 0x000fe20000004100 */
[CC--:B------:R-:W-:Y:S01]  /*6af0*/  @!P1 FFMA.FTZ R51, R11.reuse, R47.reuse, -R49 ;  /* 0x0000002f0b339223 */ /* 0x0c0fe20000010831 */
[----:B------:R-:W-:Y:S01]  /*6b00*/  @!P1 HADD2.F32 R49, -RZ, R50.H0_H0 ;  /* 0x20000032ff319230 */ /* 0x000fe20000004100 */
[----:B------:R-:W-:Y:S01]  /*6b10*/  LEA R50, P0, R94, R84, 0x1 ;  /* 0x000000545e327211 */ /* 0x000fe200078008ff */
[----:B------:R-:W-:Y:S01]  /*6b20*/  @!P1 FMUL.FTZ R10, R11, R10 ;  /* 0x0000000a0b0a9220 */ /* 0x000fe20000410000 */
[----:B------:R-:W-:Y:S01]  /*6b30*/  @!P1 HADD2.F32 R11, -RZ, R15.H1_H1 ;  /* 0x3000000fff0b9230 */ /* 0x000fe20000004100 */
[CC--:B------:R-:W-:Y:S02]  /*6b40*/  @!P1 FMUL.FTZ R15, R48.reuse, R24.reuse ;  /* 0x00000018300f9220 */ /* 0x0c0fe40000410000 */
[----:B------:R-:W-:Y:S02]  /*6b50*/  @!P1 FFMA.FTZ R10, R25, R47, R10 ;  /* 0x0000002f190a9223 */ /* 0x000fe4000001000a */
[C---:B------:R-:W-:Y:S02]  /*6b60*/  @!P1 FFMA.FTZ R15, R11.reuse, R49, -R15 ;  /* 0x000000310b0f9223 */ /* 0x040fe4000001080f */
[----:B------:R-:W-:Y:S03]  /*6b70*/  @!P1 FMUL.FTZ R11, R11, R24 ;  /* 0x000000180b0b9220 */ /* 0x000fe60000410000 */
[----:B------:R-:W-:Y:S01]  /*6b80*/  @!P1 F2FP.PACK_AB R24, R15, R51 ;  /* 0x000000330f18923e */ /* 0x000fe200000000ff */
[----:B------:R-:W-:Y:S01]  /*6b90*/  @!P1 FFMA.FTZ R11, R48, R49, R11 ;  /* 0x00000031300b9223 */ /* 0x000fe2000001000b */
[----:B------:R-:W-:Y:S02]  /*6ba0*/  LEA.HI.X R51, R94, R85, R108, 0x1, P0 ;  /* 0x000000555e337211 */ /* 0x000fe400000f0c6c */
[----:B------:R-:W-:Y:S02]  /*6bb0*/  ISETP.GE.AND P0, PT, R88, c[0x0][0x1d4], PT ;  /* 0x0000750058007a0c */ /* 0x000fe40003f06270 */
[----:B------:R-:W-:Y:S02]  /*6bc0*/  @!P1 MOV R23, R24 ;  /* 0x0000001800179202 */ /* 0x000fe40000000f00 */
[----:B------:R-:W-:Y:S02]  /*6bd0*/  @!P1 F2FP.PACK_AB R15, R4, R3 ;  /* 0x00000003040f923e */ /* 0x000fe400000000ff */
[----:B------:R-:W-:Y:S01]  /*6be0*/  @!P1 F2FP.PACK_AB R4, R9, R8 ;  /* 0x000000080904923e */ /* 0x000fe200000000ff */
[----:B------:R1:W-:Y:S01]  /*6bf0*/  ST.E.128 [R50.64], R20 ;  /* 0x0000001432007985 */ /* 0x0003e2000c101d08 */
[----:B------:R-:W-:Y:S02]  /*6c00*/  @!P1 F2FP.PACK_AB R3, R11, R10 ;  /* 0x0000000a0b03923e */ /* 0x000fe400000000ff */
[----:B------:R-:W-:Y:S02]  /*6c10*/  @!P1 MOV R52, R15 ;  /* 0x0000000f00349202 */ /* 0x000fe40000000f00 */
[----:B------:R-:W-:Y:S01]  /*6c20*/  @!P1 MOV R54, R4 ;  /* 0x0000000400369202 */ /* 0x000fe20000000f00 */
[----:B------:R-:W-:Y:S01]  /*6c30*/  @!P0 IMAD.WIDE R84, R88, 0x2, R84 ;  /* 0x0000000258548825 */ /* 0x000fe200078e0254 */
[----:B------:R-:W-:Y:S05]  /*6c40*/  @!P1 MOV R55, R3 ;  /* 0x0000000300379202 */ /* 0x000fea0000000f00 */
[----:B------:R1:W-:Y:S02]  /*6c50*/  @!P0 ST.E.128 [R84.64], R52 ;  /* 0x0000003454008985 */ /* 0x0003e4000c101d08 */
.L_x_369:
[----:B------:R-:W-:Y:S05]  /*6c60*/  BSYNC B0 ;  /* 0x0000000000007941 */ /* 0x000fea0003800000 */
.L_x_368:
[----:B-----5:R2:W3:Y:S01]  /*6c70*/  SHFL.IDX PT, R45, R91, 0x1, 0x181f ;  /* 0x00381f005b2d7f89 */ /* 0x0204e200000e0000 */
[----:B------:R-:W-:Y:S01]  /*6c80*/  ISETP.GE.OR P0, PT, R169, R90, P6 ;  /* 0x0000005aa900720c */ /* 0x000fe20003706670 */
[----:B------:R-:W-:Y:S02]  /*6c90*/  BSSY B0, `(.L_x_370) ;  /* 0x000007f000007945 */ /* 0x000fe40003800000 */
[----:B------:R2:W4:Y:S10]  /*6ca0*/  SHFL.IDX PT, R44, R92, 0x1, 0x181f ;  /* 0x00381f005c2c7f89 */ /* 0x00053400000e0000 */
[----:B------:R-:W-:-:S05]  /*6cb0*/  @P0 BRA `(.L_x_371) ;  /* 0x000007c000000947 */ /* 0x000fca0003800000 */
[----:B------:R-:W-:Y:S01]  /*6cc0*/  SEL R3, R83, R75, !P2 ;  /* 0x0000004b53037207 */ /* 0x000fe20005000000 */
[----:B-1----:R-:W-:Y:S01]  /*6cd0*/  LDS.128 R20, [R130+0x8100] ;  /* 0x0081000082147984 */ /* 0x002fe20000000c00 */
[C---:B------:R-:W-:Y:S02]  /*6ce0*/  IADD3 R6, R81.reuse, 0x20, RZ ;  /* 0x0000002051067810 */ /* 0x040fe40007ffe0ff */
[----:B------:R-:W-:Y:S02]  /*6cf0*/  SHF.R.S32.HI R4, RZ, 0x1f, R3 ;  /* 0x0000001fff047819 */ /* 0x000fe40000011403 */
[----:B------:R-:W-:Y:S01]  /*6d00*/  IADD3 R8, R81, 0x20, RZ ;  /* 0x0000002051087810 */ /* 0x000fe20007ffe0ff */
[----:B------:R-:W-:Y:S01]  /*6d10*/  IMAD.SHL.U32 R6, R6, 0x40, RZ ;  /* 0x0000004006067824 */ /* 0x000fe200078e00ff */
[----:B------:R-:W-:Y:S02]  /*6d20*/  LEA.HI R3, R4, R3, RZ, 0x4 ;  /* 0x0000000304037211 */ /* 0x000fe400078f20ff */
[----:B------:R-:W-:Y:S02]  /*6d30*/  SHF.L.U32 R8, R8, 0x6, RZ ;  /* 0x0000000608087819 */ /* 0x000fe400000006ff */
[----:B------:R-:W-:Y:S02]  /*6d40*/  LEA.HI.SX32 R3, R3, R74, 0x1c ;  /* 0x0000004a03037211 */ /* 0x000fe400078fe2ff */
[----:B------:R-:W-:Y:S02]  /*6d50*/  LOP3.LUT R6, R6, 0x1c0, RZ, 0xc0, !PT ;  /* 0x000001c006067812 */ /* 0x000fe400078ec0ff */
[----:B------:R-:W-:Y:S02]  /*6d60*/  SHF.R.S32.HI R4, RZ, 0x1f, R3 ;  /* 0x0000001fff047819 */ /* 0x000fe40000011403 */
[----:B------:R-:W-:Y:S02]  /*6d70*/  SHF.L.U32 R5, R3, 0x3, RZ ;  /* 0x0000000303057819 */ /* 0x000fe400000006ff */
[----:B------:R-:W-:Y:S02]  /*6d80*/  LEA.HI R4, R4, R3, RZ, 0x3 ;  /* 0x0000000304047211 */ /* 0x000fe400078f18ff */
[----:B------:R-:W-:Y:S02]  /*6d90*/  LOP3.LUT R8, R8, 0x1c0, RZ, 0xc0, !PT ;  /* 0x000001c008087812 */ /* 0x000fe400078ec0ff */
[----:B------:R-:W-:Y:S02]  /*6da0*/  SHF.R.S32.HI R3, RZ, 0x3, R4 ;  /* 0x00000003ff037819 */ /* 0x000fe40000011404 */
[----:B------:R-:W-:Y:S02]  /*6db0*/  SHF.R.U32.HI R6, RZ, 0x3, R6 ;  /* 0x00000003ff067819 */ /* 0x000fe40000011606 */
[----:B------:R-:W-:Y:S01]  /*6dc0*/  LOP3.LUT R4, R8, 0x38, R5, 0xf8, !PT ;  /* 0x0000003808047812 */ /* 0x000fe200078ef805 */
[----:B------:R-:W-:Y:S01]  /*6dd0*/  IMAD R3, R3, 0x1c00, R12 ;  /* 0x00001c0003037824 */ /* 0x000fe200078e020c */
[----:B----4-:R-:W-:Y:S02]  /*6de0*/  LEA R54, P0, R94, R44, 0x1 ;  /* 0x0000002c5e367211 */ /* 0x010fe400078008ff */
[----:B------:R-:W-:Y:S02]  /*6df0*/  LOP3.LUT R4, R4, R6, RZ, 0x3c, !PT ;  /* 0x0000000604047212 */ /* 0x000fe400078e3cff */
[----:B---3--:R-:W-:Y:S02]  /*6e00*/  LEA.HI.X R55, R94, R45, R108, 0x1, P0 ;  /* 0x0000002d5e377211 */ /* 0x008fe400000f0c6c */
[----:B------:R-:W-:Y:S02]  /*6e10*/  IADD3 R3, R3, R4, RZ ;  /* 0x0000000403037210 */ /* 0x000fe40007ffe0ff */
[----:B------:R-:W-:Y:S02]  /*6e20*/  ISETP.GE.AND P0, PT, R5, c[0x0][0x1d4], PT ;  /* 0x0000750005007a0c */ /* 0x000fe40003f06270 */
[----:B------:R-:W-:Y:S01]  /*6e30*/  @!P1 SHF.R.U64 R4, R16, 0x10, R17 ;  /* 0x0000001010049819 */ /* 0x000fe20000001211 */
[----:B------:R-:W-:Y:S01]  /*6e40*/  IMAD.SHL.U32 R3, R3, 0x2, RZ ;  /* 0x0000000203037824 */ /* 0x000fe200078e00ff */
[----:B------:R-:W-:Y:S01]  /*6e50*/  @!P1 HADD2.F32 R16, -RZ, R68.H0_H0 ;  /* 0x20000044ff109230 */ /* 0x000fe20000004100 */
[----:B------:R-:W-:Y:S02]  /*6e60*/  @!P1 SHF.R.U64 R24, R56, 0x10, R57 ;  /* 0x0000001038189819 */ /* 0x000fe40000001239 */
[----:B------:R-:W-:Y:S01]  /*6e70*/  @!P1 SHF.R.U32.HI R9, RZ, 0x10, R17 ;  /* 0x00000010ff099819 */ /* 0x000fe20000011611 */
[----:B------:R-:W1:Y:S01]  /*6e80*/  LDS.128 R48, [R3+0x8100] ;  /* 0x0081000003307984 */ /* 0x000e620000000c00 */
[----:B------:R-:W-:Y:S01]  /*6e90*/  @!P1 HADD2.F32 R4, -RZ, R4.H0_H0 ;  /* 0x20000004ff049230 */ /* 0x000fe20000004100 */
[--C-:B------:R-:W-:Y:S02]  /*6ea0*/  @!P1 SHF.R.U32.HI R26, RZ, 0x10, R59.reuse ;  /* 0x00000010ff1a9819 */ /* 0x100fe4000001163b */
[----:B------:R-:W-:Y:S01]  /*6eb0*/  @!P1 SHF.R.U64 R42, R58, 0x10, R59 ;  /* 0x000000103a2a9819 */ /* 0x000fe2000000123b */
[----:B------:R-:W-:Y:S01]  /*6ec0*/  @!P0 IMAD.WIDE R86, R5, 0x2, R44 ;  /* 0x0000000205568825 */ /* 0x000fe200078e022c */
[----:B------:R-:W-:Y:S01]  /*6ed0*/  @!P1 SHF.R.U32.HI R25, RZ, 0x10, R57 ;  /* 0x00000010ff199819 */ /* 0x000fe20000011639 */
[----:B------:R-:W-:Y:S01]  /*6ee0*/  @!P1 HADD2.F32 R44, -RZ, R69.H0_H0 ;  /* 0x20000045ff2c9230 */ /* 0x000fe20000004100 */
[--C-:B------:R-:W-:Y:S01]  /*6ef0*/  @!P1 SHF.R.U32.HI R11, RZ, 0x10, R19.reuse ;  /* 0x00000010ff0b9819 */ /* 0x100fe20000011613 */
[----:B------:R-:W-:Y:S01]  /*6f00*/  @!P1 HADD2.F32 R46, -RZ, R26.H0_H0 ;  /* 0x2000001aff2e9230 */ /* 0x000fe20000004100 */
[----:B------:R-:W-:Y:S01]  /*6f10*/  @!P1 SHF.R.U64 R15, R18, 0x10, R19 ;  /* 0x00000010120f9819 */ /* 0x000fe20000001213 */
[----:B------:R-:W-:Y:S02]  /*6f20*/  @!P1 HADD2.F32 R18, -RZ, R24.H0_H0 ;  /* 0x20000018ff129230 */ /* 0x000fe40000004100 */
[----:B------:R-:W-:Y:S02]  /*6f30*/  @!P1 HADD2.F32 R25, -RZ, R25.H0_H0 ;  /* 0x20000019ff199230 */ /* 0x000fe40000004100 */
[----:B------:R-:W-:Y:S02]  /*6f40*/  @!P1 HADD2.F32 R15, -RZ, R15.H0_H0 ;  /* 0x2000000fff0f9230 */ /* 0x000fe40000004100 */
[----:B------:R-:W-:Y:S02]  /*6f50*/  @!P1 HADD2.F32 R42, -RZ, R42.H0_H0 ;  /* 0x2000002aff2a9230 */ /* 0x000fe40000004100 */
[----:B------:R-:W-:Y:S02]  /*6f60*/  @!P1 HADD2.F32 R5, -RZ, R27.H0_H0 ;  /* 0x2000001bff059230 */ /* 0x000fe40000004100 */
[----:B------:R-:W-:Y:S01]  /*6f70*/  @!P1 HADD2.F32 R11, -RZ, R11.H0_H0 ;  /* 0x2000000bff0b9230 */ /* 0x000fe20000004100 */
[----:B-1----:R-:W-:Y:S01]  /*6f80*/  @!P1 IMAD.MOV.U32 R6, RZ, RZ, R48 ;  /* 0x000000ffff069224 */ /* 0x002fe200078e0030 */
[----:B------:R-:W-:Y:S04]  /*6f90*/  @!P1 MOV R3, R20 ;  /* 0x0000001400039202 */ /* 0x000fe80000000f00 */
[--C-:B------:R-:W-:Y:S02]  /*6fa0*/  @!P1 HADD2.F32 R10, -RZ, R6.reuse.H0_H0 ;  /* 0x20000006ff0a9230 */ /* 0x100fe40000004100 */
[--C-:B------:R-:W-:Y:S02]  /*6fb0*/  @!P1 HADD2.F32 R8, -RZ, R3.reuse.H0_H0 ;  /* 0x20000003ff089230 */ /* 0x100fe40000004100 */
[----:B------:R-:W-:Y:S01]  /*6fc0*/  @!P1 HADD2.F32 R17, -RZ, R6.H1_H1 ;  /* 0x30000006ff119230 */ /* 0x000fe20000004100 */
[-C--:B------:R-:W-:Y:S01]  /*6fd0*/  @!P1 FMUL.FTZ R19, R10, R5.reuse ;  /* 0x000000050a139220 */ /* 0x080fe20000410000 */
[----:B------:R-:W-:Y:S01]  /*6fe0*/  @!P1 HADD2.F32 R6, -RZ, R3.H1_H1 ;  /* 0x30000003ff069230 */ /* 0x000fe20000004100 */
[----:B------:R-:W-:Y:S02]  /*6ff0*/  @!P1 FMUL.FTZ R3, R8, R5 ;  /* 0x0000000508039220 */ /* 0x000fe40000410000 */
[C---:B------:R-:W-:Y:S02]  /*7000*/  @!P1 FMUL.FTZ R5, R17.reuse, R4 ;  /* 0x0000000411059220 */ /* 0x040fe40000410000 */
[-C--:B------:R-:W-:Y:S02]  /*7010*/  @!P1 FFMA.FTZ R3, R10, R16.reuse, R3 ;  /* 0x000000100a039223 */ /* 0x080fe40000010003 */
[----:B------:R-:W-:Y:S01]  /*7020*/  @!P1 FFMA.FTZ R84, R8, R16, -R19 ;  /* 0x0000001008549223 */ /* 0x000fe20000010813 */
[----:B------:R-:W-:Y:S01]  /*7030*/  @!P1 MOV R16, R49 ;  /* 0x0000003100109202 */ /* 0x000fe20000000f00 */
[C---:B------:R-:W-:Y:S01]  /*7040*/  @!P1 FMUL.FTZ R4, R6.reuse, R4 ;  /* 0x0000000406049220 */ /* 0x040fe20000410000 */
[----:B------:R-:W-:Y:S01]  /*7050*/  @!P1 HADD2.F32 R19, -RZ, R68.H1_H1 ;  /* 0x30000044ff139230 */ /* 0x000fe20000004100 */
[-C--:B------:R-:W-:Y:S01]  /*7060*/  @!P1 FFMA.FTZ R59, R6, R18.reuse, -R5 ;  /* 0x00000012063b9223 */ /* 0x080fe20000010805 */
[----:B------:R-:W-:Y:S01]  /*7070*/  @!P1 HADD2.F32 R8, -RZ, R9.H0_H0 ;  /* 0x20000009ff089230 */ /* 0x000fe20000004100 */
[----:B------:R-:W-:Y:S01]  /*7080*/  @!P1 IMAD.MOV.U32 R6, RZ, RZ, R21 ;  /* 0x000000ffff069224 */ /* 0x000fe200078e0015 */
[--C-:B------:R-:W-:Y:S01]  /*7090*/  @!P1 HADD2.F32 R24, -RZ, R16.reuse.H1_H1 ;  /* 0x30000010ff189230 */ /* 0x100fe20000004100 */
[----:B------:R-:W-:Y:S01]  /*70a0*/  @!P1 FFMA.FTZ R4, R17, R18, R4 ;  /* 0x0000001211049223 */ /* 0x000fe20000010004 */
[----:B------:R-:W-:Y:S01]  /*70b0*/  @!P1 HADD2.F32 R18, -RZ, R16.H0_H0 ;  /* 0x20000010ff129230 */ /* 0x000fe20000004100 */
[----:B------:R-:W-:Y:S01]  /*70c0*/  @!P1 MOV R16, R51 ;  /* 0x0000003300109202 */ /* 0x000fe20000000f00 */
[----:B------:R-:W-:Y:S01]  /*70d0*/  @!P1 HADD2.F32 R5, -RZ, R27.H1_H1 ;  /* 0x3000001bff059230 */ /* 0x000fe20000004100 */
[-C--:B------:R-:W-:Y:S01]  /*70e0*/  @!P1 FMUL.FTZ R17, R24, R8.reuse ;  /* 0x0000000818119220 */ /* 0x080fe20000410000 */
[--C-:B------:R-:W-:Y:S02]  /*70f0*/  @!P1 HADD2.F32 R10, -RZ, R6.reuse.H0_H0 ;  /* 0x20000006ff0a9230 */ /* 0x100fe40000004100 */
[----:B------:R-:W-:Y:S01]  /*7100*/  @!P1 HADD2.F32 R9, -RZ, R6.H1_H1 ;  /* 0x30000006ff099230 */ /* 0x000fe20000004100 */
[-C--:B------:R-:W-:Y:S01]  /*7110*/  @!P1 FMUL.FTZ R6, R18, R5.reuse ;  /* 0x0000000512069220 */ /* 0x080fe20000410000 */
[--C-:B------:R-:W-:Y:S01]  /*7120*/  @!P1 HADD2.F32 R43, -RZ, R16.reuse.H0_H0 ;  /* 0x20000010ff2b9230 */ /* 0x100fe20000004100 */
[C---:B------:R-:W-:Y:S01]  /*7130*/  @!P1 FMUL.FTZ R5, R10.reuse, R5 ;  /* 0x000000050a059220 */ /* 0x040fe20000410000 */
[----:B------:R-:W-:Y:S01]  /*7140*/  @!P1 HADD2.F32 R45, -RZ, R16.H1_H1 ;  /* 0x30000010ff2d9230 */ /* 0x000fe20000004100 */
[----:B------:R-:W-:Y:S01]  /*7150*/  @!P1 FFMA.FTZ R58, R10, R19, -R6 ;  /* 0x000000130a3a9223 */ /* 0x000fe20000010806 */
[----:B------:R-:W-:Y:S01]  /*7160*/  @!P1 HADD2.F32 R10, -RZ, R36.H0_H0 ;  /* 0x20000024ff0a9230 */ /* 0x000fe20000004100 */
[C---:B------:R-:W-:Y:S01]  /*7170*/  @!P1 FMUL.FTZ R6, R9.reuse, R8 ;  /* 0x0000000809069220 */ /* 0x040fe20000410000 */
[----:B------:R-:W-:Y:S01]  /*7180*/  @!P1 HADD2.F32 R27, -RZ, R69.H1_H1 ;  /* 0x30000045ff1b9230 */ /* 0x000fe20000004100 */
[----:B------:R-:W-:Y:S02]  /*7190*/  @!P1 IMAD.MOV.U32 R8, RZ, RZ, R23 ;  /* 0x000000ffff089224 */ /* 0x000fe400078e0017 */
[----:B------:R-:W-:Y:S02]  /*71a0*/  @!P1 FFMA.FTZ R57, R9, R25, -R17 ;  /* 0x0000001909399223 */ /* 0x000fe40000010811 */
[----:B------:R-:W-:Y:S01]  /*71b0*/  @!P1 FMUL.FTZ R16, R43, R10 ;  /* 0x0000000a2b109220 */ /* 0x000fe20000410000 */
[--C-:B------:R-:W-:Y:S01]  /*71c0*/  @!P1 HADD2.F32 R9, -RZ, R8.reuse.H0_H0 ;  /* 0x20000008ff099230 */ /* 0x100fe20000004100 */
[----:B------:R-:W-:Y:S01]  /*71d0*/  @!P1 FMUL.FTZ R17, R45, R11 ;  /* 0x0000000b2d119220 */ /* 0x000fe20000410000 */
[----:B------:R-:W-:Y:S01]  /*71e0*/  @!P1 HADD2.F32 R8, -RZ, R8.H1_H1 ;  /* 0x30000008ff089230 */ /* 0x000fe20000004100 */
[----:B------:R-:W-:Y:S02]  /*71f0*/  @!P1 FFMA.FTZ R5, R18, R19, R5 ;  /* 0x0000001312059223 */ /* 0x000fe40000010005 */
[C---:B------:R-:W-:Y:S01]  /*7200*/  @!P1 FFMA.FTZ R56, R9.reuse, R44, -R16 ;  /* 0x0000002c09389223 */ /* 0x040fe20000010810 */
[----:B------:R-:W-:Y:S01]  /*7210*/  @!P1 MOV R16, R50 ;  /* 0x0000003200109202 */ /* 0x000fe20000000f00 */
[----:B------:R-:W-:Y:S02]  /*7220*/  @!P1 FMUL.FTZ R10, R9, R10 ;  /* 0x0000000a090a9220 */ /* 0x000fe40000410000 */
[----:B------:R-:W-:Y:S02]  /*7230*/  @!P1 IMAD.MOV.U32 R9, RZ, RZ, R22 ;  /* 0x000000ffff099224 */ /* 0x000fe400078e0016 */
[C---:B------:R-:W-:Y:S01]  /*7240*/  @!P1 FMUL.FTZ R11, R8.reuse, R11 ;  /* 0x0000000b080b9220 */ /* 0x040fe20000410000 */
[----:B------:R-:W-:Y:S01]  /*7250*/  @!P1 HADD2.F32 R26, -RZ, R16.H0_H0 ;  /* 0x20000010ff1a9230 */ /* 0x000fe20000004100 */
[----:B------:R-:W-:Y:S01]  /*7260*/  @!P1 FFMA.FTZ R53, R8, R46, -R17 ;  /* 0x0000002e08359223 */ /* 0x000fe20000010811 */
[----:B------:R-:W-:Y:S01]  /*7270*/  @!P1 HADD2.F32 R8, -RZ, R36.H1_H1 ;  /* 0x30000024ff089230 */ /* 0x000fe20000004100 */
[----:B------:R-:W-:Y:S01]  /*7280*/  @!P1 FFMA.FTZ R6, R24, R25, R6 ;  /* 0x0000001918069223 */ /* 0x000fe20000010006 */
[----:B------:R-:W-:Y:S02]  /*7290*/  @!P1 HADD2.F32 R36, -RZ, R16.H1_H1 ;  /* 0x30000010ff249230 */ /* 0x000fe40000004100 */
[--C-:B------:R-:W-:Y:S01]  /*72a0*/  @!P1 HADD2.F32 R17, -RZ, R9.reuse.H0_H0 ;  /* 0x20000009ff119230 */ /* 0x100fe20000004100 */
[----:B------:R-:W-:Y:S01]  /*72b0*/  @!P1 F2FP.PACK_AB R19, R53, R56 ;  /* 0x000000383513923e */ /* 0x000fe200000000ff */
[----:B------:R-:W-:Y:S01]  /*72c0*/  @!P1 HADD2.F32 R16, -RZ, R9.H1_H1 ;  /* 0x30000009ff109230 */ /* 0x000fe20000004100 */
[-C--:B------:R-:W-:Y:S01]  /*72d0*/  @!P1 FMUL.FTZ R9, R26, R8.reuse ;  /* 0x000000081a099220 */ /* 0x080fe20000410000 */
[----:B------:R-:W-:Y:S01]  /*72e0*/  @!P1 F2FP.PACK_AB R5, R6, R5 ;  /* 0x000000050605923e */ /* 0x000fe200000000ff */
[----:B------:R-:W-:Y:S02]  /*72f0*/  @!P1 FMUL.FTZ R47, R36, R15 ;  /* 0x0000000f242f9220 */ /* 0x000fe40000410000 */
[C---:B------:R-:W-:Y:S02]  /*7300*/  @!P1 FMUL.FTZ R8, R17.reuse, R8 ;  /* 0x0000000811089220 */ /* 0x040fe40000410000 */
[----:B------:R-:W-:Y:S01]  /*7310*/  @!P1 FFMA.FTZ R52, R17, R27, -R9 ;  /* 0x0000001b11349223 */ /* 0x000fe20000010809 */
[----:B------:R-:W-:Y:S01]  /*7320*/  @!P1 F2FP.PACK_AB R17, R57, R58 ;  /* 0x0000003a3911923e */ /* 0x000fe200000000ff */
[C---:B------:R-:W-:Y:S02]  /*7330*/  @!P1 FMUL.FTZ R9, R16.reuse, R15 ;  /* 0x0000000f10099220 */ /* 0x040fe40000410000 */
[----:B------:R-:W-:Y:S01]  /*7340*/  @!P1 FFMA.FTZ R15, R16, R42, -R47 ;  /* 0x0000002a100f9223 */ /* 0x000fe2000001082f */
[----:B------:R-:W-:Y:S01]  /*7350*/  @!P1 F2FP.PACK_AB R16, R59, R84 ;  /* 0x000000543b10923e */ /* 0x000fe200000000ff */
[----:B------:R-:W-:Y:S02]  /*7360*/  @!P1 FFMA.FTZ R8, R26, R27, R8 ;  /* 0x0000001b1a089223 */ /* 0x000fe40000010008 */
[----:B------:R-:W-:Y:S01]  /*7370*/  @!P1 FFMA.FTZ R9, R36, R42, R9 ;  /* 0x0000002a24099223 */ /* 0x000fe20000010009 */
[----:B------:R-:W-:Y:S01]  /*7380*/  @!P1 F2FP.PACK_AB R18, R15, R52 ;  /* 0x000000340f12923e */ /* 0x000fe200000000ff */
[----:B------:R-:W-:Y:S01]  /*7390*/  @!P1 FFMA.FTZ R10, R43, R44, R10 ;  /* 0x0000002c2b0a9223 */ /* 0x000fe2000001000a */
[----:B------:R-:W-:Y:S01]  /*73a0*/  @!P1 MOV R20, R16 ;  /* 0x0000001000149202 */ /* 0x000fe20000000f00 */
[----:B------:R-:W-:Y:S01]  /*73b0*/  @!P1 FFMA.FTZ R11, R45, R46, R11 ;  /* 0x0000002e2d0b9223 */ /* 0x000fe2000001000b */
[----:B------:R-:W-:Y:S01]  /*73c0*/  @!P1 MOV R22, R18 ;  /* 0x0000001200169202 */ /* 0x000fe20000000f00 */
[----:B------:R-:W-:Y:S01]  /*73d0*/  @!P1 IMAD.MOV.U32 R21, RZ, RZ, R17 ;  /* 0x000000ffff159224 */ /* 0x000fe200078e0011 */
[----:B------:R-:W-:Y:S01]  /*73e0*/  @!P1 F2FP.PACK_AB R15, R4, R3 ;  /* 0x00000003040f923e */ /* 0x000fe200000000ff */
[----:B------:R-:W-:Y:S01]  /*73f0*/  @!P1 IMAD.MOV.U32 R23, RZ, RZ, R19 ;  /* 0x000000ffff179224 */ /* 0x000fe200078e0013 */
[----:B------:R-:W-:Y:S01]  /*7400*/  @!P1 F2FP.PACK_AB R3, R11, R10 ;  /* 0x0000000a0b03923e */ /* 0x000fe200000000ff */
[----:B------:R-:W-:Y:S01]  /*7410*/  @!P1 IMAD.MOV.U32 R49, RZ, RZ, R5 ;  /* 0x000000ffff319224 */ /* 0x000fe200078e0005 */
[----:B------:R-:W-:Y:S02]  /*7420*/  @!P1 F2FP.PACK_AB R4, R9, R8 ;  /* 0x000000080904923e */ /* 0x000fe400000000ff */
[----:B------:R1:W-:Y:S01]  /*7430*/  ST.E.128 [R54.64], R20 ;  /* 0x0000001436007985 */ /* 0x0003e2000c101d08 */
[----:B------:R-:W-:Y:S01]  /*7440*/  @!P1 MOV R48, R15 ;  /* 0x0000000f00309202 */ /* 0x000fe20000000f00 */
[----:B------:R-:W-:Y:S01]  /*7450*/  @!P1 IMAD.MOV.U32 R51, RZ, RZ, R3 ;  /* 0x000000ffff339224 */ /* 0x000fe200078e0003 */
[----:B------:R-:W-:Y:S05]  /*7460*/  @!P1 MOV R50, R4 ;  /* 0x0000000400329202 */ /* 0x000fea0000000f00 */
[----:B------:R1:W-:Y:S02]  /*7470*/  @!P0 ST.E.128 [R86.64], R48 ;  /* 0x0000003056008985 */ /* 0x0003e4000c101d08 */
.L_x_371:
[----:B------:R-:W-:Y:S05]  /*7480*/  BSYNC B0 ;  /* 0x0000000000007941 */ /* 0x000fea0003800000 */
.L_x_370:
[----:B------:R1:W2:Y:S01]  /*7490*/  SHFL.IDX PT, R17, R91, 0x2, 0x181f ;  /* 0x00581f005b117f89 */ /* 0x0002a200000e0000 */
[----:B------:R-:W-:Y:S01]  /*74a0*/  ISETP.GE.OR P0, PT, R168, R90, P6 ;  /* 0x0000005aa800720c */ /* 0x000fe20003706670 */
[----:B------:R-:W-:Y:S02]  /*74b0*/  BSSY B0, `(.L_x_372) ;  /* 0x000007f000007945 */ /* 0x000fe40003800000 */
[----:B------:R1:W4:Y:S10]  /*74c0*/  SHFL.IDX PT, R16, R92, 0x2, 0x181f ;  /* 0x00581f005c107f89 */ /* 0x00033400000e0000 */
[----:B------:R-:W-:-:S05]  /*74d0*/  @P0 BRA `(.L_x_373) ;  /* 0x000007c000000947 */ /* 0x000fca0003800000 */
[----:B------:R-:W-:Y:S01]  /*74e0*/  SEL R3, R83, R75, !P2 ;  /* 0x0000004b53037207 */ /* 0x000fe20005000000 */
[----:B-1----:R-:W-:Y:S01]  /*74f0*/  LDS.128 R20, [R129+0x8100] ;  /* 0x0081000081147984 */ /* 0x002fe20000000c00 */
[C---:B------:R-:W-:Y:S01]  /*7500*/  IADD3 R6, R81.reuse, 0x40, RZ ;  /* 0x0000004051067810 */ /* 0x040fe20007ffe0ff */
[----:B------:R-:W-:Y:S01]  /*7510*/  @!P1 HADD2.F32 R27, -RZ, R71.H1_H1 ;  /* 0x30000047ff1b9230 */ /* 0x000fe20000004100 */
        /* <DEDUP_REMOVED lines=17> */
[----:B--2---:R-:W-:Y:S02]  /*7630*/  LEA.HI.X R51, R94, R17, R108, 0x1, P0 ;  /* 0x000000115e337211 */ /* 0x004fe400000f0c6c */
[----:B------:R-:W-:Y:S02]  /*7640*/  IADD3 R3, R3, R4, RZ ;  /* 0x0000000403037210 */ /* 0x000fe40007ffe0ff */
[----:B------:R-:W-:Y:S02]  /*7650*/  ISETP.GE.AND P0, PT, R5, c[0x0][0x1d4], PT ;  /* 0x0000750005007a0c */ /* 0x000fe40003f06270 */
[--C-:B------:R-:W-:Y:S01]  /*7660*/  @!P1 SHF.R.U32.HI R9, RZ, 0x10, R29.reuse ;  /* 0x00000010ff099819 */ /* 0x100fe2000001161d */
[----:B------:R-:W-:Y:S01]  /*7670*/  IMAD.SHL.U32 R3, R3, 0x2, RZ ;  /* 0x0000000203037824 */ /* 0x000fe200078e00ff */
[----:B------:R-:W-:Y:S02]  /*7680*/  @!P1 SHF.R.U64 R4, R28, 0x10, R29 ;  /* 0x000000101c049819 */ /* 0x000fe4000000121d */
[--C-:B------:R-:W-:Y:S02]  /*7690*/  @!P1 SHF.R.U64 R18, R60, 0x10, R61.reuse ;  /* 0x000000103c129819 */ /* 0x100fe4000000123d */
[----:B---3--:R-:W1:Y:S01]  /*76a0*/  LDS.128 R44, [R3+0x8100] ;  /* 0x00810000032c7984 */ /* 0x008e620000000c00 */
[----:B------:R-:W-:Y:S01]  /*76b0*/  @!P1 HADD2.F32 R4, -RZ, R4.H0_H0 ;  /* 0x20000004ff049230 */ /* 0x000fe20000004100 */
[----:B------:R-:W-:Y:S01]  /*76c0*/  @!P1 SHF.R.U32.HI R25, RZ, 0x10, R61 ;  /* 0x00000010ff199819 */ /* 0x000fe2000001163d */
[----:B------:R-:W-:Y:S01]  /*76d0*/  @!P1 HADD2.F32 R18, -RZ, R18.H0_H0 ;  /* 0x20000012ff129230 */ /* 0x000fe20000004100 */
[----:B------:R-:W-:Y:S01]  /*76e0*/  @!P1 SHF.R.U32.HI R11, RZ, 0x10, R31 ;  /* 0x00000010ff0b9819 */ /* 0x000fe2000001161f */
[----:B------:R-:W-:Y:S01]  /*76f0*/  @!P0 IMAD.WIDE R56, R5, 0x2, R16 ;  /* 0x0000000205388825 */ /* 0x000fe200078e0210 */
[----:B------:R-:W-:Y:S01]  /*7700*/  @!P1 HADD2.F32 R16, -RZ, R70.H0_H0 ;  /* 0x20000046ff109230 */ /* 0x000fe20000004100 */
[----:B------:R-:W-:Y:S01]  /*7710*/  @!P1 SHF.R.U64 R15, R30, 0x10, R31 ;  /* 0x000000101e0f9819 */ /* 0x000fe2000000121f */
[----:B------:R-:W-:Y:S01]  /*7720*/  @!P1 HADD2.F32 R25, -RZ, R25.H0_H0 ;  /* 0x20000019ff199230 */ /* 0x000fe20000004100 */
[--C-:B------:R-:W-:Y:S01]  /*7730*/  @!P1 SHF.R.U32.HI R26, RZ, 0x10, R63.reuse ;  /* 0x00000010ff1a9819 */ /* 0x100fe2000001163f */
[----:B------:R-:W-:Y:S01]  /*7740*/  @!P1 HADD2.F32 R31, -RZ, R71.H0_H0 ;  /* 0x20000047ff1f9230 */ /* 0x000fe20000004100 */
[----:B------:R-:W-:Y:S01]  /*7750*/  @!P1 SHF.R.U64 R29, R62, 0x10, R63 ;  /* 0x000000103e1d9819 */ /* 0x000fe2000000123f */
        /* <DEDUP_REMOVED lines=36> */
[----:B------:R-:W-:Y:S01]  /*79a0*/  @!P1 HADD2.F32 R37, -RZ, R26.H0_H0 ;  /* 0x2000001aff259230 */ /* 0x000fe20000004100 */
        /* <DEDUP_REMOVED lines=47> */
.L_x_373:
[----:B------:R-:W-:Y:S05]  /*7ca0*/  BSYNC B0 ;  /* 0x0000000000007941 */ /* 0x000fea0003800000 */
.L_x_372:
[----:B------:R1:W4:Y:S01]  /*7cb0*/  SHFL.IDX PT, R43, R91, 0x3, 0x181f ;  /* 0x00781f005b2b7f89 */ /* 0x00032200000e0000 */
[----:B------:R-:W-:Y:S03]  /*7cc0*/  ISETP.GE.OR P0, PT, R167, R90, P6 ;  /* 0x0000005aa700720c */ /* 0x000fe60003706670 */
[----:B------:R1:W3:Y:S10]  /*7cd0*/  SHFL.IDX PT, R42, R92, 0x3, 0x181f ;  /* 0x00781f005c2a7f89 */ /* 0x0002f400000e0000 */
[----:B------:R-:W-:-:S05]  /*7ce0*/  @P0 BRA `(.L_x_365) ;  /* 0x00000c1000000947 */ /* 0x000fca0003800000 */
[----:B------:R-:W-:Y:S01]  /*7cf0*/  SEL R3, R83, R75, !P2 ;  /* 0x0000004b53037207 */ /* 0x000fe20005000000 */
[----:B--2-4-:R-:W2:Y:S01]  /*7d00*/  LDS.128 R16, [R128+0x8100] ;  /* 0x0081000080107984 */ /* 0x014ea20000000c00 */
[C---:B------:R-:W-:Y:S01]  /*7d10*/  IADD3 R6, R81.reuse, 0x60, RZ ;  /* 0x0000006051067810 */ /* 0x040fe20007ffe0ff */
[--C-:B------:R-:W-:Y:S01]  /*7d20*/  @!P1 HADD2.F32 R28, -RZ, R72.reuse.H0_H0 ;  /* 0x20000048ff1c9230 */ /* 0x100fe20000004100 */
[----:B------:R-:W-:Y:S01]  /*7d30*/  SHF.R.S32.HI R4, RZ, 0x1f, R3 ;  /* 0x0000001fff047819 */ /* 0x000fe20000011403 */
[----:B------:R-:W-:Y:S01]  /*7d40*/  @!P1 HADD2.F32 R24, -RZ, R72.H1_H1 ;  /* 0x30000048ff189230 */ /* 0x000fe20000004100 */
[----:B------:R-:W-:Y:S01]  /*7d50*/  IADD3 R5, R81, 0x60, RZ ;  /* 0x0000006051057810 */ /* 0x000fe20007ffe0ff */
[----:B------:R-:W-:Y:S01]  /*7d60*/  IMAD.SHL.U32 R6, R6, 0x40, RZ ;  /* 0x0000004006067824 */ /* 0x000fe200078e00ff */
[----:B------:R-:W-:Y:S01]  /*7d70*/  LEA.HI R3, R4, R3, RZ, 0x4 ;  /* 0x0000000304037211 */ /* 0x000fe200078f20ff */
[--C-:B------:R-:W-:Y:S01]  /*7d80*/  @!P1 HADD2.F32 R36, -RZ, R73.reuse.H0_H0 ;  /* 0x20000049ff249230 */ /* 0x100fe20000004100 */
[----:B------:R-:W-:Y:S02]  /*7d90*/  SHF.L.U32 R5, R5, 0x6, RZ ;  /* 0x0000000605057819 */ /* 0x000fe400000006ff */
[----:B------:R-:W-:Y:S02]  /*7da0*/  LEA.HI.SX32 R3, R3, R74, 0x1c ;  /* 0x0000004a03037211 */ /* 0x000fe400078fe2ff */
[----:B------:R-:W-:Y:S02]  /*7db0*/  LOP3.LUT R6, R6, 0x1c0, RZ, 0xc0, !PT ;  /* 0x000001c006067812 */ /* 0x000fe400078ec0ff */
[----:B------:R-:W-:Y:S02]  /*7dc0*/  SHF.R.S32.HI R4, RZ, 0x1f, R3 ;  /* 0x0000001fff047819 */ /* 0x000fe40000011403 */
[----:B-1----:R-:W-:Y:S02]  /*7dd0*/  SHF.L.U32 R48, R3, 0x3, RZ ;  /* 0x0000000303307819 */ /* 0x002fe400000006ff */
[----:B------:R-:W-:Y:S02]  /*7de0*/  LEA.HI R4, R4, R3, RZ, 0x3 ;  /* 0x0000000304047211 */ /* 0x000fe400078f18ff */
[----:B------:R-:W-:Y:S02]  /*7df0*/  LOP3.LUT R5, R5, 0x1c0, RZ, 0xc0, !PT ;  /* 0x000001c005057812 */ /* 0x000fe400078ec0ff */
[----:B------:R-:W-:Y:S02]  /*7e00*/  SHF.R.S32.HI R3, RZ, 0x3, R4 ;  /* 0x00000003ff037819 */ /* 0x000fe40000011404 */
[----:B------:R-:W-:Y:S02]  /*7e10*/  LOP3.LUT R4, R6, 0x38, R48, 0xf8, !PT ;  /* 0x0000003806047812 */ /* 0x000fe400078ef830 */
[----:B------:R-:W-:Y:S01]  /*7e20*/  SHF.R.U32.HI R5, RZ, 0x3, R5 ;  /* 0x00000003ff057819 */ /* 0x000fe20000011605 */
[----:B------:R-:W-:Y:S01]  /*7e30*/  IMAD R3, R3, 0x1c00, R14 ;  /* 0x00001c0003037824 */ /* 0x000fe200078e020e */
[----:B---3--:R-:W-:Y:S02]  /*7e40*/  LEA R52, P0, R94, R42, 0x1 ;  /* 0x0000002a5e347211 */ /* 0x008fe400078008ff */
[----:B------:R-:W-:Y:S02]  /*7e50*/  LOP3.LUT R4, R4, R5, RZ, 0x3c, !PT ;  /* 0x0000000504047212 */ /* 0x000fe400078e3cff */
[----:B------:R-:W-:Y:S02]  /*7e60*/  LEA.HI.X R53, R94, R43, R108, 0x1, P0 ;  /* 0x0000002b5e357211 */ /* 0x000fe400000f0c6c */
[----:B------:R-:W-:Y:S02]  /*7e70*/  IADD3 R3, R3, R4, RZ ;  /* 0x0000000403037210 */ /* 0x000fe40007ffe0ff */
[----:B------:R-:W-:Y:S01]  /*7e80*/  @!P1 SHF.R.U64 R15, R32, 0x10, R33 ;  /* 0x00000010200f9819 */ /* 0x000fe20000001221 */
[----:B------:R-:W-:Y:S01]  /*7e90*/  @!P1 HADD2.F32 R32, -RZ, R73.H1_H1 ;  /* 0x30000049ff209230 */ /* 0x000fe20000004100 */
[--C-:B------:R-:W-:Y:S01]  /*7ea0*/  @!P1 SHF.R.U32.HI R22, RZ, 0x10, R35.reuse ;  /* 0x00000010ff169819 */ /* 0x100fe20000011623 */
[----:B------:R-:W-:Y:S01]  /*7eb0*/  IMAD.SHL.U32 R3, R3, 0x2, RZ ;  /* 0x0000000203037824 */ /* 0x000fe200078e00ff */
[----:B------:R-:W-:Y:S01]  /*7ec0*/  @!P1 SHF.R.U64 R20, R34, 0x10, R35 ;  /* 0x0000001022149819 */ /* 0x000fe20000001223 */
[----:B--2---:R-:W-:Y:S01]  /*7ed0*/  @!P1 IMAD.MOV.U32 R6, RZ, RZ, R17 ;  /* 0x000000ffff069224 */ /* 0x004fe200078e0011 */
[----:B------:R-:W-:Y:S01]  /*7ee0*/  @!P1 SHF.R.U32.HI R8, RZ, 0x10, R33 ;  /* 0x00000010ff089819 */ /* 0x000fe20000011621 */
[----:B------:R-:W-:Y:S01]  /*7ef0*/  @!P1 HADD2.F32 R22, -RZ, R22.H0_H0 ;  /* 0x20000016ff169230 */ /* 0x000fe20000004100 */
[----:B------:R1:W2:Y:S01]  /*7f00*/  LDS.128 R44, [R3+0x8100] ;  /* 0x00810000032c7984 */ /* 0x0002a20000000c00 */
[--C-:B------:R-:W-:Y:S01]  /*7f10*/  @!P1 SHF.R.U32.HI R10, RZ, 0x10, R65.reuse ;  /* 0x00000010ff0a9819 */ /* 0x100fe20000011641 */
[----:B------:R-:W-:Y:S01]  /*7f20*/  @!P1 HADD2.F32 R4, -RZ, R6.H0_H0 ;  /* 0x20000006ff049230 */ /* 0x000fe20000004100 */
[----:B------:R-:W-:Y:S02]  /*7f30*/  @!P1 SHF.R.U64 R26, R64, 0x10, R65 ;  /* 0x00000010401a9819 */ /* 0x000fe40000001241 */
[--C-:B------:R-:W-:Y:S01]  /*7f40*/  @!P1 SHF.R.U32.HI R31, RZ, 0x10, R67.reuse ;  /* 0x00000010ff1f9819 */ /* 0x100fe20000011643 */
[----:B------:R-:W-:Y:S01]  /*7f50*/  @!P1 HADD2.F32 R30, -RZ, R10.H0_H0 ;  /* 0x2000000aff1e9230 */ /* 0x000fe20000004100 */
[----:B------:R-:W-:Y:S01]  /*7f60*/  @!P1 SHF.R.U64 R34, R66, 0x10, R67 ;  /* 0x0000001042229819 */ /* 0x000fe20000001243 */
[----:B------:R-:W-:Y:S01]  /*7f70*/  @!P1 HADD2.F32 R26, -RZ, R26.H0_H0 ;  /* 0x2000001aff1a9230 */ /* 0x000fe20000004100 */
[----:B------:R-:W-:Y:S01]  /*7f80*/  ISETP.GE.AND P0, PT, R48, c[0x0][0x1d4], PT ;  /* 0x0000750030007a0c */ /* 0x000fe20003f06270 */
[----:B------:R-:W-:Y:S02]  /*7f90*/  @!P1 HADD2.F32 R38, -RZ, R31.H0_H0 ;  /* 0x2000001fff269230 */ /* 0x000fe40000004100 */
[----:B------:R-:W-:Y:S02]  /*7fa0*/  @!P1 HADD2.F32 R34, -RZ, R34.H0_H0 ;  /* 0x20000022ff229230 */ /* 0x000fe40000004100 */
[----:B-1----:R-:W-:Y:S05]  /*7fb0*/  @!P1 HADD2.F32 R3, -RZ, R39.H0_H0 ;  /* 0x20000027ff039230 */ /* 0x002fea0000004100 */
[C---:B------:R-:W-:Y:S02]  /*7fc0*/  @!P1 FMUL.FTZ R5, R4.reuse, R3 ;  /* 0x0000000304059220 */ /* 0x040fe40000410000 */
[----:B--2---:R-:W-:Y:S01]  /*7fd0*/  @!P1 IMAD.MOV.U32 R33, RZ, RZ, R46 ;  /* 0x000000ffff219224 */ /* 0x004fe200078e002e */
[----:B------:R-:W-:Y:S02]  /*7fe0*/  @!P1 MOV R9, R45 ;  /* 0x0000002d00099202 */ /* 0x000fe40000000f00 */
[----:B------:R-:W-:Y:S02]  /*7ff0*/  @!P1 MOV R21, R44 ;  /* 0x0000002c00159202 */ /* 0x000fe40000000f00 */
[----:B------:R-:W-:Y:S01]  /*8000*/  @!P1 MOV R37, R47 ;  /* 0x0000002f00259202 */ /* 0x000fe20000000f00 */
[--C-:B------:R-:W-:Y:S02]  /*8010*/  @!P1 HADD2.F32 R27, -RZ, R9.reuse.H0_H0 ;  /* 0x20000009ff1b9230 */ /* 0x100fe40000004100 */
[----:B------:R-:W-:Y:S02]  /*8020*/  @!P1 HADD2.F32 R29, -RZ, R9.H1_H1 ;  /* 0x30000009ff1d9230 */ /* 0x000fe40000004100 */
[----:B------:R-:W-:Y:S01]  /*8030*/  @!P1 HADD2.F32 R23, -RZ, R21.H0_H0 ;  /* 0x20000015ff179230 */ /* 0x000fe20000004100 */
[----:B------:R-:W-:Y:S01]  /*8040*/  @!P1 FMUL.FTZ R11, R27, R3 ;  /* 0x000000031b0b9220 */ /* 0x000fe20000410000 */
[----:B------:R-:W-:Y:S02]  /*8050*/  @!P1 HADD2.F32 R3, -RZ, R8.H0_H0 ;  /* 0x20000008ff039230 */ /* 0x000fe40000004100 */
[----:B------:R-:W-:Y:S01]  /*8060*/  @!P1 HADD2.F32 R8, -RZ, R6.H1_H1 ;  /* 0x30000006ff089230 */ /* 0x000fe20000004100 */
[----:B------:R-:W-:Y:S01]  /*8070*/  @!P1 FFMA.FTZ R56, R4, R28, -R11 ;  /* 0x0000001c04389223 */ /* 0x000fe2000001080b */
[----:B------:R-:W-:Y:S01]  /*8080*/  @!P1 HADD2.F32 R4, -RZ, R39.H1_H1 ;  /* 0x30000027ff049230 */ /* 0x000fe20000004100 */
[----:B------:R-:W-:Y:S01]  /*8090*/  @!P1 IMAD.MOV.U32 R11, RZ, RZ, R16 ;  /* 0x000000ffff0b9224 */ /* 0x000fe200078e0010 */
[--C-:B------:R-:W-:Y:S01]  /*80a0*/  @!P1 HADD2.F32 R35, -RZ, R37.reuse.H0_H0 ;  /* 0x20000025ff239230 */ /* 0x100fe20000004100 */
[-C--:B------:R-:W-:Y:S01]  /*80b0*/  @!P1 FMUL.FTZ R10, R29, R3.reuse ;  /* 0x000000031d0a9220 */ /* 0x080fe20000410000 */
[----:B------:R-:W-:Y:S01]  /*80c0*/  @!P1 HADD2.F32 R37, -RZ, R37.H1_H1 ;  /* 0x30000025ff259230 */ /* 0x000fe20000004100 */
[----:B------:R-:W-:Y:S01]  /*80d0*/  @!P1 FMUL.FTZ R25, R23, R4 ;  /* 0x0000000417199220 */ /* 0x000fe20000410000 */
[----:B------:R-:W-:Y:S01]  /*80e0*/  @!P1 HADD2.F32 R9, -RZ, R11.H0_H0 ;  /* 0x2000000bff099230 */ /* 0x000fe20000004100 */
[C---:B------:R-:W-:Y:S01]  /*80f0*/  @!P1 FMUL.FTZ R6, R8.reuse, R3 ;  /* 0x0000000308069220 */ /* 0x040fe20000410000 */
[----:B------:R-:W-:Y:S01]  /*8100*/  @!P1 HADD2.F32 R31, -RZ, R33.H0_H0 ;  /* 0x20000021ff1f9230 */ /* 0x000fe20000004100 */
[----:B------:R-:W-:Y:S01]  /*8110*/  @!P1 FFMA.FTZ R55, R8, R30, -R10 ;  /* 0x0000001e08379223 */ /* 0x000fe2000001080a */
[----:B------:R-:W-:Y:S01]  /*8120*/  @!P1 HADD2.F32 R10, -RZ, R40.H0_H0 ;  /* 0x20000028ff0a9230 */ /* 0x000fe20000004100 */
[C---:B------:R-:W-:Y:S01]  /*8130*/  @!P1 FMUL.FTZ R3, R9.reuse, R4 ;  /* 0x0000000409039220 */ /* 0x040fe20000410000 */
[----:B------:R-:W-:Y:S01]  /*8140*/  @!P1 HADD2.F32 R4, -RZ, R15.H0_H0 ;  /* 0x2000000fff049230 */ /* 0x000fe20000004100 */
[----:B------:R-:W-:Y:S01]  /*8150*/  @!P1 IMAD.MOV.U32 R15, RZ, RZ, R19 ;  /* 0x000000ffff0f9224 */ /* 0x000fe200078e0013 */
[----:B------:R-:W-:Y:S01]  /*8160*/  @!P1 HADD2.F32 R8, -RZ, R11.H1_H1 ;  /* 0x3000000bff089230 */ /* 0x000fe20000004100 */
[----:B------:R-:W-:Y:S01]  /*8170*/  @!P1 FFMA.FTZ R54, R9, R24, -R25 ;  /* 0x0000001809369223 */ /* 0x000fe20000010819 */
[----:B------:R-:W-:Y:S01]  /*8180*/  @!P1 HADD2.F32 R25, -RZ, R21.H1_H1 ;  /* 0x30000015ff199230 */ /* 0x000fe20000004100 */
[----:B------:R-:W-:Y:S01]  /*8190*/  @!P1 FMUL.FTZ R11, R35, R10 ;  /* 0x0000000a230b9220 */ /* 0x000fe20000410000 */
[--C-:B------:R-:W-:Y:S01]  /*81a0*/  @!P1 HADD2.F32 R9, -RZ, R15.reuse.H0_H0 ;  /* 0x2000000fff099230 */ /* 0x100fe20000004100 */
[----:B------:R-:W-:Y:S01]  /*81b0*/  @!P1 FMUL.FTZ R39, R37, R22 ;  /* 0x0000001625279220 */ /* 0x000fe20000410000 */
[----:B------:R-:W-:Y:S01]  /*81c0*/  @!P1 HADD2.F32 R15, -RZ, R15.H1_H1 ;  /* 0x3000000fff0f9230 */ /* 0x000fe20000004100 */
[----:B------:R-:W-:Y:S01]  /*81d0*/  @!P1 FMUL.FTZ R21, R25, R4 ;  /* 0x0000000419159220 */ /* 0x000fe20000410000 */
[----:B------:R-:W-:Y:S01]  /*81e0*/  @!P1 HADD2.F32 R33, -RZ, R33.H1_H1 ;  /* 0x30000021ff219230 */ /* 0x000fe20000004100 */
[C---:B------:R-:W-:Y:S02]  /*81f0*/  @!P1 FMUL.FTZ R10, R9.reuse, R10 ;  /* 0x0000000a090a9220 */ /* 0x040fe40000410000 */
[----:B------:R-:W-:Y:S01]  /*8200*/  @!P1 FFMA.FTZ R50, R9, R36, -R11 ;  /* 0x0000002409329223 */ /* 0x000fe2000001080b */
[----:B------:R-:W-:Y:S01]  /*8210*/  @!P1 MOV R9, R18 ;  /* 0x0000001200099202 */ /* 0x000fe20000000f00 */
[C---:B------:R-:W-:Y:S01]  /*8220*/  @!P1 FMUL.FTZ R4, R8.reuse, R4 ;  /* 0x0000000408049220 */ /* 0x040fe20000410000 */
[----:B------:R-:W-:Y:S01]  /*8230*/  @!P1 HADD2.F32 R11, -RZ, R20.H0_H0 ;  /* 0x20000014ff0b9230 */ /* 0x000fe20000004100 */
[----:B------:R-:W-:Y:S01]  /*8240*/  @!P1 FFMA.FTZ R51, R8, R26, -R21 ;  /* 0x0000001a08339223 */ /* 0x000fe20000010815 */
[----:B------:R-:W-:Y:S01]  /*8250*/  @!P1 HADD2.F32 R8, -RZ, R40.H1_H1 ;  /* 0x30000028ff089230 */ /* 0x000fe20000004100 */
[----:B------:R-:W-:Y:S01]  /*8260*/  @!P1 FFMA.FTZ R39, R15, R38, -R39 ;  /* 0x000000260f279223 */ /* 0x000fe20000010827 */
[--C-:B------:R-:W-:Y:S01]  /*8270*/  @!P1 HADD2.F32 R21, -RZ, R9.reuse.H0_H0 ;  /* 0x20000009ff159230 */ /* 0x100fe20000004100 */
[-C--:B------:R-:W-:Y:S01]  /*8280*/  @!P1 FMUL.FTZ R40, R33, R11.reuse ;  /* 0x0000000b21289220 */ /* 0x080fe20000410000 */
[----:B------:R-:W-:Y:S01]  /*8290*/  @!P1 HADD2.F32 R20, -RZ, R9.H1_H1 ;  /* 0x30000009ff149230 */ /* 0x000fe20000004100 */
[-C--:B------:R-:W-:Y:S02]  /*82a0*/  @!P1 FMUL.FTZ R9, R31, R8.reuse ;  /* 0x000000081f099220 */ /* 0x080fe40000410000 */
[C---:B------:R-:W-:Y:S02]  /*82b0*/  @!P1 FMUL.FTZ R8, R21.reuse, R8 ;  /* 0x0000000815089220 */ /* 0x040fe40000410000 */
[----:B------:R-:W-:Y:S01]  /*82c0*/  @!P1 FFMA.FTZ R49, R21, R32, -R9 ;  /* 0x0000002015319223 */ /* 0x000fe20000010809 */
[----:B------:R-:W-:Y:S01]  /*82d0*/  @!P1 F2FP.PACK_AB R21, R51, R54 ;  /* 0x000000363315923e */ /* 0x000fe200000000ff */
[C---:B------:R-:W-:Y:S02]  /*82e0*/  @!P1 FFMA.FTZ R40, R20.reuse, R34, -R40 ;  /* 0x0000002214289223 */ /* 0x040fe40000010828 */
[----:B------:R-:W-:Y:S01]  /*82f0*/  @!P1 FMUL.FTZ R9, R20, R11 ;  /* 0x0000000b14099220 */ /* 0x000fe20000410000 */
[----:B------:R-:W-:Y:S01]  /*8300*/  @!P1 MOV R16, R21 ;  /* 0x0000001500109202 */ /* 0x000fe20000000f00 */
[----:B------:R-:W-:Y:S01]  /*8310*/  @!P1 FMUL.FTZ R11, R15, R22 ;  /* 0x000000160f0b9220 */ /* 0x000fe20000410000 */
[----:B------:R-:W-:Y:S01]  /*8320*/  @!P1 F2FP.PACK_AB R22, R55, R56 ;  /* 0x000000383716923e */ /* 0x000fe200000000ff */
[----:B------:R-:W-:Y:S01]  /*8330*/  @!P1 FFMA.FTZ R3, R23, R24, R3 ;  /* 0x0000001817039223 */ /* 0x000fe20000010003 */
[----:B------:R-:W-:Y:S01]  /*8340*/  @!P1 F2FP.PACK_AB R20, R39, R50 ;  /* 0x000000322714923e */ /* 0x000fe200000000ff */
[----:B------:R-:W-:Y:S01]  /*8350*/  @!P1 FFMA.FTZ R4, R25, R26, R4 ;  /* 0x0000001a19049223 */ /* 0x000fe20000010004 */
[----:B------:R-:W-:Y:S01]  /*8360*/  @!P1 F2FP.PACK_AB R15, R40, R49 ;  /* 0x00000031280f923e */ /* 0x000fe200000000ff */
[----:B------:R-:W-:Y:S02]  /*8370*/  @!P1 IMAD.MOV.U32 R17, RZ, RZ, R22 ;  /* 0x000000ffff119224 */ /* 0x000fe400078e0016 */
[----:B------:R-:W-:Y:S01]  /*8380*/  @!P1 IMAD.MOV.U32 R19, RZ, RZ, R20 ;  /* 0x000000ffff139224 */ /* 0x000fe200078e0014 */
[----:B------:R-:W-:Y:S01]  /*8390*/  @!P1 MOV R18, R15 ;  /* 0x0000000f00129202 */ /* 0x000fe20000000f00 */
[----:B------:R-:W-:Y:S01]  /*83a0*/  @!P1 FFMA.FTZ R5, R27, R28, R5 ;  /* 0x0000001c1b059223 */ /* 0x000fe20000010005 */
[----:B------:R-:W-:Y:S01]  /*83b0*/  @!P1 F2FP.PACK_AB R15, R4, R3 ;  /* 0x00000003040f923e */ /* 0x000fe200000000ff */
[----:B------:R-:W-:Y:S02]  /*83c0*/  @!P1 FFMA.FTZ R6, R29, R30, R6 ;  /* 0x0000001e1d069223 */ /* 0x000fe40000010006 */
[----:B------:R-:W-:Y:S01]  /*83d0*/  @!P1 FFMA.FTZ R8, R31, R32, R8 ;  /* 0x000000201f089223 */ /* 0x000fe20000010008 */
[----:B------:R-:W-:Y:S01]  /*83e0*/  @!P1 MOV R44, R15 ;  /* 0x0000000f002c9202 */ /* 0x000fe20000000f00 */
[----:B------:R-:W-:Y:S01]  /*83f0*/  @!P1 FFMA.FTZ R9, R33, R34, R9 ;  /* 0x0000002221099223 */ /* 0x000fe20000010009 */
[----:B------:R1:W-:Y:S01]  /*8400*/  ST.E.128 [R52.64], R16 ;  /* 0x0000001034007985 */ /* 0x0003e2000c101d08 */
[----:B------:R-:W-:Y:S01]  /*8410*/  @!P1 F2FP.PACK_AB R5, R6, R5 ;  /* 0x000000050605923e */ /* 0x000fe200000000ff */
[----:B------:R-:W-:Y:S02]  /*8420*/  @!P1 FFMA.FTZ R10, R35, R36, R10 ;  /* 0x00000024230a9223 */ /* 0x000fe4000001000a */
[----:B------:R-:W-:Y:S01]  /*8430*/  @!P1 F2FP.PACK_AB R4, R9, R8 ;  /* 0x000000080904923e */ /* 0x000fe200000000ff */
[----:B------:R-:W-:Y:S02]  /*8440*/  @!P1 FFMA.FTZ R11, R37, R38, R11 ;  /* 0x00000026250b9223 */ /* 0x000fe4000001000b */
[----:B------:R-:W-:Y:S01]  /*8450*/  @!P1 IMAD.MOV.U32 R45, RZ, RZ, R5 ;  /* 0x000000ffff2d9224 */ /* 0x000fe200078e0005 */
[----:B------:R-:W-:Y:S02]  /*8460*/  @!P1 MOV R46, R4 ;  /* 0x00000004002e9202 */ /* 0x000fe40000000f00 */
[----:B------:R-:W-:Y:S05]  /*8470*/  @!P1 F2FP.PACK_AB R3, R11, R10 ;  /* 0x0000000a0b03923e */ /* 0x000fea00000000ff */
[----:B------:R-:W-:Y:S01]  /*8480*/  @!P1 IMAD.MOV.U32 R47, RZ, RZ, R3 ;  /* 0x000000ffff2f9224 */ /* 0x000fe200078e0003 */
[----:B------:R-:W-:-:S05]  /*8490*/  @P0 BRA `(.L_x_365) ;  /* 0x0000046000000947 */ /* 0x000fca0003800000 */
[C---:B------:R-:W-:Y:S04]  /*84a0*/  LEA R4, P0, R48.reuse, R42, 0x1 ;  /* 0x0000002a30047211 */ /* 0x040fe800078008ff */
[----:B------:R-:W-:Y:S05]  /*84b0*/  LEA.HI.X.SX32 R5, R48, R43, 0x1, P0 ;  /* 0x0000002b30057211 */ /* 0x000fea00000f0eff */
[----:B------:R2:W-:Y:S01]  /*84c0*/  ST.E.128 [R4.64], R44 ;  /* 0x0000002c04007985 */ /* 0x0005e2000c101d08 */
[----:B------:R-:W-:-:S05]  /*84d0*/  BRA `(.L_x_365) ;  /* 0x0000042000007947 */ /* 0x000fca0003800000 */
.L_x_343:
[----:B------:R1:W2:Y:S01]  /*84e0*/  SHFL.IDX PT, R5, R91, RZ, 0x181f ;  /* 0x00181fff5b057589 */ /* 0x0002a200000e0000 */
[----:B------:R-:W-:Y:S01]  /*84f0*/  IMAD R3, R41, -0x70, R2 ;  /* 0xffffff9029037824 */ /* 0x000fe200078e0202 */
[----:B------:R-:W-:Y:S02]  /*8500*/  BSSY B0, `(.L_x_374) ;  /* 0x0000011000007945 */ /* 0x000fe40003800000 */
[----:B------:R1:W3:Y:S02]  /*8510*/  SHFL.IDX PT, R4, R92, RZ, 0x181f ;  /* 0x00181fff5c047589 */ /* 0x0002e400000e0000 */
[----:B------:R-:W-:Y:S04]  /*8520*/  IMNMX R90, R3, 0x70, PT ;  /* 0x00000070035a7817 */ /* 0x000fe80003800200 */
[----:B------:R-:W-:Y:S04]  /*8530*/  IADD3 R3, -R81, R90, RZ ;  /* 0x0000005a51037210 */ /* 0x000fe80007ffe1ff */
[----:B------:R-:W-:Y:S11]  /*8540*/  ISETP.GE.AND P0, PT, R3, 0x1, PT ;  /* 0x000000010300780c */ /* 0x000ff60003f06270 */
[----:B------:R-:W-:Y:S02]  /*8550*/  @!UPT UIADD3 URZ, URZ, URZ, URZ ;  /* 0x0000003f3f3ff290 */ /* 0x000fe4000fffe03f */
[----:B------:R-:W-:-:S05]  /*8560*/  @!P0 BRA `(.L_x_375) ;  /* 0x000000a000008947 */ /* 0x000fca0003800000 */
[----:B-12---:R-:W1:Y:S01]  /*8570*/  @!P6 LDS.128 R16, [R213+0x8100] ;  /* 0x00810000d510e984 */ /* 0x006e620000000c00 */
[CC--:B---3--:R-:W-:Y:S04]  /*8580*/  @!P6 LEA R8, P0, R76.reuse, R4.reuse, 0x1 ;  /* 0x000000044c08e211 */ /* 0x0c8fe800078008ff */
[-C--:B------:R-:W-:Y:S02]  /*8590*/  @!P6 LEA.HI.X R9, R76, R5.reuse, R77, 0x1, P0 ;  /* 0x000000054c09e211 */ /* 0x080fe400000f0c4d */
[C---:B------:R-:W-:Y:S11]  /*85a0*/  ISETP.GE.AND P0, PT, R212.reuse, c[0x0][0x1d4], PT ;  /* 0x00007500d4007a0c */ /* 0x040ff60003f06270 */
[----:B------:R-:W-:Y:S02]  /*85b0*/  @!UPT UIADD3 URZ, URZ, URZ, URZ ;  /* 0x0000003f3f3ff290 */ /* 0x000fe4000fffe03f */
[C---:B------:R-:W-:Y:S04]  /*85c0*/  @!P0 LEA R4, P1, R212.reuse, R4, 0x1 ;  /* 0x00000004d4048211 */ /* 0x040fe800078208ff */
[----:B------:R-:W-:Y:S01]  /*85d0*/  @!P0 LEA.HI.X R5, R212, R5, R230, 0x1, P1 ;  /* 0x00000005d4058211 */ /* 0x000fe200008f0ce6 */
[----:B-1----:R-:W-:Y:S04]  /*85e0*/  @!P6 ST.E.128 [R8.64], R16 ;  /* 0x000000100800e985 */ /* 0x002fe8000c101d08 */
[----:B------:R-:W1:Y:S04]  /*85f0*/  @!P0 LDS.128 R8, [R213+0xb900] ;  /* 0x00b90000d5088984 */ /* 0x000e680000000c00 */
[----:B-1----:R1:W-:Y:S02]  /*8600*/  @!P0 ST.E.128 [R4.64], R8 ;  /* 0x0000000804008985 */ /* 0x0023e4000c101d08 */
.L_x_375:
[----:B-12---:R-:W-:Y:S05]  /*8610*/  BSYNC B0 ;  /* 0x0000000000007941 */ /* 0x006fea0003800000 */
.L_x_374:
[----:B------:R1:W2:Y:S01]  /*8620*/  SHFL.IDX PT, R5, R91, 0x1, 0x181f ;  /* 0x00381f005b057f89 */ /* 0x0002a200000e0000 */
[----:B------:R-:W-:Y:S01]  /*8630*/  ISETP.GE.AND P0, PT, R3, 0x21, PT ;  /* 0x000000210300780c */ /* 0x000fe20003f06270 */
[----:B------:R-:W-:Y:S02]  /*8640*/  BSSY B0, `(.L_x_376) ;  /* 0x000000d000007945 */ /* 0x000fe40003800000 */
[----:B---3--:R1:W3:Y:S10]  /*8650*/  SHFL.IDX PT, R4, R92, 0x1, 0x181f ;  /* 0x00381f005c047f89 */ /* 0x0082f400000e0000 */
[----:B------:R-:W-:-:S05]  /*8660*/  @!P0 BRA `(.L_x_377) ;  /* 0x000000a000008947 */ /* 0x000fca0003800000 */
[----:B------:R-:W4:Y:S01]  /*8670*/  @!P6 LDS.128 R16, [R213+0x9100] ;  /* 0x00910000d510e984 */ /* 0x000f220000000c00 */
[CC--:B---3--:R-:W-:Y:S04]  /*8680*/  @!P6 LEA R8, P0, R76.reuse, R4.reuse, 0x1 ;  /* 0x000000044c08e211 */ /* 0x0c8fe800078008ff */
[-C--:B--2---:R-:W-:Y:S02]  /*8690*/  @!P6 LEA.HI.X R9, R76, R5.reuse, R77, 0x1, P0 ;  /* 0x000000054c09e211 */ /* 0x084fe400000f0c4d */
[C---:B------:R-:W-:Y:S11]  /*86a0*/  ISETP.GE.AND P0, PT, R212.reuse, c[0x0][0x1d4], PT ;  /* 0x00007500d4007a0c */ /* 0x040ff60003f06270 */
[----:B------:R-:W-:Y:S02]  /*86b0*/  @!UPT UIADD3 URZ, URZ, URZ, URZ ;  /* 0x0000003f3f3ff290 */ /* 0x000fe4000fffe03f */
[C---:B------:R-:W-:Y:S04]  /*86c0*/  @!P0 LEA R4, P1, R212.reuse, R4, 0x1 ;  /* 0x00000004d4048211 */ /* 0x040fe800078208ff */
[----:B------:R-:W-:Y:S01]  /*86d0*/  @!P0 LEA.HI.X R5, R212, R5, R230, 0x1, P1 ;  /* 0x00000005d4058211 */ /* 0x000fe200008f0ce6 */
[----:B----4-:R-:W-:Y:S04]  /*86e0*/  @!P6 ST.E.128 [R8.64], R16 ;  /* 0x000000100800e985 */ /* 0x010fe8000c101d08 */
[----:B------:R-:W2:Y:S04]  /*86f0*/  @!P0 LDS.128 R8, [R213+0xc900] ;  /* 0x00c90000d5088984 */ /* 0x000ea80000000c00 */
[----:B--2---:R2:W-:Y:S02]  /*8700*/  @!P0 ST.E.128 [R4.64], R8 ;  /* 0x0000000804008985 */ /* 0x0045e4000c101d08 */
.L_x_377:
[----:B------:R-:W-:Y:S05]  /*8710*/  BSYNC B0 ;  /* 0x0000000000007941 */ /* 0x000fea0003800000 */
.L_x_376:
[----:B--2---:R2:W4:Y:S01]  /*8720*/  SHFL.IDX PT, R5, R91, 0x2, 0x181f ;  /* 0x00581f005b057f89 */ /* 0x00452200000e0000 */
[----:B------:R-:W-:Y:S01]  /*8730*/  ISETP.GE.AND P0, PT, R3, 0x41, PT ;  /* 0x000000410300780c */ /* 0x000fe20003f06270 */
[----:B------:R-:W-:Y:S02]  /*8740*/  BSSY B0, `(.L_x_378) ;  /* 0x000000d000007945 */ /* 0x000fe40003800000 */
[----:B---3--:R2:W3:Y:S10]  /*8750*/  SHFL.IDX PT, R4, R92, 0x2, 0x181f ;  /* 0x00581f005c047f89 */ /* 0x0084f400000e0000 */
[----:B------:R-:W-:-:S05]  /*8760*/  @!P0 BRA `(.L_x_379) ;  /* 0x000000a000008947 */ /* 0x000fca0003800000 */
[----:B------:R-:W5:Y:S01]  /*8770*/  @!P6 LDS.128 R16, [R213+0xa100] ;  /* 0x00a10000d510e984 */ /* 0x000f620000000c00 */
[CC--:B---3--:R-:W-:Y:S04]  /*8780*/  @!P6 LEA R8, P0, R76.reuse, R4.reuse, 0x1 ;  /* 0x000000044c08e211 */ /* 0x0c8fe800078008ff */
[-C--:B----4-:R-:W-:Y:S02]  /*8790*/  @!P6 LEA.HI.X R9, R76, R5.reuse, R77, 0x1, P0 ;  /* 0x000000054c09e211 */ /* 0x090fe400000f0c4d */
[C---:B------:R-:W-:Y:S11]  /*87a0*/  ISETP.GE.AND P0, PT, R212.reuse, c[0x0][0x1d4], PT ;  /* 0x00007500d4007a0c */ /* 0x040ff60003f06270 */
[----:B------:R-:W-:Y:S02]  /*87b0*/  @!UPT UIADD3 URZ, URZ, URZ, URZ ;  /* 0x0000003f3f3ff290 */ /* 0x000fe4000fffe03f */
[C---:B------:R-:W-:Y:S04]  /*87c0*/  @!P0 LEA R4, P1, R212.reuse, R4, 0x1 ;  /* 0x00000004d4048211 */ /* 0x040fe800078208ff */
[----:B------:R-:W-:Y:S01]  /*87d0*/  @!P0 LEA.HI.X R5, R212, R5, R230, 0x1, P1 ;  /* 0x00000005d4058211 */ /* 0x000fe200008f0ce6 */
[----:B-----5:R-:W-:Y:S04]  /*87e0*/  @!P6 ST.E.128 [R8.64], R16 ;  /* 0x000000100800e985 */ /* 0x020fe8000c101d08 */
[----:B------:R-:W3:Y:S04]  /*87f0*/  @!P0 LDS.128 R8, [R213+0xd900] ;  /* 0x00d90000d5088984 */ /* 0x000ee80000000c00 */
[----:B---3--:R3:W-:Y:S02]  /*8800*/  @!P0 ST.E.128 [R4.64], R8 ;  /* 0x0000000804008985 */ /* 0x0087e4000c101d08 */
.L_x_379:
[----:B------:R-:W-:Y:S05]  /*8810*/  BSYNC B0 ;  /* 0x0000000000007941 */ /* 0x000fea0003800000 */
.L_x_378:
[----:B---34-:R3:W4:Y:S01]  /*8820*/  SHFL.IDX PT, R5, R91, 0x3, 0x181f ;  /* 0x00781f005b057f89 */ /* 0x01872200000e0000 */
[----:B------:R-:W-:Y:S03]  /*8830*/  ISETP.GE.AND P0, PT, R3, 0x61, PT ;  /* 0x000000610300780c */ /* 0x000fe60003f06270 */
[----:B------:R3:W1:Y:S10]  /*8840*/  SHFL.IDX PT, R4, R92, 0x3, 0x181f ;  /* 0x00781f005c047f89 */ /* 0x00067400000e0000 */
[----:B------:R-:W-:-:S05]  /*8850*/  @!P0 BRA `(.L_x_365) ;  /* 0x000000a000008947 */ /* 0x000fca0003800000 */
[----:B------:R-:W5:Y:S01]  /*8860*/  @!P6 LDS.128 R16, [R213+0xb100] ;  /* 0x00b10000d510e984 */ /* 0x000f620000000c00 */
[CC--:B-1----:R-:W-:Y:S04]  /*8870*/  @!P6 LEA R8, P0, R76.reuse, R4.reuse, 0x1 ;  /* 0x000000044c08e211 */ /* 0x0c2fe800078008ff */
[-C--:B----4-:R-:W-:Y:S02]  /*8880*/  @!P6 LEA.HI.X R9, R76, R5.reuse, R77, 0x1, P0 ;  /* 0x000000054c09e211 */ /* 0x090fe400000f0c4d */
[C---:B------:R-:W-:Y:S11]  /*8890*/  ISETP.GE.AND P0, PT, R212.reuse, c[0x0][0x1d4], PT ;  /* 0x00007500d4007a0c */ /* 0x040ff60003f06270 */
[----:B------:R-:W-:Y:S02]  /*88a0*/  @!UPT UIADD3 URZ, URZ, URZ, URZ ;  /* 0x0000003f3f3ff290 */ /* 0x000fe4000fffe03f */
[C---:B------:R-:W-:Y:S04]  /*88b0*/  @!P0 LEA R4, P1, R212.reuse, R4, 0x1 ;  /* 0x00000004d4048211 */ /* 0x040fe800078208ff */
[----:B------:R-:W-:Y:S01]  /*88c0*/  @!P0 LEA.HI.X R5, R212, R5, R230, 0x1, P1 ;  /* 0x00000005d4058211 */ /* 0x000fe200008f0ce6 */
[----:B-----5:R-:W-:Y:S04]  /*88d0*/  @!P6 ST.E.128 [R8.64], R16 ;  /* 0x000000100800e985 */ /* 0x020fe8000c101d08 */
[----:B------:R-:W1:Y:S04]  /*88e0*/  @!P0 LDS.128 R8, [R213+0xe900] ;  /* 0x00e90000d5088984 */ /* 0x000e680000000c00 */
[----:B-1----:R1:W-:Y:S02]  /*88f0*/  @!P0 ST.E.128 [R4.64], R8 ;  /* 0x0000000804008985 */ /* 0x0023e4000c101d08 */
.L_x_365:
[----:B------:R-:W-:Y:S05]  /*8900*/  BSYNC B2 ;  /* 0x0000000000027941 */ /* 0x000fea0003800000 */
.L_x_342:
[----:B------:R-:W-:Y:S01]  /*8910*/  IMAD.IADD R3, R90, 0x1, -R81 ;  /* 0x000000015a037824 */ /* 0x000fe200078e0a51 */
[----:B-1----:R-:W-:Y:S01]  /*8920*/  P2R R24, PR, RZ, 0x4 ;  /* 0x00000004ff187803 */ /* 0x002fe20000000000 */
[----:B------:R-:W-:Y:S01]  /*8930*/  IMAD.WIDE R8, R41, 0x70, R116 ;  /* 0x0000007029087825 */ /* 0x000fe200078e0274 */
[----:B------:R-:W-:Y:S01]  /*8940*/  LOP3.LUT P2, RZ, R234, 0x4, RZ, 0xc0, !PT ;  /* 0x00000004eaff7812 */ /* 0x000fe2000784c0ff */
[----:B------:R-:W-:Y:S01]  /*8950*/  BSSY B0, `(.L_x_380) ;  /* 0x0000054000007945 */ /* 0x000fe20003800000 */
[C---:B------:R-:W-:Y:S02]  /*8960*/  ISETP.GE.AND P1, PT, R3.reuse, 0x21, PT ;  /* 0x000000210300780c */ /* 0x040fe40003f26270 */
[C---:B------:R-:W-:Y:S02]  /*8970*/  ISETP.GE.AND P3, PT, R3.reuse, 0x41, PT ;  /* 0x000000410300780c */ /* 0x040fe40003f66270 */
[C---:B------:R-:W-:Y:S09]  /*8980*/  ISETP.GE.AND P4, PT, R3.reuse, 0x61, PT ;  /* 0x000000610300780c */ /* 0x040ff20003f86270 */
[C---:B------:R-:W-:Y:S05]  /*8990*/  @P1 IADD3 R6, P0, R8.reuse, 0x20, RZ ;  /* 0x0000002008061810 */ /* 0x040fea0007f1e0ff */
[--C-:B------:R-:W-:Y:S01]  /*89a0*/  @P1 IMAD.X R11, RZ, RZ, R9.reuse, P0 ;  /* 0x000000ffff0b1224 */ /* 0x100fe200000e0609 */
[C---:B------:R-:W-:Y:S04]  /*89b0*/  @P3 IADD3 R10, P0, R8.reuse, 0x40, RZ ;  /* 0x00000040080a3810 */ /* 0x040fe80007f1e0ff */
[----:B------:R-:W-:Y:S02]  /*89c0*/  @P3 IADD3.X R22, RZ, R9, RZ, P0, !PT ;  /* 0x00000009ff163210 */ /* 0x000fe400007fe4ff */
[C---:B------:R-:W-:Y:S05]  /*89d0*/  @P4 IADD3 R15, P0, R8.reuse, 0x60, RZ ;  /* 0x00000060080f4810 */ /* 0x040fea0007f1e0ff */
[----:B------:R-:W-:Y:S01]  /*89e0*/  @P4 IMAD.X R23, RZ, RZ, R9, P0 ;  /* 0x000000ffff174224 */ /* 0x000fe200000e0609 */
[----:B------:R-:W-:Y:S11]  /*89f0*/  ISETP.GE.AND P0, PT, R3, 0x1, PT ;  /* 0x000000010300780c */ /* 0x000ff60003f06270 */
[----:B------:R-:W-:Y:S02]  /*8a00*/  @!UPT UIADD3 URZ, URZ, URZ, URZ ;  /* 0x0000003f3f3ff290 */ /* 0x000fe4000fffe03f */
[----:B------:R-:W-:Y:S01]  /*8a10*/  @P0 IMAD R3, R9, c[0x0][0x258], RZ ;  /* 0x0000960009030a24 */ /* 0x000fe200078e02ff */
[----:B--2---:R-:W-:Y:S01]  /*8a20*/  @P0 MOV R4, R98 ;  /* 0x0000006200040202 */ /* 0x004fe20000000f00 */
[----:B----4-:R-:W-:Y:S02]  /*8a30*/  @P0 IMAD.MOV.U32 R5, RZ, RZ, R97 ;  /* 0x000000ffff050224 */ /* 0x010fe400078e0061 */
[C---:B------:R-:W-:Y:S02]  /*8a40*/  @P0 IMAD R3, R8.reuse, c[0x0][0x25c], R3 ;  /* 0x0000970008030a24 */ /* 0x040fe400078e0203 */
[----:B------:R-:W-:Y:S05]  /*8a50*/  @P0 IMAD.WIDE.U32 R4, R8, c[0x0][0x258], R4 ;  /* 0x0000960008040a25 */ /* 0x000fea00078e0004 */
[C---:B------:R-:W-:Y:S02]  /*8a60*/  @P0 LEA R18, P5, R4.reuse, c[0x0][0x250], 0x1 ;  /* 0x0000940004120a11 */ /* 0x040fe400078a08ff */
[----:B------:R-:W-:Y:S04]  /*8a70*/  @P0 IADD3 R3, R5, R3, RZ ;  /* 0x0000000305030210 */ /* 0x000fe80007ffe0ff */
[----:B------:R-:W-:Y:S01]  /*8a80*/  @P0 LEA.HI.X R19, R4, c[0x0][0x254], R3, 0x1, P5 ;  /* 0x0000950004130a11 */ /* 0x000fe200028f0c03 */
[----:B------:R-:W-:Y:S02]  /*8a90*/  IMAD R3, R113, c[0x0][0x208], RZ ;  /* 0x0000820071037a24 */ /* 0x000fe400078e02ff */
[C---:B------:R-:W-:Y:S02]  /*8aa0*/  IMAD.WIDE.U32 R4, R96.reuse, c[0x0][0x208], RZ ;  /* 0x0000820060047a25 */ /* 0x040fe400078e00ff */
[----:B------:R-:W-:Y:S01]  /*8ab0*/  @!PT LDS RZ, [RZ] ;  /* 0x00000000fffff984 */ /* 0x000fe20000000800 */
[----:B------:R-:W-:Y:S01]  /*8ac0*/  @!PT LDS RZ, [RZ] ;  /* 0x00000000fffff984 */ /* 0x000fe20000000800 */
[----:B------:R-:W-:Y:S01]  /*8ad0*/  @!PT LDS RZ, [RZ] ;  /* 0x00000000fffff984 */ /* 0x000fe20000000800 */
[----:B------:R1:W-:Y:S02]  /*8ae0*/  @P0 LDGSTS.E.BYPASS.LTC128B.128 [R213+0x100], [R18.64], !P2 ;  /* 0x0010000012d50fae */ /* 0x0003e4000d101d48 */
[----:B------:R-:W-:Y:S04]  /*8af0*/  IMAD R3, R96, c[0x0][0x20c], R3 ;  /* 0x0000830060037a24 */ /* 0x000fe800078e0203 */
[----:B------:R-:W-:Y:S02]  /*8b00*/  IMAD.IADD R5, R5, 0x1, R3 ;  /* 0x0000000105057824 */ /* 0x000fe400078e0203 */
[----:B------:R-:W-:Y:S02]  /*8b10*/  IMAD R3, R114, c[0x0][0x218], RZ ;  /* 0x0000860072037a24 */ /* 0x000fe400078e02ff */
[C---:B------:R-:W-:Y:S04]  /*8b20*/  IMAD.WIDE.U32 R4, R95.reuse, c[0x0][0x218], R4 ;  /* 0x000086005f047a25 */ /* 0x040fe800078e0004 */
[----:B------:R-:W-:Y:S01]  /*8b30*/  IMAD R3, R95, c[0x0][0x21c], R3 ;  /* 0x000087005f037a24 */ /* 0x000fe200078e0203 */
[----:B------:R-:W-:Y:S02]  /*8b40*/  IADD3 R20, P5, R124, R4, RZ ;  /* 0x000000047c147210 */ /* 0x000fe40007fbe0ff */
[-C--:B------:R-:W-:Y:S02]  /*8b50*/  @P1 MOV R4, R98.reuse ;  /* 0x0000006200041202 */ /* 0x080fe40000000f00 */
[----:B------:R-:W-:Y:S01]  /*8b60*/  IADD3.X R21, R133, R5, R3, P5, !PT ;  /* 0x0000000585157210 */ /* 0x000fe20002ffe403 */
[----:B------:R-:W-:Y:S02]  /*8b70*/  @P1 IMAD R3, R11, c[0x0][0x258], RZ ;  /* 0x000096000b031a24 */ /* 0x000fe400078e02ff */
[----:B------:R-:W-:Y:S02]  /*8b80*/  @P1 IMAD.MOV.U32 R5, RZ, RZ, R97 ;  /* 0x000000ffff051224 */ /* 0x000fe400078e0061 */
[C---:B------:R-:W-:Y:S02]  /*8b90*/  @P1 IMAD R3, R6.reuse, c[0x0][0x25c], R3 ;  /* 0x0000970006031a24 */ /* 0x040fe400078e0203 */
[----:B------:R-:W-:Y:S05]  /*8ba0*/  @P1 IMAD.WIDE.U32 R4, R6, c[0x0][0x258], R4 ;  /* 0x0000960006041a25 */ /* 0x000fea00078e0004 */
[C---:B------:R-:W-:Y:S02]  /*8bb0*/  @P1 LEA R16, P5, R4.reuse, c[0x0][0x250], 0x1 ;  /* 0x0000940004101a11 */ /* 0x040fe400078a08ff */
[----:B------:R-:W-:Y:S02]  /*8bc0*/  @P1 IADD3 R3, R5, R3, RZ ;  /* 0x0000000305031210 */ /* 0x000fe40007ffe0ff */
[----:B------:R-:W-:Y:S02]  /*8bd0*/  @P3 MOV R5, R97 ;  /* 0x0000006100053202 */ /* 0x000fe40000000f00 */
[----:B------:R-:W-:Y:S01]  /*8be0*/  @P1 LEA.HI.X R17, R4, c[0x0][0x254], R3, 0x1, P5 ;  /* 0x0000950004111a11 */ /* 0x000fe200028f0c03 */
[----:B------:R-:W-:Y:S02]  /*8bf0*/  @P3 IMAD R3, R22, c[0x0][0x258], RZ ;  /* 0x0000960016033a24 */ /* 0x000fe400078e02ff */
[----:B------:R-:W-:Y:S02]  /*8c00*/  @P3 IMAD.MOV.U32 R4, RZ, RZ, R98 ;  /* 0x000000ffff043224 */ /* 0x000fe400078e0062 */
[C---:B------:R-:W-:Y:S02]  /*8c10*/  @P3 IMAD R3, R10.reuse, c[0x0][0x25c], R3 ;  /* 0x000097000a033a24 */ /* 0x040fe400078e0203 */
[----:B------:R-:W-:Y:S04]  /*8c20*/  @P3 IMAD.WIDE.U32 R4, R10, c[0x0][0x258], R4 ;  /* 0x000096000a043a25 */ /* 0x000fe800078e0004 */
[----:B------:R-:W-:Y:S01]  /*8c30*/  @P3 IMAD.IADD R3, R5, 0x1, R3 ;  /* 0x0000000105033824 */ /* 0x000fe200078e0203 */
[C---:B------:R-:W-:Y:S01]  /*8c40*/  @P3 LEA R10, P5, R4.reuse, c[0x0][0x250], 0x1 ;  /* 0x00009400040a3a11 */ /* 0x040fe200078a08ff */
[----:B------:R-:W-:Y:S03]  /*8c50*/  @P4 IMAD.MOV.U32 R5, RZ, RZ, R97 ;  /* 0x000000ffff054224 */ /* 0x000fe600078e0061 */
[----:B------:R-:W-:Y:S01]  /*8c60*/  @P3 LEA.HI.X R11, R4, c[0x0][0x254], R3, 0x1, P5 ;  /* 0x00009500040b3a11 */ /* 0x000fe200028f0c03 */
[----:B------:R-:W-:Y:S01]  /*8c70*/  @P4 IMAD R3, R23, c[0x0][0x258], RZ ;  /* 0x0000960017034a24 */ /* 0x000fe200078e02ff */
[----:B------:R-:W-:Y:S03]  /*8c80*/  @P4 MOV R4, R98 ;  /* 0x0000006200044202 */ /* 0x000fe60000000f00 */
[C---:B------:R-:W-:Y:S02]  /*8c90*/  @P4 IMAD R3, R15.reuse, c[0x0][0x25c], R3 ;  /* 0x000097000f034a24 */ /* 0x040fe400078e0203 */
[----:B------:R-:W-:Y:S05]  /*8ca0*/  @P4 IMAD.WIDE.U32 R4, R15, c[0x0][0x258], R4 ;  /* 0x000096000f044a25 */ /* 0x000fea00078e0004 */
[C---:B------:R-:W-:Y:S02]  /*8cb0*/  @P4 LEA R8, P5, R4.reuse, c[0x0][0x250], 0x1 ;  /* 0x0000940004084a11 */ /* 0x040fe400078a08ff */
[----:B------:R-:W-:Y:S04]  /*8cc0*/  @P4 IADD3 R3, R5, R3, RZ ;  /* 0x0000000305034210 */ /* 0x000fe80007ffe0ff */
[----:B------:R-:W-:Y:S02]  /*8cd0*/  @P4 LEA.HI.X R9, R4, c[0x0][0x254], R3, 0x1, P5 ;  /* 0x0000950004094a11 */ /* 0x000fe400028f0c03 */
[C---:B------:R-:W-:Y:S04]  /*8ce0*/  LEA R15, P5, R20.reuse, c[0x0][0x1f8], 0x1 ;  /* 0x00007e00140f7a11 */ /* 0x040fe800078a08ff */
[----:B------:R-:W-:Y:S01]  /*8cf0*/  LEA.HI.X R6, R20, c[0x0][0x1fc], R21, 0x1, P5 ;  /* 0x00007f0014067a11 */ /* 0x000fe200028f0c15 */
[----:B------:R1:W2:Y:S01]  /*8d00*/  SHFL.IDX PT, R3, R15, RZ, 0x181f ;  /* 0x00181fff0f037589 */ /* 0x0002a200000e0000 */
[----:B------:R-:W-:Y:S03]  /*8d10*/  LOP3.LUT P5, RZ, R234, 0x2, RZ, 0xc0, !PT ;  /* 0x00000002eaff7812 */ /* 0x000fe600078ac0ff */
[----:B------:R1:W4:Y:S10]  /*8d20*/  SHFL.IDX PT, R5, R6, RZ, 0x181f ;  /* 0x00181fff06057589 */ /* 0x00033400000e0000 */
[----:B------:R1:W-:Y:S04]  /*8d30*/  @P0 LDGSTS.E.BYPASS.LTC128B.128 [R213+0x3900], [R18.64+0x80], !P5 ;  /* 0x0390008012d50fae */ /* 0x0003e8000e901d48 */
[----:B------:R1:W-:Y:S04]  /*8d40*/  @P1 LDGSTS.E.BYPASS.LTC128B.128 [R215+0x1100], [R16.64], !P2 ;  /* 0x0110000010d71fae */ /* 0x0003e8000d101d48 */
[----:B------:R1:W-:Y:S04]  /*8d50*/  @P1 LDGSTS.E.BYPASS.LTC128B.128 [R215+0x4900], [R16.64+0x80], !P5 ;  /* 0x0490008010d71fae */ /* 0x0003e8000e901d48 */
[----:B------:R1:W-:Y:S04]  /*8d60*/  @P3 LDGSTS.E.BYPASS.LTC128B.128 [R215+0x2100], [R10.64], !P2 ;  /* 0x021000000ad73fae */ /* 0x0003e8000d101d48 */
[----:B------:R1:W-:Y:S04]  /*8d70*/  @P3 LDGSTS.E.BYPASS.LTC128B.128 [R215+0x5900], [R10.64+0x80], !P5 ;  /* 0x059000800ad73fae */ /* 0x0003e8000e901d48 */
[----:B------:R1:W-:Y:S01]  /*8d80*/  @P4 LDGSTS.E.BYPASS.LTC128B.128 [R215+0x3100], [R8.64], !P2 ;  /* 0x0310000008d74fae */ /* 0x0003e2000d101d48 */
[----:B------:R-:W-:Y:S03]  /*8d90*/  ISETP.NE.AND P2, PT, R24, RZ, PT ;  /* 0x000000ff1800720c */ /* 0x000fe60003f45270 */
[----:B------:R1:W-:Y:S04]  /*8da0*/  @P4 LDGSTS.E.BYPASS.LTC128B.128 [R215+0x6900], [R8.64+0x80], !P5 ;  /* 0x0690008008d74fae */ /* 0x0003e8000e901d48 */
[----:B------:R-:W0:Y:S01]  /*8db0*/  LDGDEPBAR ;  /* 0x00000000000079af */ /* 0x000e220000000000 */
[----:B------:R-:W-:Y:S04]  /*8dc0*/  DEPBAR.LE SB0, 0x0 ;  /* 0x000080000000791a */ /* 0x000fe80000000000 */
[----:B------:R-:W-:Y:S06]  /*8dd0*/  BAR.SYNC.DEFER_BLOCKING 0x0 ;  /* 0x0000000000007b1d */ /* 0x000fec0000010000 */
[----:B------:R-:W-:-:S05]  /*8de0*/  @!P0 BRA `(.L_x_381) ;  /* 0x000000a000008947 */ /* 0x000fca0003800000 */
[----:B-12-4-:R-:W1:Y:S01]  /*8df0*/  @!P6 LDS.128 R16, [R213+0x100] ;  /* 0x00010000d510e984 */ /* 0x016e620000000c00 */
[C---:B------:R-:W-:Y:S04]  /*8e00*/  @!P6 LEA R8, P0, R76.reuse, R3, 0x1 ;  /* 0x000000034c08e211 */ /* 0x040fe800078008ff */
[----:B------:R-:W-:Y:S02]  /*8e10*/  @!P6 LEA.HI.X R9, R76, R5, R77, 0x1, P0 ;  /* 0x000000054c09e211 */ /* 0x000fe400000f0c4d */
[C---:B------:R-:W-:Y:S11]  /*8e20*/  ISETP.GE.AND P0, PT, R212.reuse, c[0x0][0x1d4], PT ;  /* 0x00007500d4007a0c */ /* 0x040ff60003f06270 */
[----:B------:R-:W-:Y:S02]  /*8e30*/  @!UPT UIADD3 URZ, URZ, URZ, URZ ;  /* 0x0000003f3f3ff290 */ /* 0x000fe4000fffe03f */
[C---:B------:R-:W-:Y:S04]  /*8e40*/  @!P0 LEA R4, P5, R212.reuse, R3, 0x1 ;  /* 0x00000003d4048211 */ /* 0x040fe800078a08ff */
[----:B------:R-:W-:Y:S01]  /*8e50*/  @!P0 LEA.HI.X R5, R212, R5, R230, 0x1, P5 ;  /* 0x00000005d4058211 */ /* 0x000fe200028f0ce6 */
[----:B-1----:R-:W-:Y:S04]  /*8e60*/  @!P6 ST.E.128 [R8.64], R16 ;  /* 0x000000100800e985 */ /* 0x002fe8000c101d08 */
[----:B------:R-:W1:Y:S04]  /*8e70*/  @!P0 LDS.128 R8, [R213+0x3900] ;  /* 0x00390000d5088984 */ /* 0x000e680000000c00 */
[----:B-1----:R1:W-:Y:S02]  /*8e80*/  @!P0 ST.E.128 [R4.64], R8 ;  /* 0x0000000804008985 */ /* 0x0023e4000c101d08 */
.L_x_381:
[----:B-12-4-:R-:W-:Y:S05]  /*8e90*/  BSYNC B0 ;  /* 0x0000000000007941 */ /* 0x016fea0003800000 */
.L_x_380:
[----:B------:R1:W2:Y:S01]  /*8ea0*/  SHFL.IDX PT, R5, R6, 0x1, 0x181f ;  /* 0x00381f0006057f89 */ /* 0x0002a200000e0000 */
[----:B------:R-:W-:Y:S03]  /*8eb0*/  BSSY B0, `(.L_x_382) ;  /* 0x000000d000007945 */ /* 0x000fe60003800000 */
[----:B------:R1:W4:Y:S01]  /*8ec0*/  SHFL.IDX PT, R3, R15, 0x1, 0x181f ;  /* 0x00381f000f037f89 */ /* 0x00032200000e0000 */
[----:B------:R-:W-:-:S05]  /*8ed0*/  @!P1 BRA `(.L_x_383) ;  /* 0x000000a000009947 */ /* 0x000fca0003800000 */
[----:B------:R-:W5:Y:S01]  /*8ee0*/  @!P6 LDS.128 R16, [R213+0x1100] ;  /* 0x00110000d510e984 */ /* 0x000f620000000c00 */
[C---:B----4-:R-:W-:Y:S04]  /*8ef0*/  @!P6 LEA R8, P0, R76.reuse, R3, 0x1 ;  /* 0x000000034c08e211 */ /* 0x050fe800078008ff */
[----:B--2---:R-:W-:Y:S02]  /*8f00*/  @!P6 LEA.HI.X R9, R76, R5, R77, 0x1, P0 ;  /* 0x000000054c09e211 */ /* 0x004fe400000f0c4d */
[C---:B------:R-:W-:Y:S11]  /*8f10*/  ISETP.GE.AND P0, PT, R212.reuse, c[0x0][0x1d4], PT ;  /* 0x00007500d4007a0c */ /* 0x040ff60003f06270 */
[----:B------:R-:W-:Y:S02]  /*8f20*/  @!UPT UIADD3 URZ, URZ, URZ, URZ ;  /* 0x0000003f3f3ff290 */ /* 0x000fe4000fffe03f */
[C---:B------:R-:W-:Y:S04]  /*8f30*/  @!P0 LEA R4, P1, R212.reuse, R3, 0x1 ;  /* 0x00000003d4048211 */ /* 0x040fe800078208ff */
[----:B------:R-:W-:Y:S01]  /*8f40*/  @!P0 LEA.HI.X R5, R212, R5, R230, 0x1, P1 ;  /* 0x00000005d4058211 */ /* 0x000fe200008f0ce6 */
[----:B-----5:R-:W-:Y:S04]  /*8f50*/  @!P6 ST.E.128 [R8.64], R16 ;  /* 0x000000100800e985 */ /* 0x020fe8000c101d08 */
[----:B------:R-:W2:Y:S04]  /*8f60*/  @!P0 LDS.128 R8, [R213+0x4900] ;  /* 0x00490000d5088984 */ /* 0x000ea80000000c00 */
[----:B--2---:R2:W-:Y:S02]  /*8f70*/  @!P0 ST.E.128 [R4.64], R8 ;  /* 0x0000000804008985 */ /* 0x0045e4000c101d08 */
.L_x_383:
[----:B------:R-:W-:Y:S05]  /*8f80*/  BSYNC B0 ;  /* 0x0000000000007941 */ /* 0x000fea0003800000 */
.L_x_382:
[----:B--2---:R2:W1:Y:S01]  /*8f90*/  SHFL.IDX PT, R5, R6, 0x2, 0x181f ;  /* 0x00581f0006057f89 */ /* 0x00446200000e0000 */
[----:B------:R-:W-:Y:S03]  /*8fa0*/  BSSY B0, `(.L_x_384) ;  /* 0x000000d000007945 */ /* 0x000fe60003800000 */
[----:B----4-:R2:W4:Y:S01]  /*8fb0*/  SHFL.IDX PT, R3, R15, 0x2, 0x181f ;  /* 0x00581f000f037f89 */ /* 0x01052200000e0000 */
[----:B------:R-:W-:-:S05]  /*8fc0*/  @!P3 BRA `(.L_x_385) ;  /* 0x000000a00000b947 */ /* 0x000fca0003800000 */
[----:B------:R-:W5:Y:S01]  /*8fd0*/  @!P6 LDS.128 R16, [R213+0x2100] ;  /* 0x00210000d510e984 */ /* 0x000f620000000c00 */
[C---:B----4-:R-:W-:Y:S04]  /*8fe0*/  @!P6 LEA R8, P0, R76.reuse, R3, 0x1 ;  /* 0x000000034c08e211 */ /* 0x050fe800078008ff */
[----:B-1----:R-:W-:Y:S02]  /*8ff0*/  @!P6 LEA.HI.X R9, R76, R5, R77, 0x1, P0 ;  /* 0x000000054c09e211 */ /* 0x002fe400000f0c4d */
[C---:B------:R-:W-:Y:S11]  /*9000*/  ISETP.GE.AND P0, PT, R212.reuse, c[0x0][0x1d4], PT ;  /* 0x00007500d4007a0c */ /* 0x040ff60003f06270 */
[----:B------:R-:W-:Y:S02]  /*9010*/  @!UPT UIADD3 URZ, URZ, URZ, URZ ;  /* 0x0000003f3f3ff290 */ /* 0x000fe4000fffe03f */
[C---:B------:R-:W-:Y:S04]  /*9020*/  @!P0 LEA R4, P1, R212.reuse, R3, 0x1 ;  /* 0x00000003d4048211 */ /* 0x040fe800078208ff */
[----:B------:R-:W-:Y:S01]  /*9030*/  @!P0 LEA.HI.X R5, R212, R5, R230, 0x1, P1 ;  /* 0x00000005d4058211 */ /* 0x000fe200008f0ce6 */
[----:B-----5:R-:W-:Y:S04]  /*9040*/  @!P6 ST.E.128 [R8.64], R16 ;  /* 0x000000100800e985 */ /* 0x020fe8000c101d08 */
[----:B------:R-:W1:Y:S04]  /*9050*/  @!P0 LDS.128 R8, [R213+0x5900] ;  /* 0x00590000d5088984 */ /* 0x000e680000000c00 */
[----:B-1----:R1:W-:Y:S02]  /*9060*/  @!P0 ST.E.128 [R4.64], R8 ;  /* 0x0000000804008985 */ /* 0x0023e4000c101d08 */
.L_x_385:
[----:B------:R-:W-:Y:S05]  /*9070*/  BSYNC B0 ;  /* 0x0000000000007941 */ /* 0x000fea0003800000 */
.L_x_384:
[----:B-1----:R1:W2:Y:S01]  /*9080*/  SHFL.IDX PT, R5, R6, 0x3, 0x181f ;  /* 0x00781f0006057f89 */ /* 0x0022a200000e0000 */
[----:B------:R-:W-:Y:S03]  /*9090*/  BSSY B0, `(.L_x_386) ;  /* 0x000000d000007945 */ /* 0x000fe60003800000 */
[----:B----4-:R1:W4:Y:S01]  /*90a0*/  SHFL.IDX PT, R3, R15, 0x3, 0x181f ;  /* 0x00781f000f037f89 */ /* 0x01032200000e0000 */
        /* <DEDUP_REMOVED lines=11> */
.L_x_387:
[----:B------:R-:W-:Y:S05]  /*9160*/  BSYNC B0 ;  /* 0x0000000000007941 */ /* 0x000fea0003800000 */
.L_x_386:
[----:B------:R-:W-:Y:S01]  /*9170*/  ISETP.GT.AND P0, PT, R41, R115, PT ;  /* 0x000000732900720c */ /* 0x000fe20003f04270 */
[----:B------:R-:W-:Y:S03]  /*9180*/  BSSY B0, `(.L_x_388) ;  /* 0x0000030000007945 */ /* 0x000fe60003800000 */
[----:B-12---:R-:W-:Y:S09]  /*9190*/  P2R R15, PR, RZ, 0x1 ;  /* 0x00000001ff0f7803 */ /* 0x006ff20000000000 */
[----:B------:R-:W-:-:S05]  /*91a0*/  @!P0 BRA `(.L_x_389) ;  /* 0x000002d000008947 */ /* 0x000fca0003800000 */
[----:B----4-:R-:W-:Y:S01]  /*91b0*/  IADD3 R3, R41, -0x1, RZ ;  /* 0xffffffff29037810 */ /* 0x010fe20007ffe0ff */
[----:B------:R-:W-:Y:S01]  /*91c0*/  IMAD.MOV.U32 R4, RZ, RZ, R120 ;  /* 0x000000ffff047224 */ /* 0x000fe200078e0078 */
[----:B------:R-:W-:Y:S01]  /*91d0*/  ISETP.GE.AND P3, PT, R220, 0x21, PT ;  /* 0x00000021dc00780c */ /* 0x000fe20003f66270 */
[----:B------:R-:W-:Y:S01]  /*91e0*/  IMAD.MOV.U32 R5, RZ, RZ, R119 ;  /* 0x000000ffff057224 */ /* 0x000fe200078e0077 */
[----:B------:R-:W-:Y:S01]  /*91f0*/  SHF.R.S32.HI R8, RZ, 0x1f, R3 ;  /* 0x0000001fff087819 */ /* 0x000fe20000011403 */
[----:B------:R-:W-:Y:S01]  /*9200*/  IMAD R6, R154, R3, RZ ;  /* 0x000000039a067224 */ /* 0x000fe200078e02ff */
[C---:B------:R-:W-:Y:S01]  /*9210*/  ISETP.GE.AND P1, PT, R220.reuse, 0x41, PT ;  /* 0x00000041dc00780c */ /* 0x040fe20003f26270 */
[-C--:B------:R-:W-:Y:S01]  /*9220*/  IMAD.WIDE.U32 R4, R3, R138.reuse, R4 ;  /* 0x0000008a03047225 */ /* 0x080fe200078e0004 */
[----:B------:R-:W-:Y:S02]  /*9230*/  ISETP.GE.AND P4, PT, R220, 0x1, PT ;  /* 0x00000001dc00780c */ /* 0x000fe40003f86270 */
[----:B------:R-:W-:Y:S01]  /*9240*/  P2R R18, PR, RZ, 0x4 ;  /* 0x00000004ff127803 */ /* 0x000fe20000000000 */
[----:B------:R-:W-:Y:S01]  /*9250*/  IMAD R3, R8, R138, R6 ;  /* 0x0000008a08037224 */ /* 0x000fe200078e0206 */
[----:B------:R-:W-:Y:S03]  /*9260*/  LOP3.LUT P2, RZ, R234, 0x4, RZ, 0xc0, !PT ;  /* 0x00000004eaff7812 */ /* 0x000fe6000784c0ff */
[----:B------:R-:W-:Y:S01]  /*9270*/  IMAD.IADD R3, R5, 0x1, R3 ;  /* 0x0000000105037824 */ /* 0x000fe200078e0203 */
[-C--:B------:R-:W-:Y:S05]  /*9280*/  @P3 IADD3 R5, P0, R163, R4.reuse, RZ ;  /* 0x00000004a3053210 */ /* 0x080fea0007f1e0ff */
[C---:B------:R-:W-:Y:S01]  /*9290*/  @P3 IMAD.X R8, R3.reuse, 0x1, R158, P0 ;  /* 0x0000000103083824 */ /* 0x040fe200000e069e */
[-C--:B------:R-:W-:Y:S04]  /*92a0*/  @P1 IADD3 R6, P0, R164, R4.reuse, RZ ;  /* 0x00000004a4061210 */ /* 0x080fe80007f1e0ff */
[----:B------:R-:W-:Y:S02]  /*92b0*/  @P1 IADD3.X R9, R3, UR15, RZ, P0, !PT ;  /* 0x0000000f03091c10 */ /* 0x000fe400087fe4ff */
[C---:B------:R-:W-:Y:S04]  /*92c0*/  @P4 LEA R16, P0, R4.reuse, c[0x0][0x220], 0x1 ;  /* 0x0000880004104a11 */ /* 0x040fe800078008ff */
[----:B------:R-:W-:Y:S02]  /*92d0*/  @P4 LEA.HI.X R17, R4, c[0x0][0x224], R3, 0x1, P0 ;  /* 0x0000890004114a11 */ /* 0x000fe400000f0c03 */
[C---:B------:R-:W-:Y:S03]  /*92e0*/  @P3 LEA R10, P0, R5.reuse, c[0x0][0x220], 0x1 ;  /* 0x00008800050a3a11 */ /* 0x040fe600078008ff */
[----:B------:R-:W-:Y:S01]  /*92f0*/  @!PT LDS RZ, [RZ] ;  /* 0x00000000fffff984 */ /* 0x000fe20000000800 */
[----:B------:R-:W-:Y:S01]  /*9300*/  @!PT LDS RZ, [RZ] ;  /* 0x00000000fffff984 */ /* 0x000fe20000000800 */
[----:B------:R-:W-:Y:S01]  /*9310*/  @!PT LDS RZ, [RZ] ;  /* 0x00000000fffff984 */ /* 0x000fe20000000800 */
[----:B------:R1:W-:Y:S01]  /*9320*/  @P4 LDGSTS.E.BYPASS.LTC128B.128 [R213+0x8100], [R16.64], !P2 ;  /* 0x0810000010d54fae */ /* 0x0003e2000d101d48 */
[----:B------:R-:W-:Y:S02]  /*9330*/  @P3 LEA.HI.X R11, R5, c[0x0][0x224], R8, 0x1, P0 ;  /* 0x00008900050b3a11 */ /* 0x000fe400000f0c08 */
[----:B------:R-:W-:Y:S02]  /*9340*/  @P1 LEA R8, P0, R6, c[0x0][0x220], 0x1 ;  /* 0x0000880006081a11 */ /* 0x000fe400078008ff */
[----:B------:R-:W-:Y:S02]  /*9350*/  ISETP.NE.AND P2, PT, R18, RZ, PT ;  /* 0x000000ff1200720c */ /* 0x000fe40003f45270 */
[----:B------:R-:W-:Y:S02]  /*9360*/  @P1 LEA.HI.X R9, R6, c[0x0][0x224], R9, 0x1, P0 ;  /* 0x0000890006091a11 */ /* 0x000fe400000f0c09 */
[----:B------:R-:W-:Y:S11]  /*9370*/  ISETP.GE.AND P0, PT, R220, 0x61, PT ;  /* 0x00000061dc00780c */ /* 0x000ff60003f06270 */
[----:B------:R-:W-:Y:S02]  /*9380*/  @!UPT UIADD3 URZ, URZ, URZ, URZ ;  /* 0x0000003f3f3ff290 */ /* 0x000fe4000fffe03f */
[----:B------:R-:W-:Y:S05]  /*9390*/  @P0 IADD3 R5, P5, R148, R4, RZ ;  /* 0x0000000494050210 */ /* 0x000fea0007fbe0ff */
[----:B------:R-:W-:Y:S01]  /*93a0*/  @P0 IMAD.X R3, R3, 0x1, R157, P5 ;  /* 0x0000000103030824 */ /* 0x000fe200028e069d */
[C---:B------:R-:W-:Y:S04]  /*93b0*/  @P0 LEA R4, P5, R5.reuse, c[0x0][0x220], 0x1 ;  /* 0x0000880005040a11 */ /* 0x040fe800078a08ff */
[----:B------:R-:W-:Y:S02]  /*93c0*/  @P0 LEA.HI.X R5, R5, c[0x0][0x224], R3, 0x1, P5 ;  /* 0x0000890005050a11 */ /* 0x000fe400028f0c03 */
[C---:B------:R-:W-:Y:S11]  /*93d0*/  LOP3.LUT P5, RZ, R234.reuse, 0x2, RZ, 0xc0, !PT ;  /* 0x00000002eaff7812 */ /* 0x040ff600078ac0ff */
[----:B------:R-:W-:Y:S02]  /*93e0*/  @!UPT UIADD3 URZ, URZ, URZ, URZ ;  /* 0x0000003f3f3ff290 */ /* 0x000fe4000fffe03f */
[----:B------:R1:W-:Y:S01]  /*93f0*/  @P4 LDGSTS.E.BYPASS.LTC128B.128 [R213+0xb900], [R16.64+0x80], !P5 ;  /* 0x0b90008010d54fae */ /* 0x0003e2000e901d48 */
[----:B------:R-:W-:Y:S11]  /*9400*/  LOP3.LUT P4, RZ, R234, 0x4, RZ, 0xc0, !PT ;  /* 0x00000004eaff7812 */ /* 0x000ff6000788c0ff */
[----:B------:R-:W-:Y:S02]  /*9410*/  @!UPT UIADD3 URZ, URZ, URZ, URZ ;  /* 0x0000003f3f3ff290 */ /* 0x000fe4000fffe03f */
[----:B------:R1:W-:Y:S04]  /*9420*/  @P3 LDGSTS.E.BYPASS.LTC128B.128 [R215+0x9100], [R10.64], !P4 ;  /* 0x091000000ad73fae */ /* 0x0003e8000e101d48 */
[----:B------:R1:W-:Y:S04]  /*9430*/  @P3 LDGSTS.E.BYPASS.LTC128B.128 [R215+0xc900], [R10.64+0x80], !P5 ;  /* 0x0c9000800ad73fae */ /* 0x0003e8000e901d48 */
[----:B------:R1:W-:Y:S04]  /*9440*/  @P1 LDGSTS.E.BYPASS.LTC128B.128 [R215+0xa100], [R8.64], !P4 ;  /* 0x0a10000008d71fae */ /* 0x0003e8000e101d48 */
[----:B------:R1:W-:Y:S04]  /*9450*/  @P1 LDGSTS.E.BYPASS.LTC128B.128 [R215+0xd900], [R8.64+0x80], !P5 ;  /* 0x0d90008008d71fae */ /* 0x0003e8000e901d48 */
[----:B------:R1:W-:Y:S04]  /*9460*/  @P0 LDGSTS.E.BYPASS.LTC128B.128 [R215+0xb100], [R4.64], !P4 ;  /* 0x0b10000004d70fae */ /* 0x0003e8000e101d48 */
[----:B------:R1:W-:Y:S02]  /*9470*/  @P0 LDGSTS.E.BYPASS.LTC128B.128 [R215+0xe900], [R4.64+0x80], !P5 ;  /* 0x0e90008004d70fae */ /* 0x0003e4000e901d48 */
.L_x_389:
[----:B------:R-:W-:Y:S05]  /*9480*/  BSYNC B0 ;  /* 0x0000000000007941 */ /* 0x000fea0003800000 */
.L_x_388:
[----:B------:R-:W0:Y:S01]  /*9490*/  LDGDEPBAR ;  /* 0x00000000000079af */ /* 0x000e220000000000 */
[----:B------:R-:W-:Y:S02]  /*94a0*/  ISETP.NE.AND P0, PT, R15, RZ, PT ;  /* 0x000000ff0f00720c */ /* 0x000fe40003f05270 */
[----:B------:R-:W-:Y:S11]  /*94b0*/  IADD3 R41, R41, -0x1, RZ ;  /* 0xffffffff29297810 */ /* 0x000ff60007ffe0ff */
[----:B------:R-:W-:-:S05]  /*94c0*/  @P0 BRA `(.L_x_390) ;  /* 0xffff9d1000000947 */ /* 0x000fca000383ffff */
[----:B------:R-:W-:Y:S01]  /*94d0*/  WARPSYNC 0xffffffff ;  /* 0xffffffff00007948 */ /* 0x000fe20003800000 */
[----:B------:R-:W-:Y:S06]  /*94e0*/  BAR.SYNC.DEFER_BLOCKING 0x0 ;  /* 0x0000000000007b1d */ /* 0x000fec0000010000 */
.L_x_341:
[----:B------:R-:W-:Y:S01]  /*94f0*/  ISETP.GE.AND P0, PT, R144, 0x1, PT ;  /* 0x000000019000780c */ /* 0x000fe20003f06270 */
[----:B------:R-:W-:Y:S01]  /*9500*/  BSSY B0, `(.L_x_391) ;  /* 0x000001f000007945 */ /* 0x000fe20003800000 */
[----:B------:R-:W-:-:S11]  /*9510*/  MOV R2, RZ ;  /* 0x000000ff00027202 */ /* 0x000fd60000000f00 */
[----:B------:R-:W-:Y:S05]  /*9520*/  @!P0 BRA `(.L_x_392) ;  /* 0x000001c000008947 */ /* 0x000fea0003800000 */
[----:B----4-:R-:W-:Y:S02]  /*9530*/  IABS R3, R136 ;  /* 0x0000008800037213 */ /* 0x010fe40000000000 */
[----:B------:R-:W-:Y:S02]  /*9540*/  IADD3 R6, R145, -0x1, R136 ;  /* 0xffffffff91067810 */ /* 0x000fe40007ffe088 */
[----:B------:R-:W2:Y:S02]  /*9550*/  I2F.RP R2, R3 ;  /* 0x0000000300027306 */ /* 0x000ea40000209400 */
[----:B-1----:R-:W-:-:S06]  /*9560*/  IABS R10, R6 ;  /* 0x00000006000a7213 */ /* 0x002fcc0000000000 */
[----:B--2---:R-:W1:Y:S02]  /*9570*/  MUFU.RCP R2, R2 ;  /* 0x0000000200027308 */ /* 0x004e640000001000 */
[----:B-1----:R-:W-:-:S06]  /*9580*/  IADD3 R2, R2, 0xffffffe, RZ ;  /* 0x0ffffffe02027810 */ /* 0x002fcc0007ffe0ff */
[----:B------:R-:W1:Y:S02]  /*9590*/  F2I.FTZ.U32.TRUNC.NTZ R5, R2 ;  /* 0x0000000200057305 */ /* 0x000e64000021f000 */
[----:B-1----:R-:W-:-:S04]  /*95a0*/  IMAD.MOV R2, RZ, RZ, -R5 ;  /* 0x000000ffff027224 */ /* 0x002fc800078e0a05 */
[----:B------:R-:W-:Y:S01]  /*95b0*/  IMAD.MOV.U32 R4, RZ, RZ, R2 ;  /* 0x000000ffff047224 */ /* 0x000fe200078e0002 */
[----:B------:R-:W-:-:S03]  /*95c0*/  IABS R2, R136 ;  /* 0x0000008800027213 */ /* 0x000fc60000000000 */
[----:B------:R-:W-:Y:S02]  /*95d0*/  IMAD R8, R4, R3, RZ ;  /* 0x0000000304087224 */ /* 0x000fe400078e02ff */
[----:B------:R-:W-:Y:S02]  /*95e0*/  IMAD.MOV.U32 R4, RZ, RZ, RZ ;  /* 0x000000ffff047224 */ /* 0x000fe400078e00ff */
        /* <DEDUP_REMOVED lines=16> */
.L_x_392:
[----:B------:R-:W-:Y:S05]  /*96f0*/  BSYNC B0 ;  /* 0x0000000000007941 */ /* 0x000fea0003800000 */
.L_x_391:
[----:B----4-:R-:W2:Y:S01]  /*9700*/  LDL R3, [R1+0x44] ;  /* 0x0000440001037983 */ /* 0x010ea20000100800 */
[----:B------:R-:W-:Y:S01]  /*9710*/  CS2R R26, SRZ ;  /* 0x00000000001a7805 */ /* 0x000fe2000001ff00 */
[----:B------:R-:W-:Y:S01]  /*9720*/  CS2R R66, SRZ ;  /* 0x0000000000427805 */ /* 0x000fe2000001ff00 */
[----:B------:R-:W-:Y:S01]  /*9730*/  CS2R R28, SRZ ;  /* 0x00000000001c7805 */ /* 0x000fe2000001ff00 */
[----:B---3--:R-:W-:Y:S01]  /*9740*/  CS2R R70, SRZ ;  /* 0x0000000000467805 */ /* 0x008fe2000001ff00 */
        /* <DEDUP_REMOVED lines=29> */
[----:B--2---:R-:W-:-:S04]  /*9920*/  IMAD R250, R3, R2, RZ ;  /* 0x0000000203fa7224 */ /* 0x004fc800078e02ff */
[--C-:B------:R-:W-:Y:S01]  /*9930*/  IMAD.IADD R3, R250, 0x1, R2.reuse ;  /* 0x00000001fa037824 */ /* 0x100fe200078e0202 */
[----:B------:R-:W-:-:S04]  /*9940*/  PRMT R2, RZ, 0x7610, R2 ;  /* 0x00007610ff027816 */ /* 0x000fc80000000002 */
[----:B------:R-:W-:-:S04]  /*9950*/  IMNMX R231, R145, R3, PT ;  /* 0x0000000391e77217 */ /* 0x000fc80003800200 */
[----:B------:R-:W-:-:S13]  /*9960*/  ISETP.GT.AND P0, PT, R231, R250, PT ;  /* 0x000000fae700720c */ /* 0x000fda0003f04270 */
[----:B------:R-:W-:Y:S05]  /*9970*/  @!P0 BRA `(.L_x_393) ;  /* 0x0000c57000008947 */ /* 0x000fea0003800000 */
[----:B------:R-:W2:Y:S04]  /*9980*/  LDL R6, [R1+0x30] ;  /* 0x0000300001067983 */ /* 0x000ea80000100800 */
[----:B-1----:R-:W3:Y:S01]  /*9990*/  LDL R5, [R1+0x34] ;  /* 0x0000340001057983 */ /* 0x002ee20000100800 */
[----:B------:R-:W-:-:S03]  /*99a0*/  ISETP.NE.U32.AND P0, PT, RZ, c[0x0][0x340], PT ;  /* 0x0000d000ff007a0c */ /* 0x000fc60003f05070 */
[----:B------:R-:W4:Y:S01]  /*99b0*/  LDL R15, [R1+0x38] ;  /* 0x00003800010f7983 */ /* 0x000f220000100800 */
[----:B------:R-:W-:-:S03]  /*99c0*/  ISETP.NE.AND.EX P1, PT, RZ, c[0x0][0x344], PT, P0 ;  /* 0x0000d100ff007a0c */ /* 0x000fc60003f25300 */
[----:B------:R-:W4:Y:S04]  /*99d0*/  LDL R4, [R1+0x1c] ;  /* 0x00001c0001047983 */ /* 0x000f280000100800 */
[----:B------:R-:W4:Y:S04]  /*99e0*/  LDL R30, [R1+0x24] ;  /* 0x00002400011e7983 */ /* 0x000f280000100800 */
[----:B------:R-:W4:Y:S02]  /*99f0*/  LDL R9, [R1+0x3c] ;  /* 0x00003c0001097983 */ /* 0x000f240000100800 */
[----:B--2---:R-:W-:-:S02]  /*9a00*/  @P1 IADD3 R2, P0, R6, c[0x0][0x340], RZ ;  /* 0x0000d00006021a10 */ /* 0x004fc40007f1e0ff */
[----:B------:R-:W2:Y:S02]  /*9a10*/  LDL R6, [R1+0x28] ;  /* 0x0000280001067983 */ /* 0x000ea40000100800 */
[----:B---3--:R-:W-:-:S05]  /*9a20*/  @P1 IADD3.X R3, R5, c[0x0][0x344], RZ, P0, !PT ;  /* 0x0000d10005031a10 */ /* 0x008fca00007fe4ff */
[----:B------:R1:W3:Y:S01]  /*9a30*/  @P1 LDG.E R2, [R2.64] ;  /* 0x0000000802021981 */ /* 0x0002e2000c1e1900 */
[----:B------:R-:W-:-:S04]  /*9a40*/  IMAD.MOV.U32 R135, RZ, RZ, 0x70 ;  /* 0x00000070ff877424 */ /* 0x000fc800078e00ff */
[----:B------:R-:W-:Y:S01]  /*9a50*/  IMAD R135, R231, R135, -0x70 ;  /* 0xffffff90e7877424 */ /* 0x000fe200078e0287 */
[----:B------:R-:W-:Y:S01]  /*9a60*/  WARPSYNC 0xffffffff ;  /* 0xffffffff00007948 */ /* 0x000fe20003800000 */
[----:B-1----:R-:W-:-:S05]  /*9a70*/  IMAD.MOV.U32 R3, RZ, RZ, c[0x0][0x2b8] ;  /* 0x0000ae00ff037624 */ /* 0x002fca00078e00ff */
[----:B------:R-:W-:Y:S01]  /*9a80*/  ISETP.NE.AND P2, PT, R3, 0x1, PT ;  /* 0x000000010300780c */ /* 0x000fe20003f45270 */
[----:B------:R-:W-:-:S04]  /*9a90*/  IMAD.IADD R3, R0, 0x1, R135 ;  /* 0x0000000100037824 */ /* 0x000fc800078e0287 */
[C---:B----4-:R-:W-:Y:S01]  /*9aa0*/  IMAD.IADD R11, R3.reuse, 0x1, R4 ;  /* 0x00000001030b7824 */ /* 0x050fe200078e0204 */
[----:B------:R-:W-:-:S04]  /*9ab0*/  ISETP.GE.AND P0, PT, R3, R144, PT ;  /* 0x000000900300720c */ /* 0x000fc80003f06270 */
[----:B------:R-:W-:-:S03]  /*9ac0*/  ISETP.GT.OR P0, PT, R0, 0x6f, P0 ;  /* 0x0000006f0000780c */ /* 0x000fc60000704670 */
[----:B------:R-:W-:-:S04]  /*9ad0*/  @P2 IMAD.HI.U32 R4, R11, c[0x0][0x2bc], RZ ;  /* 0x0000af000b042a27 */ /* 0x000fc800078e00ff */
[----:B------:R-:W-:Y:S01]  /*9ae0*/  IMAD.MOV.U32 R8, RZ, RZ, R11 ;  /* 0x000000ffff087224 */ /* 0x000fe200078e000b */
[----:B------:R-:W-:Y:S01]  /*9af0*/  @P2 SHF.R.U32.HI R8, RZ, c[0x0][0x2c0], R4 ;  /* 0x0000b000ff082a19 */ /* 0x000fe20000011604 */
[----:B------:R-:W-:Y:S01]  /*9b00*/  IMAD.MOV.U32 R221, RZ, RZ, RZ ;  /* 0x000000ffffdd7224 */ /* 0x000fe200078e00ff */
[----:B------:R-:W-:Y:S01]  /*9b10*/  BAR.SYNC.DEFER_BLOCKING 0x0 ;  /* 0x0000000000007b1d */ /* 0x000fe20000010000 */
[----:B------:R-:W-:Y:S02]  /*9b20*/  IMAD.MOV.U32 R5, RZ, RZ, c[0x0][0x2c4] ;  /* 0x0000b100ff057624 */ /* 0x000fe400078e00ff */
[----:B------:R-:W-:-:S05]  /*9b30*/  @!P1 IMAD.MOV.U32 R2, RZ, RZ, R15 ;  /* 0x000000ffff029224 */ /* 0x000fca00078e000f */
[----:B---3--:R-:W-:Y:S01]  /*9b40*/  SHF.R.S32.HI R3, RZ, 0x1f, R2 ;  /* 0x0000001fff037819 */ /* 0x008fe20000011402 */
[----:B------:R-:W-:-:S04]  /*9b50*/  IMAD.WIDE.U32 R16, R2, c[0x0][0x2b0], RZ ;  /* 0x0000ac0002107a25 */ /* 0x000fc800078e00ff */
[----:B------:R-:W-:-:S04]  /*9b60*/  IMAD R3, R3, c[0x0][0x2b0], RZ ;  /* 0x0000ac0003037a24 */ /* 0x000fc800078e02ff */
[----:B------:R-:W-:Y:S01]  /*9b70*/  IMAD R2, R2, c[0x0][0x2b4], R3 ;  /* 0x0000ad0002027a24 */ /* 0x000fe200078e0203 */
[----:B------:R-:W-:-:S03]  /*9b80*/  @!P0 IADD3 R3, P2, R8, R16, RZ ;  /* 0x0000001008038210 */ /* 0x000fc60007f5e0ff */
[----:B------:R-:W-:Y:S01]  /*9b90*/  IMAD.IADD R4, R17, 0x1, R2 ;  /* 0x0000000111047824 */ /* 0x000fe200078e0202 */
[----:B------:R-:W-:Y:S01]  /*9ba0*/  STL.64 [R1+0x10], R16 ;  /* 0x0000101001007387 */ /* 0x000fe20000100a00 */
[----:B------:R-:W-:-:S03]  /*9bb0*/  @!P0 LEA R2, P1, R3, c[0x0][0x2a0], 0x2 ;  /* 0x0000a80003028a11 */ /* 0x000fc600078210ff */
[----:B------:R1:W-:Y:S02]  /*9bc0*/  STL [R1+0x18], R4 ;  /* 0x0000180401007387 */ /* 0x0003e40000100800 */
[----:B-1----:R-:W-:-:S04]  /*9bd0*/  @!P0 LEA.HI.X.SX32 R4, R8, R4, 0x1, P2 ;  /* 0x0000000408048211 */ /* 0x002fc800010f0eff */
[----:B------:R-:W-:-:S05]  /*9be0*/  @!P0 LEA.HI.X R3, R3, c[0x0][0x2a4], R4, 0x2, P1 ;  /* 0x0000a90003038a11 */ /* 0x000fca00008f1404 */
[----:B------:R1:W3:Y:S01]  /*9bf0*/  @!P0 LDG.E R221, [R2.64] ;  /* 0x0000000802dd8981 */ /* 0x0002e2000c1e1900 */
[----:B------:R-:W-:Y:S02]  /*9c00*/  ISETP.NE.AND P1, PT, R5, 0x1, PT ;  /* 0x000000010500780c */ /* 0x000fe40003f25270 */
[----:B------:R-:W-:Y:S02]  /*9c10*/  ISETP.NE.U32.AND P0, PT, RZ, c[0x0][0x348], PT ;  /* 0x0000d200ff007a0c */ /* 0x000fe40003f05070 */
[----:B--2---:R-:W-:Y:S01]  /*9c20*/  LOP3.LUT R52, R6, 0xffff, RZ, 0xc0, !PT ;  /* 0x0000ffff06347812 */ /* 0x004fe200078ec0ff */
[----:B------:R-:W-:Y:S01]  /*9c30*/  IMAD R6, R30, 0x80, R0 ;  /* 0x000000801e067824 */ /* 0x000fe200078e0200 */
[----:B------:R-:W-:Y:S02]  /*9c40*/  ISETP.NE.AND.EX P0, PT, RZ, c[0x0][0x34c], PT, P0 ;  /* 0x0000d300ff007a0c */ /* 0x000fe40003f05300 */
[----:B-1----:R-:W-:-:S05]  /*9c50*/  SHF.R.S32.HI R2, RZ, 0x1f, R146 ;  /* 0x0000001fff027819 */ /* 0x002fca0000011492 */
[----:B------:R-:W-:-:S04]  /*9c60*/  IMAD R2, R2, c[0x0][0x178], RZ ;  /* 0x00005e0002027a24 */ /* 0x000fc800078e02ff */
[C---:B------:R-:W-:Y:S02]  /*9c70*/  IMAD R4, R146.reuse, c[0x0][0x17c], R2 ;  /* 0x00005f0092047a24 */ /* 0x040fe400078e0202 */
[----:B------:R-:W-:Y:S01]  /*9c80*/  IMAD.WIDE.U32 R2, R146, c[0x0][0x178], RZ ;  /* 0x00005e0092027a25 */ /* 0x000fe200078e00ff */
[----:B------:R-:W-:-:S03]  /*9c90*/  SEL R9, R9, RZ, !P0 ;  /* 0x000000ff09097207 */ /* 0x000fc60004000000 */
[----:B------:R-:W-:Y:S02]  /*9ca0*/  IMAD.IADD R3, R3, 0x1, R4 ;  /* 0x0000000103037824 */ /* 0x000fe400078e0204 */
[----:B------:R-:W-:-:S04]  /*9cb0*/  @P1 IMAD.HI.U32 R10, R6, c[0x0][0x2c8], RZ ;  /* 0x0000b200060a1a27 */ /* 0x000fc800078e00ff */
[----:B------:R-:W-:Y:S01]  /*9cc0*/  IMAD.WIDE.U32 R4, R52, c[0x0][0x1b8], R2 ;  /* 0x00006e0034047a25 */ /* 0x000fe200078e0002 */
[----:B------:R-:W-:-:S03]  /*9cd0*/  SEL R3, R15, RZ, !P0 ;  /* 0x000000ff0f037207 */ /* 0x000fc60004000000 */
[----:B------:R-:W-:Y:S01]  /*9ce0*/  IMAD.MOV.U32 R2, RZ, RZ, R6 ;  /* 0x000000ffff027224 */ /* 0x000fe200078e0006 */
[----:B------:R-:W-:Y:S01]  /*9cf0*/  @P1 SHF.R.U32.HI R2, RZ, c[0x0][0x2cc], R10 ;  /* 0x0000b300ff021a19 */ /* 0x000fe2000001160a */
[----:B------:R-:W-:Y:S02]  /*9d00*/  IMAD R5, R52, c[0x0][0x1bc], R5 ;  /* 0x00006f0034057a24 */ /* 0x000fe400078e0205 */
[----:B------:R-:W-:Y:S01]  /*9d10*/  IMAD R9, R9, c[0x0][0x1c0], RZ ;  /* 0x0000700009097a24 */ /* 0x000fe200078e02ff */
[----:B------:R-:W-:Y:S01]  /*9d20*/  SHF.R.S32.HI R10, RZ, 0x1f, R2 ;  /* 0x0000001fff0a7819 */ /* 0x000fe20000011402 */
[----:B------:R-:W-:-:S04]  /*9d30*/  IMAD.WIDE.U32 R4, R3, c[0x0][0x1c0], R4 ;  /* 0x0000700003047a25 */ /* 0x000fc800078e0004 */
[----:B------:R-:W-:Y:S02]  /*9d40*/  IMAD R9, R3, c[0x0][0x1c4], R9 ;  /* 0x0000710003097a24 */ /* 0x000fe400078e0209 */
[----:B------:R-:W-:Y:S02]  /*9d50*/  IMAD.MOV R3, RZ, RZ, -R2 ;  /* 0x000000ffff037224 */ /* 0x000fe400078e0a02 */
[----:B------:R-:W-:Y:S02]  /*9d60*/  IMAD.IADD R5, R5, 0x1, R9 ;  /* 0x0000000105057824 */ /* 0x000fe400078e0209 */
[----:B------:R-:W-:Y:S02]  /*9d70*/  IMAD R6, R3, c[0x0][0x2c4], R6 ;  /* 0x0000b10003067a24 */ /* 0x000fe400078e0206 */
[----:B------:R-:W-:-:S03]  /*9d80*/  IMAD R3, R10, c[0x0][0x1b0], RZ ;  /* 0x00006c000a037a24 */ /* 0x000fc600078e02ff */
[----:B------:R-:W-:Y:S01]  /*9d90*/  SHF.R.S32.HI R9, RZ, 0x1f, R6 ;  /* 0x0000001fff097819 */ /* 0x000fe20000011406 */
[C---:B------:R-:W-:Y:S02]  /*9da0*/  IMAD R10, R2.reuse, c[0x0][0x1b4], R3 ;  /* 0x00006d00020a7a24 */ /* 0x040fe400078e0203 */
[----:B------:R-:W-:-:S04]  /*9db0*/  IMAD.WIDE.U32 R2, R2, c[0x0][0x1b0], R4 ;  /* 0x00006c0002027a25 */ /* 0x000fc800078e0004 */
[----:B------:R-:W-:Y:S02]  /*9dc0*/  IMAD R4, R9, c[0x0][0x1a8], RZ ;  /* 0x00006a0009047a24 */ /* 0x000fe400078e02ff */
[----:B------:R-:W-:Y:S02]  /*9dd0*/  IMAD.IADD R3, R3, 0x1, R10 ;  /* 0x0000000103037824 */ /* 0x000fe400078e020a */
[C---:B------:R-:W-:Y:S02]  /*9de0*/  IMAD R4, R6.reuse, c[0x0][0x1ac], R4 ;  /* 0x00006b0006047a24 */ /* 0x040fe400078e0204 */
[----:B------:R-:W-:-:S04]  /*9df0*/  IMAD.WIDE.U32 R2, R6, c[0x0][0x1a8], R2 ;  /* 0x00006a0006027a25 */ /* 0x000fc800078e0002 */
[----:B------:R-:W-:Y:S01]  /*9e00*/  IMAD.IADD R4, R3, 0x1, R4 ;  /* 0x0000000103047824 */ /* 0x000fe200078e0204 */
[----:B------:R-:W-:-:S04]  /*9e10*/  LEA R3, P0, R2, c[0x0][0x160], 0x1 ;  /* 0x0000580002037a11 */ /* 0x000fc800078008ff */
[----:B------:R-:W-:Y:S01]  /*9e20*/  LEA.HI.X R2, R2, c[0x0][0x164], R4, 0x1, P0 ;  /* 0x0000590002027a11 */ /* 0x000fe200000f0c04 */
[----:B------:R-:W1:Y:S01]  /*9e30*/  SHFL.IDX PT, R10, R3, RZ, 0x181f ;  /* 0x00181fff030a7589 */ /* 0x000e6200000e0000 */
[----:B------:R-:W-:-:S03]  /*9e40*/  IMAD R24, R153, c[0x0][0x2c4], RZ ;  /* 0x0000b10099187a24 */ /* 0x000fc600078e02ff */
[----:B------:R-:W2:Y:S01]  /*9e50*/  SHFL.IDX PT, R9, R2, RZ, 0x181f ;  /* 0x00181fff02097589 */ /* 0x000ea200000e0000 */
[----:B------:R-:W-:Y:S02]  /*9e60*/  IMAD R6, R30, 0x80, R81 ;  /* 0x000000801e067824 */ /* 0x000fe400078e0251 */
[----:B------:R-:W-:Y:S01]  /*9e70*/  IMAD.MOV R4, RZ, RZ, -R8 ;  /* 0x000000ffff047224 */ /* 0x000fe200078e0a08 */
[----:B------:R-:W4:Y:S02]  /*9e80*/  SHFL.IDX PT, R15, R3, 0x1, 0x181f ;  /* 0x00381f00030f7f89 */ /* 0x000f2400000e0000 */
[----:B------:R-:W-:Y:S01]  /*9e90*/  ISETP.GE.AND P4, PT, R6, R24, PT ;  /* 0x000000180600720c */ /* 0x000fe20003f86270 */
[----:B------:R-:W-:Y:S01]  /*9ea0*/  IMAD R225, R4, c[0x0][0x2b8], R11 ;  /* 0x0000ae0004e17a24 */ /* 0x000fe200078e020b */
[----:B------:R-:W4:Y:S01]  /*9eb0*/  SHFL.IDX PT, R18, R2, 0x1, 0x181f ;  /* 0x00381f0002127f89 */ /* 0x000f2200000e0000 */
[----:B------:R-:W-:Y:S02]  /*9ec0*/  IADD3 R4, R6, 0x20, RZ ;  /* 0x0000002006047810 */ /* 0x000fe40007ffe0ff */
[----:B------:R-:W-:-:S02]  /*9ed0*/  ISETP.GE.AND P6, PT, R76, c[0x0][0x198], PT ;  /* 0x000066004c007a0c */ /* 0x000fc40003fc6270 */
[----:B------:R-:W-:Y:S02]  /*9ee0*/  SHF.R.S32.HI R54, RZ, 0x1f, R225 ;  /* 0x0000001fff367819 */ /* 0x000fe400000114e1 */
[----:B------:R-:W-:Y:S02]  /*9ef0*/  ISETP.GE.AND P0, PT, R4, R24, PT ;  /* 0x000000180400720c */ /* 0x000fe40003f06270 */
[----:B------:R-:W-:Y:S01]  /*9f00*/  IADD3 R19, R6, 0x40, RZ ;  /* 0x0000004006137810 */ /* 0x000fe20007ffe0ff */
[----:B------:R-:W-:Y:S01]  /*9f10*/  IMAD R8, R54, c[0x0][0x1e0], RZ ;  /* 0x0000780036087a24 */ /* 0x000fe200078e02ff */
[----:B-1----:R-:W-:Y:S01]  /*9f20*/  @!P4 LEA R16, P1, R76, R10, 0x1 ;  /* 0x0000000a4c10c211 */ /* 0x002fe200078208ff */
[C---:B------:R-:W-:Y:S01]  /*9f30*/  IMAD.WIDE.U32 R4, R225.reuse, c[0x0][0x1e0], RZ ;  /* 0x00007800e1047a25 */ /* 0x040fe200078e00ff */
[----:B------:R-:W-:Y:S02]  /*9f40*/  ISETP.GE.AND P5, PT, R212, c[0x0][0x198], PT ;  /* 0x00006600d4007a0c */ /* 0x000fe40003fa6270 */
[----:B--2---:R-:W-:Y:S01]  /*9f50*/  @!P4 LEA.HI.X R17, R76, R9, R77, 0x1, P1 ;  /* 0x000000094c11c211 */ /* 0x004fe200008f0c4d */
[----:B------:R-:W-:Y:S01]  /*9f60*/  IMAD R8, R225, c[0x0][0x1e4], R8 ;  /* 0x00007900e1087a24 */ /* 0x000fe200078e0208 */
[----:B------:R-:W-:-:S02]  /*9f70*/  ISETP.GE.AND P1, PT, R19, R24, PT ;  /* 0x000000181300720c */ /* 0x000fc40003f26270 */
[----:B------:R-:W1:Y:S01]  /*9f80*/  SHFL.IDX PT, R19, R3, 0x2, 0x181f ;  /* 0x00581f0003137f89 */ /* 0x000e6200000e0000 */
[----:B------:R-:W-:Y:S01]  /*9f90*/  @!P4 LEA R10, P3, R212, R10, 0x1 ;  /* 0x0000000ad40ac211 */ /* 0x000fe200078608ff */
[----:B------:R-:W-:Y:S02]  /*9fa0*/  IMAD.IADD R5, R5, 0x1, R8 ;  /* 0x0000000105057824 */ /* 0x000fe400078e0208 */
[----:B------:R2:W-:Y:S01]  /*9fb0*/  @!P4 LDGSTS.E.BYPASS.LTC128B.128 [R213+0x100], [R16.64], !P6 ;  /* 0x0010000010d5cfae */ /* 0x0005e2000f101d48 */
[----:B----4-:R-:W-:Y:S02]  /*9fc0*/  @!P0 LEA R8, P2, R76, R15, 0x1 ;  /* 0x0000000f4c088211 */ /* 0x010fe400078408ff */
[----:B------:R-:W-:Y:S02]  /*9fd0*/  @!P4 LEA.HI.X R11, R212, R9, R230, 0x1, P3 ;  /* 0x00000009d40bc211 */ /* 0x000fe400018f0ce6 */
[----:B------:R-:W-:-:S03]  /*9fe0*/  @!P0 LEA.HI.X R9, R76, R18, R77, 0x1, P2 ;  /* 0x000000124c098211 */ /* 0x000fc600010f0c4d */
[----:B------:R4:W-:Y:S04]  /*9ff0*/  @!P4 LDGSTS.E.BYPASS.LTC128B.128 [R213+0x4100], [R10.64], !P5 ;  /* 0x041000000ad5cfae */ /* 0x0009e8000e901d48 */
[----:B------:R1:W-:Y:S01]  /*a000*/  @!P0 LDGSTS.E.BYPASS.LTC128B.128 [R215+0x1100], [R8.64], !P6 ;  /* 0x0110000008d78fae */ /* 0x0003e2000f101d48 */
[----:B------:R-:W-:-:S03]  /*a010*/  IMAD.WIDE.U32 R20, R52, c[0x0][0x1e8], RZ ;  /* 0x00007a0034147a25 */ /* 0x000fc600078e00ff */
[----:B--2---:R-:W2:Y:S04]  /*a020*/  SHFL.IDX PT, R16, R2, 0x2, 0x181f ;  /* 0x00581f0002107f89 */ /* 0x004ea800000e0000 */
[----:B------:R2:W2:Y:S01]  /*a030*/  SHFL.IDX PT, R17, R3, 0x3, 0x181f ;  /* 0x00781f0003117f89 */ /* 0x0004a200000e0000 */
[----:B------:R-:W-:Y:S01]  /*a040*/  IMAD R252, R52, c[0x0][0x1ec], R21 ;  /* 0x00007b0034fc7a24 */ /* 0x000fe200078e0215 */
[----:B-1----:R-:W-:-:S04]  /*a050*/  @!P0 LEA R8, P2, R212, R15, 0x1 ;  /* 0x0000000fd4088211 */ /* 0x002fc800078408ff */
[----:B------:R-:W-:Y:S02]  /*a060*/  @!P0 LEA.HI.X R9, R212, R18, R230, 0x1, P2 ;  /* 0x00000012d4098211 */ /* 0x000fe400010f0ce6 */
[----:B------:R1:W1:Y:S01]  /*a070*/  SHFL.IDX PT, R18, R2, 0x3, 0x181f ;  /* 0x00781f0002127f89 */ /* 0x00026200000e0000 */
[----:B----4-:R-:W-:Y:S02]  /*a080*/  IADD3 R10, R6, 0x60, RZ ;  /* 0x00000060060a7810 */ /* 0x010fe40007ffe0ff */
[----:B------:R-:W-:Y:S01]  /*a090*/  IADD3 R134, R231, -0x1, RZ ;  /* 0xffffffffe7867810 */ /* 0x000fe20007ffe0ff */
[----:B------:R4:W-:Y:S01]  /*a0a0*/  @!P0 LDGSTS.E.BYPASS.LTC128B.128 [R215+0x5100], [R8.64], !P5 ;  /* 0x0510000008d78fae */ /* 0x0009e2000e901d48 */
[----:B------:R-:W-:-:S03]  /*a0b0*/  ISETP.GE.AND P0, PT, R10, R24, PT ;  /* 0x000000180a00720c */ /* 0x000fc60003f06270 */
[----:B------:R-:W-:Y:S01]  /*a0c0*/  IMAD R133, R134, -0x70, R144 ;  /* 0xffffff9086857824 */ /* 0x000fe200078e0290 */
[----:B------:R1:W-:Y:S01]  /*a0d0*/  STL.64 [R1+0x8], R20 ;  /* 0x0000081401007387 */ /* 0x0003e20000100a00 */
[----:B------:R-:W-:Y:S01]  /*a0e0*/  LOP3.LUT R234, R234, 0xfffffffd, RZ, 0xc0, !PT ;  /* 0xfffffffdeaea7812 */ /* 0x000fe200078ec0ff */
[----:B------:R-:W-:Y:S01]  /*a0f0*/  BSSY B0, `(.L_x_394) ;  /* 0x0000040000007945 */ /* 0x000fe20003800000 */
[----:B---3--:R-:W-:Y:S01]  /*a100*/  SHF.R.S32.HI R53, RZ, 0x1f, R221 ;  /* 0x0000001fff357819 */ /* 0x008fe200000114dd */
[----:B------:R-:W-:-:S04]  /*a110*/  IMAD.WIDE.U32 R4, R221, c[0x0][0x1f0], R4 ;  /* 0x00007c00dd047a25 */ /* 0x000fc800078e0004 */
[----:B--2---:R-:W-:Y:S01]  /*a120*/  IMAD R3, R53, c[0x0][0x1f0], RZ ;  /* 0x00007c0035037a24 */ /* 0x004fe200078e02ff */
[----:B------:R-:W-:-:S03]  /*a130*/  IADD3 R6, P3, R4, R20, RZ ;  /* 0x0000001404067210 */ /* 0x000fc60007f7e0ff */
[----:B-1----:R-:W-:Y:S01]  /*a140*/  IMAD R2, R221, c[0x0][0x1f4], R3 ;  /* 0x00007d00dd027a24 */ /* 0x002fe200078e0203 */
[----:B------:R-:W-:-:S04]  /*a150*/  @!P1 LEA R4, P2, R76, R19, 0x1 ;  /* 0x000000134c049211 */ /* 0x000fc800078408ff */
[----:B------:R-:W-:Y:S02]  /*a160*/  IADD3.X R2, R252, R5, R2, P3, !PT ;  /* 0x00000005fc027210 */ /* 0x000fe40001ffe402 */
[-C--:B------:R-:W-:Y:S02]  /*a170*/  @!P1 LEA.HI.X R5, R76, R16.reuse, R77, 0x1, P2 ;  /* 0x000000104c059211 */ /* 0x080fe400010f0c4d */
[----:B------:R-:W-:Y:S02]  /*a180*/  LEA R3, P2, R6, c[0x0][0x1c8], 0x1 ;  /* 0x0000720006037a11 */ /* 0x000fe400078408ff */
[----:B------:R-:W-:Y:S01]  /*a190*/  @!P1 LEA R10, P3, R212, R19, 0x1 ;  /* 0x00000013d40a9211 */ /* 0x000fe200078608ff */
[----:B------:R1:W-:Y:S01]  /*a1a0*/  @!P1 LDGSTS.E.BYPASS.LTC128B.128 [R215+0x2100], [R4.64], !P6 ;  /* 0x0210000004d79fae */ /* 0x0003e2000f101d48 */
[----:B------:R-:W-:Y:S02]  /*a1b0*/  LEA.HI.X R20, R6, c[0x0][0x1cc], R2, 0x1, P2 ;  /* 0x0000730006147a11 */ /* 0x000fe400010f0c02 */
[----:B------:R-:W-:Y:S01]  /*a1c0*/  IMNMX R2, R133, 0x70, PT ;  /* 0x0000007085027817 */ /* 0x000fe20003800200 */
[----:B------:R-:W2:Y:S01]  /*a1d0*/  SHFL.IDX PT, R15, R3, RZ, 0x181f ;  /* 0x00181fff030f7589 */ /* 0x000ea200000e0000 */
[----:B------:R-:W-:-:S03]  /*a1e0*/  @!P1 LEA.HI.X R11, R212, R16, R230, 0x1, P3 ;  /* 0x00000010d40b9211 */ /* 0x000fc600018f0ce6 */
[----:B------:R-:W3:Y:S01]  /*a1f0*/  SHFL.IDX PT, R16, R20, RZ, 0x181f ;  /* 0x00181fff14107589 */ /* 0x000ee200000e0000 */
[----:B------:R-:W-:Y:S01]  /*a200*/  IMAD.IADD R2, R2, 0x1, -R81 ;  /* 0x0000000102027824 */ /* 0x000fe200078e0a51 */
[CC--:B----4-:R-:W-:Y:S02]  /*a210*/  @!P0 LEA R8, P2, R76.reuse, R17.reuse, 0x1 ;  /* 0x000000114c088211 */ /* 0x0d0fe400078408ff */
[----:B------:R4:W-:Y:S02]  /*a220*/  @!P1 LDGSTS.E.BYPASS.LTC128B.128 [R215+0x6100], [R10.64], !P5 ;  /* 0x061000000ad79fae */ /* 0x0009e4000e901d48 */
[----:B------:R-:W-:Y:S02]  /*a230*/  @!P0 LEA.HI.X R9, R76, R18, R77, 0x1, P2 ;  /* 0x000000124c098211 */ /* 0x000fe400010f0c4d */
[----:B------:R-:W-:Y:S01]  /*a240*/  ISETP.GE.AND P2, PT, R2, 0x1, PT ;  /* 0x000000010200780c */ /* 0x000fe20003f46270 */
[----:B------:R-:W2:Y:S04]  /*a250*/  SHFL.IDX PT, R6, R3, 0x1, 0x181f ;  /* 0x00381f0003067f89 */ /* 0x000ea800000e0000 */
[----:B------:R2:W-:Y:S01]  /*a260*/  @!P0 LDGSTS.E.BYPASS.LTC128B.128 [R215+0x3100], [R8.64], !P6 ;  /* 0x0310000008d78fae */ /* 0x0005e2000f101d48 */
[----:B-1----:R-:W-:-:S04]  /*a270*/  @!P0 LEA R4, P1, R212, R17, 0x1 ;  /* 0x00000011d4048211 */ /* 0x002fc800078208ff */
[----:B------:R-:W-:Y:S02]  /*a280*/  @!P0 LEA.HI.X R5, R212, R18, R230, 0x1, P1 ;  /* 0x00000012d4058211 */ /* 0x000fe400008f0ce6 */
[----:B------:R-:W-:Y:S04]  /*a290*/  SHFL.IDX PT, R18, R3, 0x2, 0x181f ;  /* 0x00581f0003127f89 */ /* 0x000fe800000e0000 */
[----:B----4-:R-:W1:Y:S01]  /*a2a0*/  SHFL.IDX PT, R11, R20, 0x1, 0x181f ;  /* 0x00381f00140b7f89 */ /* 0x010e6200000e0000 */
[----:B------:R-:W-:-:S03]  /*a2b0*/  ISETP.GE.AND P6, PT, R76, c[0x0][0x1d4], PT ;  /* 0x000075004c007a0c */ /* 0x000fc60003fc6270 */
[----:B------:R-:W4:Y:S01]  /*a2c0*/  SHFL.IDX PT, R19, R20, 0x2, 0x181f ;  /* 0x00581f0014137f89 */ /* 0x000f2200000e0000 */
[----:B------:R-:W-:-:S03]  /*a2d0*/  ISETP.GE.AND P1, PT, R2, 0x21, PT ;  /* 0x000000210200780c */ /* 0x000fc60003f26270 */
[----:B------:R1:W-:Y:S01]  /*a2e0*/  @!P0 LDGSTS.E.BYPASS.LTC128B.128 [R215+0x7100], [R4.64], !P5 ;  /* 0x0710000004d78fae */ /* 0x0003e2000e901d48 */
[----:B--2---:R-:W-:Y:S02]  /*a2f0*/  @P2 LEA R8, P0, R76, R15, 0x1 ;  /* 0x0000000f4c082211 */ /* 0x004fe400078008ff */
[----:B------:R-:W-:Y:S01]  /*a300*/  ISETP.GE.AND P5, PT, R212, c[0x0][0x1d4], PT ;  /* 0x00007500d4007a0c */ /* 0x000fe20003fa6270 */
[----:B------:R-:W0:Y:S01]  /*a310*/  LDGDEPBAR ;  /* 0x00000000000079af */ /* 0x000e220000000000 */
[----:B---3--:R-:W-:Y:S02]  /*a320*/  @P2 LEA.HI.X R9, R76, R16, R77, 0x1, P0 ;  /* 0x000000104c092211 */ /* 0x008fe400000f0c4d */
[----:B------:R-:W-:-:S03]  /*a330*/  ISETP.GE.AND P0, PT, R2, 0x41, PT ;  /* 0x000000410200780c */ /* 0x000fc60003f06270 */
[----:B------:R2:W-:Y:S01]  /*a340*/  @P2 LDGSTS.E.BYPASS.LTC128B.128 [R213+0x8100], [R8.64], !P6 ;  /* 0x0810000008d52fae */ /* 0x0005e2000f101d48 */
[----:B-1----:R-:W-:-:S04]  /*a350*/  @P2 LEA R4, P3, R212, R15, 0x1 ;  /* 0x0000000fd4042211 */ /* 0x002fc800078608ff */
[----:B------:R-:W-:Y:S02]  /*a360*/  @P2 LEA.HI.X R5, R212, R16, R230, 0x1, P3 ;  /* 0x00000010d4052211 */ /* 0x000fe400018f0ce6 */
[----:B------:R-:W-:-:S03]  /*a370*/  @P1 LEA R16, P3, R76, R6, 0x1 ;  /* 0x000000064c101211 */ /* 0x000fc600078608ff */
[----:B------:R1:W-:Y:S01]  /*a380*/  @P2 LDGSTS.E.BYPASS.LTC128B.128 [R213+0xb900], [R4.64], !P5 ;  /* 0x0b90000004d52fae */ /* 0x0003e2000e901d48 */
[----:B------:R-:W-:Y:S02]  /*a390*/  @P1 LEA R10, P2, R212, R6, 0x1 ;  /* 0x00000006d40a1211 */ /* 0x000fe400078408ff */
[CCC-:B------:R-:W-:Y:S02]  /*a3a0*/  @P1 LEA.HI.X R17, R76.reuse, R11.reuse, R77.reuse, 0x1, P3 ;  /* 0x0000000b4c111211 */ /* 0x1c0fe400018f0c4d */
[----:B--2---:R-:W-:Y:S02]  /*a3b0*/  @P0 LEA R8, P3, R76, R18, 0x1 ;  /* 0x000000124c080211 */ /* 0x004fe400078608ff */
[----:B------:R-:W-:Y:S01]  /*a3c0*/  @P1 LEA.HI.X R11, R212, R11, R230, 0x1, P2 ;  /* 0x0000000bd40b1211 */ /* 0x000fe200010f0ce6 */
[----:B------:R2:W-:Y:S01]  /*a3d0*/  @P1 LDGSTS.E.BYPASS.LTC128B.128 [R215+0x9100], [R16.64], !P6 ;  /* 0x0910000010d71fae */ /* 0x0005e2000f101d48 */
[----:B----4-:R-:W-:-:S03]  /*a3e0*/  @P0 LEA.HI.X R9, R76, R19, R77, 0x1, P3 ;  /* 0x000000134c090211 */ /* 0x010fc600018f0c4d */
[----:B------:R2:W-:Y:S04]  /*a3f0*/  @P1 LDGSTS.E.BYPASS.LTC128B.128 [R215+0xc900], [R10.64], !P5 ;  /* 0x0c9000000ad71fae */ /* 0x0005e8000e901d48 */
[----:B------:R2:W-:Y:S01]  /*a400*/  @P0 LDGSTS.E.BYPASS.LTC128B.128 [R215+0xa100], [R8.64], !P6 ;  /* 0x0a10000008d70fae */ /* 0x0005e2000f101d48 */
[----:B-1----:R-:W-:-:S04]  /*a410*/  @P0 LEA R4, P2, R212, R18, 0x1 ;  /* 0x00000012d4040211 */ /* 0x002fc800078408ff */
[----:B------:R-:W-:-:S05]  /*a420*/  @P0 LEA.HI.X R5, R212, R19, R230, 0x1, P2 ;  /* 0x00000013d4050211 */ /* 0x000fca00010f0ce6 */
[----:B------:R2:W-:Y:S01]  /*a430*/  @P0 LDGSTS.E.BYPASS.LTC128B.128 [R215+0xd900], [R4.64], !P5 ;  /* 0x0d90000004d70fae */ /* 0x0005e2000e901d48 */
[----:B------:R-:W-:-:S03]  /*a440*/  ISETP.GE.AND P0, PT, R2, 0x61, PT ;  /* 0x000000610200780c */ /* 0x000fc60003f06270 */
[----:B------:R-:W1:Y:S01]  /*a450*/  SHFL.IDX PT, R3, R3, 0x3, 0x181f ;  /* 0x00781f0003037f89 */ /* 0x000e6200000e0000 */
[----:B------:R-:W-:-:S03]  /*a460*/  @P6 LOP3.LUT R234, R234, 0x2, RZ, 0xfc, !PT ;  /* 0x00000002eaea6812 */ /* 0x000fc600078efcff */
[----:B------:R2:W3:Y:S06]  /*a470*/  SHFL.IDX PT, R6, R20, 0x3, 0x181f ;  /* 0x00781f0014067f89 */ /* 0x0004ec00000e0000 */
[----:B------:R-:W-:Y:S05]  /*a480*/  @!P0 BRA `(.L_x_395) ;  /* 0x0000006000008947 */ /* 0x000fea0003800000 */
[-C--:B-12---:R-:W-:Y:S02]  /*a490*/  LEA R4, P1, R76, R3.reuse, 0x1 ;  /* 0x000000034c047211 */ /* 0x086fe400078208ff */
[----:B------:R-:W-:Y:S02]  /*a4a0*/  LEA R2, P0, R212, R3, 0x1 ;  /* 0x00000003d4027211 */ /* 0x000fe400078008ff */
[----:B---3--:R-:W-:-:S02]  /*a4b0*/  LEA.HI.X R5, R76, R6, R77, 0x1, P1 ;  /* 0x000000064c057211 */ /* 0x008fc400008f0c4d */
[----:B------:R-:W-:-:S03]  /*a4c0*/  LEA.HI.X R3, R212, R6, R230, 0x1, P0 ;  /* 0x00000006d4037211 */ /* 0x000fc600000f0ce6 */
[----:B------:R1:W-:Y:S04]  /*a4d0*/  LDGSTS.E.BYPASS.LTC128B.128 [R215+0xb100], [R4.64], !P6 ;  /* 0x0b10000004d77fae */ /* 0x0003e8000f101d48 */
[----:B------:R1:W-:Y:S02]  /*a4e0*/  LDGSTS.E.BYPASS.LTC128B.128 [R215+0xe900], [R2.64], !P5 ;  /* 0x0e90000002d77fae */ /* 0x0003e4000e901d48 */
.L_x_395:
[----:B------:R-:W-:Y:S05]  /*a4f0*/  BSYNC B0 ;  /* 0x0000000000007941 */ /* 0x000fea0003800000 */
.L_x_394:
[----:B------:R-:W-:Y:S01]  /*a500*/  ISETP.LT.AND P0, PT, RZ, c[0x0][0x27c], PT ;  /* 0x00009f00ff007a0c */ /* 0x000fe20003f01270 */
[----:B------:R-:W0:-:S12]  /*a510*/  LDGDEPBAR ;  /* 0x00000000000079af */ /* 0x000e180000000000 */
[----:B------:R-:W-:Y:S05]  /*a520*/  @P0 BRA `(.L_x_396) ;  /* 0x0000002000000947 */ /* 0x000fea0003800000 */
[----:B------:R-:W-:-:S04]  /*a530*/  DEPBAR.LE SB0, 0x1 ;  /* 0x000080400000791a */ /* 0x000fc80000000000 */
[----:B------:R-:W-:Y:S05]  /*a540*/  BRA `(.L_x_397) ;  /* 0x0000360000007947 */ /* 0x000fea0003800000 */
.L_x_396:
[----:B-1---5:R-:W-:Y:S01]  /*a550*/  SHF.R.S32.HI R2, RZ, 0x1f, R137 ;  /* 0x0000001fff027819 */ /* 0x022fe20000011489 */
[----:B------:R-:W-:Y:S01]  /*a560*/  ULDC.U8 UR5, c[0x0][0x298] ;  /* 0x0000a60000057ab9 */ /* 0x000fe20000000000 */
[C---:B--2---:R-:W-:Y:S01]  /*a570*/  IMAD.WIDE.U32 R4, R137.reuse, c[0x0][0x290], RZ ;  /* 0x0000a40089047a25 */ /* 0x044fe200078e00ff */
[----:B------:R-:W-:Y:S01]  /*a580*/  ISETP.NE.AND P2, PT, RZ, UR5, PT ;  /* 0x00000005ff007c0c */ /* 0x000fe2000bf45270 */
[----:B------:R-:W-:Y:S02]  /*a590*/  BSSY B2, `(.L_x_397) ;  /* 0x000035b000027945 */ /* 0x000fe40003800000 */
[C---:B------:R-:W-:Y:S02]  /*a5a0*/  IMAD R8, R2.reuse, c[0x0][0x280], RZ ;  /* 0x0000a00002087a24 */ /* 0x040fe400078e02ff */
[----:B---3--:R-:W-:Y:S02]  /*a5b0*/  IMAD R6, R2, c[0x0][0x290], RZ ;  /* 0x0000a40002067a24 */ /* 0x008fe400078e02ff */
[----:B------:R-:W-:-:S04]  /*a5c0*/  IMAD.WIDE.U32 R2, R137, c[0x0][0x280], RZ ;  /* 0x0000a00089027a25 */ /* 0x000fc800078e00ff */
[C---:B------:R-:W-:Y:S01]  /*a5d0*/  IMAD R10, R137.reuse, c[0x0][0x284], R8 ;  /* 0x0000a100890a7a24 */ /* 0x040fe200078e0208 */
[----:B------:R-:W-:Y:S01]  /*a5e0*/  LEA R8, P0, R4, c[0x0][0x288], 0x1 ;  /* 0x0000a20004087a11 */ /* 0x000fe200078008ff */
[----:B------:R-:W-:Y:S01]  /*a5f0*/  IMAD R9, R137, c[0x0][0x294], R6 ;  /* 0x0000a50089097a24 */ /* 0x000fe200078e0206 */
[----:B------:R-:W-:Y:S02]  /*a600*/  LEA R6, P1, R2, c[0x0][0x270], 0x1 ;  /* 0x00009c0002067a11 */ /* 0x000fe400078208ff */
[----:B------:R-:W-:Y:S02]  /*a610*/  IADD3 R3, R10, R3, RZ ;  /* 0x000000030a037210 */ /* 0x000fe40007ffe0ff */
[----:B------:R-:W-:Y:S02]  /*a620*/  IADD3 R5, R9, R5, RZ ;  /* 0x0000000509057210 */ /* 0x000fe40007ffe0ff */
[----:B------:R-:W-:Y:S02]  /*a630*/  LEA.HI.X R2, R2, c[0x0][0x274], R3, 0x1, P1 ;  /* 0x00009d0002027a11 */ /* 0x000fe400008f0c03 */
[----:B------:R-:W-:Y:S01]  /*a640*/  LEA.HI.X R3, R4, c[0x0][0x28c], R5, 0x1, P0 ;  /* 0x0000a30004037a11 */ /* 0x000fe200000f0c05 */
[----:B------:R-:W-:Y:S05]  /*a650*/  @!P2 BRA `(.L_x_398) ;  /* 0x000019100000a947 */ /* 0x000fea0003800000 */
[----:B------:R-:W1:Y:S01]  /*a660*/  SHFL.IDX PT, R17, R2, RZ, 0x181f ;  /* 0x00181fff02117589 */ /* 0x000e6200000e0000 */
[----:B------:R-:W-:Y:S01]  /*a670*/  BSSY B0, `(.L_x_399) ;  /* 0x0000019000007945 */ /* 0x000fe20003800000 */
[----:B------:R-:W-:Y:S01]  /*a680*/  CS2R R4, SRZ ;  /* 0x0000000000047805 */ /* 0x000fe2000001ff00 */
[----:B------:R-:W-:Y:S01]  /*a690*/  CS2R R10, SRZ ;  /* 0x00000000000a7805 */ /* 0x000fe2000001ff00 */
[----:B------:R-:W2:Y:S04]  /*a6a0*/  SHFL.IDX PT, R16, R6, RZ, 0x181f ;  /* 0x00181fff06107589 */ /* 0x000ea800000e0000 */
[----:B------:R3:W4:Y:S04]  /*a6b0*/  SHFL.IDX PT, R19, R3, RZ, 0x181f ;  /* 0x00181fff03137589 */ /* 0x00072800000e0000 */
[----:B------:R5:W1:Y:S01]  /*a6c0*/  SHFL.IDX PT, R18, R8, RZ, 0x181f ;  /* 0x00181fff08127589 */ /* 0x000a6200000e0000 */
[----:B---3--:R-:W-:Y:S01]  /*a6d0*/  CS2R R2, SRZ ;  /* 0x0000000000027805 */ /* 0x008fe2000001ff00 */
[----:B-----5:R-:W-:Y:S01]  /*a6e0*/  CS2R R8, SRZ ;  /* 0x0000000000087805 */ /* 0x020fe2000001ff00 */
[----:B------:R-:W-:Y:S05]  /*a6f0*/  @P4 BRA `(.L_x_400) ;  /* 0x0000010000004947 */ /* 0x000fea0003800000 */
[----:B-12-4-:R-:W2:Y:S04]  /*a700*/  LDL R22, [R1+0xf4] ;  /* 0x0000f40001167983 */ /* 0x016ea80000100800 */
[----:B------:R-:W3:Y:S01]  /*a710*/  LDL R15, [R1+0xf0] ;  /* 0x0000f000010f7983 */ /* 0x000ee20000100800 */
[----:B------:R-:W-:-:S02]  /*a720*/  ISETP.GE.AND P1, PT, R78, c[0x0][0x27c], PT ;  /* 0x00009f004e007a0c */ /* 0x000fc40003f26270 */
[----:B------:R-:W-:Y:S01]  /*a730*/  ISETP.GE.AND P0, PT, R80, c[0x0][0x27c], PT ;  /* 0x00009f0050007a0c */ /* 0x000fe20003f06270 */
[----:B------:R-:W-:-:S10]  /*a740*/  CS2R R4, SRZ ;  /* 0x0000000000047805 */ /* 0x000fd4000001ff00 */
[----:B------:R-:W-:-:S05]  /*a750*/  @!P1 IMAD.WIDE R2, R78, 0x2, R16 ;  /* 0x000000024e029825 */ /* 0x000fca00078e0210 */
[----:B------:R1:W5:Y:S02]  /*a760*/  @!P1 LD.E.64 R10, [R2.64] ;  /* 0x00000008020a9980 */ /* 0x000364000c101b00 */
[----:B-1----:R-:W-:Y:S01]  /*a770*/  CS2R R2, SRZ ;  /* 0x0000000000027805 */ /* 0x002fe2000001ff00 */
[-C--:B--2---:R-:W-:Y:S02]  /*a780*/  @!P0 IADD3 R20, P3, R16, R22.reuse, RZ ;  /* 0x0000001610148210 */ /* 0x084fe40007f7e0ff */
[----:B------:R-:W-:Y:S01]  /*a790*/  @!P0 IADD3 R16, P2, R18, R22, RZ ;  /* 0x0000001612108210 */ /* 0x000fe20007f5e0ff */
[----:B------:R-:W-:-:S04]  /*a7a0*/  @!P1 IMAD.WIDE R22, R78, 0x2, R18 ;  /* 0x000000024e169825 */ /* 0x000fc800078e0212 */
[--C-:B---3--:R-:W-:Y:S01]  /*a7b0*/  @!P0 IMAD.X R21, R17, 0x1, R15.reuse, P3 ;  /* 0x0000000111158824 */ /* 0x108fe200018e060f */
[----:B------:R1:W5:Y:S01]  /*a7c0*/  @!P1 LD.E.64 R8, [R22.64] ;  /* 0x0000000816089980 */ /* 0x000362000c101b00 */
[----:B------:R-:W-:-:S03]  /*a7d0*/  @!P0 IMAD.X R17, R19, 0x1, R15, P2 ;  /* 0x0000000113118824 */ /* 0x000fc600010e060f */
[----:B------:R1:W5:Y:S04]  /*a7e0*/  @!P0 LD.E.64 R4, [R20.64] ;  /* 0x0000000814048980 */ /* 0x000368000c101b00 */
[----:B------:R1:W5:Y:S02]  /*a7f0*/  @!P0 LD.E.64 R2, [R16.64] ;  /* 0x0000000810028980 */ /* 0x000364000c101b00 */
.L_x_400:
[----:B-12-4-:R-:W-:Y:S05]  /*a800*/  BSYNC B0 ;  /* 0x0000000000007941 */ /* 0x016fea0003800000 */
.L_x_399:
[----:B-----5:R-:W-:Y:S01]  /*a810*/  IMAD.MOV.U32 R23, RZ, RZ, R10 ;  /* 0x000000ffff177224 */ /* 0x020fe200078e000a */
[----:B------:R-:W-:Y:S01]  /*a820*/  SHF.R.U64 R21, R10, 0x10, R11 ;  /* 0x000000100a157819 */ /* 0x000fe2000000120b */
[----:B------:R-:W-:Y:S01]  /*a830*/  IMAD.MOV.U32 R20, RZ, RZ, R4 ;  /* 0x000000ffff147224 */ /* 0x000fe200078e0004 */
[----:B------:R-:W-:Y:S01]  /*a840*/  SHF.R.U64 R17, R4, 0x10, R5 ;  /* 0x0000001004117819 */ /* 0x000fe20000001205 */
[----:B------:R-:W-:Y:S01]  /*a850*/  IMAD.MOV.U32 R16, RZ, RZ, R8 ;  /* 0x000000ffff107224 */ /* 0x000fe200078e0008 */
[----:B------:R-:W-:Y:S01]  /*a860*/  SHF.R.U64 R10, R8, 0x10, R9 ;  /* 0x00000010080a7819 */ /* 0x000fe20000001209 */
[----:B------:R-:W-:Y:S01]  /*a870*/  IMAD.MOV.U32 R8, RZ, RZ, R2 ;  /* 0x000000ffff087224 */ /* 0x000fe200078e0002 */
[----:B------:R-:W-:Y:S01]  /*a880*/  SHF.R.U64 R4, R2, 0x10, R3 ;  /* 0x0000001002047819 */ /* 0x000fe20000001203 */
[----:B------:R-:W-:Y:S01]  /*a890*/  IMAD.MOV.U32 R22, RZ, RZ, R11 ;  /* 0x000000ffff167224 */ /* 0x000fe200078e000b */
[--C-:B------:R-:W-:Y:S01]  /*a8a0*/  SHF.R.U32.HI R2, RZ, 0x10, R3.reuse ;  /* 0x00000010ff027819 */ /* 0x100fe20000011603 */
[----:B------:R-:W-:Y:S01]  /*a8b0*/  IMAD.MOV.U32 R6, RZ, RZ, R3 ;  /* 0x000000ffff067224 */ /* 0x000fe200078e0003 */
[----:B------:R-:W-:Y:S01]  /*a8c0*/  SHF.R.U32.HI R18, RZ, 0x10, R11 ;  /* 0x00000010ff127819 */ /* 0x000fe2000001160b */
[----:B------:R-:W-:Y:S01]  /*a8d0*/  IMAD R3, R30, -0x80, R24 ;  /* 0xffffff801e037824 */ /* 0x000fe200078e0218 */
[----:B------:R-:W-:Y:S01]  /*a8e0*/  PRMT R26, R22, 0x5410, R4 ;  /* 0x00005410161a7816 */ /* 0x000fe20000000004 */
[--C-:B------:R-:W-:Y:S01]  /*a8f0*/  IMAD.MOV.U32 R19, RZ, RZ, R5.reuse ;  /* 0x000000ffff137224 */ /* 0x100fe200078e0005 */
[----:B------:R-:W-:Y:S01]  /*a900*/  SHF.R.U32.HI R11, RZ, 0x10, R5 ;  /* 0x00000010ff0b7819 */ /* 0x000fe20000011605 */
[----:B------:R-:W-:Y:S01]  /*a910*/  IMAD.MOV.U32 R15, RZ, RZ, R9 ;  /* 0x000000ffff0f7224 */ /* 0x000fe200078e0009 */
[----:B------:R-:W-:Y:S01]  /*a920*/  IMNMX R22, R3, 0x80, PT ;  /* 0x0000008003167817 */ /* 0x000fe20003800200 */
[----:B------:R-:W-:-:S04]  /*a930*/  DEPBAR.LE SB0, 0x1 ;  /* 0x000080400000791a */ /* 0x000fc80000000000 */
[----:B------:R-:W-:Y:S01]  /*a940*/  ISETP.GE.AND P0, PT, R81, R22, PT ;  /* 0x000000165100720c */ /* 0x000fe20003f06270 */
[----:B------:R-:W-:Y:S01]  /*a950*/  BSSY B1, `(.L_x_401) ;  /* 0x000005d000017945 */ /* 0x000fe20003800000 */
[----:B------:R-:W-:Y:S02]  /*a960*/  SHF.R.U32.HI R5, RZ, 0x10, R9 ;  /* 0x00000010ff057819 */ /* 0x000fe40000011609 */
[----:B------:R-:W-:Y:S02]  /*a970*/  PRMT R25, R21, 0x5410, R23 ;  /* 0x0000541015197816 */ /* 0x000fe40000000017 */
[----:B------:R-:W-:Y:S02]  /*a980*/  PRMT R24, R18, 0x5410, R8 ;  /* 0x0000541012187816 */ /* 0x000fe40000000008 */
[----:B------:R-:W-:Y:S02]  /*a990*/  PRMT R28, R17, 0x5410, R20 ;  /* 0x00005410111c7816 */ /* 0x000fe40000000014 */
[----:B------:R-:W-:-:S02]  /*a9a0*/  PRMT R29, R11, 0x5410, R19 ;  /* 0x000054100b1d7816 */ /* 0x000fc40000000013 */
[----:B------:R-:W-:Y:S02]  /*a9b0*/  PRMT R21, R16, 0x5410, R10 ;  /* 0x0000541010157816 */ /* 0x000fe4000000000a */
[----:B------:R-:W-:Y:S02]  /*a9c0*/  PRMT R23, R5, 0x5410, R15 ;  /* 0x0000541005177816 */ /* 0x000fe4000000000f */
[----:B------:R-:W-:Y:S01]  /*a9d0*/  PRMT R27, R2, 0x5410, R6 ;  /* 0x00005410021b7816 */ /* 0x000fe20000000006 */
[----:B------:R-:W-:Y:S06]  /*a9e0*/  BAR.SYNC.DEFER_BLOCKING 0x0 ;  /* 0x0000000000007b1d */ /* 0x000fec0000010000 */
[----:B------:R-:W-:Y:S05]  /*a9f0*/  @P0 BRA `(.L_x_402) ;  /* 0x0000052000000947 */ /* 0x000fea0003800000 */
[----:B------:R-:W-:Y:S01]  /*aa00*/  ISETP.GE.AND P0, PT, R78, c[0x0][0x27c], PT ;  /* 0x00009f004e007a0c */ /* 0x000fe20003f06270 */
[----:B------:R-:W-:-:S12]  /*aa10*/  BSSY B0, `(.L_x_403) ;  /* 0x0000028000007945 */ /* 0x000fd80003800000 */
[----:B------:R-:W-:Y:S05]  /*aa20*/  @P0 BRA `(.L_x_404) ;  /* 0x0000026000000947 */ /* 0x000fea0003800000 */
[----:B------:R-:W1:Y:S01]  /*aa30*/  LDS.128 R8, [R213+0x100] ;  /* 0x00010000d5087984 */ /* 0x000e620000000c00 */
[--C-:B------:R-:W-:Y:S02]  /*aa40*/  HADD2.F32 R15, -RZ, R21.reuse.H0_H0 ;  /* 0x20000015ff0f7230 */ /* 0x100fe40000004100 */
[----:B------:R-:W-:Y:S02]  /*aa50*/  HADD2.F32 R2, -RZ, R21.H1_H1 ;  /* 0x30000015ff027230 */ /* 0x000fe40000004100 */
[--C-:B------:R-:W-:Y:S02]  /*aa60*/  HADD2.F32 R4, -RZ, R25.reuse.H1_H1 ;  /* 0x30000019ff047230 */ /* 0x100fe40000004100 */
[----:B------:R-:W-:Y:S02]  /*aa70*/  HADD2.F32 R3, -RZ, R25.H0_H0 ;  /* 0x20000019ff037230 */ /* 0x000fe40000004100 */
[--C-:B-1----:R-:W-:Y:S02]  /*aa80*/  HADD2.F32 R16, -RZ, R8.reuse.H0_H0 ;  /* 0x20000008ff107230 */ /* 0x102fe40000004100 */
[----:B------:R-:W-:-:S02]  /*aa90*/  HADD2.F32 R8, -RZ, R8.H1_H1 ;  /* 0x30000008ff087230 */ /* 0x000fc40000004100 */
[--C-:B------:R-:W-:Y:S01]  /*aaa0*/  HADD2.F32 R6, -RZ, R9.reuse.H1_H1 ;  /* 0x30000009ff067230 */ /* 0x100fe20000004100 */
[-C--:B------:R-:W-:Y:S01]  /*aab0*/  FMUL.FTZ R18, R16, R15.reuse ;  /* 0x0000000f10127220 */ /* 0x080fe20000410000 */
[----:B------:R-:W-:Y:S01]  /*aac0*/  HADD2.F32 R5, -RZ, R9.H0_H0 ;  /* 0x20000009ff057230 */ /* 0x000fe20000004100 */
[----:B------:R-:W-:Y:S01]  /*aad0*/  FMUL.FTZ R19, R8, R15 ;  /* 0x0000000f08137220 */ /* 0x000fe20000410000 */
[--C-:B------:R-:W-:Y:S01]  /*aae0*/  HADD2.F32 R17, -RZ, R10.reuse.H0_H0 ;  /* 0x2000000aff117230 */ /* 0x100fe20000004100 */
[-C--:B------:R-:W-:Y:S01]  /*aaf0*/  FMUL.FTZ R15, R6, R2.reuse ;  /* 0x00000002060f7220 */ /* 0x080fe20000410000 */
[--C-:B------:R-:W-:Y:S01]  /*ab00*/  HADD2.F32 R9, -RZ, R11.reuse.H0_H0 ;  /* 0x2000000bff097230 */ /* 0x100fe20000004100 */
[C---:B------:R-:W-:Y:S01]  /*ab10*/  FMUL.FTZ R2, R5.reuse, R2 ;  /* 0x0000000205027220 */ /* 0x040fe20000410000 */
[----:B------:R-:W-:Y:S01]  /*ab20*/  HADD2.F32 R10, -RZ, R10.H1_H1 ;  /* 0x3000000aff0a7230 */ /* 0x000fe20000004100 */
[-C--:B------:R-:W-:Y:S01]  /*ab30*/  FFMA.FTZ R20, R16, R4.reuse, -R19 ;  /* 0x0000000410147223 */ /* 0x080fe20000010813 */
[----:B------:R-:W-:Y:S01]  /*ab40*/  HADD2.F32 R11, -RZ, R11.H1_H1 ;  /* 0x3000000bff0b7230 */ /* 0x000fe20000004100 */
[----:B------:R-:W-:Y:S01]  /*ab50*/  FFMA.FTZ R19, R8, R4, R18 ;  /* 0x0000000408137223 */ /* 0x000fe20000010012 */
[----:B------:R-:W-:Y:S01]  /*ab60*/  HADD2.F32 R4, -RZ, R26.H0_H0 ;  /* 0x2000001aff047230 */ /* 0x000fe20000004100 */
[-C--:B------:R-:W-:Y:S01]  /*ab70*/  FFMA.FTZ R18, R5, R3.reuse, -R15 ;  /* 0x0000000305127223 */ /* 0x080fe2000001080f */
[--C-:B------:R-:W-:Y:S01]  /*ab80*/  HADD2.F32 R5, -RZ, R23.reuse.H1_H1 ;  /* 0x30000017ff057230 */ /* 0x100fe20000004100 */
[----:B------:R-:W-:Y:S01]  /*ab90*/  FFMA.FTZ R16, R6, R3, R2 ;  /* 0x0000000306107223 */ /* 0x000fe20000010002 */
[----:B------:R-:W-:-:S02]  /*aba0*/  HADD2.F32 R2, -RZ, R23.H0_H0 ;  /* 0x20000017ff027230 */ /* 0x000fc40000004100 */
[----:B------:R-:W-:Y:S01]  /*abb0*/  HADD2.F32 R3, -RZ, R24.H0_H0 ;  /* 0x20000018ff037230 */ /* 0x000fe20000004100 */
[CC--:B------:R-:W-:Y:S02]  /*abc0*/  FMUL.FTZ R15, R10.reuse, R5.reuse ;  /* 0x000000050a0f7220 */ /* 0x0c0fe40000410000 */
[-C--:B------:R-:W-:Y:S02]  /*abd0*/  FMUL.FTZ R8, R11, R2.reuse ;  /* 0x000000020b087220 */ /* 0x080fe40000410000 */
[----:B------:R-:W-:Y:S02]  /*abe0*/  FMUL.FTZ R5, R17, R5 ;  /* 0x0000000511057220 */ /* 0x000fe40000410000 */
[----:B------:R-:W-:Y:S02]  /*abf0*/  FMUL.FTZ R6, R9, R2 ;  /* 0x0000000209067220 */ /* 0x000fe40000410000 */
[----:B------:R-:W-:Y:S02]  /*ac00*/  FFMA.FTZ R15, R17, R4, -R15 ;  /* 0x00000004110f7223 */ /* 0x000fe4000001080f */
[-C--:B------:R-:W-:Y:S01]  /*ac10*/  FFMA.FTZ R2, R9, R3.reuse, -R8 ;  /* 0x0000000309027223 */ /* 0x080fe20000010808 */
[----:B------:R-:W-:Y:S01]  /*ac20*/  F2FP.PACK_AB R8, R19, R20 ;  /* 0x000000141308723e */ /* 0x000fe200000000ff */
[----:B------:R-:W-:Y:S01]  /*ac30*/  FFMA.FTZ R4, R10, R4, R5 ;  /* 0x000000040a047223 */ /* 0x000fe20000010005 */
[----:B------:R-:W-:Y:S01]  /*ac40*/  F2FP.PACK_AB R9, R16, R18 ;  /* 0x000000121009723e */ /* 0x000fe200000000ff */
[----:B------:R-:W-:-:S03]  /*ac50*/  FFMA.FTZ R3, R11, R3, R6 ;  /* 0x000000030b037223 */ /* 0x000fc60000010006 */
[----:B------:R-:W-:Y:S02]  /*ac60*/  F2FP.PACK_AB R10, R4, R15 ;  /* 0x0000000f040a723e */ /* 0x000fe400000000ff */
[----:B------:R-:W-:-:S05]  /*ac70*/  F2FP.PACK_AB R11, R3, R2 ;  /* 0x00000002030b723e */ /* 0x000fca00000000ff */
[----:B------:R1:W-:Y:S02]  /*ac80*/  STS.128 [R213+0x100], R8 ;  /* 0x00010008d5007388 */ /* 0x0003e40000000c00 */
.L_x_404:
[----:B------:R-:W-:Y:S05]  /*ac90*/  BSYNC B0 ;  /* 0x0000000000007941 */ /* 0x000fea0003800000 */
.L_x_403:
[----:B------:R-:W-:-:S13]  /*aca0*/  ISETP.GE.AND P0, PT, R80, c[0x0][0x27c], PT ;  /* 0x00009f0050007a0c */ /* 0x000fda0003f06270 */
[----:B------:R-:W-:Y:S05]  /*acb0*/  @P0 BRA `(.L_x_402) ;  /* 0x0000026000000947 */ /* 0x000fea0003800000 */
[----:B-1----:R-:W1:Y:S01]  /*acc0*/  LDS.128 R8, [R213+0x4100] ;  /* 0x00410000d5087984 */ /* 0x002e620000000c00 */
[----:B------:R-:W-:Y:S02]  /*acd0*/  HADD2.F32 R15, -RZ, R24.H1_H1 ;  /* 0x30000018ff0f7230 */ /* 0x000fe40000004100 */
        /* <DEDUP_REMOVED lines=17> */
[----:B------:R-:W-:Y:S01]  /*adf0*/  HADD2.F32 R4, -RZ, R29.H1_H1 ;  /* 0x3000001dff047230 */ /* 0x000fe20000004100 */
        /* <DEDUP_REMOVED lines=18> */
.L_x_402:
[----:B------:R-:W-:Y:S05]  /*af20*/  BSYNC B1 ;  /* 0x0000000000017941 */ /* 0x000fea0003800000 */
.L_x_401:
[----:B------:R-:W-:Y:S01]  /*af30*/  IADD3 R2, R81, 0x20, RZ ;  /* 0x0000002051027810 */ /* 0x000fe20007ffe0ff */
[----:B------:R-:W-:Y:S03]  /*af40*/  BSSY B1, `(.L_x_405) ;  /* 0x0000055000017945 */ /* 0x000fe60003800000 */
[----:B------:R-:W-:-:S13]  /*af50*/  ISETP.GE.AND P0, PT, R2, R22, PT ;  /* 0x000000160200720c */ /* 0x000fda0003f06270 */
[----:B------:R-:W-:Y:S05]  /*af60*/  @P0 BRA `(.L_x_406) ;  /* 0x0000052000000947 */ /* 0x000fea0003800000 */
[----:B------:R-:W-:Y:S01]  /*af70*/  ISETP.GE.AND P0, PT, R78, c[0x0][0x27c], PT ;  /* 0x00009f004e007a0c */ /* 0x000fe20003f06270 */
[----:B------:R-:W-:-:S12]  /*af80*/  BSSY B0, `(.L_x_407) ;  /* 0x0000028000007945 */ /* 0x000fd80003800000 */
[----:B------:R-:W-:Y:S05]  /*af90*/  @P0 BRA `(.L_x_408) ;  /* 0x0000026000000947 */ /* 0x000fea0003800000 */
[----:B-1----:R-:W1:Y:S01]  /*afa0*/  LDS.128 R8, [R213+0x1100] ;  /* 0x00110000d5087984 */ /* 0x002e620000000c00 */
[--C-:B------:R-:W-:Y:S02]  /*afb0*/  HADD2.F32 R15, -RZ, R21.reuse.H0_H0 ;  /* 0x20000015ff0f7230 */ /* 0x100fe40000004100 */
[----:B------:R-:W-:Y:S02]  /*afc0*/  HADD2.F32 R2, -RZ, R21.H1_H1 ;  /* 0x30000015ff027230 */ /* 0x000fe40000004100 */
[--C-:B------:R-:W-:Y:S02]  /*afd0*/  HADD2.F32 R4, -RZ, R25.reuse.H1_H1 ;  /* 0x30000019ff047230 */ /* 0x100fe40000004100 */
[----:B------:R-:W-:Y:S02]  /*afe0*/  HADD2.F32 R3, -RZ, R25.H0_H0 ;  /* 0x20000019ff037230 */ /* 0x000fe40000004100 */
[--C-:B-1----:R-:W-:Y:S02]  /*aff0*/  HADD2.F32 R16, -RZ, R8.reuse.H0_H0 ;  /* 0x20000008ff107230 */ /* 0x102fe40000004100 */
[----:B------:R-:W-:-:S02]  /*b000*/  HADD2.F32 R8, -RZ, R8.H1_H1 ;  /* 0x30000008ff087230 */ /* 0x000fc40000004100 */
[--C-:B------:R-:W-:Y:S01]  /*b010*/  HADD2.F32 R6, -RZ, R9.reuse.H1_H1 ;  /* 0x30000009ff067230 */ /* 0x100fe20000004100 */
[C---:B------:R-:W-:Y:S01]  /*b020*/  FMUL.FTZ R18, R15.reuse, R16 ;  /* 0x000000100f127220 */ /* 0x040fe20000410000 */
[----:B------:R-:W-:Y:S01]  /*b030*/  HADD2.F32 R5, -RZ, R9.H0_H0 ;  /* 0x20000009ff057230 */ /* 0x000fe20000004100 */
[----:B------:R-:W-:Y:S01]  /*b040*/  FMUL.FTZ R19, R15, R8 ;  /* 0x000000080f137220 */ /* 0x000fe20000410000 */
[--C-:B------:R-:W-:Y:S01]  /*b050*/  HADD2.F32 R17, -RZ, R10.reuse.H0_H0 ;  /* 0x2000000aff117230 */ /* 0x100fe20000004100 */
[C---:B------:R-:W-:Y:S01]  /*b060*/  FMUL.FTZ R15, R2.reuse, R6 ;  /* 0x00000006020f7220 */ /* 0x040fe20000410000 */
[--C-:B------:R-:W-:Y:S01]  /*b070*/  HADD2.F32 R9, -RZ, R11.reuse.H0_H0 ;  /* 0x2000000bff097230 */ /* 0x100fe20000004100 */
[-C--:B------:R-:W-:Y:S01]  /*b080*/  FMUL.FTZ R2, R2, R5.reuse ;  /* 0x0000000502027220 */ /* 0x080fe20000410000 */
[----:B------:R-:W-:Y:S01]  /*b090*/  HADD2.F32 R10, -RZ, R10.H1_H1 ;  /* 0x3000000aff0a7230 */ /* 0x000fe20000004100 */
[C---:B------:R-:W-:Y:S01]  /*b0a0*/  FFMA.FTZ R20, R4.reuse, R16, -R19 ;  /* 0x0000001004147223 */ /* 0x040fe20000010813 */
[----:B------:R-:W-:Y:S01]  /*b0b0*/  HADD2.F32 R11, -RZ, R11.H1_H1 ;  /* 0x3000000bff0b7230 */ /* 0x000fe20000004100 */
[----:B------:R-:W-:Y:S01]  /*b0c0*/  FFMA.FTZ R19, R4, R8, R18 ;  /* 0x0000000804137223 */ /* 0x000fe20000010012 */
[----:B------:R-:W-:Y:S01]  /*b0d0*/  HADD2.F32 R4, -RZ, R26.H0_H0 ;  /* 0x2000001aff047230 */ /* 0x000fe20000004100 */
[C---:B------:R-:W-:Y:S01]  /*b0e0*/  FFMA.FTZ R18, R3.reuse, R5, -R15 ;  /* 0x0000000503127223 */ /* 0x040fe2000001080f */
[--C-:B------:R-:W-:Y:S01]  /*b0f0*/  HADD2.F32 R5, -RZ, R23.reuse.H1_H1 ;  /* 0x30000017ff057230 */ /* 0x100fe20000004100 */
[----:B------:R-:W-:Y:S01]  /*b100*/  FFMA.FTZ R16, R3, R6, R2 ;  /* 0x0000000603107223 */ /* 0x000fe20000010002 */
[----:B------:R-:W-:-:S02]  /*b110*/  HADD2.F32 R2, -RZ, R23.H0_H0 ;  /* 0x20000017ff027230 */ /* 0x000fc40000004100 */
[----:B------:R-:W-:Y:S01]  /*b120*/  HADD2.F32 R3, -RZ, R24.H0_H0 ;  /* 0x20000018ff037230 */ /* 0x000fe20000004100 */
[C---:B------:R-:W-:Y:S02]  /*b130*/  FMUL.FTZ R15, R5.reuse, R10 ;  /* 0x0000000a050f7220 */ /* 0x040fe40000410000 */
[C---:B------:R-:W-:Y:S02]  /*b140*/  FMUL.FTZ R8, R2.reuse, R11 ;  /* 0x0000000b02087220 */ /* 0x040fe40000410000 */
[----:B------:R-:W-:Y:S02]  /*b150*/  FMUL.FTZ R5, R5, R17 ;  /* 0x0000001105057220 */ /* 0x000fe40000410000 */
[----:B------:R-:W-:Y:S02]  /*b160*/  FMUL.FTZ R6, R2, R9 ;  /* 0x0000000902067220 */ /* 0x000fe40000410000 */
[C---:B------:R-:W-:Y:S02]  /*b170*/  FFMA.FTZ R15, R4.reuse, R17, -R15 ;  /* 0x00000011040f7223 */ /* 0x040fe4000001080f */
[----:B------:R-:W-:Y:S01]  /*b180*/  FFMA.FTZ R2, R3, R9, -R8 ;  /* 0x0000000903027223 */ /* 0x000fe20000010808 */
[----:B------:R-:W-:Y:S01]  /*b190*/  F2FP.PACK_AB R8, R19, R20 ;  /* 0x000000141308723e */ /* 0x000fe200000000ff */
[----:B------:R-:W-:Y:S01]  /*b1a0*/  FFMA.FTZ R4, R4, R10, R5 ;  /* 0x0000000a04047223 */ /* 0x000fe20000010005 */
[----:B------:R-:W-:Y:S01]  /*b1b0*/  F2FP.PACK_AB R9, R16, R18 ;  /* 0x000000121009723e */ /* 0x000fe200000000ff */
[----:B------:R-:W-:-:S03]  /*b1c0*/  FFMA.FTZ R3, R3, R11, R6 ;  /* 0x0000000b03037223 */ /* 0x000fc60000010006 */
[----:B------:R-:W-:Y:S02]  /*b1d0*/  F2FP.PACK_AB R10, R4, R15 ;  /* 0x0000000f040a723e */ /* 0x000fe400000000ff */
[----:B------:R-:W-:-:S05]  /*b1e0*/  F2FP.PACK_AB R11, R3, R2 ;  /* 0x00000002030b723e */ /* 0x000fca00000000ff */
[----:B------:R1:W-:Y:S02]  /*b1f0*/  STS.128 [R213+0x1100], R8 ;  /* 0x00110008d5007388 */ /* 0x0003e40000000c00 */
.L_x_408:
[----:B------:R-:W-:Y:S05]  /*b200*/  BSYNC B0 ;  /* 0x0000000000007941 */ /* 0x000fea0003800000 */
.L_x_407:
        /* <DEDUP_REMOVED lines=21> */
[----:B------:R-:W-:Y:S01]  /*b360*/  HADD2.F32 R4, -RZ, R29.H1_H1 ;  /* 0x3000001dff047230 */ /* 0x000fe20000004100 */
        /* <DEDUP_REMOVED lines=18> */
.L_x_406:
[----:B------:R-:W-:Y:S05]  /*b490*/  BSYNC B1 ;  /* 0x0000000000017941 */ /* 0x000fea0003800000 */
.L_x_405:
        /* <DEDUP_REMOVED lines=45> */
.L_x_412:
[----:B------:R-:W-:Y:S05]  /*b770*/  BSYNC B0 ;  /* 0x0000000000007941 */ /* 0x000fea0003800000 */
.L_x_411:
        /* <DEDUP_REMOVED lines=40> */
.L_x_410:
[----:B------:R-:W-:Y:S05]  /*ba00*/  BSYNC B1 ;  /* 0x0000000000017941 */ /* 0x000fea0003800000 */
.L_x_409:
[----:B------:R-:W-:-:S04]  /*ba10*/  IADD3 R2, R81, 0x60, RZ ;  /* 0x0000006051027810 */ /* 0x000fc80007ffe0ff */
        /* <DEDUP_REMOVED lines=43> */
.L_x_415:
[----:B------:R-:W-:Y:S05]  /*bcd0*/  BSYNC B0 ;  /* 0x0000000000007941 */ /* 0x000fea0003800000 */
.L_x_414:
        /* <DEDUP_REMOVED lines=39> */
[----:B------:R1:W-:Y:S01]  /*bf50*/  STS.128 [R213+0x7100], R8 ;  /* 0x00710008d5007388 */ /* 0x0003e20000000c00 */
[----:B------:R-:W-:Y:S05]  /*bf60*/  BRA `(.L_x_413) ;  /* 0x00001bd000007947 */ /* 0x000fea0003800000 */
.L_x_398:
[----:B------:R-:W1:Y:S01]  /*bf70*/  SHFL.IDX PT, R4, R6, RZ, 0x181f ;  /* 0x00181fff06047589 */ /* 0x000e6200000e0000 */
[----:B------:R-:W-:Y:S01]  /*bf80*/  BSSY B0, `(.L_x_416) ;  /* 0x0000014000007945 */ /* 0x000fe20003800000 */
[----:B------:R-:W-:Y:S01]  /*bf90*/  CS2R R10, SRZ ;  /* 0x00000000000a7805 */ /* 0x000fe2000001ff00 */
[----:B------:R-:W-:Y:S01]  /*bfa0*/  CS2R R18, SRZ ;  /* 0x0000000000127805 */ /* 0x000fe2000001ff00 */
[----:B------:R-:W2:Y:S01]  /*bfb0*/  SHFL.IDX PT, R15, R2, RZ, 0x181f ;  /* 0x00181fff020f7589 */ /* 0x000ea200000e0000 */
[----:B------:R-:W-:-:S03]  /*bfc0*/  CS2R R16, SRZ ;  /* 0x0000000000107805 */ /* 0x000fc6000001ff00 */
[----:B------:R-:W3:Y:S04]  /*bfd0*/  SHFL.IDX PT, R6, R3, RZ, 0x181f ;  /* 0x00181fff03067589 */ /* 0x000ee800000e0000 */
[----:B------:R4:W1:Y:S02]  /*bfe0*/  SHFL.IDX PT, R5, R8, RZ, 0x181f ;  /* 0x00181fff08057589 */ /* 0x00086400000e0000 */
[----:B----4-:R-:W-:Y:S01]  /*bff0*/  CS2R R8, SRZ ;  /* 0x0000000000087805 */ /* 0x010fe2000001ff00 */
[----:B------:R-:W-:Y:S05]  /*c000*/  @P4 BRA `(.L_x_417) ;  /* 0x000000b000004947 */ /* 0x000fea0003800000 */
[C---:B-123--:R-:W-:Y:S01]  /*c010*/  ISETP.GE.AND P0, PT, R76.reuse, c[0x0][0x27c], PT ;  /* 0x00009f004c007a0c */ /* 0x04efe20003f06270 */
[C---:B------:R-:W-:Y:S01]  /*c020*/  IMAD.SHL.U32 R2, R76.reuse, 0x2, RZ ;  /* 0x000000024c027824 */ /* 0x040fe200078e00ff */
[----:B------:R-:W-:Y:S01]  /*c030*/  SHF.L.U64.HI R3, R76, 0x1, R77 ;  /* 0x000000014c037819 */ /* 0x000fe2000001024d */
[----:B------:R-:W-:-:S03]  /*c040*/  CS2R R10, SRZ ;  /* 0x00000000000a7805 */ /* 0x000fc6000001ff00 */
[-C--:B------:R-:W-:Y:S02]  /*c050*/  IADD3 R4, P2, R4, R2.reuse, RZ ;  /* 0x0000000204047210 */ /* 0x080fe40007f5e0ff */
[----:B------:R-:W-:-:S03]  /*c060*/  IADD3 R2, P1, R5, R2, RZ ;  /* 0x0000000205027210 */ /* 0x000fc60007f3e0ff */
[--C-:B------:R-:W-:Y:S02]  /*c070*/  IMAD.X R5, R15, 0x1, R3.reuse, P2 ;  /* 0x000000010f057824 */ /* 0x100fe400010e0603 */
[----:B------:R-:W-:Y:S01]  /*c080*/  IMAD.X R3, R6, 0x1, R3, P1 ;  /* 0x0000000106037824 */ /* 0x000fe200008e0603 */
[----:B------:R-:W-:Y:S05]  /*c090*/  @P0 BRA `(.L_x_417) ;  /* 0x0000002000000947 */ /* 0x000fea0003800000 */
[----:B------:R1:W5:Y:S04]  /*c0a0*/  LD.E.128 R16, [R4.64] ;  /* 0x0000000804107980 */ /* 0x000368000c101d00 */
[----:B------:R1:W5:Y:S02]  /*c0b0*/  LD.E.128 R8, [R2.64] ;  /* 0x0000000802087980 */ /* 0x000364000c101d00 */
.L_x_417:
[----:B-123--:R-:W-:Y:S05]  /*c0c0*/  BSYNC B0 ;  /* 0x0000000000007941 */ /* 0x00efea0003800000 */
.L_x_416:
[----:B-----5:R-:W-:Y:S01]  /*c0d0*/  SHF.R.U32.HI R3, RZ, 0x10, R17 ;  /* 0x00000010ff037819 */ /* 0x020fe20000011611 */
[----:B------:R-:W-:Y:S01]  /*c0e0*/  IMAD.MOV.U32 R22, RZ, RZ, R18 ;  /* 0x000000ffff167224 */ /* 0x000fe200078e0012 */
[----:B------:R-:W-:Y:S01]  /*c0f0*/  SHF.R.U64 R20, R18, 0x10, R19 ;  /* 0x0000001012147819 */ /* 0x000fe20000001213 */
[--C-:B------:R-:W-:Y:S01]  /*c100*/  IMAD.MOV.U32 R25, RZ, RZ, R17.reuse ;  /* 0x000000ffff197224 */ /* 0x100fe200078e0011 */
[----:B------:R-:W-:Y:S01]  /*c110*/  ISETP.GE.AND P0, PT, R76, c[0x0][0x27c], PT ;  /* 0x00009f004c007a0c */ /* 0x000fe20003f06270 */
[----:B------:R-:W-:Y:S01]  /*c120*/  IMAD.MOV.U32 R18, RZ, RZ, R8 ;  /* 0x000000ffff127224 */ /* 0x000fe200078e0008 */
[----:B------:R-:W-:Y:S01]  /*c130*/  PRMT R50, R3, 0x5410, R20 ;  /* 0x0000541003327816 */ /* 0x000fe20000000014 */
[----:B------:R-:W-:Y:S01]  /*c140*/  IMAD R3, R30, -0x80, R24 ;  /* 0xffffff801e037824 */ /* 0x000fe200078e0218 */
[----:B------:R-:W-:Y:S01]  /*c150*/  SHF.R.U64 R23, R16, 0x10, R17 ;  /* 0x0000001010177819 */ /* 0x000fe20000001211 */
[----:B------:R-:W-:Y:S01]  /*c160*/  IMAD.MOV.U32 R26, RZ, RZ, R16 ;  /* 0x000000ffff1a7224 */ /* 0x000fe200078e0010 */
[----:B------:R-:W-:Y:S01]  /*c170*/  SHF.R.U64 R15, R8, 0x10, R9 ;  /* 0x00000010080f7819 */ /* 0x000fe20000001209 */
[----:B------:R-:W-:Y:S01]  /*c180*/  IMAD.MOV.U32 R21, RZ, RZ, R19 ;  /* 0x000000ffff157224 */ /* 0x000fe200078e0013 */
[----:B------:R-:W-:Y:S01]  /*c190*/  IMNMX R43, R3, 0x80, PT ;  /* 0x00000080032b7817 */ /* 0x000fe20003800200 */
[----:B------:R-:W-:Y:S01]  /*c1a0*/  IMAD.MOV.U32 R17, RZ, RZ, R9 ;  /* 0x000000ffff117224 */ /* 0x000fe200078e0009 */
[----:B------:R-:W-:Y:S01]  /*c1b0*/  SHF.R.U32.HI R16, RZ, 0x10, R19 ;  /* 0x00000010ff107819 */ /* 0x000fe20000011613 */
[----:B------:R-:W-:Y:S01]  /*c1c0*/  IMAD.MOV.U32 R8, RZ, RZ, R10 ;  /* 0x000000ffff087224 */ /* 0x000fe200078e000a */
[----:B------:R-:W-:Y:S01]  /*c1d0*/  ISETP.GE.OR P1, PT, R81, R43, P0 ;  /* 0x0000002b5100720c */ /* 0x000fe20000726670 */
[----:B------:R-:W-:Y:S01]  /*c1e0*/  IMAD.MOV.U32 R6, RZ, RZ, R11 ;  /* 0x000000ffff067224 */ /* 0x000fe200078e000b */
[----:B------:R-:W-:Y:S01]  /*c1f0*/  SHF.R.U32.HI R5, RZ, 0x10, R9 ;  /* 0x00000010ff057819 */ /* 0x000fe20000011609 */
[----:B------:R-:W-:-:S04]  /*c200*/  DEPBAR.LE SB0, 0x1 ;  /* 0x000080400000791a */ /* 0x000fc80000000000 */
[--C-:B------:R-:W-:Y:S01]  /*c210*/  SHF.R.U64 R4, R10, 0x10, R11.reuse ;  /* 0x000000100a047819 */ /* 0x100fe2000000120b */
        /* <DEDUP_REMOVED lines=11> */
[----:B------:R-:W-:Y:S01]  /*c2d0*/  MOV R2, c[0x0][0x27c] ;  /* 0x00009f0000027a02 */ /* 0x000fe20000000f00 */
[----:B------:R-:W1:Y:S01]  /*c2e0*/  LDS.128 R8, [R213+0x100] ;  /* 0x00010000d5087984 */ /* 0x000e620000000c00 */
[C---:B------:R-:W-:Y:S01]  /*c2f0*/  SHF.L.U32 R27, R81.reuse, 0x6, RZ ;  /* 0x00000006511b7819 */ /* 0x040fe200000006ff */
[----:B------:R-:W-:Y:S01]  /*c300*/  HADD2.F32 R6, -RZ, R45.H0_H0 ;  /* 0x2000002dff067230 */ /* 0x000fe20000004100 */
[----:B------:R-:W-:Y:S01]  /*c310*/  LEA.HI R2, R2, R82, RZ, 0x1d ;  /* 0x0000005202027211 */ /* 0x000fe200078fe8ff */
[----:B------:R-:W-:Y:S01]  /*c320*/  HADD2.F32 R15, -RZ, R48.H0_H0 ;  /* 0x20000030ff0f7230 */ /* 0x000fe20000004100 */
[----:B------:R-:W-:-:S02]  /*c330*/  SHF.L.U32 R28, R81, 0x6, RZ ;  /* 0x00000006511c7819 */ /* 0x000fc400000006ff */
[----:B------:R-:W-:Y:S02]  /*c340*/  SHF.R.S32.HI R4, RZ, 0x1f, R2 ;  /* 0x0000001fff047819 */ /* 0x000fe40000011402 */
[----:B------:R-:W-:Y:S02]  /*c350*/  SHF.L.U32 R3, R2, 0x3, RZ ;  /* 0x0000000302037819 */ /* 0x000fe400000006ff */
[----:B------:R-:W-:Y:S02]  /*c360*/  LOP3.LUT R28, R28, 0x1c0, RZ, 0xc0, !PT ;  /* 0x000001c01c1c7812 */ /* 0x000fe400078ec0ff */
[----:B------:R-:W-:Y:S02]  /*c370*/  LOP3.LUT R27, R27, 0x1c0, RZ, 0xc0, !PT ;  /* 0x000001c01b1b7812 */ /* 0x000fe400078ec0ff */
[----:B------:R-:W-:Y:S02]  /*c380*/  LEA.HI R2, R4, R2, RZ, 0x3 ;  /* 0x0000000204027211 */ /* 0x000fe400078f18ff */
[----:B------:R-:W-:-:S02]  /*c390*/  SHF.R.U32.HI R27, RZ, 0x3, R27 ;  /* 0x00000003ff1b7819 */ /* 0x000fc4000001161b */
[----:B------:R-:W-:Y:S02]  /*c3a0*/  LOP3.LUT R3, R28, 0x38, R3, 0xf8, !PT ;  /* 0x000000381c037812 */ /* 0x000fe400078ef803 */
[----:B------:R-:W-:Y:S02]  /*c3b0*/  SHF.L.U32 R2, R2, 0xa, RZ ;  /* 0x0000000a02027819 */ /* 0x000fe400000006ff */
[----:B------:R-:W-:Y:S02]  /*c3c0*/  LOP3.LUT R3, R3, R27, RZ, 0x3c, !PT ;  /* 0x0000001b03037212 */ /* 0x000fe400078e3cff */
[----:B------:R-:W-:-:S04]  /*c3d0*/  LOP3.LUT R2, R2, 0x7fffe000, RZ, 0xc0, !PT ;  /* 0x7fffe00002027812 */ /* 0x000fc800078ec0ff */
[----:B------:R-:W-:Y:S01]  /*c3e0*/  IADD3 R2, R3, R2, R7 ;  /* 0x0000000203027210 */ /* 0x000fe20007ffe007 */
[----:B------:R-:W-:-:S03]  /*c3f0*/  HADD2.F32 R3, -RZ, R44.H0_H0 ;  /* 0x2000002cff037230 */ /* 0x000fc60000004100 */
[----:B------:R-:W-:Y:S01]  /*c400*/  SHF.L.U32 R31, R2, 0x1, RZ ;  /* 0x00000001021f7819 */ /* 0x000fe200000006ff */
[----:B------:R-:W-:-:S04]  /*c410*/  HADD2.F32 R2, -RZ, R44.H1_H1 ;  /* 0x3000002cff027230 */ /* 0x000fc80000004100 */
[----:B------:R-:W2:Y:S01]  /*c420*/  LDS.128 R16, [R31+0x100] ;  /* 0x000100001f107984 */ /* 0x000ea20000000c00 */
[--C-:B-1----:R-:W-:Y:S02]  /*c430*/  HADD2.F32 R24, -RZ, R8.reuse.H0_H0 ;  /* 0x20000008ff187230 */ /* 0x102fe40000004100 */
[----:B------:R-:W-:Y:S02]  /*c440*/  HADD2.F32 R21, -RZ, R8.H1_H1 ;  /* 0x30000008ff157230 */ /* 0x000fe40000004100 */
[--C-:B------:R-:W-:Y:S02]  /*c450*/  HADD2.F32 R28, -RZ, R11.reuse.H0_H0 ;  /* 0x2000000bff1c7230 */ /* 0x100fe40000004100 */
[----:B------:R-:W-:Y:S02]  /*c460*/  HADD2.F32 R27, -RZ, R11.H1_H1 ;  /* 0x3000000bff1b7230 */ /* 0x000fe40000004100 */
[--C-:B------:R-:W-:Y:S02]  /*c470*/  HADD2.F32 R23, -RZ, R9.reuse.H0_H0 ;  /* 0x20000009ff177230 */ /* 0x100fe40000004100 */
[----:B------:R-:W-:Y:S01]  /*c480*/  HADD2.F32 R22, -RZ, R9.H1_H1 ;  /* 0x30000009ff167230 */ /* 0x000fe20000004100 */
[----:B------:R-:W-:Y:S01]  /*c490*/  FMUL.FTZ R9, R24, R3 ;  /* 0x0000000318097220 */ /* 0x000fe20000410000 */
[----:B------:R-:W-:-:S02]  /*c4a0*/  HADD2.F32 R26, -RZ, R10.H0_H0 ;  /* 0x2000000aff1a7230 */ /* 0x000fc40000004100 */
[----:B------:R-:W-:Y:S02]  /*c4b0*/  HADD2.F32 R25, -RZ, R10.H1_H1 ;  /* 0x3000000aff197230 */ /* 0x000fe40000004100 */
[--C-:B--2---:R-:W-:Y:S02]  /*c4c0*/  HADD2.F32 R5, -RZ, R16.reuse.H0_H0 ;  /* 0x20000010ff057230 */ /* 0x104fe40000004100 */
[----:B------:R-:W-:Y:S02]  /*c4d0*/  HADD2.F32 R4, -RZ, R16.H1_H1 ;  /* 0x30000010ff047230 */ /* 0x000fe40000004100 */
[--C-:B------:R-:W-:Y:S01]  /*c4e0*/  HADD2.F32 R8, -RZ, R17.reuse.H0_H0 ;  /* 0x20000011ff087230 */ /* 0x100fe20000004100 */
[----:B------:R-:W-:Y:S01]  /*c4f0*/  FMUL.FTZ R39, R5, R3 ;  /* 0x0000000305277220 */ /* 0x000fe20000410000 */
[----:B------:R-:W-:Y:S01]  /*c500*/  HADD2.F32 R11, -RZ, R17.H1_H1 ;  /* 0x30000011ff0b7230 */ /* 0x000fe20000004100 */
[-C--:B------:R-:W-:Y:S01]  /*c510*/  FMUL.FTZ R3, R21, R2.reuse ;  /* 0x0000000215037220 */ /* 0x080fe20000410000 */
[--C-:B------:R-:W-:Y:S01]  /*c520*/  HADD2.F32 R17, -RZ, R46.reuse.H0_H0 ;  /* 0x2000002eff117230 */ /* 0x100fe20000004100 */
[----:B------:R-:W-:Y:S01]  /*c530*/  FMUL.FTZ R38, R4, R2 ;  /* 0x0000000204267220 */ /* 0x000fe20000410000 */
[----:B------:R-:W-:Y:S01]  /*c540*/  HADD2.F32 R16, -RZ, R47.H1_H1 ;  /* 0x3000002fff107230 */ /* 0x000fe20000004100 */
[----:B------:R-:W-:Y:S01]  /*c550*/  FMUL.FTZ R36, R8, R6 ;  /* 0x0000000608247220 */ /* 0x000fe20000410000 */
[----:B------:R-:W-:Y:S01]  /*c560*/  HADD2.F32 R2, -RZ, R46.H1_H1 ;  /* 0x3000002eff027230 */ /* 0x000fe20000004100 */
[----:B------:R-:W-:Y:S01]  /*c570*/  FFMA.FTZ R42, R5, R17, R9 ;  /* 0x00000011052a7223 */ /* 0x000fe20000010009 */
[----:B------:R-:W-:Y:S01]  /*c580*/  HADD2.F32 R9, -RZ, R50.H0_H0 ;  /* 0x20000032ff097230 */ /* 0x000fe20000004100 */
[----:B------:R-:W-:Y:S01]  /*c590*/  FFMA.FTZ R41, R4, R16, R3 ;  /* 0x0000001004297223 */ /* 0x000fe20000010003 */
[----:B------:R-:W-:Y:S01]  /*c5a0*/  HADD2.F32 R3, -RZ, R45.H1_H1 ;  /* 0x3000002dff037230 */ /* 0x000fe20000004100 */
[----:B------:R-:W-:Y:S01]  /*c5b0*/  FMUL.FTZ R5, R23, R6 ;  /* 0x0000000617057220 */ /* 0x000fe20000410000 */
[--C-:B------:R-:W-:Y:S01]  /*c5c0*/  HADD2.F32 R10, -RZ, R18.reuse.H0_H0 ;  /* 0x20000012ff0a7230 */ /* 0x100fe20000004100 */
[----:B------:R-:W-:Y:S01]  /*c5d0*/  FFMA.FTZ R16, R21, R16, -R38 ;  /* 0x0000001015107223 */ /* 0x000fe20000010826 */
[----:B------:R-:W-:Y:S01]  /*c5e0*/  HADD2.F32 R4, -RZ, R47.H0_H0 ;  /* 0x2000002fff047230 */ /* 0x000fe20000004100 */
[----:B------:R-:W-:Y:S01]  /*c5f0*/  FFMA.FTZ R40, R8, R15, R5 ;  /* 0x0000000f08287223 */ /* 0x000fe20000010005 */
[----:B------:R-:W-:Y:S01]  /*c600*/  HADD2.F32 R8, -RZ, R49.H0_H0 ;  /* 0x20000031ff087230 */ /* 0x000fe20000004100 */
[----:B------:R-:W-:Y:S01]  /*c610*/  FMUL.FTZ R6, R22, R3 ;  /* 0x0000000316067220 */ /* 0x000fe20000410000 */
[----:B------:R-:W-:Y:S01]  /*c620*/  HADD2.F32 R18, -RZ, R18.H1_H1 ;  /* 0x30000012ff127230 */ /* 0x000fe20000004100 */
[----:B------:R-:W-:Y:S01]  /*c630*/  FMUL.FTZ R5, R26, R2 ;  /* 0x000000021a057220 */ /* 0x000fe20000410000 */
[--C-:B------:R-:W-:Y:S01]  /*c640*/  HADD2.F32 R20, -RZ, R19.reuse.H0_H0 ;  /* 0x20000013ff147230 */ /* 0x100fe20000004100 */
[C---:B------:R-:W-:Y:S01]  /*c650*/  FFMA.FTZ R37, R11.reuse, R9, R6 ;  /* 0x000000090b257223 */ /* 0x040fe20000010006 */
[----:B------:R-:W-:Y:S01]  /*c660*/  HADD2.F32 R6, -RZ, R50.H1_H1 ;  /* 0x30000032ff067230 */ /* 0x000fe20000004100 */
[C---:B------:R-:W-:Y:S01]  /*c670*/  FFMA.FTZ R35, R10.reuse, R8, R5 ;  /* 0x000000080a237223 */ /* 0x040fe20000010005 */
[----:B------:R-:W-:Y:S01]  /*c680*/  HADD2.F32 R19, -RZ, R19.H1_H1 ;  /* 0x30000013ff137230 */ /* 0x000fe20000004100 */
[----:B------:R-:W-:Y:S01]  /*c690*/  FMUL.FTZ R33, R11, R3 ;  /* 0x000000030b217220 */ /* 0x000fe20000410000 */
[----:B------:R-:W-:Y:S01]  /*c6a0*/  HADD2.F32 R3, -RZ, R49.H1_H1 ;  /* 0x30000031ff037230 */ /* 0x000fe20000004100 */
[----:B------:R-:W-:Y:S01]  /*c6b0*/  FMUL.FTZ R30, R10, R2 ;  /* 0x000000020a1e7220 */ /* 0x000fe20000410000 */
[----:B------:R-:W-:Y:S01]  /*c6c0*/  HADD2.F32 R2, -RZ, R48.H1_H1 ;  /* 0x30000030ff027230 */ /* 0x000fe20000004100 */
[----:B------:R-:W-:-:S02]  /*c6d0*/  FMUL.FTZ R5, R25, R4 ;  /* 0x0000000419057220 */ /* 0x000fc40000410000 */
[C---:B------:R-:W-:Y:S01]  /*c6e0*/  FMUL.FTZ R29, R18.reuse, R4 ;  /* 0x00000004121d7220 */ /* 0x040fe20000410000 */
[--C-:B------:R-:W-:Y:S01]  /*c6f0*/  HADD2.F32 R4, -RZ, R51.reuse.H0_H0 ;  /* 0x20000033ff047230 */ /* 0x100fe20000004100 */
[----:B------:R-:W-:Y:S01]  /*c700*/  FFMA.FTZ R32, R18, R6, R5 ;  /* 0x0000000612207223 */ /* 0x000fe20000010005 */
[----:B------:R-:W-:Y:S01]  /*c710*/  HADD2.F32 R5, -RZ, R51.H1_H1 ;  /* 0x30000033ff057230 */ /* 0x000fe20000004100 */
[-C--:B------:R-:W-:Y:S02]  /*c720*/  FMUL.FTZ R11, R28, R3.reuse ;  /* 0x000000031c0b7220 */ /* 0x080fe40000410000 */
[-C--:B------:R-:W-:Y:S02]  /*c730*/  FMUL.FTZ R10, R27, R2.reuse ;  /* 0x000000021b0a7220 */ /* 0x080fe40000410000 */
[----:B------:R-:W-:Y:S02]  /*c740*/  FMUL.FTZ R3, R20, R3 ;  /* 0x0000000314037220 */ /* 0x000fe40000410000 */
[----:B------:R-:W-:-:S02]  /*c750*/  FMUL.FTZ R2, R19, R2 ;  /* 0x0000000213027220 */ /* 0x000fc40000410000 */
[----:B------:R-:W-:Y:S02]  /*c760*/  FFMA.FTZ R18, R24, R17, -R39 ;  /* 0x0000001118127223 */ /* 0x000fe40000010827 */
[----:B------:R-:W-:Y:S02]  /*c770*/  FFMA.FTZ R34, R20, R5, R11 ;  /* 0x0000000514227223 */ /* 0x000fe4000001000b */
[----:B------:R-:W-:Y:S01]  /*c780*/  FFMA.FTZ R17, R23, R15, -R36 ;  /* 0x0000000f17117223 */ /* 0x000fe20000010824 */
[----:B------:R-:W-:Y:S01]  /*c790*/  F2FP.PACK_AB R16, R16, R18 ;  /* 0x000000121010723e */ /* 0x000fe200000000ff */
[----:B------:R-:W-:Y:S01]  /*c7a0*/  FFMA.FTZ R15, R22, R9, -R33 ;  /* 0x00000009160f7223 */ /* 0x000fe20000010821 */
[----:B------:R-:W-:Y:S01]  /*c7b0*/  F2FP.PACK_AB R9, R37, R40 ;  /* 0x000000282509723e */ /* 0x000fe200000000ff */
[----:B------:R-:W-:Y:S01]  /*c7c0*/  FFMA.FTZ R11, R26, R8, -R30 ;  /* 0x000000081a0b7223 */ /* 0x000fe2000001081e */
[----:B------:R-:W-:Y:S01]  /*c7d0*/  F2FP.PACK_AB R8, R41, R42 ;  /* 0x0000002a2908723e */ /* 0x000fe200000000ff */
[----:B------:R-:W-:Y:S01]  /*c7e0*/  FFMA.FTZ R6, R25, R6, -R29 ;  /* 0x0000000619067223 */ /* 0x000fe2000001081d */
[----:B------:R-:W-:Y:S01]  /*c7f0*/  F2FP.PACK_AB R17, R15, R17 ;  /* 0x000000110f11723e */ /* 0x000fe200000000ff */
[----:B------:R-:W-:-:S02]  /*c800*/  FFMA.FTZ R3, R28, R5, -R3 ;  /* 0x000000051c037223 */ /* 0x000fc40000010803 */
[-C--:B------:R-:W-:Y:S01]  /*c810*/  FFMA.FTZ R2, R27, R4.reuse, -R2 ;  /* 0x000000041b027223 */ /* 0x080fe20000010802 */
[----:B------:R-:W-:Y:S01]  /*c820*/  F2FP.PACK_AB R18, R6, R11 ;  /* 0x0000000b0612723e */ /* 0x000fe200000000ff */
[----:B------:R-:W-:Y:S01]  /*c830*/  FFMA.FTZ R20, R19, R4, R10 ;  /* 0x0000000413147223 */ /* 0x000fe2000001000a */
[----:B------:R-:W-:Y:S02]  /*c840*/  F2FP.PACK_AB R10, R32, R35 ;  /* 0x00000023200a723e */ /* 0x000fe400000000ff */
[----:B------:R-:W-:Y:S02]  /*c850*/  F2FP.PACK_AB R19, R2, R3 ;  /* 0x000000030213723e */ /* 0x000fe400000000ff */
[----:B------:R-:W-:-:S03]  /*c860*/  F2FP.PACK_AB R11, R20, R34 ;  /* 0x00000022140b723e */ /* 0x000fc600000000ff */
[----:B------:R1:W-:Y:S04]  /*c870*/  STS.128 [R213+0x100], R16 ;  /* 0x00010010d5007388 */ /* 0x0003e80000000c00 */
[----:B------:R1:W-:Y:S02]  /*c880*/  STS.128 [R31+0x100], R8 ;  /* 0x000100081f007388 */ /* 0x0003e40000000c00 */
.L_x_419:
[----:B------:R-:W-:Y:S05]  /*c890*/  BSYNC B0 ;  /* 0x0000000000007941 */ /* 0x000fea0003800000 */
.L_x_418:
[----:B------:R-:W-:Y:S01]  /*c8a0*/  IADD3 R2, R81, 0x20, RZ ;  /* 0x0000002051027810 */ /* 0x000fe20007ffe0ff */
[----:B------:R-:W-:Y:S03]  /*c8b0*/  BSSY B0, `(.L_x_420) ;  /* 0x0000062000007945 */ /* 0x000fe60003800000 */
[----:B------:R-:W-:-:S13]  /*c8c0*/  ISETP.GE.OR P1, PT, R2, R43, P0 ;  /* 0x0000002b0200720c */ /* 0x000fda0000726670 */
[----:B------:R-:W-:Y:S05]  /*c8d0*/  @P1 BRA `(.L_x_421) ;  /* 0x000005f000001947 */ /* 0x000fea0003800000 */
[----:B------:R-:W2:Y:S01]  /*c8e0*/  LDL R55, [R1+0xec] ;  /* 0x0000ec0001377983 */ /* 0x000ea20000100800 */
[----:B------:R-:W-:Y:S01]  /*c8f0*/  MOV R2, c[0x0][0x27c] ;  /* 0x00009f0000027a02 */ /* 0x000fe20000000f00 */
[----:B------:R-:W-:Y:S01]  /*c900*/  HADD2.F32 R15, -RZ, R48.H0_H0 ;  /* 0x20000030ff0f7230 */ /* 0x000fe20000004100 */
[C---:B------:R-:W-:Y:S02]  /*c910*/  IADD3 R5, R81.reuse, 0x20, RZ ;  /* 0x0000002051057810 */ /* 0x040fe40007ffe0ff */
[----:B------:R-:W-:Y:S02]  /*c920*/  LEA.HI R2, R2, R82, RZ, 0x1d ;  /* 0x0000005202027211 */ /* 0x000fe400078fe8ff */
[----:B------:R-:W-:Y:S02]  /*c930*/  IADD3 R6, R81, 0x20, RZ ;  /* 0x0000002051067810 */ /* 0x000fe40007ffe0ff */
[----:B------:R-:W-:Y:S02]  /*c940*/  SHF.R.S32.HI R4, RZ, 0x1f, R2 ;  /* 0x0000001fff047819 */ /* 0x000fe40000011402 */
[----:B------:R-:W-:-:S02]  /*c950*/  SHF.L.U32 R5, R5, 0x6, RZ ;  /* 0x0000000605057819 */ /* 0x000fc400000006ff */
[----:B------:R-:W-:Y:S02]  /*c960*/  SHF.L.U32 R6, R6, 0x6, RZ ;  /* 0x0000000606067819 */ /* 0x000fe400000006ff */
[----:B------:R-:W-:Y:S02]  /*c970*/  SHF.L.U32 R3, R2, 0x3, RZ ;  /* 0x0000000302037819 */ /* 0x000fe400000006ff */
[----:B------:R-:W-:Y:S02]  /*c980*/  LOP3.LUT R6, R6, 0x1c0, RZ, 0xc0, !PT ;  /* 0x000001c006067812 */ /* 0x000fe400078ec0ff */
[----:B------:R-:W-:Y:S02]  /*c990*/  LOP3.LUT R5, R5, 0x1c0, RZ, 0xc0, !PT ;  /* 0x000001c005057812 */ /* 0x000fe400078ec0ff */
[----:B------:R-:W-:Y:S02]  /*c9a0*/  LEA.HI R2, R4, R2, RZ, 0x3 ;  /* 0x0000000204027211 */ /* 0x000fe400078f18ff */
[----:B------:R-:W-:-:S02]  /*c9b0*/  SHF.R.U32.HI R5, RZ, 0x3, R5 ;  /* 0x00000003ff057819 */ /* 0x000fc40000011605 */
[----:B------:R-:W-:Y:S01]  /*c9c0*/  LOP3.LUT R3, R6, 0x38, R3, 0xf8, !PT ;  /* 0x0000003806037812 */ /* 0x000fe200078ef803 */
[----:B------:R-:W-:Y:S01]  /*c9d0*/  HADD2.F32 R6, -RZ, R45.H0_H0 ;  /* 0x2000002dff067230 */ /* 0x000fe20000004100 */
[----:B------:R-:W-:Y:S02]  /*c9e0*/  SHF.L.U32 R2, R2, 0xa, RZ ;  /* 0x0000000a02027819 */ /* 0x000fe400000006ff */
[----:B------:R-:W-:Y:S02]  /*c9f0*/  LOP3.LUT R3, R3, R5, RZ, 0x3c, !PT ;  /* 0x0000000503037212 */ /* 0x000fe400078e3cff */
[----:B------:R-:W-:-:S04]  /*ca00*/  LOP3.LUT R2, R2, 0x7fffe000, RZ, 0xc0, !PT ;  /* 0x7fffe00002027812 */ /* 0x000fc800078ec0ff */
[----:B------:R-:W-:Y:S01]  /*ca10*/  IADD3 R2, R3, R2, R12 ;  /* 0x0000000203027210 */ /* 0x000fe20007ffe00c */
[----:B------:R-:W-:-:S03]  /*ca20*/  HADD2.F32 R3, -RZ, R44.H0_H0 ;  /* 0x2000002cff037230 */ /* 0x000fc60000004100 */
[----:B-1----:R-:W-:Y:S01]  /*ca30*/  SHF.L.U32 R31, R2, 0x1, RZ ;  /* 0x00000001021f7819 */ /* 0x002fe200000006ff */
[----:B------:R-:W-:-:S04]  /*ca40*/  HADD2.F32 R2, -RZ, R44.H1_H1 ;  /* 0x3000002cff027230 */ /* 0x000fc80000004100 */
[----:B------:R-:W1:Y:S02]  /*ca50*/  LDS.128 R16, [R31+0x100] ;  /* 0x000100001f107984 */ /* 0x000e640000000c00 */
[--C-:B-1----:R-:W-:Y:S02]  /*ca60*/  HADD2.F32 R5, -RZ, R16.reuse.H0_H0 ;  /* 0x20000010ff057230 */ /* 0x102fe40000004100 */
[----:B------:R-:W-:Y:S02]  /*ca70*/  HADD2.F32 R4, -RZ, R16.H1_H1 ;  /* 0x30000010ff047230 */ /* 0x000fe40000004100 */
[----:B------:R-:W-:Y:S01]  /*ca80*/  HADD2.F32 R16, -RZ, R47.H1_H1 ;  /* 0x3000002fff107230 */ /* 0x000fe20000004100 */
[----:B------:R-:W-:Y:S01]  /*ca90*/  FMUL.FTZ R39, R3, R5 ;  /* 0x0000000503277220 */ /* 0x000fe20000410000 */
[--C-:B------:R-:W-:Y:S01]  /*caa0*/  HADD2.F32 R20, -RZ, R19.reuse.H0_H0 ;  /* 0x20000013ff147230 */ /* 0x100fe20000004100 */
[----:B------:R-:W-:Y:S01]  /*cab0*/  FMUL.FTZ R38, R2, R4 ;  /* 0x0000000402267220 */ /* 0x000fe20000410000 */
[----:B------:R-:W-:Y:S01]  /*cac0*/  HADD2.F32 R19, -RZ, R19.H1_H1 ;  /* 0x30000013ff137230 */ /* 0x000fe20000004100 */
[----:B--2---:R-:W1:Y:S02]  /*cad0*/  LDS.128 R8, [R55] ;  /* 0x0000000037087984 */ /* 0x004e640000000c00 */
[----:B-1----:R-:W-:-:S02]  /*cae0*/  HADD2.F32 R24, -RZ, R8.H0_H0 ;  /* 0x20000008ff187230 */ /* 0x002fc40000004100 */
[----:B------:R-:W-:Y:S02]  /*caf0*/  HADD2.F32 R21, -RZ, R8.H1_H1 ;  /* 0x30000008ff157230 */ /* 0x000fe40000004100 */
[--C-:B------:R-:W-:Y:S02]  /*cb00*/  HADD2.F32 R28, -RZ, R11.reuse.H0_H0 ;  /* 0x2000000bff1c7230 */ /* 0x100fe40000004100 */
[----:B------:R-:W-:Y:S02]  /*cb10*/  HADD2.F32 R27, -RZ, R11.H1_H1 ;  /* 0x3000000bff1b7230 */ /* 0x000fe40000004100 */
[--C-:B------:R-:W-:Y:S02]  /*cb20*/  HADD2.F32 R23, -RZ, R9.reuse.H0_H0 ;  /* 0x20000009ff177230 */ /* 0x100fe40000004100 */
[----:B------:R-:W-:Y:S01]  /*cb30*/  HADD2.F32 R22, -RZ, R9.H1_H1 ;  /* 0x30000009ff167230 */ /* 0x000fe20000004100 */
[----:B------:R-:W-:Y:S01]  /*cb40*/  FMUL.FTZ R9, R3, R24 ;  /* 0x0000001803097220 */ /* 0x000fe20000410000 */
[--C-:B------:R-:W-:Y:S01]  /*cb50*/  HADD2.F32 R8, -RZ, R17.reuse.H0_H0 ;  /* 0x20000011ff087230 */ /* 0x100fe20000004100 */
[----:B------:R-:W-:Y:S01]  /*cb60*/  FMUL.FTZ R3, R2, R21 ;  /* 0x0000001502037220 */ /* 0x000fe20000410000 */
[----:B------:R-:W-:-:S02]  /*cb70*/  HADD2.F32 R11, -RZ, R17.H1_H1 ;  /* 0x30000011ff0b7230 */ /* 0x000fc40000004100 */
[----:B------:R-:W-:Y:S01]  /*cb80*/  HADD2.F32 R17, -RZ, R46.H0_H0 ;  /* 0x2000002eff117230 */ /* 0x000fe20000004100 */
[----:B------:R-:W-:Y:S01]  /*cb90*/  FFMA.FTZ R41, R16, R4, R3 ;  /* 0x0000000410297223 */ /* 0x000fe20000010003 */
[----:B------:R-:W-:Y:S01]  /*cba0*/  HADD2.F32 R3, -RZ, R45.H1_H1 ;  /* 0x3000002dff037230 */ /* 0x000fe20000004100 */
[C---:B------:R-:W-:Y:S01]  /*cbb0*/  FMUL.FTZ R36, R6.reuse, R8 ;  /* 0x0000000806247220 */ /* 0x040fe20000410000 */
[----:B------:R-:W-:Y:S01]  /*cbc0*/  HADD2.F32 R26, -RZ, R10.H0_H0 ;  /* 0x2000000aff1a7230 */ /* 0x000fe20000004100 */
[----:B------:R-:W-:Y:S01]  /*cbd0*/  FFMA.FTZ R42, R17, R5, R9 ;  /* 0x00000005112a7223 */ /* 0x000fe20000010009 */
[----:B------:R-:W-:Y:S01]  /*cbe0*/  HADD2.F32 R2, -RZ, R46.H1_H1 ;  /* 0x3000002eff027230 */ /* 0x000fe20000004100 */
[----:B------:R-:W-:Y:S01]  /*cbf0*/  FMUL.FTZ R5, R6, R23 ;  /* 0x0000001706057220 */ /* 0x000fe20000410000 */
[----:B------:R-:W-:Y:S01]  /*cc00*/  HADD2.F32 R25, -RZ, R10.H1_H1 ;  /* 0x3000000aff197230 */ /* 0x000fe20000004100 */
[----:B------:R-:W-:Y:S01]  /*cc10*/  FMUL.FTZ R6, R3, R22 ;  /* 0x0000001603067220 */ /* 0x000fe20000410000 */
[----:B------:R-:W-:Y:S01]  /*cc20*/  HADD2.F32 R9, -RZ, R50.H0_H0 ;  /* 0x20000032ff097230 */ /* 0x000fe20000004100 */
[----:B------:R-:W-:Y:S01]  /*cc30*/  FFMA.FTZ R40, R15, R8, R5 ;  /* 0x000000080f287223 */ /* 0x000fe20000010005 */
[--C-:B------:R-:W-:Y:S01]  /*cc40*/  HADD2.F32 R10, -RZ, R18.reuse.H0_H0 ;  /* 0x20000012ff0a7230 */ /* 0x100fe20000004100 */
[----:B------:R-:W-:Y:S01]  /*cc50*/  FMUL.FTZ R5, R2, R26 ;  /* 0x0000001a02057220 */ /* 0x000fe20000410000 */
[----:B------:R-:W-:Y:S01]  /*cc60*/  HADD2.F32 R8, -RZ, R49.H0_H0 ;  /* 0x20000031ff087230 */ /* 0x000fe20000004100 */
[-C--:B------:R-:W-:Y:S01]  /*cc70*/  FFMA.FTZ R37, R9, R11.reuse, R6 ;  /* 0x0000000b09257223 */ /* 0x080fe20000010006 */
[----:B------:R-:W-:Y:S01]  /*cc80*/  HADD2.F32 R4, -RZ, R47.H0_H0 ;  /* 0x2000002fff047230 */ /* 0x000fe20000004100 */
[----:B------:R-:W-:Y:S01]  /*cc90*/  FMUL.FTZ R33, R3, R11 ;  /* 0x0000000b03217220 */ /* 0x000fe20000410000 */
[----:B------:R-:W-:Y:S01]  /*cca0*/  HADD2.F32 R18, -RZ, R18.H1_H1 ;  /* 0x30000012ff127230 */ /* 0x000fe20000004100 */
[-C--:B------:R-:W-:Y:S01]  /*ccb0*/  FFMA.FTZ R35, R8, R10.reuse, R5 ;  /* 0x0000000a08237223 */ /* 0x080fe20000010005 */
[----:B------:R-:W-:Y:S01]  /*ccc0*/  HADD2.F32 R6, -RZ, R50.H1_H1 ;  /* 0x30000032ff067230 */ /* 0x000fe20000004100 */
[----:B------:R-:W-:Y:S01]  /*ccd0*/  FMUL.FTZ R30, R2, R10 ;  /* 0x0000000a021e7220 */ /* 0x000fe20000410000 */
[----:B------:R-:W-:Y:S01]  /*cce0*/  HADD2.F32 R3, -RZ, R49.H1_H1 ;  /* 0x30000031ff037230 */ /* 0x000fe20000004100 */
[C---:B------:R-:W-:Y:S01]  /*ccf0*/  FMUL.FTZ R5, R4.reuse, R25 ;  /* 0x0000001904057220 */ /* 0x040fe20000410000 */
[----:B------:R-:W-:Y:S01]  /*cd00*/  HADD2.F32 R2, -RZ, R48.H1_H1 ;  /* 0x30000030ff027230 */ /* 0x000fe20000004100 */
[-C--:B------:R-:W-:Y:S01]  /*cd10*/  FMUL.FTZ R29, R4, R18.reuse ;  /* 0x00000012041d7220 */ /* 0x080fe20000410000 */
[--C-:B------:R-:W-:Y:S01]  /*cd20*/  HADD2.F32 R4, -RZ, R51.reuse.H0_H0 ;  /* 0x20000033ff047230 */ /* 0x100fe20000004100 */
[----:B------:R-:W-:Y:S01]  /*cd30*/  FFMA.FTZ R32, R6, R18, R5 ;  /* 0x0000001206207223 */ /* 0x000fe20000010005 */
[----:B------:R-:W-:Y:S01]  /*cd40*/  HADD2.F32 R5, -RZ, R51.H1_H1 ;  /* 0x30000033ff057230 */ /* 0x000fe20000004100 */
[----:B------:R-:W-:-:S02]  /*cd50*/  FMUL.FTZ R11, R3, R28 ;  /* 0x0000001c030b7220 */ /* 0x000fc40000410000 */
[C---:B------:R-:W-:Y:S02]  /*cd60*/  FMUL.FTZ R10, R2.reuse, R27 ;  /* 0x0000001b020a7220 */ /* 0x040fe40000410000 */
[----:B------:R-:W-:Y:S02]  /*cd70*/  FMUL.FTZ R3, R3, R20 ;  /* 0x0000001403037220 */ /* 0x000fe40000410000 */
[----:B------:R-:W-:Y:S02]  /*cd80*/  FMUL.FTZ R2, R2, R19 ;  /* 0x0000001302027220 */ /* 0x000fe40000410000 */
[----:B------:R-:W-:Y:S02]  /*cd90*/  FFMA.FTZ R18, R17, R24, -R39 ;  /* 0x0000001811127223 */ /* 0x000fe40000010827 */
[----:B------:R-:W-:Y:S02]  /*cda0*/  FFMA.FTZ R34, R5, R20, R11 ;  /* 0x0000001405227223 */ /* 0x000fe4000001000b */
[----:B------:R-:W-:-:S02]  /*cdb0*/  FFMA.FTZ R16, R16, R21, -R38 ;  /* 0x0000001510107223 */ /* 0x000fc40000010826 */
[----:B------:R-:W-:Y:S02]  /*cdc0*/  FFMA.FTZ R17, R15, R23, -R36 ;  /* 0x000000170f117223 */ /* 0x000fe40000010824 */
        /* <DEDUP_REMOVED lines=10> */
[----:B------:R-:W-:Y:S01]  /*ce70*/  FFMA.FTZ R20, R4, R19, R10 ;  /* 0x0000001304147223 */ /* 0x000fe2000001000a */
[----:B------:R-:W-:-:S02]  /*ce80*/  F2FP.PACK_AB R10, R32, R35 ;  /* 0x00000023200a723e */ /* 0x000fc400000000ff */
[----:B------:R-:W-:Y:S02]  /*ce90*/  F2FP.PACK_AB R19, R2, R3 ;  /* 0x000000030213723e */ /* 0x000fe400000000ff */
[----:B------:R-:W-:-:S03]  /*cea0*/  F2FP.PACK_AB R11, R20, R34 ;  /* 0x00000022140b723e */ /* 0x000fc600000000ff */
[----:B------:R1:W-:Y:S04]  /*ceb0*/  STS.128 [R55], R16 ;  /* 0x0000001037007388 */ /* 0x0003e80000000c00 */
[----:B------:R1:W-:Y:S02]  /*cec0*/  STS.128 [R31+0x100], R8 ;  /* 0x000100081f007388 */ /* 0x0003e40000000c00 */
.L_x_421:
[----:B------:R-:W-:Y:S05]  /*ced0*/  BSYNC B0 ;  /* 0x0000000000007941 */ /* 0x000fea0003800000 */
.L_x_420:
[----:B------:R-:W-:Y:S01]  /*cee0*/  IADD3 R2, R81, 0x40, RZ ;  /* 0x0000004051027810 */ /* 0x000fe20007ffe0ff */
[----:B------:R-:W-:Y:S03]  /*cef0*/  BSSY B0, `(.L_x_422) ;  /* 0x0000062000007945 */ /* 0x000fe60003800000 */
[----:B------:R-:W-:-:S13]  /*cf00*/  ISETP.GE.OR P1, PT, R2, R43, P0 ;  /* 0x0000002b0200720c */ /* 0x000fda0000726670 */
[----:B------:R-:W-:Y:S05]  /*cf10*/  @P1 BRA `(.L_x_423) ;  /* 0x000005f000001947 */ /* 0x000fea0003800000 */
[----:B-1----:R-:W2:Y:S01]  /*cf20*/  LDL R55, [R1+0xe8] ;  /* 0x0000e80001377983 */ /* 0x002ea20000100800 */
        /* <DEDUP_REMOVED lines=20> */
[----:B------:R-:W-:Y:S01]  /*d070*/  SHF.L.U32 R31, R2, 0x1, RZ ;  /* 0x00000001021f7819 */ /* 0x000fe200000006ff */
        /* <DEDUP_REMOVED lines=73> */
.L_x_423:
[----:B------:R-:W-:Y:S05]  /*d510*/  BSYNC B0 ;  /* 0x0000000000007941 */ /* 0x000fea0003800000 */
.L_x_422:
[----:B------:R-:W-:-:S04]  /*d520*/  IADD3 R2, R81, 0x60, RZ ;  /* 0x0000006051027810 */ /* 0x000fc80007ffe0ff */
        /* <DEDUP_REMOVED lines=97> */
.L_x_413:
[----:B------:R-:W-:Y:S05]  /*db40*/  BSYNC B2 ;  /* 0x0000000000027941 */ /* 0x000fea0003800000 */
.L_x_397:
[----:B------:R-:W-:Y:S01]  /*db50*/  BAR.SYNC.DEFER_BLOCKING 0x0 ;  /* 0x0000000000007b1d */ /* 0x000fe20000010000 */
[----:B-12---:R-:W-:Y:S01]  /*db60*/  IMAD R4, R54, c[0x0][0x208], RZ ;  /* 0x0000820036047a24 */ /* 0x006fe200078e02ff */
[----:B------:R-:W-:Y:S01]  /*db70*/  LOP3.LUT P1, RZ, R82, 0x2, RZ, 0xc0, !PT ;  /* 0x0000000252ff7812 */ /* 0x000fe2000782c0ff */
[C---:B------:R-:W-:Y:S01]  /*db80*/  IMAD.WIDE.U32 R2, R225.reuse, c[0x0][0x208], RZ ;  /* 0x00008200e1027a25 */ /* 0x040fe200078e00ff */
[----:B------:R-:W-:Y:S02]  /*db90*/  ISETP.GE.AND P3, PT, R76, c[0x0][0x1d4], PT ;  /* 0x000075004c007a0c */ /* 0x000fe40003f66270 */
[----:B------:R-:W-:Y:S01]  /*dba0*/  ISETP.GE.AND P2, PT, R212, c[0x0][0x1d4], PT ;  /* 0x00007500d4007a0c */ /* 0x000fe20003f46270 */
[----:B------:R-:W-:Y:S01]  /*dbb0*/  IMAD R4, R225, c[0x0][0x20c], R4 ;  /* 0x00008300e1047a24 */ /* 0x000fe200078e0204 */
[----:B------:R-:W-:Y:S01]  /*dbc0*/  SHF.L.U64.HI R217, R76, 0x1, R77 ;  /* 0x000000014cd97819 */ /* 0x000fe2000001024d */
[----:B------:R-:W-:Y:S01]  /*dbd0*/  IMAD.WIDE.U32 R8, R52, c[0x0][0x210], RZ ;  /* 0x0000840034087a25 */ /* 0x000fe200078e00ff */
[----:B------:R-:W-:Y:S01]  /*dbe0*/  SHF.L.U64.HI R218, R212, 0x1, R230 ;  /* 0x00000001d4da7819 */ /* 0x000fe200000102e6 */
[----:B------:R-:W1:Y:S01]  /*dbf0*/  S2R R18, SR_TID.X ;  /* 0x0000000000127919 */ /* 0x000e620000002100 */
[----:B------:R-:W-:Y:S01]  /*dc00*/  BSSY B0, `(.L_x_424) ;  /* 0x000005a000007945 */ /* 0x000fe20003800000 */
[----:B------:R-:W-:-:S02]  /*dc10*/  IMAD.IADD R3, R3, 0x1, R4 ;  /* 0x0000000103037824 */ /* 0x000fc400078e0204 */
[----:B------:R-:W-:Y:S01]  /*dc20*/  IMAD R4, R53, c[0x0][0x218], RZ ;  /* 0x0000860035047a24 */ /* 0x000fe200078e02ff */
[----:B------:R-:W-:Y:S01]  /*dc30*/  STL.64 [R1], R8 ;  /* 0x0000000801007387 */ /* 0x000fe20000100a00 */
[----:B------:R-:W-:-:S04]  /*dc40*/  IMAD.WIDE.U32 R2, R221, c[0x0][0x218], R2 ;  /* 0x00008600dd027a25 */ /* 0x000fc800078e0002 */
[----:B------:R-:W-:Y:S01]  /*dc50*/  IMAD R4, R221, c[0x0][0x21c], R4 ;  /* 0x00008700dd047a24 */ /* 0x000fe200078e0204 */
[----:B------:R-:W-:Y:S01]  /*dc60*/  IADD3 R2, P0, R2, R8, RZ ;  /* 0x0000000802027210 */ /* 0x000fe20007f1e0ff */
[----:B------:R-:W-:Y:S01]  /*dc70*/  IMAD R251, R52, c[0x0][0x214], R9 ;  /* 0x0000850034fb7a24 */ /* 0x000fe200078e0209 */
[----:B------:R-:W-:Y:S01]  /*dc80*/  LDSM.16.M88.4 R140, [R206] ;  /* 0x00000000ce8c783b */ /* 0x000fe20000000200 */
[----:B------:R-:W-:Y:S02]  /*dc90*/  IMAD.SHL.U32 R216, R76, 0x2, RZ ;  /* 0x000000024cd87824 */ /* 0x000fe400078e00ff */
[----:B------:R-:W-:Y:S01]  /*dca0*/  IMAD.SHL.U32 R219, R212, 0x2, RZ ;  /* 0x00000002d4db7824 */ /* 0x000fe200078e00ff */
[----:B------:R-:W-:Y:S01]  /*dcb0*/  LDSM.16.M88.4 R144, [R207] ;  /* 0x00000000cf90783b */ /* 0x000fe20000000200 */
[----:B------:R-:W-:Y:S01]  /*dcc0*/  IADD3.X R3, R251, R3, R4, P0, !PT ;  /* 0x00000003fb037210 */ /* 0x000fe200007fe404 */
[----:B------:R-:W-:Y:S01]  /*dcd0*/  IMAD.IADD R4, R133, 0x1, -R81 ;  /* 0x0000000185047824 */ /* 0x000fe200078e0a51 */
[C---:B------:R-:W-:Y:S01]  /*dce0*/  LEA R5, P0, R2.reuse, c[0x0][0x1f8], 0x1 ;  /* 0x00007e0002057a11 */ /* 0x040fe200078008ff */
[----:B------:R-:W-:Y:S03]  /*dcf0*/  LDSM.16.M88.4 R176, [R209] ;  /* 0x00000000d1b0783b */ /* 0x000fe60000000200 */
[----:B------:R-:W-:Y:S01]  /*dd00*/  LEA.HI.X R3, R2, c[0x0][0x1fc], R3, 0x1, P0 ;  /* 0x00007f0002037a11 */ /* 0x000fe200000f0c03 */
[----:B------:R-:W-:Y:S01]  /*dd10*/  LDSM.16.M88.4 R180, [R208] ;  /* 0x00000000d0b4783b */ /* 0x000fe20000000200 */
[----:B------:R-:W-:-:S02]  /*dd20*/  IADD3 R2, R200, 0x20, RZ ;  /* 0x00000020c8027810 */ /* 0x000fc40007ffe0ff */
[----:B------:R-:W-:Y:S01]  /*dd30*/  @P1 IADD3 R2, R200, -0x20, RZ ;  /* 0xffffffe0c8021810 */ /* 0x000fe20007ffe0ff */
[----:B------:R-:W-:Y:S01]  /*dd40*/  LDSM.16.M88.4 R184, [R206+0x4000] ;  /* 0x00400000ceb8783b */ /* 0x000fe20000000200 */
[C---:B------:R-:W-:Y:S02]  /*dd50*/  ISETP.LT.OR P1, PT, R4.reuse, 0x1, P3 ;  /* 0x000000010400780c */ /* 0x040fe40001f21670 */
[----:B------:R-:W-:Y:S01]  /*dd60*/  ISETP.LT.OR P4, PT, R4, 0x1, P2 ;  /* 0x000000010400780c */ /* 0x000fe20001781670 */
[----:B------:R-:W-:Y:S04]  /*dd70*/  LDSM.16.M88.4 R188, [R207+0x4000] ;  /* 0x00400000cfbc783b */ /* 0x000fe80000000200 */
[----:B------:R-:W-:Y:S04]  /*dd80*/  LDSM.16.M88.4 R192, [R209+0x4000] ;  /* 0x00400000d1c0783b */ /* 0x000fe80000000200 */
[----:B------:R-:W-:Y:S04]  /*dd90*/  LDSM.16.M88.4 R196, [R208+0x4000] ;  /* 0x00400000d0c4783b */ /* 0x000fe80000000200 */
[----:B------:R-:W-:Y:S06]  /*dda0*/  BAR.SYNC.DEFER_BLOCKING 0x0 ;  /* 0x0000000000007b1d */ /* 0x000fec0000010000 */
[----:B---3--:R-:W2:Y:S04]  /*ddb0*/  SHFL.IDX PT, R6, R5, RZ, 0x181f ;  /* 0x00181fff05067589 */ /* 0x008ea800000e0000 */
[----:B------:R-:W3:Y:S04]  /*ddc0*/  SHFL.IDX PT, R11, R3, RZ, 0x181f ;  /* 0x00181fff030b7589 */ /* 0x000ee800000e0000 */
[----:B------:R-:W4:Y:S04]  /*ddd0*/  SHFL.IDX PT, R15, R5, 0x1, 0x181f ;  /* 0x00381f00050f7f89 */ /* 0x000f2800000e0000 */
[----:B------:R-:W1:Y:S01]  /*dde0*/  SHFL.IDX PT, R17, R3, 0x1, 0x181f ;  /* 0x00381f0003117f89 */ /* 0x000e6200000e0000 */
[----:B------:R-:W-:-:S04]  /*ddf0*/  DEPBAR.LE SB0, 0x0 ;  /* 0x000080000000791a */ /* 0x000fc80000000000 */
[----:B------:R-:W-:Y:S01]  /*de00*/  BAR.SYNC.DEFER_BLOCKING 0x0 ;  /* 0x0000000000007b1d */ /* 0x000fe20000010000 */
[----:B--2---:R-:W-:-:S05]  /*de10*/  IADD3 R8, P0, R6, R216, RZ ;  /* 0x000000d806087210 */ /* 0x004fca0007f1e0ff */
[C---:B---3--:R-:W-:Y:S01]  /*de20*/  IMAD.X R9, R11.reuse, 0x1, R217, P0 ;  /* 0x000000010b097824 */ /* 0x048fe200000e06d9 */
[----:B------:R-:W-:Y:S02]  /*de30*/  IADD3 R10, P0, R6, R219, RZ ;  /* 0x000000db060a7210 */ /* 0x000fe40007f1e0ff */
[----:B------:R-:W-:Y:S03]  /*de40*/  SHFL.IDX PT, R6, R3, 0x2, 0x181f ;  /* 0x00581f0003067f89 */ /* 0x000fe600000e0000 */
[----:B------:R-:W-:Y:S01]  /*de50*/  IMAD.X R11, R11, 0x1, R218, P0 ;  /* 0x000000010b0b7824 */ /* 0x000fe200000e06da */
[----:B------:R-:W-:Y:S04]  /*de60*/  LDSM.16.M88.4 R48, [R2] ;  /* 0x000000000230783b */ /* 0x000fe80000000200 */
[----:B------:R-:W-:Y:S04]  /*de70*/  LDSM.16.M88.4 R60, [R2+0x800] ;  /* 0x00080000023c783b */ /* 0x000fe80000000200 */
[----:B------:R-:W-:Y:S04]  /*de80*/  LDSM.16.M88.4 R64, [R2+0x1000] ;  /* 0x001000000240783b */ /* 0x000fe80000000200 */
[----:B------:R-:W-:Y:S04]  /*de90*/  LDSM.16.M88.4 R72, [R2+0x1800] ;  /* 0x001800000248783b */ /* 0x000fe80000000200 */
[----:B------:R-:W-:Y:S04]  /*dea0*/  LDSM.16.M88.4 R92, [R2+0x2000] ;  /* 0x00200000025c783b */ /* 0x000fe80000000200 */
[----:B------:R-:W-:Y:S04]  /*deb0*/  LDSM.16.M88.4 R108, [R2+0x2800] ;  /* 0x00280000026c783b */ /* 0x000fe80000000200 */
[----:B------:R-:W-:Y:S04]  /*dec0*/  LDSM.16.M88.4 R116, [R2+0x3000] ;  /* 0x003000000274783b */ /* 0x000fe80000000200 */
[----:B------:R-:W2:Y:S04]  /*ded0*/  SHFL.IDX PT, R2, R5, 0x2, 0x181f ;  /* 0x00581f0005027f89 */ /* 0x000ea800000e0000 */
[----:B------:R3:W1:Y:S04]  /*dee0*/  LDSM.16.M88.4 R28, [R200] ;  /* 0x00000000c81c783b */ /* 0x0006680000000200 */
[----:B------:R3:W1:Y:S04]  /*def0*/  LDSM.16.M88.4 R20, [R200+0x800] ;  /* 0x00080000c814783b */ /* 0x0006680000000200 */
[----:B------:R3:W1:Y:S04]  /*df00*/  LDSM.16.M88.4 R36, [R200+0x1000] ;  /* 0x00100000c824783b */ /* 0x0006680000000200 */
[----:B------:R3:W1:Y:S04]  /*df10*/  LDSM.16.M88.4 R40, [R200+0x1800] ;  /* 0x00180000c828783b */ /* 0x0006680000000200 */
[----:B------:R3:W1:Y:S04]  /*df20*/  LDSM.16.M88.4 R56, [R200+0x2000] ;  /* 0x00200000c838783b */ /* 0x0006680000000200 */
[----:B------:R3:W1:Y:S04]  /*df30*/  LDSM.16.M88.4 R96, [R200+0x2800] ;  /* 0x00280000c860783b */ /* 0x0006680000000200 */
[----:B------:R3:W2:Y:S04]  /*df40*/  LDSM.16.M88.4 R100, [R200+0x3000] ;  /* 0x00300000c864783b */ /* 0x0006a80000000200 */
        /* <DEDUP_REMOVED lines=8> */
[----:B-1----:R-:W-:Y:S01]  /*dfd0*/  IMAD.X R9, R17, 0x1, R217, P0 ;  /* 0x0000000111097824 */ /* 0x002fe200000e06d9 */
[----:B------:R-:W-:-:S04]  /*dfe0*/  IADD3 R16, P0, R15, R219, RZ ;  /* 0x000000db0f107210 */ /* 0x000fc80007f1e0ff */
[----:B------:R1:W-:Y:S01]  /*dff0*/  LDGSTS.E.BYPASS.LTC128B.128 [R213+0x1100], [R8.64], !P1 ;  /* 0x0110000008d57fae */ /* 0x0003e2000c901d48 */
[----:B------:R-:W-:Y:S01]  /*e000*/  IMAD.X R17, R17, 0x1, R218, P0 ;  /* 0x0000000111117824 */ /* 0x000fe200000e06da */
[----:B--2---:R-:W-:Y:S02]  /*e010*/  IADD3 R10, P0, R2, R216, RZ ;  /* 0x000000d8020a7210 */ /* 0x004fe40007f1e0ff */
[C---:B------:R-:W-:Y:S02]  /*e020*/  ISETP.LT.OR P1, PT, R4.reuse, 0x41, P2 ;  /* 0x000000410400780c */ /* 0x040fe40001721670 */
[----:B------:R3:W-:Y:S01]  /*e030*/  LDGSTS.E.BYPASS.LTC128B.128 [R213+0x4900], [R16.64], !P4 ;  /* 0x0490000010d57fae */ /* 0x0007e2000e101d48 */
[----:B------:R-:W-:Y:S01]  /*e040*/  ISETP.LT.OR P4, PT, R4, 0x41, P3 ;  /* 0x000000410400780c */ /* 0x000fe20001f81670 */
[----:B------:R-:W-:-:S12]  /*e050*/  IMAD.X R11, R6, 0x1, R217, P0 ;  /* 0x00000001060b7824 */ /* 0x000fd800000e06d9 */
[----:B------:R3:W-:Y:S01]  /*e060*/  LDGSTS.E.BYPASS.LTC128B.128 [R213+0x2100], [R10.64], !P4 ;  /* 0x021000000ad57fae */ /* 0x0007e2000e101d48 */
[----:B-1----:R-:W-:-:S05]  /*e070*/  IADD3 R8, P0, R2, R219, RZ ;  /* 0x000000db02087210 */ /* 0x002fca0007f1e0ff */
[----:B------:R-:W-:Y:S01]  /*e080*/  IMAD.X R9, R6, 0x1, R218, P0 ;  /* 0x0000000106097824 */ /* 0x000fe200000e06da */
[----:B------:R-:W-:-:S04]  /*e090*/  ISETP.GT.AND P0, PT, R18, 0x7f, PT ;  /* 0x0000007f1200780c */ /* 0x000fc80003f04270 */
[----:B------:R3:W-:Y:S09]  /*e0a0*/  LDGSTS.E.BYPASS.LTC128B.128 [R213+0x5900], [R8.64], !P1 ;  /* 0x0590000008d57fae */ /* 0x0007f2000c901d48 */
[----:B------:R-:W-:Y:S05]  /*e0b0*/  @P0 BRA `(.L_x_425) ;  /* 0x000000e000000947 */ /* 0x000fea0003800000 */
[----:B------:R-:W-:Y:S05]  /*e0c0*/  BRA.DIV ~URZ, `(.L_x_426) ;  /* 0x0000bb927f007947 */ /* 0x000fea000b800000 */
[----:B------:R1:W2:Y:S04]  /*e0d0*/  SHFL.IDX PT, R6, R3, 0x3, 0x181f ;  /* 0x00781f0003067f89 */ /* 0x0002a800000e0000 */
[----:B------:R1:W4:Y:S02]  /*e0e0*/  SHFL.IDX PT, R2, R5, 0x3, 0x181f ;  /* 0x00781f0005027f89 */ /* 0x00032400000e0000 */
.L_x_522:
[C---:B------:R-:W-:Y:S02]  /*e0f0*/  ISETP.LT.OR P3, PT, R4.reuse, 0x61, P3 ;  /* 0x000000610400780c */ /* 0x040fe40001f61670 */
[----:B------:R-:W-:-:S02]  /*e100*/  ISETP.LT.OR P2, PT, R4, 0x61, P2 ;  /* 0x000000610400780c */ /* 0x000fc40001741670 */
[C---:B----4-:R-:W-:Y:S02]  /*e110*/  IADD3 R4, P1, R2.reuse, R216, RZ ;  /* 0x000000d802047210 */ /* 0x050fe40007f3e0ff */
[----:B------:R-:W-:-:S03]  /*e120*/  IADD3 R2, P0, R2, R219, RZ ;  /* 0x000000db02027210 */ /* 0x000fc60007f1e0ff */
[C---:B-12---:R-:W-:Y:S02]  /*e130*/  IMAD.X R5, R6.reuse, 0x1, R217, P1 ;  /* 0x0000000106057824 */ /* 0x046fe400008e06d9 */
[----:B------:R-:W-:-:S03]  /*e140*/  IMAD.X R3, R6, 0x1, R218, P0 ;  /* 0x0000000106037824 */ /* 0x000fc600000e06da */
[----:B------:R-:W-:Y:S01]  /*e150*/  @!PT LDS RZ, [RZ] ;  /* 0x00000000fffff984 */ /* 0x000fe20000000800 */
[----:B------:R-:W-:Y:S01]  /*e160*/  @!PT LDS RZ, [RZ] ;  /* 0x00000000fffff984 */ /* 0x000fe20000000800 */
[----:B------:R-:W-:Y:S01]  /*e170*/  @!PT LDS RZ, [RZ] ;  /* 0x00000000fffff984 */ /* 0x000fe20000000800 */
[----:B------:R1:W-:Y:S04]  /*e180*/  LDGSTS.E.BYPASS.LTC128B.128 [R215+0x3100], [R4.64], !P3 ;  /* 0x0310000004d77fae */ /* 0x0003e8000d901d48 */
[----:B------:R1:W-:Y:S02]  /*e190*/  LDGSTS.E.BYPASS.LTC128B.128 [R215+0x6900], [R2.64], !P2 ;  /* 0x0690000002d77fae */ /* 0x0003e4000d101d48 */
.L_x_425:
[----:B------:R-:W-:Y:S05]  /*e1a0*/  BSYNC B0 ;  /* 0x0000000000007941 */ /* 0x000fea0003800000 */
.L_x_424:
[C---:B------:R-:W-:Y:S01]  /*e1b0*/  HMMA.16816.F32 R32, R140.reuse, R28, RZ ;  /* 0x0000001c8c20723c */ /* 0x040fe200000018ff */
[----:B------:R-:W-:Y:S01]  /*e1c0*/  R2P PR, R82, 0x6 ;  /* 0x0000000652007804 */ /* 0x000fe20000000000 */
[----:B------:R-:W0:Y:S01]  /*e1d0*/  LDGDEPBAR ;  /* 0x00000000000079af */ /* 0x000e220000000000 */
[----:B-1----:R-:W-:Y:S01]  /*e1e0*/  MOV R2, 0x40 ;  /* 0x0000004000027802 */ /* 0x002fe20000000f00 */
[----:B------:R-:W-:Y:S01]  /*e1f0*/  BSSY B1, `(.L_x_427) ;  /* 0x000017b000017945 */ /* 0x000fe20003800000 */
[----:B------:R-:W-:Y:S02]  /*e200*/  IADD3 R205, R200, 0x20, RZ ;  /* 0x00000020c8cd7810 */ /* 0x000fe40007ffe0ff */
[----:B------:R-:W-:Y:S01]  /*e210*/  SEL R2, R2, 0xffffffc0, !P2 ;  /* 0xffffffc002027807 */ /* 0x000fe20005000000 */
[----:B------:R-:W-:Y:S01]  /*e220*/  HMMA.16816.F32 R28, R140, R30, RZ ;  /* 0x0000001e8c1c723c */ /* 0x000fe200000018ff */
[----:B------:R-:W-:-:S02]  /*e230*/  ISETP.GT.AND P0, PT, R134, R250, PT ;  /* 0x000000fa8600720c */ /* 0x000fc40003f04270 */
[----:B------:R-:W-:-:S03]  /*e240*/  IADD3 R3, R200, R2, RZ ;  /* 0x00000002c8037210 */ /* 0x000fc60007ffe0ff */
[----:B------:R-:W-:Y:S02]  /*e250*/  @P1 IADD3 R205, R200, -0x20, RZ ;  /* 0xffffffe0c8cd1810 */ /* 0x000fe40007ffe0ff */
[----:B---3--:R-:W-:Y:S02]  /*e260*/  HMMA.16816.F32 R8, R140, R38, RZ ;  /* 0x000000268c08723c */ /* 0x008fe400000018ff */
[----:B------:R-:W-:-:S06]  /*e270*/  IADD3 R83, R2, 0x3800, R205 ;  /* 0x0000380002537810 */ /* 0x000fcc0007ffe0cd */
[C---:B------:R-:W-:Y:S08]  /*e280*/  HMMA.16816.F32 R24, R140.reuse, R20, RZ ;  /* 0x000000148c18723c */ /* 0x040ff000000018ff */
[----:B------:R-:W-:Y:S08]  /*e290*/  HMMA.16816.F32 R44, R140, R40, RZ ;  /* 0x000000288c2c723c */ /* 0x000ff000000018ff */
[C---:B------:R-:W-:Y:S08]  /*e2a0*/  HMMA.16816.F32 R88, R144.reuse, R48, R32 ;  /* 0x000000309058723c */ /* 0x040ff00000001820 */
[----:B------:R-:W-:Y:S08]  /*e2b0*/  HMMA.16816.F32 R84, R144, R50, R28 ;  /* 0x000000329054723c */ /* 0x000ff0000000181c */
[C---:B------:R-:W-:Y:S08]  /*e2c0*/  HMMA.16816.F32 R20, R140.reuse, R22, RZ ;  /* 0x000000168c14723c */ /* 0x040ff000000018ff */
[C---:B------:R-:W-:Y:S08]  /*e2d0*/  HMMA.16816.F32 R16, R140.reuse, R36, RZ ;  /* 0x000000248c10723c */ /* 0x040ff000000018ff */
[----:B------:R-:W-:Y:S08]  /*e2e0*/  HMMA.16816.F32 R40, R140, R42, RZ ;  /* 0x0000002a8c28723c */ /* 0x000ff000000018ff */
[----:B------:R-:W-:Y:S08]  /*e2f0*/  HMMA.16816.F32 R48, R144, R66, R8 ;  /* 0x000000429030723c */ /* 0x000ff00000001808 */
[C---:B------:R-:W-:Y:S08]  /*e300*/  HMMA.16816.F32 R36, R140.reuse, R56, RZ ;  /* 0x000000388c24723c */ /* 0x040ff000000018ff */
[----:B------:R-:W-:Y:S08]  /*e310*/  HMMA.16816.F32 R8, R140, R58, RZ ;  /* 0x0000003a8c08723c */ /* 0x000ff000000018ff */
[C---:B------:R-:W-:Y:S08]  /*e320*/  HMMA.16816.F32 R68, R144.reuse, R60, R24 ;  /* 0x0000003c9044723c */ /* 0x040ff00000001818 */
[C---:B------:R-:W-:Y:S01]  /*e330*/  HMMA.16816.F32 R60, R144.reuse, R62, R20 ;  /* 0x0000003e903c723c */ /* 0x040fe20000001814 */
[----:B------:R-:W1:Y:S07]  /*e340*/  LDSM.16.M88.4 R20, [R3] ;  /* 0x000000000314783b */ /* 0x000e6e0000000200 */
[C---:B------:R-:W-:Y:S01]  /*e350*/  HMMA.16816.F32 R52, R144.reuse, R64, R16 ;  /* 0x000000409034723c */ /* 0x040fe20000001810 */
[----:B------:R-:W-:Y:S07]  /*e360*/  LDSM.16.M88.4 R16, [R3+0x800] ;  /* 0x000800000310783b */ /* 0x000fee0000000200 */
[C---:B------:R-:W-:Y:S08]  /*e370*/  HMMA.16816.F32 R44, R144.reuse, R72, R44 ;  /* 0x00000048902c723c */ /* 0x040ff0000000182c */
[C---:B------:R-:W-:Y:S01]  /*e380*/  HMMA.16816.F32 R56, R144.reuse, R74, R40 ;  /* 0x0000004a9038723c */ /* 0x040fe20000001828 */
[----:B------:R-:W-:Y:S07]  /*e390*/  LDSM.16.M88.4 R40, [R3+0x1800] ;  /* 0x001800000328783b */ /* 0x000fee0000000200 */
[C---:B------:R-:W-:Y:S08]  /*e3a0*/  HMMA.16816.F32 R64, R144.reuse, R92, R36 ;  /* 0x0000005c9040723c */ /* 0x040ff00000001824 */
[----:B------:R-:W-:Y:S01]  /*e3b0*/  HMMA.16816.F32 R72, R144, R94, R8 ;  /* 0x0000005e9048723c */ /* 0x000fe20000001808 */
[----:B------:R-:W2:Y:S07]  /*e3c0*/  LDSM.16.M88.4 R8, [R3+0x1000] ;  /* 0x001000000308783b */ /* 0x000eae0000000200 */
[C---:B------:R-:W-:Y:S08]  /*e3d0*/  HMMA.16816.F32 R36, R140.reuse, R96, RZ ;  /* 0x000000608c24723c */ /* 0x040ff000000018ff */
[C---:B------:R-:W-:Y:S08]  /*e3e0*/  HMMA.16816.F32 R28, R140.reuse, R100, RZ ;  /* 0x000000648c1c723c */ /* 0x040ff000000018ff */
[----:B------:R-:W-:Y:S08]  /*e3f0*/  HMMA.16816.F32 R24, R140, R102, RZ ;  /* 0x000000668c18723c */ /* 0x000ff000000018ff */
[----:B------:R-:W-:Y:S01]  /*e400*/  HMMA.16816.F32 R112, R144, R108, R36 ;  /* 0x0000006c9070723c */ /* 0x000fe20000001824 */
[----:B------:R-:W3:Y:S07]  /*e410*/  LDSM.16.M88.4 R36, [R3+0x2000] ;  /* 0x002000000324783b */ /* 0x000eee0000000200 */
[----:B------:R-:W-:Y:S08]  /*e420*/  HMMA.16816.F32 R32, R140, R98, RZ ;  /* 0x000000628c20723c */ /* 0x000ff000000018ff */
[C---:B-1----:R-:W-:Y:S08]  /*e430*/  HMMA.16816.F32 R96, R176.reuse, R22, R84 ;  /* 0x00000016b060723c */ /* 0x042ff00000001854 */
[C---:B--2---:R-:W-:Y:S08]  /*e440*/  HMMA.16816.F32 R84, R176.reuse, R8, R52 ;  /* 0x00000008b054723c */ /* 0x044ff00000001834 */
[----:B------:R-:W-:Y:S01]  /*e450*/  HMMA.16816.F32 R48, R176, R10, R48 ;  /* 0x0000000ab030723c */ /* 0x000fe20000001830 */
[----:B------:R-:W1:Y:S07]  /*e460*/  LDSM.16.M88.4 R8, [R3+0x3000] ;  /* 0x003000000308783b */ /* 0x000e6e0000000200 */
[C---:B------:R-:W-:Y:S01]  /*e470*/  HMMA.16816.F32 R104, R144.reuse, R116, R28 ;  /* 0x000000749068723c */ /* 0x040fe2000000181c */
[----:B------:R-:W-:Y:S07]  /*e480*/  LDSM.16.M88.4 R28, [R83+-0x3000] ;  /* 0xffd00000531c783b */ /* 0x000fee0000000200 */
[----:B------:R-:W-:Y:S01]  /*e490*/  HMMA.16816.F32 R100, R144, R118, R24 ;  /* 0x000000769064723c */ /* 0x000fe20000001818 */
[----:B------:R-:W-:Y:S07]  /*e4a0*/  LDSM.16.M88.4 R24, [R83+-0x2800] ;  /* 0xffd800005318783b */ /* 0x000fee0000000200 */
[C---:B------:R-:W-:Y:S01]  /*e4b0*/  HMMA.16816.F32 R116, R176.reuse, R20, R88 ;  /* 0x00000014b074723c */ /* 0x040fe20000001858 */
[----:B------:R-:W2:Y:S07]  /*e4c0*/  LDSM.16.M88.4 R20, [R83+-0x3800] ;  /* 0xffc800005314783b */ /* 0x000eae0000000200 */
[C---:B------:R-:W-:Y:S08]  /*e4d0*/  HMMA.16816.F32 R88, R176.reuse, R16, R68 ;  /* 0x00000010b058723c */ /* 0x040ff00000001844 */
[----:B------:R-:W-:Y:S01]  /*e4e0*/  HMMA.16816.F32 R92, R176, R18, R60 ;  /* 0x00000012b05c723c */ /* 0x000fe2000000183c */
[----:B------:R-:W4:Y:S07]  /*e4f0*/  LDSM.16.M88.4 R16, [R3+0x2800] ;  /* 0x002800000310783b */ /* 0x000f2e0000000200 */
[----:B------:R-:W-:Y:S08]  /*e500*/  HMMA.16816.F32 R108, R144, R110, R32 ;  /* 0x0000006e906c723c */ /* 0x000ff00000001820 */
[C---:B------:R-:W-:Y:S01]  /*e510*/  HMMA.16816.F32 R32, R176.reuse, R40, R44 ;  /* 0x00000028b020723c */ /* 0x040fe2000000182c */
[----:B------:R-:W-:Y:S07]  /*e520*/  LDSM.16.M88.4 R44, [R200+0x3800] ;  /* 0x00380000c82c783b */ /* 0x000fee0000000200 */
[C---:B------:R-:W-:Y:S08]  /*e530*/  HMMA.16816.F32 R40, R176.reuse, R42, R56 ;  /* 0x0000002ab028723c */ /* 0x040ff00000001838 */
[C---:B---3--:R-:W-:Y:S08]  /*e540*/  HMMA.16816.F32 R56, R176.reuse, R36, R64 ;  /* 0x00000024b038723c */ /* 0x048ff00000001840 */
[C---:B------:R-:W-:Y:S01]  /*e550*/  HMMA.16816.F32 R60, R176.reuse, R38, R72 ;  /* 0x00000026b03c723c */ /* 0x040fe20000001848 */
[----:B------:R-:W3:Y:S07]  /*e560*/  LDSM.16.M88.4 R36, [R83+-0x2000] ;  /* 0xffe000005324783b */ /* 0x000eee0000000200 */
[C---:B-1----:R-:W-:Y:S08]  /*e570*/  HMMA.16816.F32 R72, R176.reuse, R8, R104 ;  /* 0x00000008b048723c */ /* 0x042ff00000001868 */
[----:B------:R-:W-:Y:S08]  /*e580*/  HMMA.16816.F32 R104, R176, R10, R100 ;  /* 0x0000000ab068723c */ /* 0x000ff00000001864 */
[----:B--2---:R-:W-:Y:S08]  /*e590*/  HMMA.16816.F32 R8, R180, R20, R116 ;  /* 0x00000014b408723c */ /* 0x004ff00000001874 */
[C---:B----4-:R-:W-:Y:S08]  /*e5a0*/  HMMA.16816.F32 R68, R176.reuse, R16, R112 ;  /* 0x00000010b044723c */ /* 0x050ff00000001870 */
[----:B------:R-:W-:Y:S01]  /*e5b0*/  HMMA.16816.F32 R64, R176, R18, R108 ;  /* 0x00000012b040723c */ /* 0x000fe2000000186c */
[----:B------:R-:W1:Y:S07]  /*e5c0*/  LDSM.16.M88.4 R16, [R83+-0x1800] ;  /* 0xffe800005310783b */ /* 0x000e6e0000000200 */
[C---:B------:R-:W-:Y:S01]  /*e5d0*/  HMMA.16816.F32 R52, R180.reuse, R22, R96 ;  /* 0x00000016b434723c */ /* 0x040fe20000001860 */
[----:B------:R-:W-:Y:S07]  /*e5e0*/  LDSM.16.M88.4 R20, [R83+-0x1000] ;  /* 0xfff000005314783b */ /* 0x000fee0000000200 */
[C---:B------:R-:W-:Y:S08]  /*e5f0*/  HMMA.16816.F32 R96, R180.reuse, R24, R84 ;  /* 0x00000018b460723c */ /* 0x040ff00000001854 */
[C---:B------:R-:W-:Y:S01]  /*e600*/  HMMA.16816.F32 R100, R180.reuse, R26, R48 ;  /* 0x0000001ab464723c */ /* 0x040fe20000001830 */
[----:B------:R-:W2:Y:S04]  /*e610*/  LDSM.16.M88.4 R24, [R205+0x3800] ;  /* 0x00380000cd18783b */ /* 0x000ea80000000200 */
[----:B------:R-:W-:Y:S03]  /*e620*/  LDSM.16.M88.4 R48, [R205+0x4000] ;  /* 0x00400000cd30783b */ /* 0x000fe60000000200 */
[----:B---3--:R-:W-:Y:S01]  /*e630*/  HMMA.16816.F32 R84, R180, R36, R32 ;  /* 0x00000024b454723c */ /* 0x008fe20000001820 */
[----:B------:R-:W3:Y:S07]  /*e640*/  LDSM.16.M88.4 R32, [R200+0x4000] ;  /* 0x00400000c820783b */ /* 0x000eee0000000200 */
[----:B------:R-:W-:Y:S08]  /*e650*/  HMMA.16816.F32 R8, R184, R44, R8 ;  /* 0x0000002cb808723c */ /* 0x000ff00000001808 */
[C---:B------:R-:W-:Y:S01]  /*e660*/  HMMA.16816.F32 R108, R180.reuse, R38, R40 ;  /* 0x00000026b46c723c */ /* 0x040fe20000001828 */
[----:B------:R-:W4:Y:S04]  /*e670*/  LDSM.16.M88.4 R36, [R3+0x3800] ;  /* 0x003800000324783b */ /* 0x000f280000000200 */
[----:B------:R-:W-:Y:S03]  /*e680*/  LDSM.16.M88.4 R40, [R205+0x4800] ;  /* 0x00480000cd28783b */ /* 0x000fe60000000200 */
[C---:B------:R-:W-:Y:S08]  /*e690*/  HMMA.16816.F32 R88, R180.reuse, R28, R88 ;  /* 0x0000001cb458723c */ /* 0x040ff00000001858 */
[C---:B-1----:R-:W-:Y:S01]  /*e6a0*/  HMMA.16816.F32 R112, R180.reuse, R16, R56 ;  /* 0x00000010b470723c */ /* 0x042fe20000001838 */
[----:B------:R-:W-:Y:S07]  /*e6b0*/  LDSM.16.M88.4 R56, [R83+0x800] ;  /* 0x000800005338783b */ /* 0x000fee0000000200 */
[----:B------:R-:W-:Y:S01]  /*e6c0*/  HMMA.16816.F32 R116, R180, R18, R60 ;  /* 0x00000012b474723c */ /* 0x000fe2000000183c */
[----:B------:R-:W-:Y:S07]  /*e6d0*/  LDSM.16.M88.4 R60, [R83] ;  /* 0x00000000533c783b */ /* 0x000fee0000000200 */
[----:B------:R-:W-:Y:S01]  /*e6e0*/  HMMA.16816.F32 R16, R184, R46, R52 ;  /* 0x0000002eb810723c */ /* 0x000fe20000001834 */
[----:B------:R-:W-:Y:S04]  /*e6f0*/  LDSM.16.M88.4 R52, [R200+0x4800] ;  /* 0x00480000c834783b */ /* 0x000fe80000000200 */
[----:B------:R-:W-:Y:S03]  /*e700*/  LDSM.16.M88.4 R44, [R200+0x5000] ;  /* 0x00500000c82c783b */ /* 0x000fe60000000200 */
[----:B------:R-:W-:Y:S01]  /*e710*/  HMMA.16816.F32 R92, R180, R30, R92 ;  /* 0x0000001eb45c723c */ /* 0x000fe2000000185c */
[----:B------:R-:W1:Y:S07]  /*e720*/  LDSM.16.M88.4 R28, [R83+-0x800] ;  /* 0xfff80000531c783b */ /* 0x000e6e0000000200 */
[----:B--2---:R-:W-:Y:S08]  /*e730*/  HMMA.16816.F32 R8, R188, R24, R8 ;  /* 0x00000018bc08723c */ /* 0x004ff00000001808 */
[C---:B------:R-:W-:Y:S08]  /*e740*/  HMMA.16816.F32 R120, R180.reuse, R20, R68 ;  /* 0x00000014b478723c */ /* 0x040ff00000001844 */
[----:B------:R-:W-:Y:S01]  /*e750*/  HMMA.16816.F32 R124, R180, R22, R64 ;  /* 0x00000016b47c723c */ /* 0x000fe20000001840 */
[----:B------:R-:W2:Y:S07]  /*e760*/  LDSM.16.M88.4 R64, [R3+0x4000] ;  /* 0x004000000340783b */ /* 0x000eae0000000200 */
[----:B---3--:R-:W-:Y:S08]  /*e770*/  HMMA.16816.F32 R20, R184, R32, R88 ;  /* 0x00000020b814723c */ /* 0x008ff00000001858 */
[----:B------:R-:W-:Y:S08]  /*e780*/  HMMA.16816.F32 R16, R188, R26, R16 ;  /* 0x0000001abc10723c */ /* 0x000ff00000001810 */
[----:B----4-:R-:W-:Y:S08]  /*e790*/  HMMA.16816.F32 R8, R192, R36, R8 ;  /* 0x00000024c008723c */ /* 0x010ff00000001808 */
[C---:B-1----:R-:W-:Y:S08]  /*e7a0*/  HMMA.16816.F32 R128, R180.reuse, R28, R72 ;  /* 0x0000001cb480723c */ /* 0x042ff00000001848 */
[----:B------:R-:W-:Y:S08]  /*e7b0*/  HMMA.16816.F32 R104, R180, R30, R104 ;  /* 0x0000001eb468723c */ /* 0x000ff00000001868 */
[----:B------:R-:W-:Y:S08]  /*e7c0*/  HMMA.16816.F32 R28, R188, R48, R20 ;  /* 0x00000030bc1c723c */ /* 0x000ff00000001814 */
[----:B------:R-:W-:Y:S08]  /*e7d0*/  HMMA.16816.F32 R32, R184, R34, R92 ;  /* 0x00000022b820723c */ /* 0x000ff0000000185c */
[----:B------:R-:W-:Y:S01]  /*e7e0*/  HMMA.16816.F32 R24, R192, R38, R16 ;  /* 0x00000026c018723c */ /* 0x000fe20000001810 */
[----:B------:R-:W-:Y:S07]  /*e7f0*/  LDSM.16.M88.4 R36, [R205+0x5000] ;  /* 0x00500000cd24783b */ /* 0x000fee0000000200 */
[----:B------:R-:W-:Y:S08]  /*e800*/  HMMA.16816.F32 R8, R196, R60, R8 ;  /* 0x0000003cc408723c */ /* 0x000ff00000001808 */
[----:B------:R-:W-:Y:S08]  /*e810*/  HMMA.16816.F32 R20, R184, R52, R96 ;  /* 0x00000034b814723c */ /* 0x000ff00000001860 */
[----:B--2---:R-:W-:Y:S08]  /*e820*/  HMMA.16816.F32 R16, R192, R64, R28 ;  /* 0x00000040c010723c */ /* 0x004ff0000000181c */
[----:B------:R-:W-:Y:S01]  /*e830*/  HMMA.16816.F32 R32, R188, R50, R32 ;  /* 0x00000032bc20723c */ /* 0x000fe20000001820 */
[----:B------:R-:W-:Y:S01]  /*e840*/  FMUL.FTZ R2, R8, c[0x0][0x320] ;  /* 0x0000c80008027a20 */ /* 0x000fe20000410000 */
[----:B------:R-:W1:Y:S03]  /*e850*/  LDSM.16.M88.4 R48, [R200+0x5800] ;  /* 0x00580000c830783b */ /* 0x000e660000000200 */
[----:B------:R2:W3:Y:S03]  /*e860*/  MUFU.TANH R132, R2 ;  /* 0x0000000200847308 */ /* 0x0004e60000002400 */
[----:B------:R-:W-:Y:S01]  /*e870*/  HMMA.16816.F32 R68, R184, R54, R100 ;  /* 0x00000036b844723c */ /* 0x000fe20000001864 */
[----:B------:R-:W4:Y:S07]  /*e880*/  LDSM.16.M88.4 R52, [R3+0x4800] ;  /* 0x004800000334783b */ /* 0x000f2e0000000200 */
[----:B------:R-:W-:Y:S01]  /*e890*/  HMMA.16816.F32 R24, R196, R62, R24 ;  /* 0x0000003ec418723c */ /* 0x000fe20000001818 */
[----:B------:R-:W-:Y:S01]  /*e8a0*/  LDSM.16.M88.4 R60, [R200+0x6000] ;  /* 0x00600000c83c783b */ /* 0x000fe20000000200 */
[----:B--2---:R-:W-:-:S06]  /*e8b0*/  FMUL.FTZ R2, R9, c[0x0][0x320] ;  /* 0x0000c80009027a20 */ /* 0x004fcc0000410000 */
[C---:B------:R-:W-:Y:S08]  /*e8c0*/  HMMA.16816.F32 R72, R184.reuse, R44, R84 ;  /* 0x0000002cb848723c */ /* 0x040ff00000001854 */
[----:B------:R-:W-:Y:S01]  /*e8d0*/  HMMA.16816.F32 R84, R184, R46, R108 ;  /* 0x0000002eb854723c */ /* 0x000fe2000000186c */
[----:B------:R2:W1:Y:S01]  /*e8e0*/  MUFU.TANH R111, R2 ;  /* 0x00000002006f7308 */ /* 0x0004620000002400 */
[----:B------:R-:W3:Y:S06]  /*e8f0*/  LDSM.16.M88.4 R44, [R83+0x1000] ;  /* 0x00100000532c783b */ /* 0x000eec0000000200 */
[C---:B------:R-:W-:Y:S08]  /*e900*/  HMMA.16816.F32 R20, R188.reuse, R40, R20 ;  /* 0x00000028bc14723c */ /* 0x040ff00000001814 */
[----:B------:R-:W-:Y:S01]  /*e910*/  HMMA.16816.F32 R28, R188, R42, R68 ;  /* 0x0000002abc1c723c */ /* 0x000fe20000001844 */
[----:B--2---:R-:W-:Y:S01]  /*e920*/  FMUL.FTZ R2, R10, c[0x0][0x320] ;  /* 0x0000c8000a027a20 */ /* 0x004fe20000410000 */
[----:B------:R-:W2:Y:S03]  /*e930*/  LDSM.16.M88.4 R40, [R3+0x5000] ;  /* 0x005000000328783b */ /* 0x000ea60000000200 */
[----:B------:R4:W2:Y:S03]  /*e940*/  MUFU.TANH R110, R2 ;  /* 0x00000002006e7308 */ /* 0x0008a60000002400 */
[----:B-1----:R-:W-:Y:S01]  /*e950*/  HMMA.16816.F32 R68, R184, R50, R116 ;  /* 0x00000032b844723c */ /* 0x002fe20000001874 */
[----:B----4-:R-:W-:-:S07]  /*e960*/  FMUL.FTZ R2, R11, c[0x0][0x320] ;  /* 0x0000c8000b027a20 */ /* 0x010fce0000410000 */
[----:B------:R-:W-:Y:S01]  /*e970*/  HMMA.16816.F32 R8, R196, R56, R16 ;  /* 0x00000038c408723c */ /* 0x000fe20000001810 */
[----:B------:R1:W4:Y:S07]  /*e980*/  MUFU.TANH R109, R2 ;  /* 0x00000002006d7308 */ /* 0x00032e0000002400 */
[----:B------:R-:W-:Y:S08]  /*e990*/  HMMA.16816.F32 R16, R192, R66, R32 ;  /* 0x00000042c010723c */ /* 0x000ff00000001820 */
[----:B------:R-:W-:Y:S01]  /*e9a0*/  HMMA.16816.F32 R64, R184, R48, R112 ;  /* 0x00000030b840723c */ /* 0x000fe20000001870 */
[----:B------:R-:W2:Y:S01]  /*e9b0*/  LDSM.16.M88.4 R48, [R205+0x5800] ;  /* 0x00580000cd30783b */ /* 0x000ea20000000200 */
        /* <DEDUP_REMOVED lines=10> */
[----:B------:R-:W-:Y:S07]  /*ea60*/  LDSM.16.M88.4 R56, [R83+0x1800] ;  /* 0x001800005338783b */ /* 0x000fee0000000200 */
[----:B------:R-:W-:Y:S01]  /*ea70*/  HMMA.16816.F32 R16, R188, R36, R72 ;  /* 0x00000024bc10723c */ /* 0x000fe20000001848 */
[----:B-1----:R-:W-:-:S04]  /*ea80*/  FMUL.FTZ R2, R8, c[0x0][0x320] ;  /* 0x0000c80008027a20 */ /* 0x002fc80000410000 */
[----:B------:R1:W1:Y:S03]  /*ea90*/  MUFU.TANH R101, R2 ;  /* 0x0000000200657308 */ /* 0x0002660000002400 */
[----:B---3--:R-:W-:Y:S08]  /*eaa0*/  HMMA.16816.F32 R32, R196, R44, R24 ;  /* 0x0000002cc420723c */ /* 0x008ff00000001818 */
[----:B------:R-:W-:Y:S01]  /*eab0*/  HMMA.16816.F32 R72, R184, R60, R120 ;  /* 0x0000003cb848723c */ /* 0x000fe20000001878 */
[----:B-1----:R-:W-:-:S07]  /*eac0*/  FMUL.FTZ R2, R9, c[0x0][0x320] ;  /* 0x0000c80009027a20 */ /* 0x002fce0000410000 */
[----:B--2---:R-:W-:Y:S01]  /*ead0*/  HMMA.16816.F32 R24, R192, R40, R16 ;  /* 0x00000028c018723c */ /* 0x004fe20000001810 */
[----:B------:R1:W2:Y:S02]  /*eae0*/  MUFU.TANH R100, R2 ;  /* 0x0000000200647308 */ /* 0x0002a40000002400 */
[----:B-1----:R-:W-:-:S06]  /*eaf0*/  FMUL.FTZ R2, R10, c[0x0][0x320] ;  /* 0x0000c8000a027a20 */ /* 0x002fcc0000410000 */
[----:B------:R1:W3:Y:S02]  /*eb00*/  MUFU.TANH R99, R2 ;  /* 0x0000000200637308 */ /* 0x0002e40000002400 */
[----:B-1----:R-:W-:Y:S02]  /*eb10*/  FMUL.FTZ R2, R11, c[0x0][0x320] ;  /* 0x0000c8000b027a20 */ /* 0x002fe40000410000 */
[----:B------:R-:W-:Y:S01]  /*eb20*/  HMMA.16816.F32 R8, R192, R54, R28 ;  /* 0x00000036c008723c */ /* 0x000fe2000000181c */
[----:B------:R-:W-:Y:S03]  /*eb30*/  LDSM.16.M88.4 R52, [R3+0x5800] ;  /* 0x005800000334783b */ /* 0x000fe60000000200 */
[----:B------:R1:W1:Y:S04]  /*eb40*/  MUFU.TANH R98, R2 ;  /* 0x0000000200627308 */ /* 0x0002680000002400 */
[----:B------:R-:W-:Y:S01]  /*eb50*/  HMMA.16816.F32 R28, R188, R38, R84 ;  /* 0x00000026bc1c723c */ /* 0x000fe20000001854 */
[----:B------:R-:W-:Y:S01]  /*eb60*/  LDSM.16.M88.4 R36, [R205+0x6000] ;  /* 0x00600000cd24783b */ /* 0x000fe20000000200 */
[----:B-1----:R-:W-:-:S04]  /*eb70*/  FMUL.FTZ R2, R20, c[0x0][0x320] ;  /* 0x0000c80014027a20 */ /* 0x002fc80000410000 */
[----:B------:R1:W1:Y:S10]  /*eb80*/  MUFU.TANH R97, R2 ;  /* 0x0000000200617308 */ /* 0x0002740000002400 */
[----:B------:R-:W-:Y:S01]  /*eb90*/  HMMA.16816.F32 R8, R196, R46, R8 ;  /* 0x0000002ec408723c */ /* 0x000fe20000001808 */
[----:B------:R-:W-:Y:S07]  /*eba0*/  LDSM.16.M88.4 R44, [R83+0x2000] ;  /* 0x00200000532c783b */ /* 0x000fee0000000200 */
[----:B------:R-:W-:Y:S01]  /*ebb0*/  HMMA.16816.F32 R16, R192, R42, R28 ;  /* 0x0000002ac010723c */ /* 0x000fe2000000181c */
[----:B-1----:R-:W-:-:S07]  /*ebc0*/  FMUL.FTZ R2, R21, c[0x0][0x320] ;  /* 0x0000c80015027a20 */ /* 0x002fce0000410000 */
[----:B------:R-:W-:Y:S01]  /*ebd0*/  HMMA.16816.F32 R28, R188, R50, R68 ;  /* 0x00000032bc1c723c */ /* 0x000fe20000001844 */
[----:B------:R1:W1:Y:S07]  /*ebe0*/  MUFU.TANH R96, R2 ;  /* 0x0000000200607308 */ /* 0x00026e0000002400 */
[----:B------:R-:W-:Y:S01]  /*ebf0*/  HMMA.16816.F32 R40, R184, R62, R124 ;  /* 0x0000003eb828723c */ /* 0x000fe2000000187c */
[----:B-1----:R-:W-:-:S04]  /*ec00*/  FMUL.FTZ R2, R22, c[0x0][0x320] ;  /* 0x0000c80016027a20 */ /* 0x002fc80000410000 */
[----:B------:R1:W1:Y:S02]  /*ec10*/  MUFU.TANH R95, R2 ;  /* 0x00000002005f7308 */ /* 0x0002640000002400 */
[----:B-1----:R-:W-:Y:S02]  /*ec20*/  FMUL.FTZ R2, R23, c[0x0][0x320] ;  /* 0x0000c80017027a20 */ /* 0x002fe40000410000 */
[----:B------:R-:W-:Y:S01]  /*ec30*/  HMMA.16816.F32 R20, R188, R48, R64 ;  /* 0x00000030bc14723c */ /* 0x000fe20000001840 */
[----:B------:R-:W1:Y:S03]  /*ec40*/  LDSM.16.M88.4 R64, [R200+0x6800] ;  /* 0x00680000c840783b */ /* 0x000e660000000200 */
[----:B------:R2:W1:Y:S01]  /*ec50*/  MUFU.TANH R93, R2 ;  /* 0x00000002005d7308 */ /* 0x0004620000002400 */
[----:B------:R-:W-:Y:S01]  /*ec60*/  LDSM.16.M88.4 R48, [R83+0x2800] ;  /* 0x002800005330783b */ /* 0x000fe20000000200 */
[----:B--2---:R-:W-:-:S06]  /*ec70*/  FMUL.FTZ R2, R32, c[0x0][0x320] ;  /* 0x0000c80020027a20 */ /* 0x004fcc0000410000 */
[----:B------:R2:W1:Y:S02]  /*ec80*/  MUFU.TANH R94, R2 ;  /* 0x00000002005e7308 */ /* 0x0004640000002400 */
[----:B--2---:R-:W-:Y:S01]  /*ec90*/  FMUL.FTZ R2, R33, c[0x0][0x320] ;  /* 0x0000c80021027a20 */ /* 0x004fe20000410000 */
[----:B-1----:R-:W-:Y:S05]  /*eca0*/  HMMA.16816.F32 R60, R184, R64, R128 ;  /* 0x00000040b83c723c */ /* 0x002fea0000001880 */
[----:B------:R1:W2:Y:S02]  /*ecb0*/  MUFU.TANH R92, R2 ;  /* 0x00000002005c7308 */ /* 0x0002a40000002400 */
[----:B-1----:R-:W-:-:S06]  /*ecc0*/  FMUL.FTZ R2, R34, c[0x0][0x320] ;  /* 0x0000c80022027a20 */ /* 0x002fcc0000410000 */
[----:B------:R1:W1:Y:S02]  /*ecd0*/  MUFU.TANH R91, R2 ;  /* 0x00000002005b7308 */ /* 0x0002640000002400 */
[----:B-1----:R-:W-:Y:S02]  /*ece0*/  FMUL.FTZ R2, R35, c[0x0][0x320] ;  /* 0x0000c80023027a20 */ /* 0x002fe40000410000 */
[----:B------:R-:W-:Y:S04]  /*ecf0*/  HMMA.16816.F32 R32, R196, R56, R24 ;  /* 0x00000038c420723c */ /* 0x000fe80000001818 */
[----:B------:R1:W1:Y:S04]  /*ed00*/  MUFU.TANH R90, R2 ;  /* 0x00000002005a7308 */ /* 0x0002680000002400 */
        /* <DEDUP_REMOVED lines=13> */
[----:B------:R-:W3:Y:S07]  /*ede0*/  LDSM.16.M88.4 R52, [R205+0x6800] ;  /* 0x00680000cd34783b */ /* 0x000eee0000000200 */
[----:B------:R-:W-:Y:S01]  /*edf0*/  HMMA.16816.F32 R28, R196, R44, R24 ;  /* 0x0000002cc41c723c */ /* 0x000fe20000001818 */
[----:B--2---:R-:W-:-:S04]  /*ee00*/  FMUL.FTZ R2, R32, c[0x0][0x320] ;  /* 0x0000c80020027a20 */ /* 0x004fc80000410000 */
[----:B------:R2:W1:Y:S11]  /*ee10*/  MUFU.TANH R86, R2 ;  /* 0x0000000200567308 */ /* 0x0004760000002400 */
[----:B------:R-:W-:Y:S01]  /*ee20*/  HMMA.16816.F32 R16, R196, R46, R16 ;  /* 0x0000002ec410723c */ /* 0x000fe20000001810 */
[----:B--2---:R-:W-:-:S07]  /*ee30*/  FMUL.FTZ R2, R33, c[0x0][0x320] ;  /* 0x0000c80021027a20 */ /* 0x004fce0000410000 */
[----:B-1----:R-:W-:Y:S01]  /*ee40*/  HMMA.16816.F32 R24, R192, R56, R20 ;  /* 0x00000038c018723c */ /* 0x002fe20000001814 */
[----:B------:R1:W2:Y:S07]  /*ee50*/  MUFU.TANH R85, R2 ;  /* 0x0000000200557308 */ /* 0x0002ae0000002400 */
[----:B---3--:R-:W-:Y:S01]  /*ee60*/  HMMA.16816.F32 R20, R188, R52, R60 ;  /* 0x00000034bc14723c */ /* 0x008fe2000000183c */
[----:B-1----:R-:W-:-:S04]  /*ee70*/  FMUL.FTZ R2, R34, c[0x0][0x320] ;  /* 0x0000c80022027a20 */ /* 0x002fc80000410000 */
[----:B------:R1:W3:Y:S02]  /*ee80*/  MUFU.TANH R64, R2 ;  /* 0x0000000200407308 */ /* 0x0002e40000002400 */
[----:B-1----:R-:W-:Y:S02]  /*ee90*/  FMUL.FTZ R2, R35, c[0x0][0x320] ;  /* 0x0000c80023027a20 */ /* 0x002fe40000410000 */
[----:B------:R-:W-:Y:S01]  /*eea0*/  HMMA.16816.F32 R32, R188, R38, R40 ;  /* 0x00000026bc20723c */ /* 0x000fe20000001828 */
[----:B------:R-:W1:Y:S03]  /*eeb0*/  LDSM.16.M88.4 R40, [R3+0x6800] ;  /* 0x006800000328783b */ /* 0x000e660000000200 */
[----:B------:R2:W1:Y:S01]  /*eec0*/  MUFU.TANH R84, R2 ;  /* 0x0000000200547308 */ /* 0x0004620000002400 */
[----:B------:R-:W3:Y:S01]  /*eed0*/  LDSM.16.M88.4 R36, [R83+0x3000] ;  /* 0x003000005324783b */ /* 0x000ee20000000200 */
[----:B------:R-:W-:-:S04]  /*eee0*/  DEPBAR.LE SB0, 0x0 ;  /* 0x000080000000791a */ /* 0x000fc80000000000 */
[----:B--2---:R-:W-:-:S04]  /*eef0*/  FMUL.FTZ R2, R8, c[0x0][0x320] ;  /* 0x0000c80008027a20 */ /* 0x004fc80000410000 */
[----:B------:R2:W1:Y:S10]  /*ef00*/  MUFU.TANH R75, R2 ;  /* 0x00000002004b7308 */ /* 0x0004740000002400 */
[----:B------:R-:W-:Y:S01]  /*ef10*/  HMMA.16816.F32 R32, R192, R58, R32 ;  /* 0x0000003ac020723c */ /* 0x000fe20000001820 */
[----:B--2---:R-:W-:-:S07]  /*ef20*/  FMUL.FTZ R2, R9, c[0x0][0x320] ;  /* 0x0000c80009027a20 */ /* 0x004fce0000410000 */
[----:B-1----:R-:W-:Y:S01]  /*ef30*/  HMMA.16816.F32 R20, R192, R40, R20 ;  /* 0x00000028c014723c */ /* 0x002fe20000001814 */
[----:B------:R1:W2:Y:S02]  /*ef40*/  MUFU.TANH R74, R2 ;  /* 0x00000002004a7308 */ /* 0x0002a40000002400 */
        /* <DEDUP_REMOVED lines=16> */
[----:B---3--:R-:W-:Y:S01]  /*f050*/  HMMA.16816.F32 R8, R196, R38, R8 ;  /* 0x00000026c408723c */ /* 0x008fe20000001808 */
[----:B-1----:R-:W-:-:S07]  /*f060*/  FMUL.FTZ R2, R31, c[0x0][0x320] ;  /* 0x0000c8001f027a20 */ /* 0x002fce0000410000 */
[C---:B------:R-:W-:Y:S01]  /*f070*/  HMMA.16816.F32 R28, R196.reuse, R48, R24 ;  /* 0x00000030c41c723c */ /* 0x040fe20000001818 */
[----:B------:R1:W3:Y:S07]  /*f080*/  MUFU.TANH R56, R2 ;  /* 0x0000000200387308 */ /* 0x0002ee0000002400 */
        /* <DEDUP_REMOVED lines=44> */
[----:B--234-:R-:W2:Y:S04]  /*f350*/  LDL R4, [R1+0x1c] ;  /* 0x00001c0001047983 */ /* 0x01cea80000100800 */
[----:B------:R-:W3:Y:S04]  /*f360*/  LDL.64 R138, [R1+0x10] ;  /* 0x00001000018a7983 */ /* 0x000ee80000100a00 */
[----:B------:R-:W4:Y:S01]  /*f370*/  LDL R6, [R1+0x18] ;  /* 0x0000180001067983 */ /* 0x000f220000100800 */
[----:B-1----:R-:W-:-:S03]  /*f380*/  IMAD.MOV.U32 R2, RZ, RZ, c[0x0][0x2b8] ;  /* 0x0000ae00ff027624 */ /* 0x002fc600078e00ff */
[----:B-----5:R-:W3:Y:S01]  /*f390*/  LDL.64 R136, [R1+0x8] ;  /* 0x0000080001887983 */ /* 0x020ee20000100a00 */
[----:B------:R-:W-:Y:S01]  /*f3a0*/  ISETP.GT.AND P0, PT, R0, 0x6f, PT ;  /* 0x0000006f0000780c */ /* 0x000fe20003f04270 */
[----:B------:R-:W-:Y:S01]  /*f3b0*/  IMAD.MOV.U32 R221, RZ, RZ, RZ ;  /* 0x000000ffffdd7224 */ /* 0x000fe200078e00ff */
[----:B------:R-:W-:Y:S02]  /*f3c0*/  ISETP.NE.AND P1, PT, R2, 0x1, PT ;  /* 0x000000010200780c */ /* 0x000fe40003f25270 */
[----:B--2---:R-:W-:-:S04]  /*f3d0*/  IADD3 R3, R0, R135, R4 ;  /* 0x0000008700037210 */ /* 0x004fc80007ffe004 */
[----:B------:R-:W-:-:S07]  /*f3e0*/  IADD3 R3, R3, -0x70, RZ ;  /* 0xffffff9003037810 */ /* 0x000fce0007ffe0ff */
[----:B------:R-:W-:-:S04]  /*f3f0*/  @P1 IMAD.HI.U32 R4, R3, c[0x0][0x2bc], RZ ;  /* 0x0000af0003041a27 */ /* 0x000fc800078e00ff */
[----:B------:R-:W-:Y:S01]  /*f400*/  IMAD.MOV.U32 R2, RZ, RZ, R3 ;  /* 0x000000ffff027224 */ /* 0x000fe200078e0003 */
[----:B------:R-:W-:-:S04]  /*f410*/  @P1 SHF.R.U32.HI R2, RZ, c[0x0][0x2c0], R4 ;  /* 0x0000b000ff021a19 */ /* 0x000fc80000011604 */
[----:B---3--:R-:W-:-:S04]  /*f420*/  @!P0 IADD3 R5, P1, R2, R138, RZ ;  /* 0x0000008a02058210 */ /* 0x008fc80007f3e0ff */
[----:B----4-:R-:W-:Y:S02]  /*f430*/  @!P0 LEA.HI.X.SX32 R6, R2, R6, 0x1, P1 ;  /* 0x0000000602068211 */ /* 0x010fe400008f0eff */
[----:B------:R-:W-:-:S04]  /*f440*/  @!P0 LEA R4, P1, R5, c[0x0][0x2a0], 0x2 ;  /* 0x0000a80005048a11 */ /* 0x000fc800078210ff */
[----:B------:R-:W-:-:S05]  /*f450*/  @!P0 LEA.HI.X R5, R5, c[0x0][0x2a4], R6, 0x2, P1 ;  /* 0x0000a90005058a11 */ /* 0x000fca00008f1406 */
[----:B------:R1:W2:Y:S01]  /*f460*/  @!P0 LDG.E R221, [R4.64] ;  /* 0x0000000804dd8981 */ /* 0x0002a2000c1e1900 */
[----:B------:R-:W-:-:S04]  /*f470*/  IMAD.MOV R2, RZ, RZ, -R2 ;  /* 0x000000ffff027224 */ /* 0x000fc800078e0a02 */
[----:B------:R-:W-:-:S05]  /*f480*/  IMAD R225, R2, c[0x0][0x2b8], R3 ;  /* 0x0000ae0002e17a24 */ /* 0x000fca00078e0203 */
[----:B------:R-:W-:-:S05]  /*f490*/  SHF.R.S32.HI R2, RZ, 0x1f, R225 ;  /* 0x0000001fff027819 */ /* 0x000fca00000114e1 */
[----:B-1----:R-:W-:Y:S02]  /*f4a0*/  IMAD R4, R2, c[0x0][0x1e0], RZ ;  /* 0x0000780002047a24 */ /* 0x002fe400078e02ff */
[----:B------:R-:W-:-:S04]  /*f4b0*/  IMAD.WIDE.U32 R2, R225, c[0x0][0x1e0], RZ ;  /* 0x00007800e1027a25 */ /* 0x000fc800078e00ff */
        /* <DEDUP_REMOVED lines=12> */
.L_x_523:
[----:B------:R-:W-:Y:S05]  /*f580*/  BRA.DIV ~URZ, `(.L_x_430) ;  /* 0x0000a8127f007947 */ /* 0x000fea000b800000 */
[----:B------:R3:W4:Y:S02]  /*f590*/  SHFL.IDX PT, R2, R5, RZ, 0x181f ;  /* 0x00181fff05027589 */ /* 0x00072400000e0000 */
.L_x_524:
[----:B------:R-:W-:Y:S01]  /*f5a0*/  ISETP.GE.AND P0, PT, R220, 0x1, PT ;  /* 0x00000001dc00780c */ /* 0x000fe20003f06270 */
[----:B------:R-:W-:-:S12]  /*f5b0*/  BSSY B0, `(.L_x_431) ;  /* 0x000000c000007945 */ /* 0x000fd80003800000 */
[----:B------:R-:W-:Y:S05]  /*f5c0*/  @!P0 BRA `(.L_x_432) ;  /* 0x000000a000008947 */ /* 0x000fea0003800000 */
[----:B------:R-:W-:Y:S02]  /*f5d0*/  LOP3.LUT P2, RZ, R234, 0x2, RZ, 0xc0, !PT ;  /* 0x00000002eaff7812 */ /* 0x000fe4000784c0ff */
[C---:B----4-:R-:W-:Y:S02]  /*f5e0*/  IADD3 R8, P1, R2.reuse, R216, RZ ;  /* 0x000000d802087210 */ /* 0x050fe40007f3e0ff */
[----:B------:R-:W-:-:S03]  /*f5f0*/  IADD3 R2, P0, R2, R219, RZ ;  /* 0x000000db02027210 */ /* 0x000fc60007f1e0ff */
[C---:B--2---:R-:W-:Y:S02]  /*f600*/  IMAD.X R9, R6.reuse, 0x1, R217, P1 ;  /* 0x0000000106097824 */ /* 0x044fe400008e06d9 */
[----:B------:R-:W-:-:S04]  /*f610*/  IMAD.X R3, R6, 0x1, R218, P0 ;  /* 0x0000000106037824 */ /* 0x000fc800000e06da */
[----:B------:R-:W-:Y:S01]  /*f620*/  @!PT LDS RZ, [RZ] ;  /* 0x00000000fffff984 */ /* 0x000fe20000000800 */
[----:B------:R-:W-:Y:S01]  /*f630*/  @!PT LDS RZ, [RZ] ;  /* 0x00000000fffff984 */ /* 0x000fe20000000800 */
[----:B------:R-:W-:Y:S01]  /*f640*/  @!PT LDS RZ, [RZ] ;  /* 0x00000000fffff984 */ /* 0x000fe20000000800 */
[----:B------:R2:W-:Y:S04]  /*f650*/  LDGSTS.E.BYPASS.LTC128B.128 [R213+0x8100], [R8.64], !P2 ;  /* 0x0810000008d57fae */ /* 0x0005e8000d101d48 */
[----:B------:R2:W-:Y:S02]  /*f660*/  LDGSTS.E.BYPASS.LTC128B.128 [R213+0xb900], [R2.64], !P5 ;  /* 0x0b90000002d57fae */ /* 0x0005e4000e901d48 */
.L_x_432:
[----:B------:R-:W-:Y:S05]  /*f670*/  BSYNC B0 ;  /* 0x0000000000007941 */ /* 0x000fea0003800000 */
.L_x_431:
[----:B------:R-:W-:Y:S05]  /*f680*/  BRA.DIV ~URZ, `(.L_x_433) ;  /* 0x0000a7827f007947 */ /* 0x000fea000b800000 */
[----:B--2---:R2:W1:Y:S04]  /*f690*/  SHFL.IDX PT, R6, R4, 0x1, 0x181f ;  /* 0x00381f0004067f89 */ /* 0x00446800000e0000 */
[----:B----4-:R2:W4:Y:S02]  /*f6a0*/  SHFL.IDX PT, R2, R5, 0x1, 0x181f ;  /* 0x00381f0005027f89 */ /* 0x01052400000e0000 */
.L_x_525:
[----:B------:R-:W-:Y:S01]  /*f6b0*/  ISETP.GE.AND P0, PT, R220, 0x21, PT ;  /* 0x00000021dc00780c */ /* 0x000fe20003f06270 */
[----:B------:R-:W-:-:S12]  /*f6c0*/  BSSY B0, `(.L_x_434) ;  /* 0x000000c000007945 */ /* 0x000fd80003800000 */
[----:B------:R-:W-:Y:S05]  /*f6d0*/  @!P0 BRA `(.L_x_435) ;  /* 0x000000a000008947 */ /* 0x000fea0003800000 */
[----:B------:R-:W-:Y:S02]  /*f6e0*/  LOP3.LUT P2, RZ, R234, 0x2, RZ, 0xc0, !PT ;  /* 0x00000002eaff7812 */ /* 0x000fe4000784c0ff */
[C---:B----4-:R-:W-:Y:S02]  /*f6f0*/  IADD3 R8, P1, R2.reuse, R216, RZ ;  /* 0x000000d802087210 */ /* 0x050fe40007f3e0ff */
[----:B------:R-:W-:-:S03]  /*f700*/  IADD3 R2, P0, R2, R219, RZ ;  /* 0x000000db02027210 */ /* 0x000fc60007f1e0ff */
[C---:B-1----:R-:W-:Y:S02]  /*f710*/  IMAD.X R9, R6.reuse, 0x1, R217, P1 ;  /* 0x0000000106097824 */ /* 0x042fe400008e06d9 */
[----:B------:R-:W-:-:S04]  /*f720*/  IMAD.X R3, R6, 0x1, R218, P0 ;  /* 0x0000000106037824 */ /* 0x000fc800000e06da */
[----:B------:R-:W-:Y:S01]  /*f730*/  @!PT LDS RZ, [RZ] ;  /* 0x00000000fffff984 */ /* 0x000fe20000000800 */
[----:B------:R-:W-:Y:S01]  /*f740*/  @!PT LDS RZ, [RZ] ;  /* 0x00000000fffff984 */ /* 0x000fe20000000800 */
[----:B------:R-:W-:Y:S01]  /*f750*/  @!PT LDS RZ, [RZ] ;  /* 0x00000000fffff984 */ /* 0x000fe20000000800 */
[----:B------:R1:W-:Y:S04]  /*f760*/  LDGSTS.E.BYPASS.LTC128B.128 [R215+0x9100], [R8.64], !P2 ;  /* 0x0910000008d77fae */ /* 0x0003e8000d101d48 */
[----:B------:R1:W-:Y:S02]  /*f770*/  LDGSTS.E.BYPASS.LTC128B.128 [R215+0xc900], [R2.64], !P5 ;  /* 0x0c90000002d77fae */ /* 0x0003e4000e901d48 */
.L_x_435:
[----:B------:R-:W-:Y:S05]  /*f780*/  BSYNC B0 ;  /* 0x0000000000007941 */ /* 0x000fea0003800000 */
.L_x_434:
[----:B------:R-:W-:Y:S05]  /*f790*/  BRA.DIV ~URZ, `(.L_x_436) ;  /* 0x0000a7427f007947 */ /* 0x000fea000b800000 */
[----:B-1----:R1:W2:Y:S02]  /*f7a0*/  SHFL.IDX PT, R6, R4, 0x2, 0x181f ;  /* 0x00581f0004067f89 */ /* 0x0022a400000e0000 */
.L_x_526:
[----:B------:R-:W-:Y:S05]  /*f7b0*/  BRA.DIV ~URZ, `(.L_x_437) ;  /* 0x0000a7927f007947 */ /* 0x000fea000b800000 */
[----:B----4-:R4:W1:Y:S02]  /*f7c0*/  SHFL.IDX PT, R2, R5, 0x2, 0x181f ;  /* 0x00581f0005027f89 */ /* 0x01086400000e0000 */
.L_x_527:
[----:B------:R-:W-:Y:S01]  /*f7d0*/  ISETP.GE.AND P0, PT, R220, 0x41, PT ;  /* 0x00000041dc00780c */ /* 0x000fe20003f06270 */
[----:B------:R-:W-:-:S12]  /*f7e0*/  BSSY B0, `(.L_x_438) ;  /* 0x000000c000007945 */ /* 0x000fd80003800000 */
[----:B------:R-:W-:Y:S05]  /*f7f0*/  @!P0 BRA `(.L_x_439) ;  /* 0x000000a000008947 */ /* 0x000fea0003800000 */
[----:B------:R-:W-:Y:S02]  /*f800*/  LOP3.LUT P2, RZ, R234, 0x2, RZ, 0xc0, !PT ;  /* 0x00000002eaff7812 */ /* 0x000fe4000784c0ff */
[C---:B-1----:R-:W-:Y:S02]  /*f810*/  IADD3 R8, P1, R2.reuse, R216, RZ ;  /* 0x000000d802087210 */ /* 0x042fe40007f3e0ff */
        /* <DEDUP_REMOVED lines=8> */
.L_x_439:
[----:B------:R-:W-:Y:S05]  /*f8a0*/  BSYNC B0 ;  /* 0x0000000000007941 */ /* 0x000fea0003800000 */
.L_x_438:
[----:B------:R-:W-:Y:S05]  /*f8b0*/  BRA.DIV ~URZ, `(.L_x_440) ;  /* 0x0000a7027f007947 */ /* 0x000fea000b800000 */
[----:B--2---:R2:W3:Y:S04]  /*f8c0*/  SHFL.IDX PT, R6, R4, 0x3, 0x181f ;  /* 0x00781f0004067f89 */ /* 0x0044e800000e0000 */
[----:B-1----:R2:W1:Y:S02]  /*f8d0*/  SHFL.IDX PT, R2, R5, 0x3, 0x181f ;  /* 0x00781f0005027f89 */ /* 0x00246400000e0000 */
.L_x_528:
[----:B------:R-:W-:-:S13]  /*f8e0*/  ISETP.GE.AND P0, PT, R220, 0x61, PT ;  /* 0x00000061dc00780c */ /* 0x000fda0003f06270 */
[----:B------:R-:W-:Y:S05]  /*f8f0*/  @!P0 BRA `(.L_x_428) ;  /* 0x000000a000008947 */ /* 0x000fea0003800000 */
[----:B------:R-:W-:Y:S02]  /*f900*/  LOP3.LUT P2, RZ, R234, 0x2, RZ, 0xc0, !PT ;  /* 0x00000002eaff7812 */ /* 0x000fe4000784c0ff */
[C---:B-12---:R-:W-:Y:S02]  /*f910*/  IADD3 R4, P1, R2.reuse, R216, RZ ;  /* 0x000000d802047210 */ /* 0x046fe40007f3e0ff */
[----:B------:R-:W-:-:S03]  /*f920*/  IADD3 R2, P0, R2, R219, RZ ;  /* 0x000000db02027210 */ /* 0x000fc60007f1e0ff */
[C---:B---34-:R-:W-:Y:S02]  /*f930*/  IMAD.X R5, R6.reuse, 0x1, R217, P1 ;  /* 0x0000000106057824 */ /* 0x058fe400008e06d9 */
[----:B------:R-:W-:-:S04]  /*f940*/  IMAD.X R3, R6, 0x1, R218, P0 ;  /* 0x0000000106037824 */ /* 0x000fc800000e06da */
[----:B------:R-:W-:Y:S01]  /*f950*/  @!PT LDS RZ, [RZ] ;  /* 0x00000000fffff984 */ /* 0x000fe20000000800 */
[----:B------:R-:W-:Y:S01]  /*f960*/  @!PT LDS RZ, [RZ] ;  /* 0x00000000fffff984 */ /* 0x000fe20000000800 */
[----:B------:R-:W-:Y:S01]  /*f970*/  @!PT LDS RZ, [RZ] ;  /* 0x00000000fffff984 */ /* 0x000fe20000000800 */
[----:B------:R1:W-:Y:S04]  /*f980*/  LDGSTS.E.BYPASS.LTC128B.128 [R215+0xb100], [R4.64], !P2 ;  /* 0x0b10000004d77fae */ /* 0x0003e8000d101d48 */
[----:B------:R1:W-:Y:S02]  /*f990*/  LDGSTS.E.BYPASS.LTC128B.128 [R215+0xe900], [R2.64], !P5 ;  /* 0x0e90000002d77fae */ /* 0x0003e4000e901d48 */
.L_x_428:
[----:B--234-:R-:W-:Y:S05]  /*f9a0*/  BSYNC B1 ;  /* 0x0000000000017941 */ /* 0x01cfea0003800000 */
.L_x_427:
        /* <DEDUP_REMOVED lines=52> */
[----:B------:R-:W-:Y:S02]  /*fcf0*/  ISETP.GT.AND P3, PT, R2, 0x29, PT ;  /* 0x000000290200780c */ /* 0x000fe40003f64270 */
[----:B------:R-:W-:Y:S02]  /*fd00*/  FMNMX.FTZ R3, R71, R3, !PT ;  /* 0x0000000347037209 */ /* 0x000fe40007810000 */
[----:B------:R-:W-:Y:S02]  /*fd10*/  FMNMX.FTZ R4, R94, R4, !PT ;  /* 0x000000045e047209 */ /* 0x000fe40007810000 */
[----:B------:R-:W-:Y:S02]  /*fd20*/  ISETP.GT.AND P5, PT, R2, 0x30, PT ;  /* 0x000000300200780c */ /* 0x000fe40003fa4270 */
[----:B------:R-:W-:-:S02]  /*fd30*/  FSEL R67, R88, -INF , P3 ;  /* 0xff80000058437808 */ /* 0x000fc40001800000 */
[----:B------:R-:W-:Y:S02]  /*fd40*/  FMNMX.FTZ R3, R68, R3, !PT ;  /* 0x0000000344037209 */ /* 0x000fe40007810000 */
[----:B------:R-:W-:Y:S02]  /*fd50*/  FSEL R92, R87, -INF , P3 ;  /* 0xff800000575c7808 */ /* 0x000fe40001800000 */
[----:B------:R-:W-:Y:S02]  /*fd60*/  FMNMX.FTZ R4, R95, R4, !PT ;  /* 0x000000045f047209 */ /* 0x000fe40007810000 */
[----:B------:R-:W-:Y:S02]  /*fd70*/  FSEL R91, R64, -INF , P5 ;  /* 0xff800000405b7808 */ /* 0x000fe40002800000 */
[----:B------:R-:W-:Y:S02]  /*fd80*/  ISETP.GT.AND P4, PT, R2, 0x31, PT ;  /* 0x000000310200780c */ /* 0x000fe40003f84270 */
[----:B------:R-:W-:-:S02]  /*fd90*/  FSEL R64, R86, -INF , P5 ;  /* 0xff80000056407808 */ /* 0x000fc40002800000 */
[----:B------:R-:W-:Y:S02]  /*fda0*/  FMNMX.FTZ R3, R67, R3, !PT ;  /* 0x0000000343037209 */ /* 0x000fe40007810000 */
        /* <DEDUP_REMOVED lines=17> */
[----:B------:R-:W-:Y:S02]  /*fec0*/  ISETP.GT.AND P4, PT, R2, 0x41, PT ;  /* 0x000000410200780c */ /* 0x000fe40003f84270 */
        /* <DEDUP_REMOVED lines=10> */
[----:B------:R-:W-:-:S02]  /*ff70*/  FMNMX.FTZ R3, R58, R3, !PT ;  /* 0x000000033a037209 */ /* 0x000fc40007810000 */
[----:B------:R-:W-:Y:S02]  /*ff80*/  FSEL R85, R52, -INF , P3 ;  /* 0xff80000034557808 */ /* 0x000fe40001800000 */
[----:B------:R-:W-:Y:S02]  /*ff90*/  FMNMX.FTZ R4, R86, R4, !PT ;  /* 0x0000000456047209 */ /* 0x000fe40007810000 */
[----:B------:R-:W-:Y:S02]  /*ffa0*/  FSEL R56, R60, -INF , P2 ;  /* 0xff8000003c387808 */ /* 0x000fe40001000000 */
[----:B------:R-:W-:Y:S02]  /*ffb0*/  ISETP.GT.AND P1, PT, R2, 0x50, PT ;  /* 0x000000500200780c */ /* 0x000fe40003f24270 */
[----:B------:R-:W-:Y:S02]  /*ffc0*/  FMNMX.FTZ R3, R57, R3, !PT ;  /* 0x0000000339037209 */ /* 0x000fe40007810000 */
[----:B------:R-:W-:-:S02]  /*ffd0*/  FSEL R84, R48, -INF , P2 ;  /* 0xff80000030547808 */ /* 0x000fc40001000000 */
[----:B------:R-:W-:Y:S02]  /*ffe0*/  FMNMX.FTZ R4, R85, R4, !PT ;  /* 0x0000000455047209 */ /* 0x000fe40007810000 */
[----:B------:R-:W-:Y:S02]  /*fff0*/  FSEL R55, R47, -INF , P1 ;  /* 0xff8000002f377808 */ /* 0x000fe40000800000 */
[----:B------:R-:W-:Y:S02]  /*10000*/  FMNMX.FTZ R3, R56, R3, !PT ;  /* 0x0000000338037209 */ /* 0x000fe40007810000 */
[----:B------:R-:W-:Y:S02]  /*10010*/  ISETP.GT.AND P6, PT, R2, 0x51, PT ;  /* 0x000000510200780c */ /* 0x000fe40003fc4270 */
[----:B------:R-:W-:Y:S02]  /*10020*/  FSEL R75, R46, -INF , P1 ;  /* 0xff8000002e4b7808 */ /* 0x000fe40000800000 */
[----:B------:R-:W-:-:S02]  /*10030*/  FMNMX.FTZ R4, R84, R4, !PT ;  /* 0x0000000454047209 */ /* 0x000fc40007810000 */
[C---:B------:R-:W-:Y:S02]  /*10040*/  ISETP.GT.AND P5, PT, R2.reuse, 0x58, PT ;  /* 0x000000580200780c */ /* 0x040fe40003fa4270 */
[C---:B------:R-:W-:Y:S02]  /*10050*/  ISETP.GT.AND P4, PT, R2.reuse, 0x59, PT ;  /* 0x000000590200780c */ /* 0x040fe40003f84270 */
[C---:B------:R-:W-:Y:S02]  /*10060*/  ISETP.GT.AND P3, PT, R2.reuse, 0x60, PT ;  /* 0x000000600200780c */ /* 0x040fe40003f64270 */
[C---:B------:R-:W-:Y:S02]  /*10070*/  ISETP.GT.AND P2, PT, R2.reuse, 0x61, PT ;  /* 0x000000610200780c */ /* 0x040fe40003f44270 */
[C---:B------:R-:W-:Y:S02]  /*10080*/  ISETP.GT.AND P1, PT, R2.reuse, 0x68, PT ;  /* 0x000000680200780c */ /* 0x040fe40003f24270 */
[----:B------:R-:W-:-:S02]  /*10090*/  ISETP.GT.AND P0, PT, R2, 0x69, PT ;  /* 0x000000690200780c */ /* 0x000fc40003f04270 */
[----:B------:R-:W-:Y:S02]  /*100a0*/  FMNMX.FTZ R2, R55, R3, !PT ;  /* 0x0000000337027209 */ /* 0x000fe40007810000 */
[----:B------:R-:W-:Y:S02]  /*100b0*/  FSEL R74, R41, -INF , P6 ;  /* 0xff800000294a7808 */ /* 0x000fe40003000000 */
[----:B------:R-:W-:Y:S02]  /*100c0*/  FSEL R54, R49, -INF , P6 ;  /* 0xff80000031367808 */ /* 0x000fe40003000000 */
        /* <DEDUP_REMOVED lines=29> */
.L_x_529:
[----:B-12---:R-:W-:Y:S01]  /*102a0*/  FMNMX.FTZ R6, R6, R2, !PT ;  /* 0x0000000206067209 */ /* 0x006fe20007810000 */
[----:B------:R-:W-:Y:S05]  /*102b0*/  BRA.DIV ~URZ, `(.L_x_442) ;  /* 0x00009e327f007947 */ /* 0x000fea000b800000 */
[----:B------:R-:W1:Y:S04]  /*102c0*/  SHFL.BFLY PT, R2, R5, 0x2, 0x1f ;  /* 0x0c401f0005027f89 */ /* 0x000e6800000e0000 */
[----:B------:R-:W2:Y:S01]  /*102d0*/  SHFL.BFLY PT, R3, R6, 0x1, 0x1f ;  /* 0x0c201f0006037f89 */ /* 0x000ea200000e0000 */
[----:B-1----:R-:W-:-:S02]  /*102e0*/  FMNMX.FTZ R5, R5, R2, !PT ;  /* 0x0000000205057209 */ /* 0x002fc40007810000 */
[----:B--2---:R-:W-:-:S03]  /*102f0*/  FMNMX.FTZ R6, R6, R3, !PT ;  /* 0x0000000306067209 */ /* 0x004fc60007810000 */
[----:B------:R1:W2:Y:S04]  /*10300*/  SHFL.BFLY PT, R4, R5, 0x1, 0x1f ;  /* 0x0c201f0005047f89 */ /* 0x0002a800000e0000 */
.L_x_530:
[C---:B------:R-:W-:Y:S01]  /*10310*/  FMUL.FTZ R3, R6.reuse, c[0x0][0x2d0] ;  /* 0x0000b40006037a20 */ /* 0x040fe20000410000 */
[----:B------:R-:W-:Y:S01]  /*10320*/  FSETP.NEU.FTZ.AND P0, PT, R6, -INF , PT ;  /* 0xff8000000600780b */ /* 0x000fe20003f1d000 */
[----:B------:R-:W-:Y:S01]  /*10330*/  WARPSYNC 0xffffffff ;  /* 0xffffffff00007948 */ /* 0x000fe20003800000 */
[----:B-12---:R-:W-:Y:S01]  /*10340*/  FMNMX.FTZ R5, R4, R5, !PT ;  /* 0x0000000504057209 */ /* 0x006fe20007810000 */
[----:B------:R-:W-:Y:S01]  /*10350*/  LDSM.16.MT88.4 R40, [R202+0x800] ;  /* 0x00080000ca28783b */ /* 0x000fe20000004200 */
[----:B------:R-:W-:Y:S02]  /*10360*/  FSEL R3, R3, RZ, P0 ;  /* 0x000000ff03037208 */ /* 0x000fe40000000000 */
[----:B------:R-:W-:Y:S01]  /*10370*/  FSETP.NEU.FTZ.AND P0, PT, R5, -INF , PT ;  /* 0xff8000000500780b */ /* 0x000fe20003f1d000 */
[----:B------:R-:W-:Y:S01]  /*10380*/  LDSM.16.MT88.4 R44, [R201+0x800] ;  /* 0x00080000c92c783b */ /* 0x000fe20000004200 */
[----:B------:R-:W-:Y:S01]  /*10390*/  IADD3 R231, R231, -0x2, RZ ;  /* 0xfffffffee7e77810 */ /* 0x000fe20007ffe0ff */
[----:B------:R-:W-:-:S02]  /*103a0*/  FFMA.FTZ R2, R8, c[0x0][0x2d0], -R3 ;  /* 0x0000b40008027a23 */ /* 0x000fc40000010803 */
[--C-:B------:R-:W-:Y:S02]  /*103b0*/  FFMA.FTZ R4, R18, c[0x0][0x2d0], -R3.reuse ;  /* 0x0000b40012047a23 */ /* 0x100fe40000010803 */
[----:B------:R1:W-:Y:S01]  /*103c0*/  MUFU.EX2 R101, R2 ;  /* 0x0000000200657308 */ /* 0x0003e20000000800 */
[--C-:B------:R-:W-:Y:S02]  /*103d0*/  FFMA.FTZ R57, R57, c[0x0][0x2d0], -R3.reuse ;  /* 0x0000b40039397a23 */ /* 0x100fe40000010803 */
[--C-:B------:R-:W-:Y:S02]  /*103e0*/  FFMA.FTZ R56, R56, c[0x0][0x2d0], -R3.reuse ;  /* 0x0000b40038387a23 */ /* 0x100fe40000010803 */
[--C-:B------:R-:W-:Y:S02]  /*103f0*/  FFMA.FTZ R55, R55, c[0x0][0x2d0], -R3.reuse ;  /* 0x0000b40037377a23 */ /* 0x100fe40000010803 */
[--C-:B------:R-:W-:Y:S01]  /*10400*/  FFMA.FTZ R54, R54, c[0x0][0x2d0], -R3.reuse ;  /* 0x0000b40036367a23 */ /* 0x100fe20000010803 */
[----:B------:R2:W-:Y:S01]  /*10410*/  MUFU.EX2 R105, R4 ;  /* 0x0000000400697308 */ /* 0x0005e20000000800 */
[----:B------:R-:W-:-:S02]  /*10420*/  FFMA.FTZ R53, R53, c[0x0][0x2d0], -R3 ;  /* 0x0000b40035357a23 */ /* 0x000fc40000010803 */
[--C-:B------:R-:W-:Y:S02]  /*10430*/  FFMA.FTZ R52, R52, c[0x0][0x2d0], -R3.reuse ;  /* 0x0000b40034347a23 */ /* 0x100fe40000010803 */
[----:B-1----:R-:W-:-:S04]  /*10440*/  FFMA.FTZ R2, R10, c[0x0][0x2d0], -R3 ;  /* 0x0000b4000a027a23 */ /* 0x002fc80000010803 */
[----:B------:R1:W3:Y:S01]  /*10450*/  MUFU.EX2 R100, R2 ;  /* 0x0000000200647308 */ /* 0x0002e20000000800 */
[----:B--2---:R-:W-:-:S07]  /*10460*/  FFMA.FTZ R4, R20, c[0x0][0x2d0], -R3 ;  /* 0x0000b40014047a23 */ /* 0x004fce0000010803 */
[----:B------:R-:W2:Y:S01]  /*10470*/  MUFU.EX2 R108, R4 ;  /* 0x00000004006c7308 */ /* 0x000ea20000000800 */
[--C-:B-1----:R-:W-:Y:S01]  /*10480*/  FFMA.FTZ R2, R11, c[0x0][0x2d0], -R3.reuse ;  /* 0x0000b4000b027a23 */ /* 0x102fe20000010803 */
[----:B---3--:R-:W-:Y:S01]  /*10490*/  F2FP.PACK_AB R28, R100, R101 ;  /* 0x00000065641c723e */ /* 0x008fe200000000ff */
[----:B------:R-:W1:Y:S05]  /*104a0*/  LDSM.16.MT88.4 R8, [R201] ;  /* 0x00000000c908783b */ /* 0x000e6a0000004200 */
[----:B------:R3:W-:Y:S01]  /*104b0*/  MUFU.EX2 R99, R2 ;  /* 0x0000000200637308 */ /* 0x0007e20000000800 */
[----:B--2---:R-:W-:Y:S01]  /*104c0*/  F2FP.PACK_AB R34, R108, R105 ;  /* 0x000000696c22723e */ /* 0x004fe200000000ff */
[----:B---3--:R-:W-:-:S06]  /*104d0*/  FFMA.FTZ R2, R15, c[0x0][0x2d0], -R3 ;  /* 0x0000b4000f027a23 */ /* 0x008fcc0000010803 */
[----:B------:R2:W3:Y:S02]  /*104e0*/  MUFU.EX2 R103, R2 ;  /* 0x0000000200677308 */ /* 0x0004e40000000800 */
[----:B--2---:R-:W-:Y:S01]  /*104f0*/  FFMA.FTZ R2, R16, c[0x0][0x2d0], -R3 ;  /* 0x0000b40010027a23 */ /* 0x004fe20000010803 */
[----:B---3--:R-:W-:-:S05]  /*10500*/  F2FP.PACK_AB R30, R103, R99 ;  /* 0x00000063671e723e */ /* 0x008fca00000000ff */
[----:B------:R2:W-:Y:S02]  /*10510*/  MUFU.EX2 R104, R2 ;  /* 0x0000000200687308 */ /* 0x0005e40000000800 */
[----:B--2---:R-:W-:-:S06]  /*10520*/  FFMA.FTZ R2, R17, c[0x0][0x2d0], -R3 ;  /* 0x0000b40011027a23 */ /* 0x004fcc0000010803 */
[----:B------:R2:W-:Y:S02]  /*10530*/  MUFU.EX2 R106, R2 ;  /* 0x00000002006a7308 */ /* 0x0005e40000000800 */
[----:B--2---:R-:W-:-:S05]  /*10540*/  FMUL.FTZ R2, R5, c[0x0][0x2d0] ;  /* 0x0000b40005027a20 */ /* 0x004fca0000410000 */
[----:B------:R-:W-:Y:S02]  /*10550*/  FSEL R2, R2, RZ, P0 ;  /* 0x000000ff02027208 */ /* 0x000fe40000000000 */
[----:B------:R-:W-:-:S03]  /*10560*/  ISETP.GE.AND P0, PT, R231, R250, PT ;  /* 0x000000fae700720c */ /* 0x000fc60003f06270 */
[--C-:B------:R-:W-:Y:S02]  /*10570*/  FFMA.FTZ R4, R19, c[0x0][0x2d0], -R2.reuse ;  /* 0x0000b40013047a23 */ /* 0x100fe40000010802 */
[--C-:B------:R-:W-:Y:S02]  /*10580*/  FFMA.FTZ R65, R65, c[0x0][0x2d0], -R2.reuse ;  /* 0x0000b40041417a23 */ /* 0x100fe40000010802 */
[----:B------:R2:W-:Y:S01]  /*10590*/  MUFU.EX2 R96, R4 ;  /* 0x0000000400607308 */ /* 0x0005e20000000800 */
[--C-:B------:R-:W-:Y:S02]  /*105a0*/  FFMA.FTZ R60, R60, c[0x0][0x2d0], -R2.reuse ;  /* 0x0000b4003c3c7a23 */ /* 0x100fe40000010802 */
[--C-:B--2---:R-:W-:Y:S02]  /*105b0*/  FFMA.FTZ R4, R21, c[0x0][0x2d0], -R2.reuse ;  /* 0x0000b40015047a23 */ /* 0x104fe40000010802 */
[----:B------:R-:W2:Y:S03]  /*105c0*/  LDSM.16.MT88.4 R20, [R202] ;  /* 0x00000000ca14783b */ /* 0x000ea60000004200 */
[----:B------:R3:W4:Y:S02]  /*105d0*/  MUFU.EX2 R15, R4 ;  /* 0x00000004000f7308 */ /* 0x0007240000000800 */
[----:B---3--:R-:W-:Y:S01]  /*105e0*/  FFMA.FTZ R4, R24, c[0x0][0x2d0], -R2 ;  /* 0x0000b40018047a23 */ /* 0x008fe20000010802 */
[----:B----4-:R-:W-:Y:S01]  /*105f0*/  F2FP.PACK_AB R29, R15, R96 ;  /* 0x000000600f1d723e */ /* 0x010fe200000000ff */
[----:B------:R-:W-:-:S04]  /*10600*/  FADD.FTZ R15, R96, R15 ;  /* 0x0000000f600f7221 */ /* 0x000fc80000010000 */
[----:B------:R3:W4:Y:S02]  /*10610*/  MUFU.EX2 R97, R4 ;  /* 0x0000000400617308 */ /* 0x0007240000000800 */
[----:B---3--:R-:W-:Y:S02]  /*10620*/  FFMA.FTZ R4, R25, c[0x0][0x2d0], -R2 ;  /* 0x0000b40019047a23 */ /* 0x008fe40000010802 */
[----:B----4-:R-:W-:-:S04]  /*10630*/  FADD.FTZ R15, R97, R15 ;  /* 0x0000000f610f7221 */ /* 0x010fc80000010000 */
[----:B------:R3:W4:Y:S02]  /*10640*/  MUFU.EX2 R98, R4 ;  /* 0x0000000400627308 */ /* 0x0007240000000800 */
[----:B---3--:R-:W-:Y:S01]  /*10650*/  FFMA.FTZ R4, R26, c[0x0][0x2d0], -R2 ;  /* 0x0000b4001a047a23 */ /* 0x008fe20000010802 */
[C---:B----4-:R-:W-:Y:S01]  /*10660*/  F2FP.PACK_AB R31, R98.reuse, R97 ;  /* 0x00000061621f723e */ /* 0x050fe200000000ff */
[----:B------:R-:W-:-:S04]  /*10670*/  FADD.FTZ R15, R98, R15 ;  /* 0x0000000f620f7221 */ /* 0x000fc80000010000 */
[----:B------:R3:W-:Y:S02]  /*10680*/  MUFU.EX2 R102, R4 ;  /* 0x0000000400667308 */ /* 0x0007e40000000800 */
[C---:B-1----:R-:W-:Y:S08]  /*10690*/  HMMA.16816.F32 R36, R28.reuse, R8, RZ ;  /* 0x000000081c24723c */ /* 0x042ff000000018ff */
[----:B--2---:R-:W-:Y:S01]  /*106a0*/  HMMA.16816.F32 R16, R28, R20, RZ ;  /* 0x000000141c10723c */ /* 0x004fe200000018ff */
[----:B---3--:R-:W-:-:S04]  /*106b0*/  FFMA.FTZ R4, R27, c[0x0][0x2d0], -R2 ;  /* 0x0000b4001b047a23 */ /* 0x008fc80000010802 */
[----:B------:R1:W2:Y:S03]  /*106c0*/  MUFU.EX2 R107, R4 ;  /* 0x00000004006b7308 */ /* 0x0002a60000000800 */
[C---:B------:R-:W-:Y:S08]  /*106d0*/  HMMA.16816.F32 R24, R28.reuse, R10, RZ ;  /* 0x0000000a1c18723c */ /* 0x040ff000000018ff */
[----:B------:R-:W-:Y:S01]  /*106e0*/  HMMA.16816.F32 R8, R28, R22, RZ ;  /* 0x000000161c08723c */ /* 0x000fe200000018ff */
[----:B------:R-:W3:Y:S01]  /*106f0*/  LDSM.16.MT88.4 R20, [R204] ;  /* 0x00000000cc14783b */ /* 0x000ee20000004200 */
[----:B-1----:R-:W-:Y:S01]  /*10700*/  FFMA.FTZ R4, R32, c[0x0][0x2d0], -R2 ;  /* 0x0000b40020047a23 */ /* 0x002fe20000010802 */
[----:B------:R-:W-:-:S03]  /*10710*/  F2FP.PACK_AB R32, R106, R104 ;  /* 0x000000686a20723e */ /* 0x000fc600000000ff */
[----:B------:R1:W-:Y:S02]  /*10720*/  MUFU.EX2 R110, R4 ;  /* 0x00000004006e7308 */ /* 0x0003e40000000800 */
[----:B-1----:R-:W-:Y:S01]  /*10730*/  FFMA.FTZ R4, R33, c[0x0][0x2d0], -R2 ;  /* 0x0000b40021047a23 */ /* 0x002fe20000010802 */
[----:B--2---:R-:W-:-:S05]  /*10740*/  F2FP.PACK_AB R33, R107, R102 ;  /* 0x000000666b21723e */ /* 0x004fca00000000ff */
[----:B------:R-:W1:Y:S02]  /*10750*/  MUFU.EX2 R109, R4 ;  /* 0x00000004006d7308 */ /* 0x000e640000000800 */
[----:B-1----:R-:W-:Y:S01]  /*10760*/  F2FP.PACK_AB R35, R109, R110 ;  /* 0x0000006e6d23723e */ /* 0x002fe200000000ff */
[----:B------:R-:W-:-:S04]  /*10770*/  FADD.FTZ R4, R101, R100 ;  /* 0x0000006465047221 */ /* 0x000fc80000010000 */
[----:B------:R-:W-:Y:S02]  /*10780*/  FADD.FTZ R4, R99, R4 ;  /* 0x0000000463047221 */ /* 0x000fe40000010000 */
[----:B------:R-:W-:Y:S01]  /*10790*/  HMMA.16816.F32 R128, R32, R40, R16 ;  /* 0x000000282080723c */ /* 0x000fe20000001810 */
[----:B------:R-:W1:Y:S01]  /*107a0*/  LDSM.16.MT88.4 R16, [R204+0x800] ;  /* 0x00080000cc10783b */ /* 0x000e620000004200 */
[----:B------:R-:W-:-:S04]  /*107b0*/  FADD.FTZ R4, R103, R4 ;  /* 0x0000000467047221 */ /* 0x000fc80000010000 */
[----:B------:R-:W-:Y:S02]  /*107c0*/  FADD.FTZ R4, R104, R4 ;  /* 0x0000000468047221 */ /* 0x000fe40000010000 */
[----:B------:R-:W-:Y:S01]  /*107d0*/  HMMA.16816.F32 R152, R32, R42, R8 ;  /* 0x0000002a2098723c */ /* 0x000fe20000001808 */
[----:B------:R-:W-:Y:S02]  /*107e0*/  FFMA.FTZ R40, R58, c[0x0][0x2d0], -R3 ;  /* 0x0000b4003a287a23 */ /* 0x000fe40000010803 */
[----:B------:R-:W-:Y:S02]  /*107f0*/  FADD.FTZ R4, R106, R4 ;  /* 0x000000046a047221 */ /* 0x000fe40000010000 */
[----:B------:R-:W-:Y:S02]  /*10800*/  FFMA.FTZ R58, R85, c[0x0][0x2d0], -R2 ;  /* 0x0000b400553a7a23 */ /* 0x000fe40000010802 */
[----:B------:R-:W-:Y:S01]  /*10810*/  FADD.FTZ R4, R105, R4 ;  /* 0x0000000469047221 */ /* 0x000fe20000010000 */
[----:B---3--:R-:W-:Y:S03]  /*10820*/  HMMA.16816.F32 R8, R28, R20, RZ ;  /* 0x000000141c08723c */ /* 0x008fe600000018ff */
[----:B------:R-:W-:-:S05]  /*10830*/  FADD.FTZ R4, R108, R4 ;  /* 0x000000046c047221 */ /* 0x000fca0000010000 */
[C---:B-----5:R-:W-:Y:S07]  /*10840*/  HMMA.16816.F32 R136, R32.reuse, R44, R36 ;  /* 0x0000002c2088723c */ /* 0x060fee0000001824 */
[--C-:B------:R-:W-:Y:S01]  /*10850*/  FFMA.FTZ R37, R69, c[0x0][0x2d0], -R3.reuse ;  /* 0x0000b40045257a23 */ /* 0x100fe20000010803 */
[----:B------:R-:W-:Y:S01]  /*10860*/  HMMA.16816.F32 R156, R32, R46, R24 ;  /* 0x0000002e209c723c */ /* 0x000fe20000001818 */
[--C-:B------:R-:W-:Y:S02]  /*10870*/  FFMA.FTZ R36, R71, c[0x0][0x2d0], -R3.reuse ;  /* 0x0000b40047247a23 */ /* 0x100fe40000010803 */
[----:B------:R-:W-:-:S02]  /*10880*/  FFMA.FTZ R38, R61, c[0x0][0x2d0], -R3 ;  /* 0x0000b4003d267a23 */ /* 0x000fc40000010803 */
[--C-:B------:R-:W-:Y:S02]  /*10890*/  FFMA.FTZ R39, R59, c[0x0][0x2d0], -R3.reuse ;  /* 0x0000b4003b277a23 */ /* 0x100fe40000010803 */
[--C-:B------:R-:W-:Y:S01]  /*108a0*/  FFMA.FTZ R27, R68, c[0x0][0x2d0], -R3.reuse ;  /* 0x0000b400441b7a23 */ /* 0x100fe20000010803 */
[----:B-1----:R-:W-:Y:S01]  /*108b0*/  HMMA.16816.F32 R124, R32, R16, R8 ;  /* 0x00000010207c723c */ /* 0x002fe20000001808 */
[--C-:B------:R-:W-:Y:S02]  /*108c0*/  FFMA.FTZ R26, R67, c[0x0][0x2d0], -R3.reuse ;  /* 0x0000b400431a7a23 */ /* 0x100fe40000010803 */
[--C-:B------:R-:W-:Y:S02]  /*108d0*/  FFMA.FTZ R25, R64, c[0x0][0x2d0], -R3.reuse ;  /* 0x0000b40040197a23 */ /* 0x100fe40000010803 */
[--C-:B------:R-:W-:Y:S02]  /*108e0*/  FFMA.FTZ R24, R62, c[0x0][0x2d0], -R3.reuse ;  /* 0x0000b4003e187a23 */ /* 0x100fe40000010803 */
[--C-:B------:R-:W-:Y:S01]  /*108f0*/  FFMA.FTZ R47, R51, c[0x0][0x2d0], -R3.reuse ;  /* 0x0000b400332f7a23 */ /* 0x100fe20000010803 */
[----:B------:R-:W-:Y:S01]  /*10900*/  HMMA.16816.F32 R8, R28, R22, RZ ;  /* 0x000000161c08723c */ /* 0x000fe200000018ff */
[----:B------:R-:W1:Y:S01]  /*10910*/  LDSM.16.MT88.4 R20, [R203] ;  /* 0x00000000cb14783b */ /* 0x000e620000004200 */
[--C-:B------:R-:W-:Y:S01]  /*10920*/  FFMA.FTZ R46, R50, c[0x0][0x2d0], -R3.reuse ;  /* 0x0000b400322e7a23 */ /* 0x100fe20000010803 */
[----:B------:R-:W-:Y:S01]  /*10930*/  MUFU.EX2 R26, R26 ;  /* 0x0000001a001a7308 */ /* 0x000fe20000000800 */
[----:B------:R-:W-:-:S02]  /*10940*/  FFMA.FTZ R45, R49, c[0x0][0x2d0], -R3 ;  /* 0x0000b400312d7a23 */ /* 0x000fc40000010803 */
[----:B------:R-:W-:Y:S02]  /*10950*/  FFMA.FTZ R44, R48, c[0x0][0x2d0], -R3 ;  /* 0x0000b400302c7a23 */ /* 0x000fe40000010803 */
[--C-:B------:R-:W-:Y:S02]  /*10960*/  FFMA.FTZ R48, R89, c[0x0][0x2d0], -R2.reuse ;  /* 0x0000b40059307a23 */ /* 0x100fe40000010802 */
[--C-:B------:R-:W-:Y:S02]  /*10970*/  FFMA.FTZ R49, R88, c[0x0][0x2d0], -R2.reuse ;  /* 0x0000b40058317a23 */ /* 0x100fe40000010802 */
[--C-:B------:R-:W-:Y:S02]  /*10980*/  FFMA.FTZ R50, R87, c[0x0][0x2d0], -R2.reuse ;  /* 0x0000b40057327a23 */ /* 0x100fe40000010802 */
[--C-:B------:R-:W-:Y:S02]  /*10990*/  FFMA.FTZ R59, R86, c[0x0][0x2d0], -R2.reuse ;  /* 0x0000b400563b7a23 */ /* 0x100fe40000010802 */
[----:B------:R-:W-:-:S02]  /*109a0*/  FFMA.FTZ R51, R84, c[0x0][0x2d0], -R2 ;  /* 0x0000b40054337a23 */ /* 0x000fc40000010802 */
[--C-:B------:R-:W-:Y:S02]  /*109b0*/  FFMA.FTZ R61, R75, c[0x0][0x2d0], -R2.reuse ;  /* 0x0000b4004b3d7a23 */ /* 0x100fe40000010802 */
[--C-:B------:R-:W-:Y:S02]  /*109c0*/  FFMA.FTZ R62, R74, c[0x0][0x2d0], -R2.reuse ;  /* 0x0000b4004a3e7a23 */ /* 0x100fe40000010802 */
[--C-:B------:R-:W-:Y:S02]  /*109d0*/  FFMA.FTZ R68, R73, c[0x0][0x2d0], -R2.reuse ;  /* 0x0000b40049447a23 */ /* 0x100fe40000010802 */
[----:B------:R-:W-:Y:S01]  /*109e0*/  HMMA.16816.F32 R116, R32, R18, R8 ;  /* 0x000000122074723c */ /* 0x000fe20000001808 */
[----:B------:R-:W2:Y:S01]  /*109f0*/  LDSM.16.MT88.4 R16, [R203+0x800] ;  /* 0x00080000cb10783b */ /* 0x000ea20000004200 */
[--C-:B------:R-:W-:Y:S02]  /*10a00*/  FFMA.FTZ R67, R72, c[0x0][0x2d0], -R2.reuse ;  /* 0x0000b40048437a23 */ /* 0x100fe40000010802 */
[----:B------:R-:W-:-:S04]  /*10a10*/  FFMA.FTZ R64, R70, c[0x0][0x2d0], -R2 ;  /* 0x0000b40046407a23 */ /* 0x000fc80000010802 */
[----:B-1----:R-:W-:Y:S11]  /*10a20*/  HMMA.16816.F32 R8, R28, R20, RZ ;  /* 0x000000141c08723c */ /* 0x002ff600000018ff */
[----:B------:R-:W-:Y:S11]  /*10a30*/  @!UPT UIADD3 URZ, URZ, URZ, URZ ;  /* 0x0000003f3f3ff290 */ /* 0x000ff6000fffe03f */
[----:B------:R-:W-:Y:S02]  /*10a40*/  @!UPT UIADD3 URZ, URZ, URZ, URZ ;  /* 0x0000003f3f3ff290 */ /* 0x000fe4000fffe03f */
[----:B--2---:R-:W-:Y:S08]  /*10a50*/  HMMA.16816.F32 R112, R32, R16, R8 ;  /* 0x000000102070723c */ /* 0x004ff00000001808 */
[----:B------:R-:W-:Y:S01]  /*10a60*/  HMMA.16816.F32 R8, R28, R22, RZ ;  /* 0x000000161c08723c */ /* 0x000fe200000018ff */
[----:B------:R-:W-:Y:S11]  /*10a70*/  LDSM.16.MT88.4 R20, [R201+0x4000] ;  /* 0x00400000c914783b */ /* 0x000ff60000004200 */
[----:B------:R-:W-:Y:S11]  /*10a80*/  @!UPT UIADD3 URZ, URZ, URZ, URZ ;  /* 0x0000003f3f3ff290 */ /* 0x000ff6000fffe03f */
[----:B------:R-:W-:Y:S01]  /*10a90*/  @!UPT UIADD3 URZ, URZ, URZ, URZ ;  /* 0x0000003f3f3ff290 */ /* 0x000fe2000fffe03f */
[----:B------:R-:W-:Y:S01]  /*10aa0*/  HMMA.16816.F32 R96, R32, R18, R8 ;  /* 0x000000122060723c */ /* 0x000fe20000001808 */
[----:B------:R-:W1:Y:S06]  /*10ab0*/  LDSM.16.MT88.4 R16, [R201+0x3800] ;  /* 0x00380000c910783b */ /* 0x000e6c0000004200 */
[----:B------:R-:W-:Y:S02]  /*10ac0*/  FADD.FTZ R8, R102, R15 ;  /* 0x0000000f66087221 */ /* 0x000fe40000010000 */
[----:B------:R-:W-:Y:S02]  /*10ad0*/  FFMA.FTZ R15, R63, c[0x0][0x2d0], -R3 ;  /* 0x0000b4003f0f7a23 */ /* 0x000fe40000010803 */
[----:B------:R-:W-:-:S02]  /*10ae0*/  FADD.FTZ R3, R107, R8 ;  /* 0x000000086b037221 */ /* 0x000fc40000010000 */
[----:B------:R-:W-:Y:S02]  /*10af0*/  FFMA.FTZ R63, R66, c[0x0][0x2d0], -R2 ;  /* 0x0000b400423f7a23 */ /* 0x000fe40000010802 */
[----:B------:R-:W-:-:S04]  /*10b00*/  FADD.FTZ R3, R110, R3 ;  /* 0x000000036e037221 */ /* 0x000fc80000010000 */
[----:B------:R-:W-:Y:S01]  /*10b10*/  FADD.FTZ R3, R109, R3 ;  /* 0x000000036d037221 */ /* 0x000fe20000010000 */
[----:B-1----:R-:W-:Y:S01]  /*10b20*/  HMMA.16816.F32 R8, R28, R16, RZ ;  /* 0x000000101c08723c */ /* 0x002fe200000018ff */
[----:B------:R-:W-:Y:S06]  /*10b30*/  MUFU.EX2 R16, R36 ;  /* 0x0000002400107308 */ /* 0x000fec0000000800 */
[--C-:B------:R-:W-:Y:S02]  /*10b40*/  FFMA.FTZ R17, R94, c[0x0][0x2d0], -R2.reuse ;  /* 0x0000b4005e117a23 */ /* 0x100fe40000010802 */
[----:B------:R-:W-:Y:S08]  /*10b50*/  MUFU.EX2 R36, R27 ;  /* 0x0000001b00247308 */ /* 0x000ff00000000800 */
[----:B------:R1:W-:Y:S07]  /*10b60*/  MUFU.EX2 R27, R25 ;  /* 0x00000019001b7308 */ /* 0x0003ee0000000800 */
[----:B------:R-:W-:Y:S01]  /*10b70*/  HMMA.16816.F32 R100, R32, R20, R8 ;  /* 0x000000142064723c */ /* 0x000fe20000001808 */
[----:B------:R-:W-:Y:S06]  /*10b80*/  MUFU.EX2 R20, R24 ;  /* 0x0000001800147308 */ /* 0x000fec0000000800 */
[--C-:B------:R-:W-:Y:S01]  /*10b90*/  FFMA.FTZ R21, R92, c[0x0][0x2d0], -R2.reuse ;  /* 0x0000b4005c157a23 */ /* 0x100fe20000010802 */
[----:B------:R-:W-:Y:S01]  /*10ba0*/  HMMA.16816.F32 R8, R28, R18, RZ ;  /* 0x000000121c08723c */ /* 0x000fe200000018ff */
[----:B------:R-:W2:Y:S01]  /*10bb0*/  MUFU.EX2 R18, R37 ;  /* 0x0000002500127308 */ /* 0x000ea20000000800 */
[----:B-1----:R-:W-:-:S05]  /*10bc0*/  FFMA.FTZ R25, R90, c[0x0][0x2d0], -R2 ;  /* 0x0000b4005a197a23 */ /* 0x002fca0000010802 */
[--C-:B------:R-:W-:Y:S02]  /*10bd0*/  FFMA.FTZ R19, R95, c[0x0][0x2d0], -R2.reuse ;  /* 0x0000b4005f137a23 */ /* 0x100fe40000010802 */
[----:B------:R-:W-:Y:S01]  /*10be0*/  MUFU.EX2 R17, R17 ;  /* 0x0000001100117308 */ /* 0x000fe20000000800 */
[----:B--2---:R-:W-:Y:S11]  /*10bf0*/  F2FP.PACK_AB R24, R16, R18 ;  /* 0x000000121018723e */ /* 0x004ff600000000ff */
[----:B------:R-:W-:Y:S03]  /*10c00*/  @!UPT UIADD3 URZ, URZ, URZ, URZ ;  /* 0x0000003f3f3ff290 */ /* 0x000fe6000fffe03f */
[----:B------:R-:W-:Y:S01]  /*10c10*/  HMMA.16816.F32 R104, R32, R22, R8 ;  /* 0x000000162068723c */ /* 0x000fe20000001808 */
[----:B------:R1:W-:Y:S06]  /*10c20*/  MUFU.EX2 R10, R15 ;  /* 0x0000000f000a7308 */ /* 0x0003ec0000000800 */
[--C-:B------:R-:W-:Y:S02]  /*10c30*/  FFMA.FTZ R23, R91, c[0x0][0x2d0], -R2.reuse ;  /* 0x0000b4005b177a23 */ /* 0x100fe40000010802 */
[----:B------:R-:W2:Y:S01]  /*10c40*/  MUFU.EX2 R9, R38 ;  /* 0x0000002600097308 */ /* 0x000ea20000000800 */
[----:B-1----:R-:W-:-:S07]  /*10c50*/  FFMA.FTZ R15, R93, c[0x0][0x2d0], -R2 ;  /* 0x0000b4005d0f7a23 */ /* 0x002fce0000010802 */
[----:B------:R1:W-:Y:S01]  /*10c60*/  MUFU.EX2 R8, R39 ;  /* 0x0000002700087308 */ /* 0x0003e20000000800 */
[----:B------:R-:W-:-:S04]  /*10c70*/  FADD.FTZ R2, R18, R4 ;  /* 0x0000000412027221 */ /* 0x000fc80000010000 */
[----:B------:R-:W-:Y:S01]  /*10c80*/  FADD.FTZ R2, R16, R2 ;  /* 0x0000000210027221 */ /* 0x000fe20000010000 */
[----:B--2---:R-:W-:Y:S02]  /*10c90*/  F2FP.PACK_AB R22, R9, R10 ;  /* 0x0000000a0916723e */ /* 0x004fe400000000ff */
[----:B------:R2:W3:Y:S01]  /*10ca0*/  MUFU.EX2 R4, R40 ;  /* 0x0000002800047308 */ /* 0x0004e20000000800 */
[----:B------:R-:W-:-:S04]  /*10cb0*/  FADD.FTZ R2, R36, R2 ;  /* 0x0000000224027221 */ /* 0x000fc80000010000 */
[C---:B------:R-:W-:Y:S01]  /*10cc0*/  FADD.FTZ R2, R26.reuse, R2 ;  /* 0x000000021a027221 */ /* 0x040fe20000010000 */
[----:B------:R-:W-:Y:S02]  /*10cd0*/  F2FP.PACK_AB R26, R26, R36 ;  /* 0x000000241a1a723e */ /* 0x000fe400000000ff */
[----:B-1----:R-:W-:Y:S01]  /*10ce0*/  LDSM.16.MT88.4 R36, [R202+0x4000] ;  /* 0x00400000ca24783b */ /* 0x002fe20000004200 */
[----:B------:R-:W-:Y:S01]  /*10cf0*/  FADD.FTZ R2, R27, R2 ;  /* 0x000000021b027221 */ /* 0x000fe20000010000 */
[----:B------:R-:W1:Y:S03]  /*10d00*/  MUFU.EX2 R18, R57 ;  /* 0x0000003900127308 */ /* 0x000e660000000800 */
[C---:B------:R-:W-:Y:S01]  /*10d10*/  FADD.FTZ R2, R20.reuse, R2 ;  /* 0x0000000214027221 */ /* 0x040fe20000010000 */
[----:B------:R-:W-:Y:S01]  /*10d20*/  F2FP.PACK_AB R20, R20, R27 ;  /* 0x0000001b1414723e */ /* 0x000fe200000000ff */
[----:B--2---:R-:W2:Y:S02]  /*10d30*/  LDSM.16.MT88.4 R40, [R202+0x3800] ;  /* 0x00380000ca28783b */ /* 0x004ea40000004200 */
[----:B------:R-:W-:Y:S01]  /*10d40*/  FADD.FTZ R2, R10, R2 ;  /* 0x000000020a027221 */ /* 0x000fe20000010000 */
[----:B---3--:R-:W-:Y:S01]  /*10d50*/  F2FP.PACK_AB R16, R4, R8 ;  /* 0x000000080410723e */ /* 0x008fe200000000ff */
[----:B------:R-:W-:Y:S02]  /*10d60*/  MUFU.EX2 R27, R54 ;  /* 0x00000036001b7308 */ /* 0x000fe40000000800 */
[----:B------:R-:W-:-:S04]  /*10d70*/  FADD.FTZ R2, R9, R2 ;  /* 0x0000000209027221 */ /* 0x000fc80000010000 */
[----:B------:R-:W-:-:S04]  /*10d80*/  FADD.FTZ R2, R8, R2 ;  /* 0x0000000208027221 */ /* 0x000fc80000010000 */
[----:B------:R-:W-:Y:S02]  /*10d90*/  FADD.FTZ R2, R4, R2 ;  /* 0x0000000204027221 */ /* 0x000fe40000010000 */
[----:B------:R-:W3:Y:S02]  /*10da0*/  MUFU.EX2 R4, R56 ;  /* 0x0000003800047308 */ /* 0x000ee40000000800 */
[----:B-1----:R-:W-:-:S04]  /*10db0*/  FADD.FTZ R2, R18, R2 ;  /* 0x0000000212027221 */ /* 0x002fc80000010000 */
[C---:B---3--:R-:W-:Y:S01]  /*10dc0*/  FADD.FTZ R2, R4.reuse, R2 ;  /* 0x0000000204027221 */ /* 0x048fe20000010000 */
[----:B------:R-:W-:Y:S02]  /*10dd0*/  F2FP.PACK_AB R18, R4, R18 ;  /* 0x000000120412723e */ /* 0x000fe400000000ff */
[----:B------:R-:W-:Y:S01]  /*10de0*/  MUFU.EX2 R4, R25 ;  /* 0x0000001900047308 */ /* 0x000fe20000000800 */
[----:B--2---:R-:W-:Y:S07]  /*10df0*/  HMMA.16816.F32 R8, R28, R40, RZ ;  /* 0x000000281c08723c */ /* 0x004fee00000018ff */
[----:B------:R-:W-:Y:S08]  /*10e00*/  MUFU.EX2 R40, R53 ;  /* 0x0000003500287308 */ /* 0x000ff00000000800 */
[----:B------:R-:W-:Y:S08]  /*10e10*/  MUFU.EX2 R41, R46 ;  /* 0x0000002e00297308 */ /* 0x000ff00000000800 */
[----:B------:R-:W-:Y:S01]  /*10e20*/  MUFU.EX2 R53, R45 ;  /* 0x0000002d00357308 */ /* 0x000fe20000000800 */
[----:B------:R-:W-:Y:S07]  /*10e30*/  HMMA.16816.F32 R108, R32, R36, R8 ;  /* 0x00000024206c723c */ /* 0x000fee0000001808 */
[----:B------:R-:W1:Y:S01]  /*10e40*/  MUFU.EX2 R36, R55 ;  /* 0x0000003700247308 */ /* 0x000e620000000800 */
[----:B------:R-:W-:Y:S07]  /*10e50*/  HMMA.16816.F32 R8, R28, R42, RZ ;  /* 0x0000002a1c08723c */ /* 0x000fee00000018ff */
[----:B------:R-:W2:Y:S08]  /*10e60*/  MUFU.EX2 R37, R52 ;  /* 0x0000003400257308 */ /* 0x000eb00000000800 */
[----:B------:R-:W3:Y:S01]  /*10e70*/  MUFU.EX2 R42, R47 ;  /* 0x0000002f002a7308 */ /* 0x000ee20000000800 */
[----:B-1----:R-:W-:-:S04]  /*10e80*/  FADD.FTZ R2, R36, R2 ;  /* 0x0000000224027221 */ /* 0x002fc80000010000 */
[----:B------:R-:W-:-:S03]  /*10e90*/  FADD.FTZ R2, R27, R2 ;  /* 0x000000021b027221 */ /* 0x000fc60000010000 */
[----:B------:R1:W4:Y:S01]  /*10ea0*/  MUFU.EX2 R43, R44 ;  /* 0x0000002c002b7308 */ /* 0x0003220000000800 */
[----:B------:R-:W-:-:S04]  /*10eb0*/  FADD.FTZ R2, R40, R2 ;  /* 0x0000000228027221 */ /* 0x000fc80000010000 */
[----:B--2---:R-:W-:Y:S01]  /*10ec0*/  FADD.FTZ R2, R37, R2 ;  /* 0x0000000225027221 */ /* 0x004fe20000010000 */
[----:B------:R-:W-:Y:S01]  /*10ed0*/  HMMA.16816.F32 R120, R32, R38, R8 ;  /* 0x000000262078723c */ /* 0x000fe20000001808 */
[C---:B---3--:R-:W-:Y:S02]  /*10ee0*/  F2FP.PACK_AB R72, R41.reuse, R42 ;  /* 0x0000002a2948723e */ /* 0x048fe400000000ff */
[----:B------:R-:W-:Y:S01]  /*10ef0*/  FADD.FTZ R2, R42, R2 ;  /* 0x000000022a027221 */ /* 0x000fe20000010000 */
[----:B------:R-:W2:Y:S03]  /*10f00*/  MUFU.EX2 R52, R15 ;  /* 0x0000000f00347308 */ /* 0x000ea60000000800 */
[----:B------:R-:W-:Y:S01]  /*10f10*/  FADD.FTZ R2, R41, R2 ;  /* 0x0000000229027221 */ /* 0x000fe20000010000 */
[----:B------:R-:W-:Y:S01]  /*10f20*/  F2FP.PACK_AB R10, R37, R40 ;  /* 0x00000028250a723e */ /* 0x000fe200000000ff */
[----:B-1----:R-:W1:Y:S02]  /*10f30*/  LDSM.16.MT88.4 R44, [R204+0x3800] ;  /* 0x00380000cc2c783b */ /* 0x002e640000004200 */
[----:B------:R-:W-:Y:S01]  /*10f40*/  FADD.FTZ R2, R53, R2 ;  /* 0x0000000235027221 */ /* 0x000fe20000010000 */
[----:B----4-:R-:W-:Y:S01]  /*10f50*/  F2FP.PACK_AB R74, R43, R53 ;  /* 0x000000352b4a723e */ /* 0x010fe200000000ff */
[----:B------:R-:W3:Y:S01]  /*10f60*/  MUFU.EX2 R15, R19 ;  /* 0x00000013000f7308 */ /* 0x000ee20000000800 */
[----:B------:R-:W-:Y:S01]  /*10f70*/  F2FP.PACK_AB R8, R27, R36 ;  /* 0x000000241b08723e */ /* 0x000fe200000000ff */
[----:B------:R-:W-:-:S02]  /*10f80*/  FADD.FTZ R232, R43, R2 ;  /* 0x000000022be87221 */ /* 0x000fc40000010000 */
[----:B------:R-:W4:Y:S01]  /*10f90*/  LDSM.16.MT88.4 R40, [R204+0x4000] ;  /* 0x00400000cc28783b */ /* 0x000f220000004200 */
[----:B--2---:R-:W-:-:S03]  /*10fa0*/  FADD.FTZ R3, R52, R3 ;  /* 0x0000000334037221 */ /* 0x004fc60000010000 */
[----:B------:R-:W2:Y:S01]  /*10fb0*/  MUFU.EX2 R11, R21 ;  /* 0x00000015000b7308 */ /* 0x000ea20000000800 */
[C---:B------:R-:W-:Y:S01]  /*10fc0*/  F2FP.PACK_AB R25, R17.reuse, R52 ;  /* 0x000000341119723e */ /* 0x040fe200000000ff */
[----:B------:R-:W-:-:S06]  /*10fd0*/  FADD.FTZ R3, R17, R3 ;  /* 0x0000000311037221 */ /* 0x000fcc0000010000 */
[----:B------:R-:W1:Y:S01]  /*10fe0*/  MUFU.EX2 R9, R23 ;  /* 0x0000001700097308 */ /* 0x000e620000000800 */
[----:B---3--:R-:W-:-:S04]  /*10ff0*/  FADD.FTZ R3, R15, R3 ;  /* 0x000000030f037221 */ /* 0x008fc80000010000 */
[C---:B--2---:R-:W-:Y:S01]  /*11000*/  FADD.FTZ R2, R11.reuse, R3 ;  /* 0x000000030b027221 */ /* 0x044fe20000010000 */
[----:B------:R-:W-:Y:S02]  /*11010*/  F2FP.PACK_AB R27, R11, R15 ;  /* 0x0000000f0b1b723e */ /* 0x000fe400000000ff */
[----:B------:R-:W-:Y:S01]  /*11020*/  MUFU.EX2 R17, R50 ;  /* 0x0000003200117308 */ /* 0x000fe20000000800 */
[----:B-1----:R-:W-:Y:S01]  /*11030*/  FADD.FTZ R2, R9, R2 ;  /* 0x0000000209027221 */ /* 0x002fe20000010000 */
[----:B------:R-:W-:-:S06]  /*11040*/  F2FP.PACK_AB R21, R4, R9 ;  /* 0x000000090415723e */ /* 0x000fcc00000000ff */
[----:B------:R-:W1:Y:S01]  /*11050*/  MUFU.EX2 R11, R48 ;  /* 0x00000030000b7308 */ /* 0x000e620000000800 */
[----:B------:R-:W-:Y:S01]  /*11060*/  FADD.FTZ R2, R4, R2 ;  /* 0x0000000204027221 */ /* 0x000fe20000010000 */
[----:B------:R-:W-:Y:S06]  /*11070*/  HMMA.16816.F32 R36, R28, R44, RZ ;  /* 0x0000002c1c24723c */ /* 0x000fec00000018ff */
[----:B------:R-:W2:Y:S08]  /*11080*/  MUFU.EX2 R9, R49 ;  /* 0x0000003100097308 */ /* 0x000eb00000000800 */
[----:B------:R-:W3:Y:S01]  /*11090*/  MUFU.EX2 R15, R59 ;  /* 0x0000003b000f7308 */ /* 0x000ee20000000800 */
[----:B-1----:R-:W-:-:S07]  /*110a0*/  FADD.FTZ R2, R11, R2 ;  /* 0x000000020b027221 */ /* 0x002fce0000010000 */
[----:B------:R-:W-:Y:S01]  /*110b0*/  MUFU.EX2 R19, R51 ;  /* 0x0000003300137308 */ /* 0x000fe20000000800 */
[C---:B--2---:R-:W-:Y:S01]  /*110c0*/  FADD.FTZ R2, R9.reuse, R2 ;  /* 0x0000000209027221 */ /* 0x044fe20000010000 */
[----:B------:R-:W-:Y:S01]  /*110d0*/  F2FP.PACK_AB R23, R9, R11 ;  /* 0x0000000b0917723e */ /* 0x000fe200000000ff */
[----:B----4-:R-:W-:Y:S02]  /*110e0*/  HMMA.16816.F32 R148, R32, R40, R36 ;  /* 0x000000282094723c */ /* 0x010fe40000001824 */
[----:B------:R-:W-:-:S03]  /*110f0*/  FADD.FTZ R2, R17, R2 ;  /* 0x0000000211027221 */ /* 0x000fc60000010000 */
[----:B------:R-:W1:Y:S01]  /*11100*/  MUFU.EX2 R40, R58 ;  /* 0x0000003a00287308 */ /* 0x000e620000000800 */
[C---:B---3--:R-:W-:Y:S01]  /*11110*/  FADD.FTZ R2, R15.reuse, R2 ;  /* 0x000000020f027221 */ /* 0x048fe20000010000 */
[----:B------:R-:W-:Y:S01]  /*11120*/  F2FP.PACK_AB R17, R15, R17 ;  /* 0x000000110f11723e */ /* 0x000fe200000000ff */
[----:B------:R-:W-:Y:S05]  /*11130*/  HMMA.16816.F32 R36, R28, R46, RZ ;  /* 0x0000002e1c24723c */ /* 0x000fea00000018ff */
[----:B------:R-:W2:Y:S01]  /*11140*/  MUFU.EX2 R4, R61 ;  /* 0x0000003d00047308 */ /* 0x000ea20000000800 */
[----:B-1----:R-:W-:-:S07]  /*11150*/  FADD.FTZ R2, R40, R2 ;  /* 0x0000000228027221 */ /* 0x002fce0000010000 */
[----:B------:R-:W1:Y:S01]  /*11160*/  MUFU.EX2 R3, R62 ;  /* 0x0000003e00037308 */ /* 0x000e620000000800 */
[C---:B------:R-:W-:Y:S01]  /*11170*/  FADD.FTZ R2, R19.reuse, R2 ;  /* 0x0000000213027221 */ /* 0x040fe20000010000 */
[----:B------:R-:W-:-:S03]  /*11180*/  F2FP.PACK_AB R19, R19, R40 ;  /* 0x000000281313723e */ /* 0x000fc600000000ff */
[----:B--2---:R-:W-:-:S03]  /*11190*/  FADD.FTZ R2, R4, R2 ;  /* 0x0000000204027221 */ /* 0x004fc60000010000 */
[----:B------:R-:W-:Y:S03]  /*111a0*/  MUFU.EX2 R11, R67 ;  /* 0x00000043000b7308 */ /* 0x000fe60000000800 */
[----:B------:R-:W-:Y:S01]  /*111b0*/  HMMA.16816.F32 R132, R32, R42, R36 ;  /* 0x0000002a2084723c */ /* 0x000fe20000001824 */
[----:B------:R-:W2:Y:S01]  /*111c0*/  LDSM.16.MT88.4 R36, [R203+0x3800] ;  /* 0x00380000cb24783b */ /* 0x000ea20000004200 */
[----:B-1----:R-:W-:-:S03]  /*111d0*/  F2FP.PACK_AB R9, R3, R4 ;  /* 0x000000040309723e */ /* 0x002fc600000000ff */
[----:B------:R-:W-:Y:S01]  /*111e0*/  MUFU.EX2 R45, R64 ;  /* 0x00000040002d7308 */ /* 0x000fe20000000800 */
[----:B------:R-:W-:-:S07]  /*111f0*/  FADD.FTZ R2, R3, R2 ;  /* 0x0000000203027221 */ /* 0x000fce0000010000 */
[----:B------:R-:W-:Y:S08]  /*11200*/  MUFU.EX2 R4, R65 ;  /* 0x0000004100047308 */ /* 0x000ff00000000800 */
[----:B------:R-:W1:Y:S08]  /*11210*/  MUFU.EX2 R15, R68 ;  /* 0x00000044000f7308 */ /* 0x000e700000000800 */
[----:B------:R-:W3:Y:S08]  /*11220*/  MUFU.EX2 R44, R63 ;  /* 0x0000003f002c7308 */ /* 0x000ef00000000800 */
[----:B------:R-:W4:Y:S01]  /*11230*/  MUFU.EX2 R3, R60 ;  /* 0x0000003c00037308 */ /* 0x000f220000000800 */
[----:B-1----:R-:W-:Y:S01]  /*11240*/  FADD.FTZ R2, R15, R2 ;  /* 0x000000020f027221 */ /* 0x002fe20000010000 */
[----:B--2---:R-:W-:Y:S03]  /*11250*/  HMMA.16816.F32 R40, R28, R36, RZ ;  /* 0x000000241c28723c */ /* 0x004fe600000018ff */
[C---:B------:R-:W-:Y:S01]  /*11260*/  FADD.FTZ R2, R11.reuse, R2 ;  /* 0x000000020b027221 */ /* 0x040fe20000010000 */
[----:B------:R-:W-:-:S02]  /*11270*/  F2FP.PACK_AB R11, R11, R15 ;  /* 0x0000000f0b0b723e */ /* 0x000fc400000000ff */
[C---:B---3--:R-:W-:Y:S01]  /*11280*/  F2FP.PACK_AB R73, R44.reuse, R45 ;  /* 0x0000002d2c49723e */ /* 0x048fe200000000ff */
[----:B------:R-:W-:Y:S01]  /*11290*/  FADD.FTZ R2, R45, R2 ;  /* 0x000000022d027221 */ /* 0x000fe20000010000 */
[----:B------:R-:W-:Y:S01]  /*112a0*/  HMMA.16816.F32 R36, R28, R38, RZ ;  /* 0x000000261c24723c */ /* 0x000fe200000018ff */
[----:B------:R-:W1:Y:S02]  /*112b0*/  LDSM.16.MT88.4 R28, [R203+0x4000] ;  /* 0x00400000cb1c783b */ /* 0x000e640000004200 */
[----:B------:R-:W-:Y:S01]  /*112c0*/  FADD.FTZ R2, R44, R2 ;  /* 0x000000022c027221 */ /* 0x000fe20000010000 */
[----:B----4-:R-:W-:-:S03]  /*112d0*/  F2FP.PACK_AB R75, R3, R4 ;  /* 0x00000004034b723e */ /* 0x010fc600000000ff */
[----:B------:R-:W-:-:S04]  /*112e0*/  FADD.FTZ R2, R4, R2 ;  /* 0x0000000204027221 */ /* 0x000fc80000010000 */
[----:B------:R-:W-:-:S05]  /*112f0*/  FADD.FTZ R247, R3, R2 ;  /* 0x0000000203f77221 */ /* 0x000fca0000010000 */
[C---:B-1----:R-:W-:Y:S08]  /*11300*/  HMMA.16816.F32 R84, R32.reuse, R28, R40 ;  /* 0x0000001c2054723c */ /* 0x042ff00000001828 */
[----:B------:R-:W-:Y:S01]  /*11310*/  HMMA.16816.F32 R40, R32, R30, R36 ;  /* 0x0000001e2028723c */ /* 0x000fe20000001824 */
[----:B------:R-:W1:Y:S04]  /*11320*/  LDSM.16.MT88.4 R28, [R201+0x1000] ;  /* 0x00100000c91c783b */ /* 0x000e680000004200 */
[----:B------:R-:W2:Y:S04]  /*11330*/  LDSM.16.MT88.4 R32, [R202+0x1000] ;  /* 0x00100000ca20783b */ /* 0x000ea80000004200 */
[----:B------:R-:W3:Y:S01]  /*11340*/  LDSM.16.MT88.4 R36, [R202+0x4800] ;  /* 0x00480000ca24783b */ /* 0x000ee20000004200 */
[C---:B-1----:R-:W-:Y:S08]  /*11350*/  HMMA.16816.F32 R64, R24.reuse, R28, R136 ;  /* 0x0000001c1840723c */ /* 0x042ff00000001888 */
[C---:B------:R-:W-:Y:S01]  /*11360*/  HMMA.16816.F32 R56, R24.reuse, R30, R156 ;  /* 0x0000001e1838723c */ /* 0x040fe2000000189c */
[----:B------:R-:W1:Y:S07]  /*11370*/  LDSM.16.MT88.4 R28, [R204+0x1000] ;  /* 0x00100000cc1c783b */ /* 0x000e6e0000004200 */
[C---:B--2---:R-:W-:Y:S08]  /*11380*/  HMMA.16816.F32 R48, R24.reuse, R32, R128 ;  /* 0x000000201830723c */ /* 0x044ff00000001880 */
[C---:B------:R-:W-:Y:S01]  /*11390*/  HMMA.16816.F32 R68, R24.reuse, R34, R152 ;  /* 0x000000221844723c */ /* 0x040fe20000001898 */
[----:B------:R-:W2:Y:S07]  /*113a0*/  LDSM.16.MT88.4 R32, [R203+0x1000] ;  /* 0x00100000cb20783b */ /* 0x000eae0000004200 */
[C---:B---3--:R-:W-:Y:S08]  /*113b0*/  HMMA.16816.F32 R108, R24.reuse, R36, R108 ;  /* 0x00000024186c723c */ /* 0x048ff0000000186c */
[C---:B------:R-:W-:Y:S01]  /*113c0*/  HMMA.16816.F32 R120, R24.reuse, R38, R120 ;  /* 0x000000261878723c */ /* 0x040fe20000001878 */
[----:B------:R-:W-:Y:S07]  /*113d0*/  LDSM.16.MT88.4 R36, [R203+0x1800] ;  /* 0x00180000cb24783b */ /* 0x000fee0000004200 */
        /* <DEDUP_REMOVED lines=11> */
[----:B------:R-:W-:Y:S07]  /*11490*/  LDSM.16.MT88.4 R32, [R202+0x5000] ;  /* 0x00500000ca20783b */ /* 0x000fee0000004200 */
[C---:B-1----:R-:W-:Y:S08]  /*114a0*/  HMMA.16816.F32 R124, R24.reuse, R28, R84 ;  /* 0x0000001c187c723c */ /* 0x042ff00000001854 */
[----:B------:R-:W-:Y:S01]  /*114b0*/  HMMA.16816.F32 R128, R24, R30, R40 ;  /* 0x0000001e1880723c */ /* 0x000fe20000001828 */
[----:B------:R-:W1:Y:S04]  /*114c0*/  LDSM.16.MT88.4 R24, [R201+0x1800] ;  /* 0x00180000c918783b */ /* 0x000e680000004200 */
[----:B------:R-:W2:Y:S03]  /*114d0*/  LDSM.16.MT88.4 R28, [R202+0x1800] ;  /* 0x00180000ca1c783b */ /* 0x000ea60000004200 */
[C---:B-1----:R-:W-:Y:S08]  /*114e0*/  HMMA.16816.F32 R116, R20.reuse, R24, R64 ;  /* 0x000000181474723c */ /* 0x042ff00000001840 */
        /* <DEDUP_REMOVED lines=8> */
[C---:B------:R-:W-:Y:S08]  /*11570*/  HMMA.16816.F32 R64, R20.reuse, R32, R108 ;  /* 0x000000201440723c */ /* 0x040ff0000000186c */
[C---:B-1----:R-:W-:Y:S08]  /*11580*/  HMMA.16816.F32 R136, R20.reuse, R24, R60 ;  /* 0x000000181488723c */ /* 0x042ff0000000183c */
[C---:B------:R-:W-:Y:S01]  /*11590*/  HMMA.16816.F32 R88, R20.reuse, R26, R52 ;  /* 0x0000001a1458723c */ /* 0x040fe20000001834 */
[----:B------:R-:W1:Y:S07]  /*115a0*/  LDSM.16.MT88.4 R24, [R201+0x5000] ;  /* 0x00500000c918783b */ /* 0x000e6e0000004200 */
[C---:B------:R-:W-:Y:S01]  /*115b0*/  HMMA.16816.F32 R60, R20.reuse, R34, R120 ;  /* 0x00000022143c723c */ /* 0x040fe20000001878 */
[----:B------:R-:W4:Y:S07]  /*115c0*/  LDSM.16.MT88.4 R32, [R201+0x5800] ;  /* 0x00580000c920783b */ /* 0x000f2e0000004200 */
[----:B--2---:R-:W-:Y:S01]  /*115d0*/  HMMA.16816.F32 R48, R20, R28, R124 ;  /* 0x0000001c1430723c */ /* 0x004fe2000000187c */
[----:B------:R-:W-:Y:S07]  /*115e0*/  LDSM.16.MT88.4 R124, [R202+0x3000] ;  /* 0x00300000ca7c783b */ /* 0x000fee0000004200 */
[C---:B---3--:R-:W-:Y:S08]  /*115f0*/  HMMA.16816.F32 R96, R16.reuse, R36, R96 ;  /* 0x000000241060723c */ /* 0x048ff00000001860 */
[----:B------:R-:W-:Y:S08]  /*11600*/  HMMA.16816.F32 R92, R16, R38, R152 ;  /* 0x00000026105c723c */ /* 0x000ff00000001898 */
[C---:B-1----:R-:W-:Y:S08]  /*11610*/  HMMA.16816.F32 R40, R20.reuse, R24, R100 ;  /* 0x000000181428723c */ /* 0x042ff00000001864 */
[C---:B------:R-:W-:Y:S01]  /*11620*/  HMMA.16816.F32 R84, R20.reuse, R26, R104 ;  /* 0x0000001a1454723c */ /* 0x040fe20000001868 */
[----:B------:R-:W1:Y:S07]  /*11630*/  LDSM.16.MT88.4 R24, [R204+0x5000] ;  /* 0x00500000cc18783b */ /* 0x000e6e0000004200 */
[----:B------:R-:W-:Y:S01]  /*11640*/  HMMA.16816.F32 R100, R20, R30, R128 ;  /* 0x0000001e1464723c */ /* 0x000fe20000001880 */
[----:B------:R-:W-:Y:S11]  /*11650*/  LDSM.16.MT88.4 R28, [R203+0x5800] ;  /* 0x00580000cb1c783b */ /* 0x000ff60000004200 */
[----:B------:R-:W-:Y:S04]  /*11660*/  @!UPT UIADD3 URZ, URZ, URZ, URZ ;  /* 0x0000003f3f3ff290 */ /* 0x000fe8000fffe03f */
[----:B----4-:R-:W-:Y:S08]  /*11670*/  HMMA.16816.F32 R84, R16, R34, R84 ;  /* 0x000000221054723c */ /* 0x010ff00000001854 */
[C---:B-1----:R-:W-:Y:S08]  /*11680*/  HMMA.16816.F32 R52, R20.reuse, R24, R148 ;  /* 0x000000181434723c */ /* 0x042ff00000001894 */
[----:B------:R-:W-:Y:S01]  /*11690*/  HMMA.16816.F32 R68, R20, R26, R132 ;  /* 0x0000001a1444723c */ /* 0x000fe20000001884 */
[----:B------:R-:W1:Y:S04]  /*116a0*/  LDSM.16.MT88.4 R24, [R201+0x2000] ;  /* 0x00200000c918783b */ /* 0x000e680000004200 */
[----:B------:R-:W2:Y:S04]  /*116b0*/  LDSM.16.MT88.4 R20, [R203+0x2000] ;  /* 0x00200000cb14783b */ /* 0x000ea80000004200 */
[----:B------:R-:W-:Y:S01]  /*116c0*/  LDSM.16.MT88.4 R132, [R201+0x3000] ;  /* 0x00300000c984783b */ /* 0x000fe20000004200 */
        /* <DEDUP_REMOVED lines=9> */
[C---:B------:R-:W-:Y:S01]  /*11760*/  HMMA.16816.F32 R120, R16.reuse, R24, R136 ;  /* 0x000000181078723c */ /* 0x040fe20000001888 */
[----:B------:R-:W3:Y:S07]  /*11770*/  LDSM.16.MT88.4 R24, [R202+0x5800] ;  /* 0x00580000ca18783b */ /* 0x000eee0000004200 */
[----:B------:R-:W-:Y:S01]  /*11780*/  HMMA.16816.F32 R44, R16, R30, R100 ;  /* 0x0000001e102c723c */ /* 0x000fe20000001864 */
[----:B------:R-:W-:Y:S11]  /*11790*/  LDSM.16.MT88.4 R100, [R201+0x6800] ;  /* 0x00680000c964783b */ /* 0x000ff60000004200 */
[----:B------:R-:W-:Y:S04]  /*117a0*/  @!UPT UIADD3 URZ, URZ, URZ, URZ ;  /* 0x0000003f3f3ff290 */ /* 0x000fe8000fffe03f */
[C---:B--2---:R-:W-:Y:S08]  /*117b0*/  HMMA.16816.F32 R120, R8.reuse, R32, R120 ;  /* 0x000000200878723c */ /* 0x044ff00000001878 */
[----:B------:R-:W-:Y:S01]  /*117c0*/  HMMA.16816.F32 R32, R8, R34, R108 ;  /* 0x000000220820723c */ /* 0x000fe2000000186c */
[----:B------:R-:W-:Y:S07]  /*117d0*/  LDSM.16.MT88.4 R108, [R203+0x3000] ;  /* 0x00300000cb6c783b */ /* 0x000fee0000004200 */
[C---:B-1----:R-:W-:Y:S08]  /*117e0*/  HMMA.16816.F32 R36, R16.reuse, R20, R52 ;  /* 0x000000141024723c */ /* 0x042ff00000001834 */
[C---:B------:R-:W-:Y:S01]  /*117f0*/  HMMA.16816.F32 R68, R16.reuse, R22, R68 ;  /* 0x000000161044723c */ /* 0x040fe20000001844 */
[----:B------:R-:W1:Y:S07]  /*11800*/  LDSM.16.MT88.4 R20, [R202+0x2800] ;  /* 0x00280000ca14783b */ /* 0x000e6e0000004200 */
[C---:B---3--:R-:W-:Y:S08]  /*11810*/  HMMA.16816.F32 R64, R16.reuse, R24, R64 ;  /* 0x000000181040723c */ /* 0x048ff00000001840 */
[C---:B------:R-:W-:Y:S01]  /*11820*/  HMMA.16816.F32 R60, R16.reuse, R26, R60 ;  /* 0x0000001a103c723c */ /* 0x040fe2000000183c */
[----:B------:R-:W2:Y:S07]  /*11830*/  LDSM.16.MT88.4 R24, [R201+0x2800] ;  /* 0x00280000c918783b */ /* 0x000eae0000004200 */
[----:B------:R-:W-:Y:S01]  /*11840*/  HMMA.16816.F32 R52, R16, R28, R48 ;  /* 0x0000001c1034723c */ /* 0x000fe20000001830 */
[----:B------:R-:W3:Y:S04]  /*11850*/  LDSM.16.MT88.4 R16, [R202+0x6000] ;  /* 0x00600000ca10783b */ /* 0x000ee80000004200 */
[----:B------:R-:W4:Y:S03]  /*11860*/  LDSM.16.MT88.4 R28, [R204+0x6000] ;  /* 0x00600000cc1c783b */ /* 0x000f260000004200 */
[C---:B-1----:R-:W-:Y:S08]  /*11870*/  HMMA.16816.F32 R128, R8.reuse, R20, R96 ;  /* 0x000000140880723c */ /* 0x042ff00000001860 */
[C---:B------:R-:W-:Y:S01]  /*11880*/  HMMA.16816.F32 R48, R8.reuse, R22, R92 ;  /* 0x000000160830723c */ /* 0x040fe2000000185c */
[----:B------:R-:W1:Y:S04]  /*11890*/  LDSM.16.MT88.4 R20, [R201+0x6000] ;  /* 0x00600000c914783b */ /* 0x000e680000004200 */
[----:B------:R-:W-:Y:S03]  /*118a0*/  LDSM.16.MT88.4 R92, [R202+0x6800] ;  /* 0x00680000ca5c783b */ /* 0x000fe60000004200 */
[C---:B--2---:R-:W-:Y:S01]  /*118b0*/  HMMA.16816.F32 R136, R8.reuse, R24, R116 ;  /* 0x000000180888723c */ /* 0x044fe20000001874 */
[----:B------:R-:W-:Y:S07]  /*118c0*/  LDSM.16.MT88.4 R116, [R204+0x3000] ;  /* 0x00300000cc74783b */ /* 0x000fee0000004200 */
[C---:B------:R-:W-:Y:S01]  /*118d0*/  HMMA.16816.F32 R40, R8.reuse, R26, R112 ;  /* 0x0000001a0828723c */ /* 0x040fe20000001870 */
[----:B------:R-:W2:Y:S07]  /*118e0*/  LDSM.16.MT88.4 R24, [R203+0x2800] ;  /* 0x00280000cb18783b */ /* 0x000eae0000004200 */
[C---:B---3--:R-:W-:Y:S08]  /*118f0*/  HMMA.16816.F32 R64, R8.reuse, R16, R64 ;  /* 0x000000100840723c */ /* 0x048ff00000001840 */
[C---:B------:R-:W-:Y:S01]  /*11900*/  HMMA.16816.F32 R60, R8.reuse, R18, R60 ;  /* 0x00000012083c723c */ /* 0x040fe2000000183c */
[----:B------:R-:W3:Y:S07]  /*11910*/  LDSM.16.MT88.4 R16, [R203+0x6000] ;  /* 0x00600000cb10783b */ /* 0x000eee0000004200 */
[C---:B----4-:R-:W-:Y:S08]  /*11920*/  HMMA.16816.F32 R36, R8.reuse, R28, R36 ;  /* 0x0000001c0824723c */ /* 0x050ff00000001824 */
[C---:B-1----:R-:W-:Y:S08]  /*11930*/  HMMA.16816.F32 R56, R8.reuse, R20, R56 ;  /* 0x000000140838723c */ /* 0x042ff00000001838 */
[C---:B------:R-:W-:Y:S01]  /*11940*/  HMMA.16816.F32 R20, R8.reuse, R22, R84 ;  /* 0x000000160814723c */ /* 0x040fe20000001854 */
[----:B------:R-:W1:Y:S07]  /*11950*/  LDSM.16.MT88.4 R84, [R204+0x6800] ;  /* 0x00680000cc54783b */ /* 0x000e6e0000004200 */
[C---:B--2---:R-:W-:Y:S08]  /*11960*/  HMMA.16816.F32 R104, R8.reuse, R24, R104 ;  /* 0x000000180868723c */ /* 0x044ff00000001868 */
[C---:B------:R-:W-:Y:S08]  /*11970*/  HMMA.16816.F32 R88, R8.reuse, R26, R88 ;  /* 0x0000001a0858723c */ /* 0x040ff00000001858 */
[C---:B------:R-:W-:Y:S08]  /*11980*/  HMMA.16816.F32 R68, R8.reuse, R30, R68 ;  /* 0x0000001e0844723c */ /* 0x040ff00000001844 */
[C---:B---3--:R-:W-:Y:S08]  /*11990*/  HMMA.16816.F32 R52, R8.reuse, R16, R52 ;  /* 0x000000100834723c */ /* 0x048ff00000001834 */
[----:B------:R-:W-:Y:S01]  /*119a0*/  HMMA.16816.F32 R44, R8, R18, R44 ;  /* 0x00000012082c723c */ /* 0x000fe2000000182c */
[----:B------:R-:W2:Y:S07]  /*119b0*/  LDSM.16.MT88.4 R8, [R203+0x6800] ;  /* 0x00680000cb08783b */ /* 0x000eae0000004200 */
[C---:B------:R-:W-:Y:S08]  /*119c0*/  HMMA.16816.F32 R112, R72.reuse, R108, R104 ;  /* 0x0000006c4870723c */ /* 0x040ff00000001868 */
        /* <DEDUP_REMOVED lines=13> */
[C---:B--2---:R-:W-:Y:S08]  /*11aa0*/  HMMA.16816.F32 R68, R72.reuse, R8, R52 ;  /* 0x000000084844723c */ /* 0x044ff00000001834 */
[----:B------:R-:W-:Y:S01]  /*11ab0*/  HMMA.16816.F32 R72, R72, R10, R44 ;  /* 0x0000000a4848723c */ /* 0x000fe2000000182c */
[----:B------:R-:W-:Y:S07]  /*11ac0*/  @!UPT UIADD3 URZ, URZ, URZ, URZ ;  /* 0x0000003f3f3ff290 */ /* 0x000fee000fffe03f */
[----:B------:R-:W-:Y:S11]  /*11ad0*/  @!P0 BRA `(.L_x_443) ;  /* 0x00003e5000008947 */ /* 0x000ff60003800000 */
.L_x_458:
[----:B------:R-:W2:Y:S01]  /*11ae0*/  LDL.64 R10, [R1] ;  /* 0x00000000010a7983 */ /* 0x000ea20000100a00 */
[----:B------:R-:W-:Y:S04]  /*11af0*/  DEPBAR.LE SB0, 0x0 ;  /* 0x000080000000791a */ /* 0x000fe80000000000 */
[----:B------:R-:W-:Y:S01]  /*11b00*/  WARPSYNC 0xffffffff ;  /* 0xffffffff00007948 */ /* 0x000fe20003800000 */
[----:B------:R-:W-:Y:S01]  /*11b10*/  BAR.SYNC.DEFER_BLOCKING 0x0 ;  /* 0x0000000000007b1d */ /* 0x000fe20000010000 */
[----:B------:R-:W-:Y:S01]  /*11b20*/  SHF.R.S32.HI R2, RZ, 0x1f, R225 ;  /* 0x0000001fff027819 */ /* 0x000fe200000114e1 */
[----:B------:R-:W-:Y:S01]  /*11b30*/  IMAD.MOV.U32 R15, RZ, RZ, R6 ;  /* 0x000000ffff0f7224 */ /* 0x000fe200078e0006 */
[----:B------:R-:W-:Y:S02]  /*11b40*/  LOP3.LUT P0, RZ, R82, 0x2, RZ, 0xc0, !PT ;  /* 0x0000000252ff7812 */ /* 0x000fe4000780c0ff */
[----:B------:R-:W-:Y:S01]  /*11b50*/  SHF.R.S32.HI R8, RZ, 0x1f, R221 ;  /* 0x0000001fff087819 */ /* 0x000fe200000114dd */
[----:B------:R-:W-:Y:S01]  /*11b60*/  IMAD R4, R2, c[0x0][0x208], RZ ;  /* 0x0000820002047a24 */ /* 0x000fe200078e02ff */
[----:B------:R-:W-:Y:S01]  /*11b70*/  ISETP.GE.AND P3, PT, R212, c[0x0][0x1d4], PT ;  /* 0x00007500d4007a0c */ /* 0x000fe20003f66270 */
[C---:B------:R-:W-:Y:S04]  /*11b80*/  IMAD.WIDE.U32 R2, R225.reuse, c[0x0][0x208], RZ ;  /* 0x00008200e1027a25 */ /* 0x040fe800078e00ff */
[----:B------:R-:W-:Y:S04]  /*11b90*/  IMAD R4, R225, c[0x0][0x20c], R4 ;  /* 0x00008300e1047a24 */ /* 0x000fe800078e0204 */
[----:B------:R-:W-:Y:S02]  /*11ba0*/  IMAD.IADD R3, R3, 0x1, R4 ;  /* 0x0000000103037824 */ /* 0x000fe400078e0204 */
[----:B------:R-:W-:Y:S02]  /*11bb0*/  IMAD R4, R8, c[0x0][0x218], RZ ;  /* 0x0000860008047a24 */ /* 0x000fe400078e02ff */
[C---:B------:R-:W-:Y:S01]  /*11bc0*/  IMAD.WIDE.U32 R8, R221.reuse, c[0x0][0x218], R2 ;  /* 0x00008600dd087a25 */ /* 0x040fe200078e0002 */
[C---:B------:R-:W-:Y:S02]  /*11bd0*/  IADD3 R2, R200.reuse, 0x20, RZ ;  /* 0x00000020c8027810 */ /* 0x040fe40007ffe0ff */
[----:B------:R-:W-:Y:S01]  /*11be0*/  @P0 IADD3 R2, R200, -0x20, RZ ;  /* 0xffffffe0c8020810 */ /* 0x000fe20007ffe0ff */
[----:B------:R1:W3:Y:S01]  /*11bf0*/  LDSM.16.M88.4 R16, [R200] ;  /* 0x00000000c810783b */ /* 0x0002e20000000200 */
[----:B------:R-:W-:Y:S03]  /*11c00*/  IMAD R4, R221, c[0x0][0x21c], R4 ;  /* 0x00008700dd047a24 */ /* 0x000fe600078e0204 */
        /* <DEDUP_REMOVED lines=12> */
[----:B------:R1:W1:Y:S01]  /*11cd0*/  LDSM.16.M88.4 R64, [R200+0x3000] ;  /* 0x00300000c840783b */ /* 0x0002620000000200 */
[----:B--2---:R-:W-:Y:S04]  /*11ce0*/  IADD3 R3, P1, R10, R8, RZ ;  /* 0x000000080a037210 */ /* 0x004fe80007f3e0ff */
[----:B------:R-:W-:Y:S02]  /*11cf0*/  IADD3.X R4, R251, R9, R4, P1, !PT ;  /* 0x00000009fb047210 */ /* 0x000fe40000ffe404 */
[C---:B------:R-:W-:Y:S04]  /*11d00*/  LEA R8, P0, R3.reuse, c[0x0][0x1f8], 0x1 ;  /* 0x00007e0003087a11 */ /* 0x040fe800078008ff */
[----:B------:R-:W-:Y:S01]  /*11d10*/  LEA.HI.X R4, R3, c[0x0][0x1fc], R4, 0x1, P0 ;  /* 0x00007f0003047a11 */ /* 0x000fe200000f0c04 */
[----:B------:R-:W-:-:S06]  /*11d20*/  BRA.DIV ~URZ, `(.L_x_444) ;  /* 0x000084c27f007947 */ /* 0x000fcc000b800000 */
[----:B-1-34-:R1:W2:Y:S02]  /*11d30*/  SHFL.IDX PT, R3, R4, RZ, 0x181f ;  /* 0x00181fff04037589 */ /* 0x01a2a400000e0000 */
.L_x_531:
[----:B------:R-:W3:Y:S01]  /*11d40*/  SHFL.IDX PT, R2, R8, RZ, 0x181f ;  /* 0x00181fff08027589 */ /* 0x000ee200000e0000 */
[----:B------:R-:W-:Y:S01]  /*11d50*/  LOP3.LUT P1, RZ, R234, 0x2, RZ, 0xc0, !PT ;  /* 0x00000002eaff7812 */ /* 0x000fe2000782c0ff */
[----:B------:R-:W-:Y:S01]  /*11d60*/  BSSY B0, `(.L_x_445) ;  /* 0x0000035000007945 */ /* 0x000fe20003800000 */
[----:B------:R-:W-:Y:S01]  /*11d70*/  SEL R211, RZ, 0x10, P3 ;  /* 0x00000010ffd37807 */ /* 0x000fe20001800000 */
[----:B------:R-:W4:Y:S01]  /*11d80*/  SHFL.IDX PT, R9, R8, 0x1, 0x181f ;  /* 0x00381f0008097f89 */ /* 0x000f2200000e0000 */
[----:B------:R-:W-:Y:S03]  /*11d90*/  SEL R210, RZ, 0x10, P1 ;  /* 0x00000010ffd27807 */ /* 0x000fe60000800000 */
[----:B------:R-:W5:Y:S01]  /*11da0*/  S2R R20, SR_TID.X ;  /* 0x0000000000147919 */ /* 0x000f620000002100 */
[----:B------:R-:W-:Y:S02]  /*11db0*/  ISETP.NE.U32.AND P2, PT, R210, RZ, PT ;  /* 0x000000ffd200720c */ /* 0x000fe40003f45070 */
[CC--:B---3--:R-:W-:Y:S05]  /*11dc0*/  IADD3 R10, P0, R2.reuse, R216.reuse, RZ ;  /* 0x000000d8020a7210 */ /* 0x0c8fea0007f1e0ff */
[C-C-:B--2---:R-:W-:Y:S01]  /*11dd0*/  IMAD.X R11, R3.reuse, 0x1, R217.reuse, P0 ;  /* 0x00000001030b7824 */ /* 0x144fe200000e06d9 */
[-C--:B------:R-:W-:Y:S04]  /*11de0*/  IADD3 R2, P0, R2, R219.reuse, RZ ;  /* 0x000000db02027210 */ /* 0x080fe80007f1e0ff */
[----:B------:R-:W-:Y:S01]  /*11df0*/  @!PT LDS RZ, [RZ] ;  /* 0x00000000fffff984 */ /* 0x000fe20000000800 */
[----:B------:R2:W-:Y:S01]  /*11e00*/  LDGSTS.E.BYPASS.LTC128B.128 [R213+0x100], [R10.64], !P1 ;  /* 0x001000000ad57fae */ /* 0x0005e2000c901d48 */
[--C-:B------:R-:W-:Y:S05]  /*11e10*/  IMAD.X R3, R3, 0x1, R218.reuse, P0 ;  /* 0x0000000103037824 */ /* 0x100fea00000e06da */
[----:B------:R4:W-:Y:S04]  /*11e20*/  LDGSTS.E.BYPASS.LTC128B.128 [R213+0x3900], [R2.64], !P3 ;  /* 0x0390000002d57fae */ /* 0x0009e8000d901d48 */
[----:B--2---:R-:W2:Y:S01]  /*11e30*/  SHFL.IDX PT, R10, R4, 0x1, 0x181f ;  /* 0x00381f00040a7f89 */ /* 0x004ea200000e0000 */
[C---:B----4-:R-:W-:Y:S05]  /*11e40*/  IADD3 R2, P0, R9.reuse, R216, RZ ;  /* 0x000000d809027210 */ /* 0x050fea0007f1e0ff */
[C-C-:B--2---:R-:W-:Y:S05]  /*11e50*/  IMAD.X R3, R10.reuse, 0x1, R217.reuse, P0 ;  /* 0x000000010a037824 */ /* 0x144fea00000e06d9 */
        /* <DEDUP_REMOVED lines=8> */
[-C--:B--2---:R-:W-:Y:S04]  /*11ee0*/  IADD3 R2, P1, P0, R2, R9.reuse, R216 ;  /* 0x0000000902027210 */ /* 0x084fe8000783e0d8 */
[-C--:B---3--:R-:W-:Y:S05]  /*11ef0*/  IADD3.X R3, RZ, R10.reuse, R217, P1, P0 ;  /* 0x0000000aff037210 */ /* 0x088fea0000fe04d9 */
[----:B------:R2:W-:Y:S01]  /*11f00*/  LDGSTS.E.BYPASS.LTC128B.128.ZFILL [R213+0x2100], [R2.64], P2 ;  /* 0x0210000002d57fae */ /* 0x0005e20009141d48 */
[C---:B------:R-:W-:Y:S02]  /*11f10*/  ISETP.NE.U32.AND P2, PT, R211.reuse, RZ, PT ;  /* 0x000000ffd300720c */ /* 0x040fe40003f45070 */
[----:B--2---:R-:W-:Y:S04]  /*11f20*/  IADD3 R2, -R211, 0x10, RZ ;  /* 0x00000010d3027810 */ /* 0x004fe80007ffe1ff */
[----:B------:R-:W-:Y:S04]  /*11f30*/  LOP3.LUT R2, R2, 0xf, RZ, 0xc0, !PT ;  /* 0x0000000f02027812 */ /* 0x000fe800078ec0ff */
[----:B------:R-:W-:Y:S04]  /*11f40*/  IADD3 R2, P1, P0, R2, R9, R219 ;  /* 0x0000000902027210 */ /* 0x000fe8000783e0db */
[----:B------:R-:W-:Y:S02]  /*11f50*/  IADD3.X R3, RZ, R10, R218, P1, P0 ;  /* 0x0000000aff037210 */ /* 0x000fe40000fe04da */
[----:B-----5:R-:W-:Y:S03]  /*11f60*/  ISETP.GT.AND P0, PT, R20, 0x7f, PT ;  /* 0x0000007f1400780c */ /* 0x020fe60003f04270 */
[----:B------:R2:W-:Y:S10]  /*11f70*/  LDGSTS.E.BYPASS.LTC128B.128.ZFILL [R213+0x5900], [R2.64], P2 ;  /* 0x0590000002d57fae */ /* 0x0005f40009141d48 */
[----:B------:R-:W-:-:S05]  /*11f80*/  @P0 BRA `(.L_x_446) ;  /* 0x0000012000000947 */ /* 0x000fca0003800000 */
[----:B------:R-:W-:-:S05]  /*11f90*/  BRA.DIV ~URZ, `(.L_x_447) ;  /* 0x000082c27f007947 */ /* 0x000fca000b800000 */
[----:B------:R3:W4:Y:S04]  /*11fa0*/  SHFL.IDX PT, R9, R4, 0x3, 0x181f ;  /* 0x00781f0004097f89 */ /* 0x00072800000e0000 */
[----:B-1----:R3:W1:Y:S02]  /*11fb0*/  SHFL.IDX PT, R4, R8, 0x3, 0x181f ;  /* 0x00781f0008047f89 */ /* 0x00266400000e0000 */
.L_x_532:
[C---:B--2---:R-:W-:Y:S02]  /*11fc0*/  IADD3 R2, -R210.reuse, 0x10, RZ ;  /* 0x00000010d2027810 */ /* 0x044fe40007ffe1ff */
[----:B------:R-:W-:Y:S02]  /*11fd0*/  ISETP.NE.U32.AND P0, PT, R210, RZ, PT ;  /* 0x000000ffd200720c */ /* 0x000fe40003f05070 */
[----:B------:R-:W-:Y:S04]  /*11fe0*/  LOP3.LUT R2, R2, 0xf, RZ, 0xc0, !PT ;  /* 0x0000000f02027812 */ /* 0x000fe800078ec0ff */
[-C--:B-1----:R-:W-:Y:S04]  /*11ff0*/  IADD3 R2, P2, P1, R2, R4.reuse, R216 ;  /* 0x0000000402027210 */ /* 0x082fe8000795e0d8 */
[-C--:B----4-:R-:W-:Y:S05]  /*12000*/  IADD3.X R3, RZ, R9.reuse, R217, P2, P1 ;  /* 0x00000009ff037210 */ /* 0x090fea00017e24d9 */
        /* <DEDUP_REMOVED lines=10> */
.L_x_446:
[----:B------:R-:W-:Y:S05]  /*120b0*/  BSYNC B0 ;  /* 0x0000000000007941 */ /* 0x000fea0003800000 */
.L_x_445:
[----:B------:R-:W0:Y:S01]  /*120c0*/  LDGDEPBAR ;  /* 0x00000000000079af */ /* 0x000e220000000000 */
[----:B------:R-:W-:Y:S01]  /*120d0*/  WARPSYNC 0xffffffff ;  /* 0xffffffff00007948 */ /* 0x000fe20003800000 */
[C---:B---3--:R-:W-:Y:S01]  /*120e0*/  HMMA.16816.F32 R8, R140.reuse, R16, RZ ;  /* 0x000000108c08723c */ /* 0x048fe200000018ff */
[----:B------:R-:W-:Y:S02]  /*120f0*/  BSSY B0, `(.L_x_448) ;  /* 0x0000185000007945 */ /* 0x000fe40003800000 */
[----:B------:R-:W-:Y:S02]  /*12100*/  LOP3.LUT P0, RZ, R82, 0x4, RZ, 0xc0, !PT ;  /* 0x0000000452ff7812 */ /* 0x000fe4000780c0ff */
[C---:B-12---:R-:W-:Y:S03]  /*12110*/  IADD3 R2, R200.reuse, 0x40, RZ ;  /* 0x00000040c8027810 */ /* 0x046fe60007ffe0ff */
        /* <DEDUP_REMOVED lines=40> */
[----:B------:R-:W2:Y:S07]  /*123a0*/  LDSM.16.M88.4 R152, [R83+-0x3800] ;  /* 0xffc800005398783b */ /* 0x000eae0000000200 */
[C---:B---3--:R-:W-:Y:S08]  /*123b0*/  HMMA.16816.F32 R28, R176.reuse, R156, R28 ;  /* 0x0000009cb01c723c */ /* 0x048ff0000000181c */
[C---:B------:R-:W-:Y:S01]  /*123c0*/  HMMA.16816.F32 R32, R176.reuse, R158, R32 ;  /* 0x0000009eb020723c */ /* 0x040fe20000001820 */
[----:B------:R-:W3:Y:S07]  /*123d0*/  LDSM.16.M88.4 R156, [R83+-0x3000] ;  /* 0xffd00000539c783b */ /* 0x000eee0000000200 */
[C---:B----4-:R-:W-:Y:S08]  /*123e0*/  HMMA.16816.F32 R36, R176.reuse, R160, R36 ;  /* 0x000000a0b024723c */ /* 0x050ff00000001824 */
[C---:B------:R-:W-:Y:S01]  /*123f0*/  HMMA.16816.F32 R40, R176.reuse, R162, R40 ;  /* 0x000000a2b028723c */ /* 0x040fe20000001828 */
[----:B------:R-:W4:Y:S07]  /*12400*/  LDSM.16.M88.4 R160, [R83+-0x2800] ;  /* 0xffd8000053a0783b */ /* 0x000f2e0000000200 */
[C---:B-----5:R-:W-:Y:S08]  /*12410*/  HMMA.16816.F32 R44, R176.reuse, R164, R44 ;  /* 0x000000a4b02c723c */ /* 0x060ff0000000182c */
[C---:B------:R-:W-:Y:S01]  /*12420*/  HMMA.16816.F32 R48, R176.reuse, R166, R48 ;  /* 0x000000a6b030723c */ /* 0x040fe20000001830 */
[----:B------:R-:W5:Y:S07]  /*12430*/  LDSM.16.M88.4 R164, [R83+-0x2000] ;  /* 0xffe0000053a4783b */ /* 0x000f6e0000000200 */
[C---:B------:R-:W-:Y:S08]  /*12440*/  HMMA.16816.F32 R52, R176.reuse, R168, R52 ;  /* 0x000000a8b034723c */ /* 0x040ff00000001834 */
[C---:B------:R-:W-:Y:S01]  /*12450*/  HMMA.16816.F32 R56, R176.reuse, R170, R56 ;  /* 0x000000aab038723c */ /* 0x040fe20000001838 */
[----:B------:R-:W4:Y:S07]  /*12460*/  LDSM.16.M88.4 R168, [R83+-0x1800] ;  /* 0xffe8000053a8783b */ /* 0x000f2e0000000200 */
[C---:B-1----:R-:W-:Y:S08]  /*12470*/  HMMA.16816.F32 R60, R176.reuse, R148, R60 ;  /* 0x00000094b03c723c */ /* 0x042ff0000000183c */
[----:B------:R-:W-:Y:S01]  /*12480*/  HMMA.16816.F32 R64, R176, R150, R64 ;  /* 0x00000096b040723c */ /* 0x000fe20000001840 */
[----:B------:R-:W1:Y:S07]  /*12490*/  LDSM.16.M88.4 R148, [R83+-0x1000] ;  /* 0xfff000005394783b */ /* 0x000e6e0000000200 */
[C---:B--2---:R-:W-:Y:S08]  /*124a0*/  HMMA.16816.F32 R8, R180.reuse, R152, R8 ;  /* 0x00000098b408723c */ /* 0x044ff00000001808 */
[C---:B------:R-:W-:Y:S01]  /*124b0*/  HMMA.16816.F32 R16, R180.reuse, R154, R16 ;  /* 0x0000009ab410723c */ /* 0x040fe20000001810 */
[----:B------:R-:W2:Y:S07]  /*124c0*/  LDSM.16.M88.4 R152, [R83+-0x800] ;  /* 0xfff800005398783b */ /* 0x000eae0000000200 */
        /* <DEDUP_REMOVED lines=65> */
[----:B------:R-:W4:Y:S07]  /*128e0*/  LDSM.16.M88.4 R168, [R83] ;  /* 0x0000000053a8783b */ /* 0x000f2e0000000200 */
        /* <DEDUP_REMOVED lines=17> */
[----:B------:R-:W-:Y:S02]  /*12a00*/  FMUL.FTZ R4, R18, c[0x0][0x320] ;  /* 0x0000c80012047a20 */ /* 0x000fe40000410000 */
[----:B------:R-:W-:Y:S04]  /*12a10*/  FMUL.FTZ R3, R19, c[0x0][0x320] ;  /* 0x0000c80013037a20 */ /* 0x000fe80000410000 */
[----:B------:R3:W4:Y:S10]  /*12a20*/  MUFU.TANH R173, R4 ;  /* 0x0000000400ad7308 */ /* 0x0007340000002400 */
[----:B------:R-:W2:Y:S01]  /*12a30*/  MUFU.TANH R171, R3 ;  /* 0x0000000300ab7308 */ /* 0x000ea20000002400 */
        /* <DEDUP_REMOVED lines=11> */
[C---:B-1----:R-:W-:Y:S07]  /*12af0*/  HMMA.16816.F32 R28, R196.reuse, R8, R28 ;  /* 0x00000008c41c723c */ /* 0x042fee000000181c */
[----:B------:R-:W-:Y:S01]  /*12b00*/  FMUL.FTZ R8, R26, c[0x0][0x320] ;  /* 0x0000c8001a087a20 */ /* 0x000fe20000410000 */
[C---:B------:R-:W-:Y:S03]  /*12b10*/  HMMA.16816.F32 R32, R196.reuse, R10, R32 ;  /* 0x0000000ac420723c */ /* 0x040fe60000001820 */
[----:B------:R1:W1:Y:S01]  /*12b20*/  MUFU.TANH R166, R8 ;  /* 0x0000000800a67308 */ /* 0x0002620000002400 */
[----:B-----5:R-:W-:Y:S02]  /*12b30*/  FMUL.FTZ R2, R17, c[0x0][0x320] ;  /* 0x0000c80011027a20 */ /* 0x020fe40000410000 */
[----:B------:R-:W5:Y:S07]  /*12b40*/  LDSM.16.M88.4 R16, [R83+0x1800] ;  /* 0x001800005310783b */ /* 0x000f6e0000000200 */
[----:B------:R2:W2:Y:S03]  /*12b50*/  MUFU.TANH R168, R2 ;  /* 0x0000000200a87308 */ /* 0x0004a60000002400 */
[----:B------:R-:W-:Y:S07]  /*12b60*/  FMUL.FTZ R3, R28, c[0x0][0x320] ;  /* 0x0000c8001c037a20 */ /* 0x000fee0000410000 */
[----:B------:R-:W3:Y:S01]  /*12b70*/  MUFU.TANH R156, R3 ;  /* 0x00000003009c7308 */ /* 0x000ee20000002400 */
[----:B------:R-:W-:Y:S01]  /*12b80*/  FMUL.FTZ R4, R35, c[0x0][0x320] ;  /* 0x0000c80023047a20 */ /* 0x000fe20000410000 */
[----:B-1----:R-:W1:Y:S08]  /*12b90*/  LDSM.16.M88.4 R8, [R83+0x2000] ;  /* 0x002000005308783b */ /* 0x002e700000000200 */
[----:B------:R-:W1:Y:S01]  /*12ba0*/  MUFU.TANH R157, R4 ;  /* 0x00000004009d7308 */ /* 0x000e620000002400 */
[----:B--2---:R-:W-:Y:S09]  /*12bb0*/  FMUL.FTZ R2, R20, c[0x0][0x320] ;  /* 0x0000c80014027a20 */ /* 0x004ff20000410000 */
[----:B------:R2:W1:Y:S01]  /*12bc0*/  MUFU.TANH R164, R2 ;  /* 0x0000000200a47308 */ /* 0x0004620000002400 */
[C---:B-----5:R-:W-:Y:S07]  /*12bd0*/  HMMA.16816.F32 R36, R196.reuse, R16, R36 ;  /* 0x00000010c424723c */ /* 0x060fee0000001824 */
[----:B------:R-:W-:Y:S01]  /*12be0*/  FMUL.FTZ R16, R34, c[0x0][0x320] ;  /* 0x0000c80022107a20 */ /* 0x000fe20000410000 */
[C---:B------:R-:W-:Y:S03]  /*12bf0*/  HMMA.16816.F32 R40, R196.reuse, R18, R40 ;  /* 0x00000012c428723c */ /* 0x040fe60000001828 */
[----:B------:R5:W3:Y:S05]  /*12c00*/  MUFU.TANH R158, R16 ;  /* 0x00000010009e7308 */ /* 0x000aea0000002400 */
[C---:B-1----:R-:W-:Y:S04]  /*12c10*/  HMMA.16816.F32 R44, R196.reuse, R8, R44 ;  /* 0x00000008c42c723c */ /* 0x042fe8000000182c */
[----:B--2---:R-:W-:Y:S04]  /*12c20*/  FMUL.FTZ R2, R21, c[0x0][0x320] ;  /* 0x0000c80015027a20 */ /* 0x004fe80000410000 */
[----:B------:R-:W-:Y:S01]  /*12c30*/  FMUL.FTZ R3, R36, c[0x0][0x320] ;  /* 0x0000c80024037a20 */ /* 0x000fe20000410000 */
[----:B------:R1:W2:Y:S01]  /*12c40*/  MUFU.TANH R163, R2 ;  /* 0x0000000200a37308 */ /* 0x0002a20000002400 */
[C---:B------:R-:W-:Y:S06]  /*12c50*/  HMMA.16816.F32 R48, R196.reuse, R10, R48 ;  /* 0x0000000ac430723c */ /* 0x040fec0000001830 */
[----:B------:R-:W-:Y:S02]  /*12c60*/  FMUL.FTZ R8, R42, c[0x0][0x320] ;  /* 0x0000c8002a087a20 */ /* 0x000fe40000410000 */
[----:B------:R-:W-:Y:S01]  /*12c70*/  FMUL.FTZ R4, R43, c[0x0][0x320] ;  /* 0x0000c8002b047a20 */ /* 0x000fe20000410000 */
[----:B-----5:R-:W5:Y:S01]  /*12c80*/  LDSM.16.M88.4 R16, [R83+0x2800] ;  /* 0x002800005310783b */ /* 0x020f620000000200 */
[----:B------:R2:W2:Y:S10]  /*12c90*/  MUFU.TANH R42, R8 ;  /* 0x00000008002a7308 */ /* 0x0004b40000002400 */
[----:B------:R3:W3:Y:S01]  /*12ca0*/  MUFU.TANH R150, R3 ;  /* 0x0000000300967308 */ /* 0x0006e20000002400 */
[----:B-1----:R-:W-:Y:S09]  /*12cb0*/  FMUL.FTZ R2, R22, c[0x0][0x320] ;  /* 0x0000c80016027a20 */ /* 0x002ff20000410000 */
[----:B------:R1:W1:Y:S01]  /*12cc0*/  MUFU.TANH R169, R2 ;  /* 0x0000000200a97308 */ /* 0x0002620000002400 */
[----:B--2---:R-:W2:Y:S01]  /*12cd0*/  LDSM.16.M88.4 R8, [R83+0x3000] ;  /* 0x003000005308783b */ /* 0x004ea20000000200 */
[----:B------:R-:W-:Y:S07]  /*12ce0*/  DEPBAR.LE SB0, 0x0 ;  /* 0x000080000000791a */ /* 0x000fee0000000000 */
[----:B------:R-:W-:Y:S01]  /*12cf0*/  BAR.SYNC.DEFER_BLOCKING 0x0 ;  /* 0x0000000000007b1d */ /* 0x000fe20000010000 */
[----:B---3--:R-:W-:Y:S05]  /*12d00*/  FMUL.FTZ R3, R44, c[0x0][0x320] ;  /* 0x0000c8002c037a20 */ /* 0x008fea0000410000 */
[----:B------:R3:W2:Y:S01]  /*12d10*/  MUFU.TANH R35, R3 ;  /* 0x0000000300237308 */ /* 0x0006a20000002400 */
[C---:B-----5:R-:W-:Y:S05]  /*12d20*/  HMMA.16816.F32 R52, R196.reuse, R16, R52 ;  /* 0x00000010c434723c */ /* 0x060fea0000001834 */
[----:B-1----:R-:W-:Y:S02]  /*12d30*/  FMUL.FTZ R2, R23, c[0x0][0x320] ;  /* 0x0000c80017027a20 */ /* 0x002fe40000410000 */
[----:B------:R-:W-:Y:S01]  /*12d40*/  FMUL.FTZ R16, R50, c[0x0][0x320] ;  /* 0x0000c80032107a20 */ /* 0x000fe20000410000 */
[C---:B------:R-:W-:Y:S01]  /*12d50*/  HMMA.16816.F32 R56, R196.reuse, R18, R56 ;  /* 0x00000012c438723c */ /* 0x040fe20000001838 */
[----:B------:R1:W1:Y:S11]  /*12d60*/  MUFU.TANH R167, R2 ;  /* 0x0000000200a77308 */ /* 0x0002760000002400 */
[----:B------:R-:W-:Y:S04]  /*12d70*/  @!UPT UIADD3 URZ, URZ, URZ, URZ ;  /* 0x0000003f3f3ff290 */ /* 0x000fe8000fffe03f */
[----:B---3--:R-:W-:Y:S01]  /*12d80*/  FMUL.FTZ R3, R53, c[0x0][0x320] ;  /* 0x0000c80035037a20 */ /* 0x008fe20000410000 */
[C---:B--2---:R-:W-:Y:S03]  /*12d90*/  HMMA.16816.F32 R60, R196.reuse, R8, R60 ;  /* 0x00000008c43c723c */ /* 0x044fe6000000183c */
[----:B------:R-:W2:Y:S01]  /*12da0*/  MUFU.TANH R28, R3 ;  /* 0x00000003001c7308 */ /* 0x000ea20000002400 */
[----:B-1----:R-:W-:Y:S04]  /*12db0*/  FMUL.FTZ R2, R24, c[0x0][0x320] ;  /* 0x0000c80018027a20 */ /* 0x002fe80000410000 */
[----:B------:R-:W-:Y:S05]  /*12dc0*/  HMMA.16816.F32 R64, R196, R10, R64 ;  /* 0x0000000ac440723c */ /* 0x000fea0000001840 */
[----:B------:R1:W3:Y:S02]  /*12dd0*/  MUFU.TANH R162, R2 ;  /* 0x0000000200a27308 */ /* 0x0002e40000002400 */
        /* <DEDUP_REMOVED lines=22> */
[----:B------:R5:W1:Y:S10]  /*12f40*/  MUFU.TANH R41, R4 ;  /* 0x0000000400297308 */ /* 0x000a740000002400 */
[----:B------:R1:W1:Y:S01]  /*12f50*/  MUFU.TANH R38, R2 ;  /* 0x0000000200267308 */ /* 0x0002620000002400 */
[----:B-----5:R-:W-:Y:S09]  /*12f60*/  FMUL.FTZ R4, R51, c[0x0][0x320] ;  /* 0x0000c80033047a20 */ /* 0x020ff20000410000 */
[----:B------:R-:W2:Y:S01]  /*12f70*/  MUFU.TANH R36, R4 ;  /* 0x0000000400247308 */ /* 0x000ea20000002400 */
[----:B-1----:R-:W-:Y:S09]  /*12f80*/  FMUL.FTZ R2, R45, c[0x0][0x320] ;  /* 0x0000c8002d027a20 */ /* 0x002ff20000410000 */
        /* <DEDUP_REMOVED lines=38> */
[----:B------:R1:W1:Y:S01]  /*131f0*/  MUFU.TANH R20, R2 ;  /* 0x0000000200147308 */ /* 0x0002620000002400 */
[----:B------:R-:W-:-:S05]  /*13200*/  @!P0 BRA `(.L_x_449) ;  /* 0x0000073000008947 */ /* 0x000fca0003800000 */
[----:B-1234-:R-:W-:Y:S01]  /*13210*/  IMAD.MOV.U32 R2, RZ, RZ, c[0x0][0x2b8] ;  /* 0x0000ae00ff027624 */ /* 0x01efe200078e00ff */
[----:B------:R-:W2:Y:S01]  /*13220*/  LDL R228, [R1+0x1c] ;  /* 0x00001c0001e47983 */ /* 0x000ea20000100800 */
[----:B------:R-:W-:Y:S01]  /*13230*/  IMAD.MOV.U32 R221, RZ, RZ, RZ ;  /* 0x000000ffffdd7224 */ /* 0x000fe200078e00ff */
[----:B------:R-:W-:Y:S02]  /*13240*/  ISETP.GT.AND P0, PT, R0, 0x6f, PT ;  /* 0x0000006f0000780c */ /* 0x000fe40003f04270 */
[----:B------:R-:W3:Y:S01]  /*13250*/  LDL.64 R226, [R1+0x10] ;  /* 0x0000100001e27983 */ /* 0x000ee20000100a00 */
[----:B------:R-:W-:Y:S05]  /*13260*/  ISETP.NE.AND P1, PT, R2, 0x1, PT ;  /* 0x000000010200780c */ /* 0x000fea0003f25270 */
[----:B------:R-:W4:Y:S04]  /*13270*/  LDL R224, [R1+0x18] ;  /* 0x0000180001e07983 */ /* 0x000f280000100800 */
[----:B------:R-:W5:Y:S01]  /*13280*/  LDL.64 R222, [R1+0x8] ;  /* 0x0000080001de7983 */ /* 0x000f620000100a00 */
[----:B--2---:R-:W-:Y:S05]  /*13290*/  IMAD R3, R231, 0x70, R228 ;  /* 0x00000070e7037824 */ /* 0x004fea00078e02e4 */
[----:B------:R-:W-:Y:S05]  /*132a0*/  IADD3 R3, R3, -0x70, R0 ;  /* 0xffffff9003037810 */ /* 0x000fea0007ffe000 */
[----:B------:R-:W-:Y:S04]  /*132b0*/  @P1 IMAD.HI.U32 R4, R3, c[0x0][0x2bc], RZ ;  /* 0x0000af0003041a27 */ /* 0x000fe800078e00ff */
[--C-:B------:R-:W-:Y:S01]  /*132c0*/  IMAD.MOV.U32 R2, RZ, RZ, R3.reuse ;  /* 0x000000ffff027224 */ /* 0x100fe200078e0003 */
[----:B------:R-:W-:Y:S04]  /*132d0*/  @P1 SHF.R.U32.HI R2, RZ, c[0x0][0x2c0], R4 ;  /* 0x0000b000ff021a19 */ /* 0x000fe80000011604 */
[----:B---3--:R-:W-:Y:S01]  /*132e0*/  @!P0 IADD3 R4, P1, R2, R226, RZ ;  /* 0x000000e202048210 */ /* 0x008fe20007f3e0ff */
[----:B------:R-:W-:Y:S04]  /*132f0*/  IMAD.MOV R8, RZ, RZ, -R2 ;  /* 0x000000ffff087224 */ /* 0x000fe800078e0a02 */
[----:B------:R-:W-:Y:S01]  /*13300*/  IMAD R225, R8, c[0x0][0x2b8], R3 ;  /* 0x0000ae0008e17a24 */ /* 0x000fe200078e0203 */
[----:B----4-:R-:W-:Y:S02]  /*13310*/  @!P0 LEA.HI.X.SX32 R3, R2, R224, 0x1, P1 ;  /* 0x000000e002038211 */ /* 0x010fe400008f0eff */
[C---:B------:R-:W-:Y:S04]  /*13320*/  @!P0 LEA R2, P1, R4.reuse, c[0x0][0x2a0], 0x2 ;  /* 0x0000a80004028a11 */ /* 0x040fe800078210ff */
[----:B------:R-:W-:Y:S05]  /*13330*/  @!P0 LEA.HI.X R3, R4, c[0x0][0x2a4], R3, 0x2, P1 ;  /* 0x0000a90004038a11 */ /* 0x000fea00008f1403 */
[----:B------:R1:W2:Y:S02]  /*13340*/  @!P0 LDG.E R221, [R2.64] ;  /* 0x0000000802dd8981 */ /* 0x0002a4000c1e1900 */
[----:B-1----:R-:W-:Y:S05]  /*13350*/  SHF.R.S32.HI R2, RZ, 0x1f, R225 ;  /* 0x0000001fff027819 */ /* 0x002fea00000114e1 */
[----:B------:R-:W-:Y:S02]  /*13360*/  IMAD R4, R2, c[0x0][0x1e0], RZ ;  /* 0x0000780002047a24 */ /* 0x000fe400078e02ff */
[C---:B------:R-:W-:Y:S04]  /*13370*/  IMAD.WIDE.U32 R2, R225.reuse, c[0x0][0x1e0], RZ ;  /* 0x00007800e1027a25 */ /* 0x040fe800078e00ff */
[----:B------:R-:W-:Y:S04]  /*13380*/  IMAD R4, R225, c[0x0][0x1e4], R4 ;  /* 0x00007900e1047a24 */ /* 0x000fe800078e0204 */
[----:B------:R-:W-:Y:S01]  /*13390*/  IMAD.IADD R3, R3, 0x1, R4 ;  /* 0x0000000103037824 */ /* 0x000fe200078e0204 */
[----:B--2---:R-:W-:Y:S03]  /*133a0*/  SHF.R.S32.HI R4, RZ, 0x1f, R221 ;  /* 0x0000001fff047819 */ /* 0x004fe600000114dd */
[C---:B------:R-:W-:Y:S04]  /*133b0*/  IMAD.WIDE.U32 R2, R221.reuse, c[0x0][0x1f0], R2 ;  /* 0x00007c00dd027a25 */ /* 0x040fe800078e0002 */
[----:B------:R-:W-:Y:S01]  /*133c0*/  IMAD R4, R4, c[0x0][0x1f0], RZ ;  /* 0x00007c0004047a24 */ /* 0x000fe200078e02ff */
[----:B-----5:R-:W-:Y:S03]  /*133d0*/  IADD3 R2, P0, R222, R2, RZ ;  /* 0x00000002de027210 */ /* 0x020fe60007f1e0ff */
[----:B------:R-:W-:Y:S05]  /*133e0*/  IMAD R4, R221, c[0x0][0x1f4], R4 ;  /* 0x00007d00dd047a24 */ /* 0x000fea00078e0204 */
[----:B------:R-:W-:Y:S02]  /*133f0*/  IADD3.X R3, R252, R3, R4, P0, !PT ;  /* 0x00000003fc037210 */ /* 0x000fe400007fe404 */
[C---:B------:R-:W-:Y:S04]  /*13400*/  LEA R8, P0, R2.reuse, c[0x0][0x1c8], 0x1 ;  /* 0x0000720002087a11 */ /* 0x040fe800078008ff */
[----:B------:R-:W-:Y:S01]  /*13410*/  LEA.HI.X R4, R2, c[0x0][0x1cc], R3, 0x1, P0 ;  /* 0x0000730002047a11 */ /* 0x000fe200000f0c03 */
[----:B------:R-:W-:-:S06]  /*13420*/  BRA.DIV ~URZ, `(.L_x_450) ;  /* 0x00006f027f007947 */ /* 0x000fcc000b800000 */
[----:B------:R1:W2:Y:S02]  /*13430*/  SHFL.IDX PT, R10, R4, RZ, 0x181f ;  /* 0x00181fff040a7589 */ /* 0x0002a400000e0000 */
.L_x_533:
[----:B------:R-:W-:-:S05]  /*13440*/  BRA.DIV ~URZ, `(.L_x_451) ;  /* 0x00006f527f007947 */ /* 0x000fca000b800000 */
[----:B------:R3:W4:Y:S02]  /*13450*/  SHFL.IDX PT, R9, R8, RZ, 0x181f ;  /* 0x00181fff08097589 */ /* 0x00072400000e0000 */
.L_x_534:
[----:B------:R-:W-:Y:S11]  /*13460*/  ISETP.GE.AND P0, PT, R220, 0x1, PT ;  /* 0x00000001dc00780c */ /* 0x000ff60003f06270 */
[----:B------:R-:W-:Y:S02]  /*13470*/  @!UPT UIADD3 URZ, URZ, URZ, URZ ;  /* 0x0000003f3f3ff290 */ /* 0x000fe4000fffe03f */
[C---:B------:R-:W-:Y:S02]  /*13480*/  @P0 IADD3 R2, -R210.reuse, 0x10, RZ ;  /* 0x00000010d2020810 */ /* 0x040fe40007ffe1ff */
[----:B------:R-:W-:Y:S02]  /*13490*/  @P0 ISETP.NE.U32.AND P1, PT, R210, RZ, PT ;  /* 0x000000ffd200020c */ /* 0x000fe40003f25070 */
        /* <DEDUP_REMOVED lines=13> */
[----:B------:R-:W-:-:S05]  /*13570*/  BRA.DIV ~URZ, `(.L_x_452) ;  /* 0x00006e927f007947 */ /* 0x000fca000b800000 */
[----:B------:R4:W1:Y:S04]  /*13580*/  SHFL.IDX PT, R10, R4, 0x1, 0x181f ;  /* 0x00381f00040a7f89 */ /* 0x00086800000e0000 */
[----:B------:R4:W2:Y:S02]  /*13590*/  SHFL.IDX PT, R9, R8, 0x1, 0x181f ;  /* 0x00381f0008097f89 */ /* 0x0008a400000e0000 */
.L_x_535:
[----:B------:R-:W-:Y:S11]  /*135a0*/  ISETP.GE.AND P0, PT, R220, 0x21, PT ;  /* 0x00000021dc00780c */ /* 0x000ff60003f06270 */
[----:B------:R-:W-:Y:S02]  /*135b0*/  @!UPT UIADD3 URZ, URZ, URZ, URZ ;  /* 0x0000003f3f3ff290 */ /* 0x000fe4000fffe03f */
[C---:B--2---:R-:W-:Y:S02]  /*135c0*/  @P0 IADD3 R2, -R210.reuse, 0x10, RZ ;  /* 0x00000010d2020810 */ /* 0x044fe40007ffe1ff */
[----:B------:R-:W-:Y:S02]  /*135d0*/  @P0 ISETP.NE.U32.AND P1, PT, R210, RZ, PT ;  /* 0x000000ffd200020c */ /* 0x000fe40003f25070 */
        /* <DEDUP_REMOVED lines=13> */
[----:B------:R-:W-:-:S05]  /*136b0*/  BRA.DIV ~URZ, `(.L_x_453) ;  /* 0x00006e227f007947 */ /* 0x000fca000b800000 */
[----:B------:R2:W1:Y:S02]  /*136c0*/  SHFL.IDX PT, R10, R4, 0x2, 0x181f ;  /* 0x00581f00040a7f89 */ /* 0x00046400000e0000 */
.L_x_536:
[----:B------:R-:W-:-:S05]  /*136d0*/  BRA.DIV ~URZ, `(.L_x_454) ;  /* 0x00006e727f007947 */ /* 0x000fca000b800000 */
[----:B------:R2:W3:Y:S02]  /*136e0*/  SHFL.IDX PT, R9, R8, 0x2, 0x181f ;  /* 0x00581f0008097f89 */ /* 0x0004e400000e0000 */
.L_x_537:
[----:B------:R-:W-:Y:S11]  /*136f0*/  ISETP.GE.AND P0, PT, R220, 0x41, PT ;  /* 0x00000041dc00780c */ /* 0x000ff60003f06270 */
[----:B------:R-:W-:Y:S02]  /*13700*/  @!UPT UIADD3 URZ, URZ, URZ, URZ ;  /* 0x0000003f3f3ff290 */ /* 0x000fe4000fffe03f */
[C---:B-1----:R-:W-:Y:S02]  /*13710*/  @P0 IADD3 R2, -R210.reuse, 0x10, RZ ;  /* 0x00000010d2020810 */ /* 0x042fe40007ffe1ff */
[----:B------:R-:W-:Y:S02]  /*13720*/  @P0 ISETP.NE.U32.AND P1, PT, R210, RZ, PT ;  /* 0x000000ffd200020c */ /* 0x000fe40003f25070 */
        /* <DEDUP_REMOVED lines=14> */
[----:B------:R3:W1:Y:S04]  /*13810*/  SHFL.IDX PT, R9, R4, 0x3, 0x181f ;  /* 0x00781f0004097f89 */ /* 0x00066800000e0000 */
[----:B--2-4-:R3:W2:Y:S02]  /*13820*/  SHFL.IDX PT, R4, R8, 0x3, 0x181f ;  /* 0x00781f0008047f89 */ /* 0x0146a400000e0000 */
.L_x_538:
[----:B------:R-:W-:Y:S11]  /*13830*/  ISETP.GE.AND P0, PT, R220, 0x61, PT ;  /* 0x00000061dc00780c */ /* 0x000ff60003f06270 */
[----:B------:R-:W-:Y:S02]  /*13840*/  @!UPT UIADD3 URZ, URZ, URZ, URZ ;  /* 0x0000003f3f3ff290 */ /* 0x000fe4000fffe03f */
[C---:B-1----:R-:W-:Y:S02]  /*13850*/  @P0 IADD3 R2, -R210.reuse, 0x10, RZ ;  /* 0x00000010d2020810 */ /* 0x042fe40007ffe1ff */
[----:B------:R-:W-:Y:S02]  /*13860*/  @P0 ISETP.NE.U32.AND P1, PT, R210, RZ, PT ;  /* 0x000000ffd200020c */ /* 0x000fe40003f25070 */
        /* <DEDUP_REMOVED lines=13> */
.L_x_449:
[----:B--234-:R-:W-:Y:S05]  /*13940*/  BSYNC B0 ;  /* 0x0000000000007941 */ /* 0x01cfea0003800000 */
.L_x_448:
        /* <DEDUP_REMOVED lines=59> */
.L_x_539:
[----:B-12---:R-:W-:Y:S01]  /*13d00*/  FMNMX.FTZ R4, R4, R2, !PT ;  /* 0x0000000204047209 */ /* 0x006fe20007810000 */
[----:B------:R-:W-:-:S05]  /*13d10*/  BRA.DIV ~URZ, `(.L_x_457) ;  /* 0x000069c27f007947 */ /* 0x000fca000b800000 */
[----:B------:R-:W1:Y:S02]  /*13d20*/  SHFL.BFLY PT, R2, R4, 0x1, 0x1f ;  /* 0x0c201f0004027f89 */ /* 0x000e6400000e0000 */
[----:B-1----:R-:W-:Y:S02]  /*13d30*/  FMNMX.FTZ R6, R4, R2, !PT ;  /* 0x0000000204067209 */ /* 0x002fe40007810000 */
[----:B------:R-:W1:Y:S02]  /*13d40*/  SHFL.BFLY PT, R2, R8, 0x2, 0x1f ;  /* 0x0c401f0008027f89 */ /* 0x000e6400000e0000 */
[----:B-1----:R-:W-:Y:S05]  /*13d50*/  FMNMX.FTZ R4, R8, R2, !PT ;  /* 0x0000000208047209 */ /* 0x002fea0007810000 */
[----:B------:R1:W2:Y:S02]  /*13d60*/  SHFL.BFLY PT, R2, R4, 0x1, 0x1f ;  /* 0x0c201f0004027f89 */ /* 0x0002a400000e0000 */
.L_x_540:
[----:B------:R-:W-:Y:S01]  /*13d70*/  FMUL.FTZ R8, R6, c[0x0][0x2d0] ;  /* 0x0000b40006087a20 */ /* 0x000fe20000410000 */
[----:B-12---:R-:W-:Y:S01]  /*13d80*/  FMNMX.FTZ R4, R2, R4, !PT ;  /* 0x0000000402047209 */ /* 0x006fe20007810000 */
[----:B------:R-:W-:Y:S01]  /*13d90*/  FADD.FTZ R2, -R6, R15 ;  /* 0x0000000f06027221 */ /* 0x000fe20000010100 */
[----:B------:R-:W-:Y:S01]  /*13da0*/  WARPSYNC 0xffffffff ;  /* 0xffffffff00007948 */ /* 0x000fe20003800000 */
[--C-:B------:R-:W-:Y:S01]  /*13db0*/  FFMA.FTZ R10, R175, c[0x0][0x2d0], -R8.reuse ;  /* 0x0000b400af0a7a23 */ /* 0x100fe20000010808 */
[----:B------:R-:W-:Y:S01]  /*13dc0*/  ISETP.GT.AND P0, PT, R231, R250, PT ;  /* 0x000000fae700720c */ /* 0x000fe20003f04270 */
[----:B------:R-:W-:Y:S02]  /*13dd0*/  FMUL.FTZ R2, R2, c[0x0][0x2d0] ;  /* 0x0000b40002027a20 */ /* 0x000fe40000410000 */
[--C-:B------:R-:W-:Y:S02]  /*13de0*/  FFMA.FTZ R222, R148, c[0x0][0x2d0], -R8.reuse ;  /* 0x0000b40094de7a23 */ /* 0x100fe40000010808 */
[--C-:B------:R-:W-:Y:S01]  /*13df0*/  FFMA.FTZ R211, R38, c[0x0][0x2d0], -R8.reuse ;  /* 0x0000b40026d37a23 */ /* 0x100fe20000010808 */
[----:B------:R-:W-:Y:S01]  /*13e00*/  MUFU.EX2 R3, R2 ;  /* 0x0000000200037308 */ /* 0x000fe20000000800 */
        /* <DEDUP_REMOVED lines=26> */
[----:B------:R-:W-:Y:S03]  /*13fb0*/  FFMA.FTZ R162, R159, c[0x0][0x2d0], -R8 ;  /* 0x0000b4009fa27a23 */ /* 0x000fe60000010808 */
[----:B------:R-:W-:Y:S10]  /*13fc0*/  MUFU.EX2 R8, R10 ;  /* 0x0000000a00087308 */ /* 0x000ff40000000800 */
[----:B------:R-:W1:Y:S02]  /*13fd0*/  MUFU.EX2 R11, R15 ;  /* 0x0000000f000b7308 */ /* 0x000e640000000800 */
[----:B-1----:R-:W-:Y:S01]  /*13fe0*/  F2FP.PACK_AB R150, R11, R16 ;  /* 0x000000100b96723e */ /* 0x002fe200000000ff */
[----:B------:R-:W-:Y:S01]  /*13ff0*/  FFMA.FTZ R2, R3, R232, R8 ;  /* 0x000000e803027223 */ /* 0x000fe20000010008 */
[----:B------:R-:W-:Y:S01]  /*14000*/  F2FP.PACK_AB R148, R9, R8 ;  /* 0x000000080994723e */ /* 0x000fe200000000ff */
[----:B------:R-:W-:Y:S02]  /*14010*/  FMUL.FTZ R64, R3, R84 ;  /* 0x0000005403407220 */ /* 0x000fe40000410000 */
[----:B------:R-:W-:Y:S02]  /*14020*/  FADD.FTZ R10, R9, R2 ;  /* 0x00000002090a7221 */ /* 0x000fe40000010000 */
[C---:B------:R-:W-:Y:S02]  /*14030*/  FADD.FTZ R2, -R4.reuse, R5 ;  /* 0x0000000504027221 */ /* 0x040fe40000010100 */
[----:B------:R-:W-:Y:S02]  /*14040*/  FMUL.FTZ R5, R4, c[0x0][0x2d0] ;  /* 0x0000b40004057a20 */ /* 0x000fe40000410000 */
[----:B------:R-:W-:Y:S02]  /*14050*/  FMUL.FTZ R2, R2, c[0x0][0x2d0] ;  /* 0x0000b40002027a20 */ /* 0x000fe40000410000 */
[--C-:B------:R-:W-:Y:S02]  /*14060*/  FFMA.FTZ R8, R172, c[0x0][0x2d0], -R5.reuse ;  /* 0x0000b400ac087a23 */ /* 0x100fe40000010805 */
[----:B------:R-:W-:Y:S02]  /*14070*/  FMUL.FTZ R65, R3, R85 ;  /* 0x0000005503417220 */ /* 0x000fe40000410000 */
[----:B------:R-:W1:Y:S01]  /*14080*/  MUFU.EX2 R2, R2 ;  /* 0x0000000200027308 */ /* 0x000e620000000800 */
[--C-:B------:R-:W-:Y:S02]  /*14090*/  FFMA.FTZ R9, R214, c[0x0][0x2d0], -R5.reuse ;  /* 0x0000b400d6097a23 */ /* 0x100fe40000010805 */
[--C-:B------:R-:W-:Y:S02]  /*140a0*/  FFMA.FTZ R151, R171, c[0x0][0x2d0], -R5.reuse ;  /* 0x0000b400ab977a23 */ /* 0x100fe40000010805 */
[--C-:B------:R-:W-:Y:S02]  /*140b0*/  FFMA.FTZ R15, R173, c[0x0][0x2d0], -R5.reuse ;  /* 0x0000b400ad0f7a23 */ /* 0x100fe40000010805 */
[----:B------:R-:W-:Y:S02]  /*140c0*/  FMUL.FTZ R29, R3, R121 ;  /* 0x00000079031d7220 */ /* 0x000fe40000410000 */
[--C-:B------:R-:W-:Y:S01]  /*140d0*/  FFMA.FTZ R159, R165, c[0x0][0x2d0], -R5.reuse ;  /* 0x0000b400a59f7a23 */ /* 0x100fe20000010805 */
[----:B------:R2:W3:Y:S01]  /*140e0*/  MUFU.EX2 R18, R8 ;  /* 0x0000000800127308 */ /* 0x0004e20000000800 */
[--C-:B------:R-:W-:Y:S02]  /*140f0*/  FFMA.FTZ R165, R153, c[0x0][0x2d0], -R5.reuse ;  /* 0x0000b40099a57a23 */ /* 0x100fe40000010805 */
[--C-:B------:R-:W-:Y:S02]  /*14100*/  FFMA.FTZ R153, R152, c[0x0][0x2d0], -R5.reuse ;  /* 0x0000b40098997a23 */ /* 0x100fe40000010805 */
[--C-:B------:R-:W-:Y:S02]  /*14110*/  FFMA.FTZ R232, R30, c[0x0][0x2d0], -R5.reuse ;  /* 0x0000b4001ee87a23 */ /* 0x100fe40000010805 */
[C---:B------:R-:W-:Y:S02]  /*14120*/  FMUL.FTZ R28, R3.reuse, R120 ;  /* 0x00000078031c7220 */ /* 0x040fe40000410000 */
[----:B------:R-:W-:Y:S01]  /*14130*/  FMUL.FTZ R17, R3, R133 ;  /* 0x0000008503117220 */ /* 0x000fe20000410000 */
[----:B------:R-:W-:Y:S01]  /*14140*/  MUFU.EX2 R121, R15 ;  /* 0x0000000f00797308 */ /* 0x000fe20000000800 */
[--C-:B------:R-:W-:Y:S02]  /*14150*/  FFMA.FTZ R233, R27, c[0x0][0x2d0], -R5.reuse ;  /* 0x0000b4001be97a23 */ /* 0x100fe40000010805 */
[--C-:B------:R-:W-:Y:S02]  /*14160*/  FFMA.FTZ R238, R25, c[0x0][0x2d0], -R5.reuse ;  /* 0x0000b40019ee7a23 */ /* 0x100fe40000010805 */
[C---:B-1----:R-:W-:Y:S02]  /*14170*/  FMUL.FTZ R66, R2.reuse, R86 ;  /* 0x0000005602427220 */ /* 0x042fe40000410000 */
[C---:B------:R-:W-:Y:S02]  /*14180*/  FMUL.FTZ R67, R2.reuse, R87 ;  /* 0x0000005702437220 */ /* 0x040fe40000410000 */
[----:B------:R-:W1:Y:S01]  /*14190*/  LDSM.16.MT88.4 R84, [R201] ;  /* 0x00000000c954783b */ /* 0x000e620000004200 */
[C---:B------:R-:W-:Y:S01]  /*141a0*/  FMUL.FTZ R30, R2.reuse, R122 ;  /* 0x0000007a021e7220 */ /* 0x040fe20000410000 */
[----:B------:R-:W-:Y:S01]  /*141b0*/  MUFU.EX2 R15, R168 ;  /* 0x000000a8000f7308 */ /* 0x000fe20000000800 */
[----:B------:R-:W-:Y:S02]  /*141c0*/  FMUL.FTZ R19, R2, R135 ;  /* 0x0000008702137220 */ /* 0x000fe40000410000 */
[----:B--2---:R-:W-:Y:S02]  /*141d0*/  FADD.FTZ R8, R16, R10 ;  /* 0x0000000a10087221 */ /* 0x004fe40000010000 */
[----:B---3--:R-:W-:Y:S02]  /*141e0*/  FFMA.FTZ R10, R2, R247, R18 ;  /* 0x000000f7020a7223 */ /* 0x008fe40000010012 */
[----:B------:R-:W-:Y:S02]  /*141f0*/  FADD.FTZ R152, R11, R8 ;  /* 0x000000080b987221 */ /* 0x000fe40000010000 */
[C---:B------:R-:W-:Y:S01]  /*14200*/  FMUL.FTZ R8, R3.reuse, R136 ;  /* 0x0000008803087220 */ /* 0x040fe20000410000 */
[----:B------:R-:W2:Y:S01]  /*14210*/  MUFU.EX2 R11, R9 ;  /* 0x00000009000b7308 */ /* 0x000ea20000000800 */
[----:B------:R-:W-:Y:S02]  /*14220*/  FMUL.FTZ R16, R3, R132 ;  /* 0x0000008403107220 */ /* 0x000fe40000410000 */
[--C-:B------:R-:W-:Y:S02]  /*14230*/  FFMA.FTZ R156, R166, c[0x0][0x2d0], -R5.reuse ;  /* 0x0000b400a69c7a23 */ /* 0x100fe40000010805 */
[--C-:B------:R-:W-:Y:S02]  /*14240*/  FFMA.FTZ R166, R42, c[0x0][0x2d0], -R5.reuse ;  /* 0x0000b4002aa67a23 */ /* 0x100fe40000010805 */
[--C-:B------:R-:W-:Y:S02]  /*14250*/  FFMA.FTZ R161, R161, c[0x0][0x2d0], -R5.reuse ;  /* 0x0000b400a1a17a23 */ /* 0x100fe40000010805 */
[--C-:B------:R-:W-:Y:S01]  /*14260*/  FFMA.FTZ R160, R160, c[0x0][0x2d0], -R5.reuse ;  /* 0x0000b400a0a07a23 */ /* 0x100fe20000010805 */
[----:B------:R-:W3:Y:S01]  /*14270*/  MUFU.EX2 R122, R151 ;  /* 0x00000097007a7308 */ /* 0x000ee20000000800 */
[--C-:B------:R-:W-:Y:S02]  /*14280*/  FFMA.FTZ R158, R158, c[0x0][0x2d0], -R5.reuse ;  /* 0x0000b4009e9e7a23 */ /* 0x100fe40000010805 */
[--C-:B------:R-:W-:Y:S02]  /*14290*/  FFMA.FTZ R157, R157, c[0x0][0x2d0], -R5.reuse ;  /* 0x0000b4009d9d7a23 */ /* 0x100fe40000010805 */
[--C-:B------:R-:W-:Y:S02]  /*142a0*/  FFMA.FTZ R171, R39, c[0x0][0x2d0], -R5.reuse ;  /* 0x0000b40027ab7a23 */ /* 0x100fe40000010805 */
[--C-:B------:R-:W-:Y:S02]  /*142b0*/  FFMA.FTZ R172, R37, c[0x0][0x2d0], -R5.reuse ;  /* 0x0000b40025ac7a23 */ /* 0x100fe40000010805 */
[--C-:B------:R-:W-:Y:S01]  /*142c0*/  FFMA.FTZ R173, R36, c[0x0][0x2d0], -R5.reuse ;  /* 0x0000b40024ad7a23 */ /* 0x100fe20000010805 */
[----:B------:R-:W-:Y:S01]  /*142d0*/  MUFU.EX2 R168, R157 ;  /* 0x0000009d00a87308 */ /* 0x000fe20000000800 */
[--C-:B------:R-:W-:Y:S02]  /*142e0*/  FFMA.FTZ R214, R31, c[0x0][0x2d0], -R5.reuse ;  /* 0x0000b4001fd67a23 */ /* 0x100fe40000010805 */
[--C-:B------:R-:W-:Y:S01]  /*142f0*/  FFMA.FTZ R240, R23, c[0x0][0x2d0], -R5.reuse ;  /* 0x0000b40017f07a23 */ /* 0x100fe20000010805 */
[----:B--2---:R-:W-:Y:S01]  /*14300*/  F2FP.PACK_AB R149, R11, R18 ;  /* 0x000000120b95723e */ /* 0x004fe200000000ff */
[----:B------:R-:W-:Y:S02]  /*14310*/  FMUL.FTZ R9, R3, R137 ;  /* 0x0000008903097220 */ /* 0x000fe40000410000 */
[----:B------:R-:W-:Y:S02]  /*14320*/  FADD.FTZ R120, R11, R10 ;  /* 0x0000000a0b787221 */ /* 0x000fe40000010000 */
[C---:B------:R-:W-:Y:S01]  /*14330*/  FMUL.FTZ R10, R2.reuse, R138 ;  /* 0x0000008a020a7220 */ /* 0x040fe20000410000 */
[----:B------:R-:W-:Y:S01]  /*14340*/  MUFU.EX2 R165, R165 ;  /* 0x000000a500a57308 */ /* 0x000fe20000000800 */
[C---:B------:R-:W-:Y:S02]  /*14350*/  FMUL.FTZ R11, R2.reuse, R139 ;  /* 0x0000008b020b7220 */ /* 0x040fe40000410000 */
[----:B------:R-:W-:Y:S01]  /*14360*/  FMUL.FTZ R18, R2, R134 ;  /* 0x0000008602127220 */ /* 0x000fe20000410000 */
[----:B---3--:R-:W-:Y:S01]  /*14370*/  F2FP.PACK_AB R151, R122, R121 ;  /* 0x000000797a97723e */ /* 0x008fe200000000ff */
        /* <DEDUP_REMOVED lines=11> */
[--C-:B------:R-:W-:Y:S01]  /*14430*/  FFMA.FTZ R241, R22, c[0x0][0x2d0], -R5.reuse ;  /* 0x0000b40016f17a23 */ /* 0x100fe20000010805 */
[----:B------:R-:W1:Y:S01]  /*14440*/  LDSM.16.MT88.4 R84, [R202] ;  /* 0x00000000ca54783b */ /* 0x000e620000004200 */
[----:B------:R-:W-:Y:S04]  /*14450*/  FMUL.FTZ R22, R2, R130 ;  /* 0x0000008202167220 */ /* 0x000fe80000410000 */
[--C-:B------:R-:W-:Y:S01]  /*14460*/  FFMA.FTZ R245, R21, c[0x0][0x2d0], -R5.reuse ;  /* 0x0000b40015f57a23 */ /* 0x100fe20000010805 */
[----:B------:R-:W-:Y:S01]  /*14470*/  MUFU.EX2 R247, R159 ;  /* 0x0000009f00f77308 */ /* 0x000fe20000000800 */
[----:B------:R-:W-:Y:S02]  /*14480*/  FMUL.FTZ R21, R3, R129 ;  /* 0x0000008103157220 */ /* 0x000fe40000410000 */
[--C-:B------:R-:W-:Y:S02]  /*14490*/  FFMA.FTZ R155, R169, c[0x0][0x2d0], -R5.reuse ;  /* 0x0000b400a99b7a23 */ /* 0x100fe40000010805 */
[--C-:B------:R-:W-:Y:S02]  /*144a0*/  FFMA.FTZ R169, R40, c[0x0][0x2d0], -R5.reuse ;  /* 0x0000b40028a97a23 */ /* 0x100fe40000010805 */
[--C-:B------:R-:W-:Y:S02]  /*144b0*/  FFMA.FTZ R154, R167, c[0x0][0x2d0], -R5.reuse ;  /* 0x0000b400a79a7a23 */ /* 0x100fe40000010805 */
[--C-:B------:R-:W-:Y:S01]  /*144c0*/  FFMA.FTZ R167, R41, c[0x0][0x2d0], -R5.reuse ;  /* 0x0000b40029a77a23 */ /* 0x100fe20000010805 */
[----:B------:R-:W-:Y:S01]  /*144d0*/  MUFU.EX2 R159, R173 ;  /* 0x000000ad009f7308 */ /* 0x000fe20000000800 */
[----:B------:R-:W-:Y:S02]  /*144e0*/  FFMA.FTZ R5, R20, c[0x0][0x2d0], -R5 ;  /* 0x0000b40014057a23 */ /* 0x000fe40000010805 */
[C---:B------:R-:W-:Y:S02]  /*144f0*/  FMUL.FTZ R20, R3.reuse, R128 ;  /* 0x0000008003147220 */ /* 0x040fe40000410000 */
[C---:B------:R-:W-:Y:S02]  /*14500*/  FMUL.FTZ R32, R3.reuse, R116 ;  /* 0x0000007403207220 */ /* 0x040fe40000410000 */
[C---:B------:R-:W-:Y:S02]  /*14510*/  FMUL.FTZ R33, R3.reuse, R117 ;  /* 0x0000007503217220 */ /* 0x040fe40000410000 */
[C---:B------:R-:W-:Y:S01]  /*14520*/  FMUL.FTZ R34, R2.reuse, R118 ;  /* 0x0000007602227220 */ /* 0x040fe20000410000 */
[----:B------:R-:W-:Y:S01]  /*14530*/  MUFU.EX2 R249, R155 ;  /* 0x0000009b00f97308 */ /* 0x000fe20000000800 */
[C---:B------:R-:W-:Y:S02]  /*14540*/  FMUL.FTZ R35, R2.reuse, R119 ;  /* 0x0000007702237220 */ /* 0x040fe40000410000 */
[----:B------:R-:W-:Y:S01]  /*14550*/  LDSM.16.MT88.4 R116, [R204+0x3000] ;  /* 0x00300000cc74783b */ /* 0x000fe20000004200 */
[C---:B------:R-:W-:Y:S02]  /*14560*/  FMUL.FTZ R42, R2.reuse, R110 ;  /* 0x0000006e022a7220 */ /* 0x040fe40000410000 */
[C---:B------:R-:W-:Y:S02]  /*14570*/  FMUL.FTZ R43, R2.reuse, R111 ;  /* 0x0000006f022b7220 */ /* 0x040fe40000410000 */
[C---:B------:R-:W-:Y:S02]  /*14580*/  FMUL.FTZ R46, R2.reuse, R106 ;  /* 0x0000006a022e7220 */ /* 0x040fe40000410000 */
[C---:B------:R-:W-:Y:S01]  /*14590*/  FMUL.FTZ R47, R2.reuse, R107 ;  /* 0x0000006b022f7220 */ /* 0x040fe20000410000 */
[----:B------:R-:W-:Y:S01]  /*145a0*/  MUFU.EX2 R157, R232 ;  /* 0x000000e8009d7308 */ /* 0x000fe20000000800 */
[C---:B------:R-:W-:Y:S01]  /*145b0*/  FMUL.FTZ R48, R3.reuse, R100 ;  /* 0x0000006403307220 */ /* 0x040fe20000410000 */
[C---:B-1----:R-:W-:Y:S03]  /*145c0*/  HMMA.16816.F32 R20, R148.reuse, R84, R20 ;  /* 0x000000549414723c */ /* 0x042fe60000001814 */
[C---:B------:R-:W-:Y:S02]  /*145d0*/  FMUL.FTZ R49, R3.reuse, R101 ;  /* 0x0000006503317220 */ /* 0x040fe40000410000 */
[C---:B------:R-:W-:Y:S02]  /*145e0*/  FMUL.FTZ R50, R2.reuse, R102 ;  /* 0x0000006602327220 */ /* 0x040fe40000410000 */
[C---:B------:R-:W-:Y:S01]  /*145f0*/  FMUL.FTZ R51, R2.reuse, R103 ;  /* 0x0000006702337220 */ /* 0x040fe20000410000 */
[C---:B------:R-:W-:Y:S01]  /*14600*/  HMMA.16816.F32 R24, R148.reuse, R86, R24 ;  /* 0x000000569418723c */ /* 0x040fe20000001818 */
[----:B------:R-:W1:Y:S01]  /*14610*/  LDSM.16.MT88.4 R84, [R204] ;  /* 0x00000000cc54783b */ /* 0x000e620000004200 */
[----:B------:R-:W-:Y:S02]  /*14620*/  MUFU.EX2 R156, R233 ;  /* 0x000000e9009c7308 */ /* 0x000fe40000000800 */
[C---:B------:R-:W-:Y:S02]  /*14630*/  FMUL.FTZ R31, R2.reuse, R123 ;  /* 0x0000007b021f7220 */ /* 0x040fe40000410000 */
[C---:B------:R-:W-:Y:S02]  /*14640*/  FMUL.FTZ R54, R2.reuse, R98 ;  /* 0x0000006202367220 */ /* 0x040fe40000410000 */
[C---:B------:R-:W-:Y:S01]  /*14650*/  FMUL.FTZ R55, R2.reuse, R99 ;  /* 0x0000006302377220 */ /* 0x040fe20000410000 */
[----:B------:R-:W-:Y:S03]  /*14660*/  LDSM.16.MT88.4 R100, [R202+0x1800] ;  /* 0x00180000ca64783b */ /* 0x000fe60000004200 */
[C---:B------:R-:W-:Y:S01]  /*14670*/  FMUL.FTZ R58, R2.reuse, R94 ;  /* 0x0000005e023a7220 */ /* 0x040fe20000410000 */
[----:B------:R-:W-:Y:S01]  /*14680*/  MUFU.EX2 R155, R238 ;  /* 0x000000ee009b7308 */ /* 0x000fe20000000800 */
[C---:B------:R-:W-:Y:S02]  /*14690*/  FMUL.FTZ R59, R2.reuse, R95 ;  /* 0x0000005f023b7220 */ /* 0x040fe40000410000 */
[C---:B------:R-:W-:Y:S02]  /*146a0*/  FMUL.FTZ R60, R3.reuse, R88 ;  /* 0x00000058033c7220 */ /* 0x040fe40000410000 */
[C---:B------:R-:W-:Y:S02]  /*146b0*/  FMUL.FTZ R61, R3.reuse, R89 ;  /* 0x00000059033d7220 */ /* 0x040fe40000410000 */
[C---:B------:R-:W-:Y:S02]  /*146c0*/  FMUL.FTZ R62, R2.reuse, R90 ;  /* 0x0000005a023e7220 */ /* 0x040fe40000410000 */
[C---:B------:R-:W-:Y:S01]  /*146d0*/  FMUL.FTZ R63, R2.reuse, R91 ;  /* 0x0000005b023f7220 */ /* 0x040fe20000410000 */
[----:B------:R-:W-:Y:S01]  /*146e0*/  MUFU.EX2 R5, R5 ;  /* 0x0000000500057308 */ /* 0x000fe20000000800 */
[----:B------:R-:W-:Y:S01]  /*146f0*/  LDSM.16.MT88.4 R88, [R201+0x800] ;  /* 0x00080000c958783b */ /* 0x000fe20000004200 */
        /* <DEDUP_REMOVED lines=8> */
[C---:B------:R-:W-:Y:S01]  /*14780*/  FMUL.FTZ R45, R3.reuse, R105 ;  /* 0x00000069032d7220 */ /* 0x040fe20000410000 */
[C---:B-1----:R-:W-:Y:S04]  /*14790*/  HMMA.16816.F32 R28, R148.reuse, R84, R28 ;  /* 0x00000054941c723c */ /* 0x042fe8000000181c */
[----:B------:R-:W-:Y:S01]  /*147a0*/  MUFU.EX2 R105, R222 ;  /* 0x000000de00697308 */ /* 0x000fe20000000800 */
[C---:B------:R-:W-:Y:S02]  /*147b0*/  FMUL.FTZ R52, R3.reuse, R96 ;  /* 0x0000006003347220 */ /* 0x040fe40000410000 */
[C---:B------:R-:W-:Y:S01]  /*147c0*/  FMUL.FTZ R53, R3.reuse, R97 ;  /* 0x0000006103357220 */ /* 0x040fe20000410000 */
[C---:B------:R-:W-:Y:S01]  /*147d0*/  HMMA.16816.F32 R32, R148.reuse, R86, R32 ;  /* 0x000000569420723c */ /* 0x040fe20000001820 */
[----:B------:R-:W1:Y:S03]  /*147e0*/  LDSM.16.MT88.4 R84, [R203] ;  /* 0x00000000cb54783b */ /* 0x000e660000004200 */
[C---:B------:R-:W-:Y:S02]  /*147f0*/  FMUL.FTZ R56, R3.reuse, R92 ;  /* 0x0000005c03387220 */ /* 0x040fe40000410000 */
[----:B------:R-:W-:Y:S01]  /*14800*/  MUFU.EX2 R97, R174 ;  /* 0x000000ae00617308 */ /* 0x000fe20000000800 */
[C---:B------:R-:W-:Y:S02]  /*14810*/  FMUL.FTZ R57, R3.reuse, R93 ;  /* 0x0000005d03397220 */ /* 0x040fe40000410000 */
[C---:B------:R-:W-:Y:S03]  /*14820*/  FMUL.FTZ R68, R3.reuse, R68 ;  /* 0x0000004403447220 */ /* 0x040fe60000410000 */
[C---:B------:R-:W-:Y:S02]  /*14830*/  FMUL.FTZ R69, R3.reuse, R69 ;  /* 0x0000004503457220 */ /* 0x040fe40000410000 */
[C---:B------:R-:W-:Y:S02]  /*14840*/  FMUL.FTZ R72, R3.reuse, R72 ;  /* 0x0000004803487220 */ /* 0x040fe40000410000 */
[----:B------:R-:W-:Y:S01]  /*14850*/  MUFU.EX2 R93, R163 ;  /* 0x000000a3005d7308 */ /* 0x000fe20000000800 */
[----:B------:R-:W-:Y:S02]  /*14860*/  FMUL.FTZ R73, R3, R73 ;  /* 0x0000004903497220 */ /* 0x000fe40000410000 */
[C---:B------:R-:W-:Y:S02]  /*14870*/  FMUL.FTZ R70, R2.reuse, R70 ;  /* 0x0000004602467220 */ /* 0x040fe40000410000 */
[C---:B------:R-:W-:Y:S02]  /*14880*/  FMUL.FTZ R71, R2.reuse, R71 ;  /* 0x0000004702477220 */ /* 0x040fe40000410000 */
[C---:B------:R-:W-:Y:S02]  /*14890*/  FMUL.FTZ R74, R2.reuse, R74 ;  /* 0x0000004a024a7220 */ /* 0x040fe40000410000 */
[----:B------:R-:W-:Y:S01]  /*148a0*/  FMUL.FTZ R75, R2, R75 ;  /* 0x0000004b024b7220 */ /* 0x000fe20000410000 */
[----:B------:R-:W-:Y:S01]  /*148b0*/  MUFU.EX2 R92, R162 ;  /* 0x000000a2005c7308 */ /* 0x000fe20000000800 */
[----:B------:R-:W-:Y:S09]  /*148c0*/  FADD.FTZ R2, R15, R152 ;  /* 0x000000980f027221 */ /* 0x000ff20000010000 */
[----:B------:R-:W-:Y:S01]  /*148d0*/  MUFU.EX2 R96, R170 ;  /* 0x000000aa00607308 */ /* 0x000fe20000000800 */
[C---:B-1----:R-:W-:Y:S09]  /*148e0*/  HMMA.16816.F32 R36, R148.reuse, R84, R36 ;  /* 0x000000549424723c */ /* 0x042ff20000001824 */
[----:B------:R-:W-:Y:S01]  /*148f0*/  MUFU.EX2 R104, R211 ;  /* 0x000000d300687308 */ /* 0x000fe20000000800 */
[C---:B------:R-:W-:Y:S01]  /*14900*/  HMMA.16816.F32 R40, R148.reuse, R86, R40 ;  /* 0x000000569428723c */ /* 0x040fe20000001828 */
[----:B------:R-:W1:Y:S08]  /*14910*/  LDSM.16.MT88.4 R84, [R201+0x3800] ;  /* 0x00380000c954783b */ /* 0x000e700000004200 */
[----:B------:R-:W-:Y:S10]  /*14920*/  MUFU.EX2 R174, R160 ;  /* 0x000000a000ae7308 */ /* 0x000ff40000000800 */
[----:B------:R-:W-:Y:S10]  /*14930*/  MUFU.EX2 R170, R158 ;  /* 0x0000009e00aa7308 */ /* 0x000ff40000000800 */
[----:B------:R-:W-:Y:S10]  /*14940*/  MUFU.EX2 R163, R167 ;  /* 0x000000a700a37308 */ /* 0x000ff40000000800 */
[----:B------:R-:W-:Y:S01]  /*14950*/  MUFU.EX2 R109, R227 ;  /* 0x000000e3006d7308 */ /* 0x000fe20000000800 */
[C---:B-1----:R-:W-:Y:S09]  /*14960*/  HMMA.16816.F32 R44, R148.reuse, R84, R44 ;  /* 0x00000054942c723c */ /* 0x042ff2000000182c */
[----:B------:R-:W-:Y:S01]  /*14970*/  MUFU.EX2 R108, R226 ;  /* 0x000000e2006c7308 */ /* 0x000fe20000000800 */
[C---:B------:R-:W-:Y:S01]  /*14980*/  HMMA.16816.F32 R48, R148.reuse, R86, R48 ;  /* 0x000000569430723c */ /* 0x040fe20000001830 */
[----:B------:R-:W1:Y:S08]  /*14990*/  LDSM.16.MT88.4 R84, [R202+0x3800] ;  /* 0x00380000ca54783b */ /* 0x000e700000004200 */
[----:B------:R-:W-:Y:S10]  /*149a0*/  MUFU.EX2 R162, R169 ;  /* 0x000000a900a27308 */ /* 0x000ff40000000800 */
[----:B------:R-:W-:Y:S10]  /*149b0*/  MUFU.EX2 R160, R172 ;  /* 0x000000ac00a07308 */ /* 0x000ff40000000800 */
[----:B------:R-:W2:Y:S10]  /*149c0*/  MUFU.EX2 R3, R164 ;  /* 0x000000a400037308 */ /* 0x000eb40000000800 */
[----:B------:R-:W-:Y:S01]  /*149d0*/  MUFU.EX2 R164, R153 ;  /* 0x0000009900a47308 */ /* 0x000fe20000000800 */
[C---:B-1----:R-:W-:Y:S09]  /*149e0*/  HMMA.16816.F32 R52, R148.reuse, R84, R52 ;  /* 0x000000549434723c */ /* 0x042ff20000001834 */
[----:B------:R-:W-:Y:S01]  /*149f0*/  MUFU.EX2 R158, R214 ;  /* 0x000000d6009e7308 */ /* 0x000fe20000000800 */
[C---:B------:R-:W-:Y:S01]  /*14a00*/  HMMA.16816.F32 R56, R148.reuse, R86, R56 ;  /* 0x000000569438723c */ /* 0x040fe20000001838 */
[----:B------:R-:W1:Y:S02]  /*14a10*/  LDSM.16.MT88.4 R84, [R204+0x3800] ;  /* 0x00380000cc54783b */ /* 0x000e640000004200 */
[----:B--2---:R-:W-:Y:S04]  /*14a20*/  FADD.FTZ R2, R3, R2 ;  /* 0x0000000203027221 */ /* 0x004fe80000010000 */
[----:B------:R-:W-:Y:S02]  /*14a30*/  FADD.FTZ R2, R93, R2 ;  /* 0x000000025d027221 */ /* 0x000fe40000010000 */
[----:B------:R-:W-:Y:S03]  /*14a40*/  MUFU.EX2 R114, R243 ;  /* 0x000000f300727308 */ /* 0x000fe60000000800 */
[C---:B------:R-:W-:Y:S07]  /*14a50*/  FADD.FTZ R2, R92.reuse, R2 ;  /* 0x000000025c027221 */ /* 0x040fee0000010000 */
[----:B------:R-:W2:Y:S10]  /*14a60*/  MUFU.EX2 R113, R242 ;  /* 0x000000f200717308 */ /* 0x000eb40000000800 */
[----:B------:R-:W-:Y:S10]  /*14a70*/  MUFU.EX2 R112, R244 ;  /* 0x000000f400707308 */ /* 0x000ff40000000800 */
[----:B------:R-:W-:Y:S01]  /*14a80*/  MUFU.EX2 R154, R240 ;  /* 0x000000f0009a7308 */ /* 0x000fe20000000800 */
[C---:B-1----:R-:W-:Y:S08]  /*14a90*/  HMMA.16816.F32 R60, R148.reuse, R84, R60 ;  /* 0x00000054943c723c */ /* 0x042ff0000000183c */
[C---:B------:R-:W-:Y:S01]  /*14aa0*/  HMMA.16816.F32 R64, R148.reuse, R86, R64 ;  /* 0x000000569440723c */ /* 0x040fe20000001840 */
[----:B------:R-:W1:Y:S01]  /*14ab0*/  LDSM.16.MT88.4 R84, [R203+0x3800] ;  /* 0x00380000cb54783b */ /* 0x000e620000004200 */
[----:B------:R-:W3:Y:S10]  /*14ac0*/  MUFU.EX2 R153, R241 ;  /* 0x000000f100997308 */ /* 0x000ef40000000800 */
[----:B------:R-:W4:Y:S01]  /*14ad0*/  MUFU.EX2 R152, R245 ;  /* 0x000000f500987308 */ /* 0x000f220000000800 */
[C---:B-1----:R-:W-:Y:S07]  /*14ae0*/  HMMA.16816.F32 R68, R148.reuse, R84, R68 ;  /* 0x000000549444723c */ /* 0x042fee0000001844 */
[----:B------:R-:W-:Y:S01]  /*14af0*/  F2FP.PACK_AB R84, R3, R15 ;  /* 0x0000000f0354723e */ /* 0x000fe200000000ff */
[----:B------:R-:W-:Y:S01]  /*14b00*/  HMMA.16816.F32 R72, R148, R86, R72 ;  /* 0x000000569448723c */ /* 0x000fe20000001848 */
[----:B------:R-:W1:Y:S03]  /*14b10*/  MUFU.EX2 R15, R210 ;  /* 0x000000d2000f7308 */ /* 0x000e660000000800 */
[----:B------:R-:W-:Y:S03]  /*14b20*/  F2FP.PACK_AB R85, R115, R249 ;  /* 0x000000f97355723e */ /* 0x000fe600000000ff */
[----:B------:R-:W-:Y:S02]  /*14b30*/  F2FP.PACK_AB R86, R92, R93 ;  /* 0x0000005d5c56723e */ /* 0x000fe400000000ff */
[----:B------:R-:W5:Y:S02]  /*14b40*/  LDSM.16.MT88.4 R92, [R202+0x800] ;  /* 0x00080000ca5c783b */ /* 0x000f640000004200 */
[----:B------:R-:W1:Y:S01]  /*14b50*/  MUFU.EX2 R3, R175 ;  /* 0x000000af00037308 */ /* 0x000e620000000800 */
[----:B------:R-:W-:Y:S02]  /*14b60*/  F2FP.PACK_AB R87, R247, R248 ;  /* 0x000000f8f757723e */ /* 0x000fe400000000ff */
[----:B--2---:R-:W-:Y:S02]  /*14b70*/  F2FP.PACK_AB R148, R113, R114 ;  /* 0x000000727194723e */ /* 0x004fe400000000ff */
[----:B---3--:R-:W-:Y:S02]  /*14b80*/  F2FP.PACK_AB R149, R153, R154 ;  /* 0x0000009a9995723e */ /* 0x008fe400000000ff */
[----:B----4-:R-:W-:Y:S01]  /*14b90*/  F2FP.PACK_AB R151, R5, R152 ;  /* 0x000000980597723e */ /* 0x010fe200000000ff */
[C---:B------:R-:W-:Y:S02]  /*14ba0*/  HMMA.16816.F32 R8, R84.reuse, R88, R8 ;  /* 0x000000585408723c */ /* 0x040fe40000001808 */
[----:B------:R-:W2:Y:S03]  /*14bb0*/  MUFU.EX2 R175, R161 ;  /* 0x000000a100af7308 */ /* 0x000ea60000000800 */
[----:B-1----:R-:W-:Y:S03]  /*14bc0*/  FADD.FTZ R2, R15, R2 ;  /* 0x000000020f027221 */ /* 0x002fe60000010000 */
[C---:B------:R-:W-:Y:S01]  /*14bd0*/  HMMA.16816.F32 R16, R84.reuse, R90, R16 ;  /* 0x0000005a5410723c */ /* 0x040fe20000001810 */
[----:B------:R-:W1:Y:S03]  /*14be0*/  LDSM.16.MT88.4 R88, [R204+0x800] ;  /* 0x00080000cc58783b */ /* 0x000e660000004200 */
[----:B------:R-:W-:Y:S01]  /*14bf0*/  MUFU.EX2 R161, R171 ;  /* 0x000000ab00a17308 */ /* 0x000fe20000000800 */
[----:B------:R-:W-:Y:S04]  /*14c00*/  FADD.FTZ R2, R3, R2 ;  /* 0x0000000203027221 */ /* 0x000fe80000010000 */
[----:B------:R-:W-:Y:S04]  /*14c10*/  FADD.FTZ R2, R97, R2 ;  /* 0x0000000261027221 */ /* 0x000fe80000010000 */
[C---:B------:R-:W-:Y:S01]  /*14c20*/  FADD.FTZ R2, R96.reuse, R2 ;  /* 0x0000000260027221 */ /* 0x040fe20000010000 */
[C---:B-----5:R-:W-:Y:S08]  /*14c30*/  HMMA.16816.F32 R20, R84.reuse, R92, R20 ;  /* 0x0000005c5414723c */ /* 0x060ff00000001814 */
[C---:B------:R-:W-:Y:S01]  /*14c40*/  HMMA.16816.F32 R24, R84.reuse, R94, R24 ;  /* 0x0000005e5418723c */ /* 0x040fe20000001818 */
[----:B------:R-:W3:Y:S07]  /*14c50*/  LDSM.16.MT88.4 R92, [R203+0x800] ;  /* 0x00080000cb5c783b */ /* 0x000eee0000004200 */
[C---:B-1----:R-:W-:Y:S08]  /*14c60*/  HMMA.16816.F32 R28, R84.reuse, R88, R28 ;  /* 0x00000058541c723c */ /* 0x042ff0000000181c */
[C---:B------:R-:W-:Y:S01]  /*14c70*/  HMMA.16816.F32 R32, R84.reuse, R90, R32 ;  /* 0x0000005a5420723c */ /* 0x040fe20000001820 */
[----:B------:R-:W1:Y:S07]  /*14c80*/  LDSM.16.MT88.4 R88, [R201+0x4000] ;  /* 0x00400000c958783b */ /* 0x000e6e0000004200 */
[C---:B---3--:R-:W-:Y:S08]  /*14c90*/  HMMA.16816.F32 R36, R84.reuse, R92, R36 ;  /* 0x0000005c5424723c */ /* 0x048ff00000001824 */
        /* <DEDUP_REMOVED lines=12> */
[----:B------:R-:W-:Y:S01]  /*14d60*/  HMMA.16816.F32 R72, R84, R94, R72 ;  /* 0x0000005e5448723c */ /* 0x000fe20000001848 */
[----:B------:R-:W3:Y:S06]  /*14d70*/  LDSM.16.MT88.4 R92, [R202+0x1000] ;  /* 0x00100000ca5c783b */ /* 0x000eec0000004200 */
[----:B------:R-:W-:Y:S02]  /*14d80*/  F2FP.PACK_AB R86, R96, R97 ;  /* 0x000000616056723e */ /* 0x000fe400000000ff */
[----:B------:R-:W4:Y:S03]  /*14d90*/  LDSM.16.MT88.4 R96, [R204+0x1000] ;  /* 0x00100000cc60783b */ /* 0x000f260000004200 */
[----:B------:R-:W-:Y:S02]  /*14da0*/  F2FP.PACK_AB R84, R3, R15 ;  /* 0x0000000f0354723e */ /* 0x000fe400000000ff */
[----:B--2---:R-:W-:Y:S01]  /*14db0*/  F2FP.PACK_AB R85, R174, R175 ;  /* 0x000000afae55723e */ /* 0x004fe200000000ff */
[----:B------:R-:W2:Y:S01]  /*14dc0*/  MUFU.EX2 R15, R224 ;  /* 0x000000e0000f7308 */ /* 0x000ea20000000800 */
[----:B------:R-:W-:Y:S07]  /*14dd0*/  F2FP.PACK_AB R87, R168, R170 ;  /* 0x000000aaa857723e */ /* 0x000fee00000000ff */
[C---:B-1----:R-:W-:Y:S02]  /*14de0*/  HMMA.16816.F32 R8, R84.reuse, R88, R8 ;  /* 0x000000585408723c */ /* 0x042fe40000001808 */
[----:B------:R-:W1:Y:S06]  /*14df0*/  MUFU.EX2 R3, R223 ;  /* 0x000000df00037308 */ /* 0x000e6c0000000800 */
[C---:B------:R-:W-:Y:S01]  /*14e00*/  HMMA.16816.F32 R16, R84.reuse, R90, R16 ;  /* 0x0000005a5410723c */ /* 0x040fe20000001810 */
[----:B------:R-:W5:Y:S03]  /*14e10*/  LDSM.16.MT88.4 R88, [R203+0x1000] ;  /* 0x00100000cb58783b */ /* 0x000f660000004200 */
[----:B--2---:R-:W-:Y:S04]  /*14e20*/  FADD.FTZ R2, R15, R2 ;  /* 0x000000020f027221 */ /* 0x004fe80000010000 */
[C---:B---3--:R-:W-:Y:S08]  /*14e30*/  HMMA.16816.F32 R20, R84.reuse, R92, R20 ;  /* 0x0000005c5414723c */ /* 0x048ff00000001814 */
[C---:B------:R-:W-:Y:S01]  /*14e40*/  HMMA.16816.F32 R24, R84.reuse, R94, R24 ;  /* 0x0000005e5418723c */ /* 0x040fe20000001818 */
[----:B------:R-:W2:Y:S03]  /*14e50*/  LDSM.16.MT88.4 R92, [R201+0x4800] ;  /* 0x00480000c95c783b */ /* 0x000ea60000004200 */
[----:B-1----:R-:W-:Y:S04]  /*14e60*/  FADD.FTZ R2, R3, R2 ;  /* 0x0000000203027221 */ /* 0x002fe80000010000 */
[C---:B----4-:R-:W-:Y:S04]  /*14e70*/  HMMA.16816.F32 R28, R84.reuse, R96, R28 ;  /* 0x00000060541c723c */ /* 0x050fe8000000181c */
[----:B------:R-:W-:Y:S04]  /*14e80*/  FADD.FTZ R2, R105, R2 ;  /* 0x0000000269027221 */ /* 0x000fe80000010000 */
[C---:B------:R-:W-:Y:S01]  /*14e90*/  HMMA.16816.F32 R32, R84.reuse, R98, R32 ;  /* 0x000000625420723c */ /* 0x040fe20000001820 */
[----:B------:R-:W1:Y:S03]  /*14ea0*/  LDSM.16.MT88.4 R96, [R202+0x4800] ;  /* 0x00480000ca60783b */ /* 0x000e660000004200 */
[----:B------:R-:W-:Y:S04]  /*14eb0*/  FADD.FTZ R2, R104, R2 ;  /* 0x0000000268027221 */ /* 0x000fe80000010000 */
[C---:B-----5:R-:W-:Y:S08]  /*14ec0*/  HMMA.16816.F32 R36, R84.reuse, R88, R36 ;  /* 0x000000585424723c */ /* 0x060ff00000001824 */
        /* <DEDUP_REMOVED lines=19> */
[----:B------:R-:W4:Y:S07]  /*15000*/  LDSM.16.MT88.4 R84, [R204+0x1800] ;  /* 0x00180000cc54783b */ /* 0x000f2e0000004200 */
        /* <DEDUP_REMOVED lines=10> */
[C---:B------:R-:W-:Y:S04]  /*150b0*/  FADD.FTZ R2, R108.reuse, R2 ;  /* 0x000000026c027221 */ /* 0x040fe80000010000 */
        /* <DEDUP_REMOVED lines=35> */
[----:B------:R-:W1:Y:S03]  /*152f0*/  LDSM.16.MT88.4 R104, [R204+0x5800] ;  /* 0x00580000cc68783b */ /* 0x000e660000004200 */
[----:B------:R-:W-:Y:S04]  /*15300*/  FADD.FTZ R2, R114, R2 ;  /* 0x0000000272027221 */ /* 0x000fe80000010000 */
[C---:B----4-:R-:W-:Y:S04]  /*15310*/  HMMA.16816.F32 R28, R84.reuse, R100, R28 ;  /* 0x00000064541c723c */ /* 0x050fe8000000181c */
[----:B------:R-:W-:Y:S04]  /*15320*/  FADD.FTZ R2, R113, R2 ;  /* 0x0000000271027221 */ /* 0x000fe80000010000 */
[C---:B------:R-:W-:Y:S01]  /*15330*/  HMMA.16816.F32 R32, R84.reuse, R102, R32 ;  /* 0x000000665420723c */ /* 0x040fe20000001820 */
[----:B------:R-:W4:Y:S03]  /*15340*/  LDSM.16.MT88.4 R100, [R203+0x5800] ;  /* 0x00580000cb64783b */ /* 0x000f260000004200 */
[----:B------:R-:W-:Y:S04]  /*15350*/  FADD.FTZ R2, R112, R2 ;  /* 0x0000000270027221 */ /* 0x000fe80000010000 */
[C---:B------:R-:W-:Y:S07]  /*15360*/  HMMA.16816.F32 R36, R84.reuse, R88, R36 ;  /* 0x000000585424723c */ /* 0x040fee0000001824 */
[----:B------:R-:W-:Y:S01]  /*15370*/  F2FP.PACK_AB R88, R108, R109 ;  /* 0x0000006d6c58723e */ /* 0x000fe200000000ff */
[C---:B------:R-:W-:Y:S01]  /*15380*/  HMMA.16816.F32 R40, R84.reuse, R90, R40 ;  /* 0x0000005a5428723c */ /* 0x040fe20000001828 */
[----:B------:R-:W-:Y:S03]  /*15390*/  LDSM.16.MT88.4 R108, [R202+0x6000] ;  /* 0x00600000ca6c783b */ /* 0x000fe60000004200 */
[----:B------:R-:W-:Y:S03]  /*153a0*/  F2FP.PACK_AB R89, R157, R158 ;  /* 0x0000009e9d59723e */ /* 0x000fe600000000ff */
[----:B------:R-:W-:Y:S01]  /*153b0*/  F2FP.PACK_AB R90, R3, R15 ;  /* 0x0000000f035a723e */ /* 0x000fe200000000ff */
[C---:B--2---:R-:W-:Y:S01]  /*153c0*/  HMMA.16816.F32 R44, R84.reuse, R92, R44 ;  /* 0x0000005c542c723c */ /* 0x044fe2000000182c */
[----:B------:R-:W2:Y:S03]  /*153d0*/  MUFU.EX2 R15, R246 ;  /* 0x000000f6000f7308 */ /* 0x000ea60000000800 */
[----:B------:R-:W-:Y:S01]  /*153e0*/  F2FP.PACK_AB R91, R155, R156 ;  /* 0x0000009c9b5b723e */ /* 0x000fe200000000ff */
[----:B------:R-:W-:Y:S03]  /*153f0*/  FADD.FTZ R3, R121, R120 ;  /* 0x0000007879037221 */ /* 0x000fe60000010000 */
[C---:B------:R-:W-:Y:S01]  /*15400*/  HMMA.16816.F32 R48, R84.reuse, R94, R48 ;  /* 0x0000005e5430723c */ /* 0x040fe20000001830 */
[----:B------:R-:W5:Y:S07]  /*15410*/  LDSM.16.MT88.4 R92, [R201+0x2800] ;  /* 0x00280000c95c783b */ /* 0x000f6e0000004200 */
[C---:B---3--:R-:W-:Y:S08]  /*15420*/  HMMA.16816.F32 R52, R84.reuse, R96, R52 ;  /* 0x000000605434723c */ /* 0x048ff00000001834 */
[C---:B------:R-:W-:Y:S01]  /*15430*/  HMMA.16816.F32 R56, R84.reuse, R98, R56 ;  /* 0x000000625438723c */ /* 0x040fe20000001838 */
[----:B------:R-:W3:Y:S03]  /*15440*/  LDSM.16.MT88.4 R96, [R202+0x2800] ;  /* 0x00280000ca60783b */ /* 0x000ee60000004200 */
[C---:B--2---:R-:W-:Y:S01]  /*15450*/  F2FP.PACK_AB R150, R15.reuse, R112 ;  /* 0x000000700f96723e */ /* 0x044fe200000000ff */
[----:B------:R-:W-:Y:S02]  /*15460*/  FADD.FTZ R232, R15, R2 ;  /* 0x000000020fe87221 */ /* 0x000fe40000010000 */
[----:B------:R-:W-:Y:S01]  /*15470*/  FADD.FTZ R2, R122, R3 ;  /* 0x000000037a027221 */ /* 0x000fe20000010000 */
[C---:B-1----:R-:W-:Y:S04]  /*15480*/  HMMA.16816.F32 R60, R84.reuse, R104, R60 ;  /* 0x00000068543c723c */ /* 0x042fe8000000183c */
        /* <DEDUP_REMOVED lines=9> */
[C---:B-----5:R-:W-:Y:S01]  /*15520*/  HMMA.16816.F32 R8, R88.reuse, R92, R8 ;  /* 0x0000005c5808723c */ /* 0x060fe20000001808 */
        /* <DEDUP_REMOVED lines=50> */
[C---:B------:R-:W-:Y:S08]  /*15850*/  HMMA.16816.F32 R120, R148.reuse, R116, R28 ;  /* 0x000000749478723c */ /* 0x040ff0000000181c */
        /* <DEDUP_REMOVED lines=13> */
.L_x_443:
        /* <DEDUP_REMOVED lines=8> */
.L_x_541:
[----:B------:R-:W-:Y:S01]  /*159b0*/  FSETP.NE.FTZ.AND P1, PT, R8, RZ, PT ;  /* 0x000000ff0800720b */ /* 0x000fe20003f35000 */
[----:B------:R-:W-:Y:S01]  /*159c0*/  CS2R R2, SRZ ;  /* 0x0000000000027805 */ /* 0x000fe2000001ff00 */
[----:B--23--:R-:W-:Y:S01]  /*159d0*/  FADD.FTZ R4, R9, R4 ;  /* 0x0000000409047221 */ /* 0x00cfe20000010000 */
[----:B------:R-:W-:Y:S02]  /*159e0*/  MOV R27, 0xff800000 ;  /* 0xff800000001b7802 */ /* 0x000fe40000000f00 */
[----:B------:R-:W-:-:S02]  /*159f0*/  MOV R26, 0xff800000 ;  /* 0xff800000001a7802 */ /* 0x000fc40000000f00 */
[----:B------:R-:W-:-:S06]  /*15a00*/  FSETP.NE.FTZ.AND P0, PT, R4, RZ, PT ;  /* 0x000000ff0400720b */ /* 0x000fcc0003f15000 */
[----:B------:R-:W1:Y:S08]  /*15a10*/  @P1 MUFU.RCP R3, R8 ;  /* 0x0000000800031308 */ /* 0x000e700000001000 */
[----:B------:R2:W3:Y:S01]  /*15a20*/  @P1 MUFU.LG2 R10, R8 ;  /* 0x00000008000a1308 */ /* 0x0004e20000000c00 */
[----:B-1----:R-:W-:-:S07]  /*15a30*/  FMUL.FTZ R50, R3, R92 ;  /* 0x0000005c03327220 */ /* 0x002fce0000410000 */
[----:B------:R-:W1:Y:S01]  /*15a40*/  @P0 MUFU.RCP R2, R4 ;  /* 0x0000000400020308 */ /* 0x000e620000001000 */
[C---:B------:R-:W-:Y:S02]  /*15a50*/  FMUL.FTZ R51, R3.reuse, R93 ;  /* 0x0000005d03337220 */ /* 0x040fe40000410000 */
[C---:B------:R-:W-:Y:S02]  /*15a60*/  FMUL.FTZ R54, R3.reuse, R136 ;  /* 0x0000008803367220 */ /* 0x040fe40000410000 */
[C---:B------:R-:W-:Y:S02]  /*15a70*/  FMUL.FTZ R55, R3.reuse, R137 ;  /* 0x0000008903377220 */ /* 0x040fe40000410000 */
[C---:B------:R-:W-:Y:S01]  /*15a80*/  FMUL.FTZ R30, R3.reuse, R132 ;  /* 0x00000084031e7220 */ /* 0x040fe20000410000 */
[----:B--2---:R-:W-:Y:S01]  /*15a90*/  @P1 MOV R8, 0x3f317218 ;  /* 0x3f31721800081802 */ /* 0x004fe20000000f00 */
        /* <DEDUP_REMOVED lines=28> */
[----:B---3--:R-:W-:Y:S02]  /*15c60*/  @P1 FMUL.FTZ R10, R10, 0.69314718246459960938 ;  /* 0x3f3172180a0a1820 */ /* 0x008fe40000410000 */
[----:B------:R-:W-:Y:S02]  /*15c70*/  @P1 FMUL.FTZ R8, R8, c[0x0][0x2d0] ;  /* 0x0000b40008081a20 */ /* 0x000fe40000410000 */
[----:B-1----:R-:W-:Y:S02]  /*15c80*/  FMUL.FTZ R96, R2, R138 ;  /* 0x0000008a02607220 */ /* 0x002fe40000410000 */
[----:B------:R-:W-:Y:S01]  /*15c90*/  @P1 FFMA.FTZ R27, R8, R6, R10 ;  /* 0x00000006081b1223 */ /* 0x000fe2000001000a */
[----:B------:R-:W-:Y:S01]  /*15ca0*/  MOV R6, 0x1 ;  /* 0x0000000100067802 */ /* 0x000fe20000000f00 */
[----:B------:R-:W-:-:S02]  /*15cb0*/  FMUL.FTZ R97, R2, R139 ;  /* 0x0000008b02617220 */ /* 0x000fc40000410000 */
[C---:B------:R-:W-:Y:S02]  /*15cc0*/  FMUL.FTZ R68, R2.reuse, R134 ;  /* 0x0000008602447220 */ /* 0x040fe40000410000 */
[C---:B------:R-:W-:Y:S02]  /*15cd0*/  FMUL.FTZ R69, R2.reuse, R135 ;  /* 0x0000008702457220 */ /* 0x040fe40000410000 */
[C---:B------:R-:W-:Y:S01]  /*15ce0*/  FMUL.FTZ R56, R2.reuse, R130 ;  /* 0x0000008202387220 */ /* 0x040fe20000410000 */
[----:B--2---:R-:W-:Y:S01]  /*15cf0*/  @P0 MOV R4, 0x3f317218 ;  /* 0x3f31721800040802 */ /* 0x004fe20000000f00 */
        /* <DEDUP_REMOVED lines=28> */
[----:B------:R-:W-:Y:S01]  /*15ec0*/  FMUL.FTZ R67, R2, R75 ;  /* 0x0000004b02437220 */ /* 0x000fe20000410000 */
[----:B------:R-:W-:Y:S01]  /*15ed0*/  PRMT R2, R6, 0x7610, R2 ;  /* 0x0000761006027816 */ /* 0x000fe20000000002 */
[----:B------:R-:W-:Y:S02]  /*15ee0*/  @P0 FFMA.FTZ R26, R4, R5, R3 ;  /* 0x00000005041a0223 */ /* 0x000fe40000010003 */
.L_x_393:
[----:B------:R2:W5:Y:S04]  /*15ef0*/  LDL R6, [R1+0x20] ;  /* 0x0000200001067983 */ /* 0x0005680000100800 */
[----:B------:R-:W3:Y:S01]  /*15f00*/  S2R R3, SR_TID.X ;  /* 0x0000000000037919 */ /* 0x000ee20000002100 */
[----:B------:R-:W-:Y:S01]  /*15f10*/  BSSY B0, `(.L_x_460) ;  /* 0x0000011000007945 */ /* 0x000fe20003800000 */
[----:B---3--:R-:W-:-:S13]  /*15f20*/  LOP3.LUT P0, RZ, R3, 0xff, RZ, 0xc0, !PT ;  /* 0x000000ff03ff7812 */ /* 0x008fda000780c0ff */
[----:B------:R-:W-:Y:S05]  /*15f30*/  @P0 BRA `(.L_x_461) ;  /* 0x000000e000000947 */ /* 0x000fea0003800000 */
[----:B-12---:R-:W1:Y:S01]  /*15f40*/  S2R R5, SR_LANEID ;  /* 0x0000000000057919 */ /* 0x006e620000000000 */
[----:B------:R-:W-:Y:S01]  /*15f50*/  VOTEU.ANY UR5, UPT, PT ;  /* 0x0000000000057886 */ /* 0x000fe200038e0100 */
[----:B------:R-:W-:Y:S01]  /*15f60*/  IMAD.MOV.U32 R8, RZ, RZ, c[0x0][0x560] ;  /* 0x00015800ff087624 */ /* 0x000fe200078e00ff */
[----:B------:R-:W1:Y:S01]  /*15f70*/  FLO.U32 R4, UR5 ;  /* 0x0000000500047d00 */ /* 0x000e6200080e0000 */
[----:B------:R-:W-:-:S07]  /*15f80*/  IMAD.MOV.U32 R9, RZ, RZ, c[0x0][0x564] ;  /* 0x00015900ff097624 */ /* 0x000fce00078e00ff */
[----:B------:R-:W2:Y:S01]  /*15f90*/  POPC R3, UR5 ;  /* 0x0000000500037d09 */ /* 0x000ea20008000000 */
[----:B-1----:R-:W-:-:S13]  /*15fa0*/  ISETP.EQ.U32.AND P0, PT, R4, R5, PT ;  /* 0x000000050400720c */ /* 0x002fda0003f02070 */
[----:B--2---:R-:W2:Y:S04]  /*15fb0*/  @P0 ATOMG.E.ADD.STRONG.GPU PT, R3, [R8.64], R3 ;  /* 0x00000003080309a8 */ /* 0x004ea800081ee1c8 */
[----:B------:R-:W1:Y:S04]  /*15fc0*/  S2R R5, SR_LTMASK ;  /* 0x0000000000057919 */ /* 0x000e680000003900 */
[----:B--2---:R1:W2:Y:S02]  /*15fd0*/  SHFL.IDX PT, R4, R3, R4, 0x1f ;  /* 0x00001f0403047589 */ /* 0x0042a400000e0000 */
[----:B-1----:R-:W-:-:S06]  /*15fe0*/  LOP3.LUT R3, R5, UR5, RZ, 0xc0, !PT ;  /* 0x0000000505037c12 */ /* 0x002fcc000f8ec0ff */
[----:B------:R-:W2:Y:S02]  /*15ff0*/  POPC R3, R3 ;  /* 0x0000000300037309 */ /* 0x000ea40000000000 */
[----:B--2--5:R-:W-:-:S05]  /*16000*/  IADD3 R6, R4, c[0x0][0xc], R3 ;  /* 0x0000030004067a10 */ /* 0x024fca0007ffe003 */
[----:B------:R1:W-:Y:S02]  /*16010*/  STL [R1+0x20], R6 ;  /* 0x0000200601007387 */ /* 0x0003e40000100800 */
.L_x_461:
[----:B--2---:R-:W-:Y:S05]  /*16020*/  BSYNC B0 ;  /* 0x0000000000007941 */ /* 0x004fea0003800000 */
.L_x_460:
[----:B------:R-:W-:Y:S01]  /*16030*/  PRMT R2, R2, 0x9910, RZ ;  /* 0x0000991002027816 */ /* 0x000fe200000000ff */
[----:B------:R-:W-:Y:S01]  /*16040*/  BSSY B1, `(.L_x_462) ;  /* 0x00002bf000017945 */ /* 0x000fe20003800000 */
[----:B-----5:R-:W-:Y:S02]  /*16050*/  IMAD.MOV.U32 R74, RZ, RZ, R6 ;  /* 0x000000ffff4a7224 */ /* 0x020fe400078e0006 */
[----:B------:R-:W-:-:S13]  /*16060*/  ISETP.NE.AND P0, PT, R2, RZ, PT ;  /* 0x000000ff0200720c */ /* 0x000fda0003f05270 */
[----:B------:R-:W-:Y:S05]  /*16070*/  @!P0 BRA `(.L_x_463) ;  /* 0x0000206000008947 */ /* 0x000fea0003800000 */
[----:B-1----:R-:W2:Y:S04]  /*16080*/  LDL R10, [R1+0x88] ;  /* 0x00008800010a7983 */ /* 0x002ea80000100800 */
[----:B------:R-:W3:Y:S04]  /*16090*/  LDL R18, [R1+0x8c] ;  /* 0x00008c0001127983 */ /* 0x000ee80000100800 */
[----:B------:R-:W4:Y:S04]  /*160a0*/  LDL R6, [R1+0x94] ;  /* 0x0000940001067983 */ /* 0x000f280000100800 */
[----:B------:R-:W4:Y:S04]  /*160b0*/  LDL R17, [R1+0x90] ;  /* 0x0000900001117983 */ /* 0x000f280000100800 */
[----:B------:R-:W4:Y:S04]  /*160c0*/  LDL R9, [R1+0xa4] ;  /* 0x0000a40001097983 */ /* 0x000f280000100800 */
[----:B------:R-:W4:Y:S04]  /*160d0*/  LDL R8, [R1+0x9c] ;  /* 0x00009c0001087983 */ /* 0x000f280000100800 */
        /* <DEDUP_REMOVED lines=8> */
[----:B------:R-:W4:Y:S04]  /*16160*/  LDL.LU R15, [R1+0x30] ;  /* 0x00003000010f7983 */ /* 0x000f280000300800 */
[----:B--2---:R1:W-:Y:S04]  /*16170*/  STS [R10+0x80], R2 ;  /* 0x000080020a007388 */ /* 0x0043e80000000800 */
[----:B------:R2:W-:Y:S04]  /*16180*/  STS [R10+0x480], R3 ;  /* 0x000480030a007388 */ /* 0x0005e80000000800 */
[----:B---3--:R3:W-:Y:S01]  /*16190*/  STS [R18], R4 ;  /* 0x0000000412007388 */ /* 0x0087e20000000800 */
[----:B-1----:R-:W-:-:S02]  /*161a0*/  F2FP.PACK_AB R2, R69, R68 ;  /* 0x000000444502723e */ /* 0x002fc400000000ff */
[----:B--2---:R-:W-:-:S03]  /*161b0*/  F2FP.PACK_AB R3, R33, R32 ;  /* 0x000000202103723e */ /* 0x004fc600000000ff */
[----:B------:R1:W-:Y:S01]  /*161c0*/  STS [R18+0x400], R2 ;  /* 0x0004000212007388 */ /* 0x0003e20000000800 */
[----:B---3--:R-:W-:-:S03]  /*161d0*/  F2FP.PACK_AB R4, R57, R56 ;  /* 0x000000383904723e */ /* 0x008fc600000000ff */
[----:B----4-:R2:W-:Y:S04]  /*161e0*/  STS [R6+0x80], R3 ;  /* 0x0000800306007388 */ /* 0x0105e80000000800 */
[----:B------:R3:W-:Y:S01]  /*161f0*/  STS [R6+0x480], R4 ;  /* 0x0004800406007388 */ /* 0x0007e20000000800 */
[----:B-1----:R-:W-:Y:S02]  /*16200*/  F2FP.PACK_AB R2, R35, R34 ;  /* 0x000000222302723e */ /* 0x002fe400000000ff */
[----:B--2---:R-:W-:-:S03]  /*16210*/  F2FP.PACK_AB R3, R105, R104 ;  /* 0x000000686903723e */ /* 0x004fc600000000ff */
[----:B------:R1:W-:Y:S01]  /*16220*/  STS [R17], R2 ;  /* 0x0000000211007388 */ /* 0x0003e20000000800 */
[----:B---3--:R-:W-:-:S03]  /*16230*/  F2FP.PACK_AB R4, R37, R36 ;  /* 0x000000242504723e */ /* 0x008fc600000000ff */
[----:B------:R2:W-:Y:S04]  /*16240*/  STS [R17+0x400], R3 ;  /* 0x0004000311007388 */ /* 0x0005e80000000800 */
[----:B------:R3:W-:Y:S01]  /*16250*/  STS [R9+0x80], R4 ;  /* 0x0000800409007388 */ /* 0x0007e20000000800 */
        /* <DEDUP_REMOVED lines=8> */
[----:B------:R1:W-:Y:S01]  /*162e0*/  STS [R16+0x80], R2 ;  /* 0x0000800210007388 */ /* 0x0003e20000000800 */
        /* <DEDUP_REMOVED lines=10> */
[----:B--2---:R-:W2:Y:S01]  /*16390*/  LDL.LU R10, [R1+0x34] ;  /* 0x00003400010a7983 */ /* 0x004ea20000300800 */
        /* <DEDUP_REMOVED lines=8> */
[----:B------:R-:W-:Y:S04]  /*16420*/  STS [R17+0x4000], R3 ;  /* 0x0040000311007388 */ /* 0x000fe80000000800 */
[----:B------:R1:W-:Y:S01]  /*16430*/  STS [R17+0x4400], R2 ;  /* 0x0044000211007388 */ /* 0x0003e20000000800 */
[----:B----4-:R-:W-:Y:S02]  /*16440*/  F2FP.PACK_AB R5, R91, R90 ;  /* 0x0000005a5b05723e */ /* 0x010fe400000000ff */
[----:B------:R-:W-:Y:S01]  /*16450*/  F2FP.PACK_AB R4, R65, R64 ;  /* 0x000000404104723e */ /* 0x000fe200000000ff */
[----:B------:R-:W3:Y:S01]  /*16460*/  LDL.LU R6, [R1+0x40] ;  /* 0x0000400001067983 */ /* 0x000ee20000300800 */
[----:B------:R-:W-:Y:S02]  /*16470*/  ISETP.NE.U32.AND P0, PT, RZ, c[0x0][0x508], PT ;  /* 0x00014200ff007a0c */ /* 0x000fe40003f05070 */
[----:B-1----:R-:W-:-:S02]  /*16480*/  F2FP.PACK_AB R2, R93, R92 ;  /* 0x0000005c5d02723e */ /* 0x002fc400000000ff */
[----:B------:R-:W-:-:S03]  /*16490*/  F2FP.PACK_AB R3, R87, R86 ;  /* 0x000000565703723e */ /* 0x000fc600000000ff */
[----:B------:R1:W-:Y:S04]  /*164a0*/  STS [R9+0x4080], R2 ;  /* 0x0040800209007388 */ /* 0x0003e80000000800 */
[----:B------:R4:W-:Y:S04]  /*164b0*/  STS [R9+0x4480], R5 ;  /* 0x0044800509007388 */ /* 0x0009e80000000800 */
[----:B------:R-:W-:Y:S04]  /*164c0*/  STS [R8+0x4000], R4 ;  /* 0x0040000408007388 */ /* 0x000fe80000000800 */
[----:B------:R4:W-:Y:S01]  /*164d0*/  STS [R8+0x4400], R3 ;  /* 0x0044000308007388 */ /* 0x0009e20000000800 */
[----:B-1----:R-:W-:-:S05]  /*164e0*/  F2FP.PACK_AB R2, R53, R52 ;  /* 0x000000343502723e */ /* 0x002fca00000000ff */
[----:B------:R1:W-:Y:S01]  /*164f0*/  STS [R16+0x4080], R2 ;  /* 0x0040800210007388 */ /* 0x0003e20000000800 */
[----:B----4-:R-:W-:Y:S02]  /*16500*/  F2FP.PACK_AB R5, R67, R66 ;  /* 0x000000424305723e */ /* 0x010fe400000000ff */
[----:B------:R-:W-:-:S05]  /*16510*/  F2FP.PACK_AB R3, R71, R70 ;  /* 0x000000464703723e */ /* 0x000fca00000000ff */
[----:B------:R4:W-:Y:S01]  /*16520*/  STS [R16+0x4480], R3 ;  /* 0x0044800310007388 */ /* 0x0009e20000000800 */
[----:B------:R-:W-:Y:S02]  /*16530*/  ISETP.NE.AND.EX P2, PT, RZ, c[0x0][0x50c], PT, P0 ;  /* 0x00014300ff007a0c */ /* 0x000fe40003f45300 */
[----:B-1----:R-:W-:-:S05]  /*16540*/  F2FP.PACK_AB R2, R29, R28 ;  /* 0x0000001c1d02723e */ /* 0x002fca00000000ff */
[----:B------:R-:W-:Y:S04]  /*16550*/  STS [R11+0x4000], R2 ;  /* 0x004000020b007388 */ /* 0x000fe80000000800 */
[----:B------:R1:W-:Y:S04]  /*16560*/  STS [R11+0x4400], R5 ;  /* 0x004400050b007388 */ /* 0x0003e80000000800 */
[----:B------:R-:W-:Y:S01]  /*16570*/  BAR.SYNC.DEFER_BLOCKING 0x1, 0x100 ;  /* 0x0044000000007b1d */ /* 0x000fe20000010000 */
[----:B------:R-:W-:-:S04]  /*16580*/  ISETP.NE.U32.AND P3, PT, RZ, c[0x0][0x500], PT ;  /* 0x00014000ff007a0c */ /* 0x000fc80003f65070 */
[----:B------:R-:W-:Y:S02]  /*16590*/  ISETP.NE.AND.EX P3, PT, RZ, c[0x0][0x504], PT, P3 ;  /* 0x00014100ff007a0c */ /* 0x000fe40003f65330 */
[C---:B------:R-:W-:Y:S02]  /*165a0*/  @P2 IADD3 R8, P0, R15.reuse, c[0x0][0x508], RZ ;  /* 0x000142000f082a10 */ /* 0x040fe40007f1e0ff */
[----:B------:R-:W-:Y:S01]  /*165b0*/  IADD3 R4, P1, R15, c[0x0][0x500], RZ ;  /* 0x000140000f047a10 */ /* 0x000fe20007f3e0ff */
[----:B------:R-:W-:Y:S02]  /*165c0*/  IMAD.MOV.U32 R18, RZ, RZ, c[0x0][0x388] ;  /* 0x0000e200ff127624 */ /* 0x000fe400078e00ff */
[----:B----4-:R-:W-:Y:S01]  /*165d0*/  IMAD.MOV.U32 R3, RZ, RZ, RZ ;  /* 0x000000ffff037224 */ /* 0x010fe200078e00ff */
[C---:B--2---:R-:W-:Y:S02]  /*165e0*/  @P2 IADD3.X R9, R10.reuse, c[0x0][0x50c], RZ, P0, !PT ;  /* 0x000143000a092a10 */ /* 0x044fe400007fe4ff */
[----:B-1----:R-:W-:-:S03]  /*165f0*/  IADD3.X R5, R10, c[0x0][0x504], RZ, P1, !PT ;  /* 0x000141000a057a10 */ /* 0x002fc60000ffe4ff */
[----:B------:R1:W5:Y:S04]  /*16600*/  @P2 LDG.E R18, [R8.64] ;  /* 0x0000000808122981 */ /* 0x000368000c1e1900 */
[----:B------:R1:W5:Y:S01]  /*16610*/  @P3 LDG.E R3, [R4.64] ;  /* 0x0000000804033981 */ /* 0x000362000c1e1900 */
[----:B---3--:R-:W-:-:S04]  /*16620*/  ISETP.NE.AND P0, PT, R6, RZ, PT ;  /* 0x000000ff0600720c */ /* 0x008fc80003f05270 */
[----:B------:R-:W-:Y:S01]  /*16630*/  SEL R2, R6, c[0x0][0x3d4], P0 ;  /* 0x0000f50006027a07 */ /* 0x000fe20000000000 */
[----:B------:R-:W-:Y:S05]  /*16640*/  @P2 BRA `(.L_x_464) ;  /* 0x0000004000002947 */ /* 0x000fea0003800000 */
[----:B-1----:R-:W-:Y:S05]  /*16650*/  @!P3 BRA `(.L_x_464) ;  /* 0x000000300000b947 */ /* 0x002fea0003800000 */
[----:B-----5:R1:W2:Y:S04]  /*16660*/  LDG.E R18, [R4.64] ;  /* 0x0000000804127981 */ /* 0x0202a8000c1e1900 */
[----:B-1----:R-:W2:Y:S02]  /*16670*/  LDG.E R4, [R4.64+0x4] ;  /* 0x0000040804047981 */ /* 0x002ea4000c1e1900 */
[----:B--2---:R-:W-:Y:S02]  /*16680*/  IADD3 R18, -R18, R4, RZ ;  /* 0x0000000412127210 */ /* 0x004fe40007ffe1ff */
.L_x_464:
[----:B-1----:R-:W2:Y:S04]  /*16690*/  LDL.LU R8, [R1+0x38] ;  /* 0x0000380001087983 */ /* 0x002ea80000300800 */
[----:B------:R-:W3:Y:S04]  /*166a0*/  LDL R6, [R1+0x100] ;  /* 0x0001000001067983 */ /* 0x000ee80000100800 */
[----:B------:R-:W4:Y:S04]  /*166b0*/  LDL.LU R4, [R1+0x3c] ;  /* 0x00003c0001047983 */ /* 0x000f280000300800 */
[----:B------:R-:W3:Y:S04]  /*166c0*/  LDL.LU R5, [R1+0x28] ;  /* 0x0000280001057983 */ /* 0x000ee80000300800 */
[----:B------:R-:W3:Y:S04]  /*166d0*/  LDL R44, [R1+0x24] ;  /* 0x00002400012c7983 */ /* 0x000ee80000100800 */
[----:B------:R-:W3:Y:S04]  /*166e0*/  LDL R19, [R1+0x44] ;  /* 0x0000440001137983 */ /* 0x000ee80000100800 */
[----:B------:R-:W3:Y:S01]  /*166f0*/  LDL R45, [R1+0xfc] ;  /* 0x0000fc00012d7983 */ /* 0x000ee20000100800 */
[----:B------:R-:W-:Y:S01]  /*16700*/  IMAD.MOV.U32 R15, RZ, RZ, 0x368 ;  /* 0x00000368ff0f7424 */ /* 0x000fe200078e00ff */
[----:B------:R-:W-:-:S04]  /*16710*/  ISETP.GT.AND P2, PT, R2, 0x1, PT ;  /* 0x000000010200780c */ /* 0x000fc80003f44270 */
[----:B------:R-:W-:-:S04]  /*16720*/  SEL R15, R15, 0x328, P2 ;  /* 0x000003280f0f7807 */ /* 0x000fc80001000000 */
[----:B------:R-:W1:Y:S08]  /*16730*/  LDC.64 R10, c[0x0][R15+0x170] ;  /* 0x00005c000f0a7b82 */ /* 0x000e700000000a00 */
[----:B------:R-:W1:Y:S08]  /*16740*/  LDC.64 R20, c[0x0][R15+0x168] ;  /* 0x00005a000f147b82 */ /* 0x000e700000000a00 */
[----:B------:R1:W1:Y:S08]  /*16750*/  LDC.64 R24, c[0x0][R15+0x178] ;  /* 0x00005e000f187b82 */ /* 0x0002700000000a00 */
[----:B------:R1:W1:Y:S01]  /*16760*/  LDC.64 R22, c[0x0][R15+0x160] ;  /* 0x000058000f167b82 */ /* 0x0002620000000a00 */
[----:B------:R-:W-:Y:S01]  /*16770*/  IMAD.MOV.U32 R2, RZ, RZ, c[0x0][0x4e8] ;  /* 0x00013a00ff027624 */ /* 0x000fe200078e00ff */
[----:B------:R-:W-:-:S04]  /*16780*/  ISETP.NE.U32.AND P0, PT, RZ, c[0x0][0x500], PT ;  /* 0x00014000ff007a0c */ /* 0x000fc80003f05070 */
[----:B------:R-:W-:Y:S02]  /*16790*/  ISETP.NE.AND P3, PT, R2, 0x1, PT ;  /* 0x000000010200780c */ /* 0x000fe40003f65270 */
[----:B------:R-:W-:Y:S01]  /*167a0*/  ISETP.NE.AND.EX P0, PT, RZ, c[0x0][0x504], PT, P0 ;  /* 0x00014100ff007a0c */ /* 0x000fe20003f05300 */
[----:B------:R-:W1:Y:S03]  /*167b0*/  S2R R75, SR_TID.X ;  /* 0x00000000004b7919 */ /* 0x000e660000002100 */
[----:B--2---:R-:W-:Y:S02]  /*167c0*/  SEL R2, R8, RZ, !P0 ;  /* 0x000000ff08027207 */ /* 0x004fe40004000000 */
[----:B----4-:R-:W-:-:S03]  /*167d0*/  SEL R8, R4, RZ, !P0 ;  /* 0x000000ff04087207 */ /* 0x010fc60004000000 */
[----:B-1----:R-:W-:Y:S01]  /*167e0*/  IMAD R4, R11, R2, RZ ;  /* 0x000000020b047224 */ /* 0x002fe200078e02ff */
[----:B---3--:R-:W-:Y:S01]  /*167f0*/  LOP3.LUT R5, R5, 0xffff, RZ, 0xc0, !PT ;  /* 0x0000ffff05057812 */ /* 0x008fe200078ec0ff */
[----:B------:R-:W-:Y:S02]  /*16800*/  IMAD R6, R44, 0x80, R6 ;  /* 0x000000802c067824 */ /* 0x000fe400078e0206 */
[----:B------:R-:W-:Y:S02]  /*16810*/  IMAD R17, R10, R8, R4 ;  /* 0x000000080a117224 */ /* 0x000fe400078e0204 */
[----:B------:R-:W-:-:S04]  /*16820*/  @P3 IMAD.HI.U32 R16, R6, c[0x0][0x4ec], RZ ;  /* 0x00013b0006103a27 */ /* 0x000fc800078e00ff */
[----:B------:R-:W-:-:S04]  /*16830*/  IMAD.WIDE.U32 R8, R10, R2, RZ ;  /* 0x000000020a087225 */ /* 0x000fc800078e00ff */
[----:B------:R-:W-:-:S04]  /*16840*/  IMAD.WIDE.U32 R10, R20, R5, RZ ;  /* 0x00000005140a7225 */ /* 0x000fc800078e00ff */
[----:B------:R-:W-:Y:S01]  /*16850*/  IMAD.MOV.U32 R4, RZ, RZ, R6 ;  /* 0x000000ffff047224 */ /* 0x000fe200078e0006 */
[----:B------:R-:W-:Y:S01]  /*16860*/  @P3 SHF.R.U32.HI R4, RZ, c[0x0][0x4f0], R16 ;  /* 0x00013c00ff043a19 */ /* 0x000fe20000011610 */
[----:B------:R-:W-:Y:S01]  /*16870*/  IMAD R15, R21, R5, RZ ;  /* 0x00000005150f7224 */ /* 0x000fe200078e02ff */
[----:B------:R-:W-:Y:S01]  /*16880*/  SEL R16, R19, RZ, P2 ;  /* 0x000000ff13107207 */ /* 0x000fe20001000000 */
[----:B------:R-:W-:Y:S01]  /*16890*/  IMAD.IADD R19, R9, 0x1, R17 ;  /* 0x0000000109137824 */ /* 0x000fe200078e0211 */
[----:B-----5:R-:W-:Y:S01]  /*168a0*/  IADD3 R20, P1, P0, R8, R10, R3 ;  /* 0x0000000a08147210 */ /* 0x020fe2000783e003 */
[----:B------:R-:W-:Y:S01]  /*168b0*/  IMAD.IADD R8, R11, 0x1, R15 ;  /* 0x000000010b087824 */ /* 0x000fe200078e020f */
[----:B------:R-:W-:Y:S01]  /*168c0*/  SHF.R.S32.HI R15, RZ, 0x1f, R3 ;  /* 0x0000001fff0f7819 */ /* 0x000fe20000011403 */
[----:B------:R-:W-:Y:S02]  /*168d0*/  IMAD R17, R25, R16, RZ ;  /* 0x0000001019117224 */ /* 0x000fe400078e02ff */
[----:B------:R-:W-:-:S02]  /*168e0*/  IMAD.MOV R9, RZ, RZ, -R4 ;  /* 0x000000ffff097224 */ /* 0x000fc400078e0a04 */
        /* <DEDUP_REMOVED lines=14> */
[----:B------:R-:W-:Y:S01]  /*169d0*/  SHF.R.S32.HI R21, RZ, 0x1f, R75 ;  /* 0x0000001fff157819 */ /* 0x000fe2000001144b */
[----:B------:R-:W-:Y:S01]  /*169e0*/  IMAD.IADD R4, R9, 0x1, R4 ;  /* 0x0000000109047824 */ /* 0x000fe200078e0204 */
[C---:B------:R-:W-:Y:S02]  /*169f0*/  LEA R10, P0, R8.reuse, R10, 0x2 ;  /* 0x0000000a080a7211 */ /* 0x040fe400078010ff */
[----:B------:R-:W-:Y:S02]  /*16a00*/  SEL R11, R11, c[0x0][0x454], P2 ;  /* 0x000115000b0b7a07 */ /* 0x000fe40001000000 */
[----:B------:R-:W-:Y:S02]  /*16a10*/  LEA.HI R21, R21, R75, RZ, 0x5 ;  /* 0x0000004b15157211 */ /* 0x000fe400078f28ff */
[----:B------:R-:W-:Y:S02]  /*16a20*/  LEA.HI.X R8, R8, R11, R4, 0x2, P0 ;  /* 0x0000000b08087211 */ /* 0x000fe400000f1404 */
[----:B------:R-:W-:Y:S01]  /*16a30*/  LOP3.LUT R21, R21, 0xffffffe0, RZ, 0xc0, !PT ;  /* 0xffffffe015157812 */ /* 0x000fe200078ec0ff */
[----:B------:R-:W-:Y:S04]  /*16a40*/  SHFL.IDX PT, R16, R10, RZ, 0x1c1f ;  /* 0x001c1fff0a107589 */ /* 0x000fe800000e0000 */
[----:B------:R-:W1:Y:S01]  /*16a50*/  SHFL.IDX PT, R17, R8, RZ, 0x1c1f ;  /* 0x001c1fff08117589 */ /* 0x000e6200000e0000 */
[----:B------:R-:W-:-:S03]  /*16a60*/  IMAD.IADD R21, R75, 0x1, -R21 ;  /* 0x000000014b157824 */ /* 0x000fc600078e0a15 */
[----:B------:R-:W-:Y:S01]  /*16a70*/  SHFL.IDX PT, R10, R10, 0x1, 0x1c1f ;  /* 0x003c1f000a0a7f89 */ /* 0x000fe200000e0000 */
[----:B------:R-:W-:-:S03]  /*16a80*/  IMAD R4, R18, c[0x0][0x4e8], RZ ;  /* 0x00013a0012047a24 */ /* 0x000fc600078e02ff */
[----:B------:R2:W3:Y:S01]  /*16a90*/  SHFL.IDX PT, R11, R8, 0x1, 0x1c1f ;  /* 0x003c1f00080b7f89 */ /* 0x0004e200000e0000 */
[----:B------:R-:W-:Y:S01]  /*16aa0*/  LOP3.LUT P0, RZ, R21, 0x3, RZ, 0xc0, !PT ;  /* 0x0000000315ff7812 */ /* 0x000fe2000780c0ff */
[----:B--2---:R-:W-:-:S05]  /*16ab0*/  IMAD R8, R44, 0x80, R45 ;  /* 0x000000802c087824 */ /* 0x004fca00078e022d */
[C---:B------:R-:W-:Y:S02]  /*16ac0*/  IADD3 R9, R8.reuse, 0x8, RZ ;  /* 0x0000000808097810 */ /* 0x040fe40007ffe0ff */
[-C--:B------:R-:W-:Y:S02]  /*16ad0*/  ISETP.GE.OR P1, PT, R8, R4.reuse, P0 ;  /* 0x000000040800720c */ /* 0x080fe40000726670 */
[----:B------:R-:W-:-:S11]  /*16ae0*/  ISETP.GE.OR P0, PT, R9, R4, P0 ;  /* 0x000000040900720c */ /* 0x000fd60000706670 */
[----:B-1----:R1:W-:Y:S01]  /*16af0*/  @!P1 ST.E [R16.64], R27 ;  /* 0x0000001b10009985 */ /* 0x0023e2000c101908 */
[----:B------:R-:W-:-:S03]  /*16b00*/  ISETP.GE.AND P1, PT, R9, R4, PT ;  /* 0x000000040900720c */ /* 0x000fc60003f26270 */
[----:B---3--:R1:W-:Y:S01]  /*16b10*/  @!P0 ST.E [R10.64], R26 ;  /* 0x0000001a0a008985 */ /* 0x0083e2000c101908 */
[----:B------:R-:W-:Y:S02]  /*16b20*/  ISETP.GE.AND P0, PT, R8, R4, PT ;  /* 0x000000040800720c */ /* 0x000fe40003f06270 */
[----:B------:R-:W-:Y:S01]  /*16b30*/  P2R R18, PR, RZ, 0x2 ;  /* 0x00000002ff127803 */ /* 0x000fe20000000000 */
[----:B------:R-:W-:Y:S05]  /*16b40*/  @P2 BRA `(.L_x_465) ;  /* 0x0000067000002947 */ /* 0x000fea0003800000 */
[----:B------:R-:W-:Y:S01]  /*16b50*/  IMAD R15, R15, c[0x0][0x3a0], RZ ;  /* 0x0000e8000f0f7a24 */ /* 0x000fe200078e02ff */
[----:B------:R-:W-:Y:S01]  /*16b60*/  LEA R6, R44, R0, 0x7 ;  /* 0x000000002c067211 */ /* 0x000fe200078e38ff */
[C---:B------:R-:W-:Y:S01]  /*16b70*/  IMAD.WIDE.U32 R8, R3.reuse, c[0x0][0x3a0], RZ ;  /* 0x0000e80003087a25 */ /* 0x040fe200078e00ff */
[----:B-1----:R-:W-:Y:S01]  /*16b80*/  SHF.R.S32.HI R10, RZ, 0x1f, R2 ;  /* 0x0000001fff0a7819 */ /* 0x002fe20000011402 */
[----:B------:R1:W2:Y:S02]  /*16b90*/  LDS.128 R20, [R213+0x80] ;  /* 0x00008000d5147984 */ /* 0x0002a40000000c00 */
[----:B------:R-:W-:-:S02]  /*16ba0*/  IMAD R3, R3, c[0x0][0x3a4], R15 ;  /* 0x0000e90003037a24 */ /* 0x000fc400078e020f */
[----:B------:R-:W-:Y:S01]  /*16bb0*/  @P3 IMAD.HI.U32 R11, R6, c[0x0][0x4ec], RZ ;  /* 0x00013b00060b3a27 */ /* 0x000fe200078e00ff */
[----:B------:R1:W3:Y:S02]  /*16bc0*/  LDS.128 R28, [R213+0x1080] ;  /* 0x00108000d51c7984 */ /* 0x0002e40000000c00 */
[----:B------:R-:W-:Y:S01]  /*16bd0*/  IADD3 R9, R9, R3, RZ ;  /* 0x0000000309097210 */ /* 0x000fe20007ffe0ff */
[----:B------:R-:W-:Y:S01]  /*16be0*/  IMAD R10, R10, c[0x0][0x3f0], RZ ;  /* 0x0000fc000a0a7a24 */ /* 0x000fe200078e02ff */
[----:B------:R1:W4:Y:S01]  /*16bf0*/  LDS.128 R36, [R213+0x2080] ;  /* 0x00208000d5247984 */ /* 0x0003220000000c00 */
[----:B------:R-:W-:Y:S02]  /*16c00*/  MOV R3, R6 ;  /* 0x0000000600037202 */ /* 0x000fe40000000f00 */
[----:B------:R-:W-:Y:S01]  /*16c10*/  IMAD.WIDE.U32 R8, R5, c[0x0][0x3e8], R8 ;  /* 0x0000fa0005087a25 */ /* 0x000fe200078e0008 */
[----:B------:R1:W1:Y:S01]  /*16c20*/  LDS.128 R48, [R213+0x3080] ;  /* 0x00308000d5307984 */ /* 0x0002620000000c00 */
[----:B------:R-:W-:-:S02]  /*16c30*/  @P3 SHF.R.U32.HI R3, RZ, c[0x0][0x4f0], R11 ;  /* 0x00013c00ff033a19 */ /* 0x000fc4000001160b */
[----:B------:R-:W-:Y:S01]  /*16c40*/  IMAD R9, R5, c[0x0][0x3ec], R9 ;  /* 0x0000fb0005097a24 */ /* 0x000fe200078e0209 */
[----:B------:R1:W1:Y:S01]  /*16c50*/  LDS.128 R16, [R213+0x4080] ;  /* 0x00408000d5107984 */ /* 0x0002620000000c00 */
[C---:B------:R-:W-:Y:S01]  /*16c60*/  IMAD R10, R2.reuse, c[0x0][0x3f4], R10 ;  /* 0x0000fd00020a7a24 */ /* 0x040fe200078e020a */
[----:B------:R-:W-:Y:S01]  /*16c70*/  SHF.R.S32.HI R5, RZ, 0x1f, R3 ;  /* 0x0000001fff057819 */ /* 0x000fe20000011403 */
[----:B------:R-:W-:Y:S01]  /*16c80*/  IMAD.WIDE.U32 R8, R2, c[0x0][0x3f0], R8 ;  /* 0x0000fc0002087a25 */ /* 0x000fe200078e0008 */
[----:B------:R1:W1:Y:S01]  /*16c90*/  LDS.128 R24, [R213+0x5080] ;  /* 0x00508000d5187984 */ /* 0x0002620000000c00 */
[----:B------:R-:W-:-:S03]  /*16ca0*/  IADD3 R2, -R3, RZ, RZ ;  /* 0x000000ff03027210 */ /* 0x000fc60007ffe1ff */
[----:B------:R1:W1:Y:S01]  /*16cb0*/  LDS.128 R32, [R213+0x6080] ;  /* 0x00608000d5207984 */ /* 0x0002620000000c00 */
[----:B------:R-:W-:Y:S01]  /*16cc0*/  IADD3 R9, R9, R10, RZ ;  /* 0x0000000a09097210 */ /* 0x000fe20007ffe0ff */
[----:B------:R-:W-:Y:S02]  /*16cd0*/  IMAD R10, R5, c[0x0][0x3e0], RZ ;  /* 0x0000f800050a7a24 */ /* 0x000fe400078e02ff */
[----:B------:R1:W1:Y:S01]  /*16ce0*/  LDS.128 R40, [R213+0x7080] ;  /* 0x00708000d5287984 */ /* 0x0002620000000c00 */
        /* <DEDUP_REMOVED lines=9> */
[----:B------:R-:W-:Y:S02]  /*16d80*/  IADD3 R3, R3, R5, RZ ;  /* 0x0000000503037210 */ /* 0x000fe40007ffe0ff */
[----:B------:R-:W-:Y:S02]  /*16d90*/  LEA R5, R44, R81, 0x7 ;  /* 0x000000512c057211 */ /* 0x000fe400078e38ff */
[----:B------:R-:W-:Y:S01]  /*16da0*/  LEA.HI.X R6, R2, c[0x0][0x384], R3, 0x1, P0 ;  /* 0x0000e10002067a11 */ /* 0x000fe200000f0c03 */
[----:B------:R-:W-:Y:S05]  /*16db0*/  BRA.DIV ~URZ, `(.L_x_466) ;  /* 0x00003b227f007947 */ /* 0x000fea000b800000 */
[----:B--234-:R2:W3:Y:S02]  /*16dc0*/  SHFL.IDX PT, R11, R6, RZ, 0x181f ;  /* 0x00181fff060b7589 */ /* 0x01c4e400000e0000 */
.L_x_542:
[----:B------:R-:W-:Y:S05]  /*16dd0*/  BRA.DIV ~URZ, `(.L_x_467) ;  /* 0x00003b727f007947 */ /* 0x000fea000b800000 */
[----:B------:R4:W2:Y:S02]  /*16de0*/  SHFL.IDX PT, R2, R10, RZ, 0x181f ;  /* 0x00181fff0a027589 */ /* 0x0008a400000e0000 */
.L_x_543:
[----:B------:R-:W-:Y:S01]  /*16df0*/  ISETP.GE.AND P0, PT, R5, R4, PT ;  /* 0x000000040500720c */ /* 0x000fe20003f06270 */
[----:B------:R-:W-:-:S12]  /*16e00*/  BSSY B0, `(.L_x_468) ;  /* 0x000000a000007945 */ /* 0x000fd80003800000 */
[----:B------:R-:W-:Y:S05]  /*16e10*/  @P0 BRA `(.L_x_469) ;  /* 0x0000008000000947 */ /* 0x000fea0003800000 */
[----:B------:R-:W-:Y:S02]  /*16e20*/  ISETP.GE.AND P1, PT, R76, c[0x0][0x3c8], PT ;  /* 0x0000f2004c007a0c */ /* 0x000fe40003f26270 */
[----:B------:R-:W-:-:S11]  /*16e30*/  ISETP.GE.AND P0, PT, R212, c[0x0][0x3c8], PT ;  /* 0x0000f200d4007a0c */ /* 0x000fd60003f06270 */
[-C--:B--2---:R-:W-:Y:S02]  /*16e40*/  @!P1 LEA R8, P3, R76, R2.reuse, 0x1 ;  /* 0x000000024c089211 */ /* 0x084fe400078608ff */
[----:B------:R-:W-:Y:S02]  /*16e50*/  @!P0 LEA R2, P2, R212, R2, 0x1 ;  /* 0x00000002d4028211 */ /* 0x000fe400078408ff */
[-C--:B---3--:R-:W-:Y:S02]  /*16e60*/  @!P1 LEA.HI.X R9, R76, R11.reuse, R77, 0x1, P3 ;  /* 0x0000000b4c099211 */ /* 0x088fe400018f0c4d */
[----:B------:R-:W-:-:S03]  /*16e70*/  @!P0 LEA.HI.X R3, R212, R11, R230, 0x1, P2 ;  /* 0x0000000bd4038211 */ /* 0x000fc600010f0ce6 */
[----:B------:R2:W-:Y:S04]  /*16e80*/  @!P1 ST.E.128 [R8.64], R20 ;  /* 0x0000001408009985 */ /* 0x0005e8000c101d08 */
[----:B-1----:R2:W-:Y:S02]  /*16e90*/  @!P0 ST.E.128 [R2.64], R16 ;  /* 0x0000001002008985 */ /* 0x0025e4000c101d08 */
.L_x_469:
[----:B------:R-:W-:Y:S05]  /*16ea0*/  BSYNC B0 ;  /* 0x0000000000007941 */ /* 0x000fea0003800000 */
.L_x_468:
[----:B------:R-:W-:Y:S05]  /*16eb0*/  BRA.DIV ~URZ, `(.L_x_470) ;  /* 0x00003b027f007947 */ /* 0x000fea000b800000 */
[----:B---3--:R3:W4:Y:S04]  /*16ec0*/  SHFL.IDX PT, R11, R6, 0x1, 0x181f ;  /* 0x00381f00060b7f89 */ /* 0x00872800000e0000 */
[----:B--2---:R3:W2:Y:S02]  /*16ed0*/  SHFL.IDX PT, R2, R10, 0x1, 0x181f ;  /* 0x00381f000a027f89 */ /* 0x0046a400000e0000 */
.L_x_544:
[----:B------:R-:W-:Y:S01]  /*16ee0*/  IADD3 R3, R5, 0x20, RZ ;  /* 0x0000002005037810 */ /* 0x000fe20007ffe0ff */
[----:B------:R-:W-:Y:S03]  /*16ef0*/  BSSY B0, `(.L_x_471) ;  /* 0x000000b000007945 */ /* 0x000fe60003800000 */
[----:B------:R-:W-:-:S13]  /*16f00*/  ISETP.GE.AND P0, PT, R3, R4, PT ;  /* 0x000000040300720c */ /* 0x000fda0003f06270 */
[----:B------:R-:W-:Y:S05]  /*16f10*/  @P0 BRA `(.L_x_472) ;  /* 0x0000008000000947 */ /* 0x000fea0003800000 */
[----:B------:R-:W-:Y:S02]  /*16f20*/  ISETP.GE.AND P1, PT, R76, c[0x0][0x3c8], PT ;  /* 0x0000f2004c007a0c */ /* 0x000fe40003f26270 */
[----:B------:R-:W-:-:S11]  /*16f30*/  ISETP.GE.AND P0, PT, R212, c[0x0][0x3c8], PT ;  /* 0x0000f200d4007a0c */ /* 0x000fd60003f06270 */
[-C--:B--2---:R-:W-:Y:S02]  /*16f40*/  @!P1 LEA R8, P3, R76, R2.reuse, 0x1 ;  /* 0x000000024c089211 */ /* 0x084fe400078608ff */
[----:B------:R-:W-:Y:S02]  /*16f50*/  @!P0 LEA R2, P2, R212, R2, 0x1 ;  /* 0x00000002d4028211 */ /* 0x000fe400078408ff */
[-C--:B----4-:R-:W-:Y:S02]  /*16f60*/  @!P1 LEA.HI.X R9, R76, R11.reuse, R77, 0x1, P3 ;  /* 0x0000000b4c099211 */ /* 0x090fe400018f0c4d */
[----:B------:R-:W-:-:S03]  /*16f70*/  @!P0 LEA.HI.X R3, R212, R11, R230, 0x1, P2 ;  /* 0x0000000bd4038211 */ /* 0x000fc600010f0ce6 */
[----:B------:R2:W-:Y:S04]  /*16f80*/  @!P1 ST.E.128 [R8.64], R28 ;  /* 0x0000001c08009985 */ /* 0x0005e8000c101d08 */
[----:B-1----:R2:W-:Y:S02]  /*16f90*/  @!P0 ST.E.128 [R2.64], R24 ;  /* 0x0000001802008985 */ /* 0x0025e4000c101d08 */
.L_x_472:
[----:B------:R-:W-:Y:S05]  /*16fa0*/  BSYNC B0 ;  /* 0x0000000000007941 */ /* 0x000fea0003800000 */
.L_x_471:
[----:B------:R-:W-:Y:S05]  /*16fb0*/  BRA.DIV ~URZ, `(.L_x_473) ;  /* 0x00003ad27f007947 */ /* 0x000fea000b800000 */
[----:B----4-:R4:W3:Y:S02]  /*16fc0*/  SHFL.IDX PT, R11, R6, 0x2, 0x181f ;  /* 0x00581f00060b7f89 */ /* 0x0108e400000e0000 */
.L_x_545:
[----:B------:R-:W-:Y:S05]  /*16fd0*/  BRA.DIV ~URZ, `(.L_x_474) ;  /* 0x00003b227f007947 */ /* 0x000fea000b800000 */
[----:B--2---:R2:W4:Y:S02]  /*16fe0*/  SHFL.IDX PT, R2, R10, 0x2, 0x181f ;  /* 0x00581f000a027f89 */ /* 0x00452400000e0000 */
.L_x_546:
[----:B------:R-:W-:Y:S01]  /*16ff0*/  IADD3 R3, R5, 0x40, RZ ;  /* 0x0000004005037810 */ /* 0x000fe20007ffe0ff */
[----:B------:R-:W-:Y:S03]  /*17000*/  BSSY B0, `(.L_x_475) ;  /* 0x000000b000007945 */ /* 0x000fe60003800000 */
[----:B------:R-:W-:-:S13]  /*17010*/  ISETP.GE.AND P0, PT, R3, R4, PT ;  /* 0x000000040300720c */ /* 0x000fda0003f06270 */
[----:B------:R-:W-:Y:S05]  /*17020*/  @P0 BRA `(.L_x_476) ;  /* 0x0000008000000947 */ /* 0x000fea0003800000 */
[----:B------:R-:W-:Y:S02]  /*17030*/  ISETP.GE.AND P1, PT, R76, c[0x0][0x3c8], PT ;  /* 0x0000f2004c007a0c */ /* 0x000fe40003f26270 */
[----:B------:R-:W-:-:S11]  /*17040*/  ISETP.GE.AND P0, PT, R212, c[0x0][0x3c8], PT ;  /* 0x0000f200d4007a0c */ /* 0x000fd60003f06270 */
[-C--:B----4-:R-:W-:Y:S02]  /*17050*/  @!P1 LEA R8, P3, R76, R2.reuse, 0x1 ;  /* 0x000000024c089211 */ /* 0x090fe400078608ff */
[----:B------:R-:W-:Y:S02]  /*17060*/  @!P0 LEA R2, P2, R212, R2, 0x1 ;  /* 0x00000002d4028211 */ /* 0x000fe400078408ff */
[-C--:B---3--:R-:W-:Y:S02]  /*17070*/  @!P1 LEA.HI.X R9, R76, R11.reuse, R77, 0x1, P3 ;  /* 0x0000000b4c099211 */ /* 0x088fe400018f0c4d */
[----:B------:R-:W-:-:S03]  /*17080*/  @!P0 LEA.HI.X R3, R212, R11, R230, 0x1, P2 ;  /* 0x0000000bd4038211 */ /* 0x000fc600010f0ce6 */
[----:B------:R3:W-:Y:S04]  /*17090*/  @!P1 ST.E.128 [R8.64], R36 ;  /* 0x0000002408009985 */ /* 0x0007e8000c101d08 */
[----:B-1----:R3:W-:Y:S02]  /*170a0*/  @!P0 ST.E.128 [R2.64], R32 ;  /* 0x0000002002008985 */ /* 0x0027e4000c101d08 */
.L_x_476:
[----:B------:R-:W-:Y:S05]  /*170b0*/  BSYNC B0 ;  /* 0x0000000000007941 */ /* 0x000fea0003800000 */
.L_x_475:
[----:B------:R-:W-:Y:S05]  /*170c0*/  BRA.DIV ~URZ, `(.L_x_477) ;  /* 0x00003aa27f007947 */ /* 0x000fea000b800000 */
[----:B---3--:R3:W2:Y:S04]  /*170d0*/  SHFL.IDX PT, R8, R6, 0x3, 0x181f ;  /* 0x00781f0006087f89 */ /* 0x0086a800000e0000 */
[----:B----4-:R3:W4:Y:S02]  /*170e0*/  SHFL.IDX PT, R6, R10, 0x3, 0x181f ;  /* 0x00781f000a067f89 */ /* 0x01072400000e0000 */
.L_x_547:
[----:B------:R-:W-:-:S04]  /*170f0*/  IADD3 R2, R5, 0x60, RZ ;  /* 0x0000006005027810 */ /* 0x000fc80007ffe0ff */
[----:B------:R-:W-:-:S13]  /*17100*/  ISETP.GE.AND P0, PT, R2, R4, PT ;  /* 0x000000040200720c */ /* 0x000fda0003f06270 */
[----:B------:R-:W-:Y:S05]  /*17110*/  @P0 BRA `(.L_x_478) ;  /* 0x00001b1000000947 */ /* 0x000fea0003800000 */
[----:B------:R-:W-:-:S13]  /*17120*/  ISETP.GE.AND P0, PT, R76, c[0x0][0x3c8], PT ;  /* 0x0000f2004c007a0c */ /* 0x000fda0003f06270 */
[----:B----4-:R-:W-:-:S04]  /*17130*/  @!P0 LEA R2, P1, R76, R6, 0x1 ;  /* 0x000000064c028211 */ /* 0x010fc800078208ff */
[----:B--2---:R-:W-:-:S05]  /*17140*/  @!P0 LEA.HI.X R3, R76, R8, R77, 0x1, P1 ;  /* 0x000000084c038211 */ /* 0x004fca00008f0c4d */
[----:B-1----:R1:W-:Y:S01]  /*17150*/  @!P0 ST.E.128 [R2.64], R48 ;  /* 0x0000003002008985 */ /* 0x0023e2000c101d08 */
[----:B------:R-:W-:-:S13]  /*17160*/  ISETP.GE.AND P0, PT, R212, c[0x0][0x3c8], PT ;  /* 0x0000f200d4007a0c */ /* 0x000fda0003f06270 */
[----:B------:R-:W-:Y:S05]  /*17170*/  @P0 BRA `(.L_x_478) ;  /* 0x00001ab000000947 */ /* 0x000fea0003800000 */
[----:B-1----:R-:W-:-:S04]  /*17180*/  LEA R2, P0, R212, R6, 0x1 ;  /* 0x00000006d4027211 */ /* 0x002fc800078008ff */
[----:B------:R-:W-:-:S05]  /*17190*/  LEA.HI.X R3, R212, R8, R230, 0x1, P0 ;  /* 0x00000008d4037211 */ /* 0x000fca00000f0ce6 */
[----:B------:R1:W-:Y:S01]  /*171a0*/  ST.E.128 [R2.64], R40 ;  /* 0x0000002802007985 */ /* 0x0003e2000c101d08 */
[----:B------:R-:W-:Y:S05]  /*171b0*/  BRA `(.L_x_478) ;  /* 0x00001a7000007947 */ /* 0x000fea0003800000 */
.L_x_465:
[----:B-1----:R-:W2:Y:S01]  /*171c0*/  LDL.LU R10, [R1+0x44] ;  /* 0x00004400010a7983 */ /* 0x002ea20000300800 */
[----:B------:R-:W-:Y:S02]  /*171d0*/  IMAD R15, R15, c[0x0][0x408], RZ ;  /* 0x000102000f0f7a24 */ /* 0x000fe400078e02ff */
[----:B------:R-:W-:-:S04]  /*171e0*/  IMAD.WIDE.U32 R8, R3, c[0x0][0x408], RZ ;  /* 0x0001020003087a25 */ /* 0x000fc800078e00ff */
[----:B------:R-:W-:-:S05]  /*171f0*/  IMAD R3, R3, c[0x0][0x40c], R15 ;  /* 0x0001030003037a24 */ /* 0x000fca00078e020f */
[----:B------:R-:W-:Y:S02]  /*17200*/  IADD3 R9, R9, R3, RZ ;  /* 0x0000000309097210 */ /* 0x000fe40007ffe0ff */
[----:B------:R-:W-:-:S03]  /*17210*/  SHF.R.S32.HI R3, RZ, 0x1f, R2 ;  /* 0x0000001fff037819 */ /* 0x000fc60000011402 */
[----:B------:R-:W-:-:S04]  /*17220*/  IMAD.WIDE.U32 R8, R5, c[0x0][0x438], R8 ;  /* 0x00010e0005087a25 */ /* 0x000fc800078e0008 */
[----:B------:R-:W-:Y:S01]  /*17230*/  IMAD R3, R3, c[0x0][0x440], RZ ;  /* 0x0001100003037a24 */ /* 0x000fe200078e02ff */
[----:B------:R-:W-:Y:S01]  /*17240*/  MOV R4, R8 ;  /* 0x0000000800047202 */ /* 0x000fe20000000f00 */
[----:B------:R-:W-:Y:S02]  /*17250*/  IMAD R5, R5, c[0x0][0x43c], R9 ;  /* 0x00010f0005057a24 */ /* 0x000fe400078e0209 */
[----:B------:R-:W-:-:S04]  /*17260*/  @P3 IMAD.HI.U32 R9, R6, c[0x0][0x4ec], RZ ;  /* 0x00013b0006093a27 */ /* 0x000fc800078e00ff */
[C---:B------:R-:W-:Y:S02]  /*17270*/  IMAD R3, R2.reuse, c[0x0][0x444], R3 ;  /* 0x0001110002037a24 */ /* 0x040fe400078e0203 */
[----:B------:R-:W-:Y:S01]  /*17280*/  IMAD.WIDE.U32 R4, R2, c[0x0][0x440], R4 ;  /* 0x0001100002047a25 */ /* 0x000fe200078e0004 */
[----:B------:R-:W-:Y:S02]  /*17290*/  MOV R2, R6 ;  /* 0x0000000600027202 */ /* 0x000fe40000000f00 */
[----:B------:R-:W-:Y:S02]  /*172a0*/  @P3 SHF.R.U32.HI R2, RZ, c[0x0][0x4f0], R9 ;  /* 0x00013c00ff023a19 */ /* 0x000fe40000011609 */
        /* <DEDUP_REMOVED lines=19> */
.L_x_548:
[----:B------:R-:W-:Y:S05]  /*173e0*/  BRA.DIV ~URZ, `(.L_x_480) ;  /* 0x000038c27f007947 */ /* 0x000fea000b800000 */
[----:B------:R3:W4:Y:S02]  /*173f0*/  SHFL.IDX PT, R2, R5, RZ, 0x1c1f ;  /* 0x001c1fff05027589 */ /* 0x00072400000e0000 */
.L_x_549:
        /* <DEDUP_REMOVED lines=22> */
[----:B------:R-:W-:-:S04]  /*17560*/  @!P1 IMAD.MOV.U32 R3, RZ, RZ, R4 ;  /* 0x000000ffff039224 */ /* 0x000fc800078e0004 */
[----:B------:R-:W-:Y:S01]  /*17570*/  @!P1 IMAD.WIDE R10, R10, 0x4, R2 ;  /* 0x000000040a0a9825 */ /* 0x000fe200078e0202 */
[----:B--2---:R-:W-:Y:S01]  /*17580*/  ISETP.GE.AND P4, PT, R15, c[0x0][0x3c8], PT ;  /* 0x0000f2000f007a0c */ /* 0x004fe20003f86270 */
[----:B------:R-:W2:Y:S04]  /*17590*/  LDL R3, [R1+0x50] ;  /* 0x0000500001037983 */ /* 0x000ea80000100800 */
[----:B------:R3:W-:Y:S01]  /*175a0*/  @!P1 ST.E.64 [R10.64], R54 ;  /* 0x000000360a009985 */ /* 0x0007e2000c101b08 */
[----:B------:R-:W-:-:S04]  /*175b0*/  @!P0 LEA R8, P2, R25, R2, 0x2 ;  /* 0x0000000219088211 */ /* 0x000fc800078410ff */
[----:B------:R-:W-:Y:S02]  /*175c0*/  @!P0 LEA.HI.X R9, R25, R4, R26, 0x2, P2 ;  /* 0x0000000419098211 */ /* 0x000fe400010f141a */
[----:B------:R-:W4:Y:S01]  /*175d0*/  LDL R25, [R1+0x58] ;  /* 0x0000580001197983 */ /* 0x000f220000100800 */
[----:B------:R-:W-:-:S03]  /*175e0*/  ISETP.GE.AND P2, PT, R22, c[0x0][0x3c8], PT ;  /* 0x0000f20016007a0c */ /* 0x000fc60003f46270 */
[----:B------:R5:W-:Y:S01]  /*175f0*/  @!P0 ST.E.64 [R8.64], R30 ;  /* 0x0000001e08008985 */ /* 0x000be2000c101b08 */
[----:B---3--:R-:W-:-:S03]  /*17600*/  @!P3 LEA R10, P5, R17, R2, 0x2 ;  /* 0x00000002110ab211 */ /* 0x008fc600078a10ff */
[----:B------:R-:W3:Y:S01]  /*17610*/  LDL R54, [R1+0xc4] ;  /* 0x0000c40001367983 */ /* 0x000ee20000100800 */
[----:B------:R-:W-:-:S03]  /*17620*/  @!P3 LEA.HI.X R11, R17, R4, R23, 0x2, P5 ;  /* 0x00000004110bb211 */ /* 0x000fc600028f1417 */
[----:B------:R-:W2:Y:S04]  /*17630*/  LDL R26, [R1+0xb8] ;  /* 0x0000b800011a7983 */ /* 0x000ea80000100800 */
[----:B------:R-:W2:Y:S01]  /*17640*/  LDL R17, [R1+0xc8] ;  /* 0x0000c80001117983 */ /* 0x000ea20000100800 */
[----:B-----5:R-:W-:-:S03]  /*17650*/  @!P4 LEA R8, P0, R15, R2, 0x2 ;  /* 0x000000020f08c211 */ /* 0x020fc600078010ff */
[----:B------:R-:W5:Y:S01]  /*17660*/  LDL R31, [R1+0xc0] ;  /* 0x0000c000011f7983 */ /* 0x000f620000100800 */
[----:B------:R-:W-:Y:S02]  /*17670*/  ISETP.GE.AND P1, PT, R19, c[0x0][0x3c8], PT ;  /* 0x0000f20013007a0c */ /* 0x000fe40003f26270 */
[----:B------:R-:W-:Y:S01]  /*17680*/  @!P4 LEA.HI.X R9, R15, R4, R20, 0x2, P0 ;  /* 0x000000040f09c211 */ /* 0x000fe200000f1414 */
[----:B------:R-:W5:Y:S04]  /*17690*/  LDL R23, [R1+0x54] ;  /* 0x0000540001177983 */ /* 0x000f680000100800 */
[----:B------:R-:W5:Y:S04]  /*176a0*/  LDL R30, [R1+0xbc] ;  /* 0x0000bc00011e7983 */ /* 0x000f680000100800 */
[----:B------:R-:W5:Y:S04]  /*176b0*/  LDL R20, [R1+0x4c] ;  /* 0x00004c0001147983 */ /* 0x000f680000100800 */
[----:B------:R-:W5:Y:S04]  /*176c0*/  LDL R15, [R1+0x48] ;  /* 0x00004800010f7983 */ /* 0x000f680000100800 */
[----:B------:R1:W-:Y:S04]  /*176d0*/  @!P3 ST.E.64 [R10.64], R32 ;  /* 0x000000200a00b985 */ /* 0x0003e8000c101b08 */
[----:B------:R1:W-:Y:S02]  /*176e0*/  @!P4 ST.E.64 [R8.64], R34 ;  /* 0x000000220800c985 */ /* 0x0003e4000c101b08 */
[----:B-1----:R-:W-:-:S02]  /*176f0*/  @!P2 LEA R10, P5, R22, R2, 0x2 ;  /* 0x00000002160aa211 */ /* 0x002fc400078a10ff */
[C---:B------:R-:W-:Y:S02]  /*17700*/  @!P1 LEA R8, P0, R19.reuse, R2, 0x2 ;  /* 0x0000000213089211 */ /* 0x040fe400078010ff */
[-C--:B------:R-:W-:Y:S02]  /*17710*/  @!P2 LEA.HI.X R11, R22, R4.reuse, R24, 0x2, P5 ;  /* 0x00000004160ba211 */ /* 0x080fe400028f1418 */
[----:B------:R-:W5:Y:S01]  /*17720*/  LDL R22, [R1+0xb0] ;  /* 0x0000b00001167983 */ /* 0x000f620000100800 */
[----:B------:R-:W-:-:S03]  /*17730*/  @!P1 LEA.HI.X R9, R19, R4, R21, 0x2, P0 ;  /* 0x0000000413099211 */ /* 0x000fc600000f1415 */
[----:B------:R-:W5:Y:S04]  /*17740*/  LDL R24, [R1+0xb4] ;  /* 0x0000b40001187983 */ /* 0x000f680000100800 */
[----:B------:R-:W5:Y:S04]  /*17750*/  LDL R21, [R1+0xac] ;  /* 0x0000ac0001157983 */ /* 0x000f680000100800 */
[----:B------:R-:W5:Y:S01]  /*17760*/  LDL R19, [R1+0xa8] ;  /* 0x0000a80001137983 */ /* 0x000f620000100800 */
[----:B------:R-:W-:Y:S02]  /*17770*/  ISETP.GE.AND P3, PT, R75, c[0x0][0x3c8], PT ;  /* 0x0000f2004b007a0c */ /* 0x000fe40003f66270 */
[----:B------:R-:W-:Y:S01]  /*17780*/  ISETP.GE.AND P4, PT, R16, c[0x0][0x3c8], PT ;  /* 0x0000f20010007a0c */ /* 0x000fe20003f86270 */
[----:B------:R1:W-:Y:S01]  /*17790*/  @!P2 ST.E.64 [R10.64], R36 ;  /* 0x000000240a00a985 */ /* 0x0003e2000c101b08 */
[----:B------:R-:W-:-:S03]  /*177a0*/  ISETP.GE.AND P2, PT, R45, c[0x0][0x3c8], PT ;  /* 0x0000f2002d007a0c */ /* 0x000fc60003f46270 */
[----:B------:R1:W-:Y:S01]  /*177b0*/  @!P1 ST.E.64 [R8.64], R38 ;  /* 0x0000002608009985 */ /* 0x0003e2000c101b08 */
[----:B------:R-:W-:Y:S02]  /*177c0*/  ISETP.GE.AND P1, PT, R44, c[0x0][0x3c8], PT ;  /* 0x0000f2002c007a0c */ /* 0x000fe40003f26270 */
[----:B------:R-:W-:-:S03]  /*177d0*/  ISETP.GE.AND P6, PT, R27, c[0x0][0x3c8], PT ;  /* 0x0000f2001b007a0c */ /* 0x000fc60003fc6270 */
[CC--:B-1----:R-:W-:Y:S02]  /*177e0*/  @!P3 LEA R10, P5, R75.reuse, R2.reuse, 0x2 ;  /* 0x000000024b0ab211 */ /* 0x0c2fe400078a10ff */
[----:B------:R-:W-:Y:S02]  /*177f0*/  @!P4 LEA R8, P0, R16, R2, 0x2 ;  /* 0x000000021008c211 */ /* 0x000fe400078010ff */
[----:B------:R-:W-:-:S05]  /*17800*/  @!P3 LEA.HI.X R11, R75, R4, R83, 0x2, P5 ;  /* 0x000000044b0bb211 */ /* 0x000fca00028f1453 */
[----:B------:R1:W-:Y:S01]  /*17810*/  @!P3 ST.E.64 [R10.64], R40 ;  /* 0x000000280a00b985 */ /* 0x0003e2000c101b08 */
[----:B----4-:R-:W-:Y:S02]  /*17820*/  ISETP.GE.AND P5, PT, R25, c[0x0][0x3c8], PT ;  /* 0x0000f20019007a0c */ /* 0x010fe40003fa6270 */
[----:B--2---:R-:W-:Y:S02]  /*17830*/  @!P4 LEA.HI.X R9, R16, R4, R17, 0x2, P0 ;  /* 0x000000041009c211 */ /* 0x004fe400000f1411 */
[----:B------:R-:W-:-:S03]  /*17840*/  @!P2 LEA R16, P0, R45, R2, 0x2 ;  /* 0x000000022d10a211 */ /* 0x000fc600078010ff */
[----:B------:R2:W-:Y:S01]  /*17850*/  @!P4 ST.E.64 [R8.64], R42 ;  /* 0x0000002a0800c985 */ /* 0x0005e2000c101b08 */
[----:B---3--:R-:W-:Y:S02]  /*17860*/  @!P2 LEA.HI.X R17, R45, R4, R54, 0x2, P0 ;  /* 0x000000042d11a211 */ /* 0x008fe400000f1436 */
[----:B-1----:R-:W-:-:S03]  /*17870*/  @!P6 LEA R10, P0, R27, R2, 0x2 ;  /* 0x000000021b0ae211 */ /* 0x002fc600078010ff */
[----:B------:R1:W-:Y:S01]  /*17880*/  @!P2 ST.E.64 [R16.64], R60 ;  /* 0x0000003c1000a985 */ /* 0x0003e2000c101b08 */
[----:B------:R-:W-:Y:S02]  /*17890*/  ISETP.GE.AND P2, PT, R3, c[0x0][0x3c8], PT ;  /* 0x0000f20003007a0c */ /* 0x000fe40003f46270 */
[----:B-----5:R-:W-:Y:S02]  /*178a0*/  ISETP.GE.AND P4, PT, R23, c[0x0][0x3c8], PT ;  /* 0x0000f20017007a0c */ /* 0x020fe40003f86270 */
[----:B------:R-:W-:Y:S02]  /*178b0*/  @!P6 LEA.HI.X R11, R27, R4, R30, 0x2, P0 ;  /* 0x000000041b0be211 */ /* 0x000fe400000f141e */
[----:B------:R-:W-:Y:S02]  /*178c0*/  ISETP.GE.AND P0, PT, R15, c[0x0][0x3c8], PT ;  /* 0x0000f2000f007a0c */ /* 0x000fe40003f06270 */
[----:B--2---:R-:W-:-:S04]  /*178d0*/  @!P1 LEA R8, P3, R44, R2, 0x2 ;  /* 0x000000022c089211 */ /* 0x004fc800078610ff */
[----:B------:R-:W-:-:S05]  /*178e0*/  @!P1 LEA.HI.X R9, R44, R4, R31, 0x2, P3 ;  /* 0x000000042c099211 */ /* 0x000fca00018f141f */
[----:B------:R2:W-:Y:S01]  /*178f0*/  @!P1 ST.E.64 [R8.64], R46 ;  /* 0x0000002e08009985 */ /* 0x0005e2000c101b08 */
[----:B------:R-:W-:-:S03]  /*17900*/  ISETP.GE.AND P1, PT, R20, c[0x0][0x3c8], PT ;  /* 0x0000f20014007a0c */ /* 0x000fc60003f26270 */
[----:B------:R3:W-:Y:S01]  /*17910*/  @!P6 ST.E.64 [R10.64], R48 ;  /* 0x000000300a00e985 */ /* 0x0007e2000c101b08 */
[-C--:B-1----:R-:W-:Y:S02]  /*17920*/  @!P4 LEA R16, P6, R23, R2.reuse, 0x2 ;  /* 0x000000021710c211 */ /* 0x082fe400078c10ff */
[----:B--2---:R-:W-:-:S04]  /*17930*/  @!P5 LEA R8, P3, R25, R2, 0x2 ;  /* 0x000000021908d211 */ /* 0x004fc800078610ff */
[----:B------:R-:W-:Y:S02]  /*17940*/  @!P5 LEA.HI.X R9, R25, R4, R26, 0x2, P3 ;  /* 0x000000041909d211 */ /* 0x000fe400018f141a */
[----:B---3--:R-:W-:-:S03]  /*17950*/  @!P2 LEA R10, P3, R3, R2, 0x2 ;  /* 0x00000002030aa211 */ /* 0x008fc600078610ff */
[----:B------:R1:W-:Y:S01]  /*17960*/  @!P5 ST.E.64 [R8.64], R50 ;  /* 0x000000320800d985 */ /* 0x0003e2000c101b08 */
[-C--:B------:R-:W-:Y:S02]  /*17970*/  @!P2 LEA.HI.X R11, R3, R4.reuse, R22, 0x2, P3 ;  /* 0x00000004030ba211 */ /* 0x080fe400018f1416 */
[----:B------:R-:W-:-:S05]  /*17980*/  @!P4 LEA.HI.X R17, R23, R4, R24, 0x2, P6 ;  /* 0x000000041711c211 */ /* 0x000fca00030f1418 */
[----:B------:R2:W-:Y:S04]  /*17990*/  @!P4 ST.E.64 [R16.64], R92 ;  /* 0x0000005c1000c985 */ /* 0x0005e8000c101b08 */
[----:B------:R2:W-:Y:S01]  /*179a0*/  @!P2 ST.E.64 [R10.64], R64 ;  /* 0x000000400a00a985 */ /* 0x0005e2000c101b08 */
[CC--:B-1----:R-:W-:Y:S02]  /*179b0*/  @!P1 LEA R8, P5, R20.reuse, R2.reuse, 0x2 ;  /* 0x0000000214089211 */ /* 0x0c2fe400078a10ff */
[C---:B------:R-:W-:Y:S02]  /*179c0*/  @!P0 LEA R2, P3, R15.reuse, R2, 0x2 ;  /* 0x000000020f028211 */ /* 0x040fe400078610ff */
[-C--:B------:R-:W-:Y:S02]  /*179d0*/  @!P1 LEA.HI.X R9, R20, R4.reuse, R21, 0x2, P5 ;  /* 0x0000000414099211 */ /* 0x080fe400028f1415 */
[----:B------:R-:W-:-:S03]  /*179e0*/  @!P0 LEA.HI.X R3, R15, R4, R19, 0x2, P3 ;  /* 0x000000040f038211 */ /* 0x000fc600018f1413 */
[----:B------:R2:W-:Y:S04]  /*179f0*/  @!P1 ST.E.64 [R8.64], R52 ;  /* 0x0000003408009985 */ /* 0x0005e8000c101b08 */
[----:B------:R2:W-:Y:S02]  /*17a00*/  @!P0 ST.E.64 [R2.64], R28 ;  /* 0x0000001c02008985 */ /* 0x0005e4000c101b08 */
.L_x_482:
[----:B------:R-:W-:Y:S05]  /*17a10*/  BSYNC B0 ;  /* 0x0000000000007941 */ /* 0x000fea0003800000 */
.L_x_481:
[----:B------:R-:W-:Y:S05]  /*17a20*/  BRA.DIV ~URZ, `(.L_x_483) ;  /* 0x000032f27f007947 */ /* 0x000fea000b800000 */
[----:B--2---:R2:W1:Y:S04]  /*17a30*/  SHFL.IDX PT, R4, R6, 0x1, 0x1c1f ;  /* 0x003c1f0006047f89 */ /* 0x00446800000e0000 */
[----:B----4-:R2:W4:Y:S02]  /*17a40*/  SHFL.IDX PT, R2, R5, 0x1, 0x1c1f ;  /* 0x003c1f0005027f89 */ /* 0x01052400000e0000 */
.L_x_550:
[----:B------:R-:W-:-:S13]  /*17a50*/  ISETP.NE.AND P0, PT, R18, RZ, PT ;  /* 0x000000ff1200720c */ /* 0x000fda0003f05270 */
[----:B------:R-:W-:Y:S05]  /*17a60*/  @P0 BRA `(.L_x_478) ;  /* 0x000011c000000947 */ /* 0x000fea0003800000 */
[----:B------:R-:W5:Y:S04]  /*17a70*/  LDL R16, [R1+0x84] ;  /* 0x0000840001107983 */ /* 0x000f680000100800 */
[----:B--2---:R-:W2:Y:S04]  /*17a80*/  LDL R24, [R1+0x80] ;  /* 0x0000800001187983 */ /* 0x004ea80000100800 */
[----:B---3--:R-:W3:Y:S04]  /*17a90*/  LDL R20, [R1+0x7c] ;  /* 0x00007c0001147983 */ /* 0x008ee80000100800 */
[----:B----4-:R-:W4:Y:S04]  /*17aa0*/  LDL R19, [R1+0x74] ;  /* 0x0000740001137983 */ /* 0x010f280000100800 */
        /* <DEDUP_REMOVED lines=17> */
[----:B---3--:R-:W-:Y:S02]  /*17bc0*/  ISETP.GE.AND P0, PT, R20, c[0x0][0x3c8], PT ;  /* 0x0000f20014007a0c */ /* 0x008fe40003f06270 */
[----:B----4-:R-:W-:-:S07]  /*17bd0*/  ISETP.GE.AND P4, PT, R19, c[0x0][0x3c8], PT ;  /* 0x0000f20013007a0c */ /* 0x010fce0003f86270 */
[----:B------:R-:W-:Y:S02]  /*17be0*/  @!P2 IMAD.MOV.U32 R3, RZ, RZ, R4 ;  /* 0x000000ffff03a224 */ /* 0x000fe400078e0004 */
[----:B------:R-:W-:Y:S02]  /*17bf0*/  @!P1 LEA R10, P3, R24, R2, 0x2 ;  /* 0x00000002180a9211 */ /* 0x000fe400078610ff */
[----:B------:R-:W-:Y:S02]  /*17c00*/  @!P2 IMAD.WIDE R16, R16, 0x4, R2 ;  /* 0x000000041010a825 */ /* 0x000fe400078e0202 */
[----:B------:R-:W-:Y:S02]  /*17c10*/  @!P1 LEA.HI.X R11, R24, R4, R26, 0x2, P3 ;  /* 0x00000004180b9211 */ /* 0x000fe400018f141a */
[----:B------:R-:W-:Y:S01]  /*17c20*/  @!P0 LEA R8, P6, R20, R2, 0x2 ;  /* 0x0000000214088211 */ /* 0x000fe200078c10ff */
[----:B------:R-:W-:Y:S01]  /*17c30*/  @!P2 ST.E.64 [R16.64], R96 ;  /* 0x000000601000a985 */ /* 0x000fe2000c101b08 */
[----:B------:R-:W-:-:S02]  /*17c40*/  ISETP.GE.AND P5, PT, R6, c[0x0][0x3c8], PT ;  /* 0x0000f20006007a0c */ /* 0x000fc40003fa6270 */
[----:B------:R-:W-:Y:S01]  /*17c50*/  @!P0 LEA.HI.X R9, R20, R4, R22, 0x2, P6 ;  /* 0x0000000414098211 */ /* 0x000fe200030f1416 */
[----:B------:R1:W-:Y:S04]  /*17c60*/  @!P1 ST.E.64 [R10.64], R68 ;  /* 0x000000440a009985 */ /* 0x0003e8000c101b08 */
[----:B------:R-:W2:Y:S04]  /*17c70*/  LDL R26, [R1+0x60] ;  /* 0x00006000011a7983 */ /* 0x000ea80000100800 */
[----:B------:R-:W3:Y:S04]  /*17c80*/  LDL R24, [R1+0x58] ;  /* 0x0000580001187983 */ /* 0x000ee80000100800 */
[----:B------:R4:W-:Y:S01]  /*17c90*/  @!P0 ST.E.64 [R8.64], R56 ;  /* 0x0000003808008985 */ /* 0x0009e2000c101b08 */
[----:B------:R-:W-:-:S03]  /*17ca0*/  ISETP.GE.AND P3, PT, R15, c[0x0][0x3c8], PT ;  /* 0x0000f2000f007a0c */ /* 0x000fc60003f66270 */
[----:B------:R-:W5:Y:S04]  /*17cb0*/  LDL R22, [R1+0x54] ;  /* 0x0000540001167983 */ /* 0x000f680000100800 */
[----:B------:R-:W5:Y:S01]  /*17cc0*/  LDL R20, [R1+0x50] ;  /* 0x0000500001147983 */ /* 0x000f620000100800 */
[-C--:B-1----:R-:W-:Y:S02]  /*17cd0*/  @!P4 LEA R10, P6, R19, R2.reuse, 0x2 ;  /* 0x00000002130ac211 */ /* 0x082fe400078c10ff */
[----:B------:R-:W-:-:S04]  /*17ce0*/  @!P5 LEA R16, P0, R6, R2, 0x2 ;  /* 0x000000020610d211 */ /* 0x000fc800078010ff */
[----:B------:R-:W-:Y:S02]  /*17cf0*/  @!P5 LEA.HI.X R17, R6, R4, R25, 0x2, P0 ;  /* 0x000000040611d211 */ /* 0x000fe400000f1419 */
[----:B------:R-:W5:Y:S01]  /*17d00*/  LDL R6, [R1+0x4c] ;  /* 0x00004c0001067983 */ /* 0x000f620000100800 */
[----:B------:R-:W-:-:S03]  /*17d10*/  ISETP.GE.AND P2, PT, R5, c[0x0][0x3c8], PT ;  /* 0x0000f20005007a0c */ /* 0x000fc60003f46270 */
[----:B------:R-:W5:Y:S01]  /*17d20*/  LDL R25, [R1+0xb8] ;  /* 0x0000b80001197983 */ /* 0x000f620000100800 */
[----:B------:R-:W-:-:S04]  /*17d30*/  P2R R3, PR, RZ, 0x40 ;  /* 0x00000040ff037803 */ /* 0x000fc80000000000 */
[----:B------:R-:W-:-:S04]  /*17d40*/  ISETP.NE.AND P0, PT, R3, RZ, PT ;  /* 0x000000ff0300720c */ /* 0x000fc80003f05270 */
[----:B------:R-:W-:Y:S02]  /*17d50*/  @!P4 LEA.HI.X R11, R19, R4, R23, 0x2, P0 ;  /* 0x00000004130bc211 */ /* 0x000fe400000f1417 */
[----:B------:R-:W5:Y:S01]  /*17d60*/  LDL R19, [R1+0xbc] ;  /* 0x0000bc0001137983 */ /* 0x000f620000100800 */
[----:B----4-:R-:W-:-:S03]  /*17d70*/  @!P3 LEA R8, P6, R15, R2, 0x2 ;  /* 0x000000020f08b211 */ /* 0x010fc600078c10ff */
[----:B------:R-:W4:Y:S01]  /*17d80*/  LDL R23, [R1+0xb4] ;  /* 0x0000b40001177983 */ /* 0x000f220000100800 */
[----:B------:R-:W-:-:S03]  /*17d90*/  @!P3 LEA.HI.X R9, R15, R4, R21, 0x2, P6 ;  /* 0x000000040f09b211 */ /* 0x000fc600030f1415 */
[----:B------:R1:W-:Y:S04]  /*17da0*/  @!P5 ST.E.64 [R16.64], R104 ;  /* 0x000000681000d985 */ /* 0x0003e8000c101b08 */
[----:B------:R-:W4:Y:S04]  /*17db0*/  LDL R21, [R1+0xb0] ;  /* 0x0000b00001157983 */ /* 0x000f280000100800 */
[----:B------:R1:W-:Y:S04]  /*17dc0*/  @!P4 ST.E.64 [R10.64], R72 ;  /* 0x000000480a00c985 */ /* 0x0003e8000c101b08 */
[----:B------:R-:W4:Y:S04]  /*17dd0*/  LDL R15, [R1+0xac] ;  /* 0x0000ac00010f7983 */ /* 0x000f280000100800 */
[----:B------:R1:W-:Y:S02]  /*17de0*/  @!P3 ST.E.64 [R8.64], R58 ;  /* 0x0000003a0800b985 */ /* 0x0003e4000c101b08 */
[----:B-1----:R-:W-:-:S04]  /*17df0*/  @!P2 LEA R16, P3, R5, R2, 0x2 ;  /* 0x000000020510a211 */ /* 0x002fc800078610ff */
[----:B------:R-:W-:Y:S02]  /*17e00*/  @!P2 LEA.HI.X R17, R5, R4, R32, 0x2, P3 ;  /* 0x000000040511a211 */ /* 0x000fe400018f1420 */
[----:B------:R-:W4:Y:S01]  /*17e10*/  LDL R5, [R1+0x48] ;  /* 0x0000480001057983 */ /* 0x000f220000100800 */
[----:B------:R-:W-:Y:S02]  /*17e20*/  ISETP.GE.AND P1, PT, R30, c[0x0][0x3c8], PT ;  /* 0x0000f2001e007a0c */ /* 0x000fe40003f26270 */
[----:B------:R-:W-:-:S11]  /*17e30*/  ISETP.GE.AND P0, PT, R28, c[0x0][0x3c8], PT ;  /* 0x0000f2001c007a0c */ /* 0x000fd60003f06270 */
[-C--:B------:R-:W-:Y:S02]  /*17e40*/  @!P1 LEA R10, P4, R30, R2.reuse, 0x2 ;  /* 0x000000021e0a9211 */ /* 0x080fe400078810ff */
[----:B------:R-:W-:-:S11]  /*17e50*/  @!P0 LEA R8, P6, R28, R2, 0x2 ;  /* 0x000000021c088211 */ /* 0x000fd600078c10ff */
[----:B------:R-:W-:-:S04]  /*17e60*/  P2R R3, PR, RZ, 0x10 ;  /* 0x00000010ff037803 */ /* 0x000fc80000000000 */
[----:B------:R-:W-:Y:S02]  /*17e70*/  ISETP.NE.AND P3, PT, R3, RZ, PT ;  /* 0x000000ff0300720c */ /* 0x000fe40003f65270 */
[----:B------:R-:W-:Y:S02]  /*17e80*/  ISETP.GE.AND P4, PT, R18, c[0x0][0x3c8], PT ;  /* 0x0000f20012007a0c */ /* 0x000fe40003f86270 */
[-C--:B------:R-:W-:Y:S02]  /*17e90*/  @!P1 LEA.HI.X R11, R30, R4.reuse, R31, 0x2, P3 ;  /* 0x000000041e0b9211 */ /* 0x080fe400018f141f */
[----:B------:R-:W-:Y:S01]  /*17ea0*/  @!P0 LEA.HI.X R9, R28, R4, R29, 0x2, P6 ;  /* 0x000000041c098211 */ /* 0x000fe200030f141d */
[----:B------:R-:W-:Y:S04]  /*17eb0*/  @!P2 ST.E.64 [R16.64], R108 ;  /* 0x0000006c1000a985 */ /* 0x000fe8000c101b08 */
[----:B------:R-:W-:Y:S04]  /*17ec0*/  @!P1 ST.E.64 [R10.64], R100 ;  /* 0x000000640a009985 */ /* 0x000fe8000c101b08 */
[----:B------:R1:W-:Y:S02]  /*17ed0*/  @!P0 ST.E.64 [R8.64], R62 ;  /* 0x0000003e08008985 */ /* 0x0003e4000c101b08 */
[----:B-1----:R-:W-:-:S02]  /*17ee0*/  @!P4 LEA R8, P6, R18, R2, 0x2 ;  /* 0x000000021208c211 */ /* 0x002fc400078c10ff */
[----:B--2---:R-:W-:Y:S02]  /*17ef0*/  ISETP.GE.AND P5, PT, R26, c[0x0][0x3c8], PT ;  /* 0x0000f2001a007a0c */ /* 0x004fe40003fa6270 */
[----:B---3--:R-:W-:-:S11]  /*17f00*/  ISETP.GE.AND P3, PT, R24, c[0x0][0x3c8], PT ;  /* 0x0000f20018007a0c */ /* 0x008fd60003f66270 */
[----:B------:R-:W-:-:S04]  /*17f10*/  @!P5 LEA R10, P0, R26, R2, 0x2 ;  /* 0x000000021a0ad211 */ /* 0x000fc800078010ff */
[----:B------:R-:W-:-:S05]  /*17f20*/  @!P5 LEA.HI.X R11, R26, R4, R27, 0x2, P0 ;  /* 0x000000041a0bd211 */ /* 0x000fca00000f141b */
[----:B------:R1:W-:Y:S01]  /*17f30*/  @!P5 ST.E.64 [R10.64], R84 ;  /* 0x000000540a00d985 */ /* 0x0003e2000c101b08 */
[----:B-----5:R-:W-:Y:S02]  /*17f40*/  ISETP.GE.AND P2, PT, R22, c[0x0][0x3c8], PT ;  /* 0x0000f20016007a0c */ /* 0x020fe40003f46270 */
[----:B------:R-:W-:Y:S02]  /*17f50*/  ISETP.GE.AND P1, PT, R20, c[0x0][0x3c8], PT ;  /* 0x0000f20014007a0c */ /* 0x000fe40003f26270 */
[----:B------:R-:W-:Y:S02]  /*17f60*/  ISETP.GE.AND P0, PT, R6, c[0x0][0x3c8], PT ;  /* 0x0000f20006007a0c */ /* 0x000fe40003f06270 */
[----:B------:R-:W-:Y:S02]  /*17f70*/  @!P4 LEA.HI.X R9, R18, R4, R19, 0x2, P6 ;  /* 0x000000041209c211 */ /* 0x000fe400030f1413 */
[----:B------:R-:W-:-:S03]  /*17f80*/  @!P3 LEA R18, P5, R24, R2, 0x2 ;  /* 0x000000021812b211 */ /* 0x000fc600078a10ff */
[----:B------:R2:W-:Y:S02]  /*17f90*/  @!P4 ST.E.64 [R8.64], R88 ;  /* 0x000000580800c985 */ /* 0x0005e4000c101b08 */
[----:B------:R-:W-:-:S08]  /*17fa0*/  @!P2 LEA R16, P6, R22, R2, 0x2 ;  /* 0x000000021610a211 */ /* 0x000fd000078c10ff */
[----:B------:R-:W-:-:S04]  /*17fb0*/  P2R R3, PR, RZ, 0x20 ;  /* 0x00000020ff037803 */ /* 0x000fc80000000000 */
[----:B------:R-:W-:Y:S02]  /*17fc0*/  ISETP.NE.AND P4, PT, R3, RZ, PT ;  /* 0x000000ff0300720c */ /* 0x000fe40003f85270 */
[----:B-1----:R-:W-:Y:S02]  /*17fd0*/  @!P1 LEA R10, P5, R20, R2, 0x2 ;  /* 0x00000002140a9211 */ /* 0x002fe400078a10ff */
[-C--:B------:R-:W-:Y:S02]  /*17fe0*/  @!P3 LEA.HI.X R19, R24, R4.reuse, R25, 0x2, P4 ;  /* 0x000000041813b211 */ /* 0x080fe400020f1419 */
[-C--:B----4-:R-:W-:Y:S02]  /*17ff0*/  @!P2 LEA.HI.X R17, R22, R4.reuse, R23, 0x2, P6 ;  /* 0x000000041611a211 */ /* 0x090fe400030f1417 */
[----:B------:R-:W-:Y:S01]  /*18000*/  @!P1 LEA.HI.X R11, R20, R4, R21, 0x2, P5 ;  /* 0x00000004140b9211 */ /* 0x000fe200028f1415 */
[----:B------:R1:W-:Y:S01]  /*18010*/  @!P3 ST.E.64 [R18.64], R94 ;  /* 0x0000005e1200b985 */ /* 0x0003e2000c101b08 */
[----:B--2---:R-:W-:-:S03]  /*18020*/  @!P0 LEA R8, P4, R6, R2, 0x2 ;  /* 0x0000000206088211 */ /* 0x004fc600078810ff */
[----:B------:R1:W-:Y:S01]  /*18030*/  @!P2 ST.E.64 [R16.64], R90 ;  /* 0x0000005a1000a985 */ /* 0x0003e2000c101b08 */
[----:B------:R-:W-:-:S03]  /*18040*/  @!P0 LEA.HI.X R9, R6, R4, R15, 0x2, P4 ;  /* 0x0000000406098211 */ /* 0x000fc600020f140f */
[----:B------:R1:W-:Y:S04]  /*18050*/  @!P1 ST.E.64 [R10.64], R86 ;  /* 0x000000560a009985 */ /* 0x0003e8000c101b08 */
[----:B------:R1:W-:Y:S01]  /*18060*/  @!P0 ST.E.64 [R8.64], R70 ;  /* 0x0000004608008985 */ /* 0x0003e2000c101b08 */
[----:B------:R-:W-:-:S13]  /*18070*/  ISETP.GE.AND P0, PT, R5, c[0x0][0x3c8], PT ;  /* 0x0000f20005007a0c */ /* 0x000fda0003f06270 */
[----:B------:R-:W-:Y:S05]  /*18080*/  @P0 BRA `(.L_x_478) ;  /* 0x00000ba000000947 */ /* 0x000fea0003800000 */
[----:B------:R-:W2:Y:S01]  /*18090*/  LDL R6, [R1+0xa8] ;  /* 0x0000a80001067983 */ /* 0x000ea20000100800 */
[----:B------:R-:W-:-:S04]  /*180a0*/  LEA R2, P0, R5, R2, 0x2 ;  /* 0x0000000205027211 */ /* 0x000fc800078010ff */
[----:B--2---:R-:W-:-:S05]  /*180b0*/  LEA.HI.X R3, R5, R4, R6, 0x2, P0 ;  /* 0x0000000405037211 */ /* 0x004fca00000f1406 */
[----:B------:R2:W-:Y:S01]  /*180c0*/  ST.E.64 [R2.64], R66 ;  /* 0x0000004202007985 */ /* 0x0005e2000c101b08 */
[----:B------:R-:W-:Y:S05]  /*180d0*/  BRA `(.L_x_478) ;  /* 0x00000b5000007947 */ /* 0x000fea0003800000 */
.L_x_463:
[----:B------:R-:W2:Y:S04]  /*180e0*/  LDL.LU R2, [R1+0x30] ;  /* 0x0000300001027983 */ /* 0x000ea80000300800 */
[----:B-1----:R-:W3:Y:S01]  /*180f0*/  LDL.LU R6, [R1+0x34] ;  /* 0x0000340001067983 */ /* 0x002ee20000300800 */
[----:B------:R-:W-:Y:S02]  /*18100*/  ISETP.NE.U32.AND P0, PT, RZ, c[0x0][0x508], PT ;  /* 0x00014200ff007a0c */ /* 0x000fe40003f05070 */
[----:B------:R-:W-:Y:S01]  /*18110*/  ISETP.NE.U32.AND P3, PT, RZ, c[0x0][0x500], PT ;  /* 0x00014000ff007a0c */ /* 0x000fe20003f65070 */
[----:B------:R-:W4:Y:S01]  /*18120*/  LDL.LU R3, [R1+0x40] ;  /* 0x0000400001037983 */ /* 0x000f220000300800 */
[----:B------:R-:W-:Y:S01]  /*18130*/  ISETP.NE.AND.EX P2, PT, RZ, c[0x0][0x50c], PT, P0 ;  /* 0x00014300ff007a0c */ /* 0x000fe20003f45300 */
[----:B------:R-:W-:Y:S01]  /*18140*/  IMAD.MOV.U32 R23, RZ, RZ, c[0x0][0x388] ;  /* 0x0000e200ff177624 */ /* 0x000fe200078e00ff */
[----:B------:R-:W-:-:S02]  /*18150*/  ISETP.NE.AND.EX P3, PT, RZ, c[0x0][0x504], PT, P3 ;  /* 0x00014100ff007a0c */ /* 0x000fc40003f65330 */
[----:B--2---:R-:W-:-:S09]  /*18160*/  IADD3 R4, P1, R2, c[0x0][0x500], RZ ;  /* 0x0001400002047a10 */ /* 0x004fd20007f3e0ff */
[----:B------:R-:W-:Y:S01]  /*18170*/  @P2 IADD3 R8, P0, R2, c[0x0][0x508], RZ ;  /* 0x0001420002082a10 */ /* 0x000fe20007f1e0ff */
[----:B------:R-:W-:Y:S01]  /*18180*/  IMAD.MOV.U32 R2, RZ, RZ, RZ ;  /* 0x000000ffff027224 */ /* 0x000fe200078e00ff */
[C---:B---3--:R-:W-:Y:S02]  /*18190*/  IADD3.X R5, R6.reuse, c[0x0][0x504], RZ, P1, !PT ;  /* 0x0001410006057a10 */ /* 0x048fe40000ffe4ff */
[----:B------:R-:W-:-:S03]  /*181a0*/  @P2 IADD3.X R9, R6, c[0x0][0x50c], RZ, P0, !PT ;  /* 0x0001430006092a10 */ /* 0x000fc600007fe4ff */
[----:B------:R1:W5:Y:S04]  /*181b0*/  @P3 LDG.E R2, [R4.64] ;  /* 0x0000000804023981 */ /* 0x000368000c1e1900 */
[----:B------:R1:W5:Y:S01]  /*181c0*/  @P2 LDG.E R23, [R8.64] ;  /* 0x0000000808172981 */ /* 0x000362000c1e1900 */
[----:B----4-:R-:W-:-:S04]  /*181d0*/  ISETP.NE.AND P0, PT, R3, RZ, PT ;  /* 0x000000ff0300720c */ /* 0x010fc80003f05270 */
[----:B------:R-:W-:Y:S01]  /*181e0*/  SEL R22, R3, c[0x0][0x3d4], P0 ;  /* 0x0000f50003167a07 */ /* 0x000fe20000000000 */
[----:B------:R-:W-:Y:S05]  /*181f0*/  @P2 BRA `(.L_x_484) ;  /* 0x0000004000002947 */ /* 0x000fea0003800000 */
[----:B------:R-:W-:Y:S05]  /*18200*/  @!P3 BRA `(.L_x_484) ;  /* 0x000000300000b947 */ /* 0x000fea0003800000 */
[----:B------:R2:W3:Y:S04]  /*18210*/  LDG.E R3, [R4.64] ;  /* 0x0000000804037981 */ /* 0x0004e8000c1e1900 */
[----:B-12---:R-:W3:Y:S02]  /*18220*/  LDG.E R4, [R4.64+0x4] ;  /* 0x0000040804047981 */ /* 0x006ee4000c1e1900 */
[----:B---3-5:R-:W-:Y:S02]  /*18230*/  IADD3 R23, -R3, R4, RZ ;  /* 0x0000000403177210 */ /* 0x028fe40007ffe1ff */
.L_x_484:
[----:B------:R-:W2:Y:S04]  /*18240*/  LDL.LU R6, [R1+0x28] ;  /* 0x0000280001067983 */ /* 0x000ea80000300800 */
[----:B-1----:R-:W3:Y:S04]  /*18250*/  LDL.LU R4, [R1+0x38] ;  /* 0x0000380001047983 */ /* 0x002ee80000300800 */
[----:B------:R-:W4:Y:S01]  /*18260*/  LDL.LU R3, [R1+0x3c] ;  /* 0x00003c0001037983 */ /* 0x000f220000300800 */
[----:B------:R-:W-:Y:S01]  /*18270*/  BSSY B0, `(.L_x_485) ;  /* 0x0000039000007945 */ /* 0x000fe20003800000 */
[----:B-----5:R-:W-:-:S02]  /*18280*/  SHF.R.S32.HI R21, RZ, 0x1f, R2 ;  /* 0x0000001fff157819 */ /* 0x020fc40000011402 */
[----:B------:R-:W1:Y:S02]  /*18290*/  S2R R5, SR_TID.X ;  /* 0x0000000000057919 */ /* 0x000e640000002100 */
[----:B-1----:R-:W-:Y:S02]  /*182a0*/  ISETP.GT.AND P0, PT, R5, 0x7f, PT ;  /* 0x0000007f0500780c */ /* 0x002fe40003f04270 */
[----:B--2---:R-:W-:Y:S02]  /*182b0*/  LOP3.LUT R6, R6, 0xffff, RZ, 0xc0, !PT ;  /* 0x0000ffff06067812 */ /* 0x004fe400078ec0ff */
[----:B---3--:R-:W-:Y:S02]  /*182c0*/  SEL R15, R4, RZ, !P3 ;  /* 0x000000ff040f7207 */ /* 0x008fe40005800000 */
[----:B----4-:R-:W-:-:S07]  /*182d0*/  SEL R26, R3, RZ, !P3 ;  /* 0x000000ff031a7207 */ /* 0x010fce0005800000 */
[----:B------:R-:W-:Y:S05]  /*182e0*/  @P0 BRA `(.L_x_486) ;  /* 0x0000031000000947 */ /* 0x000fea0003800000 */
[----:B------:R-:W2:Y:S01]  /*182f0*/  LDL R4, [R1+0x24] ;  /* 0x0000240001047983 */ /* 0x000ea20000100800 */
[----:B------:R-:W-:Y:S01]  /*18300*/  IMAD R3, R23, c[0x0][0x4e8], RZ ;  /* 0x00013a0017037a24 */ /* 0x000fe200078e02ff */
[----:B--2---:R-:W-:-:S04]  /*18310*/  LEA R20, R4, R5, 0x7 ;  /* 0x0000000504147211 */ /* 0x004fc800078e38ff */
        /* <DEDUP_REMOVED lines=12> */
[C---:B------:R-:W-:Y:S01]  /*183e0*/  IMAD.WIDE.U32 R4, R10.reuse, R15, RZ ;  /* 0x0000000f0a047225 */ /* 0x040fe200078e00ff */
        /* <DEDUP_REMOVED lines=33> */
.L_x_486:
[----:B------:R-:W-:Y:S05]  /*18600*/  BSYNC B0 ;  /* 0x0000000000007941 */ /* 0x000fea0003800000 */
.L_x_485:
[----:B------:R-:W-:-:S13]  /*18610*/  ISETP.GT.AND P0, PT, R22, 0x1, PT ;  /* 0x000000011600780c */ /* 0x000fda0003f04270 */
[----:B------:R-:W-:Y:S05]  /*18620*/  @P0 BRA `(.L_x_478) ;  /* 0x0000060000000947 */ /* 0x000fea0003800000 */
[----:B------:R-:W2:Y:S01]  /*18630*/  LDL.LU R11, [R1+0x24] ;  /* 0x00002400010b7983 */ /* 0x000ea20000300800 */
[----:B------:R-:W-:Y:S01]  /*18640*/  MOV R4, c[0x0][0x4e8] ;  /* 0x00013a0000047a02 */ /* 0x000fe20000000f00 */
[----:B-1----:R-:W-:Y:S02]  /*18650*/  IMAD R3, R21, c[0x0][0x3a0], RZ ;  /* 0x0000e80015037a24 */ /* 0x002fe400078e02ff */
[----:B------:R-:W-:Y:S01]  /*18660*/  IMAD R8, R26, c[0x0][0x3f0], RZ ;  /* 0x0000fc001a087a24 */ /* 0x000fe200078e02ff */
[----:B------:R-:W-:Y:S01]  /*18670*/  ISETP.NE.AND P0, PT, R4, 0x1, PT ;  /* 0x000000010400780c */ /* 0x000fe20003f05270 */
[----:B------:R-:W-:-:S04]  /*18680*/  IMAD.WIDE.U32 R4, R2, c[0x0][0x3a0], RZ ;  /* 0x0000e80002047a25 */ /* 0x000fc800078e00ff */
[----:B------:R-:W-:-:S05]  /*18690*/  IMAD R2, R2, c[0x0][0x3a4], R3 ;  /* 0x0000e90002027a24 */ /* 0x000fca00078e0203 */
[----:B------:R-:W-:-:S05]  /*186a0*/  IADD3 R5, R5, R2, RZ ;  /* 0x0000000205057210 */ /* 0x000fca0007ffe0ff */
[----:B------:R-:W-:-:S04]  /*186b0*/  IMAD.WIDE.U32 R4, R6, c[0x0][0x3e8], R4 ;  /* 0x0000fa0006047a25 */ /* 0x000fc800078e0004 */
[----:B------:R-:W-:-:S04]  /*186c0*/  IMAD R5, R6, c[0x0][0x3ec], R5 ;  /* 0x0000fb0006057a24 */ /* 0x000fc800078e0205 */
[----:B------:R-:W-:Y:S01]  /*186d0*/  IMAD.WIDE.U32 R4, R15, c[0x0][0x3f0], R4 ;  /* 0x0000fc000f047a25 */ /* 0x000fe200078e0004 */
[----:B--2---:R-:W-:-:S04]  /*186e0*/  LEA R3, R11, R0, 0x7 ;  /* 0x000000000b037211 */ /* 0x004fc800078e38ff */
[----:B------:R-:W-:Y:S01]  /*186f0*/  MOV R2, R3 ;  /* 0x0000000300027202 */ /* 0x000fe20000000f00 */
[----:B------:R-:W-:-:S05]  /*18700*/  @P0 IMAD.HI.U32 R9, R3, c[0x0][0x4ec], RZ ;  /* 0x00013b0003090a27 */ /* 0x000fca00078e00ff */
[----:B------:R-:W-:Y:S01]  /*18710*/  @P0 SHF.R.U32.HI R2, RZ, c[0x0][0x4f0], R9 ;  /* 0x00013c00ff020a19 */ /* 0x000fe20000011609 */
[----:B------:R-:W-:-:S03]  /*18720*/  IMAD R9, R15, c[0x0][0x3f4], R8 ;  /* 0x0000fd000f097a24 */ /* 0x000fc600078e0208 */
[----:B------:R-:W-:Y:S02]  /*18730*/  IADD3 R6, -R2, RZ, RZ ;  /* 0x000000ff02067210 */ /* 0x000fe40007ffe1ff */
[----:B------:R-:W-:Y:S02]  /*18740*/  SHF.R.S32.HI R8, RZ, 0x1f, R2 ;  /* 0x0000001fff087819 */ /* 0x000fe40000011402 */
[----:B------:R-:W-:Y:S01]  /*18750*/  IADD3 R5, R5, R9, RZ ;  /* 0x0000000905057210 */ /* 0x000fe20007ffe0ff */
[----:B------:R-:W-:Y:S02]  /*18760*/  IMAD R6, R6, c[0x0][0x4e8], R3 ;  /* 0x00013a0006067a24 */ /* 0x000fe400078e0203 */
[----:B------:R-:W-:-:S03]  /*18770*/  IMAD R3, R8, c[0x0][0x3e0], RZ ;  /* 0x0000f80008037a24 */ /* 0x000fc600078e02ff */
[----:B------:R-:W-:Y:S01]  /*18780*/  SHF.R.S32.HI R8, RZ, 0x1f, R6 ;  /* 0x0000001fff087819 */ /* 0x000fe20000011406 */
[C---:B------:R-:W-:Y:S02]  /*18790*/  IMAD R9, R2.reuse, c[0x0][0x3e4], R3 ;  /* 0x0000f90002097a24 */ /* 0x040fe400078e0203 */
[----:B------:R-:W-:-:S04]  /*187a0*/  IMAD.WIDE.U32 R2, R2, c[0x0][0x3e0], R4 ;  /* 0x0000f80002027a25 */ /* 0x000fc800078e0004 */
[----:B------:R-:W-:Y:S01]  /*187b0*/  IMAD R4, R8, c[0x0][0x3d8], RZ ;  /* 0x0000f60008047a24 */ /* 0x000fe200078e02ff */
[----:B------:R-:W-:-:S03]  /*187c0*/  IADD3 R3, R3, R9, RZ ;  /* 0x0000000903037210 */ /* 0x000fc60007ffe0ff */
[C---:B------:R-:W-:Y:S02]  /*187d0*/  IMAD R4, R6.reuse, c[0x0][0x3dc], R4 ;  /* 0x0000f70006047a24 */ /* 0x040fe400078e0204 */
[----:B------:R-:W-:Y:S01]  /*187e0*/  IMAD.WIDE.U32 R2, R6, c[0x0][0x3d8], R2 ;  /* 0x0000f60006027a25 */ /* 0x000fe200078e0002 */
[----:B------:R-:W-:-:S04]  /*187f0*/  LEA R6, R11, R81, 0x7 ;  /* 0x000000510b067211 */ /* 0x000fc800078e38ff */
[----:B------:R-:W-:Y:S02]  /*18800*/  IADD3 R5, R3, R4, RZ ;  /* 0x0000000403057210 */ /* 0x000fe40007ffe0ff */
[----:B------:R-:W-:-:S04]  /*18810*/  LEA R10, P0, R2, c[0x0][0x380], 0x1 ;  /* 0x0000e000020a7a11 */ /* 0x000fc800078008ff */
[----:B------:R-:W-:Y:S01]  /*18820*/  LEA.HI.X R5, R2, c[0x0][0x384], R5, 0x1, P0 ;  /* 0x0000e10002057a11 */ /* 0x000fe200000f0c05 */
[----:B------:R-:W-:Y:S06]  /*18830*/  BRA.DIV ~URZ, `(.L_x_487) ;  /* 0x000025b27f007947 */ /* 0x000fec000b800000 */
[----:B------:R1:W2:Y:S02]  /*18840*/  SHFL.IDX PT, R11, R5, RZ, 0x181f ;  /* 0x00181fff050b7589 */ /* 0x0002a400000e0000 */
.L_x_551:
[----:B------:R-:W-:Y:S05]  /*18850*/  BRA.DIV ~URZ, `(.L_x_488) ;  /* 0x000026027f007947 */ /* 0x000fea000b800000 */
[----:B------:R3:W4:Y:S02]  /*18860*/  SHFL.IDX PT, R2, R10, RZ, 0x181f ;  /* 0x00181fff0a027589 */ /* 0x00072400000e0000 */
.L_x_552:
[----:B------:R-:W-:Y:S01]  /*18870*/  IMAD R4, R23, c[0x0][0x4e8], RZ ;  /* 0x00013a0017047a24 */ /* 0x000fe200078e02ff */
[----:B------:R-:W-:Y:S04]  /*18880*/  BSSY B0, `(.L_x_489) ;  /* 0x000000b000007945 */ /* 0x000fe80003800000 */
[----:B------:R-:W-:-:S13]  /*18890*/  ISETP.GE.AND P0, PT, R6, R4, PT ;  /* 0x000000040600720c */ /* 0x000fda0003f06270 */
[----:B------:R-:W-:Y:S05]  /*188a0*/  @P0 BRA `(.L_x_490) ;  /* 0x0000008000000947 */ /* 0x000fea0003800000 */
[----:B------:R-:W-:Y:S02]  /*188b0*/  ISETP.GE.AND P1, PT, R76, c[0x0][0x3c8], PT ;  /* 0x0000f2004c007a0c */ /* 0x000fe40003f26270 */
[----:B------:R-:W-:-:S11]  /*188c0*/  ISETP.GE.AND P0, PT, R212, c[0x0][0x3c8], PT ;  /* 0x0000f200d4007a0c */ /* 0x000fd60003f06270 */
[-C--:B----4-:R-:W-:Y:S02]  /*188d0*/  @!P1 LEA R8, P3, R76, R2.reuse, 0x1 ;  /* 0x000000024c089211 */ /* 0x090fe400078608ff */
[----:B------:R-:W-:Y:S02]  /*188e0*/  @!P0 LEA R2, P2, R212, R2, 0x1 ;  /* 0x00000002d4028211 */ /* 0x000fe400078408ff */
[-C--:B--2---:R-:W-:Y:S02]  /*188f0*/  @!P1 LEA.HI.X R9, R76, R11.reuse, R77, 0x1, P3 ;  /* 0x0000000b4c099211 */ /* 0x084fe400018f0c4d */
[----:B------:R-:W-:-:S03]  /*18900*/  @!P0 LEA.HI.X R3, R212, R11, R230, 0x1, P2 ;  /* 0x0000000bd4038211 */ /* 0x000fc600010f0ce6 */
[----:B------:R2:W-:Y:S04]  /*18910*/  @!P1 ST.E.128 [R8.64], RZ ;  /* 0x000000ff08009985 */ /* 0x0005e8000c101d08 */
[----:B------:R2:W-:Y:S02]  /*18920*/  @!P0 ST.E.128 [R2.64], RZ ;  /* 0x000000ff02008985 */ /* 0x0005e4000c101d08 */
.L_x_490:
[----:B------:R-:W-:Y:S05]  /*18930*/  BSYNC B0 ;  /* 0x0000000000007941 */ /* 0x000fea0003800000 */
.L_x_489:
[----:B------:R-:W-:Y:S05]  /*18940*/  BRA.DIV ~URZ, `(.L_x_491) ;  /* 0x000025827f007947 */ /* 0x000fea000b800000 */
[----:B--2---:R2:W1:Y:S04]  /*18950*/  SHFL.IDX PT, R11, R5, 0x1, 0x181f ;  /* 0x00381f00050b7f89 */ /* 0x00446800000e0000 */
[----:B----4-:R2:W4:Y:S02]  /*18960*/  SHFL.IDX PT, R2, R10, 0x1, 0x181f ;  /* 0x00381f000a027f89 */ /* 0x01052400000e0000 */
.L_x_553:
        /* <DEDUP_REMOVED lines=8> */
[-C--:B-1----:R-:W-:Y:S02]  /*189f0*/  @!P1 LEA.HI.X R9, R76, R11.reuse, R77, 0x1, P3 ;  /* 0x0000000b4c099211 */ /* 0x082fe400018f0c4d */
[----:B------:R-:W-:-:S03]  /*18a00*/  @!P0 LEA.HI.X R3, R212, R11, R230, 0x1, P2 ;  /* 0x0000000bd4038211 */ /* 0x000fc600010f0ce6 */
[----:B------:R1:W-:Y:S04]  /*18a10*/  @!P1 ST.E.128 [R8.64], RZ ;  /* 0x000000ff08009985 */ /* 0x0003e8000c101d08 */
[----:B------:R1:W-:Y:S02]  /*18a20*/  @!P0 ST.E.128 [R2.64], RZ ;  /* 0x000000ff02008985 */ /* 0x0003e4000c101d08 */
.L_x_493:
[----:B------:R-:W-:Y:S05]  /*18a30*/  BSYNC B0 ;  /* 0x0000000000007941 */ /* 0x000fea0003800000 */
.L_x_492:
[----:B------:R-:W-:Y:S05]  /*18a40*/  BRA.DIV ~URZ, `(.L_x_494) ;  /* 0x000025527f007947 */ /* 0x000fea000b800000 */
[----:B-1----:R1:W2:Y:S02]  /*18a50*/  SHFL.IDX PT, R11, R5, 0x2, 0x181f ;  /* 0x00581f00050b7f89 */ /* 0x0022a400000e0000 */
.L_x_554:
[----:B------:R-:W-:Y:S05]  /*18a60*/  BRA.DIV ~URZ, `(.L_x_495) ;  /* 0x000025a27f007947 */ /* 0x000fea000b800000 */
[----:B----4-:R4:W1:Y:S02]  /*18a70*/  SHFL.IDX PT, R2, R10, 0x2, 0x181f ;  /* 0x00581f000a027f89 */ /* 0x01086400000e0000 */
.L_x_555:
[----:B------:R-:W-:Y:S01]  /*18a80*/  IADD3 R3, R6, 0x40, RZ ;  /* 0x0000004006037810 */ /* 0x000fe20007ffe0ff */
[----:B------:R-:W-:Y:S03]  /*18a90*/  BSSY B0, `(.L_x_496) ;  /* 0x000000b000007945 */ /* 0x000fe60003800000 */
[----:B------:R-:W-:-:S13]  /*18aa0*/  ISETP.GE.AND P0, PT, R3, R4, PT ;  /* 0x000000040300720c */ /* 0x000fda0003f06270 */
[----:B------:R-:W-:Y:S05]  /*18ab0*/  @P0 BRA `(.L_x_497) ;  /* 0x0000008000000947 */ /* 0x000fea0003800000 */
[----:B------:R-:W-:Y:S02]  /*18ac0*/  ISETP.GE.AND P1, PT, R76, c[0x0][0x3c8], PT ;  /* 0x0000f2004c007a0c */ /* 0x000fe40003f26270 */
[----:B------:R-:W-:-:S11]  /*18ad0*/  ISETP.GE.AND P0, PT, R212, c[0x0][0x3c8], PT ;  /* 0x0000f200d4007a0c */ /* 0x000fd60003f06270 */
[-C--:B-1----:R-:W-:Y:S02]  /*18ae0*/  @!P1 LEA R8, P3, R76, R2.reuse, 0x1 ;  /* 0x000000024c089211 */ /* 0x082fe400078608ff */
[----:B------:R-:W-:Y:S02]  /*18af0*/  @!P0 LEA R2, P2, R212, R2, 0x1 ;  /* 0x00000002d4028211 */ /* 0x000fe400078408ff */
[-C--:B--2---:R-:W-:Y:S02]  /*18b00*/  @!P1 LEA.HI.X R9, R76, R11.reuse, R77, 0x1, P3 ;  /* 0x0000000b4c099211 */ /* 0x084fe400018f0c4d */
[----:B------:R-:W-:-:S03]  /*18b10*/  @!P0 LEA.HI.X R3, R212, R11, R230, 0x1, P2 ;  /* 0x0000000bd4038211 */ /* 0x000fc600010f0ce6 */
[----:B------:R1:W-:Y:S04]  /*18b20*/  @!P1 ST.E.128 [R8.64], RZ ;  /* 0x000000ff08009985 */ /* 0x0003e8000c101d08 */
[----:B------:R1:W-:Y:S02]  /*18b30*/  @!P0 ST.E.128 [R2.64], RZ ;  /* 0x000000ff02008985 */ /* 0x0003e4000c101d08 */
.L_x_497:
[----:B------:R-:W-:Y:S05]  /*18b40*/  BSYNC B0 ;  /* 0x0000000000007941 */ /* 0x000fea0003800000 */
.L_x_496:
[----:B------:R-:W-:Y:S05]  /*18b50*/  BRA.DIV ~URZ, `(.L_x_498) ;  /* 0x000025227f007947 */ /* 0x000fea000b800000 */
[----:B-1----:R1:W3:Y:S04]  /*18b60*/  SHFL.IDX PT, R8, R5, 0x3, 0x181f ;  /* 0x00781f0005087f89 */ /* 0x0022e800000e0000 */
[----:B------:R1:W4:Y:S02]  /*18b70*/  SHFL.IDX PT, R2, R10, 0x3, 0x181f ;  /* 0x00781f000a027f89 */ /* 0x00032400000e0000 */
.L_x_556:
[----:B------:R-:W-:-:S04]  /*18b80*/  IADD3 R6, R6, 0x60, RZ ;  /* 0x0000006006067810 */ /* 0x000fc80007ffe0ff */
[----:B------:R-:W-:-:S13]  /*18b90*/  ISETP.GE.AND P0, PT, R6, R4, PT ;  /* 0x000000040600720c */ /* 0x000fda0003f06270 */
[----:B------:R-:W-:Y:S05]  /*18ba0*/  @P0 BRA `(.L_x_478) ;  /* 0x0000008000000947 */ /* 0x000fea0003800000 */
[----:B------:R-:W-:Y:S02]  /*18bb0*/  ISETP.GE.AND P1, PT, R76, c[0x0][0x3c8], PT ;  /* 0x0000f2004c007a0c */ /* 0x000fe40003f26270 */
[----:B------:R-:W-:-:S11]  /*18bc0*/  ISETP.GE.AND P0, PT, R212, c[0x0][0x3c8], PT ;  /* 0x0000f200d4007a0c */ /* 0x000fd60003f06270 */
[-C--:B----4-:R-:W-:Y:S02]  /*18bd0*/  @!P1 LEA R4, P3, R76, R2.reuse, 0x1 ;  /* 0x000000024c049211 */ /* 0x090fe400078608ff */
[----:B------:R-:W-:Y:S02]  /*18be0*/  @!P0 LEA R2, P2, R212, R2, 0x1 ;  /* 0x00000002d4028211 */ /* 0x000fe400078408ff */
[-C--:B-123--:R-:W-:Y:S02]  /*18bf0*/  @!P1 LEA.HI.X R5, R76, R8.reuse, R77, 0x1, P3 ;  /* 0x000000084c059211 */ /* 0x08efe400018f0c4d */
[----:B------:R-:W-:-:S03]  /*18c00*/  @!P0 LEA.HI.X R3, R212, R8, R230, 0x1, P2 ;  /* 0x00000008d4038211 */ /* 0x000fc600010f0ce6 */
[----:B------:R1:W-:Y:S04]  /*18c10*/  @!P1 ST.E.128 [R4.64], RZ ;  /* 0x000000ff04009985 */ /* 0x0003e8000c101d08 */
[----:B------:R1:W-:Y:S02]  /*18c20*/  @!P0 ST.E.128 [R2.64], RZ ;  /* 0x000000ff02008985 */ /* 0x0003e4000c101d08 */
.L_x_478:
[----:B------:R-:W-:Y:S05]  /*18c30*/  BSYNC B1 ;  /* 0x0000000000017941 */ /* 0x000fea0003800000 */
.L_x_462:
[----:B------:R-:W-:-:S13]  /*18c40*/  ISETP.NE.AND P0, PT, RZ, UR7, PT ;  /* 0x00000007ff007c0c */ /* 0x000fda000bf05270 */
[----:B------:R-:W-:Y:S01]  /*18c50*/  @P0 WARPSYNC 0xffffffff ;  /* 0xffffffff00000948 */ /* 0x000fe20003800000 */
[----:B------:R-:W-:Y:S06]  /*18c60*/  @P0 BAR.SYNC.DEFER_BLOCKING 0x5, 0x100 ;  /* 0x0144000000000b1d */ /* 0x000fec0000010000 */
[----:B-1234-:R-:W1:Y:S04]  /*18c70*/  @P0 LDS.128 R8, [0xf100] ;  /* 0x00f10000ff080984 */ /* 0x01ee680000000c00 */
[----:B-1----:R1:W-:Y:S04]  /*18c80*/  @P0 STL.64 [R1+0x20], R8 ;  /* 0x0000200801000387 */ /* 0x0023e80000100a00 */
[----:B------:R1:W-:Y:S04]  /*18c90*/  @P0 STL.64 [R1+0x28], R10 ;  /* 0x0000280a01000387 */ /* 0x0003e80000100a00 */
[----:B------:R-:W-:Y:S06]  /*18ca0*/  @P0 BAR.ARV 0x4, 0x100 ;  /* 0x0104000000000b1d */ /* 0x000fec0000002000 */
[----:B------:R-:W-:Y:S05]  /*18cb0*/  @P0 BRA `(.L_x_499) ;  /* 0x00000ba000000947 */ /* 0x000fea0003800000 */
[----:B------:R-:W2:Y:S01]  /*18cc0*/  S2R R2, SR_TID.X ;  /* 0x0000000000027919 */ /* 0x000ea20000002100 */
[----:B-1----:R-:W-:Y:S01]  /*18cd0*/  IMAD.MOV.U32 R8, RZ, RZ, RZ ;  /* 0x000000ffff087224 */ /* 0x002fe200078e00ff */
[----:B--2---:R-:W-:-:S04]  /*18ce0*/  LOP3.LUT R18, R2, 0x1f, RZ, 0xc0, !PT ;  /* 0x0000001f02127812 */ /* 0x004fc800078ec0ff */
[----:B------:R-:W-:Y:S01]  /*18cf0*/  ISETP.NE.AND P6, PT, R18, 0x1f, PT ;  /* 0x0000001f1200780c */ /* 0x000fe20003fc5270 */
[----:B------:R-:W-:Y:S10]  /*18d00*/  BRA.DIV ~URZ, `(.L_x_500) ;  /* 0x000024427f007947 */ /* 0x000ff4000b800000 */
[----:B------:R1:W2:Y:S02]  /*18d10*/  SHFL.IDX PT, R10, R74, RZ, 0x1f ;  /* 0x00001fff4a0a7589 */ /* 0x0002a400000e0000 */
.L_x_557:
[----:B------:R-:W-:Y:S05]  /*18d20*/  BRA.DIV ~URZ, `(.L_x_501) ;  /* 0x000024927f007947 */ /* 0x000fea000b800000 */
[----:B------:R3:W4:Y:S02]  /*18d30*/  SHFL.IDX PT, R9, R74, 0x1, 0x1f ;  /* 0x00201f004a097f89 */ /* 0x00072400000e0000 */
.L_x_558:
[----:B------:R-:W5:Y:S01]  /*18d40*/  LDL R2, [R1+0x2c] ;  /* 0x00002c0001027983 */ /* 0x000f620000100800 */
[----:B------:R-:W-:Y:S02]  /*18d50*/  IMAD.MOV.U32 R6, RZ, RZ, RZ ;  /* 0x000000ffff067224 */ /* 0x000fe400078e00ff */
[----:B-----5:R-:W-:-:S05]  /*18d60*/  IMAD.IADD R2, R2, 0x1, R18 ;  /* 0x0000000102027824 */ /* 0x020fca00078e0212 */
        /* <DEDUP_REMOVED lines=16> */
.L_x_559:
        /* <DEDUP_REMOVED lines=16> */
.L_x_560:
[----:B---3--:R-:W-:Y:S01]  /*18f70*/  IMAD R2, R2, c[0x0][0x538], RZ ;  /* 0x00014e0002027a24 */ /* 0x008fe200078e02ff */
[----:B------:R-:W-:Y:S04]  /*18f80*/  BSSY B1, `(.L_x_504) ;  /* 0x0000084000017945 */ /* 0x000fe80003800000 */
[----:B----4-:R-:W-:-:S04]  /*18f90*/  IADD3 R9, R2, R9, RZ ;  /* 0x0000000902097210 */ /* 0x010fc80007ffe0ff */
[----:B--2---:R-:W-:-:S13]  /*18fa0*/  ISETP.GT.AND P0, PT, R9, R10, PT ;  /* 0x0000000a0900720c */ /* 0x004fda0003f04270 */
[----:B------:R-:W-:Y:S05]  /*18fb0*/  @P0 BRA `(.L_x_505) ;  /* 0x0000026000000947 */ /* 0x000fea0003800000 */
.L_x_509:
[----:B------:R-:W2:Y:S02]  /*18fc0*/  LDL.LU R2, [R1+0x2c] ;  /* 0x00002c0001027983 */ /* 0x000ea40000300800 */
[----:B--2---:R-:W-:-:S04]  /*18fd0*/  IADD3 R2, R2, 0x1f, RZ ;  /* 0x0000001f02027810 */ /* 0x004fc80007ffe0ff */
[----:B------:R-:W-:-:S13]  /*18fe0*/  ISETP.GE.AND P0, PT, R2, c[0x0][0x53c], PT ;  /* 0x00014f0002007a0c */ /* 0x000fda0003f06270 */
[----:B------:R-:W-:Y:S05]  /*18ff0*/  @P0 BRA `(.L_x_506) ;  /* 0x0000077000000947 */ /* 0x000fea0003800000 */
[----:B------:R2:W-:Y:S01]  /*19000*/  STL [R1+0x2c], R2 ;  /* 0x00002c0201007387 */ /* 0x0005e20000100800 */
[----:B------:R-:W-:Y:S02]  /*19010*/  MOV R6, RZ ;  /* 0x000000ff00067202 */ /* 0x000fe40000000f00 */
[----:B------:R-:W-:Y:S02]  /*19020*/  MOV R8, RZ ;  /* 0x000000ff00087202 */ /* 0x000fe40000000f00 */
[----:B--2---:R-:W-:-:S04]  /*19030*/  IADD3 R2, R2, R18, RZ ;  /* 0x0000001202027210 */ /* 0x004fc80007ffe0ff */
[----:B------:R-:W-:-:S13]  /*19040*/  ISETP.GE.OR P0, PT, R2, c[0x0][0x53c], !P6 ;  /* 0x00014f0002007a0c */ /* 0x000fda0007706670 */
[----:B-1----:R-:W-:Y:S02]  /*19050*/  @!P0 MOV R4, 0x4 ;  /* 0x0000000400048802 */ /* 0x002fe40000000f00 */
[----:B------:R-:W-:-:S03]  /*19060*/  @!P0 MOV R3, 0x4 ;  /* 0x0000000400038802 */ /* 0x000fc60000000f00 */
[----:B------:R-:W-:-:S04]  /*19070*/  @!P0 IMAD.WIDE R4, R2, R4, c[0x0][0x580] ;  /* 0x0001600002048625 */ /* 0x000fc800078e0204 */
[----:B------:R-:W-:Y:S01]  /*19080*/  @!P0 IMAD.WIDE R2, R2, R3, c[0x0][0x578] ;  /* 0x00015e0002028625 */ /* 0x000fe200078e0203 */
[----:B------:R-:W2:Y:S04]  /*19090*/  @!P0 LDG.E R6, [R4.64] ;  /* 0x0000000804068981 */ /* 0x000ea8000c1e1900 */
[----:B------:R-:W2:Y:S02]  /*190a0*/  @!P0 LDG.E R8, [R2.64] ;  /* 0x0000000802088981 */ /* 0x000ea4000c1e1900 */
[----:B--2---:R-:W-:Y:S01]  /*190b0*/  IMAD R2, R8, R6, RZ ;  /* 0x0000000608027224 */ /* 0x004fe200078e02ff */
[----:B------:R-:W-:Y:S05]  /*190c0*/  BRA.DIV ~URZ, `(.L_x_507) ;  /* 0x000023527f007947 */ /* 0x000fea000b800000 */
[----:B------:R1:W2:Y:S02]  /*190d0*/  SHFL.UP PT, R3, R2, 0x1, RZ ;  /* 0x0420000002037989 */ /* 0x0002a400000e00ff */
.L_x_561:
        /* <DEDUP_REMOVED lines=16> */
.L_x_562:
[----:B--2---:R-:W-:-:S05]  /*191e0*/  IMAD R2, R2, c[0x0][0x538], RZ ;  /* 0x00014e0002027a24 */ /* 0x004fca00078e02ff */
[----:B------:R-:W-:-:S04]  /*191f0*/  IADD3 R9, R2, R9, RZ ;  /* 0x0000000902097210 */ /* 0x000fc80007ffe0ff */
[----:B------:R-:W-:-:S13]  /*19200*/  ISETP.GT.AND P0, PT, R9, R10, PT ;  /* 0x0000000a0900720c */ /* 0x000fda0003f04270 */
[----:B-1----:R-:W-:Y:S05]  /*19210*/  @!P0 BRA `(.L_x_509) ;  /* 0xfffffda000008947 */ /* 0x002fea000383ffff */
.L_x_505:
[----:B------:R-:W-:-:S05]  /*19220*/  IADD3 R15, -R2, R9, RZ ;  /* 0x00000009020f7210 */ /* 0x000fca0007ffe1ff */
[----:B------:R-:W-:-:S05]  /*19230*/  IMAD R2, R4, c[0x0][0x538], R15 ;  /* 0x00014e0004027a24 */ /* 0x000fca00078e020f */
[----:B------:R-:W-:Y:S01]  /*19240*/  ISETP.GT.AND P0, PT, R2, R10, PT ;  /* 0x0000000a0200720c */ /* 0x000fe20003f04270 */
[----:B------:R-:W-:-:S12]  /*19250*/  BRA.DIV ~URZ, `(.L_x_510) ;  /* 0x000023b27f007947 */ /* 0x000fd8000b800000 */
[----:B------:R-:W-:-:S04]  /*19260*/  VOTE.ANY R9, PT, !P0 ;  /* 0x0000000000097806 */ /* 0x000fc800040e0100 */
.L_x_563:
[----:B------:R2:W3:Y:S01]  /*19270*/  POPC R11, R9 ;  /* 0x00000009000b7309 */ /* 0x0004e20000000000 */
[----:B------:R-:W-:Y:S05]  /*19280*/  BRA.DIV ~URZ, `(.L_x_511) ;  /* 0x000023d27f007947 */ /* 0x000fea000b800000 */
[----:B---3--:R3:W4:Y:S04]  /*19290*/  SHFL.IDX PT, R6, R6, R11, 0x1f ;  /* 0x00001f0b06067589 */ /* 0x00872800000e0000 */
[----:B------:R3:W1:Y:S02]  /*192a0*/  SHFL.IDX PT, R5, R8, R11, 0x1f ;  /* 0x00001f0b08057589 */ /* 0x00066400000e0000 */
.L_x_564:
[----:B------:R-:W-:Y:S01]  /*192b0*/  ISETP.NE.AND P0, PT, R9, RZ, PT ;  /* 0x000000ff0900720c */ /* 0x000fe20003f05270 */
[----:B------:R-:W-:-:S12]  /*192c0*/  BSSY B0, `(.L_x_512) ;  /* 0x0000005000007945 */ /* 0x000fd80003800000 */
[----:B------:R-:W-:Y:S05]  /*192d0*/  @!P0 BRA `(.L_x_513) ;  /* 0x0000003000008947 */ /* 0x000fea0003800000 */
[----:B------:R-:W-:Y:S01]  /*192e0*/  IADD3 R2, R11, -0x1, RZ ;  /* 0xffffffff0b027810 */ /* 0x000fe20007ffe0ff */
[----:B------:R-:W-:Y:S05]  /*192f0*/  BRA.DIV ~URZ, `(.L_x_514) ;  /* 0x000024327f007947 */ /* 0x000fea000b800000 */
[----:B------:R2:W3:Y:S02]  /*19300*/  SHFL.IDX PT, R16, R4, R2, 0x1f ;  /* 0x00001f0204107589 */ /* 0x0004e400000e0000 */
.L_x_513:
[----:B------:R-:W-:Y:S05]  /*19310*/  BSYNC B0 ;  /* 0x0000000000007941 */ /* 0x000fea0003800000 */
.L_x_512:
[----:B---3--:R-:W-:Y:S01]  /*19320*/  IMAD R15, R16, c[0x0][0x538], R15 ;  /* 0x00014e00100f7a24 */ /* 0x008fe200078e020f */
[----:B----4-:R-:W-:Y:S02]  /*19330*/  IABS R3, R6 ;  /* 0x0000000600037213 */ /* 0x010fe40000000000 */
[----:B-12---:R-:W-:Y:S02]  /*19340*/  IABS R2, R5 ;  /* 0x0000000500027213 */ /* 0x006fe40000000000 */
[----:B------:R1:W-:Y:S01]  /*19350*/  STL [R1+0x20], R15 ;  /* 0x0000200f01007387 */ /* 0x0003e20000100800 */
[----:B------:R-:W2:Y:S03]  /*19360*/  I2F.RP R8, R3 ;  /* 0x0000000300087306 */ /* 0x000ea60000209400 */
[----:B------:R-:W3:Y:S05]  /*19370*/  LDL.LU R19, [R1+0x2c] ;  /* 0x00002c0001137983 */ /* 0x000eea0000300800 */
[----:B--2---:R-:W2:Y:S01]  /*19380*/  MUFU.RCP R8, R8 ;  /* 0x0000000800087308 */ /* 0x004ea20000001000 */
[----:B-1----:R-:W-:Y:S01]  /*19390*/  IMAD.IADD R15, R10, 0x1, -R15 ;  /* 0x000000010a0f7824 */ /* 0x002fe200078e0a0f */
[----:B--2---:R-:W-:-:S06]  /*193a0*/  IADD3 R8, R8, 0xffffffe, RZ ;  /* 0x0ffffffe08087810 */ /* 0x004fcc0007ffe0ff */
[----:B------:R-:W1:Y:S01]  /*193b0*/  F2I.FTZ.U32.TRUNC.NTZ R9, R8 ;  /* 0x0000000800097305 */ /* 0x000e62000021f000 */
[----:B------:R-:W-:Y:S01]  /*193c0*/  IMAD.MOV.U32 R10, RZ, RZ, R2 ;  /* 0x000000ffff0a7224 */ /* 0x000fe200078e0002 */
[----:B------:R-:W-:Y:S02]  /*193d0*/  IABS R2, R6 ;  /* 0x0000000600027213 */ /* 0x000fe40000000000 */
[----:B------:R-:W-:-:S04]  /*193e0*/  IABS R16, R15 ;  /* 0x0000000f00107213 */ /* 0x000fc80000000000 */
[----:B------:R-:W2:Y:S01]  /*193f0*/  I2F.RP R17, R10 ;  /* 0x0000000a00117306 */ /* 0x000ea20000209400 */
[----:B-1----:R-:W-:Y:S01]  /*19400*/  IMAD.MOV R4, RZ, RZ, -R9 ;  /* 0x000000ffff047224 */ /* 0x002fe200078e0a09 */
[----:B------:R-:W-:-:S03]  /*19410*/  MOV R8, RZ ;  /* 0x000000ff00087202 */ /* 0x000fc60000000f00 */
[----:B------:R-:W-:Y:S02]  /*19420*/  IMAD R4, R4, R3, RZ ;  /* 0x0000000304047224 */ /* 0x000fe400078e02ff */
[----:B------:R-:W-:Y:S02]  /*19430*/  IMAD.MOV R2, RZ, RZ, -R2 ;  /* 0x000000ffff027224 */ /* 0x000fe400078e0a02 */
[----:B------:R-:W-:-:S04]  /*19440*/  IMAD.HI.U32 R9, R9, R4, R8 ;  /* 0x0000000409097227 */ /* 0x000fc800078e0008 */
[----:B------:R-:W-:Y:S02]  /*19450*/  IMAD.MOV.U32 R4, RZ, RZ, R16 ;  /* 0x000000ffff047224 */ /* 0x000fe400078e0010 */
[----:B------:R-:W-:Y:S02]  /*19460*/  IMAD.MOV.U32 R8, RZ, RZ, R2 ;  /* 0x000000ffff087224 */ /* 0x000fe400078e0002 */
[----:B------:R-:W-:-:S04]  /*19470*/  IMAD.HI.U32 R2, R9, R4, RZ ;  /* 0x0000000409027227 */ /* 0x000fc800078e00ff */
[----:B------:R-:W-:Y:S02]  /*19480*/  IMAD R4, R2, R8, R4 ;  /* 0x0000000802047224 */ /* 0x000fe400078e0204 */
[----:B--2---:R-:W1:Y:S03]  /*19490*/  MUFU.RCP R8, R17 ;  /* 0x0000001100087308 */ /* 0x004e660000001000 */
[----:B------:R-:W-:Y:S02]  /*194a0*/  ISETP.GT.U32.AND P0, PT, R3, R4, PT ;  /* 0x000000040300720c */ /* 0x000fe40003f04070 */
[----:B-1----:R-:W-:-:S11]  /*194b0*/  IADD3 R8, R8, 0xffffffe, RZ ;  /* 0x0ffffffe08087810 */ /* 0x002fd60007ffe0ff */
[-C--:B------:R-:W-:Y:S01]  /*194c0*/  @!P0 IADD3 R4, R4, -R3.reuse, RZ ;  /* 0x8000000304048210 */ /* 0x080fe20007ffe0ff */
[----:B------:R-:W1:Y:S03]  /*194d0*/  F2I.FTZ.U32.TRUNC.NTZ R9, R8 ;  /* 0x0000000800097305 */ /* 0x000e66000021f000 */
[----:B------:R-:W-:Y:S02]  /*194e0*/  ISETP.GE.U32.AND P2, PT, R4, R3, PT ;  /* 0x000000030400720c */ /* 0x000fe40003f46070 */
[----:B------:R-:W-:Y:S02]  /*194f0*/  LOP3.LUT R3, R15, R6, RZ, 0x3c, !PT ;  /* 0x000000060f037212 */ /* 0x000fe400078e3cff */
[----:B------:R-:W-:Y:S02]  /*19500*/  @!P0 IADD3 R2, R2, 0x1, RZ ;  /* 0x0000000102028810 */ /* 0x000fe40007ffe0ff */
[----:B------:R-:W-:-:S02]  /*19510*/  ISETP.GE.AND P1, PT, R3, RZ, PT ;  /* 0x000000ff0300720c */ /* 0x000fc40003f26270 */
[----:B------:R-:W-:-:S05]  /*19520*/  ISETP.NE.AND P0, PT, R6, RZ, PT ;  /* 0x000000ff0600720c */ /* 0x000fca0003f05270 */
[----:B------:R-:W-:Y:S01]  /*19530*/  @P2 IADD3 R2, R2, 0x1, RZ ;  /* 0x0000000102022810 */ /* 0x000fe20007ffe0ff */
[----:B-1----:R-:W-:-:S04]  /*19540*/  IMAD.MOV R3, RZ, RZ, -R9 ;  /* 0x000000ffff037224 */ /* 0x002fc800078e0a09 */
[----:B------:R-:W-:Y:S02]  /*19550*/  IMAD.MOV.U32 R4, RZ, RZ, R3 ;  /* 0x000000ffff047224 */ /* 0x000fe400078e0003 */
[----:B------:R-:W-:Y:S01]  /*19560*/  @!P1 IMAD.MOV R2, RZ, RZ, -R2 ;  /* 0x000000ffff029224 */ /* 0x000fe200078e0a02 */
[----:B------:R-:W-:Y:S01]  /*19570*/  @!P0 LOP3.LUT R2, RZ, R6, RZ, 0x33, !PT ;  /* 0x00000006ff028212 */ /* 0x000fe200078e33ff */
[----:B------:R-:W-:Y:S01]  /*19580*/  IMAD R4, R4, R10, RZ ;  /* 0x0000000a04047224 */ /* 0x000fe200078e02ff */
[----:B------:R-:W-:Y:S01]  /*19590*/  IABS R3, R5 ;  /* 0x0000000500037213 */ /* 0x000fe20000000000 */
[----:B------:R-:W-:Y:S01]  /*195a0*/  IMAD.MOV.U32 R8, RZ, RZ, RZ ;  /* 0x000000ffff087224 */ /* 0x000fe200078e00ff */
[----:B------:R-:W-:Y:S02]  /*195b0*/  IABS R17, R2 ;  /* 0x0000000200117213 */ /* 0x000fe40000000000 */
[----:B------:R-:W-:Y:S01]  /*195c0*/  IADD3 R16, RZ, -R3, RZ ;  /* 0x80000003ff107210 */ /* 0x000fe20007ffe0ff */
[----:B------:R-:W-:-:S04]  /*195d0*/  IMAD.HI.U32 R3, R9, R4, R8 ;  /* 0x0000000409037227 */ /* 0x000fc800078e0008 */
[----:B------:R-:W-:Y:S01]  /*195e0*/  IMAD.MOV.U32 R4, RZ, RZ, R17 ;  /* 0x000000ffff047224 */ /* 0x000fe200078e0011 */
[----:B------:R-:W-:-:S03]  /*195f0*/  MOV R8, R16 ;  /* 0x0000001000087202 */ /* 0x000fc60000000f00 */
[----:B------:R-:W-:-:S04]  /*19600*/  IMAD.HI.U32 R3, R3, R4, RZ ;  /* 0x0000000403037227 */ /* 0x000fc800078e00ff */
[----:B------:R-:W-:-:S05]  /*19610*/  IMAD R4, R3, R8, R4 ;  /* 0x0000000803047224 */ /* 0x000fca00078e0204 */
[----:B------:R-:W-:-:S13]  /*19620*/  ISETP.GT.U32.AND P0, PT, R10, R4, PT ;  /* 0x000000040a00720c */ /* 0x000fda0003f04070 */
[----:B------:R-:W-:-:S05]  /*19630*/  @!P0 IMAD.IADD R4, R4, 0x1, -R10 ;  /* 0x0000000104048824 */ /* 0x000fca00078e0a0a */
[----:B------:R-:W-:Y:S02]  /*19640*/  ISETP.GE.U32.AND P2, PT, R4, R10, PT ;  /* 0x0000000a0400720c */ /* 0x000fe40003f46070 */
[----:B------:R-:W-:Y:S02]  /*19650*/  LOP3.LUT R4, R2, R5, RZ, 0x3c, !PT ;  /* 0x0000000502047212 */ /* 0x000fe400078e3cff */
[----:B------:R-:W-:Y:S02]  /*19660*/  @!P0 IADD3 R3, R3, 0x1, RZ ;  /* 0x0000000103038810 */ /* 0x000fe40007ffe0ff */
[----:B------:R-:W-:Y:S02]  /*19670*/  ISETP.GE.AND P1, PT, R4, RZ, PT ;  /* 0x000000ff0400720c */ /* 0x000fe40003f26270 */
[----:B------:R-:W-:-:S05]  /*19680*/  ISETP.NE.AND P0, PT, R5, RZ, PT ;  /* 0x000000ff0500720c */ /* 0x000fca0003f05270 */
[----:B------:R-:W-:-:S06]  /*19690*/  @P2 IADD3 R3, R3, 0x1, RZ ;  /* 0x0000000103032810 */ /* 0x000fcc0007ffe0ff */
[----:B------:R-:W-:Y:S02]  /*196a0*/  @!P1 IMAD.MOV R3, RZ, RZ, -R3 ;  /* 0x000000ffff039224 */ /* 0x000fe400078e0a03 */
[----:B------:R-:W-:-:S04]  /*196b0*/  @!P0 LOP3.LUT R3, RZ, R5, RZ, 0x33, !PT ;  /* 0x00000005ff038212 */ /* 0x000fc800078e33ff */
[----:B------:R-:W-:Y:S01]  /*196c0*/  IADD3 R4, -R3, RZ, RZ ;  /* 0x000000ff03047210 */ /* 0x000fe20007ffe1ff */
[----:B------:R-:W-:Y:S02]  /*196d0*/  IMAD R6, R2, R6, RZ ;  /* 0x0000000602067224 */ /* 0x000fe400078e02ff */
[C---:B------:R-:W-:Y:S02]  /*196e0*/  IMAD R3, R5.reuse, 0x1000000, R3 ;  /* 0x0100000005037824 */ /* 0x040fe400078e0203 */
[----:B------:R-:W-:Y:S01]  /*196f0*/  IMAD R2, R5, R4, R2 ;  /* 0x0000000405027224 */ /* 0x000fe200078e0202 */
[----:B------:R-:W-:-:S03]  /*19700*/  IADD3 R4, R15, -R6, RZ ;  /* 0x800000060f047210 */ /* 0x000fc60007ffe0ff */
[----:B------:R-:W-:-:S05]  /*19710*/  IMAD R2, R2, 0x10000, R3 ;  /* 0x0001000002027824 */ /* 0x000fca00078e0203 */
[----:B------:R1:W-:Y:S01]  /*19720*/  STL [R1+0x28], R2 ;  /* 0x0000280201007387 */ /* 0x0003e20000100800 */
[----:B---3--:R-:W-:-:S05]  /*19730*/  IMAD.IADD R19, R11, 0x1, R19 ;  /* 0x000000010b137824 */ /* 0x008fca00078e0213 */
[----:B------:R1:W-:Y:S04]  /*19740*/  STL [R1+0x2c], R19 ;  /* 0x00002c1301007387 */ /* 0x0003e80000100800 */
[----:B------:R1:W-:Y:S01]  /*19750*/  STL [R1+0x24], R4 ;  /* 0x0000240401007387 */ /* 0x0003e20000100800 */
[----:B------:R-:W-:Y:S05]  /*19760*/  BRA `(.L_x_515) ;  /* 0x0000005000007947 */ /* 0x000fea0003800000 */
.L_x_506:
[----:B------:R-:W-:Y:S01]  /*19770*/  MOV R2, c[0x0][0x53c] ;  /* 0x00014f0000027a02 */ /* 0x000fe20000000f00 */
[----:B------:R2:W-:Y:S04]  /*19780*/  STL [R1+0x20], R10 ;  /* 0x0000200a01007387 */ /* 0x0005e80000100800 */
[----:B------:R2:W-:Y:S04]  /*19790*/  STL [R1+0x24], RZ ;  /* 0x000024ff01007387 */ /* 0x0005e80000100800 */
[----:B------:R2:W-:Y:S04]  /*197a0*/  STL [R1+0x28], RZ ;  /* 0x000028ff01007387 */ /* 0x0005e80000100800 */
[----:B------:R2:W-:Y:S02]  /*197b0*/  STL [R1+0x2c], R2 ;  /* 0x00002c0201007387 */ /* 0x0005e40000100800 */
.L_x_515:
[----:B------:R-:W-:Y:S05]  /*197c0*/  BSYNC B1 ;  /* 0x0000000000017941 */ /* 0x000fea0003800000 */
.L_x_504:
[----:B------:R-:W3:Y:S04]  /*197d0*/  LDL R8, [R1+0x20] ;  /* 0x0000200001087983 */ /* 0x000ee80000100800 */
[----:B------:R-:W3:Y:S04]  /*197e0*/  LDL R9, [R1+0x24] ;  /* 0x0000240001097983 */ /* 0x000ee80000100800 */
[----:B--2---:R-:W3:Y:S04]  /*197f0*/  LDL R10, [R1+0x28] ;  /* 0x00002800010a7983 */ /* 0x004ee80000100800 */
[----:B------:R-:W3:Y:S01]  /*19800*/  LDL R11, [R1+0x2c] ;  /* 0x00002c00010b7983 */ /* 0x000ee20000100800 */
[----:B------:R-:W-:Y:S03]  /*19810*/  WARPSYNC 0xffffffff ;  /* 0xffffffff00007948 */ /* 0x000fe60003800000 */
[----:B------:R-:W-:Y:S01]  /*19820*/  BAR.SYNC.DEFER_BLOCKING 0x4, 0x100 ;  /* 0x0104000000007b1d */ /* 0x000fe20000010000 */
[----:B------:R-:W-:-:S13]  /*19830*/  ISETP.NE.AND P0, PT, R18, RZ, PT ;  /* 0x000000ff1200720c */ /* 0x000fda0003f05270 */
[----:B---3--:R2:W-:Y:S04]  /*19840*/  @!P0 STS.128 [0xf100], R8 ;  /* 0x00f10008ff008388 */ /* 0x0085e80000000c00 */
[----:B------:R-:W-:Y:S06]  /*19850*/  BAR.ARV 0x5, 0x100 ;  /* 0x0144000000007b1d */ /* 0x000fec0000002000 */
.L_x_499:
[----:B-1----:R-:W3:Y:S02]  /*19860*/  LDL R2, [R1+0x2c] ;  /* 0x00002c0001027983 */ /* 0x002ee40000100800 */
[----:B---3--:R-:W-:-:S13]  /*19870*/  ISETP.GE.AND P0, PT, R2, c[0x0][0x53c], PT ;  /* 0x00014f0002007a0c */ /* 0x008fda0003f06270 */
[----:B--2---:R-:W-:Y:S01]  /*19880*/  @P0 CALL.REL.NOINC `(.L_x_516) ;  /* 0x0000001000000944 */ /* 0x004fe20003c00000 */
[----:B------:R-:W-:Y:S05]  /*19890*/  BRA `(.L_x_517) ;  /* 0xfffe81e000007947 */ /* 0x000fea000383ffff */
.L_x_516:
[----:B------:R-:W-:Y:S05]  /*198a0*/  EXIT ;  /* 0x000000000000794d */ /* 0x000fea0003800000 */
.L_x_327:
[----:B------:R-:W-:Y:S02]  /*198b0*/  MOV R3, 0x1 ;  /* 0x0000000100037802 */ /* 0x000fe40000000f00 */
[----:B------:R-:W-:Y:S02]  /*198c0*/  MOV R4, 0x198e0 ;  /* 0x000198e000047802 */ /* 0x000fe40000000f00 */
[----:B------:R-:W-:Y:S05]  /*198d0*/  CALL.REL.NOINC `($__internal_8_$__cuda_sm70_shflsync_up_p) ;  /* 0x00001f7000007944 */ /* 0x000fea0003c00000 */
[----:B------:R-:W-:Y:S01]  /*198e0*/  MOV R0, R3 ;  /* 0x0000000300007202 */ /* 0x000fe20000000f00 */
[----:B------:R-:W-:Y:S05]  /*198f0*/  BRA `(.L_x_518) ;  /* 0xfffe6b7000007947 */ /* 0x000fea000383ffff */
.L_x_328:
[----:B------:R-:W-:Y:S02]  /*19900*/  MOV R3, 0x2 ;  /* 0x0000000200037802 */ /* 0x000fe40000000f00 */
[----:B------:R-:W-:Y:S02]  /*19910*/  MOV R4, 0x19930 ;  /* 0x0001993000047802 */ /* 0x000fe40000000f00 */
[----:B------:R-:W-:Y:S05]  /*19920*/  CALL.REL.NOINC `($__internal_8_$__cuda_sm70_shflsync_up_p) ;  /* 0x00001f2000007944 */ /* 0x000fea0003c00000 */
[----:B------:R-:W-:Y:S02]  /*19930*/  SEL R0, R3, RZ, P4 ;  /* 0x000000ff03007207 */ /* 0x000fe40002000000 */
[----:B------:R-:W-:Y:S02]  /*19940*/  MOV R3, 0x4 ;  /* 0x0000000400037802 */ /* 0x000fe40000000f00 */
[----:B------:R-:W-:Y:S01]  /*19950*/  MOV R4, 0x19990 ;  /* 0x0001999000047802 */ /* 0x000fe20000000f00 */
[----:B------:R-:W-:-:S04]  /*19960*/  IMAD.IADD R0, R2, 0x1, R0 ;  /* 0x0000000102007824 */ /* 0x000fc800078e0200 */
[----:B------:R-:W-:Y:S02]  /*19970*/  IMAD.MOV.U32 R2, RZ, RZ, R0 ;  /* 0x000000ffff027224 */ /* 0x000fe400078e0000 */
[----:B------:R-:W-:Y:S05]  /*19980*/  CALL.REL.NOINC `($__internal_8_$__cuda_sm70_shflsync_up_p) ;  /* 0x00001ec000007944 */ /* 0x000fea0003c00000 */
[----:B------:R-:W-:Y:S02]  /*19990*/  SEL R3, R3, RZ, P3 ;  /* 0x000000ff03037207 */ /* 0x000fe40001800000 */
[----:B------:R-:W-:-:S03]  /*199a0*/  MOV R4, 0x199f0 ;  /* 0x000199f000047802 */ /* 0x000fc60000000f00 */
[----:B------:R-:W-:Y:S01]  /*199b0*/  IMAD.IADD R0, R0, 0x1, R3 ;  /* 0x0000000100007824 */ /* 0x000fe200078e0203 */
[----:B------:R-:W-:-:S03]  /*199c0*/  MOV R3, 0x8 ;  /* 0x0000000800037802 */ /* 0x000fc60000000f00 */
        /* <DEDUP_REMOVED lines=8> */
[----:B------:R-:W-:Y:S01]  /*19a50*/  SEL R3, R3, RZ, P1 ;  /* 0x000000ff03037207 */ /* 0x000fe20000800000 */
[----:B------:R-:W-:Y:S01]  /*19a60*/  IMAD.MOV.U32 R44, RZ, RZ, 0x1f ;  /* 0x0000001fff2c7424 */ /* 0x000fe200078e00ff */
[----:B------:R-:W-:-:S03]  /*19a70*/  MOV R2, 0x19ac0 ;  /* 0x00019ac000027802 */ /* 0x000fc60000000f00 */
[----:B------:R-:W-:Y:S01]  /*19a80*/  IMAD.IADD R4, R0, 0x1, R3 ;  /* 0x0000000100047824 */ /* 0x000fe200078e0203 */
[----:B------:R-:W-:-:S03]  /*19a90*/  MOV R3, 0x1f ;  /* 0x0000001f00037802 */ /* 0x000fc60000000f00 */
[----:B------:R-:W-:Y:S02]  /*19aa0*/  IMAD.MOV.U32 R45, RZ, RZ, R4 ;  /* 0x000000ffff2d7224 */ /* 0x000fe400078e0004 */
[----:B------:R-:W-:Y:S05]  /*19ab0*/  CALL.REL.NOINC `($__internal_7_$__cuda_sm70_shflsync_idx_p) ;  /* 0x00001d4000007944 */ /* 0x000fea0003c00000 */
[----:B------:R-:W-:Y:S01]  /*19ac0*/  MOV R0, R44 ;  /* 0x0000002c00007202 */ /* 0x000fe20000000f00 */
[----:B------:R-:W-:Y:S05]  /*19ad0*/  BRA `(.L_x_519) ;  /* 0xfffe6a9000007947 */ /* 0x000fea000383ffff */
.L_x_330:
[----:B------:R-:W-:Y:S02]  /*19ae0*/  SEL R2, RZ, 0x1, P0 ;  /* 0x00000001ff027807 */ /* 0x000fe40000000000 */
[----:B------:R-:W-:Y:S02]  /*19af0*/  MOV R3, 0x19b10 ;  /* 0x00019b1000037802 */ /* 0x000fe40000000f00 */
[----:B------:R-:W-:Y:S05]  /*19b00*/  CALL.REL.NOINC `($__internal_9_$__cuda_sm70_votesync_ballot) ;  /* 0x00001da000007944 */ /* 0x000fea0003c00000 */
[----:B------:R-:W-:Y:S05]  /*19b10*/  BRA `(.L_x_520) ;  /* 0xfffe6ae000007947 */ /* 0x000fea000383ffff */
.L_x_331:
[----:B------:R-:W-:Y:S01]  /*19b20*/  IMAD.MOV.U32 R45, RZ, RZ, R8 ;  /* 0x000000ffff2d7224 */ /* 0x000fe200078e0008 */
[----:B--2---:R-:W-:Y:S01]  /*19b30*/  MOV R44, R13 ;  /* 0x0000000d002c7202 */ /* 0x004fe20000000f00 */
[----:B------:R-:W-:Y:S01]  /*19b40*/  IMAD.MOV.U32 R3, RZ, RZ, 0x1f ;  /* 0x0000001fff037424 */ /* 0x000fe200078e00ff */
[----:B------:R-:W-:Y:S02]  /*19b50*/  MOV R2, 0x19b70 ;  /* 0x00019b7000027802 */ /* 0x000fe40000000f00 */
[----:B-1----:R-:W-:Y:S05]  /*19b60*/  CALL.REL.NOINC `($__internal_7_$__cuda_sm70_shflsync_idx_p) ;  /* 0x00001c9000007944 */ /* 0x002fea0003c00000 */
[----:B------:R-:W-:Y:S01]  /*19b70*/  IMAD.MOV.U32 R11, RZ, RZ, R44 ;  /* 0x000000ffff0b7224 */ /* 0x000fe200078e002c */
[----:B------:R-:W-:Y:S01]  /*19b80*/  MOV R45, R7 ;  /* 0x00000007002d7202 */ /* 0x000fe20000000f00 */
[----:B------:R-:W-:Y:S01]  /*19b90*/  IMAD.MOV.U32 R6, RZ, RZ, RZ ;  /* 0x000000ffff067224 */ /* 0x000fe200078e00ff */
[----:B------:R-:W-:Y:S01]  /*19ba0*/  MOV R44, R13 ;  /* 0x0000000d002c7202 */ /* 0x000fe20000000f00 */
[----:B------:R-:W-:Y:S01]  /*19bb0*/  IMAD.MOV.U32 R3, RZ, RZ, 0x1f ;  /* 0x0000001fff037424 */ /* 0x000fe200078e00ff */
[----:B------:R-:W-:-:S02]  /*19bc0*/  MOV R2, 0x19be0 ;  /* 0x00019be000027802 */ /* 0x000fc40000000f00 */
[----:B------:R-:W-:Y:S05]  /*19bd0*/  CALL.REL.NOINC `($__internal_7_$__cuda_sm70_shflsync_idx_p) ;  /* 0x00001c2000007944 */ /* 0x000fea0003c00000 */
[----:B------:R-:W-:Y:S01]  /*19be0*/  MOV R10, R44 ;  /* 0x0000002c000a7202 */ /* 0x000fe20000000f00 */
[----:B------:R-:W-:Y:S05]  /*19bf0*/  BRA `(.L_x_521) ;  /* 0xfffe6a5000007947 */ /* 0x000fea000383ffff */
.L_x_334:
[----:B------:R-:W-:Y:S01]  /*19c00*/  IMAD.MOV.U32 R45, RZ, RZ, R4 ;  /* 0x000000ffff2d7224 */ /* 0x000fe200078e0004 */
[----:B------:R-:W-:-:S02]  /*19c10*/  MOV R3, 0x1f ;  /* 0x0000001f00037802 */ /* 0x000fc40000000f00 */
[----:B------:R-:W-:Y:S02]  /*19c20*/  MOV R2, 0x19c40 ;  /* 0x00019c4000027802 */ /* 0x000fe40000000f00 */
[----:B-1234-:R-:W-:Y:S05]  /*19c30*/  CALL.REL.NOINC `($__internal_7_$__cuda_sm70_shflsync_idx_p) ;  /* 0x00001bc000007944 */ /* 0x01efea0003c00000 */
[----:B------:R-:W-:Y:S01]  /*19c40*/  MOV R6, R44 ;  /* 0x0000002c00067202 */ /* 0x000fe20000000f00 */
[----:B------:R-:W-:Y:S05]  /*19c50*/  BRA `(.L_x_333) ;  /* 0xfffe6a5000007947 */ /* 0x000fea000383ffff */
.L_x_426:
[----:B------:R-:W-:Y:S01]  /*19c60*/  IMAD.MOV.U32 R45, RZ, RZ, R3 ;  /* 0x000000ffff2d7224 */ /* 0x000fe200078e0003 */
[----:B------:R-:W-:Y:S01]  /*19c70*/  MOV R44, 0x3 ;  /* 0x00000003002c7802 */ /* 0x000fe20000000f00 */
[----:B------:R-:W-:Y:S01]  /*19c80*/  IMAD.MOV.U32 R3, RZ, RZ, 0x181f ;  /* 0x0000181fff037424 */ /* 0x000fe200078e00ff */
[----:B------:R-:W-:Y:S02]  /*19c90*/  MOV R2, 0x19cb0 ;  /* 0x00019cb000027802 */ /* 0x000fe40000000f00 */
[----:B---3-5:R-:W-:Y:S05]  /*19ca0*/  CALL.REL.NOINC `($__internal_7_$__cuda_sm70_shflsync_idx_p) ;  /* 0x00001b5000007944 */ /* 0x028fea0003c00000 */
[----:B------:R-:W-:Y:S01]  /*19cb0*/  IMAD.MOV.U32 R6, RZ, RZ, R44 ;  /* 0x000000ffff067224 */ /* 0x000fe200078e002c */
[----:B------:R-:W-:Y:S01]  /*19cc0*/  MOV R44, 0x3 ;  /* 0x00000003002c7802 */ /* 0x000fe20000000f00 */
[----:B------:R-:W-:Y:S01]  /*19cd0*/  IMAD.MOV.U32 R45, RZ, RZ, R5 ;  /* 0x000000ffff2d7224 */ /* 0x000fe200078e0005 */
[----:B------:R-:W-:Y:S02]  /*19ce0*/  MOV R3, 0x181f ;  /* 0x0000181f00037802 */ /* 0x000fe40000000f00 */
[----:B------:R-:W-:Y:S02]  /*19cf0*/  MOV R2, 0x19d10 ;  /* 0x00019d1000027802 */ /* 0x000fe40000000f00 */
[----:B------:R-:W-:Y:S05]  /*19d00*/  CALL.REL.NOINC `($__internal_7_$__cuda_sm70_shflsync_idx_p) ;  /* 0x00001af000007944 */ /* 0x000fea0003c00000 */
[----:B------:R-:W-:Y:S01]  /*19d10*/  MOV R2, R44 ;  /* 0x0000002c00027202 */ /* 0x000fe20000000f00 */
[----:B------:R-:W-:Y:S05]  /*19d20*/  BRA `(.L_x_522) ;  /* 0xffff43c000007947 */ /* 0x000fea000383ffff */
.L_x_429:
[----:B------:R-:W-:Y:S01]  /*19d30*/  IMAD.MOV.U32 R45, RZ, RZ, R4 ;  /* 0x000000ffff2d7224 */ /* 0x000fe200078e0004 */
[----:B------:R-:W-:Y:S01]  /*19d40*/  MOV R44, RZ ;  /* 0x000000ff002c7202 */ /* 0x000fe20000000f00 */
[----:B------:R-:W-:Y:S01]  /*19d50*/  IMAD.MOV.U32 R3, RZ, RZ, 0x181f ;  /* 0x0000181fff037424 */ /* 0x000fe200078e00ff */
[----:B------:R-:W-:-:S02]  /*19d60*/  MOV R2, 0x19d80 ;  /* 0x00019d8000027802 */ /* 0x000fc40000000f00 */
[----:B------:R-:W-:Y:S05]  /*19d70*/  CALL.REL.NOINC `($__internal_7_$__cuda_sm70_shflsync_idx_p) ;  /* 0x00001a8000007944 */ /* 0x000fea0003c00000 */
[----:B------:R-:W-:Y:S01]  /*19d80*/  MOV R6, R44 ;  /* 0x0000002c00067202 */ /* 0x000fe20000000f00 */
[----:B------:R-:W-:Y:S05]  /*19d90*/  BRA `(.L_x_523) ;  /* 0xffff57e000007947 */ /* 0x000fea000383ffff */
.L_x_430:
[----:B------:R-:W-:Y:S01]  /*19da0*/  IMAD.MOV.U32 R45, RZ, RZ, R5 ;  /* 0x000000ffff2d7224 */ /* 0x000fe200078e0005 */
[----:B------:R-:W-:Y:S01]  /*19db0*/  MOV R44, RZ ;  /* 0x000000ff002c7202 */ /* 0x000fe20000000f00 */
[----:B------:R-:W-:Y:S01]  /*19dc0*/  IMAD.MOV.U32 R3, RZ, RZ, 0x181f ;  /* 0x0000181fff037424 */ /* 0x000fe200078e00ff */
[----:B------:R-:W-:-:S02]  /*19dd0*/  MOV R2, 0x19df0 ;  /* 0x00019df000027802 */ /* 0x000fc40000000f00 */
[----:B-12---:R-:W-:Y:S05]  /*19de0*/  CALL.REL.NOINC `($__internal_7_$__cuda_sm70_shflsync_idx_p) ;  /* 0x00001a1000007944 */ /* 0x006fea0003c00000 */
[----:B------:R-:W-:Y:S01]  /*19df0*/  MOV R2, R44 ;  /* 0x0000002c00027202 */ /* 0x000fe20000000f00 */
[----:B------:R-:W-:Y:S05]  /*19e00*/  BRA `(.L_x_524) ;  /* 0xffff579000007947 */ /* 0x000fea000383ffff */
.L_x_433:
[----:B------:R-:W-:Y:S01]  /*19e10*/  IMAD.MOV.U32 R45, RZ, RZ, R4 ;  /* 0x000000ffff2d7224 */ /* 0x000fe200078e0004 */
[----:B------:R-:W-:Y:S01]  /*19e20*/  MOV R44, 0x1 ;  /* 0x00000001002c7802 */ /* 0x000fe20000000f00 */
[----:B--2---:R-:W-:Y:S01]  /*19e30*/  IMAD.MOV.U32 R3, RZ, RZ, 0x181f ;  /* 0x0000181fff037424 */ /* 0x004fe200078e00ff */
[----:B----4-:R-:W-:-:S02]  /*19e40*/  MOV R2, 0x19e60 ;  /* 0x00019e6000027802 */ /* 0x010fc40000000f00 */
[----:B-1-3--:R-:W-:Y:S05]  /*19e50*/  CALL.REL.NOINC `($__internal_7_$__cuda_sm70_shflsync_idx_p) ;  /* 0x000019a000007944 */ /* 0x00afea0003c00000 */
[----:B------:R-:W-:Y:S01]  /*19e60*/  IMAD.MOV.U32 R6, RZ, RZ, R44 ;  /* 0x000000ffff067224 */ /* 0x000fe200078e002c */
[----:B------:R-:W-:Y:S01]  /*19e70*/  MOV R44, 0x1 ;  /* 0x00000001002c7802 */ /* 0x000fe20000000f00 */
[----:B------:R-:W-:Y:S01]  /*19e80*/  IMAD.MOV.U32 R45, RZ, RZ, R5 ;  /* 0x000000ffff2d7224 */ /* 0x000fe200078e0005 */
[----:B------:R-:W-:-:S02]  /*19e90*/  MOV R3, 0x181f ;  /* 0x0000181f00037802 */ /* 0x000fc40000000f00 */
[----:B------:R-:W-:Y:S02]  /*19ea0*/  MOV R2, 0x19ec0 ;  /* 0x00019ec000027802 */ /* 0x000fe40000000f00 */
[----:B------:R-:W-:Y:S05]  /*19eb0*/  CALL.REL.NOINC `($__internal_7_$__cuda_sm70_shflsync_idx_p) ;  /* 0x0000194000007944 */ /* 0x000fea0003c00000 */
[----:B------:R-:W-:Y:S01]  /*19ec0*/  MOV R2, R44 ;  /* 0x0000002c00027202 */ /* 0x000fe20000000f00 */
[----:B------:R-:W-:Y:S05]  /*19ed0*/  BRA `(.L_x_525) ;  /* 0xffff57d000007947 */ /* 0x000fea000383ffff */
.L_x_436:
[----:B------:R-:W-:Y:S01]  /*19ee0*/  IMAD.MOV.U32 R45, RZ, RZ, R4 ;  /* 0x000000ffff2d7224 */ /* 0x000fe200078e0004 */
[----:B------:R-:W-:Y:S01]  /*19ef0*/  MOV R44, 0x2 ;  /* 0x00000002002c7802 */ /* 0x000fe20000000f00 */
[----:B-1----:R-:W-:Y:S01]  /*19f00*/  IMAD.MOV.U32 R3, RZ, RZ, 0x181f ;  /* 0x0000181fff037424 */ /* 0x002fe200078e00ff */
[----:B----4-:R-:W-:Y:S02]  /*19f10*/  MOV R2, 0x19f30 ;  /* 0x00019f3000027802 */ /* 0x010fe40000000f00 */
[----:B--23--:R-:W-:Y:S05]  /*19f20*/  CALL.REL.NOINC `($__internal_7_$__cuda_sm70_shflsync_idx_p) ;  /* 0x000018d000007944 */ /* 0x00cfea0003c00000 */
[----:B------:R-:W-:Y:S01]  /*19f30*/  MOV R6, R44 ;  /* 0x0000002c00067202 */ /* 0x000fe20000000f00 */
[----:B------:R-:W-:Y:S05]  /*19f40*/  BRA `(.L_x_526) ;  /* 0xffff586000007947 */ /* 0x000fea000383ffff */
.L_x_437:
[----:B------:R-:W-:Y:S01]  /*19f50*/  IMAD.MOV.U32 R45, RZ, RZ, R5 ;  /* 0x000000ffff2d7224 */ /* 0x000fe200078e0005 */
[----:B------:R-:W-:Y:S01]  /*19f60*/  MOV R44, 0x2 ;  /* 0x00000002002c7802 */ /* 0x000fe20000000f00 */
[----:B------:R-:W-:Y:S01]  /*19f70*/  IMAD.MOV.U32 R3, RZ, RZ, 0x181f ;  /* 0x0000181fff037424 */ /* 0x000fe200078e00ff */
[----:B----4-:R-:W-:Y:S02]  /*19f80*/  MOV R2, 0x19fa0 ;  /* 0x00019fa000027802 */ /* 0x010fe40000000f00 */
[----:B-123--:R-:W-:Y:S05]  /*19f90*/  CALL.REL.NOINC `($__internal_7_$__cuda_sm70_shflsync_idx_p) ;  /* 0x0000186000007944 */ /* 0x00efea0003c00000 */
[----:B------:R-:W-:Y:S01]  /*19fa0*/  MOV R2, R44 ;  /* 0x0000002c00027202 */ /* 0x000fe20000000f00 */
[----:B------:R-:W-:Y:S05]  /*19fb0*/  BRA `(.L_x_527) ;  /* 0xffff581000007947 */ /* 0x000fea000383ffff */
.L_x_440:
[----:B------:R-:W-:Y:S01]  /*19fc0*/  IMAD.MOV.U32 R45, RZ, RZ, R4 ;  /* 0x000000ffff2d7224 */ /* 0x000fe200078e0004 */
[----:B------:R-:W-:Y:S01]  /*19fd0*/  MOV R44, 0x3 ;  /* 0x00000003002c7802 */ /* 0x000fe20000000f00 */
[----:B-1----:R-:W-:Y:S01]  /*19fe0*/  IMAD.MOV.U32 R3, RZ, RZ, 0x181f ;  /* 0x0000181fff037424 */ /* 0x002fe200078e00ff */
[----:B------:R-:W-:-:S02]  /*19ff0*/  MOV R2, 0x1a010 ;  /* 0x0001a01000027802 */ /* 0x000fc40000000f00 */
[----:B--234-:R-:W-:Y:S05]  /*1a000*/  CALL.REL.NOINC `($__internal_7_$__cuda_sm70_shflsync_idx_p) ;  /* 0x000017f000007944 */ /* 0x01cfea0003c00000 */
        /* <DEDUP_REMOVED lines=8> */
.L_x_441:
[----:B------:R-:W-:Y:S01]  /*1a090*/  IMAD.MOV.U32 R4, RZ, RZ, R6 ;  /* 0x000000ffff047224 */ /* 0x000fe200078e0006 */
[----:B------:R-:W-:Y:S02]  /*1a0a0*/  MOV R3, 0x2 ;  /* 0x0000000200037802 */ /* 0x000fe40000000f00 */
[----:B------:R-:W-:Y:S02]  /*1a0b0*/  MOV R2, 0x1a0d0 ;  /* 0x0001a0d000027802 */ /* 0x000fe40000000f00 */
[----:B-----5:R-:W-:Y:S05]  /*1a0c0*/  CALL.REL.NOINC `($__internal_6_$__cuda_sm70_shflsync_bfly_p) ;  /* 0x000016d000007944 */ /* 0x020fea0003c00000 */
[----:B------:R-:W-:Y:S01]  /*1a0d0*/  MOV R2, R9 ;  /* 0x0000000900027202 */ /* 0x000fe20000000f00 */
[----:B------:R-:W-:Y:S05]  /*1a0e0*/  BRA `(.L_x_529) ;  /* 0xffff61b000007947 */ /* 0x000fea000383ffff */
.L_x_442:
[----:B------:R-:W-:Y:S01]  /*1a0f0*/  IMAD.MOV.U32 R4, RZ, RZ, R6 ;  /* 0x000000ffff047224 */ /* 0x000fe200078e0006 */
[----:B------:R-:W-:Y:S02]  /*1a100*/  MOV R3, 0x1 ;  /* 0x0000000100037802 */ /* 0x000fe40000000f00 */
[----:B------:R-:W-:Y:S02]  /*1a110*/  MOV R2, 0x1a130 ;  /* 0x0001a13000027802 */ /* 0x000fe40000000f00 */
[----:B-----5:R-:W-:Y:S05]  /*1a120*/  CALL.REL.NOINC `($__internal_6_$__cuda_sm70_shflsync_bfly_p) ;  /* 0x0000167000007944 */ /* 0x020fea0003c00000 */
[----:B------:R-:W-:Y:S01]  /*1a130*/  FMNMX.FTZ R6, R6, R9, !PT ;  /* 0x0000000906067209 */ /* 0x000fe20007810000 */
[----:B------:R-:W-:Y:S01]  /*1a140*/  IMAD.MOV.U32 R4, RZ, RZ, R5 ;  /* 0x000000ffff047224 */ /* 0x000fe200078e0005 */
[----:B------:R-:W-:Y:S01]  /*1a150*/  MOV R2, 0x1a180 ;  /* 0x0001a18000027802 */ /* 0x000fe20000000f00 */
[----:B------:R-:W-:-:S02]  /*1a160*/  IMAD.MOV.U32 R3, RZ, RZ, 0x2 ;  /* 0x00000002ff037424 */ /* 0x000fc400078e00ff */
[----:B------:R-:W-:Y:S05]  /*1a170*/  CALL.REL.NOINC `($__internal_6_$__cuda_sm70_shflsync_bfly_p) ;  /* 0x0000162000007944 */ /* 0x000fea0003c00000 */
[----:B------:R-:W-:Y:S01]  /*1a180*/  FMNMX.FTZ R5, R5, R9, !PT ;  /* 0x0000000905057209 */ /* 0x000fe20007810000 */
[----:B------:R-:W-:Y:S01]  /*1a190*/  IMAD.MOV.U32 R3, RZ, RZ, 0x1 ;  /* 0x00000001ff037424 */ /* 0x000fe200078e00ff */
[----:B------:R-:W-:-:S03]  /*1a1a0*/  MOV R2, 0x1a1d0 ;  /* 0x0001a1d000027802 */ /* 0x000fc60000000f00 */
[----:B------:R-:W-:Y:S02]  /*1a1b0*/  IMAD.MOV.U32 R4, RZ, RZ, R5 ;  /* 0x000000ffff047224 */ /* 0x000fe400078e0005 */
[----:B------:R-:W-:Y:S05]  /*1a1c0*/  CALL.REL.NOINC `($__internal_6_$__cuda_sm70_shflsync_bfly_p) ;  /* 0x000015d000007944 */ /* 0x000fea0003c00000 */
[----:B------:R-:W-:Y:S01]  /*1a1d0*/  MOV R4, R9 ;  /* 0x0000000900047202 */ /* 0x000fe20000000f00 */
[----:B------:R-:W-:Y:S05]  /*1a1e0*/  BRA `(.L_x_530) ;  /* 0xffff612000007947 */ /* 0x000fea000383ffff */
.L_x_444:
[----:B-1-34-:R-:W-:Y:S01]  /*1a1f0*/  MOV R44, RZ ;  /* 0x000000ff002c7202 */ /* 0x01afe20000000f00 */
[----:B------:R-:W-:Y:S01]  /*1a200*/  IMAD.MOV.U32 R45, RZ, RZ, R4 ;  /* 0x000000ffff2d7224 */ /* 0x000fe200078e0004 */
[----:B------:R-:W-:Y:S01]  /*1a210*/  MOV R2, 0x1a240 ;  /* 0x0001a24000027802 */ /* 0x000fe20000000f00 */
[----:B------:R-:W-:Y:S02]  /*1a220*/  IMAD.MOV.U32 R3, RZ, RZ, 0x181f ;  /* 0x0000181fff037424 */ /* 0x000fe400078e00ff */
[----:B------:R-:W-:Y:S05]  /*1a230*/  CALL.REL.NOINC `($__internal_7_$__cuda_sm70_shflsync_idx_p) ;  /* 0x000015c000007944 */ /* 0x000fea0003c00000 */
[----:B------:R-:W-:Y:S01]  /*1a240*/  MOV R3, R44 ;  /* 0x0000002c00037202 */ /* 0x000fe20000000f00 */
[----:B------:R-:W-:-:S05]  /*1a250*/  BRA `(.L_x_531) ;  /* 0xffff7ae000007947 */ /* 0x000fca000383ffff */
.L_x_447:
[----:B------:R-:W-:Y:S01]  /*1a260*/  MOV R44, 0x3 ;  /* 0x00000003002c7802 */ /* 0x000fe20000000f00 */
[----:B------:R-:W-:Y:S01]  /*1a270*/  IMAD.MOV.U32 R45, RZ, RZ, R4 ;  /* 0x000000ffff2d7224 */ /* 0x000fe200078e0004 */
[----:B--2---:R-:W-:Y:S01]  /*1a280*/  MOV R2, 0x1a2b0 ;  /* 0x0001a2b000027802 */ /* 0x004fe20000000f00 */
[----:B------:R-:W-:Y:S02]  /*1a290*/  IMAD.MOV.U32 R3, RZ, RZ, 0x181f ;  /* 0x0000181fff037424 */ /* 0x000fe400078e00ff */
[----:B-1----:R-:W-:Y:S05]  /*1a2a0*/  CALL.REL.NOINC `($__internal_7_$__cuda_sm70_shflsync_idx_p) ;  /* 0x0000155000007944 */ /* 0x002fea0003c00000 */
[----:B------:R-:W-:Y:S01]  /*1a2b0*/  MOV R3, 0x181f ;  /* 0x0000181f00037802 */ /* 0x000fe20000000f00 */
[----:B------:R-:W-:Y:S01]  /*1a2c0*/  IMAD.MOV.U32 R9, RZ, RZ, R44 ;  /* 0x000000ffff097224 */ /* 0x000fe200078e002c */
[----:B------:R-:W-:Y:S01]  /*1a2d0*/  MOV R44, 0x3 ;  /* 0x00000003002c7802 */ /* 0x000fe20000000f00 */
[----:B------:R-:W-:Y:S01]  /*1a2e0*/  IMAD.MOV.U32 R45, RZ, RZ, R8 ;  /* 0x000000ffff2d7224 */ /* 0x000fe200078e0008 */
[----:B------:R-:W-:Y:S02]  /*1a2f0*/  MOV R2, 0x1a310 ;  /* 0x0001a31000027802 */ /* 0x000fe40000000f00 */
[----:B------:R-:W-:Y:S05]  /*1a300*/  CALL.REL.NOINC `($__internal_7_$__cuda_sm70_shflsync_idx_p) ;  /* 0x000014f000007944 */ /* 0x000fea0003c00000 */
[----:B------:R-:W-:Y:S01]  /*1a310*/  MOV R4, R44 ;  /* 0x0000002c00047202 */ /* 0x000fe20000000f00 */
[----:B------:R-:W-:-:S05]  /*1a320*/  BRA `(.L_x_532) ;  /* 0xffff7c9000007947 */ /* 0x000fca000383ffff */
.L_x_450:
[----:B------:R-:W-:Y:S01]  /*1a330*/  MOV R44, RZ ;  /* 0x000000ff002c7202 */ /* 0x000fe20000000f00 */
[----:B------:R-:W-:Y:S01]  /*1a340*/  IMAD.MOV.U32 R45, RZ, RZ, R4 ;  /* 0x000000ffff2d7224 */ /* 0x000fe200078e0004 */
[----:B------:R-:W-:Y:S01]  /*1a350*/  MOV R2, 0x1a380 ;  /* 0x0001a38000027802 */ /* 0x000fe20000000f00 */
[----:B------:R-:W-:Y:S02]  /*1a360*/  IMAD.MOV.U32 R3, RZ, RZ, 0x181f ;  /* 0x0000181fff037424 */ /* 0x000fe400078e00ff */
[----:B------:R-:W-:Y:S05]  /*1a370*/  CALL.REL.NOINC `($__internal_7_$__cuda_sm70_shflsync_idx_p) ;  /* 0x0000148000007944 */ /* 0x000fea0003c00000 */
[----:B------:R-:W-:Y:S01]  /*1a380*/  MOV R10, R44 ;  /* 0x0000002c000a7202 */ /* 0x000fe20000000f00 */
[----:B------:R-:W-:-:S05]  /*1a390*/  BRA `(.L_x_533) ;  /* 0xffff90a000007947 */ /* 0x000fca000383ffff */
.L_x_451:
[----:B------:R-:W-:Y:S01]  /*1a3a0*/  MOV R44, RZ ;  /* 0x000000ff002c7202 */ /* 0x000fe20000000f00 */
[----:B------:R-:W-:Y:S01]  /*1a3b0*/  IMAD.MOV.U32 R45, RZ, RZ, R8 ;  /* 0x000000ffff2d7224 */ /* 0x000fe200078e0008 */
[----:B------:R-:W-:Y:S01]  /*1a3c0*/  MOV R2, 0x1a3f0 ;  /* 0x0001a3f000027802 */ /* 0x000fe20000000f00 */
[----:B------:R-:W-:Y:S02]  /*1a3d0*/  IMAD.MOV.U32 R3, RZ, RZ, 0x181f ;  /* 0x0000181fff037424 */ /* 0x000fe400078e00ff */
[----:B-12---:R-:W-:Y:S05]  /*1a3e0*/  CALL.REL.NOINC `($__internal_7_$__cuda_sm70_shflsync_idx_p) ;  /* 0x0000141000007944 */ /* 0x006fea0003c00000 */
[----:B------:R-:W-:Y:S01]  /*1a3f0*/  MOV R9, R44 ;  /* 0x0000002c00097202 */ /* 0x000fe20000000f00 */
[----:B------:R-:W-:-:S05]  /*1a400*/  BRA `(.L_x_534) ;  /* 0xffff905000007947 */ /* 0x000fca000383ffff */
.L_x_452:
[----:B------:R-:W-:Y:S01]  /*1a410*/  MOV R44, 0x1 ;  /* 0x00000001002c7802 */ /* 0x000fe20000000f00 */
[----:B------:R-:W-:Y:S01]  /*1a420*/  IMAD.MOV.U32 R45, RZ, RZ, R4 ;  /* 0x000000ffff2d7224 */ /* 0x000fe200078e0004 */
[----:B--2---:R-:W-:Y:S01]  /*1a430*/  MOV R2, 0x1a460 ;  /* 0x0001a46000027802 */ /* 0x004fe20000000f00 */
[----:B------:R-:W-:Y:S02]  /*1a440*/  IMAD.MOV.U32 R3, RZ, RZ, 0x181f ;  /* 0x0000181fff037424 */ /* 0x000fe400078e00ff */
[----:B-1-3--:R-:W-:Y:S05]  /*1a450*/  CALL.REL.NOINC `($__internal_7_$__cuda_sm70_shflsync_idx_p) ;  /* 0x000013a000007944 */ /* 0x00afea0003c00000 */
        /* <DEDUP_REMOVED lines=8> */
.L_x_453:
[----:B------:R-:W-:Y:S01]  /*1a4e0*/  MOV R44, 0x2 ;  /* 0x00000002002c7802 */ /* 0x000fe20000000f00 */
[----:B------:R-:W-:Y:S01]  /*1a4f0*/  IMAD.MOV.U32 R45, RZ, RZ, R4 ;  /* 0x000000ffff2d7224 */ /* 0x000fe200078e0004 */
[----:B-1----:R-:W-:Y:S01]  /*1a500*/  MOV R2, 0x1a530 ;  /* 0x0001a53000027802 */ /* 0x002fe20000000f00 */
[----:B------:R-:W-:Y:S02]  /*1a510*/  IMAD.MOV.U32 R3, RZ, RZ, 0x181f ;  /* 0x0000181fff037424 */ /* 0x000fe400078e00ff */
[----:B---34-:R-:W-:Y:S05]  /*1a520*/  CALL.REL.NOINC `($__internal_7_$__cuda_sm70_shflsync_idx_p) ;  /* 0x000012d000007944 */ /* 0x018fea0003c00000 */
[----:B------:R-:W-:Y:S01]  /*1a530*/  MOV R10, R44 ;  /* 0x0000002c000a7202 */ /* 0x000fe20000000f00 */
[----:B------:R-:W-:-:S05]  /*1a540*/  BRA `(.L_x_536) ;  /* 0xffff918000007947 */ /* 0x000fca000383ffff */
.L_x_454:
[----:B------:R-:W-:Y:S01]  /*1a550*/  MOV R44, 0x2 ;  /* 0x00000002002c7802 */ /* 0x000fe20000000f00 */
[----:B------:R-:W-:Y:S01]  /*1a560*/  IMAD.MOV.U32 R45, RZ, RZ, R8 ;  /* 0x000000ffff2d7224 */ /* 0x000fe200078e0008 */
[----:B-1----:R-:W-:Y:S01]  /*1a570*/  MOV R2, 0x1a5a0 ;  /* 0x0001a5a000027802 */ /* 0x002fe20000000f00 */
[----:B------:R-:W-:Y:S02]  /*1a580*/  IMAD.MOV.U32 R3, RZ, RZ, 0x181f ;  /* 0x0000181fff037424 */ /* 0x000fe400078e00ff */
[----:B--234-:R-:W-:Y:S05]  /*1a590*/  CALL.REL.NOINC `($__internal_7_$__cuda_sm70_shflsync_idx_p) ;  /* 0x0000126000007944 */ /* 0x01cfea0003c00000 */
[----:B------:R-:W-:Y:S01]  /*1a5a0*/  MOV R9, R44 ;  /* 0x0000002c00097202 */ /* 0x000fe20000000f00 */
[----:B------:R-:W-:-:S05]  /*1a5b0*/  BRA `(.L_x_537) ;  /* 0xffff913000007947 */ /* 0x000fca000383ffff */
.L_x_455:
[----:B------:R-:W-:Y:S01]  /*1a5c0*/  MOV R44, 0x3 ;  /* 0x00000003002c7802 */ /* 0x000fe20000000f00 */
[----:B------:R-:W-:Y:S01]  /*1a5d0*/  IMAD.MOV.U32 R45, RZ, RZ, R4 ;  /* 0x000000ffff2d7224 */ /* 0x000fe200078e0004 */
[----:B-1----:R-:W-:Y:S01]  /*1a5e0*/  MOV R2, 0x1a610 ;  /* 0x0001a61000027802 */ /* 0x002fe20000000f00 */
[----:B------:R-:W-:Y:S02]  /*1a5f0*/  IMAD.MOV.U32 R3, RZ, RZ, 0x181f ;  /* 0x0000181fff037424 */ /* 0x000fe400078e00ff */
[----:B--2-4-:R-:W-:Y:S05]  /*1a600*/  CALL.REL.NOINC `($__internal_7_$__cuda_sm70_shflsync_idx_p) ;  /* 0x000011f000007944 */ /* 0x014fea0003c00000 */
        /* <DEDUP_REMOVED lines=8> */
.L_x_456:
[----:B------:R-:W-:Y:S02]  /*1a690*/  MOV R3, 0x2 ;  /* 0x0000000200037802 */ /* 0x000fe40000000f00 */
[----:B------:R-:W-:Y:S02]  /*1a6a0*/  MOV R2, 0x1a6c0 ;  /* 0x0001a6c000027802 */ /* 0x000fe40000000f00 */
[----:B------:R-:W-:Y:S05]  /*1a6b0*/  CALL.REL.NOINC `($__internal_6_$__cuda_sm70_shflsync_bfly_p) ;  /* 0x000010e000007944 */ /* 0x000fea0003c00000 */
[----:B------:R-:W-:Y:S01]  /*1a6c0*/  MOV R2, R9 ;  /* 0x0000000900027202 */ /* 0x000fe20000000f00 */
[----:B------:R-:W-:-:S05]  /*1a6d0*/  BRA `(.L_x_539) ;  /* 0xffff962000007947 */ /* 0x000fca000383ffff */
.L_x_457:
[----:B------:R-:W-:Y:S02]  /*1a6e0*/  MOV R3, 0x1 ;  /* 0x0000000100037802 */ /* 0x000fe40000000f00 */
[----:B------:R-:W-:Y:S02]  /*1a6f0*/  MOV R2, 0x1a710 ;  /* 0x0001a71000027802 */ /* 0x000fe40000000f00 */
[----:B------:R-:W-:Y:S05]  /*1a700*/  CALL.REL.NOINC `($__internal_6_$__cuda_sm70_shflsync_bfly_p) ;  /* 0x0000109000007944 */ /* 0x000fea0003c00000 */
[----:B------:R-:W-:Y:S01]  /*1a710*/  IMAD.MOV.U32 R3, RZ, RZ, 0x2 ;  /* 0x00000002ff037424 */ /* 0x000fe200078e00ff */
[----:B------:R-:W-:Y:S01]  /*1a720*/  FMNMX.FTZ R6, R4, R9, !PT ;  /* 0x0000000904067209 */ /* 0x000fe20007810000 */
[----:B------:R-:W-:Y:S01]  /*1a730*/  IMAD.MOV.U32 R4, RZ, RZ, R8 ;  /* 0x000000ffff047224 */ /* 0x000fe200078e0008 */
[----:B------:R-:W-:Y:S02]  /*1a740*/  MOV R2, 0x1a760 ;  /* 0x0001a76000027802 */ /* 0x000fe40000000f00 */
[----:B------:R-:W-:Y:S05]  /*1a750*/  CALL.REL.NOINC `($__internal_6_$__cuda_sm70_shflsync_bfly_p) ;  /* 0x0000104000007944 */ /* 0x000fea0003c00000 */
[----:B------:R-:W-:Y:S01]  /*1a760*/  FMNMX.FTZ R4, R8, R9, !PT ;  /* 0x0000000908047209 */ /* 0x000fe20007810000 */
[----:B------:R-:W-:Y:S01]  /*1a770*/  IMAD.MOV.U32 R3, RZ, RZ, 0x1 ;  /* 0x00000001ff037424 */ /* 0x000fe200078e00ff */
[----:B------:R-:W-:Y:S02]  /*1a780*/  MOV R2, 0x1a7a0 ;  /* 0x0001a7a000027802 */ /* 0x000fe40000000f00 */
[----:B------:R-:W-:Y:S05]  /*1a790*/  CALL.REL.NOINC `($__internal_6_$__cuda_sm70_shflsync_bfly_p) ;  /* 0x0000100000007944 */ /* 0x000fea0003c00000 */
[----:B------:R-:W-:Y:S01]  /*1a7a0*/  MOV R2, R9 ;  /* 0x0000000900027202 */ /* 0x000fe20000000f00 */
[----:B------:R-:W-:-:S05]  /*1a7b0*/  BRA `(.L_x_540) ;  /* 0xffff95b000007947 */ /* 0x000fca000383ffff */
.L_x_459:
[----:B------:R-:W-:Y:S01]  /*1a7c0*/  IMAD.MOV.U32 R4, RZ, RZ, R232 ;  /* 0x000000ffff047224 */ /* 0x000fe200078e00e8 */
[----:B------:R-:W-:-:S02]  /*1a7d0*/  MOV R3, 0x2 ;  /* 0x0000000200037802 */ /* 0x000fc40000000f00 */
[----:B------:R-:W-:Y:S02]  /*1a7e0*/  MOV R2, 0x1a800 ;  /* 0x0001a80000027802 */ /* 0x000fe40000000f00 */
[----:B------:R-:W-:Y:S05]  /*1a7f0*/  CALL.REL.NOINC `($__internal_6_$__cuda_sm70_shflsync_bfly_p) ;  /* 0x00000fa000007944 */ /* 0x000fea0003c00000 */
[----:B------:R-:W-:Y:S01]  /*1a800*/  FADD.FTZ R4, R232, R9 ;  /* 0x00000009e8047221 */ /* 0x000fe20000010000 */
[----:B------:R-:W-:Y:S02]  /*1a810*/  MOV R3, 0x1 ;  /* 0x0000000100037802 */ /* 0x000fe40000000f00 */
[----:B------:R-:W-:Y:S02]  /*1a820*/  MOV R2, 0x1a840 ;  /* 0x0001a84000027802 */ /* 0x000fe40000000f00 */
[----:B------:R-:W-:Y:S05]  /*1a830*/  CALL.REL.NOINC `($__internal_6_$__cuda_sm70_shflsync_bfly_p) ;  /* 0x00000f6000007944 */ /* 0x000fea0003c00000 */
[----:B------:R-:W-:Y:S01]  /*1a840*/  FADD.FTZ R8, R4, R9 ;  /* 0x0000000904087221 */ /* 0x000fe20000010000 */
[----:B------:R-:W-:Y:S02]  /*1a850*/  MOV R4, R247 ;  /* 0x000000f700047202 */ /* 0x000fe40000000f00 */
[----:B------:R-:W-:Y:S02]  /*1a860*/  MOV R3, 0x2 ;  /* 0x0000000200037802 */ /* 0x000fe40000000f00 */
[----:B------:R-:W-:Y:S02]  /*1a870*/  MOV R2, 0x1a890 ;  /* 0x0001a89000027802 */ /* 0x000fe40000000f00 */
[----:B------:R-:W-:Y:S05]  /*1a880*/  CALL.REL.NOINC `($__internal_6_$__cuda_sm70_shflsync_bfly_p) ;  /* 0x00000f1000007944 */ /* 0x000fea0003c00000 */
[----:B------:R-:W-:Y:S01]  /*1a890*/  FADD.FTZ R4, R247, R9 ;  /* 0x00000009f7047221 */ /* 0x000fe20000010000 */
[----:B------:R-:W-:Y:S02]  /*1a8a0*/  MOV R3, 0x1 ;  /* 0x0000000100037802 */ /* 0x000fe40000000f00 */
[----:B------:R-:W-:-:S02]  /*1a8b0*/  MOV R2, 0x1a8d0 ;  /* 0x0001a8d000027802 */ /* 0x000fc40000000f00 */
[----:B------:R-:W-:Y:S05]  /*1a8c0*/  CALL.REL.NOINC `($__internal_6_$__cuda_sm70_shflsync_bfly_p) ;  /* 0x00000ed000007944 */ /* 0x000fea0003c00000 */
[----:B------:R-:W-:Y:S05]  /*1a8d0*/  BRA `(.L_x_541) ;  /* 0xffffb0d000007947 */ /* 0x000fea000383ffff */
.L_x_466:
[----:B--234-:R-:W-:Y:S01]  /*1a8e0*/  IMAD.MOV.U32 R45, RZ, RZ, R6 ;  /* 0x000000ffff2d7224 */ /* 0x01cfe200078e0006 */
[----:B------:R-:W-:Y:S01]  /*1a8f0*/  MOV R44, RZ ;  /* 0x000000ff002c7202 */ /* 0x000fe20000000f00 */
[----:B------:R-:W-:Y:S01]  /*1a900*/  IMAD.MOV.U32 R3, RZ, RZ, 0x181f ;  /* 0x0000181fff037424 */ /* 0x000fe200078e00ff */
[----:B------:R-:W-:-:S02]  /*1a910*/  MOV R2, 0x1a930 ;  /* 0x0001a93000027802 */ /* 0x000fc40000000f00 */
[----:B-1----:R-:W-:Y:S05]  /*1a920*/  CALL.REL.NOINC `($__internal_7_$__cuda_sm70_shflsync_idx_p) ;  /* 0x00000ed000007944 */ /* 0x002fea0003c00000 */
[----:B------:R-:W-:Y:S01]  /*1a930*/  MOV R11, R44 ;  /* 0x0000002c000b7202 */ /* 0x000fe20000000f00 */
[----:B------:R-:W-:Y:S05]  /*1a940*/  BRA `(.L_x_542) ;  /* 0xffffc48000007947 */ /* 0x000fea000383ffff */
.L_x_467:
[----:B------:R-:W-:Y:S01]  /*1a950*/  IMAD.MOV.U32 R45, RZ, RZ, R10 ;  /* 0x000000ffff2d7224 */ /* 0x000fe200078e000a */
[----:B------:R-:W-:Y:S01]  /*1a960*/  MOV R44, RZ ;  /* 0x000000ff002c7202 */ /* 0x000fe20000000f00 */
[----:B------:R-:W-:Y:S01]  /*1a970*/  IMAD.MOV.U32 R3, RZ, RZ, 0x181f ;  /* 0x0000181fff037424 */ /* 0x000fe200078e00ff */
[----:B------:R-:W-:-:S02]  /*1a980*/  MOV R2, 0x1a9a0 ;  /* 0x0001a9a000027802 */ /* 0x000fc40000000f00 */
[----:B-123--:R-:W-:Y:S05]  /*1a990*/  CALL.REL.NOINC `($__internal_7_$__cuda_sm70_shflsync_idx_p) ;  /* 0x00000e6000007944 */ /* 0x00efea0003c00000 */
[----:B------:R-:W-:Y:S01]  /*1a9a0*/  MOV R2, R44 ;  /* 0x0000002c00027202 */ /* 0x000fe20000000f00 */
[----:B------:R-:W-:Y:S05]  /*1a9b0*/  BRA `(.L_x_543) ;  /* 0xffffc43000007947 */ /* 0x000fea000383ffff */
.L_x_470:
[----:B------:R-:W-:Y:S01]  /*1a9c0*/  IMAD.MOV.U32 R45, RZ, RZ, R6 ;  /* 0x000000ffff2d7224 */ /* 0x000fe200078e0006 */
[----:B------:R-:W-:Y:S01]  /*1a9d0*/  MOV R44, 0x1 ;  /* 0x00000001002c7802 */ /* 0x000fe20000000f00 */
[----:B--2---:R-:W-:Y:S01]  /*1a9e0*/  IMAD.MOV.U32 R3, RZ, RZ, 0x181f ;  /* 0x0000181fff037424 */ /* 0x004fe200078e00ff */
[----:B------:R-:W-:-:S02]  /*1a9f0*/  MOV R2, 0x1aa10 ;  /* 0x0001aa1000027802 */ /* 0x000fc40000000f00 */
[----:B-1-34-:R-:W-:Y:S05]  /*1aa00*/  CALL.REL.NOINC `($__internal_7_$__cuda_sm70_shflsync_idx_p) ;  /* 0x00000df000007944 */ /* 0x01afea0003c00000 */
        /* <DEDUP_REMOVED lines=8> */
.L_x_473:
[----:B------:R-:W-:Y:S01]  /*1aa90*/  IMAD.MOV.U32 R45, RZ, RZ, R6 ;  /* 0x000000ffff2d7224 */ /* 0x000fe200078e0006 */
[----:B------:R-:W-:Y:S01]  /*1aaa0*/  MOV R44, 0x2 ;  /* 0x00000002002c7802 */ /* 0x000fe20000000f00 */
[----:B--2---:R-:W-:Y:S01]  /*1aab0*/  IMAD.MOV.U32 R3, RZ, RZ, 0x181f ;  /* 0x0000181fff037424 */ /* 0x004fe200078e00ff */
[----:B------:R-:W-:Y:S02]  /*1aac0*/  MOV R2, 0x1aae0 ;  /* 0x0001aae000027802 */ /* 0x000fe40000000f00 */
[----:B-1-34-:R-:W-:Y:S05]  /*1aad0*/  CALL.REL.NOINC `($__internal_7_$__cuda_sm70_shflsync_idx_p) ;  /* 0x00000d2000007944 */ /* 0x01afea0003c00000 */
[----:B------:R-:W-:Y:S01]  /*1aae0*/  MOV R11, R44 ;  /* 0x0000002c000b7202 */ /* 0x000fe20000000f00 */
[----:B------:R-:W-:Y:S05]  /*1aaf0*/  BRA `(.L_x_545) ;  /* 0xffffc4d000007947 */ /* 0x000fea000383ffff */
.L_x_474:
[----:B------:R-:W-:Y:S01]  /*1ab00*/  IMAD.MOV.U32 R45, RZ, RZ, R10 ;  /* 0x000000ffff2d7224 */ /* 0x000fe200078e000a */
[----:B------:R-:W-:Y:S01]  /*1ab10*/  MOV R44, 0x2 ;  /* 0x00000002002c7802 */ /* 0x000fe20000000f00 */
[----:B--2---:R-:W-:Y:S01]  /*1ab20*/  IMAD.MOV.U32 R3, RZ, RZ, 0x181f ;  /* 0x0000181fff037424 */ /* 0x004fe200078e00ff */
[----:B------:R-:W-:Y:S02]  /*1ab30*/  MOV R2, 0x1ab50 ;  /* 0x0001ab5000027802 */ /* 0x000fe40000000f00 */
[----:B-1-34-:R-:W-:Y:S05]  /*1ab40*/  CALL.REL.NOINC `($__internal_7_$__cuda_sm70_shflsync_idx_p) ;  /* 0x00000cb000007944 */ /* 0x01afea0003c00000 */
[----:B------:R-:W-:Y:S01]  /*1ab50*/  MOV R2, R44 ;  /* 0x0000002c00027202 */ /* 0x000fe20000000f00 */
[----:B------:R-:W-:Y:S05]  /*1ab60*/  BRA `(.L_x_546) ;  /* 0xffffc48000007947 */ /* 0x000fea000383ffff */
.L_x_477:
[----:B------:R-:W-:Y:S01]  /*1ab70*/  IMAD.MOV.U32 R45, RZ, RZ, R6 ;  /* 0x000000ffff2d7224 */ /* 0x000fe200078e0006 */
[----:B------:R-:W-:Y:S01]  /*1ab80*/  MOV R44, 0x3 ;  /* 0x00000003002c7802 */ /* 0x000fe20000000f00 */
[----:B---3--:R-:W-:Y:S01]  /*1ab90*/  IMAD.MOV.U32 R3, RZ, RZ, 0x181f ;  /* 0x0000181fff037424 */ /* 0x008fe200078e00ff */
[----:B----4-:R-:W-:-:S02]  /*1aba0*/  MOV R2, 0x1abc0 ;  /* 0x0001abc000027802 */ /* 0x010fc40000000f00 */
[----:B-12---:R-:W-:Y:S05]  /*1abb0*/  CALL.REL.NOINC `($__internal_7_$__cuda_sm70_shflsync_idx_p) ;  /* 0x00000c4000007944 */ /* 0x006fea0003c00000 */
        /* <DEDUP_REMOVED lines=8> */
.L_x_479:
[----:B------:R-:W-:Y:S01]  /*1ac40*/  IMAD.MOV.U32 R45, RZ, RZ, R6 ;  /* 0x000000ffff2d7224 */ /* 0x000fe200078e0006 */
[----:B------:R-:W-:Y:S01]  /*1ac50*/  MOV R44, RZ ;  /* 0x000000ff002c7202 */ /* 0x000fe20000000f00 */
[----:B------:R-:W-:Y:S01]  /*1ac60*/  IMAD.MOV.U32 R3, RZ, RZ, 0x1c1f ;  /* 0x00001c1fff037424 */ /* 0x000fe200078e00ff */
[----:B------:R-:W-:Y:S02]  /*1ac70*/  MOV R2, 0x1ac90 ;  /* 0x0001ac9000027802 */ /* 0x000fe40000000f00 */
[----:B------:R-:W-:Y:S05]  /*1ac80*/  CALL.REL.NOINC `($__internal_7_$__cuda_sm70_shflsync_idx_p) ;  /* 0x00000b7000007944 */ /* 0x000fea0003c00000 */
[----:B------:R-:W-:Y:S01]  /*1ac90*/  MOV R4, R44 ;  /* 0x0000002c00047202 */ /* 0x000fe20000000f00 */
[----:B------:R-:W-:Y:S05]  /*1aca0*/  BRA `(.L_x_548) ;  /* 0xffffc73000007947 */ /* 0x000fea000383ffff */
.L_x_480:
[----:B------:R-:W-:Y:S01]  /*1acb0*/  IMAD.MOV.U32 R45, RZ, RZ, R5 ;  /* 0x000000ffff2d7224 */ /* 0x000fe200078e0005 */
[----:B------:R-:W-:Y:S01]  /*1acc0*/  MOV R44, RZ ;  /* 0x000000ff002c7202 */ /* 0x000fe20000000f00 */
[----:B------:R-:W-:Y:S01]  /*1acd0*/  IMAD.MOV.U32 R3, RZ, RZ, 0x1c1f ;  /* 0x00001c1fff037424 */ /* 0x000fe200078e00ff */
[----:B------:R-:W-:Y:S02]  /*1ace0*/  MOV R2, 0x1ad00 ;  /* 0x0001ad0000027802 */ /* 0x000fe40000000f00 */
[----:B-12---:R-:W-:Y:S05]  /*1acf0*/  CALL.REL.NOINC `($__internal_7_$__cuda_sm70_shflsync_idx_p) ;  /* 0x00000b0000007944 */ /* 0x006fea0003c00000 */
[----:B------:R-:W-:Y:S01]  /*1ad00*/  MOV R2, R44 ;  /* 0x0000002c00027202 */ /* 0x000fe20000000f00 */
[----:B------:R-:W-:Y:S05]  /*1ad10*/  BRA `(.L_x_549) ;  /* 0xffffc6e000007947 */ /* 0x000fea000383ffff */
.L_x_483:
        /* <DEDUP_REMOVED lines=13> */
.L_x_487:
[----:B------:R-:W-:Y:S01]  /*1adf0*/  IMAD.MOV.U32 R45, RZ, RZ, R5 ;  /* 0x000000ffff2d7224 */ /* 0x000fe200078e0005 */
[----:B------:R-:W-:Y:S01]  /*1ae00*/  MOV R44, RZ ;  /* 0x000000ff002c7202 */ /* 0x000fe20000000f00 */
[----:B------:R-:W-:Y:S01]  /*1ae10*/  IMAD.MOV.U32 R3, RZ, RZ, 0x181f ;  /* 0x0000181fff037424 */ /* 0x000fe200078e00ff */
[----:B------:R-:W-:Y:S02]  /*1ae20*/  MOV R2, 0x1ae40 ;  /* 0x0001ae4000027802 */ /* 0x000fe40000000f00 */
[----:B------:R-:W-:Y:S05]  /*1ae30*/  CALL.REL.NOINC `($__internal_7_$__cuda_sm70_shflsync_idx_p) ;  /* 0x000009c000007944 */ /* 0x000fea0003c00000 */
[----:B------:R-:W-:Y:S01]  /*1ae40*/  MOV R11, R44 ;  /* 0x0000002c000b7202 */ /* 0x000fe20000000f00 */
[----:B------:R-:W-:Y:S05]  /*1ae50*/  BRA `(.L_x_551) ;  /* 0xffffd9f000007947 */ /* 0x000fea000383ffff */
.L_x_488:
[----:B------:R-:W-:Y:S01]  /*1ae60*/  IMAD.MOV.U32 R45, RZ, RZ, R10 ;  /* 0x000000ffff2d7224 */ /* 0x000fe200078e000a */
[----:B------:R-:W-:Y:S01]  /*1ae70*/  MOV R44, RZ ;  /* 0x000000ff002c7202 */ /* 0x000fe20000000f00 */
[----:B------:R-:W-:Y:S01]  /*1ae80*/  IMAD.MOV.U32 R3, RZ, RZ, 0x181f ;  /* 0x0000181fff037424 */ /* 0x000fe200078e00ff */
[----:B------:R-:W-:Y:S02]  /*1ae90*/  MOV R2, 0x1aeb0 ;  /* 0x0001aeb000027802 */ /* 0x000fe40000000f00 */
[----:B-12---:R-:W-:Y:S05]  /*1aea0*/  CALL.REL.NOINC `($__internal_7_$__cuda_sm70_shflsync_idx_p) ;  /* 0x0000095000007944 */ /* 0x006fea0003c00000 */
[----:B------:R-:W-:Y:S01]  /*1aeb0*/  MOV R2, R44 ;  /* 0x0000002c00027202 */ /* 0x000fe20000000f00 */
[----:B------:R-:W-:Y:S05]  /*1aec0*/  BRA `(.L_x_552) ;  /* 0xffffd9a000007947 */ /* 0x000fea000383ffff */
.L_x_491:
        /* <DEDUP_REMOVED lines=13> */
.L_x_494:
[----:B------:R-:W-:Y:S01]  /*1afa0*/  IMAD.MOV.U32 R45, RZ, RZ, R5 ;  /* 0x000000ffff2d7224 */ /* 0x000fe200078e0005 */
[----:B------:R-:W-:Y:S01]  /*1afb0*/  MOV R44, 0x2 ;  /* 0x00000002002c7802 */ /* 0x000fe20000000f00 */
[----:B-1----:R-:W-:Y:S01]  /*1afc0*/  IMAD.MOV.U32 R3, RZ, RZ, 0x181f ;  /* 0x0000181fff037424 */ /* 0x002fe200078e00ff */
[----:B----4-:R-:W-:Y:S02]  /*1afd0*/  MOV R2, 0x1aff0 ;  /* 0x0001aff000027802 */ /* 0x010fe40000000f00 */
[----:B--23--:R-:W-:Y:S05]  /*1afe0*/  CALL.REL.NOINC `($__internal_7_$__cuda_sm70_shflsync_idx_p) ;  /* 0x0000081000007944 */ /* 0x00cfea0003c00000 */
[----:B------:R-:W-:Y:S01]  /*1aff0*/  MOV R11, R44 ;  /* 0x0000002c000b7202 */ /* 0x000fe20000000f00 */
[----:B------:R-:W-:Y:S05]  /*1b000*/  BRA `(.L_x_554) ;  /* 0xffffda5000007947 */ /* 0x000fea000383ffff */
.L_x_495:
[----:B------:R-:W-:Y:S01]  /*1b010*/  IMAD.MOV.U32 R45, RZ, RZ, R10 ;  /* 0x000000ffff2d7224 */ /* 0x000fe200078e000a */
[----:B------:R-:W-:Y:S01]  /*1b020*/  MOV R44, 0x2 ;  /* 0x00000002002c7802 */ /* 0x000fe20000000f00 */
[----:B------:R-:W-:Y:S01]  /*1b030*/  IMAD.MOV.U32 R3, RZ, RZ, 0x181f ;  /* 0x0000181fff037424 */ /* 0x000fe200078e00ff */
[----:B----4-:R-:W-:Y:S02]  /*1b040*/  MOV R2, 0x1b060 ;  /* 0x0001b06000027802 */ /* 0x010fe40000000f00 */
[----:B-123--:R-:W-:Y:S05]  /*1b050*/  CALL.REL.NOINC `($__internal_7_$__cuda_sm70_shflsync_idx_p) ;  /* 0x000007a000007944 */ /* 0x00efea0003c00000 */
[----:B------:R-:W-:Y:S01]  /*1b060*/  MOV R2, R44 ;  /* 0x0000002c00027202 */ /* 0x000fe20000000f00 */
[----:B------:R-:W-:Y:S05]  /*1b070*/  BRA `(.L_x_555) ;  /* 0xffffda0000007947 */ /* 0x000fea000383ffff */
.L_x_498:
        /* <DEDUP_REMOVED lines=13> */
.L_x_500:
[----:B------:R-:W-:Y:S01]  /*1b150*/  IMAD.MOV.U32 R45, RZ, RZ, R74 ;  /* 0x000000ffff2d7224 */ /* 0x000fe200078e004a */
[----:B------:R-:W-:Y:S01]  /*1b160*/  MOV R44, RZ ;  /* 0x000000ff002c7202 */ /* 0x000fe20000000f00 */
[----:B------:R-:W-:Y:S01]  /*1b170*/  IMAD.MOV.U32 R3, RZ, RZ, 0x1f ;  /* 0x0000001fff037424 */ /* 0x000fe200078e00ff */
[----:B------:R-:W-:Y:S02]  /*1b180*/  MOV R2, 0x1b1a0 ;  /* 0x0001b1a000027802 */ /* 0x000fe40000000f00 */
[----:B------:R-:W-:Y:S05]  /*1b190*/  CALL.REL.NOINC `($__internal_7_$__cuda_sm70_shflsync_idx_p) ;  /* 0x0000066000007944 */ /* 0x000fea0003c00000 */
[----:B------:R-:W-:Y:S01]  /*1b1a0*/  MOV R10, R44 ;  /* 0x0000002c000a7202 */ /* 0x000fe20000000f00 */
[----:B------:R-:W-:Y:S05]  /*1b1b0*/  BRA `(.L_x_557) ;  /* 0xffffdb6000007947 */ /* 0x000fea000383ffff */
.L_x_501:
[----:B------:R-:W-:Y:S01]  /*1b1c0*/  IMAD.MOV.U32 R45, RZ, RZ, R74 ;  /* 0x000000ffff2d7224 */ /* 0x000fe200078e004a */
[----:B------:R-:W-:Y:S01]  /*1b1d0*/  MOV R44, 0x1 ;  /* 0x00000001002c7802 */ /* 0x000fe20000000f00 */
[----:B------:R-:W-:Y:S01]  /*1b1e0*/  IMAD.MOV.U32 R3, RZ, RZ, 0x1f ;  /* 0x0000001fff037424 */ /* 0x000fe200078e00ff */
[----:B------:R-:W-:Y:S02]  /*1b1f0*/  MOV R2, 0x1b210 ;  /* 0x0001b21000027802 */ /* 0x000fe40000000f00 */
[----:B-12---:R-:W-:Y:S05]  /*1b200*/  CALL.REL.NOINC `($__internal_7_$__cuda_sm70_shflsync_idx_p) ;  /* 0x000005f000007944 */ /* 0x006fea0003c00000 */
[----:B------:R-:W-:Y:S01]  /*1b210*/  MOV R9, R44 ;  /* 0x0000002c00097202 */ /* 0x000fe20000000f00 */
[----:B------:R-:W-:Y:S05]  /*1b220*/  BRA `(.L_x_558) ;  /* 0xffffdb1000007947 */ /* 0x000fea000383ffff */
.L_x_502:
[----:B------:R-:W-:Y:S02]  /*1b230*/  MOV R3, 0x1 ;  /* 0x0000000100037802 */ /* 0x000fe40000000f00 */
[----:B------:R-:W-:-:S02]  /*1b240*/  MOV R4, 0x1b260 ;  /* 0x0001b26000047802 */ /* 0x000fc40000000f00 */
[----:B-1234-:R-:W-:Y:S05]  /*1b250*/  CALL.REL.NOINC `($__internal_8_$__cuda_sm70_shflsync_up_p) ;  /* 0x000005f000007944 */ /* 0x01efea0003c00000 */
[----:B------:R-:W-:Y:S05]  /*1b260*/  BRA `(.L_x_559) ;  /* 0xffffdc0000007947 */ /* 0x000fea000383ffff */
.L_x_503:
[----:B------:R-:W-:Y:S02]  /*1b270*/  MOV R3, 0x2 ;  /* 0x0000000200037802 */ /* 0x000fe40000000f00 */
[----:B------:R-:W-:-:S02]  /*1b280*/  MOV R4, 0x1b2a0 ;  /* 0x0001b2a000047802 */ /* 0x000fc40000000f00 */
[----:B--2-4-:R-:W-:Y:S05]  /*1b290*/  CALL.REL.NOINC `($__internal_8_$__cuda_sm70_shflsync_up_p) ;  /* 0x000005b000007944 */ /* 0x014fea0003c00000 */
[----:B------:R-:W-:Y:S02]  /*1b2a0*/  SEL R3, R3, RZ, P1 ;  /* 0x000000ff03037207 */ /* 0x000fe40000800000 */
[----:B------:R-:W-:-:S03]  /*1b2b0*/  MOV R4, 0x1b2f0 ;  /* 0x0001b2f000047802 */ /* 0x000fc60000000f00 */
[----:B------:R-:W-:Y:S02]  /*1b2c0*/  IMAD.IADD R2, R2, 0x1, R3 ;  /* 0x0000000102027824 */ /* 0x000fe400078e0203 */
[----:B------:R-:W-:Y:S02]  /*1b2d0*/  IMAD.MOV.U32 R3, RZ, RZ, 0x4 ;  /* 0x00000004ff037424 */ /* 0x000fe400078e00ff */
[----:B------:R-:W-:Y:S05]  /*1b2e0*/  CALL.REL.NOINC `($__internal_8_$__cuda_sm70_shflsync_up_p) ;  /* 0x0000056000007944 */ /* 0x000fea0003c00000 */
        /* <DEDUP_REMOVED lines=10> */
[----:B------:R-:W-:Y:S01]  /*1b390*/  SEL R3, R3, RZ, P4 ;  /* 0x000000ff03037207 */ /* 0x000fe20002000000 */
[----:B------:R-:W-:-:S04]  /*1b3a0*/  IMAD.MOV.U32 R44, RZ, RZ, 0x1f ;  /* 0x0000001fff2c7424 */ /* 0x000fc800078e00ff */
[----:B------:R-:W-:Y:S01]  /*1b3b0*/  IMAD.IADD R4, R3, 0x1, R2 ;  /* 0x0000000103047824 */ /* 0x000fe200078e0202 */
[----:B------:R-:W-:Y:S02]  /*1b3c0*/  MOV R3, 0x1f ;  /* 0x0000001f00037802 */ /* 0x000fe40000000f00 */
[----:B------:R-:W-:Y:S01]  /*1b3d0*/  MOV R2, 0x1b400 ;  /* 0x0001b40000027802 */ /* 0x000fe20000000f00 */
[----:B------:R-:W-:Y:S02]  /*1b3e0*/  IMAD.MOV.U32 R45, RZ, RZ, R4 ;  /* 0x000000ffff2d7224 */ /* 0x000fe400078e0004 */
[----:B------:R-:W-:Y:S05]  /*1b3f0*/  CALL.REL.NOINC `($__internal_7_$__cuda_sm70_shflsync_idx_p) ;  /* 0x0000040000007944 */ /* 0x000fea0003c00000 */
[----:B------:R-:W-:Y:S01]  /*1b400*/  MOV R2, R44 ;  /* 0x0000002c00027202 */ /* 0x000fe20000000f00 */
[----:B------:R-:W-:Y:S05]  /*1b410*/  BRA `(.L_x_560) ;  /* 0xffffdb5000007947 */ /* 0x000fea000383ffff */
.L_x_507:
[----:B------:R-:W-:Y:S02]  /*1b420*/  MOV R3, 0x1 ;  /* 0x0000000100037802 */ /* 0x000fe40000000f00 */
[----:B------:R-:W-:Y:S02]  /*1b430*/  MOV R4, 0x1b450 ;  /* 0x0001b45000047802 */ /* 0x000fe40000000f00 */
[----:B------:R-:W-:Y:S05]  /*1b440*/  CALL.REL.NOINC `($__internal_8_$__cuda_sm70_shflsync_up_p) ;  /* 0x0000040000007944 */ /* 0x000fea0003c00000 */
[----:B------:R-:W-:Y:S05]  /*1b450*/  BRA `(.L_x_561) ;  /* 0xffffdc8000007947 */ /* 0x000fea000383ffff */
.L_x_508:
[----:B------:R-:W-:Y:S02]  /*1b460*/  MOV R3, 0x2 ;  /* 0x0000000200037802 */ /* 0x000fe40000000f00 */
[----:B------:R-:W-:Y:S02]  /*1b470*/  MOV R4, 0x1b490 ;  /* 0x0001b49000047802 */ /* 0x000fe40000000f00 */
        /* <DEDUP_REMOVED lines=25> */
.L_x_510:
[----:B------:R-:W-:Y:S02]  /*1b610*/  SEL R2, RZ, 0x1, P0 ;  /* 0x00000001ff027807 */ /* 0x000fe40000000000 */
[----:B------:R-:W-:Y:S02]  /*1b620*/  MOV R3, 0x1b640 ;  /* 0x0001b64000037802 */ /* 0x000fe40000000f00 */
[----:B-1----:R-:W-:Y:S05]  /*1b630*/  CALL.REL.NOINC `($__internal_9_$__cuda_sm70_votesync_ballot) ;  /* 0x0000027000007944 */ /* 0x002fea0003c00000 */
[----:B------:R-:W-:Y:S01]  /*1b640*/  MOV R9, R5 ;  /* 0x0000000500097202 */ /* 0x000fe20000000f00 */
[----:B------:R-:W-:Y:S05]  /*1b650*/  BRA `(.L_x_563) ;  /* 0xffffdc1000007947 */ /* 0x000fea000383ffff */
.L_x_511:
[----:B------:R-:W-:Y:S01]  /*1b660*/  IMAD.MOV.U32 R45, RZ, RZ, R6 ;  /* 0x000000ffff2d7224 */ /* 0x000fe200078e0006 */
[----:B---3--:R-:W-:Y:S01]  /*1b670*/  MOV R44, R11 ;  /* 0x0000000b002c7202 */ /* 0x008fe20000000f00 */
[----:B------:R-:W-:Y:S01]  /*1b680*/  IMAD.MOV.U32 R3, RZ, RZ, 0x1f ;  /* 0x0000001fff037424 */ /* 0x000fe200078e00ff */
[----:B------:R-:W-:-:S02]  /*1b690*/  MOV R2, 0x1b6b0 ;  /* 0x0001b6b000027802 */ /* 0x000fc40000000f00 */
[----:B-12---:R-:W-:Y:S05]  /*1b6a0*/  CALL.REL.NOINC `($__internal_7_$__cuda_sm70_shflsync_idx_p) ;  /* 0x0000015000007944 */ /* 0x006fea0003c00000 */
[----:B------:R-:W-:Y:S01]  /*1b6b0*/  IMAD.MOV.U32 R6, RZ, RZ, R44 ;  /* 0x000000ffff067224 */ /* 0x000fe200078e002c */
[----:B------:R-:W-:Y:S01]  /*1b6c0*/  MOV R44, R11 ;  /* 0x0000000b002c7202 */ /* 0x000fe20000000f00 */
[----:B------:R-:W-:Y:S01]  /*1b6d0*/  IMAD.MOV.U32 R45, RZ, RZ, R8 ;  /* 0x000000ffff2d7224 */ /* 0x000fe200078e0008 */
[----:B------:R-:W-:-:S02]  /*1b6e0*/  MOV R3, 0x1f ;  /* 0x0000001f00037802 */ /* 0x000fc40000000f00 */
[----:B------:R-:W-:Y:S02]  /*1b6f0*/  MOV R2, 0x1b710 ;  /* 0x0001b71000027802 */ /* 0x000fe40000000f00 */
[----:B------:R-:W-:Y:S05]  /*1b700*/  CALL.REL.NOINC `($__internal_7_$__cuda_sm70_shflsync_idx_p) ;  /* 0x000000f000007944 */ /* 0x000fea0003c00000 */
[----:B------:R-:W-:Y:S01]  /*1b710*/  MOV R5, R44 ;  /* 0x0000002c00057202 */ /* 0x000fe20000000f00 */
[----:B------:R-:W-:Y:S05]  /*1b720*/  BRA `(.L_x_564) ;  /* 0xffffdb8000007947 */ /* 0x000fea000383ffff */
.L_x_514:
[----:B------:R-:W-:Y:S01]  /*1b730*/  MOV R44, R2 ;  /* 0x00000002002c7202 */ /* 0x000fe20000000f00 */
[----:B------:R-:W-:Y:S01]  /*1b740*/  IMAD.MOV.U32 R45, RZ, RZ, R4 ;  /* 0x000000ffff2d7224 */ /* 0x000fe200078e0004 */
[----:B------:R-:W-:Y:S01]  /*1b750*/  MOV R2, 0x1b780 ;  /* 0x0001b78000027802 */ /* 0x000fe20000000f00 */
[----:B------:R-:W-:Y:S02]  /*1b760*/  IMAD.MOV.U32 R3, RZ, RZ, 0x1f ;  /* 0x0000001fff037424 */ /* 0x000fe400078e00ff */
[----:B-1234-:R-:W-:Y:S05]  /*1b770*/  CALL.REL.NOINC `($__internal_7_$__cuda_sm70_shflsync_idx_p) ;  /* 0x0000008000007944 */ /* 0x01efea0003c00000 */
[----:B------:R-:W-:Y:S01]  /*1b780*/  MOV R16, R44 ;  /* 0x0000002c00107202 */ /* 0x000fe20000000f00 */
[----:B------:R-:W-:Y:S05]  /*1b790*/  BRA `(.L_x_513) ;  /* 0xffffdb7000007947 */ /* 0x000fea000383ffff */
        .weak           $__internal_6_$__cuda_sm70_shflsync_bfly_p
        .type           $__internal_6_$__cuda_sm70_shflsync_bfly_p,@function
        .size           $__internal_6_$__cuda_sm70_shflsync_bfly_p,($__internal_7_$__cuda_sm70_shflsync_idx_p - $__internal_6_$__cuda_sm70_shflsync_bfly_p)
$__internal_6_$__cuda_sm70_shflsync_bfly_p:
[----:B------:R-:W-:Y:S02]  /*1b7a0*/  MOV R9, 0x1f ;  /* 0x0000001f00097802 */ /* 0x000fe40000000f00 */
[----:B------:R-:W-:-:S04]  /*1b7b0*/  MOV R43, 0xffffffff ;  /* 0xffffffff002b7802 */ /* 0x000fc80000000f00 */
[----:B------:R-:W-:Y:S04]  /*1b7c0*/  WARPSYNC R43 ;  /* 0x0000002b00007348 */ /* 0x000fe80003800000 */
[----:B------:R1:W2:Y:S02]  /*1b7d0*/  SHFL.BFLY PT, R9, R4, R3, R9 ;  /* 0x0c00000304097389 */ /* 0x0002a400000e0009 */
[----:B-1----:R-:W-:-:S04]  /*1b7e0*/  MOV R3, 0x0 ;  /* 0x0000000000037802 */ /* 0x002fc80000000f00 */
[----:B--2---:R-:W-:Y:S05]  /*1b7f0*/  RET.REL.NODEC R2 `(_ZN7cutlass13device_kernelIN5flash19enable_sm80_to_sm89INS1_16FlashAttnFwdSm80INS1_25CollectiveMainloopFwdSm80ILi8ELi1ELb1EN4cute5tupleIJNS5_1CILi128EEENS7_ILi112EEES8_EEELi128ENS_6half_tEfNS_4arch4Sm80ELb0ELb0ELb1ELb1ELb1ELb1ELb1ELb1EEENS1_21CollectiveEpilogueFwdINS6_IJS8_S8_S9_EEENS6_IJNS7_ILi1EEESH_SH_EEESB_SD_Li256ELb1ELb1ELb1ELb0EEENS1_36VarlenDynamicPersistentTileSchedulerILi128ELi112ELi256ELi256ELb1ELb1ELb0ELb0ELb1ELb1EEEEEEEEEvNT_6ParamsE) ;  /* 0xfffe480002007950 */ /* 0x004fea0003c3ffff */
        .weak           $__internal_7_$__cuda_sm70_shflsync_idx_p
        .type           $__internal_7_$__cuda_sm70_shflsync_idx_p,@function
        .size           $__internal_7_$__cuda_sm70_shflsync_idx_p,($__internal_8_$__cuda_sm70_shflsync_up_p - $__internal_7_$__cuda_sm70_shflsync_idx_p)
$__internal_7_$__cuda_sm70_shflsync_idx_p:
[----:B------:R-:W-:-:S04]  /*1b800*/  MOV R222, 0xffffffff ;  /* 0xffffffff00de7802 */ /* 0x000fc80000000f00 */
[----:B------:R-:W-:Y:S04]  /*1b810*/  WARPSYNC R222 ;  /* 0x000000de00007348 */ /* 0x000fe80003800000 */
[----:B------:R1:W2:Y:S02]  /*1b820*/  SHFL.IDX PT, R44, R45, R44, R3 ;  /* 0x0000002c2d2c7389 */ /* 0x0002a400000e0003 */
[----:B-1----:R-:W-:-:S04]  /*1b830*/  MOV R3, 0x0 ;  /* 0x0000000000037802 */ /* 0x002fc80000000f00 */
[----:B--2---:R-:W-:Y:S05]  /*1b840*/  RET.REL.NODEC R2 `(_ZN7cutlass13device_kernelIN5flash19enable_sm80_to_sm89INS1_16FlashAttnFwdSm80INS1_25CollectiveMainloopFwdSm80ILi8ELi1ELb1EN4cute5tupleIJNS5_1CILi128EEENS7_ILi112EEES8_EEELi128ENS_6half_tEfNS_4arch4Sm80ELb0ELb0ELb1ELb1ELb1ELb1ELb1ELb1EEENS1_21CollectiveEpilogueFwdINS6_IJS8_S8_S9_EEENS6_IJNS7_ILi1EEESH_SH_EEESB_SD_Li256ELb1ELb1ELb1ELb0EEENS1_36VarlenDynamicPersistentTileSchedulerILi128ELi112ELi256ELi256ELb1ELb1ELb0ELb0ELb1ELb1EEEEEEEEEvNT_6ParamsE) ;  /* 0xfffe47b002007950 */ /* 0x004fea0003c3ffff */
        .weak           $__internal_8_$__cuda_sm70_shflsync_up_p
        .type           $__internal_8_$__cuda_sm70_shflsync_up_p,@function
        .size           $__internal_8_$__cuda_sm70_shflsync_up_p,($__internal_9_$__cuda_sm70_votesync_ballot - $__internal_8_$__cuda_sm70_shflsync_up_p)
$__internal_8_$__cuda_sm70_shflsync_up_p:
[----:B------:R-:W-:Y:S02]  /*1b850*/  MOV R11, 0xffffffff ;  /* 0xffffffff000b7802 */ /* 0x000fe40000000f00 */
[----:B------:R-:W-:Y:S02]  /*1b860*/  MOV R5, RZ ;  /* 0x000000ff00057202 */ /* 0x000fe40000000f00 */
[----:B------:R-:W-:Y:S04]  /*1b870*/  WARPSYNC R11 ;  /* 0x0000000b00007348 */ /* 0x000fe80003800000 */
[----:B------:R1:W2:Y:S02]  /*1b880*/  SHFL.UP PT, R3, R2, R3, R5 ;  /* 0x0400000302037389 */ /* 0x0002a400000e0005 */
[----:B-1----:R-:W-:-:S04]  /*1b890*/  MOV R5, 0x0 ;  /* 0x0000000000057802 */ /* 0x002fc80000000f00 */
[----:B--2---:R-:W-:Y:S05]  /*1b8a0*/  RET.REL.NODEC R4 `(_ZN7cutlass13device_kernelIN5flash19enable_sm80_to_sm89INS1_16FlashAttnFwdSm80INS1_25CollectiveMainloopFwdSm80ILi8ELi1ELb1EN4cute5tupleIJNS5_1CILi128EEENS7_ILi112EEES8_EEELi128ENS_6half_tEfNS_4arch4Sm80ELb0ELb0ELb1ELb1ELb1ELb1ELb1ELb1EEENS1_21CollectiveEpilogueFwdINS6_IJS8_S8_S9_EEENS6_IJNS7_ILi1EEESH_SH_EEESB_SD_Li256ELb1ELb1ELb1ELb0EEENS1_36VarlenDynamicPersistentTileSchedulerILi128ELi112ELi256ELi256ELb1ELb1ELb0ELb0ELb1ELb1EEEEEEEEEvNT_6ParamsE) ;  /* 0xfffe475004007950 */ /* 0x004fea0003c3ffff */
        .weak           $__internal_9_$__cuda_sm70_votesync_ballot
        .type           $__internal_9_$__cuda_sm70_votesync_ballot,@function
        .size           $__internal_9_$__cuda_sm70_votesync_ballot,(.L_x_3579 - $__internal_9_$__cuda_sm70_votesync_ballot)
$__internal_9_$__cuda_sm70_votesync_ballot:
[----:B------:R-:W-:Y:S01]  /*1b8b0*/  ISETP.NE.U32.AND P0, PT, R2, 0x1, PT ;  /* 0x000000010200780c */ /* 0x000fe20003f05070 */
[----:B------:R-:W-:-:S04]  /*1b8c0*/  IMAD.MOV.U32 R5, RZ, RZ, -0x1 ;  /* 0xffffffffff057424 */ /* 0x000fc800078e00ff */
[----:B------:R-:W-:Y:S08]  /*1b8d0*/  WARPSYNC R5 ;  /* 0x0000000500007348 */ /* 0x000ff00003800000 */
[----:B------:R-:W-:-:S04]  /*1b8e0*/  VOTE.ANY R2, PT, !P0 ;  /* 0x0000000000027806 */ /* 0x000fc800040e0100 */
[----:B------:R-:W-:Y:S01]  /*1b8f0*/  LOP3.LUT R5, R2, R5, RZ, 0xc0, !PT ;  /* 0x0000000502057212 */ /* 0x000fe200078ec0ff */
[----:B------:R-:W-:Y:S02]  /*1b900*/  IMAD.MOV.U32 R2, RZ, RZ, R3 ;  /* 0x000000ffff027224 */ /* 0x000fe400078e0003 */
[----:B------:R-:W-:-:S04]  /*1b910*/  IMAD.MOV.U32 R3, RZ, RZ, 0x0 ;  /* 0x00000000ff037424 */ /* 0x000fc800078e00ff */
[----:B------:R-:W-:Y:S05]  /*1b920*/  RET.REL.NODEC R2 `(_ZN7cutlass13device_kernelIN5flash19enable_sm80_to_sm89INS1_16FlashAttnFwdSm80INS1_25CollectiveMainloopFwdSm80ILi8ELi1ELb1EN4cute5tupleIJNS5_1CILi128EEENS7_ILi112EEES8_EEELi128ENS_6half_tEfNS_4arch4Sm80ELb0ELb0ELb1ELb1ELb1ELb1ELb1ELb1EEENS1_21CollectiveEpilogueFwdINS6_IJS8_S8_S9_EEENS6_IJNS7_ILi1EEESH_SH_EEESB_SD_Li256ELb1ELb1ELb1ELb0EEENS1_36VarlenDynamicPersistentTileSchedulerILi128ELi112ELi256ELi256ELb1ELb1ELb0ELb0ELb1ELb1EEEEEEEEEvNT_6ParamsE) ;  /* 0xfffe46d002007950 */ /* 0x000fea0003c3ffff */
.L_x_565:
        /* <DEDUP_REMOVED lines=13> */
.L_x_3579:


//--------------------- .text._ZN7cutlass13device_kernelIN5flash19enable_sm80_to_sm89INS1_16FlashAttnFwdSm80INS1_25CollectiveMainloopFwdSm80ILi4ELi1ELb0EN4cute5tupleIJNS5_1CILi128EEENS7_ILi48EEES8_EEELi128ENS_6half_tEfNS_4arch4Sm80ELb0ELb1ELb1ELb0ELb1ELb0ELb1ELb1EEENS1_21CollectiveEpilogueFwdINS6_IJS8_S8_S9_EEENS6_IJNS7_ILi1EEESH_SH_EEESB_SD_Li128ELb0ELb1ELb1ELb0EEENS1_19SingleTileSchedulerILb0ELb1ELb1ELi128EEEEEEEEEvNT_6ParamsE --------------------------
	.section	.text._ZN7cutlass13device_kernelIN5flash19enable_sm80_to_sm89INS1_16FlashAttnFwdSm80INS1_25CollectiveMainloopFwdSm80ILi4ELi1ELb0EN4cute5tupleIJNS5_1CILi128EEENS7_ILi48EEES8_EEELi128ENS_6half_tEfNS_4arch4Sm80ELb0ELb1ELb1ELb0ELb1ELb0ELb1ELb1EEENS1_21CollectiveEpilogueFwdINS6_IJS8_S8_S9_EEENS6_IJNS7_ILi1EEESH_SH_EEESB_SD_Li128ELb0ELb1ELb1ELb0EEENS1_19SingleTileSchedulerILb0ELb1ELb1ELi128EEEEEEEEEvNT_6ParamsE,"ax",@progbits
	.sectioninfo	@"SHI_REGISTERS=255"
	.align	128
.text._ZN7cutlass13device_kernelIN5flash19enable_sm80_to_sm89INS1_16FlashAttnFwdSm80INS1_25CollectiveMainloopFwdSm80ILi4ELi1ELb0EN4cute5tupleIJNS5_1CILi128EEENS7_ILi48EEES8_EEELi128ENS_6half_tEfNS_4arch4Sm80ELb0ELb1ELb1ELb0ELb1ELb0ELb1ELb1EEENS1_21CollectiveEpilogueFwdINS6_IJS8_S8_S9_EEENS6_IJNS7_ILi1EEESH_SH_EEESB_SD_Li128ELb0ELb1ELb1ELb0EEENS1_19SingleTileSchedulerILb0ELb1ELb1ELi128EEEEEEEEEvNT_6ParamsE:
        .type           _ZN7cutlass13device_kernelIN5flash19enable_sm80_to_sm89INS1_16FlashAttnFwdSm80INS1_25CollectiveMainloopFwdSm80ILi4ELi1ELb0EN4cute5tupleIJNS5_1CILi128EEENS7_ILi48EEES8_EEELi128ENS_6half_tEfNS_4arch4Sm80ELb0ELb1ELb1ELb0ELb1ELb0ELb1ELb1EEENS1_21CollectiveEpilogueFwdINS6_IJS8_S8_S9_EEENS6_IJNS7_ILi1EEESH_SH_EEESB_SD_Li128ELb0ELb1ELb1ELb0EEENS1_19SingleTileSchedulerILb0ELb1ELb1ELi128EEEEEEEEEvNT_6ParamsE,@function
        .size           _ZN7cutlass13device_kernelIN5flash19enable_sm80_to_sm89INS1_16FlashAttnFwdSm80INS1_25CollectiveMainloopFwdSm80ILi4ELi1ELb0EN4cute5tupleIJNS5_1CILi128EEENS7_ILi48EEES8_EEELi128ENS_6half_tEfNS_4arch4Sm80ELb0ELb1ELb1ELb0ELb1ELb0ELb1ELb1EEENS1_21CollectiveEpilogueFwdINS6_IJS8_S8_S9_EEENS6_IJNS7_ILi1EEESH_SH_EEESB_SD_Li128ELb0ELb1ELb1ELb0EEENS1_19SingleTileSchedulerILb0ELb1ELb1ELi128EEEEEEEEEvNT_6ParamsE,(.L_x_3584 - _ZN7cutlass13device_kernelIN5flash19enable_sm80_to_sm89INS1_16FlashAttnFwdSm80INS1_25CollectiveMainloopFwdSm80ILi4ELi1ELb0EN4cute5tupleIJNS5_1CILi128EEENS7_ILi48EEES8_EEELi128ENS_6half_tEfNS_4arch4Sm80ELb0ELb1ELb1ELb0ELb1ELb0ELb1ELb1EEENS1_21CollectiveEpilogueFwdINS6_IJS8_S8_S9_EEENS6_IJNS7_ILi1EEESH_SH_EEESB_SD_Li128ELb0ELb1ELb1ELb0EEENS1_19SingleTileSchedulerILb0ELb1ELb1ELi128EEEEEEEEEvNT_6ParamsE)
        .other          _ZN7cutlass13device_kernelIN5flash19enable_sm80_to_sm89INS1_16FlashAttnFwdSm80INS1_25CollectiveMainloopFwdSm80ILi4ELi1ELb0EN4cute5tupleIJNS5_1CILi128EEENS7_ILi48EEES8_EEELi128ENS_6half_tEfNS_4arch4Sm80ELb0ELb1ELb1ELb0ELb1ELb0ELb1ELb1EEENS1_21CollectiveEpilogueFwdINS6_IJS8_S8_S9_EEENS6_IJNS7_ILi1EEESH_SH_EEESB_SD_Li128ELb0ELb1ELb1ELb0EEENS1_19SingleTileSchedulerILb0ELb1ELb1ELi128EEEEEEEEEvNT_6ParamsE,@"STO_CUDA_ENTRY STV_DEFAULT"
_ZN7cutlass13device_kernelIN5flash19enable_sm80_to_sm89INS1_16FlashAttnFwdSm80INS1_25CollectiveMainloopFwdSm80ILi4ELi1ELb0EN4cute5tupleIJNS5_1CILi128EEENS7_ILi48EEES8_EEELi128ENS_6half_tEfNS_4arch4Sm80ELb0ELb1ELb1ELb0ELb1ELb0ELb1ELb1EEENS1_21CollectiveEpilogueFwdINS6_IJS8_S8_S9_EEENS6_IJNS7_ILi1EEESH_SH_EEESB_SD_Li128ELb0ELb1ELb1ELb0EEENS1_19SingleTileSchedulerILb0ELb1ELb1ELi128EEEEEEEEEvNT_6ParamsE:
        /* <DEDUP_REMOVED lines=18> */
.L_x_566:
[----:B------:R-:W-:Y:S02]  /*0120*/  ULDC.64 UR4, c[0x0][0x550] ;  /* 0x0001540000047ab9 */ /* 0x000fe40000000a00 */
[----:B------:R-:W-:Y:S02]  /*0130*/  UISETP.NE.AND UP0, UPT, UR4, 0x1, UPT ;  /* 0x000000010400788c */ /* 0x000fe4000bf05270 */
[----:B------:R-:W-:-:S02]  /*0140*/  UIMAD.WIDE.U32 UR8, UR7, UR5, URZ ;  /* 0x00000005070872a5 */ /* 0x000fc4000f8e003f */
[----:B------:R-:W-:Y:S02]  /*0150*/  ULDC UR4, c[0x0][0x558] ;  /* 0x0001560000047ab9 */ /* 0x000fe40000000800 */
[----:B------:R-:W-:-:S05]  /*0160*/  UMOV UR11, UR7 ;  /* 0x00000007000b7c82 */ /* 0x000fca0008000000 */
[----:B------:R-:W-:-:S03]  /*0170*/  @UP0 USHF.R.U32.HI UR11, URZ, UR4, UR9 ;  /* 0x000000043f0b0299 */ /* 0x000fc60008011609 */
.L_x_567:
        /* <DEDUP_REMOVED lines=16> */
[----:B------:R-:W1:Y:S01]  /*0280*/  S2UR UR26, SR_CTAID.X ;  /* 0x00000000001a79c3 */ /* 0x000e620000002500 */
[----:B------:R-:W-:Y:S02]  /*0290*/  ULDC UR4, c[0x0][0x2c4] ;  /* 0x0000b10000047ab9 */ /* 0x000fe40000000800 */
[----:B------:R-:W-:Y:S02]  /*02a0*/  UISETP.NE.AND UP1, UPT, UR4, 0x1, UPT ;  /* 0x000000010400788c */ /* 0x000fe4000bf25270 */
[----:B------:R-:W-:Y:S02]  /*02b0*/  UMOV UR10, URZ ;  /* 0x0000003f000a7c82 */ /* 0x000fe40008000000 */
[----:B------:R-:W-:Y:S02]  /*02c0*/  ULDC.64 UR4, c[0x0][0x2c8] ;  /* 0x0000b20000047ab9 */ /* 0x000fe40000000a00 */
[----:B------:R-:W-:-:S02]  /*02d0*/  ULDC UR12, c[0x0][0x168] ;  /* 0x00005a00000c7ab9 */ /* 0x000fc40000000800 */
[----:B------:R-:W-:Y:S02]  /*02e0*/  UP2UR UR13, UPR, URZ, 0x2 ;  /* 0x000000023f0d7883 */ /* 0x000fe40008000000 */
[----:B-1----:R-:W-:-:S04]  /*02f0*/  USHF.L.U32 UR26, UR26, 0x7, URZ ;  /* 0x000000071a1a7899 */ /* 0x002fc8000800063f */
[----:B------:R-:W-:Y:S02]  /*0300*/  @UP1 UIADD3 UR14, UR26, 0x7f, URZ ;  /* 0x0000007f1a0e1890 */ /* 0x000fe4000fffe03f */
[----:B------:R-:W-:Y:S02]  /*0310*/  UIADD3 UR8, UR26, 0x7f, URZ ;  /* 0x0000007f1a087890 */ /* 0x000fe4000fffe03f */
[----:B------:R-:W-:-:S03]  /*0320*/  UIMAD.WIDE.U32 UR14, UR14, UR4, URZ ;  /* 0x000000040e0e72a5 */ /* 0x000fc6000f8e003f */
[----:B------:R-:W-:-:S04]  /*0330*/  ULDC UR4, c[0x0][0x2ac] ;  /* 0x0000ab0000047ab9 */ /* 0x000fc80000000800 */
[----:B------:R-:W-:Y:S02]  /*0340*/  @UP1 UMOV UR9, UR15 ;  /* 0x0000000f00091c82 */ /* 0x000fe40008000000 */
[----:B------:R-:W-:Y:S02]  /*0350*/  @UP1 USHF.R.U32.HI UR8, URZ, UR5, UR9 ;  /* 0x000000053f081299 */ /* 0x000fe40008011609 */
[----:B------:R-:W-:Y:S02]  /*0360*/  UMOV UR14, 0x1 ;  /* 0x00000001000e7882 */ /* 0x000fe40000000000 */
[----:B------:R-:W-:Y:S02]  /*0370*/  ULDC UR9, c[0x0][0x1d0] ;  /* 0x0000740000097ab9 */ /* 0x000fe40000000800 */
[----:B------:R-:W-:-:S03]  /*0380*/  UIMAD UR9, UR4, UR9, URZ ;  /* 0x00000009040972a4 */ /* 0x000fc6000f8e023f */
[----:B------:R-:W-:Y:S02]  /*0390*/  ULDC.64 UR4, c[0x0][0x328] ;  /* 0x0000ca0000047ab9 */ /* 0x000fe40000000a00 */
[----:B------:R-:W-:Y:S02]  /*03a0*/  UISETP.LE.AND UP0, UPT, UR14, UR5, UPT ;  /* 0x000000050e00728c */ /* 0x000fe4000bf03270 */
[----:B------:R-:W-:-:S04]  /*03b0*/  UIADD3 UR12, UR9, -UR12, UR14 ;  /* 0x8000000c090c7290 */ /* 0x000fc8000fffe00e */
[----:B------:R-:W-:Y:S02]  /*03c0*/  UIADD3 UR5, UR12, UR8, URZ ;  /* 0x000000080c057290 */ /* 0x000fe4000fffe03f */
[----:B------:R-:W-:Y:S02]  /*03d0*/  UP2UR UR12, UPR, URZ, 0x1 ;  /* 0x000000013f0c7883 */ /* 0x000fe40008000000 */
[----:B------:R-:W-:Y:S01]  /*03e0*/  UIADD3 UR8, UR5, UR4, URZ ;  /* 0x0000000405087290 */ /* 0x000fe2000fffe03f */
[----:B--2---:R1:W2:Y:S01]  /*03f0*/  @P0 R2UR UR10, R2 ;  /* 0x00000000020a03c2 */ /* 0x0042a200000e0000 */
[----:B------:R-:W-:-:S13]  /*0400*/  PLOP3.LUT P0, PT, PT, PT, UP0, 0x40, 0x0 ;  /* 0x000000000000781c */ /* 0x000fda0003f0e808 */
[----:B------:R-:W-:Y:S05]  /*0410*/  @P0 BRA `(.L_x_568) ;  /* 0x0000014000000947 */ /* 0x000fea0003800000 */
[----:B------:R-:W-:Y:S01]  /*0420*/  ISETP.LT.AND P0, PT, RZ, UR5, PT ;  /* 0x00000005ff007c0c */ /* 0x000fe2000bf01270 */
        /* <DEDUP_REMOVED lines=10> */
.L_x_569:
[----:B------:R-:W-:Y:S02]  /*04d0*/  ULDC UR4, c[0x0][0x32c] ;  /* 0x0000cb0000047ab9 */ /* 0x000fe40000000800 */
[----:B------:R-:W-:-:S03]  /*04e0*/  UISETP.NE.AND UP0, UPT, UR14, UR4, UPT ;  /* 0x000000040e00728c */ /* 0x000fc6000bf05270 */
[----:B------:R-:W-:Y:S02]  /*04f0*/  ULDC.64 UR4, c[0x0][0x330] ;  /* 0x0000cc0000047ab9 */ /* 0x000fe40000000a00 */
[----:B------:R-:W-:-:S06]  /*0500*/  UIMAD.WIDE.U32 UR16, UR15, UR4, URZ ;  /* 0x000000040f1072a5 */ /* 0x000fcc000f8e003f */
[----:B------:R-:W-:Y:S02]  /*0510*/  @UP0 USHF.R.U32.HI UR15, URZ, UR5, UR17 ;  /* 0x000000053f0f0299 */ /* 0x000fe40008011611 */
.L_x_570:
[----:B------:R-:W-:Y:S02]  /*0520*/  ULDC UR4, c[0x0][0x32c] ;  /* 0x0000cb0000047ab9 */ /* 0x000fe40000000800 */
[----:B------:R-:W-:-:S04]  /*0530*/  UIMAD UR4, UR15, UR4, UR4 ;  /* 0x000000040f0472a4 */ /* 0x000fc8000f8e0204 */
[----:B------:R-:W-:-:S04]  /*0540*/  UISETP.LT.AND UP0, UPT, UR8, UR4, UPT ;  /* 0x000000040800728c */ /* 0x000fc8000bf01270 */
[----:B------:R-:W-:Y:S02]  /*0550*/  USEL UR8, UR8, UR4, UP0 ;  /* 0x0000000408087287 */ /* 0x000fe40008000000 */
.L_x_568:
[----:B------:R-:W-:Y:S02]  /*0560*/  UISETP.NE.AND UP0, UPT, UR13, URZ, UPT ;  /* 0x0000003f0d00728c */ /* 0x000fe4000bf05270 */
[----:B------:R-:W-:Y:S02]  /*0570*/  UIADD3 UR14, UR9, 0x2f, URZ ;  /* 0x0000002f090e7890 */ /* 0x000fe4000fffe03f */
[----:B------:R-:W-:Y:S02]  /*0580*/  UIADD3 UR18, UR8, 0x2f, URZ ;  /* 0x0000002f08127890 */ /* 0x000fe4000fffe03f */
[----:B------:R-:W-:Y:S02]  /*0590*/  ULDC.64 UR4, c[0x0][0x2c8] ;  /* 0x0000b20000047ab9 */ /* 0x000fe40000000a00 */
[----:B------:R-:W-:Y:S02]  /*05a0*/  UIMAD.WIDE.U32 UR16, UR26, UR4, URZ ;  /* 0x000000041a1072a5 */ /* 0x000fe4000f8e003f */
[----:B------:R-:W-:-:S02]  /*05b0*/  UIMAD.WIDE UR14, UR14, 0x2aaaaaab, URZ ;  /* 0x2aaaaaab0e0e78a5 */ /* 0x000fc4000f8e023f */
[----:B------:R-:W-:Y:S02]  /*05c0*/  UIMAD.WIDE UR18, UR18, 0x2aaaaaab, URZ ;  /* 0x2aaaaaab121278a5 */ /* 0x000fe4000f8e023f */
[----:B------:R-:W-:Y:S02]  /*05d0*/  UISETP.NE.AND UP1, UPT, UR12, URZ, UPT ;  /* 0x0000003f0c00728c */ /* 0x000fe4000bf25270 */
[----:B------:R-:W-:Y:S02]  /*05e0*/  UMOV UR4, UR26 ;  /* 0x0000001a00047c82 */ /* 0x000fe40008000000 */
[----:B------:R-:W-:Y:S02]  /*05f0*/  @UP0 USHF.R.U32.HI UR4, URZ, UR5, UR17 ;  /* 0x000000053f040299 */ /* 0x000fe40008011611 */
[----:B------:R-:W-:Y:S01]  /*0600*/  PLOP3.LUT P0, PT, PT, PT, UP1, 0x40, 0x0 ;  /* 0x000000000000781c */ /* 0x000fe20003f0e818 */
[----:B------:R-:W-:Y:S02]  /*0610*/  UMOV UR17, UR15 ;  /* 0x0000000f00117c82 */ /* 0x000fe40008000000 */
[----:B------:R-:W-:-:S02]  /*0620*/  UMOV UR15, UR19 ;  /* 0x00000013000f7c82 */ /* 0x000fc40008000000 */
[----:B------:R-:W-:Y:S02]  /*0630*/  USHF.R.U32.HI UR14, URZ, 0x1f, UR17 ;  /* 0x0000001f3f0e7899 */ /* 0x000fe40008011611 */
[----:B------:R-:W-:Y:S02]  /*0640*/  USHF.R.U32.HI UR8, URZ, 0x1f, UR15 ;  /* 0x0000001f3f087899 */ /* 0x000fe4000801160f */
[----:B------:R-:W-:Y:S02]  /*0650*/  ULDC UR25, c[0x0][0x168] ;  /* 0x00005a0000197ab9 */ /* 0x000fe40000000800 */
[----:B------:R-:W-:Y:S02]  /*0660*/  UIADD3 UR25, UR9, -UR25, URZ ;  /* 0x8000001909197290 */ /* 0x000fe4000fffe03f */
[----:B------:R-:W-:Y:S02]  /*0670*/  ULEA.HI.SX32 UR14, UR17, UR14, 0x1d ;  /* 0x0000000e110e7291 */ /* 0x000fe4000f8fea3f */
[----:B------:R-:W-:-:S02]  /*0680*/  ULEA.HI.SX32 UR15, UR15, UR8, 0x1d ;  /* 0x000000080f0f7291 */ /* 0x000fc4000f8fea3f */
[----:B------:R-:W-:Y:S02]  /*0690*/  UIADD3 UR4, UR25, UR4, URZ ;  /* 0x0000000419047290 */ /* 0x000fe4000fffe03f */
[----:B------:R-:W-:Y:S02]  /*06a0*/  UISETP.LT.AND UP0, UPT, UR14, UR15, UPT ;  /* 0x0000000f0e00728c */ /* 0x000fe4000bf01270 */
[----:B------:R-:W-:Y:S02]  /*06b0*/  ULDC UR5, c[0x0][0x324] ;  /* 0x0000c90000057ab9 */ /* 0x000fe40000000800 */
[----:B------:R-:W-:Y:S02]  /*06c0*/  UIADD3 UR8, UR4, -UR5, URZ ;  /* 0x8000000504087290 */ /* 0x000fe4000fffe03f */
[----:B------:R-:W-:Y:S01]  /*06d0*/  USEL UR24, UR14, UR15, UP0 ;  /* 0x0000000f0e187287 */ /* 0x000fe20008000000 */
[----:B------:R-:W-:Y:S05]  /*06e0*/  @P0 BRA `(.L_x_571) ;  /* 0x0000017000000947 */ /* 0x000fea0003800000 */
[----:B------:R-:W-:Y:S02]  /*06f0*/  UMOV UR14, UR4 ;  /* 0x00000004000e7c82 */ /* 0x000fe40008000000 */
[----:B------:R-:W-:-:S06]  /*0700*/  UISETP.GT.AND UP0, UPT, UR14, -0x1, UPT ;  /* 0xffffffff0e00788c */ /* 0x000fcc000bf04270 */
[----:B------:R-:W-:-:S13]  /*0710*/  PLOP3.LUT P0, PT, PT, PT, UP0, 0x80, 0x0 ;  /* 0x000000000000781c */ /* 0x000fda0003f0f008 */
[----:B------:R-:W-:Y:S05]  /*0720*/  @P0 BRA `(.L_x_572) ;  /* 0x0000009000000947 */ /* 0x000fea0003800000 */
[----:B------:R-:W-:Y:S02]  /*0730*/  ULDC UR4, c[0x0][0x32c] ;  /* 0x0000cb0000047ab9 */ /* 0x000fe40000000800 */
[----:B------:R-:W-:Y:S02]  /*0740*/  UISETP.NE.AND UP0, UPT, UR4, 0x1, UPT ;  /* 0x000000010400788c */ /* 0x000fe4000bf05270 */
[----:B------:R-:W-:Y:S02]  /*0750*/  ULOP3.LUT UR14, URZ, UR14, URZ, 0x33, !UPT ;  /* 0x0000000e3f0e7292 */ /* 0x000fe4000f8e333f */
[----:B------:R-:W-:Y:S02]  /*0760*/  ULDC.64 UR4, c[0x0][0x330] ;  /* 0x0000cc0000047ab9 */ /* 0x000fe40000000a00 */
[----:B------:R-:W-:-:S07]  /*0770*/  UIMAD.WIDE.U32 UR16, UR14, UR4, URZ ;  /* 0x000000040e1072a5 */ /* 0x000fce000f8e003f */
[----:B------:R-:W-:Y:S02]  /*0780*/  @UP0 UMOV UR15, UR17 ;  /* 0x00000011000f0c82 */ /* 0x000fe40008000000 */
[----:B------:R-:W-:-:S04]  /*0790*/  @UP0 USHF.R.U32.HI UR14, URZ, UR5, UR15 ;  /* 0x000000053f0e0299 */ /* 0x000fc8000801160f */
[----:B------:R-:W-:Y:S01]  /*07a0*/  ULOP3.LUT UR14, URZ, UR14, URZ, 0x33, !UPT ;  /* 0x0000000e3f0e7292 */ /* 0x000fe2000f8e333f */
[----:B------:R-:W-:Y:S05]  /*07b0*/  BRA `(.L_x_573) ;  /* 0x0000006000007947 */ /* 0x000fea0003800000 */
.L_x_572:
[----:B------:R-:W-:Y:S02]  /*07c0*/  ULDC UR4, c[0x0][0x32c] ;  /* 0x0000cb0000047ab9 */ /* 0x000fe40000000800 */
[----:B------:R-:W-:-:S03]  /*07d0*/  UISETP.NE.AND UP0, UPT, UR4, 0x1, UPT ;  /* 0x000000010400788c */ /* 0x000fc6000bf05270 */
[----:B------:R-:W-:Y:S02]  /*07e0*/  ULDC.64 UR4, c[0x0][0x330] ;  /* 0x0000cc0000047ab9 */ /* 0x000fe40000000a00 */
[----:B------:R-:W-:-:S07]  /*07f0*/  UIMAD.WIDE.U32 UR16, UR14, UR4, URZ ;  /* 0x000000040e1072a5 */ /* 0x000fce000f8e003f */
[----:B------:R-:W-:Y:S02]  /*0800*/  @UP0 UMOV UR15, UR17 ;  /* 0x00000011000f0c82 */ /* 0x000fe40008000000 */
[----:B------:R-:W-:Y:S02]  /*0810*/  @UP0 USHF.R.U32.HI UR14, URZ, UR5, UR15 ;  /* 0x000000053f0e0299 */ /* 0x000fe4000801160f */
.L_x_573:
[----:B------:R-:W-:Y:S02]  /*0820*/  ULDC UR4, c[0x0][0x32c] ;  /* 0x0000cb0000047ab9 */ /* 0x000fe40000000800 */
[----:B------:R-:W-:-:S04]  /*0830*/  UIMAD UR4, UR14, UR4, URZ ;  /* 0x000000040e0472a4 */ /* 0x000fc8000f8e023f */
[----:B------:R-:W-:-:S04]  /*0840*/  UISETP.LT.AND UP0, UPT, UR8, UR4, UPT ;  /* 0x000000040800728c */ /* 0x000fc8000bf01270 */
[----:B------:R-:W-:-:S04]  /*0850*/  USEL UR8, UR8, UR4, !UP0 ;  /* 0x0000000408087287 */ /* 0x000fc8000c000000 */
.L_x_571:
[----:B------:R-:W-:-:S04]  /*0860*/  UIMAD.WIDE UR4, UR8, 0x2aaaaaab, URZ ;  /* 0x2aaaaaab080478a5 */ /* 0x000fc8000f8e023f */
[----:B------:R-:W-:-:S04]  /*0870*/  USHF.R.U32.HI UR4, URZ, 0x1f, UR5 ;  /* 0x0000001f3f047899 */ /* 0x000fc80008011605 */
[----:B------:R-:W-:-:S03]  /*0880*/  ULEA.HI.SX32 UR4, UR5, UR4, 0x1d ;  /* 0x0000000405047291 */ /* 0x000fc6000f8fea3f */
[----:B------:R-:W-:Y:S02]  /*0890*/  ULDC UR5, c[0x0][0x338] ;  /* 0x0000ce0000057ab9 */ /* 0x000fe40000000800 */
[----:B------:R-:W-:-:S04]  /*08a0*/  UISETP.LT.AND UP0, UPT, URZ, UR4, UPT ;  /* 0x000000043f00728c */ /* 0x000fc8000bf01270 */
[----:B------:R-:W-:Y:S02]  /*08b0*/  USEL UR8, URZ, UR4, !UP0 ;  /* 0x000000043f087287 */ /* 0x000fe4000c000000 */
[----:B------:R-:W-:Y:S02]  /*08c0*/  USHF.R.U32.HI UR4, URZ, 0x10, UR7 ;  /* 0x000000103f047899 */ /* 0x000fe40008011607 */
[----:B------:R-:W-:Y:S02]  /*08d0*/  UISETP.GT.AND UP0, UPT, UR24, UR8, UPT ;  /* 0x000000081800728c */ /* 0x000fe4000bf04270 */
[----:B------:R-:W-:-:S04]  /*08e0*/  UISETP.NE.AND UP1, UPT, UR4, URZ, UPT ;  /* 0x0000003f0400728c */ /* 0x000fc8000bf25270 */
[----:B------:R-:W-:Y:S01]  /*08f0*/  PLOP3.LUT P0, PT, PT, PT, UP0, 0x80, 0x0 ;  /* 0x000000000000781c */ /* 0x000fe20003f0f008 */
[----:B------:R-:W-:-:S03]  /*0900*/  USEL UR5, UR4, UR5, UP1 ;  /* 0x0000000504057287 */ /* 0x000fc60008800000 */
[----:B------:R-:W-:-:S09]  /*0910*/  UMOV UR4, URZ ;  /* 0x0000003f00047c82 */ /* 0x000fd20008000000 */
[----:B------:R-:W-:Y:S05]  /*0920*/  @!P0 BRA `(.L_x_574) ;  /* 0x0000021000008947 */ /* 0x000fea0003800000 */
[----:B------:R-:W-:Y:S01]  /*0930*/  IMAD.U32 R3, RZ, RZ, UR5 ;  /* 0x00000005ff037e24 */ /* 0x000fe2000f8e00ff */
[----:B------:R-:W-:Y:S02]  /*0940*/  UIADD3 UR17, UR5, -0x1, UR24 ;  /* 0xffffffff05117890 */ /* 0x000fe4000fffe018 */
[----:B------:R-:W-:Y:S02]  /*0950*/  UMOV UR18, URZ ;  /* 0x0000003f00127c82 */ /* 0x000fe40008000000 */
[----:B------:R-:W-:Y:S01]  /*0960*/  IABS R0, R3 ;  /* 0x0000000300007213 */ /* 0x000fe20000000000 */
[----:B------:R-:W-:-:S03]  /*0970*/  UIADD3 UR17, -UR8, UR17, URZ ;  /* 0x0000001108117290 */ /* 0x000fc6000fffe13f */
        /* <DEDUP_REMOVED lines=24> */
[----:B------:R-:W-:-:S05]  /*0b00*/  UISETP.NE.AND UP1, UPT, UR5, URZ, UPT ;  /* 0x0000003f0500728c */ /* 0x000fca000bf25270 */
[----:B------:R-:W-:Y:S02]  /*0b10*/  UMOV UR4, UR19 ;  /* 0x0000001300047c82 */ /* 0x000fe40008000000 */
[----:B------:R-:W-:-:S04]  /*0b20*/  @!UP0 UIADD3 UR4, -UR4, URZ, URZ ;  /* 0x0000003f04048290 */ /* 0x000fc8000fffe13f */
[----:B------:R-:W-:Y:S02]  /*0b30*/  @!UP1 ULOP3.LUT UR4, URZ, UR5, URZ, 0x33, !UPT ;  /* 0x000000053f049292 */ /* 0x000fe4000f8e333f */
.L_x_574:
[----:B------:R-:W-:Y:S01]  /*0b40*/  ULOP3.LUT UR7, UR7, 0xffff, URZ, 0xc0, !UPT ;  /* 0x0000ffff07077892 */ /* 0x000fe2000f8ec03f */
[----:B------:R-:W-:Y:S01]  /*0b50*/  PLOP3.LUT P4, PT, PT, PT, PT, 0x80, 0x0 ;  /* 0x000000000000781c */ /* 0x000fe20003f8f070 */
[----:B------:R-:W-:Y:S01]  /*0b60*/  CS2R R20, SRZ ;  /* 0x0000000000147805 */ /* 0x000fe2000001ff00 */
[----:B------:R-:W-:Y:S01]  /*0b70*/  CS2R R18, SRZ ;  /* 0x0000000000127805 */ /* 0x000fe2000001ff00 */
[----:B------:R-:W-:Y:S01]  /*0b80*/  UIMAD UR8, UR7, UR4, UR8 ;  /* 0x00000004070872a4 */ /* 0x000fe2000f8e0208 */
        /* <DEDUP_REMOVED lines=73> */
[----:B------:R-:W-:Y:S02]  /*1020*/  UISETP.NE.AND.EX UP0, UPT, URZ, UR5, UPT, UP0 ;  /* 0x000000053f00728c */ /* 0x000fe4000bf05300 */
[----:B------:R-:W-:-:S04]  /*1030*/  UISETP.NE.AND UP1, UPT, UR13, URZ, UPT ;  /* 0x0000003f0d00728c */ /* 0x000fc8000bf25270 */
[----:B------:R-:W-:-:S05]  /*1040*/  PLOP3.LUT P2, PT, PT, PT, UP0, 0x80, 0x0 ;  /* 0x000000000000781c */ /* 0x000fca0003f4f008 */
[----:B------:R-:W-:Y:S02]  /*1050*/  @UP0 UMOV UR4, 0x4 ;  /* 0x0000000400040882 */ /* 0x000fe40000000000 */
[----:B------:R-:W-:-:S06]  /*1060*/  @UP0 UIMAD.WIDE UR4, UR6, UR4, UR14 ;  /* 0x00000004060402a5 */ /* 0x000fcc000f8e020e */
[----:B-1----:R-:W-:Y:S02]  /*1070*/  IMAD.U32 R2, RZ, RZ, UR4 ;  /* 0x00000004ff027e24 */ /* 0x002fe4000f8e00ff */
[----:B------:R-:W-:Y:S01]  /*1080*/  IMAD.U32 R3, RZ, RZ, UR5 ;  /* 0x00000005ff037e24 */ /* 0x000fe2000f8e00ff */
[----:B------:R-:W-:Y:S01]  /*1090*/  SHF.R.S32.HI R124, RZ, 0x1f, R132 ;  /* 0x0000001fff7c7819 */ /* 0x000fe20000011484 */
[----:B------:R-:W-:Y:S01]  /*10a0*/  USHF.R.S32.HI UR7, URZ, 0x1f, UR11 ;  /* 0x0000001f3f077899 */ /* 0x000fe2000801140b */
[----:B------:R-:W-:Y:S01]  /*10b0*/  PLOP3.LUT P1, PT, PT, PT, UP1, 0x80, 0x0 ;  /* 0x000000000000781c */ /* 0x000fe20003f2f018 */
[----:B------:R-:W-:Y:S01]  /*10c0*/  ULDC.64 UR4, c[0x0][0x1b8] ;  /* 0x00006e0000047ab9 */ /* 0x000fe20000000a00 */
[----:B------:R1:W3:Y:S01]  /*10d0*/  @P2 LDG.E R7, [R2.64] ;  /* 0x0000001402072981 */ /* 0x0002e2000c1e1900 */
[----:B------:R-:W-:Y:S01]  /*10e0*/  PLOP3.LUT P0, PT, PT, PT, UP1, 0x80, 0x0 ;  /* 0x000000000000781c */ /* 0x000fe20003f0f018 */
[----:B------:R-:W-:Y:S01]  /*10f0*/  UIMAD UR7, UR7, UR4, URZ ;  /* 0x00000004070772a4 */ /* 0x000fe2000f8e023f */
[----:B------:R-:W-:Y:S01]  /*1100*/  LEA.HI R13, R124, R132, RZ, 0x4 ;  /* 0x000000847c0d7211 */ /* 0x000fe200078f20ff */
[----:B------:R-:W-:Y:S01]  /*1110*/  UIMAD.WIDE.U32 UR16, UR11, UR4, URZ ;  /* 0x000000040b1072a5 */ /* 0x000fe2000f8e003f */
[----:B------:R-:W-:Y:S01]  /*1120*/  BSSY B0, `(.L_x_576) ;  /* 0x000004f000007945 */ /* 0x000fe20003800000 */
[----:B------:R-:W-:-:S02]  /*1130*/  UIMAD UR7, UR11, UR5, UR7 ;  /* 0x000000050b0772a4 */ /* 0x000fc4000f8e0207 */
[----:B------:R-:W-:Y:S02]  /*1140*/  USHF.R.S32.HI UR14, URZ, 0x1f, UR6 ;  /* 0x0000001f3f0e7899 */ /* 0x000fe40008011406 */
[----:B------:R-:W-:Y:S02]  /*1150*/  ULDC.64 UR4, c[0x0][0x1c0] ;  /* 0x0000700000047ab9 */ /* 0x000fe40000000a00 */
[----:B------:R-:W-:Y:S02]  /*1160*/  UIADD3 UR17, UR17, UR7, URZ ;  /* 0x0000000711117290 */ /* 0x000fe4000fffe03f */
[----:B------:R-:W-:Y:S02]  /*1170*/  UIMAD UR14, UR14, UR4, URZ ;  /* 0x000000040e0e72a4 */ /* 0x000fe4000f8e023f */
[----:B------:R-:W-:Y:S02]  /*1180*/  UIMAD.WIDE.U32 UR16, UR6, UR4, UR16 ;  /* 0x00000004061072a5 */ /* 0x000fe4000f8e0010 */
[----:B------:R-:W-:-:S02]  /*1190*/  UIMAD UR5, UR6, UR5, UR14 ;  /* 0x00000005060572a4 */ /* 0x000fc4000f8e020e */
[----:B------:R-:W-:Y:S02]  /*11a0*/  ULDC UR4, c[0x0][0x2c4] ;  /* 0x0000b10000047ab9 */ /* 0x000fe40000000800 */
[----:B------:R-:W-:Y:S02]  /*11b0*/  UIADD3 UR5, UR17, UR5, URZ ;  /* 0x0000000511057290 */ /* 0x000fe4000fffe03f */
[----:B------:R-:W-:Y:S01]  /*11c0*/  ULDC UR7, c[0x0][0x168] ;  /* 0x00005a0000077ab9 */ /* 0x000fe20000000800 */
[----:B-1----:R-:W-:Y:S01]  /*11d0*/  LEA.HI R2, R124, R132, RZ, 0x3 ;  /* 0x000000847c027211 */ /* 0x002fe200078f18ff */
[----:B------:R-:W-:Y:S01]  /*11e0*/  IMAD.U32 R3, RZ, RZ, UR17 ;  /* 0x00000011ff037e24 */ /* 0x000fe2000f8e00ff */
[----:B------:R-:W-:Y:S01]  /*11f0*/  UIMAD UR7, UR4, UR7, URZ ;  /* 0x00000007040772a4 */ /* 0x000fe2000f8e023f */
[----:B------:R-:W-:Y:S01]  /*1200*/  IMAD.U32 R3, RZ, RZ, UR5 ;  /* 0x00000005ff037e24 */ /* 0x000fe2000f8e00ff */
[----:B------:R-:W-:Y:S02]  /*1210*/  LOP3.LUT R0, R2, 0xfffffff8, RZ, 0xc0, !PT ;  /* 0xfffffff802007812 */ /* 0x000fe400078ec0ff */
[----:B------:R-:W-:Y:S01]  /*1220*/  SHF.R.S32.HI R15, RZ, 0x3, R2 ;  /* 0x00000003ff0f7819 */ /* 0x000fe20000011402 */
[----:B------:R-:W-:-:S02]  /*1230*/  IMAD.U32 R2, RZ, RZ, UR16 ;  /* 0x00000010ff027e24 */ /* 0x000fc4000f8e00ff */
[----:B------:R-:W-:Y:S01]  /*1240*/  IMAD.IADD R36, R132, 0x1, -R0 ;  /* 0x0000000184247824 */ /* 0x000fe200078e0a00 */
[----:B------:R-:W-:-:S03]  /*1250*/  IADD3 R9, R15, UR26, RZ ;  /* 0x0000001a0f097c10 */ /* 0x000fc6000fffe0ff */
[C---:B------:R-:W-:Y:S01]  /*1260*/  IMAD R129, R36.reuse, 0x10, R15 ;  /* 0x0000001024817824 */ /* 0x040fe200078e020f */
[----:B------:R-:W-:Y:S01]  /*1270*/  ISETP.GE.AND P4, PT, R9, UR7, PT ;  /* 0x0000000709007c0c */ /* 0x000fe2000bf86270 */
[----:B------:R-:W-:-:S03]  /*1280*/  IMAD.SHL.U32 R127, R36, 0x8, RZ ;  /* 0x00000008247f7824 */ /* 0x000fc600078e00ff */
[----:B------:R-:W-:Y:S01]  /*1290*/  IADD3 R5, R129, UR26, RZ ;  /* 0x0000001a81057c10 */ /* 0x000fe2000fffe0ff */
[----:B------:R1:W-:Y:S01]  /*12a0*/  STL [R1+0x14], R129 ;  /* 0x0000148101007387 */ /* 0x0003e20000100800 */
[C---:B------:R-:W-:Y:S02]  /*12b0*/  IADD3 R23, R127.reuse, 0x40, RZ ;  /* 0x000000407f177810 */ /* 0x040fe40007ffe0ff */
[----:B------:R-:W-:Y:S01]  /*12c0*/  ISETP.GE.AND P3, PT, R127, c[0x0][0x198], PT ;  /* 0x000066007f007a0c */ /* 0x000fe20003f66270 */
[----:B------:R-:W-:Y:S01]  /*12d0*/  @P1 IMAD.HI.U32 R0, R5, c[0x0][0x2c8], RZ ;  /* 0x0000b20005001a27 */ /* 0x000fe200078e00ff */
[----:B------:R1:W-:Y:S03]  /*12e0*/  STL [R1+0xc], R127 ;  /* 0x00000c7f01007387 */ /* 0x0003e60000100800 */
[----:B------:R-:W-:Y:S01]  /*12f0*/  IMAD.MOV.U32 R4, RZ, RZ, R5 ;  /* 0x000000ffff047224 */ /* 0x000fe200078e0005 */
[----:B------:R-:W-:-:S04]  /*1300*/  @P0 SHF.R.U32.HI R4, RZ, c[0x0][0x2cc], R0 ;  /* 0x0000b300ff040a19 */ /* 0x000fc80000011600 */
[--C-:B------:R-:W-:Y:S01]  /*1310*/  SHF.R.S32.HI R6, RZ, 0x1f, R4.reuse ;  /* 0x0000001fff067819 */ /* 0x100fe20000011404 */
[----:B------:R-:W-:Y:S02]  /*1320*/  IMAD.MOV R0, RZ, RZ, -R4 ;  /* 0x000000ffff007224 */ /* 0x000fe400078e0a04 */
        /* <DEDUP_REMOVED lines=16> */
[----:B------:R-:W-:Y:S01]  /*1430*/  ISETP.GE.AND P0, PT, R23, c[0x0][0x198], PT ;  /* 0x0000660017007a0c */ /* 0x000fe20003f06270 */
[----:B------:R1:W4:Y:S01]  /*1440*/  SHFL.IDX PT, R4, R12, RZ, 0x181f ;  /* 0x00181fff0c047589 */ /* 0x00032200000e0000 */
        /* <DEDUP_REMOVED lines=13> */
[----:B---3--:R1:W3:Y:S01]  /*1520*/  @P2 R2UR UR14, R7 ;  /* 0x00000000070e23c2 */ /* 0x0082e200000e0000 */
[----:B------:R-:W-:Y:S01]  /*1530*/  R2P PR, R18, 0x6 ;  /* 0x0000000612007804 */ /* 0x000fe20000000000 */
[----:B---3--:R-:W-:-:S04]  /*1540*/  @!UP0 UMOV UR14, UR6 ;  /* 0x00000006000e8c82 */ /* 0x008fc80008000000 */
[----:B------:R-:W-:Y:S02]  /*1550*/  SEL R3, R2, 0xfffffff0, !P1 ;  /* 0xfffffff002037807 */ /* 0x000fe40004800000 */
[----:B------:R-:W-:Y:S01]  /*1560*/  SEL R2, R6, 0xffffffe0, !P2 ;  /* 0xffffffe006027807 */ /* 0x000fe20005000000 */
[----:B------:R-:W-:Y:S05]  /*1570*/  @P4 BRA `(.L_x_577) ;  /* 0x0000009000004947 */ /* 0x000fea0003800000 */
[----:B--2-4-:R-:W-:Y:S01]  /*1580*/  SHF.R.S32.HI R0, RZ, 0x1f, R23 ;  /* 0x0000001fff007819 */ /* 0x014fe20000011417 */
        /* <DEDUP_REMOVED lines=8> */
.L_x_577:
[----:B--2-4-:R-:W-:Y:S05]  /*1610*/  BSYNC B0 ;  /* 0x0000000000007941 */ /* 0x014fea0003800000 */
.L_x_576:
        /* <DEDUP_REMOVED lines=15> */
.L_x_579:
[----:B------:R-:W-:Y:S05]  /*1710*/  BSYNC B0 ;  /* 0x0000000000007941 */ /* 0x000fea0003800000 */
.L_x_578:
        /* <DEDUP_REMOVED lines=15> */
.L_x_581:
[----:B------:R-:W-:Y:S05]  /*1810*/  BSYNC B0 ;  /* 0x0000000000007941 */ /* 0x000fea0003800000 */
.L_x_580:
        /* <DEDUP_REMOVED lines=15> */
.L_x_583:
[----:B------:R-:W-:Y:S05]  /*1910*/  BSYNC B0 ;  /* 0x0000000000007941 */ /* 0x000fea0003800000 */
.L_x_582:
        /* <DEDUP_REMOVED lines=15> */
.L_x_585:
[----:B------:R-:W-:Y:S05]  /*1a10*/  BSYNC B0 ;  /* 0x0000000000007941 */ /* 0x000fea0003800000 */
.L_x_584:
        /* <DEDUP_REMOVED lines=15> */
.L_x_587:
[----:B------:R-:W-:Y:S05]  /*1b10*/  BSYNC B0 ;  /* 0x0000000000007941 */ /* 0x000fea0003800000 */
.L_x_586:
        /* <DEDUP_REMOVED lines=15> */
.L_x_589:
[----:B------:R-:W-:Y:S05]  /*1c10*/  BSYNC B0 ;  /* 0x0000000000007941 */ /* 0x000fea0003800000 */
.L_x_588:
[----:B--2---:R-:W-:Y:S01]  /*1c20*/  IMAD.MOV.U32 R0, RZ, RZ, c[0x0][0x2b8] ;  /* 0x0000ae00ff007624 */ /* 0x004fe200078e00ff */
[----:B------:R-:W-:Y:S01]  /*1c30*/  UMOV UR30, 0x30 ;  /* 0x00000030001e7882 */ /* 0x000fe20000000000 */
[----:B------:R-:W-:Y:S01]  /*1c40*/  SHFL.IDX PT, R4, R12, 0x7, 0x181f ;  /* 0x00f81f000c047f89 */ /* 0x000fe200000e0000 */
[----:B------:R-:W-:Y:S01]  /*1c50*/  UIMAD UR17, UR24, UR30, -0x30 ;  /* 0xffffffd0181174a4 */ /* 0x000fe2000f8e021e */
[----:B------:R-:W-:Y:S01]  /*1c60*/  IADD3 R6, R9, 0x70, RZ ;  /* 0x0000007009067810 */ /* 0x000fe20007ffe0ff */
[----:B------:R-:W-:Y:S01]  /*1c70*/  IMAD.SHL.U32 R252, R10, 0x2, RZ ;  /* 0x000000020afc7824 */ /* 0x000fe200078e00ff */
[----:B------:R-:W-:Y:S01]  /*1c80*/  ISETP.NE.AND P4, PT, R0, 0x1, PT ;  /* 0x000000010000780c */ /* 0x000fe20003f85270 */
[----:B----4-:R-:W2:Y:S01]  /*1c90*/  SHFL.IDX PT, R5, R11, 0x7, 0x181f ;  /* 0x00f81f000b057f89 */ /* 0x010ea200000e0000 */
[----:B------:R-:W-:Y:S01]  /*1ca0*/  ISETP.GE.AND P2, PT, R6, UR7, PT ;  /* 0x0000000706007c0c */ /* 0x000fe2000bf46270 */
[----:B------:R-:W-:Y:S01]  /*1cb0*/  USHF.R.S32.HI UR6, URZ, 0x1f, UR14 ;  /* 0x0000001f3f067899 */ /* 0x000fe2000801140e */
[----:B------:R-:W-:Y:S01]  /*1cc0*/  IADD3 R0, R129, UR17, RZ ;  /* 0x0000001181007c10 */ /* 0x000fe2000fffe0ff */
[----:B------:R-:W-:Y:S01]  /*1cd0*/  ULDC.64 UR4, c[0x0][0x2b0] ;  /* 0x0000ac0000047ab9 */ /* 0x000fe20000000a00 */
[----:B------:R-:W-:Y:S01]  /*1ce0*/  SHF.R.S32.HI R7, RZ, 0x1f, R23 ;  /* 0x0000001fff077819 */ /* 0x000fe20000011417 */
[----:B------:R-:W-:Y:S01]  /*1cf0*/  UIMAD UR6, UR6, UR4, URZ ;  /* 0x00000004060672a4 */ /* 0x000fe2000f8e023f */
[C---:B------:R-:W-:Y:S01]  /*1d00*/  IADD3 R8, R0.reuse, UR10, RZ ;  /* 0x0000000a00087c10 */ /* 0x040fe2000fffe0ff */
[----:B------:R-:W-:Y:S01]  /*1d10*/  UIMAD.WIDE.U32 UR18, UR14, UR4, URZ ;  /* 0x000000040e1272a5 */ /* 0x000fe2000f8e003f */
[----:B------:R-:W-:Y:S01]  /*1d20*/  ISETP.GE.AND P5, PT, R0, UR9, PT ;  /* 0x0000000900007c0c */ /* 0x000fe2000bfa6270 */
[----:B------:R-:W-:Y:S01]  /*1d30*/  UIMAD UR5, UR14, UR5, UR6 ;  /* 0x000000050e0572a4 */ /* 0x000fe2000f8e0206 */
[----:B------:R-:W-:-:S02]  /*1d40*/  IMAD.MOV.U32 R242, RZ, RZ, RZ ;  /* 0x000000fffff27224 */ /* 0x000fc400078e00ff */
[----:B------:R-:W-:Y:S01]  /*1d50*/  @P4 IMAD.HI.U32 R6, R8, c[0x0][0x2bc], RZ ;  /* 0x0000af0008064a27 */ /* 0x000fe200078e00ff */
[----:B------:R-:W-:Y:S01]  /*1d60*/  ISETP.GT.OR P5, PT, R129, 0x2f, P5 ;  /* 0x0000002f8100780c */ /* 0x000fe20002fa4670 */
[----:B------:R-:W-:Y:S02]  /*1d70*/  UIADD3 UR7, UR19, UR5, URZ ;  /* 0x0000000513077290 */ /* 0x000fe4000fffe03f */
[----:B------:R-:W-:Y:S01]  /*1d80*/  IMAD.MOV.U32 R0, RZ, RZ, R8 ;  /* 0x000000ffff007224 */ /* 0x000fe200078e0008 */
[----:B------:R-:W-:Y:S01]  /*1d90*/  @P4 SHF.R.U32.HI R0, RZ, c[0x0][0x2c0], R6 ;  /* 0x0000b000ff004a19 */ /* 0x000fe20000011606 */
[----:B------:R-:W-:Y:S01]  /*1da0*/  USHF.R.S32.HI UR16, URZ, 0x1f, UR11 ;  /* 0x0000001f3f107899 */ /* 0x000fe2000801140b */
[----:B------:R-:W-:Y:S01]  /*1db0*/  LEA.HI R6, R7, R23, RZ, 0x3 ;  /* 0x0000001707067211 */ /* 0x000fe200078f18ff */
[----:B------:R-:W-:-:S03]  /*1dc0*/  ULDC.64 UR4, c[0x0][0x1e8] ;  /* 0x00007a0000047ab9 */ /* 0x000fc60000000a00 */
[----:B------:R-:W-:Y:S01]  /*1dd0*/  LOP3.LUT R126, R6, 0xfffffff8, RZ, 0xc0, !PT ;  /* 0xfffffff8067e7812 */ /* 0x000fe200078ec0ff */
[--C-:B-123--:R-:W-:Y:S02]  /*1de0*/  @!P2 IMAD.WIDE R10, R127, 0x2, R4.reuse ;  /* 0x000000027f0aa825 */ /* 0x10efe400078e0204 */
[----:B------:R-:W-:Y:S02]  /*1df0*/  @!P5 IADD3 R7, P1, R0, UR18, RZ ;  /* 0x000000120007dc10 */ /* 0x000fe4000ff3e0ff */
[----:B------:R-:W-:Y:S01]  /*1e00*/  @!P2 IMAD.WIDE R4, R126, 0x2, R4 ;  /* 0x000000027e04a825 */ /* 0x000fe200078e0204 */
[----:B------:R-:W-:Y:S01]  /*1e10*/  @!PT LDS RZ, [RZ] ;  /* 0x00000000fffff984 */ /* 0x000fe20000000800 */
[----:B------:R1:W-:Y:S01]  /*1e20*/  @!P2 LDGSTS.E.BYPASS.LTC128B.128 [R252+0x9900], [R10.64], !P3 ;  /* 0x099000000afcafae */ /* 0x0003e2000d901d54 */
[----:B------:R-:W-:Y:S02]  /*1e30*/  @!P5 LEA.HI.X.SX32 R9, R0, UR7, 0x1, P1 ;  /* 0x000000070009dc11 */ /* 0x000fe400088f0eff */
[C---:B------:R-:W-:Y:S01]  /*1e40*/  @!P5 LEA R6, P1, R7.reuse, c[0x0][0x2a0], 0x2 ;  /* 0x0000a8000706da11 */ /* 0x040fe200078210ff */
[----:B------:R2:W-:Y:S03]  /*1e50*/  @!P2 LDGSTS.E.BYPASS.LTC128B.128 [R252+0xd900], [R4.64], !P0 ;  /* 0x0d90000004fcafae */ /* 0x0005e6000c101d54 */
[----:B------:R-:W-:Y:S01]  /*1e60*/  @!P5 LEA.HI.X R7, R7, c[0x0][0x2a4], R9, 0x2, P1 ;  /* 0x0000a9000707da11 */ /* 0x000fe200008f1409 */
[----:B------:R-:W0:Y:S04]  /*1e70*/  LDGDEPBAR ;  /* 0x00000000000079af */ /* 0x000e280000000000 */
[----:B------:R-:W-:Y:S01]  /*1e80*/  BAR.SYNC.DEFER_BLOCKING 0x0 ;  /* 0x0000000000007b1d */ /* 0x000fe20000010000 */
[----:B------:R-:W-:-:S04]  /*1e90*/  UIMAD UR6, UR16, UR4, URZ ;  /* 0x00000004100672a4 */ /* 0x000fc8000f8e023f */
[----:B------:R-:W-:Y:S01]  /*1ea0*/  UIMAD UR6, UR11, UR5, UR6 ;  /* 0x000000050b0672a4 */ /* 0x000fe2000f8e0206 */
[----:B------:R-:W-:Y:S01]  /*1eb0*/  ISETP.GE.AND P6, PT, R127, c[0x0][0x1d4], PT ;  /* 0x000075007f007a0c */ /* 0x000fe20003fc6270 */
[----:B------:R-:W-:Y:S01]  /*1ec0*/  UIMAD.WIDE.U32 UR14, UR11, UR4, URZ ;  /* 0x000000040b0e72a5 */ /* 0x000fe2000f8e003f */
[----:B------:R-:W-:Y:S01]  /*1ed0*/  SHF.R.S32.HI R12, RZ, 0x4, R13 ;  /* 0x00000004ff0c7819 */ /* 0x000fe2000001140d */
[----:B------:R-:W-:Y:S01]  /*1ee0*/  UIMAD UR30, UR24, -0x30, UR30 ;  /* 0xffffffd0181e78a4 */ /* 0x000fe2000f8e021e */
[----:B------:R-:W-:Y:S01]  /*1ef0*/  LEA.HI R123, R124, R132, RZ, 0x5 ;  /* 0x000000847c7b7211 */ /* 0x000fe200078f28ff */
[----:B------:R-:W-:Y:S01]  /*1f00*/  UIADD3 UR6, UR15, UR6, URZ ;  /* 0x000000060f067290 */ /* 0x000fe2000fffe03f */
[----:B------:R-:W-:Y:S01]  /*1f10*/  SHF.R.S32.HI R128, RZ, 0x1f, R127 ;  /* 0x0000001fff807819 */ /* 0x000fe2000001147f */
[----:B------:R-:W-:Y:S01]  /*1f20*/  UIADD3 UR27, UR30, UR9, URZ ;  /* 0x000000091e1b7290 */ /* 0x000fe2000fffe03f */
[----:B------:R-:W-:Y:S01]  /*1f30*/  STL [R1+0x34], R126 ;  /* 0x0000347e01007387 */ /* 0x000fe20000100800 */
[----:B------:R-:W-:-:S04]  /*1f40*/  ULDC.64 UR4, c[0x0][0x210] ;  /* 0x0000840000047ab9 */ /* 0x000fc80000000a00 */
[----:B------:R-:W-:-:S04]  /*1f50*/  IADD3 R37, -R15, UR27, RZ ;  /* 0x0000001b0f257c10 */ /* 0x000fc8000fffe1ff */
[C---:B------:R-:W-:Y:S01]  /*1f60*/  ISETP.GE.AND P2, PT, R37.reuse, 0x1, PT ;  /* 0x000000012500780c */ /* 0x040fe20003f46270 */
[----:B------:R3:W4:Y:S01]  /*1f70*/  @!P5 LDG.E R242, [R6.64] ;  /* 0x0000001406f2d981 */ /* 0x000722000c1e1900 */
[----:B------:R-:W-:Y:S01]  /*1f80*/  IMAD.MOV R0, RZ, RZ, -R0 ;  /* 0x000000ffff007224 */ /* 0x000fe200078e0a00 */
[----:B------:R-:W-:Y:S01]  /*1f90*/  ISETP.GE.AND P1, PT, R37, 0x11, PT ;  /* 0x000000112500780c */ /* 0x000fe20003f26270 */
[----:B------:R-:W-:Y:S01]  /*1fa0*/  UIMAD UR16, UR16, UR4, URZ ;  /* 0x00000004101072a4 */ /* 0x000fe2000f8e023f */
[----:B------:R-:W-:Y:S01]  /*1fb0*/  ISETP.GE.AND P5, PT, R23, c[0x0][0x1d4], PT ;  /* 0x0000750017007a0c */ /* 0x000fe20003fa6270 */
[----:B------:R-:W-:Y:S01]  /*1fc0*/  IMAD R243, R0, c[0x0][0x2b8], R8 ;  /* 0x0000ae0000f37a24 */ /* 0x000fe200078e0208 */
[----:B------:R-:W-:Y:S01]  /*1fd0*/  SHF.R.S32.HI R122, RZ, 0x5, R123 ;  /* 0x00000005ff7a7819 */ /* 0x000fe2000001147b */
[----:B------:R-:W-:Y:S01]  /*1fe0*/  UIMAD.WIDE.U32 UR22, UR11, UR4, URZ ;  /* 0x000000040b1672a5 */ /* 0x000fe2000f8e003f */
[----:B------:R-:W-:Y:S01]  /*1ff0*/  STL [R1+0x40], R128 ;  /* 0x0000408001007387 */ /* 0x000fe20000100800 */
[----:B--2---:R-:W-:Y:S01]  /*2000*/  IMAD.WIDE.U32 R4, R243, c[0x0][0x1e0], RZ ;  /* 0x00007800f3047a25 */ /* 0x004fe200078e00ff */
[----:B------:R-:W-:Y:S01]  /*2010*/  SHF.R.S32.HI R16, RZ, 0x1f, R243 ;  /* 0x0000001fff107819 */ /* 0x000fe200000114f3 */
[----:B------:R-:W-:Y:S01]  /*2020*/  UIMAD UR16, UR11, UR5, UR16 ;  /* 0x000000050b1072a4 */ /* 0x000fe2000f8e0210 */
[----:B------:R-:W-:Y:S01]  /*2030*/  SEL R125, RZ, 0x10, P5 ;  /* 0x00000010ff7d7807 */ /* 0x000fe20002800000 */
[----:B------:R-:W-:-:S02]  /*2040*/  UIADD3 UR4, UR24, -0x1, URZ ;  /* 0xffffffff18047890 */ /* 0x000fc4000fffe03f */
[----:B------:R-:W-:Y:S01]  /*2050*/  IMAD R0, R16, c[0x0][0x1e0], RZ ;  /* 0x0000780010007a24 */ /* 0x000fe200078e02ff */
[----:B------:R-:W-:Y:S02]  /*2060*/  UIADD3 UR16, UR23, UR16, URZ ;  /* 0x0000001017107290 */ /* 0x000fe4000fffe03f */
[----:B------:R-:W-:Y:S01]  /*2070*/  UISETP.GT.AND UP0, UPT, UR4, UR8, UPT ;  /* 0x000000080400728c */ /* 0x000fe2000bf04270 */
[----:B------:R-:W-:-:S04]  /*2080*/  IMAD R0, R243, c[0x0][0x1e4], R0 ;  /* 0x00007900f3007a24 */ /* 0x000fc800078e0200 */
[----:B------:R-:W-:Y:S02]  /*2090*/  IMAD.IADD R5, R5, 0x1, R0 ;  /* 0x0000000105057824 */ /* 0x000fe400078e0200 */
[----:B---3--:R-:W-:Y:S01]  /*20a0*/  IMAD R7, R243, c[0x0][0x1e0], RZ ;  /* 0x00007800f3077a24 */ /* 0x008fe200078e02ff */
[----:B----4-:R-:W-:Y:S01]  /*20b0*/  SHF.R.S32.HI R17, RZ, 0x1f, R242 ;  /* 0x0000001fff117819 */ /* 0x010fe200000114f2 */
[----:B------:R-:W-:-:S04]  /*20c0*/  IMAD.WIDE.U32 R4, R242, c[0x0][0x1f0], R4 ;  /* 0x00007c00f2047a25 */ /* 0x000fc800078e0004 */
[----:B------:R-:W-:Y:S01]  /*20d0*/  IMAD R6, R17, c[0x0][0x1f0], RZ ;  /* 0x00007c0011067a24 */ /* 0x000fe200078e02ff */
[----:B------:R-:W-:-:S03]  /*20e0*/  IADD3 R0, P0, R4, UR14, RZ ;  /* 0x0000000e04007c10 */ /* 0x000fc6000ff1e0ff */
[----:B------:R-:W-:-:S05]  /*20f0*/  IMAD R6, R242, c[0x0][0x1f4], R6 ;  /* 0x00007d00f2067a24 */ /* 0x000fca00078e0206 */
[----:B------:R-:W-:Y:S01]  /*2100*/  IADD3.X R4, R5, UR6, R6, P0, !PT ;  /* 0x0000000605047c10 */ /* 0x000fe200087fe406 */
[----:B------:R-:W-:Y:S01]  /*2110*/  IMAD.U32 R5, RZ, RZ, UR11 ;  /* 0x0000000bff057e24 */ /* 0x000fe2000f8e00ff */
[----:B------:R-:W-:Y:S01]  /*2120*/  LEA R8, P0, R0, c[0x0][0x1c8], 0x1 ;  /* 0x0000720000087a11 */ /* 0x000fe200078008ff */
[----:B------:R-:W-:-:S03]  /*2130*/  IMAD R6, R242, c[0x0][0x1f0], R7 ;  /* 0x00007c00f2067a24 */ /* 0x000fc600078e0207 */
[----:B------:R-:W-:Y:S01]  /*2140*/  LEA.HI.X R0, R0, c[0x0][0x1cc], R4, 0x1, P0 ;  /* 0x0000730000007a11 */ /* 0x000fe200000f0c04 */
[----:B------:R-:W-:Y:S01]  /*2150*/  IMAD R6, R5, c[0x0][0x1e8], R6 ;  /* 0x00007a0005067a24 */ /* 0x000fe200078e0206 */
[----:B------:R-:W-:Y:S01]  /*2160*/  SHFL.IDX PT, R4, R8, RZ, 0x181f ;  /* 0x00181fff08047589 */ /* 0x000fe200000e0000 */
[----:B------:R-:W-:-:S03]  /*2170*/  ISETP.GT.AND P0, PT, R37, 0x20, PT ;  /* 0x000000202500780c */ /* 0x000fc60003f04270 */
[----:B------:R-:W1:Y:S01]  /*2180*/  SHFL.IDX PT, R5, R0, RZ, 0x181f ;  /* 0x00181fff00057589 */ /* 0x000e6200000e0000 */
[----:B------:R-:W-:-:S03]  /*2190*/  LEA R6, R6, c[0x0][0x1c8], 0x1 ;  /* 0x0000720006067a11 */ /* 0x000fc600078e08ff */
[----:B------:R-:W-:Y:S04]  /*21a0*/  SHFL.IDX PT, R8, R8, 0x1, 0x181f ;  /* 0x00381f0008087f89 */ /* 0x000fe800000e0000 */
[----:B------:R-:W2:Y:S04]  /*21b0*/  SHFL.IDX PT, R9, R0, 0x1, 0x181f ;  /* 0x00381f0000097f89 */ /* 0x000ea800000e0000 */
[----:B------:R-:W-:Y:S04]  /*21c0*/  SHFL.IDX PT, R6, R6, 0x2, 0x181f ;  /* 0x00581f0006067f89 */ /* 0x000fe800000e0000 */
[----:B------:R3:W4:Y:S01]  /*21d0*/  SHFL.IDX PT, R7, R0, 0x2, 0x181f ;  /* 0x00581f0000077f89 */ /* 0x00072200000e0000 */
[----:B-1----:R-:W-:-:S05]  /*21e0*/  @P2 IMAD.WIDE R10, R127, 0x2, R4 ;  /* 0x000000027f0a2825 */ /* 0x002fca00078e0204 */
[----:B------:R1:W-:Y:S01]  /*21f0*/  @P2 LDGSTS.E.BYPASS.LTC128B.128 [R252+0x3100], [R10.64], !P6 ;  /* 0x031000000afc2fae */ /* 0x0003e2000f101d54 */
[----:B---3--:R-:W-:-:S04]  /*2200*/  LEA.HI R0, R13, R12, RZ, 0x1 ;  /* 0x0000000c0d007211 */ /* 0x008fc800078f08ff */
[----:B------:R-:W-:-:S05]  /*2210*/  LOP3.LUT R0, R0, 0xfffffffe, RZ, 0xc0, !PT ;  /* 0xfffffffe00007812 */ /* 0x000fca00078ec0ff */
[----:B------:R-:W-:Y:S02]  /*2220*/  IMAD.IADD R14, R12, 0x1, -R0 ;  /* 0x000000010c0e7824 */ /* 0x000fe400078e0a00 */
[----:B--2---:R-:W-:-:S04]  /*2230*/  @P1 IMAD.WIDE R12, R127, 0x2, R8 ;  /* 0x000000027f0c1825 */ /* 0x004fc800078e0208 */
[----:B------:R-:W-:-:S04]  /*2240*/  @P1 IMAD.WIDE R8, R126, 0x2, R8 ;  /* 0x000000027e081825 */ /* 0x000fc800078e0208 */
[----:B-1----:R-:W-:-:S04]  /*2250*/  @P2 IMAD.WIDE R10, R126, 0x2, R4 ;  /* 0x000000027e0a2825 */ /* 0x002fc800078e0204 */
[--C-:B----4-:R-:W-:Y:S01]  /*2260*/  @P0 IMAD.WIDE R4, R127, 0x2, R6.reuse ;  /* 0x000000027f040825 */ /* 0x110fe200078e0206 */
[----:B------:R1:W-:Y:S01]  /*2270*/  @P2 LDGSTS.E.BYPASS.LTC128B.128 [R252+0x4900], [R10.64], !P5 ;  /* 0x049000000afc2fae */ /* 0x0003e2000e901d54 */
[----:B------:R-:W-:Y:S02]  /*2280*/  ISETP.GE.AND P2, PT, R23, c[0x0][0x1d4], PT ;  /* 0x0000750017007a0c */ /* 0x000fe40003f46270 */
[----:B------:R-:W-:Y:S01]  /*2290*/  @P0 IMAD.WIDE R6, R126, 0x2, R6 ;  /* 0x000000027e060825 */ /* 0x000fe200078e0206 */
[----:B------:R2:W-:Y:S03]  /*22a0*/  @P1 LDGSTS.E.BYPASS.LTC128B.128 [R252+0x3900], [R12.64], !P6 ;  /* 0x039000000cfc1fae */ /* 0x0005e6000f101d54 */
[C---:B------:R-:W-:Y:S01]  /*22b0*/  IMAD.SHL.U32 R0, R36.reuse, 0x40, RZ ;  /* 0x0000004024007824 */ /* 0x040fe200078e00ff */
[----:B------:R1:W-:Y:S01]  /*22c0*/  @P1 LDGSTS.E.BYPASS.LTC128B.128 [R252+0x5100], [R8.64], !P5 ;  /* 0x0510000008fc1fae */ /* 0x0003e2000e901d54 */
[----:B------:R-:W-:-:S03]  /*22d0*/  LOP3.LUT P1, RZ, R36, 0x2, RZ, 0xc0, !PT ;  /* 0x0000000224ff7812 */ /* 0x000fc6000782c0ff */
[----:B------:R3:W-:Y:S01]  /*22e0*/  @P0 LDGSTS.E.BYPASS.LTC128B.128 [R252+0x4100], [R4.64], !P6 ;  /* 0x0410000004fc0fae */ /* 0x0007e2000f101d54 */
[----:B------:R-:W-:-:S03]  /*22f0*/  LOP3.LUT R0, R0, 0x1c0, RZ, 0xc0, !PT ;  /* 0x000001c000007812 */ /* 0x000fc600078ec0ff */
[----:B------:R4:W-:Y:S04]  /*2300*/  @P0 LDGSTS.E.BYPASS.LTC128B.128 [R252+0x5900], [R6.64], !P5 ;  /* 0x0590000006fc0fae */ /* 0x0009e8000e901d54 */
[----:B------:R-:W0:Y:S01]  /*2310*/  LDGDEPBAR ;  /* 0x00000000000079af */ /* 0x000e220000000000 */
[----:B---3--:R-:W-:Y:S02]  /*2320*/  IMAD.SHL.U32 R4, R18, 0x40, RZ ;  /* 0x0000004012047824 */ /* 0x008fe400078e00ff */
[----:B------:R-:W-:Y:S02]  /*2330*/  IMAD.SHL.U32 R5, R19, 0x40, RZ ;  /* 0x0000004013057824 */ /* 0x000fe400078e00ff */
[----:B----4-:R-:W-:Y:S01]  /*2340*/  IMAD.SHL.U32 R7, R15, 0x8, RZ ;  /* 0x000000080f077824 */ /* 0x010fe200078e00ff */
[----:B------:R-:W-:-:S04]  /*2350*/  DEPBAR.LE SB0, 0x1 ;  /* 0x000080400000791a */ /* 0x000fc80000000000 */
[----:B------:R-:W-:-:S04]  /*2360*/  DEPBAR.LE SB0, 0x0 ;  /* 0x000080000000791a */ /* 0x000fc80000000000 */
[----:B------:R-:W-:Y:S01]  /*2370*/  IMAD.SHL.U32 R6, R14, 0x8, RZ ;  /* 0x000000080e067824 */ /* 0x000fe200078e00ff */
[----:B------:R-:W-:Y:S02]  /*2380*/  LOP3.LUT R4, R4, 0x1c0, RZ, 0xc0, !PT ;  /* 0x000001c004047812 */ /* 0x000fe400078ec0ff */
[----:B------:R-:W-:Y:S02]  /*2390*/  LOP3.LUT R121, R5, 0xfffffe00, RZ, 0xc0, !PT ;  /* 0xfffffe0005797812 */ /* 0x000fe400078ec0ff */
[----:B------:R-:W-:Y:S02]  /*23a0*/  LOP3.LUT R7, R0, 0x8, R7, 0xf8, !PT ;  /* 0x0000000800077812 */ /* 0x000fe400078ef807 */
[----:B------:R-:W-:Y:S02]  /*23b0*/  LOP3.LUT R5, R4, 0x8, R6, 0xf8, !PT ;  /* 0x0000000804057812 */ /* 0x000fe400078ef806 */
[----:B------:R-:W-:Y:S02]  /*23c0*/  SHF.R.U32.HI R0, RZ, 0x3, R0 ;  /* 0x00000003ff007819 */ /* 0x000fe40000011600 */
[----:B------:R-:W-:-:S02]  /*23d0*/  SHF.R.U32.HI R4, RZ, 0x3, R4 ;  /* 0x00000003ff047819 */ /* 0x000fc40000011604 */
[----:B------:R-:W-:Y:S02]  /*23e0*/  LOP3.LUT R0, R7, R0, RZ, 0x3c, !PT ;  /* 0x0000000007007212 */ /* 0x000fe400078e3cff */
[----:B------:R-:W-:Y:S01]  /*23f0*/  LOP3.LUT R120, R5, R4, RZ, 0x3c, !PT ;  /* 0x0000000405787212 */ /* 0x000fe200078e3cff */
[----:B------:R-:W-:Y:S02]  /*2400*/  IMAD R4, R122, 0x400, R121 ;  /* 0x000004007a047824 */ /* 0x000fe400078e0279 */
[----:B------:R-:W-:Y:S02]  /*2410*/  IMAD R0, R14, 0x200, R0 ;  /* 0x000002000e007824 */ /* 0x000fe400078e0200 */
[----:B------:R-:W-:Y:S02]  /*2420*/  IMAD.IADD R4, R120, 0x1, R4 ;  /* 0x0000000178047824 */ /* 0x000fe400078e0204 */
[----:B------:R-:W-:Y:S01]  /*2430*/  IMAD.SHL.U32 R224, R0, 0x2, RZ ;  /* 0x0000000200e07824 */ /* 0x000fe200078e00ff */
[----:B------:R-:W-:Y:S01]  /*2440*/  BAR.SYNC.DEFER_BLOCKING 0x0 ;  /* 0x0000000000007b1d */ /* 0x000fe20000010000 */
[----:B------:R-:W-:-:S02]  /*2450*/  IMAD.SHL.U32 R231, R4, 0x2, RZ ;  /* 0x0000000204e77824 */ /* 0x000fc400078e00ff */
[----:B------:R-:W-:Y:S01]  /*2460*/  IMAD R0, R16, c[0x0][0x208], RZ ;  /* 0x0000820010007a24 */ /* 0x000fe200078e02ff */
[----:B------:R-:W-:Y:S01]  /*2470*/  IADD3 R235, R224, 0x3120, RZ ;  /* 0x00003120e0eb7810 */ /* 0x000fe20007ffe0ff */
[--C-:B------:R-:W-:Y:S02]  /*2480*/  IMAD R233, R3, 0x2, R231.reuse ;  /* 0x0000000203e97824 */ /* 0x100fe400078e02e7 */
[----:B------:R-:W-:Y:S02]  /*2490*/  IMAD R0, R243, c[0x0][0x20c], R0 ;  /* 0x00008300f3007a24 */ /* 0x000fe400078e0200 */
[C---:B------:R-:W-:Y:S02]  /*24a0*/  IMAD R232, R2.reuse, 0x2, R231 ;  /* 0x0000000202e87824 */ /* 0x040fe400078e02e7 */
[----:B------:R-:W-:Y:S02]  /*24b0*/  IMAD R234, R2, 0x2, R233 ;  /* 0x0000000202ea7824 */ /* 0x000fe400078e02e9 */
[----:B------:R-:W-:Y:S01]  /*24c0*/  IMAD R236, R3, 0x2, R232 ;  /* 0x0000000203ec7824 */ /* 0x000fe200078e02e8 */
[----:B------:R-:W-:Y:S04]  /*24d0*/  LDSM.16.M88.4 R4, [R224+0x3100] ;  /* 0x00310000e004783b */ /* 0x000fe80000000200 */
[----:B--2---:R-:W2:Y:S04]  /*24e0*/  LDSM.16.M88.4 R12, [R231+0x6100] ;  /* 0x00610000e70c783b */ /* 0x004ea80000000200 */
[----:B-1----:R-:W1:Y:S04]  /*24f0*/  LDSM.16.M88.4 R8, [R231+0x8100] ;  /* 0x00810000e708783b */ /* 0x002e680000000200 */
[----:B------:R-:W3:Y:S04]  /*2500*/  LDSM.16.M88.4 R24, [R224+0x3900] ;  /* 0x00390000e018783b */ /* 0x000ee80000000200 */
[----:B------:R-:W4:Y:S01]  /*2510*/  LDSM.16.M88.4 R32, [R224+0x4100] ;  /* 0x00410000e020783b */ /* 0x000f220000000200 */
[-C--:B--2---:R-:W-:Y:S08]  /*2520*/  HMMA.16816.F32 R112, R12, R4.reuse, RZ ;  /* 0x000000040c70723c */ /* 0x084ff000000018ff */
[C---:B-1----:R-:W-:Y:S07]  /*2530*/  HMMA.16816.F32 R68, R8.reuse, R4, RZ ;  /* 0x000000040844723c */ /* 0x042fee00000018ff */
[----:B------:R-:W-:Y:S01]  /*2540*/  IMAD.WIDE.U32 R4, R243, c[0x0][0x208], RZ ;  /* 0x00008200f3047a25 */ /* 0x000fe200078e00ff */
[----:B------:R-:W-:Y:S03]  /*2550*/  HMMA.16816.F32 R72, R8, R6, RZ ;  /* 0x000000060848723c */ /* 0x000fe600000018ff */
[----:B------:R-:W-:-:S02]  /*2560*/  IMAD.IADD R5, R5, 0x1, R0 ;  /* 0x0000000105057824 */ /* 0x000fc400078e0200 */
[----:B------:R-:W-:Y:S02]  /*2570*/  IMAD R0, R17, c[0x0][0x218], RZ ;  /* 0x0000860011007a24 */ /* 0x000fe400078e02ff */
[C---:B------:R-:W-:Y:S01]  /*2580*/  IMAD.WIDE.U32 R4, R242.reuse, c[0x0][0x218], R4 ;  /* 0x00008600f2047a25 */ /* 0x040fe200078e0004 */
[C---:B------:R-:W-:Y:S01]  /*2590*/  HMMA.16816.F32 R116, R12.reuse, R6, RZ ;  /* 0x000000060c74723c */ /* 0x040fe200000018ff */
[----:B------:R-:W-:Y:S06]  /*25a0*/  LDSM.16.M88.4 R16, [R233+0x8100] ;  /* 0x00810000e910783b */ /* 0x000fec0000000200 */
[----:B------:R-:W-:Y:S01]  /*25b0*/  IMAD R6, R242, c[0x0][0x21c], R0 ;  /* 0x00008700f2067a24 */ /* 0x000fe200078e0200 */
[----:B------:R-:W-:Y:S01]  /*25c0*/  IADD3 R0, P0, R4, UR22, RZ ;  /* 0x0000001604007c10 */ /* 0x000fe2000ff1e0ff */
[----:B---3--:R-:W-:Y:S01]  /*25d0*/  HMMA.16816.F32 R92, R12, R24, RZ ;  /* 0x000000180c5c723c */ /* 0x008fe200000018ff */
[----:B------:R-:W-:-:S02]  /*25e0*/  IADD3 R7, R224, 0x3100, RZ ;  /* 0x00003100e0077810 */ /* 0x000fc40007ffe0ff */
[----:B------:R-:W-:Y:S02]  /*25f0*/  IADD3.X R5, R5, UR16, R6, P0, !PT ;  /* 0x0000001005057c10 */ /* 0x000fe400087fe406 */
[C---:B------:R-:W-:Y:S02]  /*2600*/  LEA R4, P0, R0.reuse, c[0x0][0x1f8], 0x1 ;  /* 0x00007e0000047a11 */ /* 0x040fe400078008ff */
[----:B------:R-:W-:Y:S01]  /*2610*/  @P1 IADD3 R235, R7, -0x20, RZ ;  /* 0xffffffe007eb1810 */ /* 0x000fe20007ffe0ff */
[C---:B------:R-:W-:Y:S01]  /*2620*/  HMMA.16816.F32 R60, R8.reuse, R24, RZ ;  /* 0x00000018083c723c */ /* 0x040fe200000018ff */
[----:B------:R-:W-:Y:S01]  /*2630*/  LEA.HI.X R0, R0, c[0x0][0x1fc], R5, 0x1, P0 ;  /* 0x00007f0000007a11 */ /* 0x000fe200000f0c05 */
[----:B------:R-:W1:Y:S01]  /*2640*/  SHFL.IDX PT, R20, R4, 0x2, 0x181f ;  /* 0x00581f0004147f89 */ /* 0x000e6200000e0000 */
[C---:B------:R-:W-:Y:S02]  /*2650*/  IADD3 R241, R235.reuse, 0x800, RZ ;  /* 0x00000800ebf17810 */ /* 0x040fe40007ffe0ff */
[----:B------:R-:W-:Y:S01]  /*2660*/  IADD3 R240, R235, 0x1000, RZ ;  /* 0x00001000ebf07810 */ /* 0x000fe20007ffe0ff */
[----:B------:R-:W2:Y:S01]  /*2670*/  SHFL.IDX PT, R7, R4, 0x1, 0x181f ;  /* 0x00381f0004077f89 */ /* 0x000ea200000e0000 */
[----:B------:R-:W-:Y:S01]  /*2680*/  IMAD.WIDE R24, R127, 0x2, RZ ;  /* 0x000000027f187825 */ /* 0x000fe200078e02ff */
[----:B------:R-:W-:Y:S01]  /*2690*/  HMMA.16816.F32 R56, R8, R26, RZ ;  /* 0x0000001a0838723c */ /* 0x000fe200000018ff */
[C---:B------:R-:W-:Y:S01]  /*26a0*/  IADD3 R239, R235.reuse, 0x1800, RZ ;  /* 0x00001800ebef7810 */ /* 0x040fe20007ffe0ff */
[----:B------:R3:W5:Y:S01]  /*26b0*/  SHFL.IDX PT, R6, R4, RZ, 0x181f ;  /* 0x00181fff04067589 */ /* 0x00076200000e0000 */
[----:B------:R-:W-:-:S02]  /*26c0*/  IADD3 R238, R235, 0x2000, RZ ;  /* 0x00002000ebee7810 */ /* 0x000fc40007ffe0ff */
[----:B------:R-:W-:Y:S01]  /*26d0*/  IADD3 R237, R235, 0x2800, RZ ;  /* 0x00002800ebed7810 */ /* 0x000fe20007ffe0ff */
[----:B------:R-:W5:Y:S02]  /*26e0*/  SHFL.IDX PT, R21, R0, RZ, 0x181f ;  /* 0x00181fff00157589 */ /* 0x000f6400000e0000 */
[----:B------:R-:W-:Y:S02]  /*26f0*/  HMMA.16816.F32 R104, R12, R26, RZ ;  /* 0x0000001a0c68723c */ /* 0x000fe400000018ff */
[----:B------:R-:W5:Y:S04]  /*2700*/  SHFL.IDX PT, R22, R0, 0x1, 0x181f ;  /* 0x00381f0000167f89 */ /* 0x000f6800000e0000 */
[----:B------:R-:W5:Y:S02]  /*2710*/  SHFL.IDX PT, R0, R0, 0x2, 0x181f ;  /* 0x00581f0000007f89 */ /* 0x000f6400000e0000 */
[----:B----4-:R-:W-:Y:S01]  /*2720*/  HMMA.16816.F32 R48, R8, R32, RZ ;  /* 0x000000200830723c */ /* 0x010fe200000018ff */
[C---:B-1----:R-:W-:Y:S01]  /*2730*/  IADD3 R30, P0, R24.reuse, R20, RZ ;  /* 0x00000014181e7210 */ /* 0x042fe20007f1e0ff */
[----:B------:R-:W1:Y:S01]  /*2740*/  LDSM.16.M88.4 R44, [R235] ;  /* 0x00000000eb2c783b */ /* 0x000e620000000200 */
[----:B--2---:R-:W-:-:S03]  /*2750*/  IADD3 R26, P1, R24, R7, RZ ;  /* 0x00000007181a7210 */ /* 0x004fc60007f3e0ff */
[----:B------:R-:W2:Y:S02]  /*2760*/  LDSM.16.M88.4 R40, [R235+0x800] ;  /* 0x00080000eb28783b */ /* 0x000ea40000000200 */
[----:B------:R-:W-:Y:S01]  /*2770*/  HMMA.16816.F32 R64, R8, R34, RZ ;  /* 0x000000220840723c */ /* 0x000fe200000018ff */
[----:B---3--:R-:W-:Y:S01]  /*2780*/  IMAD.WIDE R4, R126, 0x2, RZ ;  /* 0x000000027e047825 */ /* 0x008fe200078e02ff */
[----:B-----5:R-:W-:Y:S01]  /*2790*/  IADD3 R28, P3, R6, R24, RZ ;  /* 0x00000018061c7210 */ /* 0x020fe20007f7e0ff */
[----:B------:R-:W3:Y:S04]  /*27a0*/  LDSM.16.M88.4 R52, [R235+0x1000] ;  /* 0x00100000eb34783b */ /* 0x000ee80000000200 */
[----:B------:R-:W-:Y:S01]  /*27b0*/  IMAD.X R29, R21, 0x1, R25, P3 ;  /* 0x00000001151d7824 */ /* 0x000fe200018e0619 */
[----:B------:R-:W-:Y:S01]  /*27c0*/  ISETP.GE.AND P3, PT, R127, c[0x0][0x1d4], PT ;  /* 0x000075007f007a0c */ /* 0x000fe20003f66270 */
[----:B------:R-:W-:Y:S01]  /*27d0*/  HMMA.16816.F32 R84, R12, R32, RZ ;  /* 0x000000200c54723c */ /* 0x000fe200000018ff */
[----:B------:R-:W-:-:S02]  /*27e0*/  IMAD.X R27, R25, 0x1, R22, P1 ;  /* 0x00000001191b7824 */ /* 0x000fc400008e0616 */
[----:B------:R-:W-:Y:S01]  /*27f0*/  IMAD.X R31, R25, 0x1, R0, P0 ;  /* 0x00000001191f7824 */ /* 0x000fe200000e0600 */
[----:B------:R-:W-:Y:S02]  /*2800*/  IADD3 R24, P0, R6, R4, RZ ;  /* 0x0000000406187210 */ /* 0x000fe40007f1e0ff */
[C---:B------:R-:W-:Y:S02]  /*2810*/  IADD3 R6, P1, R4.reuse, R7, RZ ;  /* 0x0000000704067210 */ /* 0x040fe40007f3e0ff */
[----:B------:R-:W-:Y:S01]  /*2820*/  HMMA.16816.F32 R100, R12, R34, RZ ;  /* 0x000000220c64723c */ /* 0x000fe200000018ff */
[----:B------:R-:W-:Y:S01]  /*2830*/  IMAD.X R25, R21, 0x1, R5, P0 ;  /* 0x0000000115197824 */ /* 0x000fe200000e0605 */
[----:B------:R-:W-:Y:S01]  /*2840*/  IADD3 R4, P0, R4, R20, RZ ;  /* 0x0000001404047210 */ /* 0x000fe20007f1e0ff */
[----:B------:R-:W-:Y:S01]  /*2850*/  IMAD.X R7, R5, 0x1, R22, P1 ;  /* 0x0000000105077824 */ /* 0x000fe200008e0616 */
[----:B------:R-:W-:Y:S01]  /*2860*/  ISETP.LT.OR P1, PT, R37, 0x1, P3 ;  /* 0x000000012500780c */ /* 0x000fe20001f21670 */
[----:B------:R-:W4:Y:S02]  /*2870*/  LDSM.16.M88.4 R20, [R233+0x6100] ;  /* 0x00610000e914783b */ /* 0x000f240000000200 */
[----:B------:R-:W-:Y:S01]  /*2880*/  IMAD.X R5, R5, 0x1, R0, P0 ;  /* 0x0000000105057824 */ /* 0x000fe200000e0600 */
[C---:B------:R-:W-:Y:S01]  /*2890*/  ISETP.LT.OR P0, PT, R37.reuse, 0x1, P2 ;  /* 0x000000012500780c */ /* 0x040fe20001701670 */
[----:B------:R-:W-:Y:S01]  /*28a0*/  IMAD.MOV.U32 R0, RZ, RZ, 0x40 ;  /* 0x00000040ff007424 */ /* 0x000fe200078e00ff */
[----:B-1----:R-:W-:Y:S07]  /*28b0*/  HMMA.16816.F32 R80, R16, R46, R72 ;  /* 0x0000002e1050723c */ /* 0x002fee0000001848 */
[----:B------:R-:W-:Y:S01]  /*28c0*/  @!PT LDS RZ, [RZ] ;  /* 0x00000000fffff984 */ /* 0x000fe20000000800 */
[----:B------:R-:W-:Y:S01]  /*28d0*/  @!PT LDS RZ, [RZ] ;  /* 0x00000000fffff984 */ /* 0x000fe20000000800 */
[----:B------:R-:W-:Y:S01]  /*28e0*/  @!PT LDS RZ, [RZ] ;  /* 0x00000000fffff984 */ /* 0x000fe20000000800 */
[----:B------:R1:W-:Y:S01]  /*28f0*/  LDGSTS.E.BYPASS.LTC128B.128 [R252+0x100], [R28.64], !P1 ;  /* 0x001000001cfc7fae */ /* 0x0003e2000c901d54 */
[----:B------:R-:W-:-:S02]  /*2900*/  ISETP.LT.OR P1, PT, R37, 0x11, P3 ;  /* 0x000000112500780c */ /* 0x000fc40001f21670 */
[C---:B------:R-:W-:Y:S01]  /*2910*/  ISETP.LT.OR P3, PT, R37.reuse, 0x21, P3 ;  /* 0x000000212500780c */ /* 0x040fe20001f61670 */
[----:B------:R5:W-:Y:S01]  /*2920*/  LDGSTS.E.BYPASS.LTC128B.128 [R252+0x1900], [R24.64], !P0 ;  /* 0x0190000018fc7fae */ /* 0x000be2000c101d54 */
[C---:B------:R-:W-:Y:S02]  /*2930*/  ISETP.LT.OR P0, PT, R37.reuse, 0x11, P2 ;  /* 0x000000112500780c */ /* 0x040fe40001701670 */
[----:B------:R-:W-:Y:S01]  /*2940*/  ISETP.LT.OR P2, PT, R37, 0x21, P2 ;  /* 0x000000212500780c */ /* 0x000fe20001741670 */
[C---:B--2---:R-:W-:Y:S06]  /*2950*/  HMMA.16816.F32 R76, R16.reuse, R42, R56 ;  /* 0x0000002a104c723c */ /* 0x044fec0000001838 */
[----:B------:R5:W-:Y:S01]  /*2960*/  LDGSTS.E.BYPASS.LTC128B.128 [R252+0x900], [R26.64], !P1 ;  /* 0x009000001afc7fae */ /* 0x000be2000c901d54 */
[----:B------:R-:W-:Y:S01]  /*2970*/  LOP3.LUT P1, RZ, R36, 0x4, RZ, 0xc0, !PT ;  /* 0x0000000424ff7812 */ /* 0x000fe2000782c0ff */
[----:B------:R-:W-:Y:S02]  /*2980*/  HMMA.16816.F32 R108, R16, R44, R68 ;  /* 0x0000002c106c723c */ /* 0x000fe40000001844 */
[----:B------:R2:W-:Y:S01]  /*2990*/  LDGSTS.E.BYPASS.LTC128B.128 [R252+0x2100], [R6.64], !P0 ;  /* 0x0210000006fc7fae */ /* 0x0005e2000c101d54 */
[----:B------:R-:W-:-:S02]  /*29a0*/  SEL R0, R0, 0xffffffc0, !P1 ;  /* 0xffffffc000007807 */ /* 0x000fc40004800000 */
[----:B------:R-:W-:Y:S01]  /*29b0*/  PLOP3.LUT P0, PT, PT, PT, UP0, 0x80, 0x0 ;  /* 0x000000000000781c */ /* 0x000fe20003f0f008 */
[----:B------:R1:W-:Y:S01]  /*29c0*/  LDGSTS.E.BYPASS.LTC128B.128 [R252+0x1100], [R30.64], !P3 ;  /* 0x011000001efc7fae */ /* 0x0003e2000d901d54 */
[----:B------:R-:W-:Y:S01]  /*29d0*/  ISETP.GT.AND P3, PT, R129, 0x2f, PT ;  /* 0x0000002f8100780c */ /* 0x000fe20003f64270 */
[----:B------:R-:W-:Y:S01]  /*29e0*/  IMAD.IADD R230, R224, 0x1, R0 ;  /* 0x00000001e0e67824 */ /* 0x000fe200078e0200 */
[C---:B------:R-:W-:Y:S01]  /*29f0*/  HMMA.16816.F32 R96, R16.reuse, R40, R60 ;  /* 0x000000281060723c */ /* 0x040fe2000000183c */
[----:B------:R2:W-:Y:S01]  /*2a00*/  LDGSTS.E.BYPASS.LTC128B.128 [R252+0x2900], [R4.64], !P2 ;  /* 0x0290000004fc7fae */ /* 0x0005e2000d101d54 */
[----:B------:R-:W-:Y:S01]  /*2a10*/  IMAD.IADD R229, R0, 0x1, R235 ;  /* 0x0000000100e57824 */ /* 0x000fe200078e02eb */
[----:B------:R-:W-:Y:S02]  /*2a20*/  LOP3.LUT R0, R120, R121, RZ, 0xfc, !PT ;  /* 0x0000007978007212 */ /* 0x000fe400078efcff */
[----:B------:R-:W-:Y:S03]  /*2a30*/  LDSM.16.M88.4 R8, [R232+0x8100] ;  /* 0x00810000e808783b */ /* 0x000fe60000000200 */
[C---:B---3--:R-:W-:Y:S01]  /*2a40*/  HMMA.16816.F32 R88, R16.reuse, R52, R48 ;  /* 0x000000341058723c */ /* 0x048fe20000001830 */
[----:B------:R-:W-:Y:S04]  /*2a50*/  LDSM.16.M88.4 R32, [R230+0x4100] ;  /* 0x00410000e620783b */ /* 0x000fe80000000200 */
[----:B------:R-:W-:Y:S03]  /*2a60*/  LDSM.16.M88.4 R12, [R232+0x6100] ;  /* 0x00610000e80c783b */ /* 0x000fe60000000200 */
[----:B------:R-:W-:Y:S01]  /*2a70*/  HMMA.16816.F32 R72, R16, R54, R64 ;  /* 0x000000361048723c */ /* 0x000fe20000001840 */
[----:B-----5:R-:W3:Y:S04]  /*2a80*/  LDSM.16.M88.4 R24, [R230+0x3900] ;  /* 0x00390000e618783b */ /* 0x020ee80000000200 */
[----:B------:R-:W-:Y:S03]  /*2a90*/  LDSM.16.M88.4 R36, [R229] ;  /* 0x00000000e524783b */ /* 0x000fe60000000200 */
[C---:B----4-:R-:W-:Y:S01]  /*2aa0*/  HMMA.16816.F32 R68, R20.reuse, R44, R112 ;  /* 0x0000002c1444723c */ /* 0x050fe20000001870 */
[----:B-1----:R-:W1:Y:S04]  /*2ab0*/  LDSM.16.M88.4 R28, [R230+0x3100] ;  /* 0x00310000e61c783b */ /* 0x002e680000000200 */
[----:B--2---:R-:W2:Y:S03]  /*2ac0*/  LDSM.16.M88.4 R4, [R234+0x8100] ;  /* 0x00810000ea04783b */ /* 0x004ea60000000200 */
[C---:B------:R-:W-:Y:S01]  /*2ad0*/  HMMA.16816.F32 R48, R20.reuse, R52, R84 ;  /* 0x000000341430723c */ /* 0x040fe20000001854 */
[----:B------:R-:W4:Y:S04]  /*2ae0*/  LDSM.16.M88.4 R60, [R229+0x800] ;  /* 0x00080000e53c783b */ /* 0x000f280000000200 */
[----:B------:R-:W-:Y:S03]  /*2af0*/  LDSM.16.M88.4 R64, [R229+0x1000] ;  /* 0x00100000e540783b */ /* 0x000fe60000000200 */
[C---:B------:R-:W-:Y:S01]  /*2b00*/  HMMA.16816.F32 R44, R20.reuse, R46, R116 ;  /* 0x0000002e142c723c */ /* 0x040fe20000001874 */
[----:B------:R-:W0:Y:S07]  /*2b10*/  LDGDEPBAR ;  /* 0x00000000000079af */ /* 0x000e2e0000000000 */
[C---:B------:R-:W-:Y:S08]  /*2b20*/  HMMA.16816.F32 R16, R20.reuse, R42, R104 ;  /* 0x0000002a1410723c */ /* 0x040ff00000001868 */
[C---:B------:R-:W-:Y:S08]  /*2b30*/  HMMA.16816.F32 R56, R20.reuse, R40, R92 ;  /* 0x000000281438723c */ /* 0x040ff0000000185c */
[----:B------:R-:W-:Y:S01]  /*2b40*/  HMMA.16816.F32 R52, R20, R54, R100 ;  /* 0x000000361434723c */ /* 0x000fe20000001864 */
[----:B------:R-:W5:Y:S07]  /*2b50*/  LDSM.16.M88.4 R20, [R234+0x6100] ;  /* 0x00610000ea14783b */ /* 0x000f6e0000000200 */
[C---:B---3--:R-:W-:Y:S08]  /*2b60*/  HMMA.16816.F32 R84, R8.reuse, R26, R76 ;  /* 0x0000001a0854723c */ /* 0x048ff0000000184c */
[C---:B-1----:R-:W-:Y:S08]  /*2b70*/  HMMA.16816.F32 R40, R8.reuse, R28, R108 ;  /* 0x0000001c0828723c */ /* 0x042ff0000000186c */
[C---:B------:R-:W-:Y:S08]  /*2b80*/  HMMA.16816.F32 R92, R8.reuse, R24, R96 ;  /* 0x00000018085c723c */ /* 0x040ff00000001860 */
[C---:B------:R-:W-:Y:S08]  /*2b90*/  HMMA.16816.F32 R88, R8.reuse, R32, R88 ;  /* 0x000000200858723c */ /* 0x040ff00000001858 */
[C---:B------:R-:W-:Y:S08]  /*2ba0*/  HMMA.16816.F32 R80, R8.reuse, R30, R80 ;  /* 0x0000001e0850723c */ /* 0x040ff00000001850 */
[----:B------:R-:W-:Y:S08]  /*2bb0*/  HMMA.16816.F32 R76, R8, R34, R72 ;  /* 0x00000022084c723c */ /* 0x000ff00000001848 */
[C---:B------:R-:W-:Y:S08]  /*2bc0*/  HMMA.16816.F32 R8, R12.reuse, R28, R68 ;  /* 0x0000001c0c08723c */ /* 0x040ff00000001844 */
[C---:B------:R-:W-:Y:S01]  /*2bd0*/  HMMA.16816.F32 R44, R12.reuse, R30, R44 ;  /* 0x0000001e0c2c723c */ /* 0x040fe2000000182c */
[----:B------:R-:W-:Y:S07]  /*2be0*/  LDSM.16.M88.4 R28, [R224+0x4900] ;  /* 0x00490000e01c783b */ /* 0x000fee0000000200 */
[C---:B------:R-:W-:Y:S01]  /*2bf0*/  HMMA.16816.F32 R104, R12.reuse, R26, R16 ;  /* 0x0000001a0c68723c */ /* 0x040fe20000001810 */
[----:B------:R-:W1:Y:S07]  /*2c00*/  LDSM.16.M88.4 R16, [R231+0xc100] ;  /* 0x00c10000e710783b */ /* 0x000e6e0000000200 */
[C---:B------:R-:W-:Y:S01]  /*2c10*/  HMMA.16816.F32 R56, R12.reuse, R24, R56 ;  /* 0x000000180c38723c */ /* 0x040fe20000001838 */
[----:B------:R-:W3:Y:S07]  /*2c20*/  LDSM.16.M88.4 R24, [R224+0x5100] ;  /* 0x00510000e018783b */ /* 0x000eee0000000200 */
[C---:B------:R-:W-:Y:S01]  /*2c30*/  HMMA.16816.F32 R108, R12.reuse, R32, R48 ;  /* 0x000000200c6c723c */ /* 0x040fe20000001830 */
[----:B------:R-:W-:Y:S07]  /*2c40*/  LDSM.16.M88.4 R48, [R235+0x1800] ;  /* 0x00180000eb30783b */ /* 0x000fee0000000200 */
[----:B------:R-:W-:Y:S01]  /*2c50*/  HMMA.16816.F32 R52, R12, R34, R52 ;  /* 0x000000220c34723c */ /* 0x000fe20000001834 */
[----:B------:R-:W1:Y:S07]  /*2c60*/  LDSM.16.M88.4 R12, [R224+0x5900] ;  /* 0x00590000e00c783b */ /* 0x000e6e0000000200 */
[C---:B--2---:R-:W-:Y:S08]  /*2c70*/  HMMA.16816.F32 R40, R4.reuse, R36, R40 ;  /* 0x000000240428723c */ /* 0x044ff00000001828 */
[C---:B----4-:R-:W-:Y:S08]  /*2c80*/  HMMA.16816.F32 R68, R4.reuse, R60, R92 ;  /* 0x0000003c0444723c */ /* 0x050ff0000000185c */
[----:B------:R-:W-:Y:S08]  /*2c90*/  HMMA.16816.F32 R32, R4, R38, R80 ;  /* 0x000000260420723c */ /* 0x000ff00000001850 */
[----:B-----5:R-:W-:Y:S01]  /*2ca0*/  HMMA.16816.F32 R92, R20, R36, R8 ;  /* 0x00000024145c723c */ /* 0x020fe20000001808 */
[----:B------:R-:W2:Y:S07]  /*2cb0*/  LDSM.16.M88.4 R8, [R231+0xa100] ;  /* 0x00a10000e708783b */ /* 0x000eae0000000200 */
[C---:B------:R-:W-:Y:S08]  /*2cc0*/  HMMA.16816.F32 R72, R4.reuse, R62, R84 ;  /* 0x0000003e0448723c */ /* 0x040ff00000001854 */
[C---:B------:R-:W-:Y:S08]  /*2cd0*/  HMMA.16816.F32 R100, R4.reuse, R64, R88 ;  /* 0x000000400464723c */ /* 0x040ff00000001858 */
[----:B------:R-:W-:Y:S01]  /*2ce0*/  HMMA.16816.F32 R96, R4, R66, R76 ;  /* 0x000000420460723c */ /* 0x000fe2000000184c */
[----:B------:R-:W-:Y:S07]  /*2cf0*/  LDSM.16.M88.4 R4, [R233+0xc100] ;  /* 0x00c10000e904783b */ /* 0x000fee0000000200 */
[C---:B------:R-:W-:Y:S01]  /*2d00*/  HMMA.16816.F32 R84, R20.reuse, R38, R44 ;  /* 0x000000261454723c */ /* 0x040fe2000000182c */
[----:B------:R-:W4:Y:S07]  /*2d10*/  LDSM.16.M88.4 R44, [R235+0x2000] ;  /* 0x00200000eb2c783b */ /* 0x000f2e0000000200 */
[C---:B------:R-:W-:Y:S01]  /*2d20*/  HMMA.16816.F32 R88, R20.reuse, R60, R56 ;  /* 0x0000003c1458723c */ /* 0x040fe20000001838 */
[----:B------:R-:W5:Y:S07]  /*2d30*/  LDSM.16.M88.4 R56, [R235+0x2800] ;  /* 0x00280000eb38783b */ /* 0x000f6e0000000200 */
[C---:B------:R-:W-:Y:S08]  /*2d40*/  HMMA.16816.F32 R104, R20.reuse, R62, R104 ;  /* 0x0000003e1468723c */ /* 0x040ff00000001868 */
[C---:B------:R-:W-:Y:S08]  /*2d50*/  HMMA.16816.F32 R108, R20.reuse, R64, R108 ;  /* 0x00000040146c723c */ /* 0x040ff0000000186c */
[----:B------:R-:W-:Y:S01]  /*2d60*/  HMMA.16816.F32 R80, R20, R66, R52 ;  /* 0x000000421450723c */ /* 0x000fe20000001834 */
[----:B------:R-:W2:Y:S07]  /*2d70*/  LDSM.16.M88.4 R20, [R233+0xa100] ;  /* 0x00a10000e914783b */ /* 0x000eae0000000200 */
[C---:B-1----:R-:W-:Y:S08]  /*2d80*/  HMMA.16816.F32 R76, R16.reuse, R28, R40 ;  /* 0x0000001c104c723c */ /* 0x042ff00000001828 */
[C---:B------:R-:W-:Y:S08]  /*2d90*/  HMMA.16816.F32 R52, R16.reuse, R30, R32 ;  /* 0x0000001e1034723c */ /* 0x040ff00000001820 */
[C---:B---3--:R-:W-:Y:S08]  /*2da0*/  HMMA.16816.F32 R40, R16.reuse, R24, R68 ;  /* 0x000000181028723c */ /* 0x048ff00000001844 */
[C---:B------:R-:W-:Y:S08]  /*2db0*/  HMMA.16816.F32 R36, R16.reuse, R26, R72 ;  /* 0x0000001a1024723c */ /* 0x040ff00000001848 */
[----:B------:R-:W-:Y:S08]  /*2dc0*/  HMMA.16816.F32 R32, R16, R12, R100 ;  /* 0x0000000c1020723c */ /* 0x000ff00000001864 */
[C---:B--2---:R-:W-:Y:S08]  /*2dd0*/  HMMA.16816.F32 R72, R8.reuse, R28, R92 ;  /* 0x0000001c0848723c */ /* 0x044ff0000000185c */
[----:B------:R-:W-:Y:S08]  /*2de0*/  HMMA.16816.F32 R68, R8, R30, R84 ;  /* 0x0000001e0844723c */ /* 0x000ff00000001854 */
[----:B------:R-:W-:Y:S01]  /*2df0*/  HMMA.16816.F32 R64, R16, R14, R96 ;  /* 0x0000000e1040723c */ /* 0x000fe20000001860 */
[----:B------:R-:W-:Y:S07]  /*2e00*/  LDSM.16.M88.4 R16, [R232+0xc100] ;  /* 0x00c10000e810783b */ /* 0x000fee0000000200 */
[C---:B------:R-:W-:Y:S08]  /*2e10*/  HMMA.16816.F32 R60, R8.reuse, R24, R88 ;  /* 0x00000018083c723c */ /* 0x040ff00000001858 */
[C---:B------:R-:W-:Y:S08]  /*2e20*/  HMMA.16816.F32 R28, R8.reuse, R26, R104 ;  /* 0x0000001a081c723c */ /* 0x040ff00000001868 */
[C---:B------:R-:W-:Y:S08]  /*2e30*/  HMMA.16816.F32 R24, R8.reuse, R12, R108 ;  /* 0x0000000c0818723c */ /* 0x040ff0000000186c */
[----:B------:R-:W-:Y:S01]  /*2e40*/  HMMA.16816.F32 R80, R8, R14, R80 ;  /* 0x0000000e0850723c */ /* 0x000fe20000001850 */
[----:B------:R-:W-:Y:S04]  /*2e50*/  LDSM.16.M88.4 R12, [R232+0xa100] ;  /* 0x00a10000e80c783b */ /* 0x000fe80000000200 */
[----:B------:R-:W-:Y:S03]  /*2e60*/  LDSM.16.M88.4 R8, [R234+0xa100] ;  /* 0x00a10000ea08783b */ /* 0x000fe60000000200 */
[C---:B----4-:R-:W-:Y:S01]  /*2e70*/  HMMA.16816.F32 R108, R4.reuse, R44, R40 ;  /* 0x0000002c046c723c */ /* 0x050fe20000001828 */
[----:B------:R-:W1:Y:S07]  /*2e80*/  LDSM.16.M88.4 R40, [R230+0x4900] ;  /* 0x00490000e628783b */ /* 0x000e6e0000000200 */
[C---:B------:R-:W-:Y:S01]  /*2e90*/  HMMA.16816.F32 R104, R4.reuse, R46, R36 ;  /* 0x0000002e0468723c */ /* 0x040fe20000001824 */
[----:B------:R-:W2:Y:S07]  /*2ea0*/  LDSM.16.M88.4 R36, [R230+0x5100] ;  /* 0x00510000e624783b */ /* 0x000eae0000000200 */
[C---:B-----5:R-:W-:Y:S01]  /*2eb0*/  HMMA.16816.F32 R100, R4.reuse, R56, R32 ;  /* 0x000000380464723c */ /* 0x060fe20000001820 */
[----:B------:R-:W3:Y:S07]  /*2ec0*/  LDSM.16.M88.4 R32, [R230+0x5900] ;  /* 0x00590000e620783b */ /* 0x000eee0000000200 */
[C---:B------:R-:W-:Y:S08]  /*2ed0*/  HMMA.16816.F32 R112, R4.reuse, R48, R76 ;  /* 0x000000300470723c */ /* 0x040ff0000000184c */
[----:B------:R-:W-:Y:S08]  /*2ee0*/  HMMA.16816.F32 R76, R4, R50, R52 ;  /* 0x00000032044c723c */ /* 0x000ff00000001834 */
[C---:B------:R-:W-:Y:S08]  /*2ef0*/  HMMA.16816.F32 R96, R20.reuse, R48, R72 ;  /* 0x000000301460723c */ /* 0x040ff00000001848 */
[----:B------:R-:W-:Y:S08]  /*2f00*/  HMMA.16816.F32 R92, R20, R50, R68 ;  /* 0x00000032145c723c */ /* 0x000ff00000001844 */
[----:B------:R-:W-:Y:S01]  /*2f10*/  HMMA.16816.F32 R52, R4, R58, R64 ;  /* 0x0000003a0434723c */ /* 0x000fe20000001840 */
[----:B------:R-:W-:Y:S07]  /*2f20*/  LDSM.16.M88.4 R4, [R236+0xc100] ;  /* 0x00c10000ec04783b */ /* 0x000fee0000000200 */
[C---:B------:R-:W-:Y:S08]  /*2f30*/  HMMA.16816.F32 R88, R20.reuse, R44, R60 ;  /* 0x0000002c1458723c */ /* 0x040ff0000000183c */
[C---:B------:R-:W-:Y:S01]  /*2f40*/  HMMA.16816.F32 R84, R20.reuse, R46, R28 ;  /* 0x0000002e1454723c */ /* 0x040fe2000000181c */
[----:B------:R-:W4:Y:S07]  /*2f50*/  LDSM.16.M88.4 R28, [R229+0x1800] ;  /* 0x00180000e51c783b */ /* 0x000f2e0000000200 */
[C---:B------:R-:W-:Y:S01]  /*2f60*/  HMMA.16816.F32 R60, R20.reuse, R56, R24 ;  /* 0x00000038143c723c */ /* 0x040fe20000001818 */
[----:B------:R-:W5:Y:S07]  /*2f70*/  LDSM.16.M88.4 R24, [R229+0x2000] ;  /* 0x00200000e518783b */ /* 0x000f6e0000000200 */
[----:B------:R-:W-:Y:S01]  /*2f80*/  HMMA.16816.F32 R56, R20, R58, R80 ;  /* 0x0000003a1438723c */ /* 0x000fe20000001850 */
[----:B------:R-:W3:Y:S01]  /*2f90*/  LDSM.16.M88.4 R20, [R229+0x2800] ;  /* 0x00280000e514783b */ /* 0x000ee20000000200 */
[----:B------:R-:W-:-:S06]  /*2fa0*/  DEPBAR.LE SB0, 0x0 ;  /* 0x000080000000791a */ /* 0x000fcc0000000000 */
[C---:B-1----:R-:W-:Y:S08]  /*2fb0*/  HMMA.16816.F32 R80, R16.reuse, R40, R112 ;  /* 0x000000281050723c */ /* 0x042ff00000001870 */
[----:B------:R-:W-:Y:S08]  /*2fc0*/  HMMA.16816.F32 R76, R16, R42, R76 ;  /* 0x0000002a104c723c */ /* 0x000ff0000000184c */
[C---:B------:R-:W-:Y:S08]  /*2fd0*/  HMMA.16816.F32 R48, R12.reuse, R40, R96 ;  /* 0x000000280c30723c */ /* 0x040ff00000001860 */
[----:B------:R-:W-:Y:S08]  /*2fe0*/  HMMA.16816.F32 R44, R12, R42, R92 ;  /* 0x0000002a0c2c723c */ /* 0x000ff0000000185c */
[C---:B--2---:R-:W-:Y:S08]  /*2ff0*/  HMMA.16816.F32 R72, R16.reuse, R36, R108 ;  /* 0x000000241048723c */ /* 0x044ff0000000186c */
[C---:B------:R-:W-:Y:S08]  /*3000*/  HMMA.16816.F32 R68, R16.reuse, R38, R104 ;  /* 0x000000261044723c */ /* 0x040ff00000001868 */
[C---:B---3--:R-:W-:Y:S08]  /*3010*/  HMMA.16816.F32 R64, R16.reuse, R32, R100 ;  /* 0x000000201040723c */ /* 0x048ff00000001864 */
[----:B------:R-:W-:Y:S08]  /*3020*/  HMMA.16816.F32 R52, R16, R34, R52 ;  /* 0x000000221034723c */ /* 0x000ff00000001834 */
[C---:B------:R-:W-:Y:S08]  /*3030*/  HMMA.16816.F32 R40, R12.reuse, R36, R88 ;  /* 0x000000240c28723c */ /* 0x040ff00000001858 */
[C---:B------:R-:W-:Y:S08]  /*3040*/  HMMA.16816.F32 R36, R12.reuse, R38, R84 ;  /* 0x000000260c24723c */ /* 0x040ff00000001854 */
[C---:B------:R-:W-:Y:S08]  /*3050*/  HMMA.16816.F32 R16, R12.reuse, R32, R60 ;  /* 0x000000200c10723c */ /* 0x040ff0000000183c */
[----:B------:R-:W-:Y:S08]  /*3060*/  HMMA.16816.F32 R12, R12, R34, R56 ;  /* 0x000000220c0c723c */ /* 0x000ff00000001838 */
[C---:B----4-:R-:W-:Y:S08]  /*3070*/  HMMA.16816.F32 R56, R8.reuse, R28, R48 ;  /* 0x0000001c0838723c */ /* 0x050ff00000001830 */
[C---:B------:R-:W-:Y:S08]  /*3080*/  HMMA.16816.F32 R48, R8.reuse, R30, R44 ;  /* 0x0000001e0830723c */ /* 0x040ff0000000182c */
[C---:B-----5:R-:W-:Y:S08]  /*3090*/  HMMA.16816.F32 R44, R8.reuse, R24, R40 ;  /* 0x00000018082c723c */ /* 0x060ff00000001828 */
[----:B------:R-:W-:Y:S07]  /*30a0*/  HMMA.16816.F32 R40, R8, R22, R12 ;  /* 0x000000160828723c */ /* 0x000fee000000180c */
[----:B------:R-:W-:Y:S01]  /*30b0*/  SHF.R.S32.HI R12, RZ, 0x1f, R126 ;  /* 0x0000001fff0c7819 */ /* 0x000fe2000001147e */
[C---:B------:R-:W-:Y:S04]  /*30c0*/  HMMA.16816.F32 R84, R4.reuse, R24, R72 ;  /* 0x000000180454723c */ /* 0x040fe80000001848 */
[----:B------:R1:W-:Y:S04]  /*30d0*/  STL [R1+0x3c], R12 ;  /* 0x00003c0c01007387 */ /* 0x0003e80000100800 */
[C---:B------:R-:W-:Y:S08]  /*30e0*/  HMMA.16816.F32 R92, R4.reuse, R28, R80 ;  /* 0x0000001c045c723c */ /* 0x040ff00000001850 */
[C---:B------:R-:W-:Y:S08]  /*30f0*/  HMMA.16816.F32 R88, R4.reuse, R30, R76 ;  /* 0x0000001e0458723c */ /* 0x040ff0000000184c */
[C---:B------:R-:W-:Y:S08]  /*3100*/  HMMA.16816.F32 R72, R4.reuse, R22, R52 ;  /* 0x000000160448723c */ /* 0x040ff00000001834 */
[C---:B------:R-:W-:Y:S08]  /*3110*/  HMMA.16816.F32 R76, R4.reuse, R26, R68 ;  /* 0x0000001a044c723c */ /* 0x040ff00000001844 */
[----:B------:R-:W-:Y:S07]  /*3120*/  HMMA.16816.F32 R80, R4, R20, R64 ;  /* 0x000000140450723c */ /* 0x000fee0000001840 */
[----:B------:R-:W-:Y:S01]  /*3130*/  IADD3 R4, R252, 0x100, RZ ;  /* 0x00000100fc047810 */ /* 0x000fe20007ffe0ff */
[C---:B------:R-:W-:Y:S08]  /*3140*/  HMMA.16816.F32 R52, R8.reuse, R26, R36 ;  /* 0x0000001a0834723c */ /* 0x040ff00000001824 */
[----:B------:R-:W-:Y:S01]  /*3150*/  HMMA.16816.F32 R32, R8, R20, R16 ;  /* 0x000000140820723c */ /* 0x000fe20000001810 */
[----:B------:R-:W-:Y:S06]  /*3160*/  BAR.SYNC.DEFER_BLOCKING 0x0 ;  /* 0x0000000000007b1d */ /* 0x000fec0000010000 */
[----:B------:R-:W-:Y:S05]  /*3170*/  @!P0 BRA `(.L_x_590) ;  /* 0x000003e000008947 */ /* 0x000fea0003800000 */
[----:B-1----:R-:W-:Y:S02]  /*3180*/  IMAD.U32 R4, RZ, RZ, UR17 ;  /* 0x00000011ff047e24 */ /* 0x002fe4000f8e00ff */
[----:B------:R-:W-:-:S03]  /*3190*/  IMAD.MOV.U32 R242, RZ, RZ, RZ ;  /* 0x000000fffff27224 */ /* 0x000fc600078e00ff */
[----:B------:R-:W-:-:S04]  /*31a0*/  IADD3 R4, R129, UR10, R4 ;  /* 0x0000000a81047c10 */ /* 0x000fc8000fffe004 */
[----:B------:R-:W-:-:S05]  /*31b0*/  IADD3 R5, R4, -0x30, RZ ;  /* 0xffffffd004057810 */ /* 0x000fca0007ffe0ff */
[----:B------:R-:W-:-:S04]  /*31c0*/  @P4 IMAD.HI.U32 R6, R5, c[0x0][0x2bc], RZ ;  /* 0x0000af0005064a27 */ /* 0x000fc800078e00ff */
[----:B------:R-:W-:Y:S01]  /*31d0*/  IMAD.MOV.U32 R4, RZ, RZ, R5 ;  /* 0x000000ffff047224 */ /* 0x000fe200078e0005 */
        /* <DEDUP_REMOVED lines=9> */
[----:B------:R-:W-:Y:S01]  /*3270*/  IADD3 R8, -R125, 0x10, RZ ;  /* 0x000000107d087810 */ /* 0x000fe20007ffe1ff */
        /* <DEDUP_REMOVED lines=9> */
[----:B------:R-:W-:-:S03]  /*3310*/  IADD3 R4, P0, R4, UR14, RZ ;  /* 0x0000000e04047c10 */ /* 0x000fc6000ff1e0ff */
[----:B------:R-:W-:-:S05]  /*3320*/  IMAD R6, R242, c[0x0][0x1f4], R6 ;  /* 0x00007d00f2067a24 */ /* 0x000fca00078e0206 */
[----:B------:R-:W-:Y:S02]  /*3330*/  IADD3.X R6, R5, UR6, R6, P0, !PT ;  /* 0x0000000605067c10 */ /* 0x000fe400087fe406 */
[----:B------:R-:W-:-:S04]  /*3340*/  LEA R5, P0, R4, c[0x0][0x1c8], 0x1 ;  /* 0x0000720004057a11 */ /* 0x000fc800078008ff */
[----:B------:R-:W-:Y:S01]  /*3350*/  LEA.HI.X R4, R4, c[0x0][0x1cc], R6, 0x1, P0 ;  /* 0x0000730004047a11 */ /* 0x000fe200000f0c06 */
[----:B------:R-:W-:Y:S01]  /*3360*/  SHFL.IDX PT, R7, R5, 0x2, 0x181f ;  /* 0x00581f0005077f89 */ /* 0x000fe200000e0000 */
[----:B------:R-:W-:-:S03]  /*3370*/  SHF.L.U64.HI R6, R127, 0x1, R128 ;  /* 0x000000017f067819 */ /* 0x000fc60000010280 */
[----:B------:R-:W-:Y:S04]  /*3380*/  SHFL.IDX PT, R9, R4, 0x2, 0x181f ;  /* 0x00581f0004097f89 */ /* 0x000fe800000e0000 */
[----:B------:R-:W1:Y:S04]  /*3390*/  SHFL.IDX PT, R10, R5, RZ, 0x181f ;  /* 0x00181fff050a7589 */ /* 0x000e6800000e0000 */
[----:B------:R2:W3:Y:S04]  /*33a0*/  SHFL.IDX PT, R11, R5, 0x1, 0x181f ;  /* 0x00381f00050b7f89 */ /* 0x0004e800000e0000 */
[----:B------:R-:W4:Y:S04]  /*33b0*/  SHFL.IDX PT, R13, R4, RZ, 0x181f ;  /* 0x00181fff040d7589 */ /* 0x000f2800000e0000 */
[----:B------:R5:W3:Y:S01]  /*33c0*/  SHFL.IDX PT, R18, R4, 0x1, 0x181f ;  /* 0x00381f0004127f89 */ /* 0x000ae200000e0000 */
[----:B-1----:R-:W-:-:S02]  /*33d0*/  IADD3 R14, P2, R10, R15, RZ ;  /* 0x0000000f0a0e7210 */ /* 0x002fc40007f5e0ff */
[----:B--2---:R-:W-:-:S04]  /*33e0*/  IADD3 R5, -R19, 0x10, RZ ;  /* 0x0000001013057810 */ /* 0x004fc80007ffe1ff */
[----:B------:R-:W-:Y:S01]  /*33f0*/  LOP3.LUT R5, R5, 0xf, RZ, 0xc0, !PT ;  /* 0x0000000f05057812 */ /* 0x000fe200078ec0ff */
[----:B-----5:R-:W-:-:S03]  /*3400*/  IMAD.SHL.U32 R4, R126, 0x2, RZ ;  /* 0x000000027e047824 */ /* 0x020fc600078e00ff */
[----:B------:R-:W-:Y:S02]  /*3410*/  IADD3 R16, P1, P0, R5, R7, R15 ;  /* 0x0000000705107210 */ /* 0x000fe4000783e00f */
[----:B------:R-:W-:Y:S02]  /*3420*/  LOP3.LUT R5, R8, 0xf, RZ, 0xc0, !PT ;  /* 0x0000000f08057812 */ /* 0x000fe400078ec0ff */
[----:B------:R-:W-:Y:S02]  /*3430*/  IADD3.X R17, RZ, R9, R6, P1, P0 ;  /* 0x00000009ff117210 */ /* 0x000fe40000fe0406 */
[----:B------:R-:W-:Y:S02]  /*3440*/  IADD3 R8, P1, P0, R5, R7, R4 ;  /* 0x0000000705087210 */ /* 0x000fe4000783e004 */
[----:B------:R-:W-:-:S04]  /*3450*/  SHF.L.U64.HI R5, R126, 0x1, R12 ;  /* 0x000000017e057819 */ /* 0x000fc8000001020c */
[--C-:B------:R-:W-:Y:S02]  /*3460*/  IADD3.X R9, RZ, R9, R5.reuse, P1, P0 ;  /* 0x00000009ff097210 */ /* 0x100fe40000fe0405 */
[-C--:B------:R-:W-:Y:S02]  /*3470*/  IADD3 R12, P1, R10, R4.reuse, RZ ;  /* 0x000000040a0c7210 */ /* 0x080fe40007f3e0ff */
[----:B---3--:R-:W-:Y:S01]  /*3480*/  IADD3 R10, P0, R11, R15, RZ ;  /* 0x0000000f0b0a7210 */ /* 0x008fe20007f1e0ff */
[--C-:B----4-:R-:W-:Y:S01]  /*3490*/  IMAD.X R15, R13, 0x1, R6.reuse, P2 ;  /* 0x000000010d0f7824 */ /* 0x110fe200010e0606 */
        /* <DEDUP_REMOVED lines=10> */
[----:B------:R1:W-:Y:S04]  /*3540*/  LDGSTS.E.BYPASS.LTC128B.128.ZFILL [R252+0x4100], [R16.64], P1 ;  /* 0x0410000010fc7fae */ /* 0x0003e80008941d54 */
[----:B------:R1:W-:Y:S02]  /*3550*/  LDGSTS.E.BYPASS.LTC128B.128.ZFILL [R252+0x5900], [R8.64], P0 ;  /* 0x0590000008fc7fae */ /* 0x0003e40008141d54 */
.L_x_590:
[----:B-1----:R-:W-:Y:S01]  /*3560*/  FMUL.FTZ R4, R48, c[0x0][0x320] ;  /* 0x0000c80030047a20 */ /* 0x002fe20000410000 */
[----:B------:R-:W-:Y:S01]  /*3570*/  SHF.R.S32.HI R7, RZ, 0x1f, R122 ;  /* 0x0000001fff077819 */ /* 0x000fe2000001147a */
[----:B------:R-:W-:Y:S01]  /*3580*/  FMUL.FTZ R5, R45, c[0x0][0x320] ;  /* 0x0000c8002d057a20 */ /* 0x000fe20000410000 */
[----:B------:R-:W-:Y:S01]  /*3590*/  LEA.HI R6, R124, R132, RZ, 0x2 ;  /* 0x000000847c067211 */ /* 0x000fe200078f10ff */
[----:B------:R1:W2:Y:S01]  /*35a0*/  MUFU.TANH R20, R4 ;  /* 0x0000000400147308 */ /* 0x0002a20000002400 */
[----:B------:R-:W-:Y:S01]  /*35b0*/  FMUL.FTZ R8, R52, c[0x0][0x320] ;  /* 0x0000c80034087a20 */ /* 0x000fe20000410000 */
[----:B------:R-:W-:Y:S01]  /*35c0*/  UISETP.NE.AND UP1, UPT, UR13, URZ, UPT ;  /* 0x0000003f0d00728c */ /* 0x000fe2000bf25270 */
[----:B------:R-:W-:Y:S01]  /*35d0*/  LOP3.LUT R6, R6, 0xfffffffc, RZ, 0xc0, !PT ;  /* 0xfffffffc06067812 */ /* 0x000fe200078ec0ff */
[----:B------:R-:W-:Y:S01]  /*35e0*/  UISETP.NE.AND UP0, UPT, UR12, URZ, UPT ;  /* 0x0000003f0c00728c */ /* 0x000fe2000bf05270 */
[----:B------:R-:W-:Y:S01]  /*35f0*/  FMUL.FTZ R10, R53, c[0x0][0x320] ;  /* 0x0000c800350a7a20 */ /* 0x000fe20000410000 */
[----:B------:R-:W-:Y:S01]  /*3600*/  ULDC UR17, c[0x0][0x324] ;  /* 0x0000c90000117ab9 */ /* 0x000fe20000000800 */
[----:B------:R-:W0:Y:S01]  /*3610*/  LDGDEPBAR ;  /* 0x00000000000079af */ /* 0x000e220000000000 */
[----:B------:R3:W4:Y:S01]  /*3620*/  MUFU.TANH R29, R5 ;  /* 0x00000005001d7308 */ /* 0x0007220000002400 */
[----:B------:R-:W-:Y:S01]  /*3630*/  IMAD.IADD R6, R132, 0x1, -R6 ;  /* 0x0000000184067824 */ /* 0x000fe200078e0a06 */
[----:B------:R-:W-:Y:S01]  /*3640*/  PLOP3.LUT P1, PT, PT, PT, UP1, 0x80, 0x0 ;  /* 0x000000000000781c */ /* 0x000fe20003f2f018 */
[----:B------:R-:W-:Y:S01]  /*3650*/  ULDC UR5, c[0x0][0x2ac] ;  /* 0x0000ab0000057ab9 */ /* 0x000fe20000000800 */
[----:B------:R-:W-:Y:S01]  /*3660*/  PLOP3.LUT P0, PT, PT, PT, UP1, 0x80, 0x0 ;  /* 0x000000000000781c */ /* 0x000fe20003f0f018 */
[----:B------:R-:W-:-:S02]  /*3670*/  ULDC UR4, c[0x0][0x1d0] ;  /* 0x0000740000047ab9 */ /* 0x000fc40000000800 */
[----:B------:R-:W-:Y:S01]  /*3680*/  ULOP3.LUT UR17, URZ, UR17, URZ, 0x33, !UPT ;  /* 0x000000113f117292 */ /* 0x000fe2000f8e333f */
[----:B-1----:R-:W-:Y:S01]  /*3690*/  FMUL.FTZ R4, R49, c[0x0][0x320] ;  /* 0x0000c80031047a20 */ /* 0x002fe20000410000 */
[----:B------:R-:W1:Y:S01]  /*36a0*/  MUFU.TANH R28, R8 ;  /* 0x00000008001c7308 */ /* 0x000e620000002400 */
[----:B------:R-:W-:Y:S01]  /*36b0*/  UIMAD UR4, UR5, UR4, UR30 ;  /* 0x00000004050472a4 */ /* 0x000fe2000f8e021e */
[----:B---3--:R-:W-:-:S06]  /*36c0*/  LEA.HI R5, R7, R122, RZ, 0x2 ;  /* 0x0000007a07057211 */ /* 0x008fcc00078f10ff */
[----:B------:R3:W1:Y:S01]  /*36d0*/  MUFU.TANH R36, R4 ;  /* 0x0000000400247308 */ /* 0x0006620000002400 */
[----:B------:R-:W-:-:S05]  /*36e0*/  LOP3.LUT R5, R5, 0xffffffc, RZ, 0xc0, !PT ;  /* 0x0ffffffc05057812 */ /* 0x000fca00078ec0ff */
[----:B------:R-:W-:Y:S01]  /*36f0*/  IMAD.IADD R9, R122, 0x1, -R5 ;  /* 0x000000017a097824 */ /* 0x000fe200078e0a05 */
[----:B------:R-:W-:Y:S01]  /*3700*/  LEA.HI R5, R6, R6, RZ, 0x1 ;  /* 0x0000000606057211 */ /* 0x000fe200078f08ff */
[----:B------:R5:W1:Y:S01]  /*3710*/  MUFU.TANH R27, R10 ;  /* 0x0000000a001b7308 */ /* 0x000a620000002400 */
[----:B---3--:R-:W-:-:S07]  /*3720*/  FMUL.FTZ R4, R44, c[0x0][0x320] ;  /* 0x0000c8002c047a20 */ /* 0x008fce0000410000 */
[----:B------:R3:W1:Y:S01]  /*3730*/  MUFU.TANH R30, R4 ;  /* 0x00000004001e7308 */ /* 0x0006620000002400 */
[----:B-----5:R-:W-:-:S07]  /*3740*/  FMUL.FTZ R10, R32, c[0x0][0x320] ;  /* 0x0000c800200a7a20 */ /* 0x020fce0000410000 */
[----:B------:R-:W1:Y:S01]  /*3750*/  MUFU.TANH R22, R10 ;  /* 0x0000000a00167308 */ /* 0x000e620000002400 */
[----:B---3--:R-:W-:-:S05]  /*3760*/  LOP3.LUT R4, R123, 0xffffffe0, RZ, 0xc0, !PT ;  /* 0xffffffe07b047812 */ /* 0x008fca00078ec0ff */
[----:B------:R-:W-:-:S05]  /*3770*/  IMAD.IADD R4, R132, 0x1, -R4 ;  /* 0x0000000184047824 */ /* 0x000fca00078e0a04 */
[----:B------:R-:W-:-:S04]  /*3780*/  SHF.R.S32.HI R7, RZ, 0x1f, R4 ;  /* 0x0000001fff077819 */ /* 0x000fc80000011404 */
[----:B------:R-:W-:-:S04]  /*3790*/  LEA.HI R7, R7, R4, RZ, 0x2 ;  /* 0x0000000407077211 */ /* 0x000fc800078f10ff */
[C---:B------:R-:W-:Y:S02]  /*37a0*/  LEA.HI.SX32 R8, R7.reuse, UR26, 0x1e ;  /* 0x0000001a07087c11 */ /* 0x040fe4000f8ff2ff */
[----:B------:R-:W-:-:S03]  /*37b0*/  LOP3.LUT R7, R7, 0x7ffffffc, RZ, 0xc0, !PT ;  /* 0x7ffffffc07077812 */ /* 0x000fc600078ec0ff */
[----:B------:R-:W-:Y:S01]  /*37c0*/  IMAD R11, R9, 0x10, R8 ;  /* 0x00000010090b7824 */ /* 0x000fe200078e0208 */
[C---:B------:R-:W-:Y:S01]  /*37d0*/  LOP3.LUT R9, R5.reuse, 0x1ffffffe, RZ, 0xc0, !PT ;  /* 0x1ffffffe05097812 */ /* 0x040fe200078ec0ff */
[----:B------:R-:W-:Y:S02]  /*37e0*/  IMAD.SHL.U32 R8, R5, 0x20, RZ ;  /* 0x0000002005087824 */ /* 0x000fe400078e00ff */
[----:B------:R-:W-:Y:S02]  /*37f0*/  IMAD.IADD R7, R4, 0x1, -R7 ;  /* 0x0000000104077824 */ /* 0x000fe400078e0a07 */
[----:B------:R-:W-:Y:S01]  /*3800*/  IMAD.IADD R6, R6, 0x1, -R9 ;  /* 0x0000000106067824 */ /* 0x000fe200078e0a09 */
[----:B------:R-:W-:Y:S01]  /*3810*/  LOP3.LUT R5, R8, 0xffffffc0, RZ, 0xc0, !PT ;  /* 0xffffffc008057812 */ /* 0x000fe200078ec0ff */
[----:B------:R-:W-:Y:S01]  /*3820*/  IMAD.U32 R4, RZ, RZ, UR27 ;  /* 0x0000001bff047e24 */ /* 0x000fe2000f8e00ff */
[----:B------:R-:W-:Y:S02]  /*3830*/  SHF.L.U32 R8, R7, 0x1, RZ ;  /* 0x0000000107087819 */ /* 0x000fe400000006ff */
[----:B------:R-:W-:-:S02]  /*3840*/  IADD3 R5, R5, R11, RZ ;  /* 0x0000000b05057210 */ /* 0x000fc40007ffe0ff */
[C---:B------:R-:W-:Y:S02]  /*3850*/  IADD3 R4, -R8.reuse, 0x1, R4 ;  /* 0x0000000108047810 */ /* 0x040fe40007ffe104 */
[----:B------:R-:W-:Y:S01]  /*3860*/  IADD3 R14, -R8, UR4, RZ ;  /* 0x00000004080e7c10 */ /* 0x000fe2000fffe1ff */
[----:B------:R-:W-:Y:S01]  /*3870*/  IMAD R12, R6, 0x8, R5 ;  /* 0x00000008060c7824 */ /* 0x000fe200078e0205 */
[----:B------:R-:W-:Y:S01]  /*3880*/  IADD3 R4, R4, -c[0x0][0x168], RZ ;  /* 0x80005a0004047a10 */ /* 0x000fe20007ffe0ff */
[----:B------:R-:W-:Y:S01]  /*3890*/  FMUL.FTZ R5, R40, c[0x0][0x320] ;  /* 0x0000c80028057a20 */ /* 0x000fe20000410000 */
[----:B------:R-:W-:Y:S01]  /*38a0*/  IADD3 R16, -R8, UR30, RZ ;  /* 0x0000001e08107c10 */ /* 0x000fe2000fffe1ff */
[----:B------:R-:W-:Y:S01]  /*38b0*/  @P1 IMAD.HI.U32 R6, R12, c[0x0][0x2c8], RZ ;  /* 0x0000b2000c061a27 */ /* 0x000fe200078e00ff */
[----:B------:R3:W-:Y:S01]  /*38c0*/  STL [R1+0x30], R12 ;  /* 0x0000300c01007387 */ /* 0x0007e20000100800 */
[----:B------:R5:W1:Y:S01]  /*38d0*/  MUFU.TANH R26, R5 ;  /* 0x00000005001a7308 */ /* 0x000a620000002400 */
[----:B------:R-:W-:-:S02]  /*38e0*/  IADD3 R13, R4, c[0x0][0x328], RZ ;  /* 0x0000ca00040d7a10 */ /* 0x000fc40007ffe0ff */
[----:B------:R-:W-:Y:S01]  /*38f0*/  STL [R1+0x1c], R8 ;  /* 0x00001c0801007387 */ /* 0x000fe20000100800 */
[----:B------:R-:W-:Y:S01]  /*3900*/  IADD3 R15, R4, UR17, RZ ;  /* 0x00000011040f7c10 */ /* 0x000fe2000fffe0ff */
[----:B-----5:R-:W-:-:S04]  /*3910*/  FMUL.FTZ R5, R41, c[0x0][0x320] ;  /* 0x0000c80029057a20 */ /* 0x020fc80000410000 */
[----:B------:R5:W1:Y:S01]  /*3920*/  MUFU.TANH R25, R5 ;  /* 0x0000000500197308 */ /* 0x000a620000002400 */
[----:B---3--:R-:W-:Y:S02]  /*3930*/  @P0 SHF.R.U32.HI R12, RZ, c[0x0][0x2cc], R6 ;  /* 0x0000b300ff0c0a19 */ /* 0x008fe40000011606 */
[----:B------:R-:W-:-:S03]  /*3940*/  PLOP3.LUT P0, PT, PT, PT, UP0, 0x40, 0x0 ;  /* 0x000000000000781c */ /* 0x000fc60003f0e808 */
[----:B------:R-:W3:Y:S01]  /*3950*/  SHFL.IDX PT, R6, R12, RZ, 0x1c1f ;  /* 0x001c1fff0c067589 */ /* 0x000ee200000e0000 */
[----:B-----5:R-:W-:-:S04]  /*3960*/  FMUL.FTZ R5, R56, c[0x0][0x320] ;  /* 0x0000c80038057a20 */ /* 0x020fc80000410000 */
[----:B------:R5:W1:Y:S01]  /*3970*/  MUFU.TANH R18, R5 ;  /* 0x0000000500127308 */ /* 0x000a620000002400 */
[----:B---3--:R-:W-:Y:S02]  /*3980*/  IMAD.IADD R4, R15, 0x1, R6 ;  /* 0x000000010f047824 */ /* 0x008fe400078e0206 */
[----:B-----5:R-:W-:-:S05]  /*3990*/  FMUL.FTZ R5, R57, c[0x0][0x320] ;  /* 0x0000c80039057a20 */ /* 0x020fca0000410000 */
[----:B------:R3:W1:Y:S02]  /*39a0*/  MUFU.TANH R17, R5 ;  /* 0x0000000500117308 */ /* 0x0006640000002400 */
[----:B---3--:R-:W-:-:S06]  /*39b0*/  FMUL.FTZ R5, R33, c[0x0][0x320] ;  /* 0x0000c80021057a20 */ /* 0x008fcc0000410000 */
[----:B------:R3:W1:Y:S02]  /*39c0*/  MUFU.TANH R19, R5 ;  /* 0x0000000500137308 */ /* 0x0006640000002400 */
[----:B---3--:R-:W-:-:S05]  /*39d0*/  IMAD.IADD R5, R13, 0x1, R6 ;  /* 0x000000010d057824 */ /* 0x008fca00078e0206 */
[----:B------:R-:W-:Y:S01]  /*39e0*/  IMNMX R5, R5, R14, PT ;  /* 0x0000000e05057217 */ /* 0x000fe20003800200 */
[----:B------:R-:W-:Y:S05]  /*39f0*/  @P0 BRA `(.L_x_591) ;  /* 0x0000015000000947 */ /* 0x000fea0003800000 */
[----:B-12-4-:R-:W-:Y:S01]  /*3a00*/  IMAD.U32 R7, RZ, RZ, UR9 ;  /* 0x00000009ff077e24 */ /* 0x016fe2000f8e00ff */
        /* <DEDUP_REMOVED lines=11> */
.L_x_593:
[----:B------:R-:W-:-:S04]  /*3ac0*/  MOV R7, c[0x0][0x32c] ;  /* 0x0000cb0000077a02 */ /* 0x000fc80000000f00 */
[----:B------:R-:W-:-:S13]  /*3ad0*/  ISETP.NE.AND P0, PT, R7, 0x1, PT ;  /* 0x000000010700780c */ /* 0x000fda0003f05270 */
[----:B------:R-:W-:-:S05]  /*3ae0*/  @P0 IMAD.HI.U32 R7, R6, c[0x0][0x330], RZ ;  /* 0x0000cc0006070a27 */ /* 0x000fca00078e00ff */
[----:B------:R-:W-:Y:S02]  /*3af0*/  @P0 SHF.R.U32.HI R6, RZ, c[0x0][0x334], R7 ;  /* 0x0000cd00ff060a19 */ /* 0x000fe40000011607 */
.L_x_594:
[----:B------:R-:W-:Y:S05]  /*3b00*/  BSYNC B0 ;  /* 0x0000000000007941 */ /* 0x000fea0003800000 */
.L_x_592:
[----:B------:R-:W-:-:S05]  /*3b10*/  IMAD R6, R6, c[0x0][0x32c], R16 ;  /* 0x0000cb0006067a24 */ /* 0x000fca00078e0210 */
[----:B------:R-:W-:Y:S02]  /*3b20*/  IADD3 R7, R6, c[0x0][0x32c], RZ ;  /* 0x0000cb0006077a10 */ /* 0x000fe40007ffe0ff */
[----:B------:R-:W-:Y:S02]  /*3b30*/  IMNMX R4, R4, R6, !PT ;  /* 0x0000000604047217 */ /* 0x000fe40007800200 */
[----:B------:R-:W-:Y:S02]  /*3b40*/  IMNMX R5, R5, R7, PT ;  /* 0x0000000705057217 */ /* 0x000fe40003800200 */
.L_x_591:
[----:B-12-4-:R-:W-:Y:S01]  /*3b50*/  UISETP.GE.AND UP0, UPT, UR30, 0x1, UPT ;  /* 0x000000011e00788c */ /* 0x016fe2000bf06270 */
[----:B------:R-:W-:Y:S01]  /*3b60*/  FMUL.FTZ R6, R34, c[0x0][0x320] ;  /* 0x0000c80022067a20 */ /* 0x000fe20000410000 */
[----:B------:R-:W-:Y:S01]  /*3b70*/  UISETP.GE.AND UP1, UPT, UR30, 0xa, UPT ;  /* 0x0000000a1e00788c */ /* 0x000fe2000bf26270 */
[----:B------:R-:W-:Y:S01]  /*3b80*/  FMUL.FTZ R10, R51, c[0x0][0x320] ;  /* 0x0000c800330a7a20 */ /* 0x000fe20000410000 */
[----:B------:R-:W-:Y:S01]  /*3b90*/  UISETP.GE.AND UP3, UPT, UR30, 0x2, UPT ;  /* 0x000000021e00788c */ /* 0x000fe2000bf66270 */
[----:B------:R1:W2:Y:S01]  /*3ba0*/  MUFU.TANH R32, R6 ;  /* 0x0000000600207308 */ /* 0x0002a20000002400 */
[----:B------:R-:W-:Y:S01]  /*3bb0*/  PLOP3.LUT P0, PT, PT, PT, UP0, 0x40, 0x0 ;  /* 0x000000000000781c */ /* 0x000fe20003f0e808 */
[----:B------:R-:W-:Y:S01]  /*3bc0*/  UISETP.GE.AND UP2, UPT, UR30, 0x9, UPT ;  /* 0x000000091e00788c */ /* 0x000fe2000bf46270 */
[----:B------:R-:W-:Y:S01]  /*3bd0*/  FMUL.FTZ R8, R58, c[0x0][0x320] ;  /* 0x0000c8003a087a20 */ /* 0x000fe20000410000 */
[----:B------:R-:W-:Y:S01]  /*3be0*/  UP2UR UR29, UPR, URZ, 0x1 ;  /* 0x000000013f1d7883 */ /* 0x000fe20008000000 */
[----:B------:R-:W-:Y:S01]  /*3bf0*/  ISETP.GT.AND P0, PT, R4, RZ, P0 ;  /* 0x000000ff0400720c */ /* 0x000fe20000704270 */
[----:B------:R-:W-:Y:S01]  /*3c00*/  UISETP.GE.AND UP5, UPT, UR30, 0x19, UPT ;  /* 0x000000191e00788c */ /* 0x000fe2000bfa6270 */
[----:B------:R-:W-:Y:S01]  /*3c10*/  PLOP3.LUT P2, PT, PT, PT, UP3, 0x40, 0x0 ;  /* 0x000000000000781c */ /* 0x000fe20003f4e838 */
[----:B------:R-:W-:Y:S01]  /*3c20*/  UISETP.GE.AND UP0, UPT, UR30, 0x11, UPT ;  /* 0x000000111e00788c */ /* 0x000fe2000bf06270 */
[----:B------:R-:W-:Y:S01]  /*3c30*/  ISETP.LT.OR P0, PT, R5, 0x1, P0 ;  /* 0x000000010500780c */ /* 0x000fe20000701670 */
[----:B------:R-:W-:Y:S01]  /*3c40*/  UISETP.GE.AND UP6, UPT, UR30, 0x12, UPT ;  /* 0x000000121e00788c */ /* 0x000fe2000bfc6270 */
[----:B------:R-:W-:Y:S01]  /*3c50*/  PLOP3.LUT P1, PT, PT, PT, UP2, 0x40, 0x0 ;  /* 0x000000000000781c */ /* 0x000fe20003f2e828 */
[----:B------:R-:W-:Y:S01]  /*3c60*/  UP2UR UR27, UPR, URZ, 0x4 ;  /* 0x000000043f1b7883 */ /* 0x000fe20008000000 */
[----:B------:R-:W-:Y:S01]  /*3c70*/  FSEL R38, R18, -INF , !P0 ;  /* 0xff80000012267808 */ /* 0x000fe20004000000 */
[----:B------:R-:W-:Y:S01]  /*3c80*/  UP2UR UR28, UPR, URZ, 0x8 ;  /* 0x000000083f1c7883 */ /* 0x000fe20008000000 */
[----:B------:R-:W-:Y:S01]  /*3c90*/  PLOP3.LUT P0, PT, PT, PT, UP1, 0x40, 0x0 ;  /* 0x000000000000781c */ /* 0x000fe20003f0e818 */
[----:B-1----:R-:W-:Y:S01]  /*3ca0*/  FMUL.FTZ R6, R35, c[0x0][0x320] ;  /* 0x0000c80023067a20 */ /* 0x002fe20000410000 */
[C---:B------:R-:W-:Y:S01]  /*3cb0*/  ISETP.GT.AND P2, PT, R4.reuse, 0x1, P2 ;  /* 0x000000010400780c */ /* 0x040fe20001744270 */
[----:B------:R-:W-:Y:S01]  /*3cc0*/  UISETP.GE.AND UP2, UPT, UR30, 0x22, UPT ;  /* 0x000000221e00788c */ /* 0x000fe2000bf46270 */
[C---:B------:R-:W-:Y:S01]  /*3cd0*/  ISETP.GT.AND P0, PT, R4.reuse, 0x9, P0 ;  /* 0x000000090400780c */ /* 0x040fe20000704270 */
[----:B------:R1:W3:Y:S01]  /*3ce0*/  MUFU.TANH R35, R6 ;  /* 0x0000000600237308 */ /* 0x0002e20000002400 */
[----:B------:R-:W-:Y:S01]  /*3cf0*/  ISETP.GT.AND P1, PT, R4, 0x8, P1 ;  /* 0x000000080400780c */ /* 0x000fe20000f24270 */
[----:B------:R-:W-:Y:S01]  /*3d00*/  UISETP.GE.AND UP4, UPT, UR30, 0x1a, UPT ;  /* 0x0000001a1e00788c */ /* 0x000fe2000bf86270 */
[C---:B------:R-:W-:Y:S01]  /*3d10*/  ISETP.LT.OR P0, PT, R5.reuse, 0xa, P0 ;  /* 0x0000000a0500780c */ /* 0x040fe20000701670 */
[----:B------:R-:W-:Y:S01]  /*3d20*/  UISETP.GE.AND UP3, UPT, UR30, 0x21, UPT ;  /* 0x000000211e00788c */ /* 0x000fe2000bf66270 */
[C---:B------:R-:W-:Y:S01]  /*3d30*/  ISETP.LT.OR P2, PT, R5.reuse, 0x2, P2 ;  /* 0x000000020500780c */ /* 0x040fe20001741670 */
[----:B------:R-:W-:Y:S01]  /*3d40*/  UP2UR UR31, UPR, URZ, 0x40 ;  /* 0x000000403f1f7883 */ /* 0x000fe20008000000 */
[----:B------:R-:W-:Y:S01]  /*3d50*/  ISETP.LT.OR P1, PT, R5, 0x9, P1 ;  /* 0x000000090500780c */ /* 0x000fe20000f21670 */
[----:B------:R-:W-:Y:S01]  /*3d60*/  UP2UR UR5, UPR, URZ, 0x2 ;  /* 0x000000023f057883 */ /* 0x000fe20008000000 */
[----:B------:R-:W-:Y:S01]  /*3d70*/  FSEL R40, R17, -INF , !P2 ;  /* 0xff80000011287808 */ /* 0x000fe20005000000 */
[----:B------:R-:W-:Y:S01]  /*3d80*/  UP2UR UR4, UPR, URZ, 0x1 ;  /* 0x000000013f047883 */ /* 0x000fe20008000000 */
[----:B------:R-:W-:Y:S01]  /*3d90*/  FSEL R41, R20, -INF , !P1 ;  /* 0xff80000014297808 */ /* 0x000fe20004800000 */
[----:B------:R-:W-:Y:S01]  /*3da0*/  UISETP.GE.AND UP1, UPT, UR30, 0x29, UPT ;  /* 0x000000291e00788c */ /* 0x000fe2000bf26270 */
[----:B------:R-:W-:Y:S01]  /*3db0*/  PLOP3.LUT P2, PT, PT, PT, UP0, 0x40, 0x0 ;  /* 0x000000000000781c */ /* 0x000fe20003f4e808 */
[----:B------:R-:W-:Y:S01]  /*3dc0*/  UISETP.GE.AND UP0, UPT, UR30, 0x2a, UPT ;  /* 0x0000002a1e00788c */ /* 0x000fe2000bf06270 */
[----:B------:R-:W-:Y:S01]  /*3dd0*/  PLOP3.LUT P1, PT, PT, PT, UP6, 0x40, 0x0 ;  /* 0x000000000000781c */ /* 0x000fe20003f2e868 */
[----:B-1----:R-:W-:Y:S01]  /*3de0*/  FMUL.FTZ R6, R47, c[0x0][0x320] ;  /* 0x0000c8002f067a20 */ /* 0x002fe20000410000 */
[C---:B------:R-:W-:Y:S01]  /*3df0*/  ISETP.GT.AND P2, PT, R4.reuse, 0x10, P2 ;  /* 0x000000100400780c */ /* 0x040fe20001744270 */
[----:B------:R-:W-:Y:S01]  /*3e00*/  UISETP.NE.AND UP6, UPT, UR12, URZ, UPT ;  /* 0x0000003f0c00728c */ /* 0x000fe2000bfc5270 */
[----:B------:R-:W-:Y:S01]  /*3e10*/  ISETP.GT.AND P1, PT, R4, 0x11, P1 ;  /* 0x000000110400780c */ /* 0x000fe20000f24270 */
[----:B------:R1:W4:Y:S01]  /*3e20*/  MUFU.TANH R31, R6 ;  /* 0x00000006001f7308 */ /* 0x0003220000002400 */
[----:B------:R-:W-:Y:S01]  /*3e30*/  ISETP.LT.OR P2, PT, R5, 0x11, P2 ;  /* 0x000000110500780c */ /* 0x000fe20001741670 */
[----:B------:R-:W-:Y:S01]  /*3e40*/  FMUL.FTZ R7, R59, c[0x0][0x320] ;  /* 0x0000c8003b077a20 */ /* 0x000fe20000410000 */
[----:B------:R-:W-:Y:S01]  /*3e50*/  ISETP.LT.OR P1, PT, R5, 0x12, P1 ;  /* 0x000000120500780c */ /* 0x000fe20000f21670 */
[----:B------:R-:W-:Y:S01]  /*3e60*/  FMUL.FTZ R9, R54, c[0x0][0x320] ;  /* 0x0000c80036097a20 */ /* 0x000fe20000410000 */
[----:B------:R-:W-:Y:S01]  /*3e70*/  FSEL R64, R30, -INF , !P2 ;  /* 0xff8000001e407808 */ /* 0x000fe20005000000 */
[----:B------:R-:W-:Y:S01]  /*3e80*/  FMUL.FTZ R11, R46, c[0x0][0x320] ;  /* 0x0000c8002e0b7a20 */ /* 0x000fe20000410000 */
[----:B------:R-:W-:Y:S01]  /*3e90*/  FSEL R70, R29, -INF , !P1 ;  /* 0xff8000001d467808 */ /* 0x000fe20004800000 */
[----:B------:R-:W2:Y:S01]  /*3ea0*/  MUFU.TANH R21, R10 ;  /* 0x0000000a00157308 */ /* 0x000ea20000002400 */
[----:B------:R-:W-:-:S02]  /*3eb0*/  PLOP3.LUT P2, PT, PT, PT, UP4, 0x40, 0x0 ;  /* 0x000000000000781c */ /* 0x000fc40003f4e848 */
[----:B------:R-:W-:Y:S02]  /*3ec0*/  PLOP3.LUT P1, PT, PT, PT, UP3, 0x40, 0x0 ;  /* 0x000000000000781c */ /* 0x000fe40003f2e838 */
[C---:B------:R-:W-:Y:S02]  /*3ed0*/  ISETP.GT.AND P2, PT, R4.reuse, 0x19, P2 ;  /* 0x000000190400780c */ /* 0x040fe40001744270 */
[----:B------:R-:W-:Y:S01]  /*3ee0*/  ISETP.GT.AND P1, PT, R4, 0x20, P1 ;  /* 0x000000200400780c */ /* 0x000fe20000f24270 */
[----:B-1----:R-:W-:Y:S01]  /*3ef0*/  FMUL.FTZ R6, R50, c[0x0][0x320] ;  /* 0x0000c80032067a20 */ /* 0x002fe20000410000 */
[C---:B------:R-:W-:Y:S01]  /*3f00*/  ISETP.LT.OR P2, PT, R5.reuse, 0x1a, P2 ;  /* 0x0000001a0500780c */ /* 0x040fe20001741670 */
[----:B------:R-:W1:Y:S01]  /*3f10*/  MUFU.TANH R23, R9 ;  /* 0x0000000900177308 */ /* 0x000e620000002400 */
[----:B------:R-:W-:Y:S02]  /*3f20*/  ISETP.LT.OR P1, PT, R5, 0x21, P1 ;  /* 0x000000210500780c */ /* 0x000fe40000f21670 */
[----:B------:R-:W-:-:S02]  /*3f30*/  FSEL R71, R27, -INF , !P2 ;  /* 0xff8000001b477808 */ /* 0x000fc40005000000 */
[----:B------:R-:W-:Y:S02]  /*3f40*/  FSEL R193, R22, -INF , !P1 ;  /* 0xff80000016c17808 */ /* 0x000fe40004800000 */
[----:B------:R-:W-:Y:S01]  /*3f50*/  PLOP3.LUT P2, PT, PT, PT, UP1, 0x40, 0x0 ;  /* 0x000000000000781c */ /* 0x000fe20003f4e818 */
[----:B------:R5:W1:Y:S01]  /*3f60*/  MUFU.TANH R24, R6 ;  /* 0x0000000600187308 */ /* 0x000a620000002400 */
[----:B------:R-:W-:Y:S02]  /*3f70*/  PLOP3.LUT P1, PT, PT, PT, UP0, 0x40, 0x0 ;  /* 0x000000000000781c */ /* 0x000fe40003f2e808 */
[C---:B------:R-:W-:Y:S02]  /*3f80*/  ISETP.GT.AND P2, PT, R4.reuse, 0x28, P2 ;  /* 0x000000280400780c */ /* 0x040fe40001744270 */
[----:B------:R-:W-:Y:S02]  /*3f90*/  ISETP.GT.AND P1, PT, R4, 0x29, P1 ;  /* 0x000000290400780c */ /* 0x000fe40000f24270 */
[C---:B------:R-:W-:Y:S01]  /*3fa0*/  ISETP.LT.OR P2, PT, R5.reuse, 0x29, P2 ;  /* 0x000000290500780c */ /* 0x040fe20001741670 */
[----:B------:R-:W1:Y:S01]  /*3fb0*/  MUFU.TANH R20, R8 ;  /* 0x0000000800147308 */ /* 0x000e620000002400 */
[----:B------:R-:W-:-:S02]  /*3fc0*/  ISETP.LT.OR P1, PT, R5, 0x2a, P1 ;  /* 0x0000002a0500780c */ /* 0x000fc40000f21670 */
[----:B------:R-:W-:Y:S02]  /*3fd0*/  FSEL R207, R26, -INF , !P2 ;  /* 0xff8000001acf7808 */ /* 0x000fe40005000000 */
[----:B------:R-:W-:Y:S01]  /*3fe0*/  FSEL R191, R25, -INF , !P1 ;  /* 0xff80000019bf7808 */ /* 0x000fe20004800000 */
[----:B-----5:R-:W-:Y:S01]  /*3ff0*/  FMUL.FTZ R6, R42, c[0x0][0x320] ;  /* 0x0000c8002a067a20 */ /* 0x020fe20000410000 */
[----:B------:R-:W-:Y:S01]  /*4000*/  FSEL R42, R36, -INF , !P0 ;  /* 0xff800000242a7808 */ /* 0x000fe20004000000 */
[----:B------:R-:W1:Y:S01]  /*4010*/  MUFU.TANH R17, R7 ;  /* 0x0000000700117308 */ /* 0x000e620000002400 */
[----:B------:R-:W-:-:S04]  /*4020*/  PLOP3.LUT P0, PT, PT, PT, UP5, 0x40, 0x0 ;  /* 0x000000000000781c */ /* 0x000fc80003f0e858 */
[----:B------:R-:W-:-:S03]  /*4030*/  ISETP.GT.AND P0, PT, R4, 0x18, P0 ;  /* 0x000000180400780c */ /* 0x000fc60000704270 */
[----:B------:R5:W1:Y:S01]  /*4040*/  MUFU.TANH R34, R6 ;  /* 0x0000000600227308 */ /* 0x000a620000002400 */
[----:B------:R-:W-:-:S04]  /*4050*/  ISETP.LT.OR P0, PT, R5, 0x19, P0 ;  /* 0x000000190500780c */ /* 0x000fc80000701670 */
[----:B------:R-:W-:Y:S02]  /*4060*/  FSEL R69, R28, -INF , !P0 ;  /* 0xff8000001c457808 */ /* 0x000fe40004000000 */
[----:B------:R-:W-:Y:S01]  /*4070*/  PLOP3.LUT P0, PT, PT, PT, UP2, 0x40, 0x0 ;  /* 0x000000000000781c */ /* 0x000fe20003f0e828 */
[----:B------:R-:W1:Y:S03]  /*4080*/  MUFU.TANH R18, R11 ;  /* 0x0000000b00127308 */ /* 0x000e660000002400 */
[----:B------:R-:W-:Y:S01]  /*4090*/  ISETP.GT.AND P0, PT, R4, 0x21, P0 ;  /* 0x000000210400780c */ /* 0x000fe20000704270 */
[----:B------:R-:W-:-:S03]  /*40a0*/  FMUL.FTZ R4, R55, c[0x0][0x320] ;  /* 0x0000c80037047a20 */ /* 0x000fc60000410000 */
[----:B------:R-:W-:Y:S01]  /*40b0*/  ISETP.LT.OR P0, PT, R5, 0x22, P0 ;  /* 0x000000220500780c */ /* 0x000fe20000701670 */
[----:B-----5:R-:W-:Y:S01]  /*40c0*/  FMUL.FTZ R6, R43, c[0x0][0x320] ;  /* 0x0000c8002b067a20 */ /* 0x020fe20000410000 */
[----:B------:R-:W1:Y:S02]  /*40d0*/  MUFU.TANH R11, R4 ;  /* 0x00000004000b7308 */ /* 0x000e640000002400 */
[----:B------:R-:W-:Y:S02]  /*40e0*/  FSEL R216, R19, -INF , !P0 ;  /* 0xff80000013d87808 */ /* 0x000fe40004000000 */
[----:B------:R-:W-:Y:S01]  /*40f0*/  PLOP3.LUT P0, PT, PT, PT, UP6, 0x40, 0x0 ;  /* 0x000000000000781c */ /* 0x000fe20003f0e868 */
[----:B------:R-:W-:-:S03]  /*4100*/  UISETP.NE.AND UP6, UPT, UR31, URZ, UPT ;  /* 0x0000003f1f00728c */ /* 0x000fc6000bfc5270 */
[----:B------:R5:W1:Y:S02]  /*4110*/  MUFU.TANH R33, R6 ;  /* 0x0000000600217308 */ /* 0x000a640000002400 */
[----:B-----5:R-:W5:Y:S02]  /*4120*/  SHFL.IDX PT, R6, R12, 0x1, 0x1c1f ;  /* 0x003c1f000c067f89 */ /* 0x020f6400000e0000 */
[--C-:B-----5:R-:W-:Y:S02]  /*4130*/  IMAD.IADD R5, R13, 0x1, R6.reuse ;  /* 0x000000010d057824 */ /* 0x120fe400078e0206 */
[----:B------:R-:W-:-:S03]  /*4140*/  IMAD.IADD R4, R15, 0x1, R6 ;  /* 0x000000010f047824 */ /* 0x000fc600078e0206 */
[----:B------:R-:W-:Y:S01]  /*4150*/  IMNMX R5, R5, R14, PT ;  /* 0x0000000e05057217 */ /* 0x000fe20003800200 */
        /* <DEDUP_REMOVED lines=13> */
.L_x_597:
[----:B------:R-:W-:-:S04]  /*4230*/  MOV R7, c[0x0][0x32c] ;  /* 0x0000cb0000077a02 */ /* 0x000fc80000000f00 */
[----:B------:R-:W-:-:S13]  /*4240*/  ISETP.NE.AND P0, PT, R7, 0x1, PT ;  /* 0x000000010700780c */ /* 0x000fda0003f05270 */
[----:B------:R-:W-:-:S05]  /*4250*/  @P0 IMAD.HI.U32 R7, R6, c[0x0][0x330], RZ ;  /* 0x0000cc0006070a27 */ /* 0x000fca00078e00ff */
[----:B------:R-:W-:Y:S02]  /*4260*/  @P0 SHF.R.U32.HI R6, RZ, c[0x0][0x334], R7 ;  /* 0x0000cd00ff060a19 */ /* 0x000fe40000011607 */
.L_x_598:
[----:B------:R-:W-:Y:S05]  /*4270*/  BSYNC B0 ;  /* 0x0000000000007941 */ /* 0x000fea0003800000 */
.L_x_596:
[----:B------:R-:W-:-:S05]  /*4280*/  IMAD R6, R6, c[0x0][0x32c], R16 ;  /* 0x0000cb0006067a24 */ /* 0x000fca00078e0210 */
[----:B------:R-:W-:Y:S02]  /*4290*/  IADD3 R7, R6, c[0x0][0x32c], RZ ;  /* 0x0000cb0006077a10 */ /* 0x000fe40007ffe0ff */
[----:B------:R-:W-:Y:S02]  /*42a0*/  IMNMX R4, R4, R6, !PT ;  /* 0x0000000604047217 */ /* 0x000fe40007800200 */
[----:B------:R-:W-:Y:S02]  /*42b0*/  IMNMX R5, R5, R7, PT ;  /* 0x0000000705057217 */ /* 0x000fe40003800200 */
.L_x_595:
[----:B-1234-:R-:W-:Y:S01]  /*42c0*/  UP2UR UR30, UPR, URZ, 0x1 ;  /* 0x000000013f1e7883 */ /* 0x01efe20008000000 */
[----:B------:R-:W-:Y:S01]  /*42d0*/  FMUL.FTZ R6, R77, c[0x0][0x320] ;  /* 0x0000c8004d067a20 */ /* 0x000fe20000410000 */
[----:B------:R-:W-:Y:S01]  /*42e0*/  UISETP.NE.AND UP0, UPT, UR29, URZ, UPT ;  /* 0x0000003f1d00728c */ /* 0x000fe2000bf05270 */
[----:B------:R-:W-:Y:S01]  /*42f0*/  FMUL.FTZ R8, R84, c[0x0][0x320] ;  /* 0x0000c80054087a20 */ /* 0x000fe20000410000 */
[----:B------:R-:W-:Y:S01]  /*4300*/  UP2UR UR31, UPR, URZ, 0x2 ;  /* 0x000000023f1f7883 */ /* 0x000fe20008000000 */
[----:B------:R1:W2:Y:S01]  /*4310*/  MUFU.TANH R30, R6 ;  /* 0x00000006001e7308 */ /* 0x0002a20000002400 */
[----:B------:R-:W-:Y:S01]  /*4320*/  UP2UR UR33, UPR, URZ, 0x8 ;  /* 0x000000083f217883 */ /* 0x000fe20008000000 */
[----:B------:R-:W-:Y:S01]  /*4330*/  FMUL.FTZ R10, R72, c[0x0][0x320] ;  /* 0x0000c800480a7a20 */ /* 0x000fe20000410000 */
[----:B------:R-:W-:Y:S01]  /*4340*/  PLOP3.LUT P0, PT, PT, PT, UP0, 0x40, 0x0 ;  /* 0x000000000000781c */ /* 0x000fe20003f0e808 */
[----:B------:R-:W-:Y:S01]  /*4350*/  UP2UR UR32, UPR, URZ, 0x4 ;  /* 0x000000043f207883 */ /* 0x000fe20008000000 */
[----:B------:R-:W-:Y:S01]  /*4360*/  FMUL.FTZ R7, R73, c[0x0][0x320] ;  /* 0x0000c80049077a20 */ /* 0x000fe20000410000 */
[----:B------:R-:W-:Y:S01]  /*4370*/  UISETP.NE.AND UP1, UPT, UR5, URZ, UPT ;  /* 0x0000003f0500728c */ /* 0x000fe2000bf25270 */
[----:B------:R-:W-:Y:S01]  /*4380*/  ISETP.GT.AND P0, PT, R4, RZ, P0 ;  /* 0x000000ff0400720c */ /* 0x000fe20000704270 */
[----:B------:R-:W-:Y:S01]  /*4390*/  UISETP.NE.AND UP3, UPT, UR28, URZ, UPT ;  /* 0x0000003f1c00728c */ /* 0x000fe2000bf65270 */
[----:B------:R3:W4:Y:S01]  /*43a0*/  MUFU.TANH R22, R8 ;  /* 0x0000000800167308 */ /* 0x0007220000002400 */
[----:B------:R-:W-:Y:S01]  /*43b0*/  UISETP.NE.AND UP2, UPT, UR27, URZ, UPT ;  /* 0x0000003f1b00728c */ /* 0x000fe2000bf45270 */
[----:B------:R-:W-:Y:S01]  /*43c0*/  ISETP.LT.OR P0, PT, R5, 0x1, P0 ;  /* 0x000000010500780c */ /* 0x000fe20000701670 */
[----:B------:R-:W-:Y:S01]  /*43d0*/  UISETP.NE.AND UP0, UPT, UR4, URZ, UPT ;  /* 0x0000003f0400728c */ /* 0x000fe2000bf05270 */
[----:B------:R-:W-:Y:S01]  /*43e0*/  FMUL.FTZ R9, R89, c[0x0][0x320] ;  /* 0x0000c80059097a20 */ /* 0x000fe20000410000 */
[----:B------:R-:W-:Y:S01]  /*43f0*/  PLOP3.LUT P2, PT, PT, PT, UP3, 0x40, 0x0 ;  /* 0x000000000000781c */ /* 0x000fe20003f4e838 */
[----:B------:R-:W-:Y:S01]  /*4400*/  UISETP.NE.AND UP3, UPT, UR33, URZ, UPT ;  /* 0x0000003f2100728c */ /* 0x000fe2000bf65270 */
[----:B-1----:R-:W-:Y:S01]  /*4410*/  FMUL.FTZ R6, R92, c[0x0][0x320] ;  /* 0x0000c8005c067a20 */ /* 0x002fe20000410000 */
[----:B------:R-:W-:Y:S01]  /*4420*/  FSEL R36, R20, -INF , !P0 ;  /* 0xff80000014247808 */ /* 0x000fe20004000000 */
[----:B------:R-:W1:Y:S01]  /*4430*/  MUFU.TANH R27, R10 ;  /* 0x0000000a001b7308 */ /* 0x000e620000002400 */
[----:B------:R-:W-:Y:S01]  /*4440*/  PLOP3.LUT P0, PT, PT, PT, UP1, 0x40, 0x0 ;  /* 0x000000000000781c */ /* 0x000fe20003f0e818 */
[----:B------:R-:W-:Y:S01]  /*4450*/  UISETP.NE.AND UP1, UPT, UR31, URZ, UPT ;  /* 0x0000003f1f00728c */ /* 0x000fe2000bf25270 */
[----:B------:R-:W-:Y:S01]  /*4460*/  PLOP3.LUT P1, PT, PT, PT, UP2, 0x40, 0x0 ;  /* 0x000000000000781c */ /* 0x000fe20003f2e828 */
[----:B------:R-:W-:Y:S01]  /*4470*/  UISETP.NE.AND UP2, UPT, UR32, URZ, UPT ;  /* 0x0000003f2000728c */ /* 0x000fe2000bf45270 */
[----:B------:R-:W-:-:S02]  /*4480*/  ISETP.GT.AND P0, PT, R4, 0x9, P0 ;  /* 0x000000090400780c */ /* 0x000fc40000704270 */
[C---:B------:R-:W-:Y:S01]  /*4490*/  ISETP.GT.AND P2, PT, R4.reuse, 0x1, P2 ;  /* 0x000000010400780c */ /* 0x040fe20001744270 */
[----:B------:R5:W1:Y:S01]  /*44a0*/  MUFU.TANH R28, R6 ;  /* 0x00000006001c7308 */ /* 0x000a620000002400 */
[----:B------:R-:W-:Y:S01]  /*44b0*/  ISETP.GT.AND P1, PT, R4, 0x8, P1 ;  /* 0x000000080400780c */ /* 0x000fe20000f24270 */
[----:B---3--:R-:W-:Y:S01]  /*44c0*/  FMUL.FTZ R8, R76, c[0x0][0x320] ;  /* 0x0000c8004c087a20 */ /* 0x008fe20000410000 */
[C---:B------:R-:W-:Y:S02]  /*44d0*/  ISETP.LT.OR P0, PT, R5.reuse, 0xa, P0 ;  /* 0x0000000a0500780c */ /* 0x040fe40000701670 */
[C---:B------:R-:W-:Y:S02]  /*44e0*/  ISETP.LT.OR P2, PT, R5.reuse, 0x2, P2 ;  /* 0x000000020500780c */ /* 0x040fe40001741670 */
[----:B------:R-:W-:Y:S01]  /*44f0*/  ISETP.LT.OR P1, PT, R5, 0x9, P1 ;  /* 0x000000090500780c */ /* 0x000fe20000f21670 */
[----:B------:R-:W3:Y:S01]  /*4500*/  MUFU.TANH R19, R9 ;  /* 0x0000000900137308 */ /* 0x000ee20000002400 */
[----:B------:R-:W-:-:S02]  /*4510*/  FSEL R21, R21, -INF , !P0 ;  /* 0xff80000015157808 */ /* 0x000fc40004000000 */
[----:B------:R-:W-:Y:S02]  /*4520*/  FSEL R37, R17, -INF , !P2 ;  /* 0xff80000011257808 */ /* 0x000fe40005000000 */
[----:B------:R-:W-:Y:S02]  /*4530*/  FSEL R39, R24, -INF , !P1 ;  /* 0xff80000018277808 */ /* 0x000fe40004800000 */
[----:B------:R-:W-:Y:S01]  /*4540*/  PLOP3.LUT P0, PT, PT, PT, UP5, 0x40, 0x0 ;  /* 0x000000000000781c */ /* 0x000fe20003f0e858 */
[----:B-----5:R-:W-:Y:S01]  /*4550*/  FMUL.FTZ R6, R93, c[0x0][0x320] ;  /* 0x0000c8005d067a20 */ /* 0x020fe20000410000 */
[----:B------:R-:W-:Y:S01]  /*4560*/  PLOP3.LUT P2, PT, PT, PT, UP0, 0x40, 0x0 ;  /* 0x000000000000781c */ /* 0x000fe20003f4e808 */
[----:B------:R-:W-:Y:S01]  /*4570*/  UISETP.NE.AND UP0, UPT, UR30, URZ, UPT ;  /* 0x0000003f1e00728c */ /* 0x000fe2000bf05270 */
[----:B------:R-:W-:Y:S01]  /*4580*/  PLOP3.LUT P1, PT, PT, PT, UP6, 0x40, 0x0 ;  /* 0x000000000000781c */ /* 0x000fe20003f2e868 */
[----:B------:R5:W1:Y:S01]  /*4590*/  MUFU.TANH R26, R6 ;  /* 0x00000006001a7308 */ /* 0x000a620000002400 */
[C---:B------:R-:W-:Y:S01]  /*45a0*/  ISETP.GT.AND P0, PT, R4.reuse, 0x18, P0 ;  /* 0x000000180400780c */ /* 0x040fe20000704270 */
[----:B------:R-:W-:Y:S01]  /*45b0*/  UP2UR UR30, UPR, URZ, 0x40 ;  /* 0x000000403f1e7883 */ /* 0x000fe20008000000 */
[C---:B------:R-:W-:Y:S01]  /*45c0*/  ISETP.GT.AND P2, PT, R4.reuse, 0x10, P2 ;  /* 0x000000100400780c */ /* 0x040fe20001744270 */
[----:B------:R-:W-:Y:S01]  /*45d0*/  UISETP.NE.AND UP6, UPT, UR12, URZ, UPT ;  /* 0x0000003f0c00728c */ /* 0x000fe2000bfc5270 */
[----:B------:R-:W-:-:S02]  /*45e0*/  ISETP.GT.AND P1, PT, R4, 0x11, P1 ;  /* 0x000000110400780c */ /* 0x000fc40000f24270 */
[C---:B------:R-:W-:Y:S01]  /*45f0*/  ISETP.LT.OR P0, PT, R5.reuse, 0x19, P0 ;  /* 0x000000190500780c */ /* 0x040fe20000701670 */
[----:B------:R-:W1:Y:S01]  /*4600*/  MUFU.TANH R24, R7 ;  /* 0x0000000700187308 */ /* 0x000e620000002400 */
[C---:B------:R-:W-:Y:S02]  /*4610*/  ISETP.LT.OR P2, PT, R5.reuse, 0x11, P2 ;  /* 0x000000110500780c */ /* 0x040fe40001741670 */
[----:B------:R-:W-:Y:S02]  /*4620*/  ISETP.LT.OR P1, PT, R5, 0x12, P1 ;  /* 0x000000120500780c */ /* 0x000fe40000f21670 */
[----:B------:R-:W-:Y:S02]  /*4630*/  FSEL R62, R23, -INF , !P0 ;  /* 0xff800000173e7808 */ /* 0x000fe40004000000 */
[----:B------:R-:W-:Y:S01]  /*4640*/  FSEL R61, R18, -INF , !P2 ;  /* 0xff800000123d7808 */ /* 0x000fe20005000000 */
[----:B-----5:R-:W-:Y:S01]  /*4650*/  FMUL.FTZ R6, R80, c[0x0][0x320] ;  /* 0x0000c80050067a20 */ /* 0x020fe20000410000 */
[----:B------:R-:W-:Y:S01]  /*4660*/  FSEL R63, R31, -INF , !P1 ;  /* 0xff8000001f3f7808 */ /* 0x000fe20004800000 */
[----:B------:R-:W1:Y:S01]  /*4670*/  MUFU.TANH R18, R8 ;  /* 0x0000000800127308 */ /* 0x000e620000002400 */
[----:B------:R-:W-:-:S02]  /*4680*/  PLOP3.LUT P0, PT, PT, PT, UP2, 0x40, 0x0 ;  /* 0x000000000000781c */ /* 0x000fc40003f0e828 */
[----:B------:R-:W-:Y:S02]  /*4690*/  PLOP3.LUT P2, PT, PT, PT, UP4, 0x40, 0x0 ;  /* 0x000000000000781c */ /* 0x000fe40003f4e848 */
[----:B------:R-:W-:Y:S02]  /*46a0*/  PLOP3.LUT P1, PT, PT, PT, UP3, 0x40, 0x0 ;  /* 0x000000000000781c */ /* 0x000fe40003f2e838 */
[C---:B------:R-:W-:Y:S01]  /*46b0*/  ISETP.GT.AND P0, PT, R4.reuse, 0x21, P0 ;  /* 0x000000210400780c */ /* 0x040fe20000704270 */
[----:B------:R5:W1:Y:S01]  /*46c0*/  MUFU.TANH R25, R6 ;  /* 0x0000000600197308 */ /* 0x000a620000002400 */
[C---:B------:R-:W-:Y:S02]  /*46d0*/  ISETP.GT.AND P2, PT, R4.reuse, 0x19, P2 ;  /* 0x000000190400780c */ /* 0x040fe40001744270 */
[----:B------:R-:W-:Y:S02]  /*46e0*/  ISETP.GT.AND P1, PT, R4, 0x20, P1 ;  /* 0x000000200400780c */ /* 0x000fe40000f24270 */
[----:B------:R-:W-:-:S02]  /*46f0*/  ISETP.LT.OR P0, PT, R5, 0x22, P0 ;  /* 0x000000220500780c */ /* 0x000fc40000701670 */
[C---:B------:R-:W-:Y:S02]  /*4700*/  ISETP.LT.OR P2, PT, R5.reuse, 0x1a, P2 ;  /* 0x0000001a0500780c */ /* 0x040fe40001741670 */
[----:B------:R-:W-:Y:S02]  /*4710*/  ISETP.LT.OR P1, PT, R5, 0x21, P1 ;  /* 0x000000210500780c */ /* 0x000fe40000f21670 */
[----:B------:R-:W-:Y:S02]  /*4720*/  FSEL R189, R35, -INF , !P0 ;  /* 0xff80000023bd7808 */ /* 0x000fe40004000000 */
[----:B------:R-:W-:Y:S02]  /*4730*/  FSEL R68, R11, -INF , !P2 ;  /* 0xff8000000b447808 */ /* 0x000fe40005000000 */
[----:B------:R-:W-:Y:S01]  /*4740*/  FSEL R190, R32, -INF , !P1 ;  /* 0xff80000020be7808 */ /* 0x000fe20004800000 */
[----:B-----5:R-:W-:Y:S01]  /*4750*/  FMUL.FTZ R6, R81, c[0x0][0x320] ;  /* 0x0000c80051067a20 */ /* 0x020fe20000410000 */
[----:B------:R-:W-:Y:S01]  /*4760*/  PLOP3.LUT P0, PT, PT, PT, UP6, 0x40, 0x0 ;  /* 0x000000000000781c */ /* 0x000fe20003f0e868 */
[----:B------:R-:W-:Y:S01]  /*4770*/  UISETP.NE.AND UP6, UPT, UR30, URZ, UPT ;  /* 0x0000003f1e00728c */ /* 0x000fe2000bfc5270 */
[----:B------:R-:W-:Y:S01]  /*4780*/  PLOP3.LUT P2, PT, PT, PT, UP1, 0x40, 0x0 ;  /* 0x000000000000781c */ /* 0x000fe20003f4e818 */
[----:B------:R5:W1:Y:S01]  /*4790*/  MUFU.TANH R29, R6 ;  /* 0x00000006001d7308 */ /* 0x000a620000002400 */
[----:B------:R-:W-:-:S02]  /*47a0*/  PLOP3.LUT P1, PT, PT, PT, UP0, 0x40, 0x0 ;  /* 0x000000000000781c */ /* 0x000fc40003f2e808 */
[C---:B------:R-:W-:Y:S02]  /*47b0*/  ISETP.GT.AND P2, PT, R4.reuse, 0x28, P2 ;  /* 0x000000280400780c */ /* 0x040fe40001744270 */
[----:B------:R-:W-:Y:S01]  /*47c0*/  ISETP.GT.AND P1, PT, R4, 0x29, P1 ;  /* 0x000000290400780c */ /* 0x000fe20000f24270 */
[----:B------:R-:W-:Y:S01]  /*47d0*/  FMUL.FTZ R4, R85, c[0x0][0x320] ;  /* 0x0000c80055047a20 */ /* 0x000fe20000410000 */
[C---:B------:R-:W-:Y:S02]  /*47e0*/  ISETP.LT.OR P2, PT, R5.reuse, 0x29, P2 ;  /* 0x000000290500780c */ /* 0x040fe40001741670 */
[----:B------:R-:W-:Y:S01]  /*47f0*/  ISETP.LT.OR P1, PT, R5, 0x2a, P1 ;  /* 0x0000002a0500780c */ /* 0x000fe20000f21670 */
[----:B------:R-:W1:Y:S01]  /*4800*/  MUFU.TANH R17, R4 ;  /* 0x0000000400117308 */ /* 0x000e620000002400 */
[----:B------:R-:W-:Y:S02]  /*4810*/  FSEL R188, R34, -INF , !P2 ;  /* 0xff80000022bc7808 */ /* 0x000fe40005000000 */
[----:B------:R-:W-:Y:S01]  /*4820*/  FSEL R139, R33, -INF , !P1 ;  /* 0xff800000218b7808 */ /* 0x000fe20004800000 */
[----:B-----5:R-:W-:-:S04]  /*4830*/  FMUL.FTZ R6, R88, c[0x0][0x320] ;  /* 0x0000c80058067a20 */ /* 0x020fc80000410000 */
        /* <DEDUP_REMOVED lines=18> */
.L_x_601:
[----:B------:R-:W-:-:S04]  /*4960*/  MOV R7, c[0x0][0x32c] ;  /* 0x0000cb0000077a02 */ /* 0x000fc80000000f00 */
[----:B------:R-:W-:-:S13]  /*4970*/  ISETP.NE.AND P0, PT, R7, 0x1, PT ;  /* 0x000000010700780c */ /* 0x000fda0003f05270 */
[----:B------:R-:W-:-:S05]  /*4980*/  @P0 IMAD.HI.U32 R7, R6, c[0x0][0x330], RZ ;  /* 0x0000cc0006070a27 */ /* 0x000fca00078e00ff */
[----:B------:R-:W-:Y:S02]  /*4990*/  @P0 SHF.R.U32.HI R6, RZ, c[0x0][0x334], R7 ;  /* 0x0000cd00ff060a19 */ /* 0x000fe40000011607 */
.L_x_602:
[----:B------:R-:W-:Y:S05]  /*49a0*/  BSYNC B0 ;  /* 0x0000000000007941 */ /* 0x000fea0003800000 */
.L_x_600:
[----:B------:R-:W-:-:S05]  /*49b0*/  IMAD R6, R6, c[0x0][0x32c], R16 ;  /* 0x0000cb0006067a24 */ /* 0x000fca00078e0210 */
[----:B------:R-:W-:Y:S02]  /*49c0*/  IADD3 R7, R6, c[0x0][0x32c], RZ ;  /* 0x0000cb0006077a10 */ /* 0x000fe40007ffe0ff */
[----:B------:R-:W-:Y:S02]  /*49d0*/  IMNMX R4, R4, R6, !PT ;  /* 0x0000000604047217 */ /* 0x000fe40007800200 */
[----:B------:R-:W-:Y:S02]  /*49e0*/  IMNMX R5, R5, R7, PT ;  /* 0x0000000705057217 */ /* 0x000fe40003800200 */
.L_x_599:
        /* <DEDUP_REMOVED lines=14> */
[----:B------:R-:W-:Y:S01]  /*4ad0*/  FMUL.FTZ R8, R82, c[0x0][0x320] ;  /* 0x0000c80052087a20 */ /* 0x000fe20000410000 */
[----:B------:R-:W-:Y:S01]  /*4ae0*/  UISETP.NE.AND UP2, UPT, UR27, URZ, UPT ;  /* 0x0000003f1b00728c */ /* 0x000fe2000bf45270 */
[----:B------:R-:W-:Y:S01]  /*4af0*/  ISETP.LT.OR P0, PT, R5, 0x1, P0 ;  /* 0x000000010500780c */ /* 0x000fe20000701670 */
[----:B------:R-:W-:Y:S01]  /*4b00*/  UISETP.NE.AND UP0, UPT, UR4, URZ, UPT ;  /* 0x0000003f0400728c */ /* 0x000fe2000bf05270 */
[----:B------:R-:W3:Y:S01]  /*4b10*/  MUFU.TANH R48, R10 ;  /* 0x0000000a00307308 */ /* 0x000ee20000002400 */
[----:B------:R-:W-:Y:S01]  /*4b20*/  PLOP3.LUT P2, PT, PT, PT, UP3, 0x40, 0x0 ;  /* 0x000000000000781c */ /* 0x000fe20003f4e838 */
[----:B------:R-:W-:Y:S01]  /*4b30*/  UISETP.NE.AND UP3, UPT, UR33, URZ, UPT ;  /* 0x0000003f2100728c */ /* 0x000fe2000bf65270 */
[----:B------:R-:W-:Y:S01]  /*4b40*/  FSEL R55, R28, -INF , !P0 ;  /* 0xff8000001c377808 */ /* 0x000fe20004000000 */
[----:B-1----:R-:W-:Y:S01]  /*4b50*/  FMUL.FTZ R6, R86, c[0x0][0x320] ;  /* 0x0000c80056067a20 */ /* 0x002fe20000410000 */
[----:B------:R-:W-:Y:S01]  /*4b60*/  PLOP3.LUT P0, PT, PT, PT, UP1, 0x40, 0x0 ;  /* 0x000000000000781c */ /* 0x000fe20003f0e818 */
[----:B------:R-:W-:Y:S01]  /*4b70*/  UISETP.NE.AND UP1, UPT, UR31, URZ, UPT ;  /* 0x0000003f1f00728c */ /* 0x000fe2000bf25270 */
[----:B------:R-:W-:Y:S01]  /*4b80*/  PLOP3.LUT P1, PT, PT, PT, UP2, 0x40, 0x0 ;  /* 0x000000000000781c */ /* 0x000fe20003f2e828 */
[----:B------:R1:W4:Y:S01]  /*4b90*/  MUFU.TANH R52, R6 ;  /* 0x0000000600347308 */ /* 0x0003220000002400 */
[C---:B------:R-:W-:Y:S01]  /*4ba0*/  ISETP.GT.AND P0, PT, R4.reuse, 0x9, P0 ;  /* 0x000000090400780c */ /* 0x040fe20000704270 */
[----:B------:R-:W-:Y:S01]  /*4bb0*/  UISETP.NE.AND UP2, UPT, UR32, URZ, UPT ;  /* 0x0000003f2000728c */ /* 0x000fe2000bf45270 */
[C---:B------:R-:W-:Y:S01]  /*4bc0*/  ISETP.GT.AND P2, PT, R4.reuse, 0x1, P2 ;  /* 0x000000010400780c */ /* 0x040fe20001744270 */
[----:B------:R-:W-:Y:S01]  /*4bd0*/  FMUL.FTZ R9, R75, c[0x0][0x320] ;  /* 0x0000c8004b097a20 */ /* 0x000fe20000410000 */
[----:B------:R-:W-:-:S02]  /*4be0*/  ISETP.GT.AND P1, PT, R4, 0x8, P1 ;  /* 0x000000080400780c */ /* 0x000fc40000f24270 */
[C---:B------:R-:W-:Y:S01]  /*4bf0*/  ISETP.LT.OR P0, PT, R5.reuse, 0xa, P0 ;  /* 0x0000000a0500780c */ /* 0x040fe20000701670 */
[----:B------:R-:W2:Y:S01]  /*4c00*/  MUFU.TANH R11, R11 ;  /* 0x0000000b000b7308 */ /* 0x000ea20000002400 */
[C---:B------:R-:W-:Y:S02]  /*4c10*/  ISETP.LT.OR P2, PT, R5.reuse, 0x2, P2 ;  /* 0x000000020500780c */ /* 0x040fe40001741670 */
[----:B------:R-:W-:Y:S02]  /*4c20*/  ISETP.LT.OR P1, PT, R5, 0x9, P1 ;  /* 0x000000090500780c */ /* 0x000fe40000f21670 */
[----:B------:R-:W-:Y:S02]  /*4c30*/  FSEL R56, R19, -INF , !P0 ;  /* 0xff80000013387808 */ /* 0x000fe40004000000 */
[----:B------:R-:W-:Y:S01]  /*4c40*/  FSEL R54, R26, -INF , !P2 ;  /* 0xff8000001a367808 */ /* 0x000fe20005000000 */
[----:B-1----:R-:W-:Y:S01]  /*4c50*/  FMUL.FTZ R6, R79, c[0x0][0x320] ;  /* 0x0000c8004f067a20 */ /* 0x002fe20000410000 */
[----:B------:R-:W-:Y:S01]  /*4c60*/  FSEL R57, R20, -INF , !P1 ;  /* 0xff80000014397808 */ /* 0x000fe20004800000 */
[----:B------:R1:W1:Y:S01]  /*4c70*/  MUFU.TANH R19, R7 ;  /* 0x0000000700137308 */ /* 0x0002620000002400 */
[----:B------:R-:W-:-:S02]  /*4c80*/  PLOP3.LUT P0, PT, PT, PT, UP5, 0x40, 0x0 ;  /* 0x000000000000781c */ /* 0x000fc40003f0e858 */
[----:B------:R-:W-:Y:S01]  /*4c90*/  PLOP3.LUT P2, PT, PT, PT, UP0, 0x40, 0x0 ;  /* 0x000000000000781c */ /* 0x000fe20003f4e808 */
[----:B------:R-:W-:Y:S01]  /*4ca0*/  UISETP.NE.AND UP0, UPT, UR30, URZ, UPT ;  /* 0x0000003f1e00728c */ /* 0x000fe2000bf05270 */
[----:B------:R-:W-:Y:S01]  /*4cb0*/  PLOP3.LUT P1, PT, PT, PT, UP6, 0x40, 0x0 ;  /* 0x000000000000781c */ /* 0x000fe20003f2e868 */
[----:B------:R-:W-:Y:S01]  /*4cc0*/  UP2UR UR30, UPR, URZ, 0x40 ;  /* 0x000000403f1e7883 */ /* 0x000fe20008000000 */
[C---:B------:R-:W-:Y:S01]  /*4cd0*/  ISETP.GT.AND P0, PT, R4.reuse, 0x18, P0 ;  /* 0x000000180400780c */ /* 0x040fe20000704270 */
[----:B------:R5:W2:Y:S01]  /*4ce0*/  MUFU.TANH R53, R6 ;  /* 0x0000000600357308 */ /* 0x000aa20000002400 */
[C---:B------:R-:W-:Y:S01]  /*4cf0*/  ISETP.GT.AND P2, PT, R4.reuse, 0x10, P2 ;  /* 0x000000100400780c */ /* 0x040fe20001744270 */
[----:B------:R-:W-:Y:S01]  /*4d00*/  UISETP.NE.AND UP6, UPT, UR12, URZ, UPT ;  /* 0x0000003f0c00728c */ /* 0x000fe2000bfc5270 */
[----:B------:R-:W-:Y:S02]  /*4d10*/  ISETP.GT.AND P1, PT, R4, 0x11, P1 ;  /* 0x000000110400780c */ /* 0x000fe40000f24270 */
[----:B------:R-:W-:-:S02]  /*4d20*/  ISETP.LT.OR P0, PT, R5, 0x19, P0 ;  /* 0x000000190500780c */ /* 0x000fc40000701670 */
[----:B------:R-:W-:Y:S01]  /*4d30*/  ISETP.LT.OR P2, PT, R5, 0x11, P2 ;  /* 0x000000110500780c */ /* 0x000fe20001741670 */
[----:B-1----:R-:W-:Y:S01]  /*4d40*/  FMUL.FTZ R7, R95, c[0x0][0x320] ;  /* 0x0000c8005f077a20 */ /* 0x002fe20000410000 */
[----:B------:R-:W-:Y:S01]  /*4d50*/  ISETP.LT.OR P1, PT, R5, 0x12, P1 ;  /* 0x000000120500780c */ /* 0x000fe20000f21670 */
[----:B------:R-:W1:Y:S01]  /*4d60*/  MUFU.TANH R20, R8 ;  /* 0x0000000800147308 */ /* 0x000e620000002400 */
[----:B------:R-:W-:Y:S02]  /*4d70*/  FSEL R59, R18, -INF , !P0 ;  /* 0xff800000123b7808 */ /* 0x000fe40004000000 */
[----:B------:R-:W-:Y:S02]  /*4d80*/  FSEL R58, R22, -INF , !P2 ;  /* 0xff800000163a7808 */ /* 0x000fe40005000000 */
[----:B------:R-:W-:Y:S01]  /*4d90*/  FSEL R60, R17, -INF , !P1 ;  /* 0xff800000113c7808 */ /* 0x000fe20004800000 */
[----:B-----5:R-:W-:Y:S01]  /*4da0*/  FMUL.FTZ R6, R91, c[0x0][0x320] ;  /* 0x0000c8005b067a20 */ /* 0x020fe20000410000 */
[----:B------:R-:W-:Y:S01]  /*4db0*/  PLOP3.LUT P0, PT, PT, PT, UP2, 0x40, 0x0 ;  /* 0x000000000000781c */ /* 0x000fe20003f0e828 */
[----:B------:R-:W1:Y:S01]  /*4dc0*/  MUFU.TANH R10, R7 ;  /* 0x00000007000a7308 */ /* 0x000e620000002400 */
[----:B------:R-:W-:-:S02]  /*4dd0*/  PLOP3.LUT P2, PT, PT, PT, UP4, 0x40, 0x0 ;  /* 0x000000000000781c */ /* 0x000fc40003f4e848 */
[----:B------:R-:W-:Y:S02]  /*4de0*/  PLOP3.LUT P1, PT, PT, PT, UP3, 0x40, 0x0 ;  /* 0x000000000000781c */ /* 0x000fe40003f2e838 */
[C---:B------:R-:W-:Y:S02]  /*4df0*/  ISETP.GT.AND P0, PT, R4.reuse, 0x21, P0 ;  /* 0x000000210400780c */ /* 0x040fe40000704270 */
[C---:B------:R-:W-:Y:S01]  /*4e00*/  ISETP.GT.AND P2, PT, R4.reuse, 0x19, P2 ;  /* 0x000000190400780c */ /* 0x040fe20001744270 */
[----:B------:R5:W1:Y:S01]  /*4e10*/  MUFU.TANH R49, R6 ;  /* 0x0000000600317308 */ /* 0x000a620000002400 */
[----:B------:R-:W-:Y:S02]  /*4e20*/  ISETP.GT.AND P1, PT, R4, 0x20, P1 ;  /* 0x000000200400780c */ /* 0x000fe40000f24270 */
[C---:B------:R-:W-:Y:S02]  /*4e30*/  ISETP.LT.OR P0, PT, R5.reuse, 0x22, P0 ;  /* 0x000000220500780c */ /* 0x040fe40000701670 */
[----:B------:R-:W-:-:S02]  /*4e40*/  ISETP.LT.OR P2, PT, R5, 0x1a, P2 ;  /* 0x0000001a0500780c */ /* 0x000fc40001741670 */
[----:B------:R-:W-:Y:S01]  /*4e50*/  ISETP.LT.OR P1, PT, R5, 0x21, P1 ;  /* 0x000000210500780c */ /* 0x000fe20000f21670 */
[----:B------:R-:W1:Y:S01]  /*4e60*/  MUFU.TANH R31, R9 ;  /* 0x00000009001f7308 */ /* 0x000e620000002400 */
[----:B------:R-:W-:Y:S02]  /*4e70*/  FSEL R132, R29, -INF , !P0 ;  /* 0xff8000001d847808 */ /* 0x000fe40004000000 */
        /* <DEDUP_REMOVED lines=8> */
[----:B------:R-:W-:-:S02]  /*4f00*/  ISETP.GT.AND P2, PT, R4, 0x28, P2 ;  /* 0x000000280400780c */ /* 0x000fc40001744270 */
[----:B------:R-:W-:Y:S01]  /*4f10*/  ISETP.GT.AND P1, PT, R4, 0x29, P1 ;  /* 0x000000290400780c */ /* 0x000fe20000f24270 */
[----:B------:R-:W-:Y:S01]  /*4f20*/  FMUL.FTZ R4, R94, c[0x0][0x320] ;  /* 0x0000c8005e047a20 */ /* 0x000fe20000410000 */
[C---:B------:R-:W-:Y:S02]  /*4f30*/  ISETP.LT.OR P2, PT, R5.reuse, 0x29, P2 ;  /* 0x000000290500780c */ /* 0x040fe40001741670 */
[----:B------:R-:W-:Y:S01]  /*4f40*/  ISETP.LT.OR P1, PT, R5, 0x2a, P1 ;  /* 0x0000002a0500780c */ /* 0x000fe20000f21670 */
[----:B------:R1:W1:Y:S01]  /*4f50*/  MUFU.TANH R9, R4 ;  /* 0x0000000400097308 */ /* 0x0002620000002400 */
[----:B------:R-:W-:Y:S02]  /*4f60*/  FSEL R133, R27, -INF , !P2 ;  /* 0xff8000001b857808 */ /* 0x000fe40005000000 */
[----:B------:R-:W-:Y:S01]  /*4f70*/  FSEL R138, R24, -INF , !P1 ;  /* 0xff800000188a7808 */ /* 0x000fe20004800000 */
[----:B-----5:R-:W5:Y:S02]  /*4f80*/  SHFL.IDX PT, R6, R12, 0x3, 0x1c1f ;  /* 0x007c1f000c067f89 */ /* 0x020f6400000e0000 */
[----:B-----5:R-:W-:-:S02]  /*4f90*/  IMAD.IADD R5, R13, 0x1, R6 ;  /* 0x000000010d057824 */ /* 0x020fc400078e0206 */
[----:B-1----:R-:W-:-:S03]  /*4fa0*/  IMAD.IADD R4, R15, 0x1, R6 ;  /* 0x000000010f047824 */ /* 0x002fc600078e0206 */
[----:B------:R-:W-:Y:S01]  /*4fb0*/  IMNMX R5, R5, R14, PT ;  /* 0x0000000e05057217 */ /* 0x000fe20003800200 */
[----:B------:R-:W-:Y:S05]  /*4fc0*/  @P0 BRA `(.L_x_603) ;  /* 0x0000015000000947 */ /* 0x000fea0003800000 */
[----:B--234-:R-:W-:Y:S01]  /*4fd0*/  IMAD.U32 R7, RZ, RZ, UR9 ;  /* 0x00000009ff077e24 */ /* 0x01cfe2000f8e00ff */
        /* <DEDUP_REMOVED lines=11> */
.L_x_605:
[----:B------:R-:W-:-:S04]  /*5090*/  MOV R7, c[0x0][0x32c] ;  /* 0x0000cb0000077a02 */ /* 0x000fc80000000f00 */
[----:B------:R-:W-:-:S13]  /*50a0*/  ISETP.NE.AND P0, PT, R7, 0x1, PT ;  /* 0x000000010700780c */ /* 0x000fda0003f05270 */
[----:B------:R-:W-:-:S05]  /*50b0*/  @P0 IMAD.HI.U32 R7, R6, c[0x0][0x330], RZ ;  /* 0x0000cc0006070a27 */ /* 0x000fca00078e00ff */
[----:B------:R-:W-:Y:S02]  /*50c0*/  @P0 SHF.R.U32.HI R6, RZ, c[0x0][0x334], R7 ;  /* 0x0000cd00ff060a19 */ /* 0x000fe40000011607 */
.L_x_606:
[----:B------:R-:W-:Y:S05]  /*50d0*/  BSYNC B0 ;  /* 0x0000000000007941 */ /* 0x000fea0003800000 */
.L_x_604:
[----:B------:R-:W-:-:S05]  /*50e0*/  IMAD R6, R6, c[0x0][0x32c], R16 ;  /* 0x0000cb0006067a24 */ /* 0x000fca00078e0210 */
[----:B------:R-:W-:Y:S02]  /*50f0*/  IADD3 R7, R6, c[0x0][0x32c], RZ ;  /* 0x0000cb0006077a10 */ /* 0x000fe40007ffe0ff */
[----:B------:R-:W-:Y:S02]  /*5100*/  IMNMX R4, R4, R6, !PT ;  /* 0x0000000604047217 */ /* 0x000fe40007800200 */
[----:B------:R-:W-:Y:S02]  /*5110*/  IMNMX R5, R5, R7, PT ;  /* 0x0000000705057217 */ /* 0x000fe40003800200 */
.L_x_603:
[----:B--234-:R-:W-:Y:S01]  /*5120*/  FMNMX.FTZ R7, R38, R40, !PT ;  /* 0x0000002826077209 */ /* 0x01cfe20007810000 */
[----:B------:R-:W-:Y:S01]  /*5130*/  UP2UR UR30, UPR, URZ, 0x4 ;  /* 0x000000043f1e7883 */ /* 0x000fe20008000000 */
[----:B------:R-:W-:Y:S01]  /*5140*/  FMNMX.FTZ R6, R36, R37, !PT ;  /* 0x0000002524067209 */ /* 0x000fe20007810000 */
[----:B------:R-:W-:Y:S01]  /*5150*/  UISETP.NE.AND UP2, UPT, UR28, URZ, UPT ;  /* 0x0000003f1c00728c */ /* 0x000fe2000bf45270 */
[----:B------:R-:W-:Y:S01]  /*5160*/  FMNMX.FTZ R7, R41, R7, !PT ;  /* 0x0000000729077209 */ /* 0x000fe20007810000 */
        /* <DEDUP_REMOVED lines=8> */
[----:B------:R-:W-:Y:S01]  /*51f0*/  IMAD.SHL.U32 R225, R0, 0x2, RZ ;  /* 0x0000000200e17824 */ /* 0x000fe200078e00ff */
[----:B------:R-:W-:Y:S01]  /*5200*/  FMNMX.FTZ R6, R61, R6, !PT ;  /* 0x000000063d067209 */ /* 0x000fe20007810000 */
[----:B------:R-:W-:Y:S01]  /*5210*/  STL [R1+0x70], R239 ;  /* 0x000070ef01007387 */ /* 0x000fe20000100800 */
[----:B------:R-:W-:Y:S01]  /*5220*/  FMNMX.FTZ R137, R70, R137, !PT ;  /* 0x0000008946897209 */ /* 0x000fe20007810000 */
[----:B------:R-:W-:Y:S01]  /*5230*/  IMAD R226, R3, 0x2, R225 ;  /* 0x0000000203e27824 */ /* 0x000fe200078e02e1 */
[----:B------:R-:W-:Y:S01]  /*5240*/  FMNMX.FTZ R6, R63, R6, !PT ;  /* 0x000000063f067209 */ /* 0x000fe20007810000 */
[----:B------:R-:W-:Y:S01]  /*5250*/  LDSM.16.MT88.4 R32, [R225+0x100] ;  /* 0x00010000e120783b */ /* 0x000fe20000004200 */
[----:B------:R-:W-:Y:S01]  /*5260*/  FMNMX.FTZ R137, R69, R137, !PT ;  /* 0x0000008945897209 */ /* 0x000fe20007810000 */
[----:B------:R-:W-:Y:S01]  /*5270*/  IMAD R227, R2, 0x2, R226 ;  /* 0x0000000202e37824 */ /* 0x000fe200078e02e2 */
[----:B------:R-:W-:Y:S01]  /*5280*/  FMNMX.FTZ R6, R62, R6, !PT ;  /* 0x000000063e067209 */ /* 0x000fe20007810000 */
[----:B------:R-:W-:Y:S01]  /*5290*/  STL [R1+0x6c], R238 ;  /* 0x00006cee01007387 */ /* 0x000fe20000100800 */
[----:B------:R-:W-:-:S02]  /*52a0*/  FMNMX.FTZ R137, R71, R137, !PT ;  /* 0x0000008947897209 */ /* 0x000fc40007810000 */
[----:B------:R-:W-:Y:S01]  /*52b0*/  FMNMX.FTZ R6, R68, R6, !PT ;  /* 0x0000000644067209 */ /* 0x000fe20007810000 */
[----:B------:R-:W-:Y:S01]  /*52c0*/  LDSM.16.MT88.4 R44, [R227+0x1900] ;  /* 0x00190000e32c783b */ /* 0x000fe20000004200 */
[----:B------:R-:W-:Y:S02]  /*52d0*/  FMNMX.FTZ R137, R193, R137, !PT ;  /* 0x00000089c1897209 */ /* 0x000fe40007810000 */
[----:B------:R-:W-:Y:S01]  /*52e0*/  FMNMX.FTZ R6, R190, R6, !PT ;  /* 0x00000006be067209 */ /* 0x000fe20007810000 */
[----:B------:R-:W-:Y:S01]  /*52f0*/  STL [R1+0x68], R237 ;  /* 0x000068ed01007387 */ /* 0x000fe20000100800 */
[----:B------:R-:W-:Y:S02]  /*5300*/  FMNMX.FTZ R137, R216, R137, !PT ;  /* 0x00000089d8897209 */ /* 0x000fe40007810000 */
[----:B------:R-:W-:Y:S01]  /*5310*/  FMNMX.FTZ R6, R189, R6, !PT ;  /* 0x00000006bd067209 */ /* 0x000fe20007810000 */
[----:B------:R-:W-:Y:S01]  /*5320*/  STL [R1+0x64], R236 ;  /* 0x000064ec01007387 */ /* 0x000fe20000100800 */
[----:B------:R-:W-:-:S02]  /*5330*/  FMNMX.FTZ R137, R207, R137, !PT ;  /* 0x00000089cf897209 */ /* 0x000fc40007810000 */
[----:B------:R-:W-:Y:S01]  /*5340*/  FMNMX.FTZ R6, R188, R6, !PT ;  /* 0x00000006bc067209 */ /* 0x000fe20007810000 */
[----:B------:R-:W-:Y:S01]  /*5350*/  STL [R1+0x60], R235 ;  /* 0x000060eb01007387 */ /* 0x000fe20000100800 */
[----:B------:R-:W-:Y:S02]  /*5360*/  FMNMX.FTZ R137, R191, R137, !PT ;  /* 0x00000089bf897209 */ /* 0x000fe40007810000 */
[----:B------:R-:W-:Y:S01]  /*5370*/  FMNMX.FTZ R6, R139, R6, !PT ;  /* 0x000000068b067209 */ /* 0x000fe20007810000 */
[----:B------:R-:W-:Y:S01]  /*5380*/  STL [R1+0x5c], R234 ;  /* 0x00005cea01007387 */ /* 0x000fe20000100800 */
[----:B------:R-:W-:Y:S01]  /*5390*/  PLOP3.LUT P1, PT, PT, PT, UP2, 0x40, 0x0 ;  /* 0x000000000000781c */ /* 0x000fe20003f2e828 */
[----:B------:R-:W-:Y:S01]  /*53a0*/  UISETP.NE.AND UP2, UPT, UR27, URZ, UPT ;  /* 0x0000003f1b00728c */ /* 0x000fe2000bf45270 */
[----:B------:R-:W-:Y:S01]  /*53b0*/  PLOP3.LUT P2, PT, PT, PT, UP1, 0x40, 0x0 ;  /* 0x000000000000781c */ /* 0x000fe20003f4e818 */
[----:B------:R-:W1:Y:S01]  /*53c0*/  SHFL.BFLY PT, R7, R137, 0x2, 0x1f ;  /* 0x0c401f0089077f89 */ /* 0x000e6200000e0000 */
[C---:B------:R-:W-:Y:S01]  /*53d0*/  ISETP.GT.AND P1, PT, R4.reuse, 0x1, P1 ;  /* 0x000000010400780c */ /* 0x040fe20000f24270 */
[----:B------:R-:W-:Y:S01]  /*53e0*/  UISETP.NE.AND UP1, UPT, UR5, URZ, UPT ;  /* 0x0000003f0500728c */ /* 0x000fe2000bf25270 */
[----:B------:R-:W-:Y:S01]  /*53f0*/  ISETP.GT.AND P2, PT, R4, RZ, P2 ;  /* 0x000000ff0400720c */ /* 0x000fe20001744270 */
[----:B------:R-:W2:Y:S01]  /*5400*/  SHFL.BFLY PT, R8, R6, 0x2, 0x1f ;  /* 0x0c401f0006087f89 */ /* 0x000ea200000e0000 */
[C---:B------:R-:W-:Y:S01]  /*5410*/  ISETP.LT.OR P1, PT, R5.reuse, 0x2, P1 ;  /* 0x000000020500780c */ /* 0x040fe20000f21670 */
[----:B------:R-:W-:Y:S01]  /*5420*/  ULDC.64 UR4, c[0x0][0x2c8] ;  /* 0x0000b20000047ab9 */ /* 0x000fe20000000a00 */
[----:B------:R-:W-:Y:S01]  /*5430*/  ISETP.LT.OR P2, PT, R5, 0x1, P2 ;  /* 0x000000010500780c */ /* 0x000fe20001741670 */
[----:B------:R-:W-:Y:S01]  /*5440*/  STL [R1+0x58], R233 ;  /* 0x000058e901007387 */ /* 0x000fe20000100800 */
[----:B------:R-:W-:-:S02]  /*5450*/  FSEL R15, R10, -INF , !P1 ;  /* 0xff8000000a0f7808 */ /* 0x000fc40004800000 */
[----:B------:R-:W-:Y:S01]  /*5460*/  FSEL R14, R9, -INF , !P2 ;  /* 0xff800000090e7808 */ /* 0x000fe20005000000 */
[----:B------:R-:W-:Y:S01]  /*5470*/  STL [R1+0x54], R232 ;  /* 0x000054e801007387 */ /* 0x000fe20000100800 */
[----:B------:R-:W-:Y:S01]  /*5480*/  PLOP3.LUT P2, PT, PT, PT, UP1, 0x40, 0x0 ;  /* 0x000000000000781c */ /* 0x000fe20003f4e818 */
[----:B------:R-:W-:Y:S01]  /*5490*/  UISETP.NE.AND UP1, UPT, UR28, URZ, UPT ;  /* 0x0000003f1c00728c */ /* 0x000fe2000bf25270 */
[----:B------:R-:W-:Y:S01]  /*54a0*/  PLOP3.LUT P1, PT, PT, PT, UP0, 0x40, 0x0 ;  /* 0x000000000000781c */ /* 0x000fe20003f2e808 */
[----:B------:R-:W-:Y:S01]  /*54b0*/  UISETP.NE.AND UP0, UPT, UR29, URZ, UPT ;  /* 0x0000003f1d00728c */ /* 0x000fe2000bf05270 */
[C---:B------:R-:W-:Y:S01]  /*54c0*/  ISETP.GT.AND P2, PT, R4.reuse, 0x9, P2 ;  /* 0x000000090400780c */ /* 0x040fe20001744270 */
[----:B------:R-:W-:Y:S01]  /*54d0*/  STL [R1+0x50], R231 ;  /* 0x000050e701007387 */ /* 0x000fe20000100800 */
[----:B------:R-:W-:Y:S02]  /*54e0*/  ISETP.GT.AND P1, PT, R4, 0x10, P1 ;  /* 0x000000100400780c */ /* 0x000fe40000f24270 */
[C---:B------:R-:W-:Y:S01]  /*54f0*/  ISETP.LT.OR P2, PT, R5.reuse, 0xa, P2 ;  /* 0x0000000a0500780c */ /* 0x040fe20001741670 */
[----:B------:R-:W-:Y:S01]  /*5500*/  STL [R1+0x4c], R230 ;  /* 0x00004ce601007387 */ /* 0x000fe20000100800 */
[----:B------:R-:W-:-:S02]  /*5510*/  ISETP.LT.OR P1, PT, R5, 0x11, P1 ;  /* 0x000000110500780c */ /* 0x000fc40000f21670 */
[----:B-1----:R-:W-:Y:S01]  /*5520*/  FMNMX.FTZ R137, R137, R7, !PT ;  /* 0x0000000789897209 */ /* 0x002fe20007810000 */
[----:B------:R-:W-:Y:S01]  /*5530*/  STL [R1+0x48], R229 ;  /* 0x000048e501007387 */ /* 0x000fe20000100800 */
[----:B------:R-:W-:Y:S02]  /*5540*/  FSEL R49, R49, -INF , !P2 ;  /* 0xff80000031317808 */ /* 0x000fe40005000000 */
[----:B--2---:R-:W-:Y:S01]  /*5550*/  FMNMX.FTZ R6, R6, R8, !PT ;  /* 0x0000000806067209 */ /* 0x004fe20007810000 */
[----:B------:R-:W1:Y:S01]  /*5560*/  SHFL.BFLY PT, R7, R137, 0x1, 0x1f ;  /* 0x0c201f0089077f89 */ /* 0x000e6200000e0000 */
[----:B------:R-:W-:Y:S02]  /*5570*/  FMNMX.FTZ R8, R14, R15, !PT ;  /* 0x0000000f0e087209 */ /* 0x000fe40007810000 */
[----:B------:R-:W-:Y:S01]  /*5580*/  FSEL R52, R52, -INF , !P1 ;  /* 0xff80000034347808 */ /* 0x000fe20004800000 */
[----:B------:R-:W2:Y:S01]  /*5590*/  SHFL.BFLY PT, R136, R6, 0x1, 0x1f ;  /* 0x0c201f0006887f89 */ /* 0x000ea200000e0000 */
[----:B------:R-:W-:Y:S01]  /*55a0*/  PLOP3.LUT P2, PT, PT, PT, UP5, 0x40, 0x0 ;  /* 0x000000000000781c */ /* 0x000fe20003f4e858 */
[----:B------:R-:W-:Y:S01]  /*55b0*/  UISETP.NE.AND UP5, UPT, UR13, URZ, UPT ;  /* 0x0000003f0d00728c */ /* 0x000fe2000bfa5270 */
[----:B------:R-:W-:Y:S01]  /*55c0*/  PLOP3.LUT P1, PT, PT, PT, UP4, 0x40, 0x0 ;  /* 0x000000000000781c */ /* 0x000fe20003f2e848 */
[----:B------:R-:W-:Y:S01]  /*55d0*/  STL [R1+0x44], R224 ;  /* 0x000044e001007387 */ /* 0x000fe20000100800 */
[----:B------:R-:W-:-:S02]  /*55e0*/  ISETP.GT.AND P2, PT, R4, 0x18, P2 ;  /* 0x000000180400780c */ /* 0x000fc40001744270 */
[----:B------:R-:W-:Y:S02]  /*55f0*/  ISETP.GT.AND P1, PT, R4, 0x19, P1 ;  /* 0x000000190400780c */ /* 0x000fe40000f24270 */
[C---:B------:R-:W-:Y:S02]  /*5600*/  ISETP.LT.OR P2, PT, R5.reuse, 0x19, P2 ;  /* 0x000000190500780c */ /* 0x040fe40001741670 */
[----:B------:R-:W-:Y:S02]  /*5610*/  ISETP.LT.OR P1, PT, R5, 0x1a, P1 ;  /* 0x0000001a0500780c */ /* 0x000fe40000f21670 */
[----:B------:R-:W-:Y:S02]  /*5620*/  FSEL R50, R50, -INF , !P2 ;  /* 0xff80000032327808 */ /* 0x000fe40005000000 */
[----:B------:R-:W-:Y:S02]  /*5630*/  FSEL R53, R53, -INF , !P1 ;  /* 0xff80000035357808 */ /* 0x000fe40004800000 */
[----:B------:R-:W-:-:S02]  /*5640*/  PLOP3.LUT P1, PT, PT, PT, UP1, 0x40, 0x0 ;  /* 0x000000000000781c */ /* 0x000fc40003f2e818 */
[----:B------:R-:W-:Y:S02]  /*5650*/  LEA R228, R2, R225, 0x1 ;  /* 0x000000e102e47211 */ /* 0x000fe400078e08ff */
[----:B-1----:R-:W-:Y:S02]  /*5660*/  FMNMX.FTZ R137, R137, R7, !PT ;  /* 0x0000000789897209 */ /* 0x002fe40007810000 */
[----:B------:R-:W-:Y:S01]  /*5670*/  ISETP.GT.AND P1, PT, R4, 0x28, P1 ;  /* 0x000000280400780c */ /* 0x000fe20000f24270 */
[----:B------:R-:W-:Y:S01]  /*5680*/  LDSM.16.MT88.4 R24, [R228+0x100] ;  /* 0x00010000e418783b */ /* 0x000fe20000004200 */
[----:B--2---:R-:W-:Y:S01]  /*5690*/  FMNMX.FTZ R136, R6, R136, !PT ;  /* 0x0000008806887209 */ /* 0x004fe20007810000 */
[C---:B------:R-:W-:Y:S01]  /*56a0*/  FMUL.FTZ R13, R137.reuse, c[0x0][0x2d0] ;  /* 0x0000b400890d7a20 */ /* 0x040fe20000410000 */
[----:B------:R-:W-:Y:S02]  /*56b0*/  FSETP.NEU.FTZ.AND P0, PT, R137, -INF , PT ;  /* 0xff8000008900780b */ /* 0x000fe40003f1d000 */
[----:B------:R-:W-:Y:S01]  /*56c0*/  FMNMX.FTZ R6, R55, R54, !PT ;  /* 0x0000003637067209 */ /* 0x000fe20007810000 */
[----:B------:R-:W-:Y:S01]  /*56d0*/  FMUL.FTZ R12, R136, c[0x0][0x2d0] ;  /* 0x0000b400880c7a20 */ /* 0x000fe20000410000 */
[----:B------:R-:W-:-:S02]  /*56e0*/  FSEL R13, R13, RZ, P0 ;  /* 0x000000ff0d0d7208 */ /* 0x000fc40000000000 */
[----:B------:R-:W-:Y:S02]  /*56f0*/  FSETP.NEU.FTZ.AND P0, PT, R136, -INF , PT ;  /* 0xff8000008800780b */ /* 0x000fe40003f1d000 */
[----:B------:R-:W-:Y:S01]  /*5700*/  FMNMX.FTZ R6, R57, R6, !PT ;  /* 0x0000000639067209 */ /* 0x000fe20007810000 */
[----:B------:R-:W-:Y:S01]  /*5710*/  FFMA.FTZ R7, R38, c[0x0][0x2d0], -R13 ;  /* 0x0000b40026077a23 */ /* 0x000fe2000001080d */
[----:B------:R-:W-:Y:S02]  /*5720*/  FSEL R12, R12, RZ, P0 ;  /* 0x000000ff0c0c7208 */ /* 0x000fe40000000000 */
[----:B------:R-:W-:Y:S01]  /*5730*/  PLOP3.LUT P0, PT, PT, PT, UP2, 0x40, 0x0 ;  /* 0x000000000000781c */ /* 0x000fe20003f0e828 */
[----:B------:R-:W-:Y:S01]  /*5740*/  UISETP.NE.AND UP2, UPT, UR30, URZ, UPT ;  /* 0x0000003f1e00728c */ /* 0x000fe2000bf45270 */
[----:B------:R-:W-:Y:S01]  /*5750*/  FMNMX.FTZ R6, R56, R6, !PT ;  /* 0x0000000638067209 */ /* 0x000fe20007810000 */
[----:B------:R1:W-:Y:S01]  /*5760*/  MUFU.EX2 R211, R7 ;  /* 0x0000000700d37308 */ /* 0x0003e20000000800 */
[----:B------:R-:W-:Y:S01]  /*5770*/  ISETP.GT.AND P0, PT, R4, 0x8, P0 ;  /* 0x000000080400780c */ /* 0x000fe20000704270 */
[----:B------:R-:W-:Y:S01]  /*5780*/  FFMA.FTZ R2, R21, c[0x0][0x2d0], -R12 ;  /* 0x0000b40015027a23 */ /* 0x000fe2000001080c */
[----:B------:R-:W-:-:S02]  /*5790*/  FMNMX.FTZ R6, R58, R6, !PT ;  /* 0x000000063a067209 */ /* 0x000fc40007810000 */
[----:B------:R-:W-:Y:S02]  /*57a0*/  ISETP.LT.OR P0, PT, R5, 0x9, P0 ;  /* 0x000000090500780c */ /* 0x000fe40000701670 */
[----:B------:R-:W-:Y:S01]  /*57b0*/  FMNMX.FTZ R6, R60, R6, !PT ;  /* 0x000000063c067209 */ /* 0x000fe20007810000 */
[----:B------:R-:W-:Y:S01]  /*57c0*/  MUFU.EX2 R196, R2 ;  /* 0x0000000200c47308 */ /* 0x000fe20000000800 */
[----:B------:R-:W-:Y:S02]  /*57d0*/  FSEL R48, R48, -INF , !P0 ;  /* 0xff80000030307808 */ /* 0x000fe40004000000 */
[----:B------:R-:W-:Y:S01]  /*57e0*/  PLOP3.LUT P0, PT, PT, PT, UP6, 0x40, 0x0 ;  /* 0x000000000000781c */ /* 0x000fe20003f0e868 */
[----:B------:R-:W-:Y:S01]  /*57f0*/  UISETP.NE.AND UP6, UPT, UR12, URZ, UPT ;  /* 0x0000003f0c00728c */ /* 0x000fe2000bfc5270 */
[----:B------:R-:W-:Y:S02]  /*5800*/  FMNMX.FTZ R6, R59, R6, !PT ;  /* 0x000000063b067209 */ /* 0x000fe40007810000 */
[----:B------:R-:W-:Y:S01]  /*5810*/  ISETP.GT.AND P0, PT, R4, 0x11, P0 ;  /* 0x000000110400780c */ /* 0x000fe20000704270 */
[----:B-1----:R-:W-:Y:S01]  /*5820*/  FFMA.FTZ R7, R40, c[0x0][0x2d0], -R13 ;  /* 0x0000b40028077a23 */ /* 0x002fe2000001080d */
[----:B------:R-:W-:-:S02]  /*5830*/  FMNMX.FTZ R6, R72, R6, !PT ;  /* 0x0000000648067209 */ /* 0x000fc40007810000 */
[----:B------:R-:W-:Y:S01]  /*5840*/  ISETP.LT.OR P0, PT, R5, 0x12, P0 ;  /* 0x000000120500780c */ /* 0x000fe20000701670 */
[----:B------:R1:W2:Y:S01]  /*5850*/  MUFU.EX2 R210, R7 ;  /* 0x0000000700d27308 */ /* 0x0002a20000000800 */
[----:B------:R-:W-:Y:S02]  /*5860*/  FMNMX.FTZ R8, R48, R8, !PT ;  /* 0x0000000830087209 */ /* 0x000fe40007810000 */
[----:B------:R-:W-:Y:S02]  /*5870*/  FSEL R51, R11, -INF , !P0 ;  /* 0xff8000000b337808 */ /* 0x000fe40004000000 */
[----:B------:R-:W-:Y:S02]  /*5880*/  PLOP3.LUT P0, PT, PT, PT, UP3, 0x40, 0x0 ;  /* 0x000000000000781c */ /* 0x000fe40003f0e838 */
[----:B------:R-:W-:Y:S02]  /*5890*/  FMNMX.FTZ R6, R134, R6, !PT ;  /* 0x0000000686067209 */ /* 0x000fe40007810000 */
[----:B------:R-:W-:-:S02]  /*58a0*/  ISETP.GT.AND P0, PT, R4, 0x20, P0 ;  /* 0x000000200400780c */ /* 0x000fc40000704270 */
[----:B------:R-:W-:Y:S02]  /*58b0*/  FMNMX.FTZ R8, R49, R8, !PT ;  /* 0x0000000831087209 */ /* 0x000fe40007810000 */
[----:B------:R-:W-:Y:S02]  /*58c0*/  FMNMX.FTZ R6, R132, R6, !PT ;  /* 0x0000000684067209 */ /* 0x000fe40007810000 */
[----:B------:R-:W-:Y:S01]  /*58d0*/  ISETP.LT.OR P0, PT, R5, 0x21, P0 ;  /* 0x000000210500780c */ /* 0x000fe20000701670 */
[----:B-1----:R-:W-:Y:S01]  /*58e0*/  FFMA.FTZ R7, R41, c[0x0][0x2d0], -R13 ;  /* 0x0000b40029077a23 */ /* 0x002fe2000001080d */
[----:B------:R-:W-:Y:S02]  /*58f0*/  FMNMX.FTZ R8, R52, R8, !PT ;  /* 0x0000000834087209 */ /* 0x000fe40007810000 */
[----:B------:R-:W-:Y:S01]  /*5900*/  FMNMX.FTZ R6, R133, R6, !PT ;  /* 0x0000000685067209 */ /* 0x000fe20007810000 */
[----:B------:R1:W-:Y:S01]  /*5910*/  MUFU.EX2 R195, R7 ;  /* 0x0000000700c37308 */ /* 0x0003e20000000800 */
[----:B------:R-:W-:-:S02]  /*5920*/  FSEL R87, R20, -INF , !P0 ;  /* 0xff80000014577808 */ /* 0x000fc40004000000 */
[----:B------:R-:W-:Y:S02]  /*5930*/  PLOP3.LUT P2, PT, PT, PT, UP2, 0x40, 0x0 ;  /* 0x000000000000781c */ /* 0x000fe40003f4e828 */
[----:B------:R-:W-:Y:S02]  /*5940*/  PLOP3.LUT P0, PT, PT, PT, UP0, 0x40, 0x0 ;  /* 0x000000000000781c */ /* 0x000fe40003f0e808 */
[----:B------:R-:W-:Y:S02]  /*5950*/  FMNMX.FTZ R8, R51, R8, !PT ;  /* 0x0000000833087209 */ /* 0x000fe40007810000 */
[----:B------:R-:W-:Y:S02]  /*5960*/  FMNMX.FTZ R6, R138, R6, !PT ;  /* 0x000000068a067209 */ /* 0x000fe40007810000 */
[C---:B------:R-:W-:Y:S02]  /*5970*/  ISETP.GT.AND P2, PT, R4.reuse, 0x21, P2 ;  /* 0x000000210400780c */ /* 0x040fe40001744270 */
[----:B------:R-:W-:-:S02]  /*5980*/  ISETP.GT.AND P0, PT, R4, 0x29, P0 ;  /* 0x000000290400780c */ /* 0x000fc40000704270 */
[----:B------:R-:W-:Y:S01]  /*5990*/  FMNMX.FTZ R4, R50, R8, !PT ;  /* 0x0000000832047209 */ /* 0x000fe20007810000 */
[----:B-1----:R-:W-:Y:S01]  /*59a0*/  FFMA.FTZ R7, R42, c[0x0][0x2d0], -R13 ;  /* 0x0000b4002a077a23 */ /* 0x002fe2000001080d */
[----:B------:R-:W1:Y:S01]  /*59b0*/  SHFL.BFLY PT, R8, R6, 0x2, 0x1f ;  /* 0x0c401f0006087f89 */ /* 0x000e6200000e0000 */
[----:B------:R-:W-:Y:S02]  /*59c0*/  ISETP.LT.OR P2, PT, R5, 0x22, P2 ;  /* 0x000000220500780c */ /* 0x000fe40001741670 */
[----:B------:R-:W-:Y:S01]  /*59d0*/  FMNMX.FTZ R4, R53, R4, !PT ;  /* 0x0000000435047209 */ /* 0x000fe20007810000 */
[----:B------:R-:W-:Y:S01]  /*59e0*/  LDSM.16.MT88.4 R40, [R228+0x1900] ;  /* 0x00190000e428783b */ /* 0x000fe20000004200 */
[----:B------:R-:W-:Y:S01]  /*59f0*/  ISETP.LT.OR P1, PT, R5, 0x29, P1 ;  /* 0x000000290500780c */ /* 0x000fe20000f21670 */
[----:B------:R-:W3:Y:S01]  /*5a00*/  MUFU.EX2 R192, R7 ;  /* 0x0000000700c07308 */ /* 0x000ee20000000800 */
[----:B------:R-:W-:Y:S02]  /*5a10*/  FSEL R86, R19, -INF , !P2 ;  /* 0xff80000013567808 */ /* 0x000fe40005000000 */
[----:B------:R-:W-:Y:S01]  /*5a20*/  FMNMX.FTZ R4, R87, R4, !PT ;  /* 0x0000000457047209 */ /* 0x000fe20007810000 */
[----:B------:R-:W-:Y:S01]  /*5a30*/  LDSM.16.MT88.4 R16, [R225+0x1900] ;  /* 0x00190000e110783b */ /* 0x000fe20000004200 */
[----:B------:R-:W-:Y:S01]  /*5a40*/  ISETP.LT.OR P0, PT, R5, 0x2a, P0 ;  /* 0x0000002a0500780c */ /* 0x000fe20000701670 */
[----:B------:R-:W-:Y:S01]  /*5a50*/  FFMA.FTZ R5, R36, c[0x0][0x2d0], -R12 ;  /* 0x0000b40024057a23 */ /* 0x000fe2000001080c */
[----:B------:R-:W-:-:S02]  /*5a60*/  FSEL R85, R23, -INF , !P1 ;  /* 0xff80000017557808 */ /* 0x000fc40004800000 */
[----:B------:R-:W-:Y:S01]  /*5a70*/  FMNMX.FTZ R4, R86, R4, !PT ;  /* 0x0000000456047209 */ /* 0x000fe20007810000 */
[----:B------:R4:W-:Y:S01]  /*5a80*/  MUFU.EX2 R222, R5 ;  /* 0x0000000500de7308 */ /* 0x0009e20000000800 */
[----:B------:R-:W-:Y:S01]  /*5a90*/  FSEL R84, R31, -INF , !P0 ;  /* 0xff8000001f547808 */ /* 0x000fe20004000000 */
[----:B------:R-:W-:Y:S01]  /*5aa0*/  LDSM.16.MT88.4 R20, [R227+0x100] ;  /* 0x00010000e314783b */ /* 0x000fe20000004200 */
[----:B------:R-:W-:Y:S01]  /*5ab0*/  FMNMX.FTZ R0, R85, R4, !PT ;  /* 0x0000000455007209 */ /* 0x000fe20007810000 */
[----:B------:R-:W-:Y:S02]  /*5ac0*/  FFMA.FTZ R4, R37, c[0x0][0x2d0], -R12 ;  /* 0x0000b40025047a23 */ /* 0x000fe4000001080c */
[----:B------:R-:W-:Y:S01]  /*5ad0*/  LDSM.16.MT88.4 R28, [R226+0x100] ;  /* 0x00010000e21c783b */ /* 0x000fe20000004200 */
[----:B------:R-:W-:Y:S01]  /*5ae0*/  FMNMX.FTZ R0, R84, R0, !PT ;  /* 0x0000000054007209 */ /* 0x000fe20007810000 */
[----:B------:R4:W4:Y:S01]  /*5af0*/  MUFU.EX2 R209, R4 ;  /* 0x0000000400d17308 */ /* 0x0009220000000800 */
[----:B-1----:R-:W-:-:S02]  /*5b00*/  FMNMX.FTZ R3, R6, R8, !PT ;  /* 0x0000000806037209 */ /* 0x002fc40007810000 */
[----:B--2---:R-:W-:Y:S02]  /*5b10*/  F2FP.PACK_AB R8, R210, R211 ;  /* 0x000000d3d208723e */ /* 0x004fe400000000ff */
[----:B---3--:R-:W-:Y:S01]  /*5b20*/  F2FP.PACK_AB R10, R192, R195 ;  /* 0x000000c3c00a723e */ /* 0x008fe200000000ff */
[----:B------:R-:W1:Y:S04]  /*5b30*/  SHFL.BFLY PT, R135, R3, 0x1, 0x1f ;  /* 0x0c201f0003877f89 */ /* 0x000e6800000e0000 */
[----:B----4-:R-:W2:Y:S01]  /*5b40*/  SHFL.BFLY PT, R5, R0, 0x2, 0x1f ;  /* 0x0c401f0000057f89 */ /* 0x010ea200000e0000 */
[----:B------:R-:W-:Y:S01]  /*5b50*/  FFMA.FTZ R4, R39, c[0x0][0x2d0], -R12 ;  /* 0x0000b40027047a23 */ /* 0x000fe2000001080c */
[----:B------:R-:W-:Y:S02]  /*5b60*/  F2FP.PACK_AB R9, R209, R222 ;  /* 0x000000ded109723e */ /* 0x000fe400000000ff */
[----:B------:R-:W-:Y:S01]  /*5b70*/  LDSM.16.MT88.4 R36, [R226+0x1900] ;  /* 0x00190000e224783b */ /* 0x000fe20000004200 */
[----:B------:R-:W3:Y:S01]  /*5b80*/  MUFU.EX2 R65, R4 ;  /* 0x0000000400417308 */ /* 0x000ee20000000800 */
[----:B-1----:R-:W-:-:S02]  /*5b90*/  FMNMX.FTZ R135, R3, R135, !PT ;  /* 0x0000008703877209 */ /* 0x002fc40007810000 */
[----:B--2---:R-:W-:-:S03]  /*5ba0*/  FMNMX.FTZ R0, R0, R5, !PT ;  /* 0x0000000500007209 */ /* 0x004fc60007810000 */
[C---:B------:R-:W-:Y:S01]  /*5bb0*/  FMUL.FTZ R2, R135.reuse, c[0x0][0x2d0] ;  /* 0x0000b40087027a20 */ /* 0x040fe20000410000 */
[----:B------:R-:W-:Y:S02]  /*5bc0*/  FSETP.NEU.FTZ.AND P0, PT, R135, -INF , PT ;  /* 0xff8000008700780b */ /* 0x000fe40003f1d000 */
[----:B---3--:R-:W-:Y:S01]  /*5bd0*/  F2FP.PACK_AB R11, R196, R65 ;  /* 0x00000041c40b723e */ /* 0x008fe200000000ff */
[----:B------:R-:W1:Y:S01]  /*5be0*/  SHFL.BFLY PT, R4, R0, 0x1, 0x1f ;  /* 0x0c201f0000047f89 */ /* 0x000e6200000e0000 */
[----:B------:R-:W-:-:S05]  /*5bf0*/  FSEL R2, R2, RZ, P0 ;  /* 0x000000ff02027208 */ /* 0x000fca0000000000 */
[--C-:B------:R-:W-:Y:S01]  /*5c00*/  FFMA.FTZ R3, R55, c[0x0][0x2d0], -R2.reuse ;  /* 0x0000b40037037a23 */ /* 0x100fe20000010802 */
[C---:B------:R-:W-:Y:S03]  /*5c10*/  HMMA.16816.F32 R144, R8.reuse, R32, RZ ;  /* 0x000000200890723c */ /* 0x040fe600000018ff */
[----:B------:R2:W-:Y:S05]  /*5c20*/  MUFU.EX2 R221, R3 ;  /* 0x0000000300dd7308 */ /* 0x0005ea0000000800 */
[C---:B------:R-:W-:Y:S08]  /*5c30*/  HMMA.16816.F32 R184, R8.reuse, R28, RZ ;  /* 0x0000001c08b8723c */ /* 0x040ff000000018ff */
[----:B------:R-:W-:Y:S01]  /*5c40*/  HMMA.16816.F32 R180, R8, R24, RZ ;  /* 0x0000001808b4723c */ /* 0x000fe200000018ff */
[----:B--2---:R-:W-:-:S04]  /*5c50*/  FFMA.FTZ R3, R54, c[0x0][0x2d0], -R2 ;  /* 0x0000b40036037a23 */ /* 0x004fc80000010802 */
[----:B------:R1:W-:Y:S03]  /*5c60*/  MUFU.EX2 R208, R3 ;  /* 0x0000000300d07308 */ /* 0x0003e60000000800 */
[C---:B------:R-:W-:Y:S08]  /*5c70*/  HMMA.16816.F32 R176, R8.reuse, R20, RZ ;  /* 0x0000001408b0723c */ /* 0x040ff000000018ff */
[----:B------:R-:W-:Y:S01]  /*5c80*/  HMMA.16816.F32 R172, R8, R16, RZ ;  /* 0x0000001008ac723c */ /* 0x000fe200000018ff */
[----:B-1----:R-:W-:Y:S01]  /*5c90*/  FMNMX.FTZ R3, R4, R0, !PT ;  /* 0x0000000004037209 */ /* 0x002fe20007810000 */
[----:B------:R-:W-:-:S06]  /*5ca0*/  FFMA.FTZ R0, R57, c[0x0][0x2d0], -R2 ;  /* 0x0000b40039007a23 */ /* 0x000fcc0000010802 */
[C---:B------:R-:W-:Y:S01]  /*5cb0*/  HMMA.16816.F32 R168, R8.reuse, R36, RZ ;  /* 0x0000002408a8723c */ /* 0x040fe200000018ff */
[----:B------:R-:W-:Y:S01]  /*5cc0*/  FFMA.FTZ R4, R56, c[0x0][0x2d0], -R2 ;  /* 0x0000b40038047a23 */ /* 0x000fe20000010802 */
[C---:B------:R-:W-:Y:S01]  /*5cd0*/  FSETP.NEU.FTZ.AND P0, PT, R3.reuse, -INF , PT ;  /* 0xff8000000300780b */ /* 0x040fe20003f1d000 */
[----:B------:R1:W-:Y:S05]  /*5ce0*/  MUFU.EX2 R194, R0 ;  /* 0x0000000000c27308 */ /* 0x0003ea0000000800 */
[C---:B------:R-:W-:Y:S03]  /*5cf0*/  HMMA.16816.F32 R164, R8.reuse, R40, RZ ;  /* 0x0000002808a4723c */ /* 0x040fe600000018ff */
[----:B------:R-:W2:Y:S05]  /*5d00*/  MUFU.EX2 R197, R4 ;  /* 0x0000000400c57308 */ /* 0x000eaa0000000800 */
[----:B------:R-:W-:Y:S01]  /*5d10*/  HMMA.16816.F32 R160, R8, R44, RZ ;  /* 0x0000002c08a0723c */ /* 0x000fe200000018ff */
[----:B-1----:R-:W-:-:S07]  /*5d20*/  FMUL.FTZ R0, R3, c[0x0][0x2d0] ;  /* 0x0000b40003007a20 */ /* 0x002fce0000410000 */
[----:B------:R-:W-:Y:S01]  /*5d30*/  HMMA.16816.F32 R156, R8, R34, RZ ;  /* 0x00000022089c723c */ /* 0x000fe200000018ff */
[----:B------:R-:W-:Y:S02]  /*5d40*/  FSEL R0, R0, RZ, P0 ;  /* 0x000000ff00007208 */ /* 0x000fe40000000000 */
[----:B--2---:R-:W-:-:S03]  /*5d50*/  F2FP.PACK_AB R6, R197, R194 ;  /* 0x000000c2c506723e */ /* 0x004fc600000000ff */
[--C-:B------:R-:W-:Y:S02]  /*5d60*/  FFMA.FTZ R4, R14, c[0x0][0x2d0], -R0.reuse ;  /* 0x0000b4000e047a23 */ /* 0x100fe40000010800 */
[C---:B------:R-:W-:Y:S01]  /*5d70*/  HMMA.16816.F32 R152, R8.reuse, R30, RZ ;  /* 0x0000001e0898723c */ /* 0x040fe200000018ff */
[----:B------:R-:W-:Y:S01]  /*5d80*/  IMAD.MOV.U32 R14, RZ, RZ, R65 ;  /* 0x000000ffff0e7224 */ /* 0x000fe200078e0041 */
[----:B------:R1:W-:Y:S06]  /*5d90*/  MUFU.EX2 R220, R4 ;  /* 0x0000000400dc7308 */ /* 0x0003ec0000000800 */
[C---:B------:R-:W-:Y:S08]  /*5da0*/  HMMA.16816.F32 R148, R8.reuse, R26, RZ ;  /* 0x0000001a0894723c */ /* 0x040ff000000018ff */
[----:B------:R-:W-:Y:S01]  /*5db0*/  HMMA.16816.F32 R140, R8, R22, RZ ;  /* 0x00000016088c723c */ /* 0x000fe200000018ff */
[----:B-1----:R-:W-:-:S04]  /*5dc0*/  FFMA.FTZ R4, R15, c[0x0][0x2d0], -R0 ;  /* 0x0000b4000f047a23 */ /* 0x002fc80000010800 */
[----:B------:R1:W2:Y:S03]  /*5dd0*/  MUFU.EX2 R237, R4 ;  /* 0x0000000400ed7308 */ /* 0x0002a60000000800 */
[C---:B------:R-:W-:Y:S08]  /*5de0*/  HMMA.16816.F32 R128, R8.reuse, R18, RZ ;  /* 0x000000120880723c */ /* 0x040ff000000018ff */
[----:B------:R-:W-:Y:S01]  /*5df0*/  HMMA.16816.F32 R124, R8, R38, RZ ;  /* 0x00000026087c723c */ /* 0x000fe200000018ff */
[----:B-1----:R-:W-:Y:S01]  /*5e00*/  FFMA.FTZ R4, R48, c[0x0][0x2d0], -R0 ;  /* 0x0000b40030047a23 */ /* 0x002fe20000010800 */
[----:B--2---:R-:W-:-:S06]  /*5e10*/  F2FP.PACK_AB R5, R237, R220 ;  /* 0x000000dced05723e */ /* 0x004fcc00000000ff */
[C---:B------:R-:W-:Y:S01]  /*5e20*/  HMMA.16816.F32 R120, R8.reuse, R42, RZ ;  /* 0x0000002a0878723c */ /* 0x040fe200000018ff */
[----:B------:R1:W-:Y:S07]  /*5e30*/  MUFU.EX2 R234, R4 ;  /* 0x0000000400ea7308 */ /* 0x0003ee0000000800 */
[----:B------:R-:W-:Y:S07]  /*5e40*/  HMMA.16816.F32 R112, R8, R46, RZ ;  /* 0x0000002e0870723c */ /* 0x000fee00000018ff */
[----:B------:R-:W-:-:S02]  /*5e50*/  FFMA.FTZ R8, R64, c[0x0][0x2d0], -R13 ;  /* 0x0000b40040087a23 */ /* 0x000fc4000001080d */
[----:B-1----:R-:W-:Y:S02]  /*5e60*/  FFMA.FTZ R4, R49, c[0x0][0x2d0], -R0 ;  /* 0x0000b40031047a23 */ /* 0x002fe40000010800 */
[----:B------:R1:W-:Y:S08]  /*5e70*/  MUFU.EX2 R198, R8 ;  /* 0x0000000800c67308 */ /* 0x0003f00000000800 */
[----:B------:R2:W3:Y:S01]  /*5e80*/  MUFU.EX2 R230, R4 ;  /* 0x0000000400e67308 */ /* 0x0004e20000000800 */
[----:B-1----:R-:W-:-:S07]  /*5e90*/  FFMA.FTZ R8, R70, c[0x0][0x2d0], -R13 ;  /* 0x0000b40046087a23 */ /* 0x002fce000001080d */
[----:B------:R1:W-:Y:S01]  /*5ea0*/  MUFU.EX2 R238, R8 ;  /* 0x0000000800ee7308 */ /* 0x0003e20000000800 */
[----:B--2---:R-:W-:Y:S02]  /*5eb0*/  F2FP.PACK_AB R4, R208, R221 ;  /* 0x000000ddd004723e */ /* 0x004fe400000000ff */
[----:B---3--:R-:W-:-:S07]  /*5ec0*/  F2FP.PACK_AB R7, R230, R234 ;  /* 0x000000eae607723e */ /* 0x008fce00000000ff */
[----:B------:R-:W-:Y:S01]  /*5ed0*/  HMMA.16816.F32 R92, R4, R24, RZ ;  /* 0x00000018045c723c */ /* 0x000fe200000018ff */
[----:B-1----:R-:W-:-:S04]  /*5ee0*/  FFMA.FTZ R8, R69, c[0x0][0x2d0], -R13 ;  /* 0x0000b40045087a23 */ /* 0x002fc8000001080d */
[----:B------:R1:W-:Y:S03]  /*5ef0*/  MUFU.EX2 R235, R8 ;  /* 0x0000000800eb7308 */ /* 0x0003e60000000800 */
[C---:B------:R-:W-:Y:S01]  /*5f00*/  HMMA.16816.F32 R100, R4.reuse, R26, RZ ;  /* 0x0000001a0464723c */ /* 0x040fe200000018ff */
[----:B------:R-:W2:Y:S07]  /*5f10*/  LDSM.16.MT88.4 R24, [R226+0x900] ;  /* 0x00090000e218783b */ /* 0x000eae0000004200 */
[----:B------:R-:W-:Y:S01]  /*5f20*/  HMMA.16816.F32 R88, R4, R18, RZ ;  /* 0x000000120458723c */ /* 0x000fe200000018ff */
[----:B-1----:R-:W-:-:S07]  /*5f30*/  FFMA.FTZ R8, R71, c[0x0][0x2d0], -R13 ;  /* 0x0000b40047087a23 */ /* 0x002fce000001080d */
[C---:B------:R-:W-:Y:S01]  /*5f40*/  HMMA.16816.F32 R76, R4.reuse, R38, RZ ;  /* 0x00000026044c723c */ /* 0x040fe200000018ff */
[----:B------:R1:W3:Y:S07]  /*5f50*/  MUFU.EX2 R229, R8 ;  /* 0x0000000800e57308 */ /* 0x0002ee0000000800 */
[C---:B------:R-:W-:Y:S08]  /*5f60*/  HMMA.16816.F32 R80, R4.reuse, R20, RZ ;  /* 0x000000140450723c */ /* 0x040ff000000018ff */
[----:B------:R-:W-:Y:S01]  /*5f70*/  HMMA.16816.F32 R96, R4, R22, RZ ;  /* 0x000000160460723c */ /* 0x000fe200000018ff */
[----:B------:R-:W-:Y:S01]  /*5f80*/  LDSM.16.MT88.4 R20, [R228+0x900] ;  /* 0x00090000e414783b */ /* 0x000fe20000004200 */
[----:B-1----:R-:W-:Y:S01]  /*5f90*/  FFMA.FTZ R8, R61, c[0x0][0x2d0], -R12 ;  /* 0x0000b4003d087a23 */ /* 0x002fe2000001080c */
[----:B---3--:R-:W-:-:S03]  /*5fa0*/  F2FP.PACK_AB R10, R229, R235 ;  /* 0x000000ebe50a723e */ /* 0x008fc600000000ff */
[----:B------:R1:W-:Y:S02]  /*5fb0*/  MUFU.EX2 R199, R8 ;  /* 0x0000000800c77308 */ /* 0x0003e40000000800 */
[C---:B------:R-:W-:Y:S08]  /*5fc0*/  HMMA.16816.F32 R64, R4.reuse, R32, RZ ;  /* 0x000000200440723c */ /* 0x040ff000000018ff */
[----:B------:R-:W-:Y:S01]  /*5fd0*/  HMMA.16816.F32 R116, R4, R34, RZ ;  /* 0x000000220474723c */ /* 0x000fe200000018ff */
[----:B------:R-:W-:Y:S01]  /*5fe0*/  LDSM.16.MT88.4 R32, [R225+0x900] ;  /* 0x00090000e120783b */ /* 0x000fe20000004200 */
[----:B-1----:R-:W-:-:S06]  /*5ff0*/  FFMA.FTZ R8, R63, c[0x0][0x2d0], -R12 ;  /* 0x0000b4003f087a23 */ /* 0x002fcc000001080c */
[C---:B------:R-:W-:Y:S01]  /*6000*/  HMMA.16816.F32 R104, R4.reuse, R28, RZ ;  /* 0x0000001c0468723c */ /* 0x040fe200000018ff */
[----:B------:R1:W3:Y:S07]  /*6010*/  MUFU.EX2 R236, R8 ;  /* 0x0000000800ec7308 */ /* 0x0002ee0000000800 */
[----:B------:R-:W-:Y:S01]  /*6020*/  HMMA.16816.F32 R108, R4, R30, RZ ;  /* 0x0000001e046c723c */ /* 0x000fe200000018ff */
[----:B------:R-:W-:Y:S01]  /*6030*/  LDSM.16.MT88.4 R28, [R225+0x2100] ;  /* 0x00210000e11c783b */ /* 0x000fe20000004200 */
[----:B-1----:R-:W-:Y:S01]  /*6040*/  FFMA.FTZ R8, R62, c[0x0][0x2d0], -R12 ;  /* 0x0000b4003e087a23 */ /* 0x002fe2000001080c */
[----:B---3--:R-:W-:-:S03]  /*6050*/  F2FP.PACK_AB R9, R236, R199 ;  /* 0x000000c7ec09723e */ /* 0x008fc600000000ff */
[----:B------:R1:W-:Y:S02]  /*6060*/  MUFU.EX2 R232, R8 ;  /* 0x0000000800e87308 */ /* 0x0003e40000000800 */
[----:B-1----:R-:W-:Y:S02]  /*6070*/  FFMA.FTZ R8, R68, c[0x0][0x2d0], -R12 ;  /* 0x0000b40044087a23 */ /* 0x002fe4000001080c */
[----:B------:R-:W-:Y:S01]  /*6080*/  HMMA.16816.F32 R68, R4, R16, RZ ;  /* 0x000000100444723c */ /* 0x000fe200000018ff */
[----:B------:R-:W1:Y:S03]  /*6090*/  LDSM.16.MT88.4 R16, [R227+0x900] ;  /* 0x00090000e310783b */ /* 0x000e660000004200 */
[----:B------:R3:W4:Y:S02]  /*60a0*/  MUFU.EX2 R224, R8 ;  /* 0x0000000800e07308 */ /* 0x0007240000000800 */
[----:B---3--:R-:W-:Y:S01]  /*60b0*/  FFMA.FTZ R8, R58, c[0x0][0x2d0], -R2 ;  /* 0x0000b4003a087a23 */ /* 0x008fe20000010802 */
[----:B----4-:R-:W-:-:S05]  /*60c0*/  F2FP.PACK_AB R11, R224, R232 ;  /* 0x000000e8e00b723e */ /* 0x010fca00000000ff */
[----:B------:R3:W-:Y:S02]  /*60d0*/  MUFU.EX2 R239, R8 ;  /* 0x0000000800ef7308 */ /* 0x0007e40000000800 */
[--C-:B---3--:R-:W-:Y:S02]  /*60e0*/  FFMA.FTZ R8, R60, c[0x0][0x2d0], -R2.reuse ;  /* 0x0000b4003c087a23 */ /* 0x108fe40000010802 */
[----:B------:R-:W-:Y:S01]  /*60f0*/  HMMA.16816.F32 R60, R4, R36, RZ ;  /* 0x00000024043c723c */ /* 0x000fe200000018ff */
[----:B------:R-:W3:Y:S03]  /*6100*/  LDSM.16.MT88.4 R36, [R226+0x2100] ;  /* 0x00210000e224783b */ /* 0x000ee60000004200 */
[----:B------:R4:W1:Y:S02]  /*6110*/  MUFU.EX2 R223, R8 ;  /* 0x0000000800df7308 */ /* 0x0008640000000800 */
[----:B----4-:R-:W-:-:S02]  /*6120*/  FFMA.FTZ R8, R59, c[0x0][0x2d0], -R2 ;  /* 0x0000b4003b087a23 */ /* 0x010fc40000010802 */
[C---:B------:R-:W-:Y:S04]  /*6130*/  HMMA.16816.F32 R56, R4.reuse, R40, RZ ;  /* 0x000000280438723c */ /* 0x040fe800000018ff */
[----:B------:R4:W-:Y:S02]  /*6140*/  MUFU.EX2 R231, R8 ;  /* 0x0000000800e77308 */ /* 0x0009e40000000800 */
[----:B----4-:R-:W-:Y:S02]  /*6150*/  FFMA.FTZ R8, R72, c[0x0][0x2d0], -R2 ;  /* 0x0000b40048087a23 */ /* 0x010fe40000010802 */
[----:B------:R-:W-:Y:S01]  /*6160*/  HMMA.16816.F32 R72, R4, R42, RZ ;  /* 0x0000002a0448723c */ /* 0x000fe200000018ff */
[----:B------:R-:W4:Y:S03]  /*6170*/  LDSM.16.MT88.4 R40, [R228+0x2100] ;  /* 0x00210000e428783b */ /* 0x000f260000004200 */
[----:B------:R1:W1:Y:S02]  /*6180*/  MUFU.EX2 R233, R8 ;  /* 0x0000000800e97308 */ /* 0x0002640000000800 */
[----:B-1----:R-:W-:-:S06]  /*6190*/  FFMA.FTZ R8, R52, c[0x0][0x2d0], -R0 ;  /* 0x0000b40034087a23 */ /* 0x002fcc0000010800 */
[----:B------:R1:W-:Y:S02]  /*61a0*/  MUFU.EX2 R15, R8 ;  /* 0x00000008000f7308 */ /* 0x0003e40000000800 */
[----:B-1----:R-:W-:-:S06]  /*61b0*/  FFMA.FTZ R8, R51, c[0x0][0x2d0], -R0 ;  /* 0x0000b40033087a23 */ /* 0x002fcc0000010800 */
[----:B------:R1:W1:Y:S02]  /*61c0*/  MUFU.EX2 R206, R8 ;  /* 0x0000000800ce7308 */ /* 0x0002640000000800 */
[--C-:B-1----:R-:W-:Y:S02]  /*61d0*/  FFMA.FTZ R8, R50, c[0x0][0x2d0], -R0.reuse ;  /* 0x0000b40032087a23 */ /* 0x102fe40000010800 */
[----:B------:R-:W-:Y:S04]  /*61e0*/  HMMA.16816.F32 R48, R4, R44, RZ ;  /* 0x0000002c0430723c */ /* 0x000fe800000018ff */
[----:B------:R1:W-:Y:S02]  /*61f0*/  MUFU.EX2 R205, R8 ;  /* 0x0000000800cd7308 */ /* 0x0003e40000000800 */
[----:B-1----:R-:W-:-:S02]  /*6200*/  FFMA.FTZ R8, R53, c[0x0][0x2d0], -R0 ;  /* 0x0000b40035087a23 */ /* 0x002fc40000010800 */
[----:B------:R-:W-:Y:S01]  /*6210*/  HMMA.16816.F32 R52, R4, R46, RZ ;  /* 0x0000002e0434723c */ /* 0x000fe200000018ff */
[----:B------:R-:W1:Y:S03]  /*6220*/  LDSM.16.MT88.4 R44, [R227+0x2100] ;  /* 0x00210000e32c783b */ /* 0x000e660000004200 */
[----:B------:R2:W2:Y:S03]  /*6230*/  MUFU.EX2 R204, R8 ;  /* 0x0000000800cc7308 */ /* 0x0004a60000000800 */
[----:B------:R-:W-:Y:S02]  /*6240*/  F2FP.PACK_AB R4, R223, R239 ;  /* 0x000000efdf04723e */ /* 0x000fe400000000ff */
[----:B------:R-:W-:Y:S02]  /*6250*/  F2FP.PACK_AB R6, R233, R231 ;  /* 0x000000e7e906723e */ /* 0x000fe400000000ff */
[----:B------:R-:W-:-:S02]  /*6260*/  F2FP.PACK_AB R5, R206, R15 ;  /* 0x0000000fce05723e */ /* 0x000fc400000000ff */
[----:B--2---:R-:W-:Y:S02]  /*6270*/  F2FP.PACK_AB R8, R238, R198 ;  /* 0x000000c6ee08723e */ /* 0x004fe400000000ff */
[----:B------:R-:W-:-:S05]  /*6280*/  F2FP.PACK_AB R7, R204, R205 ;  /* 0x000000cdcc07723e */ /* 0x000fca00000000ff */
[----:B------:R-:W-:Y:S08]  /*6290*/  HMMA.16816.F32 R200, R8, R24, R184 ;  /* 0x0000001808c8723c */ /* 0x000ff000000018b8 */
[C---:B------:R-:W-:Y:S08]  /*62a0*/  HMMA.16816.F32 R80, R4.reuse, R16, R80 ;  /* 0x000000100450723c */ /* 0x040ff00000001850 */
[----:B---3--:R-:W-:Y:S08]  /*62b0*/  HMMA.16816.F32 R60, R4, R36, R60 ;  /* 0x00000024043c723c */ /* 0x008ff0000000183c */
[----:B------:R-:W-:Y:S01]  /*62c0*/  HMMA.16816.F32 R244, R8, R20, R180 ;  /* 0x0000001408f4723c */ /* 0x000fe200000018b4 */
[----:B------:R-:W-:Y:S01]  /*62d0*/  IMAD.MOV.U32 R187, RZ, RZ, R200 ;  /* 0x000000ffffbb7224 */ /* 0x000fe200078e00c8 */
[----:B------:R-:W-:Y:S01]  /*62e0*/  MOV R186, R201 ;  /* 0x000000c900ba7202 */ /* 0x000fe20000000f00 */
[----:B------:R-:W-:-:S02]  /*62f0*/  IMAD.MOV.U32 R185, RZ, RZ, R202 ;  /* 0x000000ffffb97224 */ /* 0x000fc400078e00ca */
[----:B------:R-:W-:Y:S02]  /*6300*/  IMAD.MOV.U32 R184, RZ, RZ, R203 ;  /* 0x000000ffffb87224 */ /* 0x000fe400078e00cb */
[----:B------:R-:W-:Y:S01]  /*6310*/  MOV R182, R193 ;  /* 0x000000c100b67202 */ /* 0x000fe20000000f00 */
[----:B------:R-:W-:Y:S01]  /*6320*/  HMMA.16816.F32 R248, R8, R26, R152 ;  /* 0x0000001a08f8723c */ /* 0x000fe20000001898 */
[----:B------:R-:W-:-:S06]  /*6330*/  IMAD.MOV.U32 R183, RZ, RZ, R192 ;  /* 0x000000ffffb77224 */ /* 0x000fcc00078e00c0 */
[----:B------:R-:W-:Y:S01]  /*6340*/  IMAD.MOV.U32 R152, RZ, RZ, R216 ;  /* 0x000000ffff987224 */ /* 0x000fe200078e00d8 */
[----:B------:R-:W-:Y:S01]  /*6350*/  HMMA.16816.F32 R144, R8, R32, R144 ;  /* 0x000000200890723c */ /* 0x000fe20000001890 */
[----:B------:R-:W-:Y:S01]  /*6360*/  IMAD.MOV.U32 R155, RZ, RZ, R183 ;  /* 0x000000ffff9b7224 */ /* 0x000fe200078e00b7 */
[----:B------:R-:W-:Y:S01]  /*6370*/  MOV R153, R197 ;  /* 0x000000c500997202 */ /* 0x000fe20000000f00 */
[----:B------:R-:W-:-:S05]  /*6380*/  IMAD.MOV.U32 R154, RZ, RZ, R196 ;  /* 0x000000ffff9a7224 */ /* 0x000fca00078e00c4 */
[----:B------:R-:W-:Y:S07]  /*6390*/  HMMA.16816.F32 R64, R4, R32, R64 ;  /* 0x000000200440723c */ /* 0x000fee0000001840 */
[----:B------:R-:W-:Y:S01]  /*63a0*/  MOV R32, R195 ;  /* 0x000000c300207202 */ /* 0x000fe20000000f00 */
[----:B------:R-:W-:Y:S01]  /*63b0*/  HMMA.16816.F32 R200, R8, R28, R172 ;  /* 0x0000001c08c8723c */ /* 0x000fe200000018ac */
[----:B------:R-:W-:-:S07]  /*63c0*/  IMAD.MOV.U32 R33, RZ, RZ, R194 ;  /* 0x000000ffff217224 */ /* 0x000fce00078e00c2 */
[C---:B----4-:R-:W-:Y:S08]  /*63d0*/  HMMA.16816.F32 R172, R8.reuse, R40, R164 ;  /* 0x0000002808ac723c */ /* 0x050ff000000018a4 */
[C---:B------:R-:W-:Y:S07]  /*63e0*/  HMMA.16816.F32 R216, R8.reuse, R22, R148 ;  /* 0x0000001608d8723c */ /* 0x040fee0000001894 */
[----:B------:R-:W-:Y:S01]  /*63f0*/  MOV R151, R182 ;  /* 0x000000b600977202 */ /* 0x000fe20000000f00 */
[----:B------:R-:W-:Y:S01]  /*6400*/  HMMA.16816.F32 R192, R8, R36, R168 ;  /* 0x0000002408c0723c */ /* 0x000fe200000018a8 */
[----:B------:R-:W-:Y:S01]  /*6410*/  MOV R148, R32 ;  /* 0x0000002000947202 */ /* 0x000fe20000000f00 */
[----:B------:R-:W-:-:S02]  /*6420*/  IMAD.MOV.U32 R150, RZ, RZ, R154 ;  /* 0x000000ffff967224 */ /* 0x000fc400078e009a */
[----:B------:R-:W-:-:S03]  /*6430*/  IMAD.MOV.U32 R149, RZ, RZ, R155 ;  /* 0x000000ffff957224 */ /* 0x000fc600078e009b */
[----:B------:R-:W-:Y:S01]  /*6440*/  IMAD.MOV.U32 R168, RZ, RZ, R210 ;  /* 0x000000ffffa87224 */ /* 0x000fe200078e00d2 */
[----:B-1----:R-:W-:Y:S01]  /*6450*/  HMMA.16816.F32 R164, R8, R44, R160 ;  /* 0x0000002c08a4723c */ /* 0x002fe200000018a0 */
[----:B------:R-:W-:Y:S01]  /*6460*/  IMAD.MOV.U32 R169, RZ, RZ, R209 ;  /* 0x000000ffffa97224 */ /* 0x000fe200078e00d1 */
[----:B------:R-:W-:Y:S01]  /*6470*/  MOV R170, R208 ;  /* 0x000000d000aa7202 */ /* 0x000fe20000000f00 */
[----:B------:R-:W-:-:S04]  /*6480*/  IMAD.MOV.U32 R171, RZ, RZ, R220 ;  /* 0x000000ffffab7224 */ /* 0x000fc800078e00dc */
[----:B------:R-:W-:Y:S01]  /*6490*/  MOV R163, R211 ;  /* 0x000000d300a37202 */ /* 0x000fe20000000f00 */
[----:B------:R-:W-:Y:S01]  /*64a0*/  IMAD.MOV.U32 R161, RZ, RZ, R199 ;  /* 0x000000ffffa17224 */ /* 0x000fe200078e00c7 */
[----:B------:R-:W-:Y:S01]  /*64b0*/  HMMA.16816.F32 R208, R8, R18, R140 ;  /* 0x0000001208d0723c */ /* 0x000fe2000000188c */
[----:B------:R-:W-:Y:S02]  /*64c0*/  IMAD.MOV.U32 R160, RZ, RZ, R198 ;  /* 0x000000ffffa07224 */ /* 0x000fe400078e00c6 */
[----:B------:R-:W-:-:S05]  /*64d0*/  IMAD.MOV.U32 R162, RZ, RZ, R223 ;  /* 0x000000ffffa27224 */ /* 0x000fca00078e00df */
[C---:B------:R-:W-:Y:S08]  /*64e0*/  HMMA.16816.F32 R140, R8.reuse, R42, R120 ;  /* 0x0000002a088c723c */ /* 0x040ff00000001878 */
[C---:B------:R-:W-:Y:S07]  /*64f0*/  HMMA.16816.F32 R212, R8.reuse, R16, R176 ;  /* 0x0000001008d4723c */ /* 0x040fee00000018b0 */
[----:B------:R-:W-:Y:S01]  /*6500*/  MOV R178, R222 ;  /* 0x000000de00b27202 */ /* 0x000fe20000000f00 */
[----:B------:R-:W-:Y:S01]  /*6510*/  HMMA.16816.F32 R156, R8, R34, R156 ;  /* 0x00000022089c723c */ /* 0x000fe2000000189c */
[----:B------:R-:W-:-:S07]  /*6520*/  IMAD.MOV.U32 R179, RZ, RZ, R221 ;  /* 0x000000ffffb37224 */ /* 0x000fce00078e00dd */
[C---:B------:R-:W-:Y:S07]  /*6530*/  HMMA.16816.F32 R196, R8.reuse, R30, R128 ;  /* 0x0000001e08c4723c */ /* 0x040fee0000001880 */
[----:B------:R-:W-:Y:S01]  /*6540*/  IMAD.MOV.U32 R130, RZ, RZ, R14 ;  /* 0x000000ffff827224 */ /* 0x000fe200078e000e */
[----:B------:R-:W-:Y:S01]  /*6550*/  HMMA.16816.F32 R180, R8, R38, R124 ;  /* 0x0000002608b4723c */ /* 0x000fe2000000187c */
[----:B------:R-:W-:-:S07]  /*6560*/  IMAD.MOV.U32 R131, RZ, RZ, R33 ;  /* 0x000000ffff837224 */ /* 0x000fce00078e0021 */
[----:B------:R-:W-:Y:S07]  /*6570*/  HMMA.16816.F32 R120, R8, R46, R112 ;  /* 0x0000002e0878723c */ /* 0x000fee0000001870 */
[----:B------:R-:W-:Y:S01]  /*6580*/  FFMA.FTZ R8, R151, c[0x0][0x2d0], -R13 ;  /* 0x0000b40097087a23 */ /* 0x000fe2000001080d */
[----:B------:R-:W-:Y:S01]  /*6590*/  HMMA.16816.F32 R220, R4, R20, R92 ;  /* 0x0000001404dc723c */ /* 0x000fe2000000185c */
[----:B------:R-:W-:Y:S01]  /*65a0*/  IMAD.MOV.U32 R9, RZ, RZ, R80 ;  /* 0x000000ffff097224 */ /* 0x000fe200078e0050 */
[----:B------:R-:W-:Y:S01]  /*65b0*/  MOV R151, R153 ;  /* 0x0000009900977202 */ /* 0x000fe20000000f00 */
[----:B------:R-:W-:Y:S01]  /*65c0*/  IMAD.MOV.U32 R112, RZ, RZ, R63 ;  /* 0x000000ffff707224 */ /* 0x000fe200078e003f */
[----:B------:R-:W-:Y:S01]  /*65d0*/  MOV R114, R148 ;  /* 0x0000009400727202 */ /* 0x000fe20000000f00 */
[----:B------:R-:W-:-:S02]  /*65e0*/  IMAD.MOV.U32 R80, RZ, RZ, R62 ;  /* 0x000000ffff507224 */ /* 0x000fc400078e003e */
[----:B------:R-:W-:Y:S01]  /*65f0*/  IMAD.MOV.U32 R92, RZ, RZ, R83 ;  /* 0x000000ffff5c7224 */ /* 0x000fe200078e0053 */
[----:B------:R-:W-:Y:S01]  /*6600*/  MOV R93, R82 ;  /* 0x00000052005d7202 */ /* 0x000fe20000000f00 */
[----:B------:R1:W-:Y:S01]  /*6610*/  MUFU.EX2 R83, R8 ;  /* 0x0000000800537308 */ /* 0x0003e20000000800 */
[----:B------:R-:W-:Y:S01]  /*6620*/  IMAD.MOV.U32 R82, RZ, RZ, R60 ;  /* 0x000000ffff527224 */ /* 0x000fe200078e003c */
[----:B------:R-:W-:Y:S01]  /*6630*/  HMMA.16816.F32 R56, R4, R40, R56 ;  /* 0x000000280438723c */ /* 0x000fe20000001838 */
[----:B------:R-:W-:Y:S01]  /*6640*/  IMAD.MOV.U32 R94, RZ, RZ, R81 ;  /* 0x000000ffff5e7224 */ /* 0x000fe200078e0051 */
[----:B------:R-:W-:Y:S01]  /*6650*/  MOV R81, R61 ;  /* 0x0000003d00517202 */ /* 0x000fe20000000f00 */
[----:B------:R-:W-:-:S05]  /*6660*/  IMAD.MOV.U32 R115, RZ, RZ, R130 ;  /* 0x000000ffff737224 */ /* 0x000fca00078e0082 */
[----:B------:R-:W-:Y:S01]  /*6670*/  HMMA.16816.F32 R88, R4, R30, R88 ;  /* 0x0000001e0458723c */ /* 0x000fe20000001858 */
[----:B-1----:R-:W-:-:S07]  /*6680*/  FFMA.FTZ R8, R152, c[0x0][0x2d0], -R13 ;  /* 0x0000b40098087a23 */ /* 0x002fce000001080d */
[C---:B------:R-:W-:Y:S01]  /*6690*/  HMMA.16816.F32 R32, R4.reuse, R34, R116 ;  /* 0x000000220420723c */ /* 0x040fe20000001874 */
[----:B------:R-:W-:Y:S01]  /*66a0*/  LDSM.16.MT88.4 R152, [R225+0x1100] ;  /* 0x00110000e198783b */ /* 0x000fe20000004200 */
[----:B------:R1:W2:Y:S06]  /*66b0*/  MUFU.EX2 R10, R8 ;  /* 0x00000008000a7308 */ /* 0x0002ac0000000800 */
[----:B------:R-:W-:Y:S01]  /*66c0*/  MOV R37, R58 ;  /* 0x0000003a00257202 */ /* 0x000fe20000000f00 */
[----:B------:R-:W-:Y:S01]  /*66d0*/  IMAD.MOV.U32 R36, RZ, RZ, R59 ;  /* 0x000000ffff247224 */ /* 0x000fe200078e003b */
[----:B------:R-:W-:Y:S01]  /*66e0*/  HMMA.16816.F32 R20, R4, R22, R100 ;  /* 0x000000160414723c */ /* 0x000fe20000001864 */
[----:B------:R-:W-:Y:S01]  /*66f0*/  IMAD.MOV.U32 R40, RZ, RZ, R57 ;  /* 0x000000ffff287224 */ /* 0x000fe200078e0039 */
[----:B------:R-:W-:Y:S01]  /*6700*/  MOV R117, R37 ;  /* 0x0000002500757202 */ /* 0x000fe20000000f00 */
[----:B------:R-:W-:Y:S01]  /*6710*/  IMAD.MOV.U32 R118, RZ, RZ, R36 ;  /* 0x000000ffff767224 */ /* 0x000fe200078e0024 */
[----:B------:R-:W-:Y:S01]  /*6720*/  MOV R59, R92 ;  /* 0x0000005c003b7202 */ /* 0x000fe20000000f00 */
[----:B------:R-:W-:-:S02]  /*6730*/  IMAD.MOV.U32 R57, RZ, RZ, R94 ;  /* 0x000000ffff397224 */ /* 0x000fc400078e005e */
[----:B------:R-:W-:Y:S01]  /*6740*/  IMAD.MOV.U32 R100, RZ, RZ, R160 ;  /* 0x000000ffff647224 */ /* 0x000fe200078e00a0 */
[C---:B------:R-:W-:Y:S01]  /*6750*/  HMMA.16816.F32 R36, R4.reuse, R38, R76 ;  /* 0x000000260424723c */ /* 0x040fe2000000184c */
[----:B-1----:R-:W-:Y:S01]  /*6760*/  FFMA.FTZ R8, R207, c[0x0][0x2d0], -R13 ;  /* 0x0000b400cf087a23 */ /* 0x002fe2000001080d */
[----:B------:R-:W-:Y:S01]  /*6770*/  LDSM.16.MT88.4 R76, [R225+0x2900] ;  /* 0x00290000e14c783b */ /* 0x000fe20000004200 */
[----:B------:R-:W-:Y:S01]  /*6780*/  IMAD.MOV.U32 R160, RZ, RZ, R187 ;  /* 0x000000ffffa07224 */ /* 0x000fe200078e00bb */
[----:B--2---:R-:W-:Y:S01]  /*6790*/  F2FP.PACK_AB R128, R10, R83 ;  /* 0x000000530a80723e */ /* 0x004fe200000000ff */
[----:B------:R1:W2:Y:S01]  /*67a0*/  MUFU.EX2 R60, R8 ;  /* 0x00000008003c7308 */ /* 0x0002a20000000800 */
[----:B------:R-:W-:Y:S02]  /*67b0*/  IMAD.MOV.U32 R58, RZ, RZ, R93 ;  /* 0x000000ffff3a7224 */ /* 0x000fe400078e005d */
[----:B------:R-:W-:Y:S01]  /*67c0*/  HMMA.16816.F32 R104, R4, R24, R104 ;  /* 0x000000180468723c */ /* 0x000fe20000001868 */
[----:B------:R-:W-:Y:S01]  /*67d0*/  LDSM.16.MT88.4 R92, [R226+0x2900] ;  /* 0x00290000e25c783b */ /* 0x000fe20000004200 */
[----:B------:R-:W-:-:S02]  /*67e0*/  IMAD.MOV.U32 R116, RZ, RZ, R40 ;  /* 0x000000ffff747224 */ /* 0x000fc400078e0028 */
[----:B------:R-:W-:Y:S02]  /*67f0*/  IMAD.MOV.U32 R103, RZ, RZ, R118 ;  /* 0x000000ffff677224 */ /* 0x000fe400078e0076 */
[----:B------:R-:W-:Y:S01]  /*6800*/  IMAD.MOV.U32 R102, RZ, RZ, R117 ;  /* 0x000000ffff667224 */ /* 0x000fe200078e0075 */
[----:B------:R-:W-:Y:S01]  /*6810*/  MOV R101, R116 ;  /* 0x0000007400657202 */ /* 0x000fe20000000f00 */
[C---:B------:R-:W-:Y:S01]  /*6820*/  HMMA.16816.F32 R24, R4.reuse, R26, R108 ;  /* 0x0000001a0418723c */ /* 0x040fe2000000186c */
[----:B------:R-:W-:Y:S01]  /*6830*/  LDSM.16.MT88.4 R108, [R228+0x2900] ;  /* 0x00290000e46c783b */ /* 0x000fe20000004200 */
[----:B-1----:R-:W-:Y:S01]  /*6840*/  FFMA.FTZ R8, R191, c[0x0][0x2d0], -R13 ;  /* 0x0000b400bf087a23 */ /* 0x002fe2000001080d */
[----:B--2---:R-:W-:Y:S01]  /*6850*/  MOV R31, R60 ;  /* 0x0000003c001f7202 */ /* 0x004fe20000000f00 */
[----:B------:R-:W-:Y:S01]  /*6860*/  IMAD.MOV.U32 R13, RZ, RZ, R56 ;  /* 0x000000ffff0d7224 */ /* 0x000fe200078e0038 */
[----:B------:R-:W-:Y:S01]  /*6870*/  MOV R191, R162 ;  /* 0x000000a200bf7202 */ /* 0x000fe20000000f00 */
[----:B------:R1:W-:Y:S01]  /*6880*/  MUFU.EX2 R16, R8 ;  /* 0x0000000800107308 */ /* 0x0003e20000000800 */
[----:B------:R-:W2:Y:S01]  /*6890*/  LDSM.16.MT88.4 R60, [R227+0x1100] ;  /* 0x00110000e33c783b */ /* 0x000ea20000004200 */
[----:B------:R-:W-:Y:S01]  /*68a0*/  MOV R162, R185 ;  /* 0x000000b900a27202 */ /* 0x000fe20000000f00 */
[----:B------:R-:W-:Y:S01]  /*68b0*/  IMAD.MOV.U32 R56, RZ, RZ, R9 ;  /* 0x000000ffff387224 */ /* 0x000fe200078e0009 */
[----:B------:R-:W-:Y:S01]  /*68c0*/  MOV R9, R171 ;  /* 0x000000ab00097202 */ /* 0x000fe20000000f00 */
[----:B------:R-:W-:Y:S01]  /*68d0*/  HMMA.16816.F32 R68, R4, R28, R68 ;  /* 0x0000001c0444723c */ /* 0x000fe20000001844 */
[----:B------:R-:W-:-:S07]  /*68e0*/  IMAD.MOV.U32 R119, RZ, RZ, R13 ;  /* 0x000000ffff777224 */ /* 0x000fce00078e000d */
[C---:B------:R-:W-:Y:S01]  /*68f0*/  HMMA.16816.F32 R48, R4.reuse, R44, R48 ;  /* 0x0000002c0430723c */ /* 0x040fe20000001830 */
[----:B-1----:R-:W-:Y:S02]  /*6900*/  FFMA.FTZ R8, R190, c[0x0][0x2d0], -R12 ;  /* 0x0000b400be087a23 */ /* 0x002fe4000001080c */
[----:B------:R-:W-:Y:S02]  /*6910*/  IMAD.MOV.U32 R190, RZ, RZ, R163 ;  /* 0x000000ffffbe7224 */ /* 0x000fe400078e00a3 */
[----:B------:R1:W-:Y:S01]  /*6920*/  MUFU.EX2 R207, R8 ;  /* 0x0000000800cf7308 */ /* 0x0003e20000000800 */
[----:B------:R-:W-:Y:S02]  /*6930*/  IMAD.MOV.U32 R163, RZ, RZ, R184 ;  /* 0x000000ffffa37224 */ /* 0x000fe400078e00b8 */
[----:B------:R-:W-:Y:S08]  /*6940*/  HMMA.16816.F32 R44, R4, R46, R52 ;  /* 0x0000002e042c723c */ /* 0x000ff00000001834 */
[----:B------:R-:W-:Y:S01]  /*6950*/  MOV R11, R71 ;  /* 0x00000047000b7202 */ /* 0x000fe20000000f00 */
[----:B------:R-:W-:Y:S01]  /*6960*/  IMAD.MOV.U32 R71, RZ, RZ, R131 ;  /* 0x000000ffff477224 */ /* 0x000fe200078e0083 */
[----:B------:R-:W-:Y:S01]  /*6970*/  MOV R177, R68 ;  /* 0x0000004400b17202 */ /* 0x000fe20000000f00 */
[----:B------:R-:W-:Y:S01]  /*6980*/  IMAD.MOV.U32 R176, RZ, RZ, R69 ;  /* 0x000000ffffb07224 */ /* 0x000fe200078e0045 */
[----:B------:R-:W-:Y:S01]  /*6990*/  MOV R68, R151 ;  /* 0x0000009700447202 */ /* 0x000fe20000000f00 */
[----:B------:R-:W-:-:S02]  /*69a0*/  IMAD.MOV.U32 R113, RZ, RZ, R70 ;  /* 0x000000ffff717224 */ /* 0x000fc400078e0046 */
[----:B-1----:R-:W-:Y:S01]  /*69b0*/  FFMA.FTZ R8, R189, c[0x0][0x2d0], -R12 ;  /* 0x0000b400bd087a23 */ /* 0x002fe2000001080c */
[----:B------:R-:W-:Y:S01]  /*69c0*/  MOV R189, R168 ;  /* 0x000000a800bd7202 */ /* 0x000fe20000000f00 */
[----:B------:R-:W-:Y:S02]  /*69d0*/  IMAD.MOV.U32 R69, RZ, RZ, R150 ;  /* 0x000000ffff457224 */ /* 0x000fe400078e0096 */
[----:B------:R1:W3:Y:S01]  /*69e0*/  MUFU.EX2 R41, R8 ;  /* 0x0000000800297308 */ /* 0x0002e20000000800 */
[----:B------:R-:W-:Y:S01]  /*69f0*/  IMAD.MOV.U32 R70, RZ, RZ, R149 ;  /* 0x000000ffff467224 */ /* 0x000fe200078e0095 */
[----:B------:R-:W-:Y:S01]  /*6a00*/  MOV R118, R189 ;  /* 0x000000bd00767202 */ /* 0x000fe20000000f00 */
[----:B------:R-:W-:Y:S02]  /*6a10*/  IMAD.MOV.U32 R189, RZ, RZ, R176 ;  /* 0x000000ffffbd7224 */ /* 0x000fe400078e00b0 */
[----:B-1----:R-:W-:Y:S02]  /*6a20*/  FFMA.FTZ R8, R188, c[0x0][0x2d0], -R12 ;  /* 0x0000b400bc087a23 */ /* 0x002fe4000001080c */
[----:B------:R-:W-:-:S02]  /*6a30*/  IMAD.MOV.U32 R188, RZ, RZ, R169 ;  /* 0x000000ffffbc7224 */ /* 0x000fc400078e00a9 */
[----:B------:R1:W4:Y:S01]  /*6a40*/  MUFU.EX2 R14, R8 ;  /* 0x00000008000e7308 */ /* 0x0003220000000800 */
[----:B---3--:R-:W-:Y:S02]  /*6a50*/  IMAD.MOV.U32 R30, RZ, RZ, R41 ;  /* 0x000000ffff1e7224 */ /* 0x008fe400078e0029 */
[----:B------:R-:W-:Y:S01]  /*6a60*/  HMMA.16816.F32 R40, R4, R42, R72 ;  /* 0x0000002a0428723c */ /* 0x000fe20000001848 */
[----:B------:R-:W-:Y:S01]  /*6a70*/  IMAD.MOV.U32 R117, RZ, RZ, R188 ;  /* 0x000000ffff757224 */ /* 0x000fe200078e00bc */
[----:B------:R-:W-:Y:S02]  /*6a80*/  MOV R188, R177 ;  /* 0x000000b100bc7202 */ /* 0x000fe40000000f00 */
[----:B------:R-:W-:-:S03]  /*6a90*/  F2FP.PACK_AB R129, R30, R207 ;  /* 0x000000cf1e81723e */ /* 0x000fc600000000ff */
[----:B------:R-:W-:Y:S01]  /*6aa0*/  MOV R72, R188 ;  /* 0x000000bc00487202 */ /* 0x000fe20000000f00 */
[----:B------:R-:W-:Y:S02]  /*6ab0*/  IMAD.MOV.U32 R73, RZ, RZ, R189 ;  /* 0x000000ffff497224 */ /* 0x000fe400078e00bd */
[----:B-1----:R-:W-:Y:S02]  /*6ac0*/  FFMA.FTZ R8, R139, c[0x0][0x2d0], -R12 ;  /* 0x0000b4008b087a23 */ /* 0x002fe4000001080c */
[----:B------:R-:W-:Y:S02]  /*6ad0*/  IMAD.MOV.U32 R12, RZ, RZ, R170 ;  /* 0x000000ffff0c7224 */ /* 0x000fe400078e00aa */
[----:B------:R1:W-:Y:S01]  /*6ae0*/  MUFU.EX2 R139, R8 ;  /* 0x00000008008b7308 */ /* 0x0003e20000000800 */
[----:B------:R-:W3:Y:S01]  /*6af0*/  LDSM.16.MT88.4 R168, [R226+0x1100] ;  /* 0x00110000e2a8783b */ /* 0x000ee20000004200 */
[----:B------:R-:W-:Y:S02]  /*6b00*/  IMAD.MOV.U32 R116, RZ, RZ, R12 ;  /* 0x000000ffff747224 */ /* 0x000fe400078e000c */
[----:B------:R-:W-:Y:S01]  /*6b10*/  IMAD.MOV.U32 R12, RZ, RZ, R191 ;  /* 0x000000ffff0c7224 */ /* 0x000fe200078e00bf */
[----:B------:R-:W-:Y:S01]  /*6b20*/  MOV R191, R11 ;  /* 0x0000000b00bf7202 */ /* 0x000fe20000000f00 */
[----:B------:R-:W-:-:S04]  /*6b30*/  IMAD.MOV.U32 R11, RZ, RZ, R179 ;  /* 0x000000ffff0b7224 */ /* 0x000fc800078e00b3 */
[----:B------:R-:W-:Y:S02]  /*6b40*/  IMAD.MOV.U32 R75, RZ, RZ, R191 ;  /* 0x000000ffff4b7224 */ /* 0x000fe400078e00bf */
[----:B-1----:R-:W-:-:S04]  /*6b50*/  FFMA.FTZ R8, R134, c[0x0][0x2d0], -R2 ;  /* 0x0000b40086087a23 */ /* 0x002fc80000010802 */
[----:B------:R1:W-:Y:S02]  /*6b60*/  MUFU.EX2 R134, R8 ;  /* 0x0000000800867308 */ /* 0x0003e40000000800 */
[----:B-1----:R-:W-:-:S06]  /*6b70*/  FFMA.FTZ R8, R132, c[0x0][0x2d0], -R2 ;  /* 0x0000b40084087a23 */ /* 0x002fcc0000010802 */
[----:B------:R1:W1:Y:S02]  /*6b80*/  MUFU.EX2 R132, R8 ;  /* 0x0000000800847308 */ /* 0x0002640000000800 */
[--C-:B-1----:R-:W-:Y:S01]  /*6b90*/  FFMA.FTZ R8, R133, c[0x0][0x2d0], -R2.reuse ;  /* 0x0000b40085087a23 */ /* 0x102fe20000010802 */
[----:B------:R-:W-:Y:S01]  /*6ba0*/  MOV R133, R16 ;  /* 0x0000001000857202 */ /* 0x000fe20000000f00 */
[----:B------:R-:W-:Y:S01]  /*6bb0*/  FFMA.FTZ R2, R138, c[0x0][0x2d0], -R2 ;  /* 0x0000b4008a027a23 */ /* 0x000fe20000010802 */
[----:B------:R-:W-:Y:S01]  /*6bc0*/  HMMA.16816.F32 R16, R4, R18, R96 ;  /* 0x000000120410723c */ /* 0x000fe20000001860 */
[----:B----4-:R-:W-:Y:S02]  /*6bd0*/  IMAD.MOV.U32 R138, RZ, RZ, R14 ;  /* 0x000000ffff8a7224 */ /* 0x010fe400078e000e */
[----:B------:R1:W-:Y:S01]  /*6be0*/  MUFU.EX2 R29, R8 ;  /* 0x00000008001d7308 */ /* 0x0003e20000000800 */
[----:B------:R-:W-:Y:S01]  /*6bf0*/  F2FP.PACK_AB R130, R133, R31 ;  /* 0x0000001f8582723e */ /* 0x000fe200000000ff */
[----:B------:R-:W-:Y:S01]  /*6c00*/  LDSM.16.MT88.4 R4, [R227+0x2900] ;  /* 0x00290000e304783b */ /* 0x000fe20000004200 */
[----:B------:R-:W-:Y:S01]  /*6c10*/  F2FP.PACK_AB R124, R132, R134 ;  /* 0x00000086847c723e */ /* 0x000fe200000000ff */
[----:B------:R-:W-:Y:S01]  /*6c20*/  IMAD.MOV.U32 R99, RZ, RZ, R161 ;  /* 0x000000ffff637224 */ /* 0x000fe200078e00a1 */
[----:B------:R-:W-:Y:S01]  /*6c30*/  F2FP.PACK_AB R131, R139, R138 ;  /* 0x0000008a8b83723e */ /* 0x000fe200000000ff */
[----:B------:R-:W-:-:S02]  /*6c40*/  IMAD.MOV.U32 R161, RZ, RZ, R186 ;  /* 0x000000ffffa17224 */ /* 0x000fc400078e00ba */
[----:B------:R-:W4:Y:S01]  /*6c50*/  MUFU.EX2 R28, R2 ;  /* 0x00000002001c7308 */ /* 0x000f220000000800 */
[----:B------:R-:W3:Y:S03]  /*6c60*/  LDSM.16.MT88.4 R184, [R228+0x1100] ;  /* 0x00110000e4b8783b */ /* 0x000ee60000004200 */
[----:B--2---:R-:W-:Y:S01]  /*6c70*/  HMMA.16816.F32 R52, R128, R60, R212 ;  /* 0x0000003c8034723c */ /* 0x004fe200000018d4 */
[----:B-1----:R-:W-:Y:S01]  /*6c80*/  MOV R8, R119 ;  /* 0x0000007700087202 */ /* 0x002fe20000000f00 */
[----:B------:R-:W-:Y:S02]  /*6c90*/  IMAD.MOV.U32 R119, RZ, RZ, R190 ;  /* 0x000000ffff777224 */ /* 0x000fe400078e00be */
[----:B------:R-:W-:-:S03]  /*6ca0*/  IMAD.MOV.U32 R190, RZ, RZ, R113 ;  /* 0x000000ffffbe7224 */ /* 0x000fc600078e0071 */
[----:B------:R-:W-:Y:S01]  /*6cb0*/  MOV R214, R69 ;  /* 0x0000004500d67202 */ /* 0x000fe20000000f00 */
[----:B------:R-:W-:Y:S01]  /*6cc0*/  IMAD.MOV.U32 R113, RZ, RZ, R178 ;  /* 0x000000ffff717224 */ /* 0x000fe200078e00b2 */
[C---:B------:R-:W-:Y:S01]  /*6cd0*/  HMMA.16816.F32 R144, R128.reuse, R152, R144 ;  /* 0x000000988090723c */ /* 0x040fe20000001890 */
[----:B------:R-:W-:Y:S01]  /*6ce0*/  IMAD.MOV.U32 R215, RZ, RZ, R68 ;  /* 0x000000ffffd77224 */ /* 0x000fe200078e0044 */
[----:B----4-:R-:W-:Y:S01]  /*6cf0*/  F2FP.PACK_AB R126, R28, R29 ;  /* 0x0000001d1c7e723e */ /* 0x010fe200000000ff */
[----:B------:R-:W-:Y:S01]  /*6d00*/  FFMA.FTZ R2, R87, c[0x0][0x2d0], -R0 ;  /* 0x0000b40057027a23 */ /* 0x000fe20000010800 */
[----:B------:R-:W-:Y:S01]  /*6d10*/  MOV R74, R190 ;  /* 0x000000be004a7202 */ /* 0x000fe20000000f00 */
[----:B------:R-:W-:Y:S02]  /*6d20*/  IMAD.MOV.U32 R213, RZ, RZ, R70 ;  /* 0x000000ffffd57224 */ /* 0x000fe400078e0046 */
[----:B------:R1:W-:Y:S01]  /*6d30*/  MUFU.EX2 R14, R2 ;  /* 0x00000002000e7308 */ /* 0x0003e20000000800 */
[----:B------:R-:W-:Y:S01]  /*6d40*/  IMAD.MOV.U32 R212, RZ, RZ, R71 ;  /* 0x000000ffffd47224 */ /* 0x000fe200078e0047 */
[C---:B---3--:R-:W-:Y:S08]  /*6d50*/  HMMA.16816.F32 R160, R128.reuse, R168, R160 ;  /* 0x000000a880a0723c */ /* 0x048ff000000018a0 */
[----:B------:R-:W-:Y:S01]  /*6d60*/  HMMA.16816.F32 R68, R128, R76, R200 ;  /* 0x0000004c8044723c */ /* 0x000fe200000018c8 */
[----:B-1----:R-:W-:-:S06]  /*6d70*/  FFMA.FTZ R2, R86, c[0x0][0x2d0], -R0 ;  /* 0x0000b40056027a23 */ /* 0x002fcc0000010800 */
[----:B------:R-:W-:Y:S01]  /*6d80*/  MOV R201, R101 ;  /* 0x0000006500c97202 */ /* 0x000fe20000000f00 */
[----:B------:R-:W-:Y:S01]  /*6d90*/  IMAD.MOV.U32 R202, RZ, RZ, R102 ;  /* 0x000000ffffca7224 */ /* 0x000fe200078e0066 */
[----:B------:R-:W-:Y:S01]  /*6da0*/  MOV R203, R103 ;  /* 0x0000006700cb7202 */ /* 0x000fe20000000f00 */
[----:B------:R1:W2:Y:S01]  /*6db0*/  MUFU.EX2 R13, R2 ;  /* 0x00000002000d7308 */ /* 0x0002a20000000800 */
[----:B------:R-:W-:Y:S01]  /*6dc0*/  HMMA.16816.F32 R176, R128, R184, R244 ;  /* 0x000000b880b0723c */ /* 0x000fe200000018f4 */
[----:B------:R-:W-:Y:S02]  /*6dd0*/  IMAD.MOV.U32 R200, RZ, RZ, R8 ;  /* 0x000000ffffc87224 */ /* 0x000fe400078e0008 */
[----:B------:R-:W-:-:S04]  /*6de0*/  IMAD.MOV.U32 R8, RZ, RZ, R119 ;  /* 0x000000ffff087224 */ /* 0x000fc800078e0077 */
[----:B------:R-:W-:Y:S01]  /*6df0*/  IMAD.MOV.U32 R244, RZ, RZ, R100 ;  /* 0x000000fffff47224 */ /* 0x000fe200078e0064 */
[----:B------:R-:W-:Y:S01]  /*6e00*/  HMMA.16816.F32 R188, R128, R186, R216 ;  /* 0x000000ba80bc723c */ /* 0x000fe200000018d8 */
[----:B------:R-:W-:Y:S01]  /*6e10*/  IMAD.MOV.U32 R246, RZ, RZ, R83 ;  /* 0x000000fffff67224 */ /* 0x000fe200078e0053 */
[----:B------:R-:W-:Y:S01]  /*6e20*/  MOV R247, R10 ;  /* 0x0000000a00f77202 */ /* 0x000fe20000000f00 */
[----:B------:R-:W-:Y:S01]  /*6e30*/  IMAD.MOV.U32 R10, RZ, RZ, R113 ;  /* 0x000000ffff0a7224 */ /* 0x000fe200078e0071 */
[----:B------:R-:W-:Y:S01]  /*6e40*/  MOV R245, R99 ;  /* 0x0000006300f57202 */ /* 0x000fe20000000f00 */
[----:B-1----:R-:W-:-:S03]  /*6e50*/  FFMA.FTZ R2, R85, c[0x0][0x2d0], -R0 ;  /* 0x0000b40055027a23 */ /* 0x002fc60000010800 */
[C---:B------:R-:W-:Y:S01]  /*6e60*/  HMMA.16816.F32 R100, R128.reuse, R108, R172 ;  /* 0x0000006c8064723c */ /* 0x040fe200000018ac */
[----:B------:R-:W-:Y:S01]  /*6e70*/  FFMA.FTZ R0, R84, c[0x0][0x2d0], -R0 ;  /* 0x0000b40054007a23 */ /* 0x000fe20000010800 */
[----:B--2---:R-:W-:Y:S02]  /*6e80*/  F2FP.PACK_AB R125, R13, R14 ;  /* 0x0000000e0d7d723e */ /* 0x004fe400000000ff */
[----:B------:R-:W-:Y:S01]  /*6e90*/  MOV R219, R115 ;  /* 0x0000007300db7202 */ /* 0x000fe20000000f00 */
[----:B------:R-:W-:Y:S03]  /*6ea0*/  MUFU.EX2 R2, R2 ;  /* 0x0000000200027308 */ /* 0x000fe60000000800 */
[C---:B------:R-:W-:Y:S05]  /*6eb0*/  HMMA.16816.F32 R84, R128.reuse, R92, R192 ;  /* 0x0000005c8054723c */ /* 0x040fea00000018c0 */
[----:B------:R-:W1:Y:S02]  /*6ec0*/  MUFU.EX2 R0, R0 ;  /* 0x0000000000007308 */ /* 0x000e640000000800 */
[----:B------:R-:W-:Y:S01]  /*6ed0*/  MOV R193, R118 ;  /* 0x0000007600c17202 */ /* 0x000fe20000000f00 */
[----:B------:R-:W-:Y:S01]  /*6ee0*/  HMMA.16816.F32 R172, R128, R170, R248 ;  /* 0x000000aa80ac723c */ /* 0x000fe200000018f8 */
[----:B------:R-:W-:Y:S01]  /*6ef0*/  IMAD.MOV.U32 R194, RZ, RZ, R117 ;  /* 0x000000ffffc27224 */ /* 0x000fe200078e0075 */
[----:B------:R-:W-:-:S02]  /*6f00*/  MOV R195, R116 ;  /* 0x0000007400c37202 */ /* 0x000fc40000000f00 */
[----:B------:R-:W-:-:S03]  /*6f10*/  MOV R192, R112 ;  /* 0x0000007000c07202 */ /* 0x000fc60000000f00 */
[----:B------:R-:W-:Y:S01]  /*6f20*/  IMAD.MOV.U32 R249, RZ, RZ, R82 ;  /* 0x000000fffff97224 */ /* 0x000fe200078e0052 */
[----:B------:R-:W-:Y:S01]  /*6f30*/  MOV R250, R81 ;  /* 0x0000005100fa7202 */ /* 0x000fe20000000f00 */
[----:B------:R-:W-:Y:S01]  /*6f40*/  IMAD.MOV.U32 R251, RZ, RZ, R80 ;  /* 0x000000fffffb7224 */ /* 0x000fe200078e0050 */
[----:B------:R-:W-:Y:S01]  /*6f50*/  MOV R248, R114 ;  /* 0x0000007200f87202 */ /* 0x000fe20000000f00 */
[----:B------:R-:W-:Y:S01]  /*6f60*/  IMAD.MOV.U32 R217, RZ, RZ, R249 ;  /* 0x000000ffffd97224 */ /* 0x000fe200078e00f9 */
[----:B------:R-:W-:Y:S01]  /*6f70*/  MOV R218, R250 ;  /* 0x000000fa00da7202 */ /* 0x000fe20000000f00 */
[----:B------:R-:W-:Y:S01]  /*6f80*/  IMAD.MOV.U32 R249, RZ, RZ, R193 ;  /* 0x000000fffff97224 */ /* 0x000fe200078e00c1 */
[----:B-1----:R-:W-:Y:S01]  /*6f90*/  F2FP.PACK_AB R127, R0, R2 ;  /* 0x00000002007f723e */ /* 0x002fe200000000ff */
[----:B------:R-:W-:Y:S01]  /*6fa0*/  HMMA.16816.F32 R80, R128, R78, R196 ;  /* 0x0000004e8050723c */ /* 0x000fe200000018c4 */
[----:B------:R-:W-:Y:S01]  /*6fb0*/  MOV R216, R248 ;  /* 0x000000f800d87202 */ /* 0x000fe20000000f00 */
[----:B------:R-:W-:Y:S01]  /*6fc0*/  IMAD.MOV.U32 R193, RZ, RZ, R201 ;  /* 0x000000ffffc17224 */ /* 0x000fe200078e00c9 */
[----:B------:R-:W-:Y:S01]  /*6fd0*/  MOV R250, R194 ;  /* 0x000000c200fa7202 */ /* 0x000fe20000000f00 */
[----:B------:R-:W-:Y:S01]  /*6fe0*/  IMAD.MOV.U32 R201, RZ, RZ, R213 ;  /* 0x000000ffffc97224 */ /* 0x000fe200078e00d5 */
[----:B------:R-:W-:Y:S01]  /*6ff0*/  MOV R248, R192 ;  /* 0x000000c000f87202 */ /* 0x000fe20000000f00 */
[----:B------:R-:W-:Y:S01]  /*7000*/  IMAD.MOV.U32 R213, RZ, RZ, R245 ;  /* 0x000000ffffd57224 */ /* 0x000fe200078e00f5 */
[----:B------:R-:W-:Y:S01]  /*7010*/  MOV R192, R200 ;  /* 0x000000c800c07202 */ /* 0x000fe20000000f00 */
[----:B------:R-:W-:Y:S01]  /*7020*/  HMMA.16816.F32 R148, R124, R152, R64 ;  /* 0x000000987c94723c */ /* 0x000fe20000001840 */
[----:B------:R-:W-:Y:S01]  /*7030*/  IMAD.MOV.U32 R199, RZ, RZ, R249 ;  /* 0x000000ffffc77224 */ /* 0x000fe200078e00f9 */
[----:B------:R-:W-:-:S02]  /*7040*/  MOV R194, R202 ;  /* 0x000000ca00c27202 */ /* 0x000fc40000000f00 */
[----:B------:R-:W-:-:S04]  /*7050*/  MOV R200, R212 ;  /* 0x000000d400c87202 */ /* 0x000fc80000000f00 */
[----:B------:R-:W-:Y:S01]  /*7060*/  HMMA.16816.F32 R64, R128, R62, R208 ;  /* 0x0000003e8040723c */ /* 0x000fe200000018d0 */
[----:B------:R-:W-:Y:S01]  /*7070*/  FADD.FTZ R8, R8, R199 ;  /* 0x000000c708087221 */ /* 0x000fe20000010000 */
[----:B------:R-:W-:Y:S01]  /*7080*/  MOV R202, R214 ;  /* 0x000000d600ca7202 */ /* 0x000fe20000000f00 */
[----:B------:R-:W-:Y:S01]  /*7090*/  IMAD.MOV.U32 R249, RZ, RZ, R201 ;  /* 0x000000fffff97224 */ /* 0x000fe200078e00c9 */
[----:B------:R-:W-:-:S03]  /*70a0*/  MOV R212, R244 ;  /* 0x000000f400d47202 */ /* 0x000fc60000000f00 */
[----:B------:R-:W-:Y:S01]  /*70b0*/  IMAD.MOV.U32 R211, RZ, RZ, R219 ;  /* 0x000000ffffd37224 */ /* 0x000fe200078e00db */
[----:B------:R-:W-:Y:S01]  /*70c0*/  MOV R210, R216 ;  /* 0x000000d800d27202 */ /* 0x000fe20000000f00 */
[----:B------:R-:W-:Y:S01]  /*70d0*/  IMAD.MOV.U32 R219, RZ, RZ, R251 ;  /* 0x000000ffffdb7224 */ /* 0x000fe200078e00fb */
[----:B------:R-:W-:Y:S01]  /*70e0*/  MOV R208, R250 ;  /* 0x000000fa00d07202 */ /* 0x000fe20000000f00 */
[----:B------:R-:W-:Y:S01]  /*70f0*/  IMAD.MOV.U32 R251, RZ, RZ, R195 ;  /* 0x000000fffffb7224 */ /* 0x000fe200078e00c3 */
[----:B------:R-:W-:Y:S01]  /*7100*/  HMMA.16816.F32 R112, R128, R110, R140 ;  /* 0x0000006e8070723c */ /* 0x000fe2000000188c */
[----:B------:R-:W-:Y:S01]  /*7110*/  FADD.FTZ R8, R210, R8 ;  /* 0x00000008d2087221 */ /* 0x000fe20000010000 */
[----:B------:R-:W-:Y:S01]  /*7120*/  MOV R214, R239 ;  /* 0x000000ef00d67202 */ /* 0x000fe20000000f00 */
[----:B------:R-:W-:Y:S01]  /*7130*/  IMAD.MOV.U32 R209, RZ, RZ, R251 ;  /* 0x000000ffffd17224 */ /* 0x000fe200078e00fb */
[----:B------:R-:W-:Y:S01]  /*7140*/  MOV R216, R192 ;  /* 0x000000c000d87202 */ /* 0x000fe20000000f00 */
[----:B------:R-:W-:-:S02]  /*7150*/  FADD.FTZ R10, R10, R208 ;  /* 0x000000d00a0a7221 */ /* 0x000fc40000010000 */
[----:B------:R-:W-:Y:S01]  /*7160*/  MOV R143, R248 ;  /* 0x000000f8008f7202 */ /* 0x000fe20000000f00 */
[----:B------:R-:W-:Y:S01]  /*7170*/  IMAD.MOV.U32 R195, RZ, RZ, R203 ;  /* 0x000000ffffc37224 */ /* 0x000fe200078e00cb */
[----:B------:R-:W-:Y:S01]  /*7180*/  MOV R248, R200 ;  /* 0x000000c800f87202 */ /* 0x000fe20000000f00 */
[----:B------:R-:W-:Y:S01]  /*7190*/  IMAD.MOV.U32 R203, RZ, RZ, R215 ;  /* 0x000000ffffcb7224 */ /* 0x000fe200078e00d7 */
[----:B------:R-:W-:Y:S01]  /*71a0*/  MOV R250, R202 ;  /* 0x000000ca00fa7202 */ /* 0x000fe20000000f00 */
[----:B------:R-:W-:Y:S01]  /*71b0*/  FADD.FTZ R11, R11, R209 ;  /* 0x000000d10b0b7221 */ /* 0x000fe20000010000 */
[----:B------:R-:W-:Y:S01]  /*71c0*/  MOV R192, R212 ;  /* 0x000000d400c07202 */ /* 0x000fe20000000f00 */
[----:B------:R-:W-:Y:S01]  /*71d0*/  IMAD.MOV.U32 R215, RZ, RZ, R238 ;  /* 0x000000ffffd77224 */ /* 0x000fe200078e00ee */
[----:B------:R-:W-:Y:S01]  /*71e0*/  MOV R244, R237 ;  /* 0x000000ed00f47202 */ /* 0x000fe20000000f00 */
[----:B------:R-:W-:Y:S01]  /*71f0*/  FADD.FTZ R10, R211, R10 ;  /* 0x0000000ad30a7221 */ /* 0x000fe20000010000 */
[----:B------:R-:W-:Y:S01]  /*7200*/  HMMA.16816.F32 R116, R128, R4, R164 ;  /* 0x000000048074723c */ /* 0x000fe200000018a4 */
[----:B------:R-:W-:-:S02]  /*7210*/  FADD.FTZ R8, R249, R8 ;  /* 0x00000008f9087221 */ /* 0x000fc40000010000 */
[----:B------:R-:W-:Y:S02]  /*7220*/  IMAD.MOV.U32 R140, RZ, RZ, R217 ;  /* 0x000000ffff8c7224 */ /* 0x000fe400078e00d9 */
        /* <DEDUP_REMOVED lines=8> */
[----:B------:R-:W-:Y:S01]  /*72b0*/  FADD.FTZ R11, R248, R11 ;  /* 0x0000000bf80b7221 */ /* 0x000fe20000010000 */
[----:B------:R-:W-:Y:S01]  /*72c0*/  MOV R218, R194 ;  /* 0x000000c200da7202 */ /* 0x000fe20000000f00 */
[----:B------:R-:W-:-:S02]  /*72d0*/  IMAD.MOV.U32 R245, RZ, RZ, R236 ;  /* 0x000000fffff57224 */ /* 0x000fc400078e00ec */
[----:B------:R-:W-:Y:S01]  /*72e0*/  IMAD.MOV.U32 R193, RZ, RZ, R213 ;  /* 0x000000ffffc17224 */ /* 0x000fe200078e00d5 */
[----:B------:R-:W-:Y:S01]  /*72f0*/  MOV R202, R12 ;  /* 0x0000000c00ca7202 */ /* 0x000fe20000000f00 */
[----:B------:R-:W-:Y:S01]  /*7300*/  IMAD.MOV.U32 R195, RZ, RZ, R215 ;  /* 0x000000ffffc37224 */ /* 0x000fe200078e00d7 */
[----:B------:R-:W-:Y:S01]  /*7310*/  MOV R212, R232 ;  /* 0x000000e800d47202 */ /* 0x000fe20000000f00 */
[----:B------:R-:W-:Y:S01]  /*7320*/  FADD.FTZ R10, R250, R10 ;  /* 0x0000000afa0a7221 */ /* 0x000fe20000010000 */
[C---:B------:R-:W-:Y:S01]  /*7330*/  HMMA.16816.F32 R96, R128.reuse, R94, R180 ;  /* 0x0000005e8060723c */ /* 0x040fe200000018b4 */
[----:B------:R-:W-:Y:S01]  /*7340*/  FADD.FTZ R8, R192, R8 ;  /* 0x00000008c0087221 */ /* 0x000fe20000010000 */
[----:B------:R-:W-:Y:S01]  /*7350*/  MOV R194, R214 ;  /* 0x000000d600c27202 */ /* 0x000fe20000000f00 */
[----:B------:R-:W-:Y:S01]  /*7360*/  FADD.FTZ R11, R251, R11 ;  /* 0x0000000bfb0b7221 */ /* 0x000fe20000010000 */
[----:B------:R-:W-:Y:S01]  /*7370*/  MOV R203, R234 ;  /* 0x000000ea00cb7202 */ /* 0x000fe20000000f00 */
[----:B------:R-:W-:Y:S01]  /*7380*/  IMAD.MOV.U32 R201, RZ, RZ, R245 ;  /* 0x000000ffffc97224 */ /* 0x000fe200078e00f5 */
[----:B------:R-:W-:Y:S01]  /*7390*/  MOV R244, R224 ;  /* 0x000000e000f47202 */ /* 0x000fe20000000f00 */
[----:B------:R-:W-:Y:S01]  /*73a0*/  IMAD.MOV.U32 R12, RZ, RZ, R235 ;  /* 0x000000ffff0c7224 */ /* 0x000fe200078e00eb */
[----:B------:R-:W-:Y:S01]  /*73b0*/  HMMA.16816.F32 R128, R128, R6, R120 ;  /* 0x000000068080723c */ /* 0x000fe20000001878 */
[----:B------:R-:W-:Y:S01]  /*73c0*/  FADD.FTZ R10, R193, R10 ;  /* 0x0000000ac10a7221 */ /* 0x000fe20000010000 */
[----:B------:R1:W5:Y:S01]  /*73d0*/  LDL.LU R238, [R1+0x6c] ;  /* 0x00006c0001ee7983 */ /* 0x0003620000300800 */
[----:B------:R-:W-:-:S02]  /*73e0*/  FADD.FTZ R8, R195, R8 ;  /* 0x00000008c3087221 */ /* 0x000fc40000010000 */
[----:B------:R-:W-:Y:S01]  /*73f0*/  FADD.FTZ R9, R9, R200 ;  /* 0x000000c809097221 */ /* 0x000fe20000010000 */
[----:B------:R-:W-:Y:S01]  /*7400*/  MOV R214, R230 ;  /* 0x000000e600d67202 */ /* 0x000fe20000000f00 */
[----:B------:R-:W-:Y:S01]  /*7410*/  FADD.FTZ R11, R194, R11 ;  /* 0x0000000bc20b7221 */ /* 0x000fe20000010000 */
[C---:B------:R-:W-:Y:S01]  /*7420*/  HMMA.16816.F32 R120, R124.reuse, R4, R48 ;  /* 0x000000047c78723c */ /* 0x040fe20000001830 */
[----:B------:R-:W-:Y:S01]  /*7430*/  FADD.FTZ R10, R201, R10 ;  /* 0x0000000ac90a7221 */ /* 0x000fe20000010000 */
[----:B------:R1:W5:Y:S01]  /*7440*/  LDL.LU R237, [R1+0x68] ;  /* 0x0000680001ed7983 */ /* 0x0003620000300800 */
[----:B------:R-:W-:Y:S02]  /*7450*/  FADD.FTZ R12, R12, R8 ;  /* 0x000000080c0c7221 */ /* 0x000fe40000010000 */
[----:B------:R-:W-:Y:S01]  /*7460*/  FADD.FTZ R8, R203, R9 ;  /* 0x00000009cb087221 */ /* 0x000fe20000010000 */
[----:B------:R1:W5:Y:S01]  /*7470*/  LDL.LU R236, [R1+0x64] ;  /* 0x0000640001ec7983 */ /* 0x0003620000300800 */
[----:B------:R-:W-:Y:S01]  /*7480*/  IMAD.MOV.U32 R213, RZ, RZ, R231 ;  /* 0x000000ffffd57224 */ /* 0x000fe200078e00e7 */
[----:B------:R-:W-:Y:S01]  /*7490*/  HMMA.16816.F32 R72, R124, R76, R72 ;  /* 0x0000004c7c48723c */ /* 0x000fe20000001848 */
[----:B------:R-:W-:Y:S01]  /*74a0*/  FADD.FTZ R11, R202, R11 ;  /* 0x0000000bca0b7221 */ /* 0x000fe20000010000 */
[----:B------:R1:W5:Y:S01]  /*74b0*/  LDL.LU R235, [R1+0x60] ;  /* 0x0000600001eb7983 */ /* 0x0003620000300800 */
[----:B------:R-:W-:-:S02]  /*74c0*/  IMAD.MOV.U32 R215, RZ, RZ, R229 ;  /* 0x000000ffffd77224 */ /* 0x000fc400078e00e5 */
[----:B------:R-:W-:Y:S01]  /*74d0*/  FADD.FTZ R5, R212, R10 ;  /* 0x0000000ad4057221 */ /* 0x000fe20000010000 */
[----:B------:R1:W5:Y:S01]  /*74e0*/  LDL.LU R234, [R1+0x5c] ;  /* 0x00005c0001ea7983 */ /* 0x0003620000300800 */
[----:B------:R-:W-:Y:S01]  /*74f0*/  FADD.FTZ R8, R214, R8 ;  /* 0x00000008d6087221 */ /* 0x000fe20000010000 */
[C---:B------:R-:W-:Y:S01]  /*7500*/  HMMA.16816.F32 R164, R124.reuse, R168, R104 ;  /* 0x000000a87ca4723c */ /* 0x040fe20000001868 */
[----:B------:R-:W-:Y:S02]  /*7510*/  IMAD.MOV.U32 R245, RZ, RZ, R233 ;  /* 0x000000fffff57224 */ /* 0x000fe400078e00e9 */
[----:B------:R-:W-:Y:S01]  /*7520*/  FADD.FTZ R4, R213, R11 ;  /* 0x0000000bd5047221 */ /* 0x000fe20000010000 */
[----:B------:R1:W5:Y:S01]  /*7530*/  LDL.LU R233, [R1+0x58] ;  /* 0x0000580001e97983 */ /* 0x0003620000300800 */
[----:B------:R-:W-:Y:S02]  /*7540*/  FADD.FTZ R10, R215, R12 ;  /* 0x0000000cd70a7221 */ /* 0x000fe40000010000 */
[----:B------:R-:W-:Y:S01]  /*7550*/  FADD.FTZ R9, R244, R5 ;  /* 0x00000005f4097221 */ /* 0x000fe20000010000 */
[----:B------:R-:W-:Y:S01]  /*7560*/  HMMA.16816.F32 R76, R124, R78, R88 ;  /* 0x0000004e7c4c723c */ /* 0x000fe20000001858 */
[----:B------:R-:W-:Y:S01]  /*7570*/  FADD.FTZ R5, R15, R8 ;  /* 0x000000080f057221 */ /* 0x000fe20000010000 */
[----:B------:R1:W5:Y:S01]  /*7580*/  LDL.LU R232, [R1+0x54] ;  /* 0x0000540001e87983 */ /* 0x0003620000300800 */
[----:B------:R-:W-:-:S02]  /*7590*/  FADD.FTZ R11, R245, R4 ;  /* 0x00000004f50b7221 */ /* 0x000fc40000010000 */
[----:B------:R-:W-:Y:S01]  /*75a0*/  FADD.FTZ R4, R246, R10 ;  /* 0x0000000af6047221 */ /* 0x000fe20000010000 */
[----:B------:R1:W5:Y:S01]  /*75b0*/  LDL.LU R231, [R1+0x50] ;  /* 0x0000500001e77983 */ /* 0x0003620000300800 */
[----:B------:R-:W-:Y:S01]  /*75c0*/  FADD.FTZ R5, R206, R5 ;  /* 0x00000005ce057221 */ /* 0x000fe20000010000 */
[C---:B------:R-:W-:Y:S08]  /*75d0*/  HMMA.16816.F32 R180, R124.reuse, R184, R220 ;  /* 0x000000b87cb4723c */ /* 0x040ff000000018dc */
[C---:B------:R-:W-:Y:S08]  /*75e0*/  HMMA.16816.F32 R56, R124.reuse, R60, R56 ;  /* 0x0000003c7c38723c */ /* 0x040ff00000001838 */
[C---:B------:R-:W-:Y:S08]  /*75f0*/  HMMA.16816.F32 R88, R124.reuse, R92, R140 ;  /* 0x0000005c7c58723c */ /* 0x040ff0000000188c */
[C---:B------:R-:W-:Y:S08]  /*7600*/  HMMA.16816.F32 R104, R124.reuse, R108, R216 ;  /* 0x0000006c7c68723c */ /* 0x040ff000000018d8 */
[C---:B------:R-:W-:Y:S08]  /*7610*/  HMMA.16816.F32 R152, R124.reuse, R154, R32 ;  /* 0x0000009a7c98723c */ /* 0x040ff00000001820 */
[C---:B------:R-:W-:Y:S01]  /*7620*/  HMMA.16816.F32 R168, R124.reuse, R170, R24 ;  /* 0x000000aa7ca8723c */ /* 0x040fe20000001818 */
[----:B------:R-:W-:Y:S01]  /*7630*/  FADD.FTZ R8, R134, R11 ;  /* 0x0000000b86087221 */ /* 0x000fe20000010000 */
[----:B------:R1:W5:Y:S04]  /*7640*/  LDL.LU R230, [R1+0x4c] ;  /* 0x00004c0001e67983 */ /* 0x0003680000300800 */
[----:B------:R1:W5:Y:S02]  /*7650*/  LDL.LU R229, [R1+0x48] ;  /* 0x0000480001e57983 */ /* 0x0003640000300800 */
[C---:B------:R-:W-:Y:S02]  /*7660*/  HMMA.16816.F32 R184, R124.reuse, R186, R20 ;  /* 0x000000ba7cb8723c */ /* 0x040fe40000001814 */
[----:B------:R1:W5:Y:S06]  /*7670*/  LDL.LU R224, [R1+0x44] ;  /* 0x0000440001e07983 */ /* 0x00036c0000300800 */
[C---:B------:R-:W-:Y:S08]  /*7680*/  HMMA.16816.F32 R60, R124.reuse, R62, R16 ;  /* 0x0000003e7c3c723c */ /* 0x040ff00000001810 */
[C---:B------:R-:W-:Y:S08]  /*7690*/  HMMA.16816.F32 R92, R124.reuse, R94, R36 ;  /* 0x0000005e7c5c723c */ /* 0x040ff00000001824 */
[C---:B------:R-:W-:Y:S08]  /*76a0*/  HMMA.16816.F32 R108, R124.reuse, R110, R40 ;  /* 0x0000006e7c6c723c */ /* 0x040ff00000001828 */
[----:B------:R-:W-:Y:S07]  /*76b0*/  HMMA.16816.F32 R124, R124, R6, R44 ;  /* 0x000000067c7c723c */ /* 0x000fee000000182c */
[----:B------:R-:W-:-:S02]  /*76c0*/  FADD.FTZ R7, R247, R4 ;  /* 0x00000004f7077221 */ /* 0x000fc40000010000 */
[----:B------:R-:W-:-:S04]  /*76d0*/  FADD.FTZ R4, R205, R5 ;  /* 0x00000005cd047221 */ /* 0x000fc80000010000 */
        /* <DEDUP_REMOVED lines=13> */
[----:B------:R-:W-:Y:S01]  /*77b0*/  FADD.FTZ R2, R28, R6 ;  /* 0x000000061c027221 */ /* 0x000fe20000010000 */
[----:B------:R1:W-:Y:S01]  /*77c0*/  STL [R1+0x20], R7 ;  /* 0x0000200701007387 */ /* 0x0003e20000100800 */
[----:B------:R-:W-:-:S03]  /*77d0*/  UIMAD.WIDE.U32 UR28, UR26, UR4, URZ ;  /* 0x000000041a1c72a5 */ /* 0x000fc6000f8e003f */
[----:B------:R1:W-:Y:S04]  /*77e0*/  STL [R1+0x24], R5 ;  /* 0x0000240501007387 */ /* 0x0003e80000100800 */
[----:B------:R1:W-:Y:S04]  /*77f0*/  STL [R1+0x2c], R0 ;  /* 0x00002c0001007387 */ /* 0x0003e80000100800 */
[----:B------:R1:W-:Y:S01]  /*7800*/  STL [R1+0x28], R2 ;  /* 0x0000280201007387 */ /* 0x0003e20000100800 */
[----:B------:R-:W-:Y:S01]  /*7810*/  PLOP3.LUT P0, PT, PT, PT, UP6, 0x40, 0x0 ;  /* 0x000000000000781c */ /* 0x000fe20003f0e868 */
[----:B------:R-:W-:-:S02]  /*7820*/  @UP5 UMOV UR27, UR29 ;  /* 0x0000001d001b5c82 */ /* 0x000fc40008000000 */
[----:B------:R-:W-:-:S04]  /*7830*/  @UP5 USHF.R.U32.HI UR26, URZ, UR5, UR27 ;  /* 0x000000053f1a5299 */ /* 0x000fc8000801161b */
[----:B------:R-:W-:-:S03]  /*7840*/  UIADD3 UR4, UR25, UR26, URZ ;  /* 0x0000001a19047290 */ /* 0x000fc6000fffe03f */
[----:B------:R-:W-:Y:S02]  /*7850*/  ULDC UR25, c[0x0][0x328] ;  /* 0x0000ca0000197ab9 */ /* 0x000fe40000000800 */
[----:B------:R-:W-:Y:S02]  /*7860*/  UIADD3 UR24, UR24, -0x2, URZ ;  /* 0xfffffffe18187890 */ /* 0x000fe4000fffe03f */
[----:B------:R-:W-:Y:S01]  /*7870*/  UIADD3 UR25, UR4, UR25, URZ ;  /* 0x0000001904197290 */ /* 0x000fe2000fffe03f */
[----:B------:R-:W-:Y:S05]  /*7880*/  @P0 BRA `(.L_x_607) ;  /* 0x0000018000000947 */ /* 0x000fea0003800000 */
        /* <DEDUP_REMOVED lines=8> */
[----:B------:R-:W-:-:S07]  /*7910*/  UIMAD.WIDE.U32 UR28, UR26, UR4, URZ ;  /* 0x000000041a1c72a5 */ /* 0x000fce000f8e003f */
[----:B------:R-:W-:Y:S02]  /*7920*/  @UP0 UMOV UR27, UR29 ;  /* 0x0000001d001b0c82 */ /* 0x000fe40008000000 */
[----:B------:R-:W-:-:S04]  /*7930*/  @UP0 USHF.R.U32.HI UR26, URZ, UR5, UR27 ;  /* 0x000000053f1a0299 */ /* 0x000fc8000801161b */
[----:B------:R-:W-:Y:S01]  /*7940*/  ULOP3.LUT UR26, URZ, UR26, URZ, 0x33, !UPT ;  /* 0x0000001a3f1a7292 */ /* 0x000fe2000f8e333f */
[----:B------:R-:W-:Y:S05]  /*7950*/  BRA `(.L_x_609) ;  /* 0x0000007000007947 */ /* 0x000fea0003800000 */
.L_x_608:
[----:B------:R-:W-:Y:S02]  /*7960*/  UMOV UR5, 0x1 ;  /* 0x0000000100057882 */ /* 0x000fe40000000000 */
[----:B------:R-:W-:Y:S02]  /*7970*/  ULDC UR4, c[0x0][0x32c] ;  /* 0x0000cb0000047ab9 */ /* 0x000fe40000000800 */
[----:B------:R-:W-:-:S03]  /*7980*/  UISETP.NE.AND UP0, UPT, UR5, UR4, UPT ;  /* 0x000000040500728c */ /* 0x000fc6000bf05270 */
[----:B------:R-:W-:Y:S02]  /*7990*/  ULDC.64 UR4, c[0x0][0x330] ;  /* 0x0000cc0000047ab9 */ /* 0x000fe40000000a00 */
[----:B------:R-:W-:-:S07]  /*79a0*/  UIMAD.WIDE.U32 UR28, UR26, UR4, URZ ;  /* 0x000000041a1c72a5 */ /* 0x000fce000f8e003f */
[----:B------:R-:W-:Y:S02]  /*79b0*/  @UP0 UMOV UR27, UR29 ;  /* 0x0000001d001b0c82 */ /* 0x000fe40008000000 */
[----:B------:R-:W-:Y:S02]  /*79c0*/  @UP0 USHF.R.U32.HI UR26, URZ, UR5, UR27 ;  /* 0x000000053f1a0299 */ /* 0x000fe4000801161b */
.L_x_609:
[----:B------:R-:W-:Y:S02]  /*79d0*/  ULDC UR4, c[0x0][0x32c] ;  /* 0x0000cb0000047ab9 */ /* 0x000fe40000000800 */
[----:B------:R-:W-:-:S04]  /*79e0*/  UIMAD UR4, UR26, UR4, UR4 ;  /* 0x000000041a0472a4 */ /* 0x000fc8000f8e0204 */
[----:B------:R-:W-:-:S04]  /*79f0*/  UISETP.LT.AND UP0, UPT, UR25, UR4, UPT ;  /* 0x000000041900728c */ /* 0x000fc8000bf01270 */
[----:B------:R-:W-:-:S04]  /*7a00*/  USEL UR25, UR25, UR4, UP0 ;  /* 0x0000000419197287 */ /* 0x000fc80008000000 */
.L_x_607:
[----:B------:R-:W-:-:S04]  /*7a10*/  UIMAD.WIDE UR4, UR25, 0x2aaaaaab, URZ ;  /* 0x2aaaaaab190478a5 */ /* 0x000fc8000f8e023f */
[----:B------:R-:W-:-:S04]  /*7a20*/  USHF.R.U32.HI UR4, URZ, 0x1f, UR5 ;  /* 0x0000001f3f047899 */ /* 0x000fc80008011605 */
[----:B------:R-:W-:-:S04]  /*7a30*/  ULEA.HI.SX32 UR4, UR5, UR4, 0x1d ;  /* 0x0000000405047291 */ /* 0x000fc8000f8fea3f */
[----:B------:R-:W-:-:S04]  /*7a40*/  UISETP.LT.AND UP0, UPT, UR8, UR4, UPT ;  /* 0x000000040800728c */ /* 0x000fc8000bf01270 */
[----:B------:R-:W-:-:S04]  /*7a50*/  USEL UR5, UR8, UR4, !UP0 ;  /* 0x0000000408057287 */ /* 0x000fc8000c000000 */
[----:B------:R-:W-:-:S06]  /*7a60*/  UISETP.GE.AND UP0, UPT, UR24, UR5, UPT ;  /* 0x000000051800728c */ /* 0x000fcc000bf06270 */
[----:B------:R-:W-:-:S13]  /*7a70*/  PLOP3.LUT P0, PT, PT, PT, UP0, 0x80, 0x0 ;  /* 0x000000000000781c */ /* 0x000fda0003f0f008 */
[----:B------:R-:W-:Y:S05]  /*7a80*/  @!P0 BRA `(.L_x_610) ;  /* 0x0000538000008947 */ /* 0x000fea0003800000 */
[----:B------:R-:W2:Y:S04]  /*7a90*/  LDL R4, [R1+0xc] ;  /* 0x00000c0001047983 */ /* 0x000ea80000100800 */
[----:B-1----:R-:W3:Y:S04]  /*7aa0*/  LDL R2, [R1+0x3c] ;  /* 0x00003c0001027983 */ /* 0x002ee80000100800 */
[----:B------:R-:W3:Y:S04]  /*7ab0*/  LDL R0, [R1+0x34] ;  /* 0x0000340001007983 */ /* 0x000ee80000100800 */
[----:B------:R-:W4:Y:S01]  /*7ac0*/  LDL.LU R5, [R1+0x40] ;  /* 0x0000400001057983 */ /* 0x000f220000300800 */
[----:B------:R-:W-:Y:S01]  /*7ad0*/  MOV R139, R3 ;  /* 0x00000003008b7202 */ /* 0x000fe20000000f00 */
[----:B------:R-:W-:-:S02]  /*7ae0*/  IMAD.MOV.U32 R134, RZ, RZ, R136 ;  /* 0x000000ffff867224 */ /* 0x000fc400078e0088 */
[----:B------:R-:W-:Y:S02]  /*7af0*/  IMAD.MOV.U32 R132, RZ, RZ, R137 ;  /* 0x000000ffff847224 */ /* 0x000fe400078e0089 */
[----:B------:R-:W-:Y:S01]  /*7b00*/  IMAD.MOV.U32 R138, RZ, RZ, R135 ;  /* 0x000000ffff8a7224 */ /* 0x000fe200078e0087 */
[----:B--2---:R-:W-:Y:S02]  /*7b10*/  SHF.L.U32 R3, R4, 0x1, RZ ;  /* 0x0000000104037819 */ /* 0x004fe400000006ff */
[C---:B---3--:R-:W-:Y:S01]  /*7b20*/  SHF.L.U64.HI R2, R0.reuse, 0x1, R2 ;  /* 0x0000000100027819 */ /* 0x048fe20000010202 */
[----:B------:R-:W-:Y:S01]  /*7b30*/  IMAD.SHL.U32 R0, R0, 0x2, RZ ;  /* 0x0000000200007824 */ /* 0x000fe200078e00ff */
[----:B----4-:R-:W-:-:S05]  /*7b40*/  SHF.L.U64.HI R5, R4, 0x1, R5 ;  /* 0x0000000104057819 */ /* 0x010fca0000010205 */
[----:B------:R1:W-:Y:S04]  /*7b50*/  STL [R1+0x8], R5 ;  /* 0x0000080501007387 */ /* 0x0003e80000100800 */
[----:B------:R1:W-:Y:S04]  /*7b60*/  STL [R1+0x18], R3 ;  /* 0x0000180301007387 */ /* 0x0003e80000100800 */
[----:B------:R1:W-:Y:S04]  /*7b70*/  STL [R1+0x4], R2 ;  /* 0x0000040201007387 */ /* 0x0003e80000100800 */
[----:B------:R1:W-:Y:S02]  /*7b80*/  STL [R1], R0 ;  /* 0x0000000001007387 */ /* 0x0003e40000100800 */
.L_x_629:
[----:B-----5:R2:W5:Y:S01]  /*7b90*/  LDL R247, [R1+0x18] ;  /* 0x0000180001f77983 */ /* 0x0205620000100800 */
[----:B------:R-:W-:Y:S04]  /*7ba0*/  DEPBAR.LE SB0, 0x0 ;  /* 0x000080000000791a */ /* 0x000fe80000000000 */
[----:B------:R-:W-:Y:S01]  /*7bb0*/  BAR.SYNC.DEFER_BLOCKING 0x0 ;  /* 0x0000000000007b1d */ /* 0x000fe20000010000 */
[----:B------:R-:W-:Y:S01]  /*7bc0*/  UISETP.GT.AND UP0, UPT, UR8, UR24, UPT ;  /* 0x000000180800728c */ /* 0x000fe2000bf04270 */
[----:B------:R-:W-:Y:S04]  /*7bd0*/  SEL R244, RZ, 0x10, P5 ;  /* 0x00000010fff47807 */ /* 0x000fe80002800000 */
[----:B------:R2:W5:Y:S01]  /*7be0*/  LDL R246, [R1] ;  /* 0x0000000001f67983 */ /* 0x0005620000100800 */
[----:B------:R-:W-:Y:S03]  /*7bf0*/  PLOP3.LUT P0, PT, PT, PT, UP0, 0x80, 0x0 ;  /* 0x000000000000781c */ /* 0x000fe60003f0f008 */
[----:B------:R2:W5:Y:S04]  /*7c00*/  LDL R245, [R1+0x8] ;  /* 0x0000080001f57983 */ /* 0x0005680000100800 */
[----:B------:R2:W5:Y:S04]  /*7c10*/  LDL R223, [R1+0x4] ;  /* 0x0000040001df7983 */ /* 0x0005680000100800 */
[----:B------:R2:W3:Y:S04]  /*7c20*/  LDSM.16.M88.4 R48, [R231+0x6100] ;  /* 0x00610000e730783b */ /* 0x0004e80000000200 */
[----:B------:R2:W4:Y:S04]  /*7c30*/  LDSM.16.M88.4 R44, [R231+0x8100] ;  /* 0x00810000e72c783b */ /* 0x0005280000000200 */
[----:B-1----:R2:W1:Y:S04]  /*7c40*/  LDSM.16.M88.4 R16, [R224+0x3100] ;  /* 0x00310000e010783b */ /* 0x0024680000000200 */
[----:B------:R2:W1:Y:S04]  /*7c50*/  LDSM.16.M88.4 R32, [R224+0x3900] ;  /* 0x00390000e020783b */ /* 0x0004680000000200 */
[----:B------:R2:W1:Y:S04]  /*7c60*/  LDSM.16.M88.4 R140, [R224+0x4100] ;  /* 0x00410000e08c783b */ /* 0x0004680000000200 */
[----:B------:R2:W1:Y:S04]  /*7c70*/  LDSM.16.M88.4 R192, [R233+0x6100] ;  /* 0x00610000e9c0783b */ /* 0x0004680000000200 */
[----:B------:R2:W1:Y:S04]  /*7c80*/  LDSM.16.M88.4 R200, [R233+0x8100] ;  /* 0x00810000e9c8783b */ /* 0x0004680000000200 */
[----:B------:R2:W1:Y:S04]  /*7c90*/  LDSM.16.M88.4 R196, [R235] ;  /* 0x00000000ebc4783b */ /* 0x0004680000000200 */
[----:B------:R2:W1:Y:S04]  /*7ca0*/  LDSM.16.M88.4 R204, [R241] ;  /* 0x00000000f1cc783b */ /* 0x0004680000000200 */
[----:B------:R2:W1:Y:S01]  /*7cb0*/  LDSM.16.M88.4 R208, [R240] ;  /* 0x00000000f0d0783b */ /* 0x0004620000000200 */
[----:B------:R-:W-:-:S05]  /*7cc0*/  @P0 BRA `(.L_x_611) ;  /* 0x0000029000000947 */ /* 0x000fca0003800000 */
[----:B-1----:R-:W-:Y:S01]  /*7cd0*/  SHF.R.S32.HI R0, RZ, 0x1f, R243 ;  /* 0x0000001fff007819 */ /* 0x002fe200000114f3 */
[C---:B------:R-:W-:Y:S01]  /*7ce0*/  IMAD.WIDE.U32 R2, R243.reuse, c[0x0][0x208], RZ ;  /* 0x00008200f3027a25 */ /* 0x040fe200078e00ff */
[----:B------:R-:W-:Y:S02]  /*7cf0*/  SHF.R.S32.HI R4, RZ, 0x1f, R242 ;  /* 0x0000001fff047819 */ /* 0x000fe400000114f2 */
[----:B------:R-:W-:Y:S01]  /*7d00*/  IADD3 R15, R252, 0x100, RZ ;  /* 0x00000100fc0f7810 */ /* 0x000fe20007ffe0ff */
[----:B------:R-:W-:Y:S01]  /*7d10*/  IMAD R0, R0, c[0x0][0x208], RZ ;  /* 0x0000820000007a24 */ /* 0x000fe200078e02ff */
[----:B------:R-:W-:Y:S01]  /*7d20*/  IADD3 R14, -R244, 0x10, RZ ;  /* 0x00000010f40e7810 */ /* 0x000fe20007ffe1ff */
[----:B------:R-:W-:Y:S02]  /*7d30*/  IMAD R4, R4, c[0x0][0x218], RZ ;  /* 0x0000860004047a24 */ /* 0x000fe400078e02ff */
[----:B------:R-:W-:Y:S01]  /*7d40*/  IMAD R0, R243, c[0x0][0x20c], R0 ;  /* 0x00008300f3007a24 */ /* 0x000fe200078e0200 */
[----:B------:R-:W-:Y:S01]  /*7d50*/  LOP3.LUT R14, R14, 0xf, RZ, 0xc0, !PT ;  /* 0x0000000f0e0e7812 */ /* 0x000fe200078ec0ff */
[C---:B------:R-:W-:Y:S02]  /*7d60*/  IMAD R4, R242.reuse, c[0x0][0x21c], R4 ;  /* 0x00008700f2047a24 */ /* 0x040fe400078e0204 */
[----:B------:R-:W-:Y:S04]  /*7d70*/  IMAD.IADD R3, R3, 0x1, R0 ;  /* 0x0000000103037824 */ /* 0x000fe800078e0200 */
[----:B------:R-:W-:Y:S05]  /*7d80*/  IMAD.WIDE.U32 R2, R242, c[0x0][0x218], R2 ;  /* 0x00008600f2027a25 */ /* 0x000fea00078e0002 */
[----:B------:R-:W-:Y:S04]  /*7d90*/  IADD3 R0, P0, R2, UR22, RZ ;  /* 0x0000001602007c10 */ /* 0x000fe8000ff1e0ff */
[----:B------:R-:W-:Y:S02]  /*7da0*/  IADD3.X R3, R3, UR16, R4, P0, !PT ;  /* 0x0000001003037c10 */ /* 0x000fe400087fe404 */
[C---:B------:R-:W-:Y:S04]  /*7db0*/  LEA R2, P0, R0.reuse, c[0x0][0x1f8], 0x1 ;  /* 0x00007e0000027a11 */ /* 0x040fe800078008ff */
[----:B------:R-:W-:Y:S01]  /*7dc0*/  LEA.HI.X R0, R0, c[0x0][0x1fc], R3, 0x1, P0 ;  /* 0x00007f0000007a11 */ /* 0x000fe200000f0c03 */
[----:B------:R-:W1:Y:S04]  /*7dd0*/  SHFL.IDX PT, R6, R2, 0x1, 0x181f ;  /* 0x00381f0002067f89 */ /* 0x000e6800000e0000 */
[----:B------:R-:W2:Y:S04]  /*7de0*/  SHFL.IDX PT, R3, R2, RZ, 0x181f ;  /* 0x00181fff02037589 */ /* 0x000ea800000e0000 */
[----:B------:R-:W4:Y:S04]  /*7df0*/  SHFL.IDX PT, R4, R0, RZ, 0x181f ;  /* 0x00181fff00047589 */ /* 0x000f2800000e0000 */
[----:B------:R-:W3:Y:S04]  /*7e00*/  SHFL.IDX PT, R2, R2, 0x2, 0x181f ;  /* 0x00581f0002027f89 */ /* 0x000ee800000e0000 */
[----:B------:R-:W3:Y:S04]  /*7e10*/  SHFL.IDX PT, R5, R0, 0x1, 0x181f ;  /* 0x00381f0000057f89 */ /* 0x000ee800000e0000 */
[----:B------:R-:W3:Y:S01]  /*7e20*/  SHFL.IDX PT, R0, R0, 0x2, 0x181f ;  /* 0x00581f0000007f89 */ /* 0x000ee200000e0000 */
[-C--:B-1---5:R-:W-:Y:S02]  /*7e30*/  IADD3 R8, P1, R6, R247.reuse, RZ ;  /* 0x000000f706087210 */ /* 0x0a2fe40007f3e0ff */
[CC--:B--2---:R-:W-:Y:S02]  /*7e40*/  IADD3 R12, P0, R3.reuse, R247.reuse, RZ ;  /* 0x000000f7030c7210 */ /* 0x0c4fe40007f1e0ff */
[-C--:B------:R-:W-:Y:S03]  /*7e50*/  IADD3 R10, P2, R3, R246.reuse, RZ ;  /* 0x000000f6030a7210 */ /* 0x080fe60007f5e0ff */
[----:B----4-:R-:W-:Y:S01]  /*7e60*/  IMAD.X R13, R4, 0x1, R245, P0 ;  /* 0x00000001040d7824 */ /* 0x010fe200000e06f5 */
[----:B------:R-:W-:Y:S01]  /*7e70*/  IADD3 R6, P0, R6, R246, RZ ;  /* 0x000000f606067210 */ /* 0x000fe20007f1e0ff */
[----:B------:R-:W-:Y:S01]  /*7e80*/  IMAD.X R11, R4, 0x1, R223, P2 ;  /* 0x00000001040b7824 */ /* 0x000fe200010e06df */
[----:B---3--:R-:W-:Y:S02]  /*7e90*/  IADD3 R4, P2, R2, R247, RZ ;  /* 0x000000f702047210 */ /* 0x008fe40007f5e0ff */
[----:B------:R1:W-:Y:S01]  /*7ea0*/  LDGSTS.E.BYPASS.LTC128B.128 [R15], [R12.64], !P6 ;  /* 0x000000000c0f7fae */ /* 0x0003e2000f101d54 */
[C---:B------:R-:W-:Y:S03]  /*7eb0*/  IMAD.X R9, R5.reuse, 0x1, R245, P1 ;  /* 0x0000000105097824 */ /* 0x040fe600008e06f5 */
[----:B------:R1:W-:Y:S01]  /*7ec0*/  LDGSTS.E.BYPASS.LTC128B.128 [R15+0x1800], [R10.64], !P5 ;  /* 0x018000000a0f7fae */ /* 0x0003e2000e901d54 */
[----:B------:R-:W-:Y:S01]  /*7ed0*/  IMAD.X R7, R5, 0x1, R223, P0 ;  /* 0x0000000105077824 */ /* 0x000fe200000e06df */
[----:B------:R-:W-:Y:S01]  /*7ee0*/  IADD3 R2, P1, P0, R14, R2, R246 ;  /* 0x000000020e027210 */ /* 0x000fe2000783e0f6 */
[----:B------:R-:W-:Y:S01]  /*7ef0*/  IMAD.X R5, R0, 0x1, R245, P2 ;  /* 0x0000000100057824 */ /* 0x000fe200010e06f5 */
[----:B------:R1:W-:Y:S01]  /*7f00*/  LDGSTS.E.BYPASS.LTC128B.128 [R15+0x800], [R8.64], !P6 ;  /* 0x00800000080f7fae */ /* 0x0003e2000f101d54 */
[----:B------:R-:W-:Y:S02]  /*7f10*/  ISETP.NE.U32.AND P2, PT, R244, RZ, PT ;  /* 0x000000fff400720c */ /* 0x000fe40003f45070 */
[----:B------:R-:W-:Y:S01]  /*7f20*/  IADD3.X R3, RZ, R0, R223, P1, P0 ;  /* 0x00000000ff037210 */ /* 0x000fe20000fe04df */
[----:B------:R1:W-:Y:S04]  /*7f30*/  LDGSTS.E.BYPASS.LTC128B.128 [R15+0x2000], [R6.64], !P5 ;  /* 0x02000000060f7fae */ /* 0x0003e8000e901d54 */
[----:B------:R1:W-:Y:S06]  /*7f40*/  LDGSTS.E.BYPASS.LTC128B.128 [R15+0x1000], [R4.64], !P6 ;  /* 0x01000000040f7fae */ /* 0x0003ec000f101d54 */
[----:B------:R1:W-:Y:S02]  /*7f50*/  LDGSTS.E.BYPASS.LTC128B.128.ZFILL [R15+0x2800], [R2.64], P2 ;  /* 0x02800000020f7fae */ /* 0x0003e40009141d54 */
.L_x_611:
[-C--:B-1-3--:R-:W-:Y:S01]  /*7f60*/  HMMA.16816.F32 R4, R48, R16.reuse, RZ ;  /* 0x000000103004723c */ /* 0x08afe200000018ff */
[----:B------:R-:W-:Y:S01]  /*7f70*/  LDSM.16.M88.4 R212, [R230+0x3100] ;  /* 0x00310000e6d4783b */ /* 0x000fe20000000200 */
[----:B------:R-:W-:Y:S06]  /*7f80*/  UISETP.GT.AND UP0, UPT, UR24, UR8, UPT ;  /* 0x000000081800728c */ /* 0x000fec000bf04270 */
[C---:B----4-:R-:W-:Y:S01]  /*7f90*/  HMMA.16816.F32 R8, R44.reuse, R16, RZ ;  /* 0x000000102c08723c */ /* 0x050fe200000018ff */
[----:B------:R-:W0:Y:S01]  /*7fa0*/  LDGDEPBAR ;  /* 0x00000000000079af */ /* 0x000e220000000000 */
[----:B------:R-:W-:Y:S06]  /*7fb0*/  PLOP3.LUT P0, PT, PT, PT, UP0, 0x80, 0x0 ;  /* 0x000000000000781c */ /* 0x000fec0003f0f008 */
[-C--:B------:R-:W-:Y:S01]  /*7fc0*/  HMMA.16816.F32 R12, R44, R18.reuse, RZ ;  /* 0x000000122c0c723c */ /* 0x080fe200000018ff */
[----:B------:R-:W-:Y:S07]  /*7fd0*/  LDSM.16.M88.4 R216, [R232+0x8100] ;  /* 0x00810000e8d8783b */ /* 0x000fee0000000200 */
[C---:B------:R-:W-:Y:S08]  /*7fe0*/  HMMA.16816.F32 R16, R48.reuse, R18, RZ ;  /* 0x000000123010723c */ /* 0x040ff000000018ff */
[-C--:B------:R-:W-:Y:S08]  /*7ff0*/  HMMA.16816.F32 R20, R48, R32.reuse, RZ ;  /* 0x000000203014723c */ /* 0x080ff000000018ff */
[C---:B------:R-:W-:Y:S08]  /*8000*/  HMMA.16816.F32 R24, R44.reuse, R32, RZ ;  /* 0x000000202c18723c */ /* 0x040ff000000018ff */
[-C--:B------:R-:W-:Y:S08]  /*8010*/  HMMA.16816.F32 R28, R44, R34.reuse, RZ ;  /* 0x000000222c1c723c */ /* 0x080ff000000018ff */
[C---:B------:R-:W-:Y:S08]  /*8020*/  HMMA.16816.F32 R32, R48.reuse, R34, RZ ;  /* 0x000000223020723c */ /* 0x040ff000000018ff */
[-C--:B------:R-:W-:Y:S08]  /*8030*/  HMMA.16816.F32 R36, R48, R140.reuse, RZ ;  /* 0x0000008c3024723c */ /* 0x080ff000000018ff */
[C---:B------:R-:W-:Y:S08]  /*8040*/  HMMA.16816.F32 R40, R44.reuse, R140, RZ ;  /* 0x0000008c2c28723c */ /* 0x040ff000000018ff */
[-C--:B------:R-:W-:Y:S08]  /*8050*/  HMMA.16816.F32 R44, R44, R142.reuse, RZ ;  /* 0x0000008e2c2c723c */ /* 0x080ff000000018ff */
[----:B------:R-:W-:Y:S01]  /*8060*/  HMMA.16816.F32 R48, R48, R142, RZ ;  /* 0x0000008e3030723c */ /* 0x000fe200000018ff */
[----:B------:R-:W1:Y:S07]  /*8070*/  LDSM.16.M88.4 R140, [R232+0x6100] ;  /* 0x00610000e88c783b */ /* 0x000e6e0000000200 */
[-C--:B------:R-:W-:Y:S08]  /*8080*/  HMMA.16816.F32 R4, R192, R196.reuse, R4 ;  /* 0x000000c4c004723c */ /* 0x080ff00000001804 */
[C---:B------:R-:W-:Y:S08]  /*8090*/  HMMA.16816.F32 R8, R200.reuse, R196, R8 ;  /* 0x000000c4c808723c */ /* 0x040ff00000001808 */
[-C--:B------:R-:W-:Y:S08]  /*80a0*/  HMMA.16816.F32 R12, R200, R198.reuse, R12 ;  /* 0x000000c6c80c723c */ /* 0x080ff0000000180c */
[C---:B------:R-:W-:Y:S01]  /*80b0*/  HMMA.16816.F32 R16, R192.reuse, R198, R16 ;  /* 0x000000c6c010723c */ /* 0x040fe20000001810 */
[----:B------:R-:W3:Y:S07]  /*80c0*/  LDSM.16.M88.4 R196, [R230+0x3900] ;  /* 0x00390000e6c4783b */ /* 0x000eee0000000200 */
[-C--:B------:R-:W-:Y:S08]  /*80d0*/  HMMA.16816.F32 R20, R192, R204.reuse, R20 ;  /* 0x000000ccc014723c */ /* 0x080ff00000001814 */
[C---:B------:R-:W-:Y:S08]  /*80e0*/  HMMA.16816.F32 R24, R200.reuse, R204, R24 ;  /* 0x000000ccc818723c */ /* 0x040ff00000001818 */
[-C--:B------:R-:W-:Y:S08]  /*80f0*/  HMMA.16816.F32 R28, R200, R206.reuse, R28 ;  /* 0x000000cec81c723c */ /* 0x080ff0000000181c */
[C---:B------:R-:W-:Y:S01]  /*8100*/  HMMA.16816.F32 R32, R192.reuse, R206, R32 ;  /* 0x000000cec020723c */ /* 0x040fe20000001820 */
[----:B------:R-:W4:Y:S07]  /*8110*/  LDSM.16.M88.4 R204, [R230+0x4100] ;  /* 0x00410000e6cc783b */ /* 0x000f2e0000000200 */
[-C--:B------:R-:W-:Y:S08]  /*8120*/  HMMA.16816.F32 R36, R192, R208.reuse, R36 ;  /* 0x000000d0c024723c */ /* 0x080ff00000001824 */
[C---:B------:R-:W-:Y:S08]  /*8130*/  HMMA.16816.F32 R40, R200.reuse, R208, R40 ;  /* 0x000000d0c828723c */ /* 0x040ff00000001828 */
[-C--:B------:R-:W-:Y:S01]  /*8140*/  HMMA.16816.F32 R44, R200, R210.reuse, R44 ;  /* 0x000000d2c82c723c */ /* 0x080fe2000000182c */
[----:B------:R-:W-:Y:S07]  /*8150*/  LDSM.16.M88.4 R200, [R229] ;  /* 0x00000000e5c8783b */ /* 0x000fee0000000200 */
[----:B------:R-:W-:Y:S01]  /*8160*/  HMMA.16816.F32 R48, R192, R210, R48 ;  /* 0x000000d2c030723c */ /* 0x000fe20000001830 */
[----:B------:R-:W2:Y:S07]  /*8170*/  LDSM.16.M88.4 R192, [R234+0x6100] ;  /* 0x00610000eac0783b */ /* 0x000eae0000000200 */
[-C--:B-1----:R-:W-:Y:S01]  /*8180*/  HMMA.16816.F32 R4, R140, R212.reuse, R4 ;  /* 0x000000d48c04723c */ /* 0x082fe20000001804 */
[----:B------:R-:W1:Y:S07]  /*8190*/  LDSM.16.M88.4 R208, [R234+0x8100] ;  /* 0x00810000ead0783b */ /* 0x000e6e0000000200 */
[C---:B------:R-:W-:Y:S08]  /*81a0*/  HMMA.16816.F32 R8, R216.reuse, R212, R8 ;  /* 0x000000d4d808723c */ /* 0x040ff00000001808 */
[-C--:B------:R-:W-:Y:S08]  /*81b0*/  HMMA.16816.F32 R12, R216, R214.reuse, R12 ;  /* 0x000000d6d80c723c */ /* 0x080ff0000000180c */
[C---:B------:R-:W-:Y:S01]  /*81c0*/  HMMA.16816.F32 R16, R140.reuse, R214, R16 ;  /* 0x000000d68c10723c */ /* 0x040fe20000001810 */
[----:B------:R-:W-:Y:S07]  /*81d0*/  LDSM.16.M88.4 R212, [R229+0x1000] ;  /* 0x00100000e5d4783b */ /* 0x000fee0000000200 */
[-C--:B---3--:R-:W-:Y:S08]  /*81e0*/  HMMA.16816.F32 R20, R140, R196.reuse, R20 ;  /* 0x000000c48c14723c */ /* 0x088ff00000001814 */
[C---:B------:R-:W-:Y:S08]  /*81f0*/  HMMA.16816.F32 R24, R216.reuse, R196, R24 ;  /* 0x000000c4d818723c */ /* 0x040ff00000001818 */
[-C--:B------:R-:W-:Y:S08]  /*8200*/  HMMA.16816.F32 R28, R216, R198.reuse, R28 ;  /* 0x000000c6d81c723c */ /* 0x080ff0000000181c */
[C---:B------:R-:W-:Y:S01]  /*8210*/  HMMA.16816.F32 R32, R140.reuse, R198, R32 ;  /* 0x000000c68c20723c */ /* 0x040fe20000001820 */
[----:B------:R-:W3:Y:S07]  /*8220*/  LDSM.16.M88.4 R196, [R229+0x800] ;  /* 0x00080000e5c4783b */ /* 0x000eee0000000200 */
[-C--:B----4-:R-:W-:Y:S08]  /*8230*/  HMMA.16816.F32 R36, R140, R204.reuse, R36 ;  /* 0x000000cc8c24723c */ /* 0x090ff00000001824 */
[C---:B------:R-:W-:Y:S08]  /*8240*/  HMMA.16816.F32 R40, R216.reuse, R204, R40 ;  /* 0x000000ccd828723c */ /* 0x040ff00000001828 */
[-C--:B------:R-:W-:Y:S01]  /*8250*/  HMMA.16816.F32 R44, R216, R206.reuse, R44 ;  /* 0x000000ced82c723c */ /* 0x080fe2000000182c */
[----:B------:R-:W-:Y:S07]  /*8260*/  LDSM.16.M88.4 R216, [R231+0xc100] ;  /* 0x00c10000e7d8783b */ /* 0x000fee0000000200 */
[----:B------:R-:W-:Y:S01]  /*8270*/  HMMA.16816.F32 R48, R140, R206, R48 ;  /* 0x000000ce8c30723c */ /* 0x000fe20000001830 */
[----:B------:R-:W-:Y:S07]  /*8280*/  LDSM.16.M88.4 R140, [R231+0xa100] ;  /* 0x00a10000e78c783b */ /* 0x000fee0000000200 */
[-C--:B--2---:R-:W-:Y:S01]  /*8290*/  HMMA.16816.F32 R4, R192, R200.reuse, R4 ;  /* 0x000000c8c004723c */ /* 0x084fe20000001804 */
[----:B------:R-:W2:Y:S07]  /*82a0*/  LDSM.16.M88.4 R204, [R224+0x4900] ;  /* 0x00490000e0cc783b */ /* 0x000eae0000000200 */
[C---:B-1----:R-:W-:Y:S08]  /*82b0*/  HMMA.16816.F32 R8, R208.reuse, R200, R8 ;  /* 0x000000c8d008723c */ /* 0x042ff00000001808 */
[-C--:B------:R-:W-:Y:S08]  /*82c0*/  HMMA.16816.F32 R12, R208, R202.reuse, R12 ;  /* 0x000000cad00c723c */ /* 0x080ff0000000180c */
[C---:B------:R-:W-:Y:S01]  /*82d0*/  HMMA.16816.F32 R16, R192.reuse, R202, R16 ;  /* 0x000000cac010723c */ /* 0x040fe20000001810 */
[----:B------:R-:W1:Y:S07]  /*82e0*/  LDSM.16.M88.4 R200, [R224+0x5100] ;  /* 0x00510000e0c8783b */ /* 0x000e6e0000000200 */
[-C--:B---3--:R-:W-:Y:S08]  /*82f0*/  HMMA.16816.F32 R20, R192, R196.reuse, R20 ;  /* 0x000000c4c014723c */ /* 0x088ff00000001814 */
        /* <DEDUP_REMOVED lines=10> */
[-C--:B--2---:R-:W-:Y:S01]  /*83a0*/  HMMA.16816.F32 R4, R140, R204.reuse, R4 ;  /* 0x000000cc8c04723c */ /* 0x084fe20000001804 */
[----:B------:R-:W-:Y:S07]  /*83b0*/  LDSM.16.M88.4 R212, [R238] ;  /* 0x00000000eed4783b */ /* 0x000fee0000000200 */
[C---:B------:R-:W-:Y:S08]  /*83c0*/  HMMA.16816.F32 R8, R216.reuse, R204, R8 ;  /* 0x000000ccd808723c */ /* 0x040ff00000001808 */
[-C--:B------:R-:W-:Y:S08]  /*83d0*/  HMMA.16816.F32 R12, R216, R206.reuse, R12 ;  /* 0x000000ced80c723c */ /* 0x080ff0000000180c */
[C---:B------:R-:W-:Y:S01]  /*83e0*/  HMMA.16816.F32 R16, R140.reuse, R206, R16 ;  /* 0x000000ce8c10723c */ /* 0x040fe20000001810 */
[----:B------:R-:W2:Y:S07]  /*83f0*/  LDSM.16.M88.4 R204, [R239] ;  /* 0x00000000efcc783b */ /* 0x000eae0000000200 */
[-C--:B-1----:R-:W-:Y:S08]  /*8400*/  HMMA.16816.F32 R20, R140, R200.reuse, R20 ;  /* 0x000000c88c14723c */ /* 0x082ff00000001814 */
[C---:B------:R-:W-:Y:S08]  /*8410*/  HMMA.16816.F32 R24, R216.reuse, R200, R24 ;  /* 0x000000c8d818723c */ /* 0x040ff00000001818 */
[-C--:B------:R-:W-:Y:S08]  /*8420*/  HMMA.16816.F32 R28, R216, R202.reuse, R28 ;  /* 0x000000cad81c723c */ /* 0x080ff0000000181c */
[C---:B------:R-:W-:Y:S01]  /*8430*/  HMMA.16816.F32 R32, R140.reuse, R202, R32 ;  /* 0x000000ca8c20723c */ /* 0x040fe20000001820 */
[----:B------:R-:W1:Y:S07]  /*8440*/  LDSM.16.M88.4 R200, [R237] ;  /* 0x00000000edc8783b */ /* 0x000e6e0000000200 */
[-C--:B---3--:R-:W-:Y:S08]  /*8450*/  HMMA.16816.F32 R36, R140, R192.reuse, R36 ;  /* 0x000000c08c24723c */ /* 0x088ff00000001824 */
[C---:B------:R-:W-:Y:S08]  /*8460*/  HMMA.16816.F32 R40, R216.reuse, R192, R40 ;  /* 0x000000c0d828723c */ /* 0x040ff00000001828 */
[-C--:B------:R-:W-:Y:S01]  /*8470*/  HMMA.16816.F32 R44, R216, R194.reuse, R44 ;  /* 0x000000c2d82c723c */ /* 0x080fe2000000182c */
[----:B------:R-:W-:Y:S07]  /*8480*/  LDSM.16.M88.4 R216, [R236+0xc100] ;  /* 0x00c10000ecd8783b */ /* 0x000fee0000000200 */
[----:B------:R-:W-:Y:S01]  /*8490*/  HMMA.16816.F32 R48, R140, R194, R48 ;  /* 0x000000c28c30723c */ /* 0x000fe20000001830 */
[----:B------:R-:W-:Y:S07]  /*84a0*/  LDSM.16.M88.4 R140, [R232+0xa100] ;  /* 0x00a10000e88c783b */ /* 0x000fee0000000200 */
[-C--:B--2---:R-:W-:Y:S01]  /*84b0*/  HMMA.16816.F32 R4, R196, R204.reuse, R4 ;  /* 0x000000ccc404723c */ /* 0x084fe20000001804 */
[----:B------:R-:W2:Y:S07]  /*84c0*/  LDSM.16.M88.4 R192, [R230+0x4900] ;  /* 0x00490000e6c0783b */ /* 0x000eae0000000200 */
        /* <DEDUP_REMOVED lines=8> */
[----:B------:R-:W-:Y:S07]  /*8550*/  LDSM.16.M88.4 R212, [R230+0x5900] ;  /* 0x00590000e6d4783b */ /* 0x000fee0000000200 */
[-C--:B-1----:R-:W-:Y:S08]  /*8560*/  HMMA.16816.F32 R36, R196, R200.reuse, R36 ;  /* 0x000000c8c424723c */ /* 0x082ff00000001824 */
[C---:B------:R-:W-:Y:S08]  /*8570*/  HMMA.16816.F32 R40, R208.reuse, R200, R40 ;  /* 0x000000c8d028723c */ /* 0x040ff00000001828 */
[-C--:B------:R-:W-:Y:S01]  /*8580*/  HMMA.16816.F32 R44, R208, R202.reuse, R44 ;  /* 0x000000cad02c723c */ /* 0x080fe2000000182c */
[----:B------:R-:W1:Y:S07]  /*8590*/  LDSM.16.M88.4 R208, [R230+0x5100] ;  /* 0x00510000e6d0783b */ /* 0x000e6e0000000200 */
[----:B------:R-:W-:Y:S01]  /*85a0*/  HMMA.16816.F32 R48, R196, R202, R48 ;  /* 0x000000cac430723c */ /* 0x000fe20000001830 */
[----:B------:R-:W-:Y:S07]  /*85b0*/  LDSM.16.M88.4 R196, [R234+0xa100] ;  /* 0x00a10000eac4783b */ /* 0x000fee0000000200 */
[-C--:B--2---:R-:W-:Y:S01]  /*85c0*/  HMMA.16816.F32 R4, R140, R192.reuse, R4 ;  /* 0x000000c08c04723c */ /* 0x084fe20000001804 */
[----:B------:R-:W2:Y:S07]  /*85d0*/  LDSM.16.M88.4 R200, [R229+0x1800] ;  /* 0x00180000e5c8783b */ /* 0x000eae0000000200 */
[C---:B---3--:R-:W-:Y:S08]  /*85e0*/  HMMA.16816.F32 R8, R204.reuse, R192, R8 ;  /* 0x000000c0cc08723c */ /* 0x048ff00000001808 */
[-C--:B------:R-:W-:Y:S08]  /*85f0*/  HMMA.16816.F32 R12, R204, R194.reuse, R12 ;  /* 0x000000c2cc0c723c */ /* 0x080ff0000000180c */
[C---:B------:R-:W-:Y:S08]  /*8600*/  HMMA.16816.F32 R16, R140.reuse, R194, R16 ;  /* 0x000000c28c10723c */ /* 0x040ff00000001810 */
[-C--:B-1----:R-:W-:Y:S08]  /*8610*/  HMMA.16816.F32 R20, R140, R208.reuse, R20 ;  /* 0x000000d08c14723c */ /* 0x082ff00000001814 */
[C---:B------:R-:W-:Y:S08]  /*8620*/  HMMA.16816.F32 R24, R204.reuse, R208, R24 ;  /* 0x000000d0cc18723c */ /* 0x040ff00000001818 */
[-C--:B------:R-:W-:Y:S08]  /*8630*/  HMMA.16816.F32 R28, R204, R210.reuse, R28 ;  /* 0x000000d2cc1c723c */ /* 0x080ff0000000181c */
[C---:B------:R-:W-:Y:S08]  /*8640*/  HMMA.16816.F32 R32, R140.reuse, R210, R32 ;  /* 0x000000d28c20723c */ /* 0x040ff00000001820 */
[-C--:B------:R-:W-:Y:S08]  /*8650*/  HMMA.16816.F32 R36, R140, R212.reuse, R36 ;  /* 0x000000d48c24723c */ /* 0x080ff00000001824 */
[C---:B------:R-:W-:Y:S08]  /*8660*/  HMMA.16816.F32 R40, R204.reuse, R212, R40 ;  /* 0x000000d4cc28723c */ /* 0x040ff00000001828 */
[-C--:B------:R-:W-:Y:S08]  /*8670*/  HMMA.16816.F32 R44, R204, R214.reuse, R44 ;  /* 0x000000d6cc2c723c */ /* 0x080ff0000000182c */
[----:B------:R-:W-:Y:S08]  /*8680*/  HMMA.16816.F32 R48, R140, R214, R48 ;  /* 0x000000d68c30723c */ /* 0x000ff00000001830 */
[-C--:B--2---:R-:W-:Y:S08]  /*8690*/  HMMA.16816.F32 R4, R196, R200.reuse, R4 ;  /* 0x000000c8c404723c */ /* 0x084ff00000001804 */
[C---:B------:R-:W-:Y:S08]  /*86a0*/  HMMA.16816.F32 R8, R216.reuse, R200, R8 ;  /* 0x000000c8d808723c */ /* 0x040ff00000001808 */
[-C--:B------:R-:W-:Y:S08]  /*86b0*/  HMMA.16816.F32 R12, R216, R202.reuse, R12 ;  /* 0x000000cad80c723c */ /* 0x080ff0000000180c */
        /* <DEDUP_REMOVED lines=26> */
[----:B------:R-:W2:Y:S10]  /*8860*/  MUFU.TANH R143, R18 ;  /* 0x00000012008f7308 */ /* 0x000eb40000002400 */
[----:B------:R2:W2:Y:S01]  /*8870*/  MUFU.TANH R142, R19 ;  /* 0x00000013008e7308 */ /* 0x0004a20000002400 */
[----:B-1----:R-:W1:Y:S01]  /*8880*/  LDSM.16.M88.4 R8, [R229+0x2800] ;  /* 0x00280000e508783b */ /* 0x002e620000000200 */
[----:B------:R-:W-:Y:S04]  /*8890*/  DEPBAR.LE SB0, 0x0 ;  /* 0x000080000000791a */ /* 0x000fe80000000000 */
[-C--:B----4-:R-:W-:Y:S04]  /*88a0*/  HMMA.16816.F32 R20, R196, R4.reuse, R20 ;  /* 0x00000004c414723c */ /* 0x090fe80000001814 */
[----:B------:R-:W4:Y:S01]  /*88b0*/  MUFU.TANH R195, R12 ;  /* 0x0000000c00c37308 */ /* 0x000f220000002400 */
[----:B------:R-:W-:Y:S03]  /*88c0*/  BAR.SYNC.DEFER_BLOCKING 0x0 ;  /* 0x0000000000007b1d */ /* 0x000fe60000010000 */
[C---:B------:R-:W-:Y:S06]  /*88d0*/  HMMA.16816.F32 R24, R216.reuse, R4, R24 ;  /* 0x00000004d818723c */ /* 0x040fec0000001818 */
[----:B------:R-:W1:Y:S02]  /*88e0*/  MUFU.TANH R194, R13 ;  /* 0x0000000d00c27308 */ /* 0x000e640000002400 */
[-C--:B------:R-:W-:Y:S08]  /*88f0*/  HMMA.16816.F32 R28, R216, R6.reuse, R28 ;  /* 0x00000006d81c723c */ /* 0x080ff0000000181c */
[----:B------:R-:W2:Y:S01]  /*8900*/  MUFU.TANH R214, R14 ;  /* 0x0000000e00d67308 */ /* 0x000ea20000002400 */
[C---:B------:R-:W-:Y:S04]  /*8910*/  HMMA.16816.F32 R32, R196.reuse, R6, R32 ;  /* 0x00000006c420723c */ /* 0x040fe80000001820 */
[----:B------:R-:W-:Y:S02]  /*8920*/  FMUL.FTZ R20, R20, c[0x0][0x320] ;  /* 0x0000c80014147a20 */ /* 0x000fe40000410000 */
[----:B------:R-:W-:Y:S03]  /*8930*/  FMUL.FTZ R21, R21, c[0x0][0x320] ;  /* 0x0000c80015157a20 */ /* 0x000fe60000410000 */
[----:B------:R-:W2:Y:S03]  /*8940*/  MUFU.TANH R213, R15 ;  /* 0x0000000f00d57308 */ /* 0x000ea60000002400 */
[----:B------:R-:W-:Y:S01]  /*8950*/  FMUL.FTZ R22, R22, c[0x0][0x320] ;  /* 0x0000c80016167a20 */ /* 0x000fe20000410000 */
[-C--:B-1----:R-:W-:Y:S03]  /*8960*/  HMMA.16816.F32 R36, R196, R8.reuse, R36 ;  /* 0x00000008c424723c */ /* 0x082fe60000001824 */
[----:B------:R-:W-:Y:S02]  /*8970*/  FMUL.FTZ R23, R23, c[0x0][0x320] ;  /* 0x0000c80017177a20 */ /* 0x000fe40000410000 */
[----:B------:R-:W-:Y:S01]  /*8980*/  FMUL.FTZ R24, R24, c[0x0][0x320] ;  /* 0x0000c80018187a20 */ /* 0x000fe20000410000 */
[----:B------:R-:W1:Y:S01]  /*8990*/  MUFU.TANH R135, R20 ;  /* 0x0000001400877308 */ /* 0x000e620000002400 */
[----:B------:R-:W-:Y:S01]  /*89a0*/  FMUL.FTZ R25, R25, c[0x0][0x320] ;  /* 0x0000c80019197a20 */ /* 0x000fe20000410000 */
[C---:B------:R-:W-:Y:S04]  /*89b0*/  HMMA.16816.F32 R40, R216.reuse, R8, R40 ;  /* 0x00000008d828723c */ /* 0x040fe80000001828 */
[----:B------:R-:W-:Y:S02]  /*89c0*/  FMUL.FTZ R26, R26, c[0x0][0x320] ;  /* 0x0000c8001a1a7a20 */ /* 0x000fe40000410000 */
[----:B------:R-:W-:Y:S02]  /*89d0*/  FMUL.FTZ R27, R27, c[0x0][0x320] ;  /* 0x0000c8001b1b7a20 */ /* 0x000fe40000410000 */
[----:B------:R-:W1:Y:S01]  /*89e0*/  MUFU.TANH R133, R21 ;  /* 0x0000001500857308 */ /* 0x000e620000002400 */
[-C--:B------:R-:W-:Y:S03]  /*89f0*/  HMMA.16816.F32 R44, R216, R10.reuse, R44 ;  /* 0x0000000ad82c723c */ /* 0x080fe6000000182c */
[----:B------:R-:W-:Y:S02]  /*8a00*/  FMUL.FTZ R28, R28, c[0x0][0x320] ;  /* 0x0000c8001c1c7a20 */ /* 0x000fe40000410000 */
[----:B------:R-:W-:Y:S02]  /*8a10*/  FMUL.FTZ R29, R29, c[0x0][0x320] ;  /* 0x0000c8001d1d7a20 */ /* 0x000fe40000410000 */
[----:B------:R-:W-:Y:S01]  /*8a20*/  FMUL.FTZ R30, R30, c[0x0][0x320] ;  /* 0x0000c8001e1e7a20 */ /* 0x000fe20000410000 */
[----:B------:R-:W-:Y:S01]  /*8a30*/  HMMA.16816.F32 R48, R196, R10, R48 ;  /* 0x0000000ac430723c */ /* 0x000fe20000001830 */
[----:B------:R1:W1:Y:S03]  /*8a40*/  MUFU.TANH R140, R22 ;  /* 0x00000016008c7308 */ /* 0x0002660000002400 */
[----:B------:R-:W-:Y:S03]  /*8a50*/  FMUL.FTZ R31, R31, c[0x0][0x320] ;  /* 0x0000c8001f1f7a20 */ /* 0x000fe60000410000 */
[----:B------:R-:W-:Y:S02]  /*8a60*/  FMUL.FTZ R42, R42, c[0x0][0x320] ;  /* 0x0000c8002a2a7a20 */ /* 0x000fe40000410000 */
[----:B------:R-:W-:Y:S02]  /*8a70*/  FMUL.FTZ R43, R43, c[0x0][0x320] ;  /* 0x0000c8002b2b7a20 */ /* 0x000fe40000410000 */
[----:B------:R3:W3:Y:S05]  /*8a80*/  MUFU.TANH R137, R23 ;  /* 0x0000001700897308 */ /* 0x0006ea0000002400 */
[----:B------:R-:W-:Y:S02]  /*8a90*/  FMUL.FTZ R46, R46, c[0x0][0x320] ;  /* 0x0000c8002e2e7a20 */ /* 0x000fe40000410000 */
[----:B------:R-:W-:Y:S03]  /*8aa0*/  FMUL.FTZ R47, R47, c[0x0][0x320] ;  /* 0x0000c8002f2f7a20 */ /* 0x000fe60000410000 */
[----:B------:R4:W4:Y:S03]  /*8ab0*/  MUFU.TANH R205, R24 ;  /* 0x0000001800cd7308 */ /* 0x0009260000002400 */
[----:B--2---:R-:W-:Y:S02]  /*8ac0*/  FMUL.FTZ R19, R48, c[0x0][0x320] ;  /* 0x0000c80030137a20 */ /* 0x004fe40000410000 */
[----:B-1----:R-:W-:Y:S02]  /*8ad0*/  FMUL.FTZ R22, R37, c[0x0][0x320] ;  /* 0x0000c80025167a20 */ /* 0x002fe40000410000 */
[----:B------:R-:W-:Y:S02]  /*8ae0*/  FMUL.FTZ R18, R49, c[0x0][0x320] ;  /* 0x0000c80031127a20 */ /* 0x000fe40000410000 */
[----:B------:R-:W-:Y:S01]  /*8af0*/  FMUL.FTZ R21, R50, c[0x0][0x320] ;  /* 0x0000c80032157a20 */ /* 0x000fe20000410000 */
[----:B------:R1:W2:Y:S01]  /*8b00*/  MUFU.TANH R208, R25 ;  /* 0x0000001900d07308 */ /* 0x0002a20000002400 */
[----:B------:R-:W-:Y:S02]  /*8b10*/  FMUL.FTZ R20, R51, c[0x0][0x320] ;  /* 0x0000c80033147a20 */ /* 0x000fe40000410000 */
[----:B---3--:R-:W-:Y:S07]  /*8b20*/  FMUL.FTZ R23, R45, c[0x0][0x320] ;  /* 0x0000c8002d177a20 */ /* 0x008fee0000410000 */
[----:B------:R3:W2:Y:S01]  /*8b30*/  MUFU.TANH R220, R26 ;  /* 0x0000001a00dc7308 */ /* 0x0006a20000002400 */
[----:B----4-:R-:W-:Y:S09]  /*8b40*/  FMUL.FTZ R24, R36, c[0x0][0x320] ;  /* 0x0000c80024187a20 */ /* 0x010ff20000410000 */
[----:B------:R4:W2:Y:S01]  /*8b50*/  MUFU.TANH R215, R27 ;  /* 0x0000001b00d77308 */ /* 0x0008a20000002400 */
[----:B-1----:R-:W-:Y:S02]  /*8b60*/  FMUL.FTZ R25, R33, c[0x0][0x320] ;  /* 0x0000c80021197a20 */ /* 0x002fe40000410000 */
[----:B------:R-:W-:Y:S07]  /*8b70*/  FMUL.FTZ R33, R34, c[0x0][0x320] ;  /* 0x0000c80022217a20 */ /* 0x000fee0000410000 */
[----:B------:R1:W1:Y:S01]  /*8b80*/  MUFU.TANH R141, R28 ;  /* 0x0000001c008d7308 */ /* 0x0002620000002400 */
[----:B---3--:R-:W-:Y:S02]  /*8b90*/  FMUL.FTZ R26, R32, c[0x0][0x320] ;  /* 0x0000c800201a7a20 */ /* 0x008fe40000410000 */
[----:B------:R-:W-:Y:S07]  /*8ba0*/  FMUL.FTZ R32, R35, c[0x0][0x320] ;  /* 0x0000c80023207a20 */ /* 0x000fee0000410000 */
[----:B------:R3:W2:Y:S01]  /*8bb0*/  MUFU.TANH R136, R29 ;  /* 0x0000001d00887308 */ /* 0x0006a20000002400 */
[----:B----4-:R-:W-:Y:S09]  /*8bc0*/  FMUL.FTZ R27, R39, c[0x0][0x320] ;  /* 0x0000c800271b7a20 */ /* 0x010ff20000410000 */
[----:B------:R4:W2:Y:S01]  /*8bd0*/  MUFU.TANH R212, R30 ;  /* 0x0000001e00d47308 */ /* 0x0008a20000002400 */
[----:B-1----:R-:W-:Y:S09]  /*8be0*/  FMUL.FTZ R28, R38, c[0x0][0x320] ;  /* 0x0000c800261c7a20 */ /* 0x002ff20000410000 */
[----:B------:R1:W1:Y:S01]  /*8bf0*/  MUFU.TANH R209, R31 ;  /* 0x0000001f00d17308 */ /* 0x0002620000002400 */
[----:B---3--:R-:W-:Y:S09]  /*8c00*/  FMUL.FTZ R29, R44, c[0x0][0x320] ;  /* 0x0000c8002c1d7a20 */ /* 0x008ff20000410000 */
[----:B------:R-:W3:Y:S01]  /*8c10*/  MUFU.TANH R16, R16 ;  /* 0x0000001000107308 */ /* 0x000ee20000002400 */
[----:B----4-:R-:W-:Y:S09]  /*8c20*/  FMUL.FTZ R30, R41, c[0x0][0x320] ;  /* 0x0000c800291e7a20 */ /* 0x010ff20000410000 */
[----:B------:R-:W4:Y:S01]  /*8c30*/  MUFU.TANH R17, R17 ;  /* 0x0000001100117308 */ /* 0x000f220000002400 */
[----:B-1----:R-:W-:Y:S09]  /*8c40*/  FMUL.FTZ R31, R40, c[0x0][0x320] ;  /* 0x0000c800281f7a20 */ /* 0x002ff20000410000 */
        /* <DEDUP_REMOVED lines=21> */
[----:B--234-:R-:W2:Y:S01]  /*8da0*/  LDL R0, [R1+0x14] ;  /* 0x0000140001007983 */ /* 0x01cea20000100800 */
[----:B------:R-:W-:Y:S01]  /*8db0*/  UIMAD UR4, UR24, 0x30, UR10 ;  /* 0x00000030180478a4 */ /* 0x000fe2000f8e020a */
[----:B------:R-:W-:Y:S01]  /*8dc0*/  IMAD.MOV.U32 R242, RZ, RZ, RZ ;  /* 0x000000fffff27224 */ /* 0x000fe200078e00ff */
[----:B------:R-:W-:Y:S04]  /*8dd0*/  IADD3 R14, -R244, 0x10, RZ ;  /* 0x00000010f40e7810 */ /* 0x000fe80007ffe1ff */
[----:B------:R-:W-:Y:S01]  /*8de0*/  IMAD.U32 R2, RZ, RZ, UR4 ;  /* 0x00000004ff027e24 */ /* 0x000fe2000f8e00ff */
[----:B------:R-:W-:Y:S04]  /*8df0*/  LOP3.LUT R14, R14, 0xf, RZ, 0xc0, !PT ;  /* 0x0000000f0e0e7812 */ /* 0x000fe800078ec0ff */
        /* <DEDUP_REMOVED lines=24> */
[----:B------:R-:W2:Y:S04]  /*8f80*/  SHFL.IDX PT, R6, R2, 0x1, 0x181f ;  /* 0x00381f0002067f89 */ /* 0x000ea800000e0000 */
[----:B------:R-:W3:Y:S04]  /*8f90*/  SHFL.IDX PT, R3, R2, RZ, 0x181f ;  /* 0x00181fff02037589 */ /* 0x000ee800000e0000 */
[----:B------:R-:W4:Y:S04]  /*8fa0*/  SHFL.IDX PT, R4, R0, RZ, 0x181f ;  /* 0x00181fff00047589 */ /* 0x000f2800000e0000 */
[----:B------:R-:W1:Y:S04]  /*8fb0*/  SHFL.IDX PT, R2, R2, 0x2, 0x181f ;  /* 0x00581f0002027f89 */ /* 0x000e6800000e0000 */
[----:B------:R-:W1:Y:S04]  /*8fc0*/  SHFL.IDX PT, R5, R0, 0x1, 0x181f ;  /* 0x00381f0000057f89 */ /* 0x000e6800000e0000 */
[----:B------:R-:W1:Y:S01]  /*8fd0*/  SHFL.IDX PT, R0, R0, 0x2, 0x181f ;  /* 0x00581f0000007f89 */ /* 0x000e6200000e0000 */
[-C--:B--2--5:R-:W-:Y:S02]  /*8fe0*/  IADD3 R8, P1, R6, R247.reuse, RZ ;  /* 0x000000f706087210 */ /* 0x0a4fe40007f3e0ff */
[CC--:B---3--:R-:W-:Y:S02]  /*8ff0*/  IADD3 R12, P0, R3.reuse, R247.reuse, RZ ;  /* 0x000000f7030c7210 */ /* 0x0c8fe40007f1e0ff */
[-C--:B------:R-:W-:Y:S03]  /*9000*/  IADD3 R10, P2, R3, R246.reuse, RZ ;  /* 0x000000f6030a7210 */ /* 0x080fe60007f5e0ff */
[----:B----4-:R-:W-:Y:S01]  /*9010*/  IMAD.X R13, R4, 0x1, R245, P0 ;  /* 0x00000001040d7824 */ /* 0x010fe200000e06f5 */
[----:B------:R-:W-:Y:S01]  /*9020*/  IADD3 R6, P0, R6, R246, RZ ;  /* 0x000000f606067210 */ /* 0x000fe20007f1e0ff */
[----:B------:R-:W-:Y:S01]  /*9030*/  IMAD.X R11, R4, 0x1, R223, P2 ;  /* 0x00000001040b7824 */ /* 0x000fe200010e06df */
[----:B-1----:R-:W-:Y:S02]  /*9040*/  IADD3 R4, P2, R2, R247, RZ ;  /* 0x000000f702047210 */ /* 0x002fe40007f5e0ff */
[----:B------:R1:W-:Y:S01]  /*9050*/  LDGSTS.E.BYPASS.LTC128B.128 [R252+0x3100], [R12.64], !P6 ;  /* 0x031000000cfc7fae */ /* 0x0003e2000f101d54 */
        /* <DEDUP_REMOVED lines=11> */
.L_x_612:
[----:B-1234-:R-:W2:Y:S01]  /*9110*/  LDL R2, [R1+0x30] ;  /* 0x0000300001027983 */ /* 0x01eea20000100800 */
[----:B------:R-:W-:Y:S02]  /*9120*/  UISETP.NE.AND UP1, UPT, UR13, URZ, UPT ;  /* 0x0000003f0d00728c */ /* 0x000fe4000bf25270 */
[----:B------:R-:W-:Y:S01]  /*9130*/  UIMAD UR4, UR24, -0x30, URZ ;  /* 0xffffffd0180478a4 */ /* 0x000fe2000f8e023f */
[----:B------:R-:W3:Y:S01]  /*9140*/  LDL R35, [R1+0x1c] ;  /* 0x00001c0001237983 */ /* 0x000ee20000100800 */
[----:B------:R-:W-:Y:S02]  /*9150*/  UISETP.NE.AND UP0, UPT, UR12, URZ, UPT ;  /* 0x0000003f0c00728c */ /* 0x000fe4000bf05270 */
[----:B------:R-:W-:Y:S01]  /*9160*/  PLOP3.LUT P1, PT, PT, PT, UP1, 0x80, 0x0 ;  /* 0x000000000000781c */ /* 0x000fe20003f2f018 */
[----:B------:R-:W0:Y:S01]  /*9170*/  LDGDEPBAR ;  /* 0x00000000000079af */ /* 0x000e220000000000 */
[----:B------:R-:W-:Y:S11]  /*9180*/  PLOP3.LUT P0, PT, PT, PT, UP1, 0x80, 0x0 ;  /* 0x000000000000781c */ /* 0x000ff60003f0f018 */
[----:B--2---:R-:W-:Y:S04]  /*9190*/  @P1 IMAD.HI.U32 R0, R2, c[0x0][0x2c8], RZ ;  /* 0x0000b20002001a27 */ /* 0x004fe800078e00ff */
[----:B------:R-:W-:Y:S01]  /*91a0*/  IMAD.MOV.U32 R4, RZ, RZ, R2 ;  /* 0x000000ffff047224 */ /* 0x000fe200078e0002 */
[----:B------:R-:W-:Y:S01]  /*91b0*/  @P0 SHF.R.U32.HI R4, RZ, c[0x0][0x2cc], R0 ;  /* 0x0000b300ff040a19 */ /* 0x000fe20000011600 */
[----:B------:R-:W-:Y:S01]  /*91c0*/  IMAD.U32 R0, RZ, RZ, UR4 ;  /* 0x00000004ff007e24 */ /* 0x000fe2000f8e00ff */
[----:B------:R-:W-:Y:S01]  /*91d0*/  PLOP3.LUT P0, PT, PT, PT, UP0, 0x40, 0x0 ;  /* 0x000000000000781c */ /* 0x000fe20003f0e808 */
[----:B------:R-:W-:Y:S02]  /*91e0*/  IMAD.MOV.U32 R2, RZ, RZ, c[0x0][0x2ac] ;  /* 0x0000ab00ff027624 */ /* 0x000fe400078e00ff */
[----:B------:R-:W1:Y:S01]  /*91f0*/  SHFL.IDX PT, R3, R4, RZ, 0x1c1f ;  /* 0x001c1fff04037589 */ /* 0x000e6200000e0000 */
[----:B---3--:R-:W-:Y:S05]  /*9200*/  IADD3 R6, -R35, 0x1, R0 ;  /* 0x0000000123067810 */ /* 0x008fea0007ffe100 */
[----:B------:R-:W-:Y:S05]  /*9210*/  IMAD R6, R2, c[0x0][0x1d0], R6 ;  /* 0x0000740002067a24 */ /* 0x000fea00078e0206 */
[----:B------:R-:W-:Y:S04]  /*9220*/  IADD3 R6, R6, -c[0x0][0x168], RZ ;  /* 0x80005a0006067a10 */ /* 0x000fe80007ffe0ff */
[C---:B------:R-:W-:Y:S02]  /*9230*/  IADD3 R5, R6.reuse, c[0x0][0x328], RZ ;  /* 0x0000ca0006057a10 */ /* 0x040fe40007ffe0ff */
[----:B------:R-:W-:Y:S03]  /*9240*/  IADD3 R6, R6, UR17, RZ ;  /* 0x0000001106067c10 */ /* 0x000fe6000fffe0ff */
[--C-:B-1----:R-:W-:Y:S02]  /*9250*/  IMAD.IADD R2, R5, 0x1, R3.reuse ;  /* 0x0000000105027824 */ /* 0x102fe400078e0203 */
        /* <DEDUP_REMOVED lines=17> */
.L_x_615:
[----:B------:R-:W-:Y:S04]  /*9370*/  MOV R7, c[0x0][0x32c] ;  /* 0x0000cb0000077a02 */ /* 0x000fe80000000f00 */
[----:B------:R-:W-:Y:S11]  /*9380*/  ISETP.NE.AND P0, PT, R7, 0x1, PT ;  /* 0x000000010700780c */ /* 0x000ff60003f05270 */
[----:B------:R-:W-:Y:S02]  /*9390*/  @!UPT UIADD3 URZ, URZ, URZ, URZ ;  /* 0x0000003f3f3ff290 */ /* 0x000fe4000fffe03f */
[----:B------:R-:W-:Y:S05]  /*93a0*/  @P0 IMAD.HI.U32 R7, R3, c[0x0][0x330], RZ ;  /* 0x0000cc0003070a27 */ /* 0x000fea00078e00ff */
[----:B------:R-:W-:Y:S02]  /*93b0*/  @P0 SHF.R.U32.HI R3, RZ, c[0x0][0x334], R7 ;  /* 0x0000cd00ff030a19 */ /* 0x000fe40000011607 */
.L_x_616:
[----:B------:R-:W-:Y:S05]  /*93c0*/  BSYNC B0 ;  /* 0x0000000000007941 */ /* 0x000fea0003800000 */
.L_x_614:
[----:B------:R-:W-:Y:S05]  /*93d0*/  IADD3 R7, -R35, UR4, RZ ;  /* 0x0000000423077c10 */ /* 0x000fea000fffe1ff */
[----:B------:R-:W-:Y:S05]  /*93e0*/  IMAD R3, R3, c[0x0][0x32c], R7 ;  /* 0x0000cb0003037a24 */ /* 0x000fea00078e0207 */
[----:B------:R-:W-:Y:S02]  /*93f0*/  IADD3 R7, R3, c[0x0][0x32c], RZ ;  /* 0x0000cb0003077a10 */ /* 0x000fe40007ffe0ff */
[----:B------:R-:W-:Y:S02]  /*9400*/  IMNMX R0, R0, R3, !PT ;  /* 0x0000000300007217 */ /* 0x000fe40007800200 */
[----:B------:R-:W-:Y:S02]  /*9410*/  IMNMX R2, R2, R7, PT ;  /* 0x0000000702027217 */ /* 0x000fe40003800200 */
.L_x_613:
[----:B------:R-:W-:Y:S01]  /*9420*/  UISETP.GE.AND UP2, UPT, UR4, 0x1, UPT ;  /* 0x000000010400788c */ /* 0x000fe2000bf46270 */
[----:B------:R-:W1:Y:S01]  /*9430*/  SHFL.IDX PT, R3, R4, 0x1, 0x1c1f ;  /* 0x003c1f0004037f89 */ /* 0x000e6200000e0000 */
[----:B------:R-:W-:Y:S02]  /*9440*/  UISETP.GE.AND UP1, UPT, UR4, 0x2, UPT ;  /* 0x000000020400788c */ /* 0x000fe4000bf26270 */
[----:B------:R-:W-:Y:S02]  /*9450*/  UISETP.GE.AND UP0, UPT, UR4, 0x9, UPT ;  /* 0x000000090400788c */ /* 0x000fe4000bf06270 */
[----:B------:R-:W-:Y:S01]  /*9460*/  PLOP3.LUT P0, PT, PT, PT, UP2, 0x40, 0x0 ;  /* 0x000000000000781c */ /* 0x000fe20003f0e828 */
[----:B------:R-:W-:Y:S01]  /*9470*/  UP2UR UR28, UPR, URZ, 0x2 ;  /* 0x000000023f1c7883 */ /* 0x000fe20008000000 */
[----:B------:R-:W-:Y:S01]  /*9480*/  PLOP3.LUT P2, PT, PT, PT, UP1, 0x40, 0x0 ;  /* 0x000000000000781c */ /* 0x000fe20003f4e818 */
[----:B------:R-:W-:Y:S01]  /*9490*/  UISETP.GE.AND UP1, UPT, UR4, 0xa, UPT ;  /* 0x0000000a0400788c */ /* 0x000fe2000bf26270 */
[----:B------:R-:W-:Y:S01]  /*94a0*/  ISETP.GT.AND P0, PT, R0, RZ, P0 ;  /* 0x000000ff0000720c */ /* 0x000fe20000704270 */
[----:B------:R-:W-:Y:S01]  /*94b0*/  UISETP.GE.AND UP5, UPT, UR4, 0x19, UPT ;  /* 0x000000190400788c */ /* 0x000fe2000bfa6270 */
[----:B------:R-:W-:Y:S01]  /*94c0*/  PLOP3.LUT P1, PT, PT, PT, UP0, 0x40, 0x0 ;  /* 0x000000000000781c */ /* 0x000fe20003f2e808 */
[----:B------:R-:W-:Y:S01]  /*94d0*/  UP2UR UR27, UPR, URZ, 0x1 ;  /* 0x000000013f1b7883 */ /* 0x000fe20008000000 */
[----:B------:R-:W-:Y:S01]  /*94e0*/  ISETP.LT.OR P0, PT, R2, 0x1, P0 ;  /* 0x000000010200780c */ /* 0x000fe20000701670 */
[----:B------:R-:W-:Y:S01]  /*94f0*/  UISETP.GE.AND UP0, UPT, UR4, 0x11, UPT ;  /* 0x000000110400788c */ /* 0x000fe2000bf06270 */
[C---:B------:R-:W-:Y:S01]  /*9500*/  ISETP.GT.AND P2, PT, R0.reuse, 0x1, P2 ;  /* 0x000000010000780c */ /* 0x040fe20001744270 */
[----:B------:R-:W-:Y:S01]  /*9510*/  UISETP.GE.AND UP6, UPT, UR4, 0x12, UPT ;  /* 0x000000120400788c */ /* 0x000fe2000bfc6270 */
[----:B------:R-:W-:Y:S01]  /*9520*/  FSEL R9, R193, -INF , !P0 ;  /* 0xff800000c1097808 */ /* 0x000fe20004000000 */
[----:B------:R-:W-:Y:S01]  /*9530*/  UP2UR UR29, UPR, URZ, 0x4 ;  /* 0x000000043f1d7883 */ /* 0x000fe20008000000 */
[----:B------:R-:W-:Y:S01]  /*9540*/  PLOP3.LUT P0, PT, PT, PT, UP1, 0x40, 0x0 ;  /* 0x000000000000781c */ /* 0x000fe20003f0e818 */
[----:B------:R-:W-:Y:S01]  /*9550*/  UISETP.GE.AND UP2, UPT, UR4, 0x22, UPT ;  /* 0x000000220400788c */ /* 0x000fe2000bf46270 */
[C---:B------:R-:W-:Y:S01]  /*9560*/  ISETP.GT.AND P1, PT, R0.reuse, 0x8, P1 ;  /* 0x000000080000780c */ /* 0x040fe20000f24270 */
[----:B------:R-:W-:Y:S01]  /*9570*/  UISETP.GE.AND UP4, UPT, UR4, 0x1a, UPT ;  /* 0x0000001a0400788c */ /* 0x000fe2000bf86270 */
[----:B------:R-:W-:Y:S01]  /*9580*/  ISETP.GT.AND P0, PT, R0, 0x9, P0 ;  /* 0x000000090000780c */ /* 0x000fe20000704270 */
[----:B------:R-:W-:Y:S01]  /*9590*/  UISETP.GE.AND UP3, UPT, UR4, 0x21, UPT ;  /* 0x000000210400788c */ /* 0x000fe2000bf66270 */
[C---:B------:R-:W-:Y:S01]  /*95a0*/  ISETP.LT.OR P2, PT, R2.reuse, 0x2, P2 ;  /* 0x000000020200780c */ /* 0x040fe20001741670 */
[----:B------:R-:W-:Y:S01]  /*95b0*/  UP2UR UR30, UPR, URZ, 0x40 ;  /* 0x000000403f1e7883 */ /* 0x000fe20008000000 */
[C---:B------:R-:W-:Y:S01]  /*95c0*/  ISETP.LT.OR P0, PT, R2.reuse, 0xa, P0 ;  /* 0x0000000a0200780c */ /* 0x040fe20000701670 */
[----:B------:R-:W-:Y:S01]  /*95d0*/  UP2UR UR26, UPR, URZ, 0x2 ;  /* 0x000000023f1a7883 */ /* 0x000fe20008000000 */
[----:B------:R-:W-:Y:S01]  /*95e0*/  ISETP.LT.OR P1, PT, R2, 0x9, P1 ;  /* 0x000000090200780c */ /* 0x000fe20000f21670 */
[----:B------:R-:W-:Y:S01]  /*95f0*/  UP2UR UR25, UPR, URZ, 0x1 ;  /* 0x000000013f197883 */ /* 0x000fe20008000000 */
[----:B------:R-:W-:Y:S01]  /*9600*/  FSEL R17, R17, -INF , !P0 ;  /* 0xff80000011117808 */ /* 0x000fe20004000000 */
[----:B------:R-:W-:Y:S01]  /*9610*/  UISETP.GE.AND UP1, UPT, UR4, 0x29, UPT ;  /* 0x000000290400788c */ /* 0x000fe2000bf26270 */
[----:B------:R-:W-:Y:S02]  /*9620*/  PLOP3.LUT P0, PT, PT, PT, UP5, 0x40, 0x0 ;  /* 0x000000000000781c */ /* 0x000fe40003f0e858 */
[----:B------:R-:W-:Y:S02]  /*9630*/  FSEL R15, R192, -INF , !P2 ;  /* 0xff800000c00f7808 */ /* 0x000fe40005000000 */
[----:B------:R-:W-:Y:S01]  /*9640*/  PLOP3.LUT P2, PT, PT, PT, UP0, 0x40, 0x0 ;  /* 0x000000000000781c */ /* 0x000fe20003f4e808 */
[----:B------:R-:W-:Y:S01]  /*9650*/  UISETP.GE.AND UP0, UPT, UR4, 0x2a, UPT ;  /* 0x0000002a0400788c */ /* 0x000fe2000bf06270 */
[----:B------:R-:W-:Y:S02]  /*9660*/  FSEL R16, R16, -INF , !P1 ;  /* 0xff80000010107808 */ /* 0x000fe40004800000 */
[----:B------:R-:W-:Y:S01]  /*9670*/  PLOP3.LUT P1, PT, PT, PT, UP6, 0x40, 0x0 ;  /* 0x000000000000781c */ /* 0x000fe20003f2e868 */
[----:B------:R-:W-:Y:S01]  /*9680*/  UISETP.NE.AND UP6, UPT, UR12, URZ, UPT ;  /* 0x0000003f0c00728c */ /* 0x000fe2000bfc5270 */
[C---:B------:R-:W-:Y:S02]  /*9690*/  ISETP.GT.AND P0, PT, R0.reuse, 0x18, P0 ;  /* 0x000000180000780c */ /* 0x040fe40000704270 */
[C---:B------:R-:W-:Y:S02]  /*96a0*/  ISETP.GT.AND P2, PT, R0.reuse, 0x10, P2 ;  /* 0x000000100000780c */ /* 0x040fe40001744270 */
[----:B------:R-:W-:Y:S02]  /*96b0*/  ISETP.GT.AND P1, PT, R0, 0x11, P1 ;  /* 0x000000110000780c */ /* 0x000fe40000f24270 */
[C---:B------:R-:W-:Y:S02]  /*96c0*/  ISETP.LT.OR P0, PT, R2.reuse, 0x19, P0 ;  /* 0x000000190200780c */ /* 0x040fe40000701670 */
[C---:B------:R-:W-:Y:S02]  /*96d0*/  ISETP.LT.OR P2, PT, R2.reuse, 0x11, P2 ;  /* 0x000000110200780c */ /* 0x040fe40001741670 */
[----:B------:R-:W-:Y:S02]  /*96e0*/  ISETP.LT.OR P1, PT, R2, 0x12, P1 ;  /* 0x000000120200780c */ /* 0x000fe40000f21670 */
[----:B------:R-:W-:Y:S02]  /*96f0*/  FSEL R202, R26, -INF , !P0 ;  /* 0xff8000001aca7808 */ /* 0x000fe40004000000 */
[----:B------:R-:W-:Y:S02]  /*9700*/  PLOP3.LUT P0, PT, PT, PT, UP2, 0x40, 0x0 ;  /* 0x000000000000781c */ /* 0x000fe40003f0e828 */
[----:B------:R-:W-:Y:S02]  /*9710*/  FSEL R196, R135, -INF , !P2 ;  /* 0xff80000087c47808 */ /* 0x000fe40005000000 */
[----:B------:R-:W-:Y:S02]  /*9720*/  PLOP3.LUT P2, PT, PT, PT, UP4, 0x40, 0x0 ;  /* 0x000000000000781c */ /* 0x000fe40003f4e848 */
[----:B------:R-:W-:Y:S02]  /*9730*/  FSEL R198, R133, -INF , !P1 ;  /* 0xff80000085c67808 */ /* 0x000fe40004800000 */
[----:B------:R-:W-:Y:S02]  /*9740*/  PLOP3.LUT P1, PT, PT, PT, UP3, 0x40, 0x0 ;  /* 0x000000000000781c */ /* 0x000fe40003f2e838 */
[C---:B------:R-:W-:Y:S02]  /*9750*/  ISETP.GT.AND P0, PT, R0.reuse, 0x21, P0 ;  /* 0x000000210000780c */ /* 0x040fe40000704270 */
[C---:B------:R-:W-:Y:S02]  /*9760*/  ISETP.GT.AND P2, PT, R0.reuse, 0x19, P2 ;  /* 0x000000190000780c */ /* 0x040fe40001744270 */
[----:B------:R-:W-:Y:S02]  /*9770*/  ISETP.GT.AND P1, PT, R0, 0x20, P1 ;  /* 0x000000200000780c */ /* 0x000fe40000f24270 */
[C---:B------:R-:W-:Y:S02]  /*9780*/  ISETP.LT.OR P0, PT, R2.reuse, 0x22, P0 ;  /* 0x000000220200780c */ /* 0x040fe40000701670 */
[C---:B------:R-:W-:Y:S02]  /*9790*/  ISETP.LT.OR P2, PT, R2.reuse, 0x1a, P2 ;  /* 0x0000001a0200780c */ /* 0x040fe40001741670 */
[----:B------:R-:W-:Y:S02]  /*97a0*/  ISETP.LT.OR P1, PT, R2, 0x21, P1 ;  /* 0x000000210200780c */ /* 0x000fe40000f21670 */
[----:B-----5:R-:W-:Y:S02]  /*97b0*/  FSEL R246, R22, -INF , !P0 ;  /* 0xff80000016f67808 */ /* 0x020fe40004000000 */
[----:B------:R-:W-:Y:S01]  /*97c0*/  PLOP3.LUT P0, PT, PT, PT, UP6, 0x40, 0x0 ;  /* 0x000000000000781c */ /* 0x000fe20003f0e868 */
[----:B------:R-:W-:Y:S01]  /*97d0*/  UISETP.NE.AND UP6, UPT, UR30, URZ, UPT ;  /* 0x0000003f1e00728c */ /* 0x000fe2000bfc5270 */
[----:B------:R-:W-:Y:S02]  /*97e0*/  FSEL R204, R25, -INF , !P2 ;  /* 0xff80000019cc7808 */ /* 0x000fe40005000000 */
[----:B------:R-:W-:Y:S02]  /*97f0*/  PLOP3.LUT P2, PT, PT, PT, UP1, 0x40, 0x0 ;  /* 0x000000000000781c */ /* 0x000fe40003f4e818 */
[----:B------:R-:W-:Y:S02]  /*9800*/  FSEL R244, R24, -INF , !P1 ;  /* 0xff80000018f47808 */ /* 0x000fe40004800000 */
[----:B------:R-:W-:Y:S02]  /*9810*/  PLOP3.LUT P1, PT, PT, PT, UP0, 0x40, 0x0 ;  /* 0x000000000000781c */ /* 0x000fe40003f2e808 */
[C---:B------:R-:W-:Y:S02]  /*9820*/  ISETP.GT.AND P2, PT, R0.reuse, 0x28, P2 ;  /* 0x000000280000780c */ /* 0x040fe40001744270 */
[----:B------:R-:W-:Y:S01]  /*9830*/  ISETP.GT.AND P1, PT, R0, 0x29, P1 ;  /* 0x000000290000780c */ /* 0x000fe20000f24270 */
[--C-:B-1----:R-:W-:Y:S01]  /*9840*/  IMAD.IADD R0, R6, 0x1, R3.reuse ;  /* 0x0000000106007824 */ /* 0x102fe200078e0203 */
[C---:B------:R-:W-:Y:S02]  /*9850*/  ISETP.LT.OR P2, PT, R2.reuse, 0x29, P2 ;  /* 0x000000290200780c */ /* 0x040fe40001741670 */
[----:B------:R-:W-:Y:S01]  /*9860*/  ISETP.LT.OR P1, PT, R2, 0x2a, P1 ;  /* 0x0000002a0200780c */ /* 0x000fe20000f21670 */
[----:B------:R-:W-:Y:S01]  /*9870*/  IMAD.IADD R2, R5, 0x1, R3 ;  /* 0x0000000105027824 */ /* 0x000fe200078e0203 */
[----:B------:R-:W-:Y:S02]  /*9880*/  FSEL R51, R19, -INF , !P2 ;  /* 0xff80000013337808 */ /* 0x000fe40005000000 */
[----:B------:R-:W-:Y:S01]  /*9890*/  FSEL R34, R18, -INF , !P1 ;  /* 0xff80000012227808 */ /* 0x000fe20004800000 */
        /* <DEDUP_REMOVED lines=16> */
.L_x_619:
[----:B------:R-:W-:Y:S04]  /*99a0*/  MOV R7, 0x1 ;  /* 0x0000000100077802 */ /* 0x000fe80000000f00 */
[----:B------:R-:W-:Y:S11]  /*99b0*/  ISETP.NE.AND P0, PT, R7, c[0x0][0x32c], PT ;  /* 0x0000cb0007007a0c */ /* 0x000ff60003f05270 */
[----:B------:R-:W-:Y:S02]  /*99c0*/  @!UPT UIADD3 URZ, URZ, URZ, URZ ;  /* 0x0000003f3f3ff290 */ /* 0x000fe4000fffe03f */
[----:B------:R-:W-:Y:S05]  /*99d0*/  @P0 IMAD.HI.U32 R7, R3, c[0x0][0x330], RZ ;  /* 0x0000cc0003070a27 */ /* 0x000fea00078e00ff */
[----:B------:R-:W-:Y:S02]  /*99e0*/  @P0 SHF.R.U32.HI R3, RZ, c[0x0][0x334], R7 ;  /* 0x0000cd00ff030a19 */ /* 0x000fe40000011607 */
.L_x_620:
[----:B------:R-:W-:Y:S05]  /*99f0*/  BSYNC B0 ;  /* 0x0000000000007941 */ /* 0x000fea0003800000 */
.L_x_618:
[----:B------:R-:W-:Y:S05]  /*9a00*/  IADD3 R7, -R35, UR4, RZ ;  /* 0x0000000423077c10 */ /* 0x000fea000fffe1ff */
[----:B------:R-:W-:Y:S05]  /*9a10*/  IMAD R3, R3, c[0x0][0x32c], R7 ;  /* 0x0000cb0003037a24 */ /* 0x000fea00078e0207 */
[----:B------:R-:W-:Y:S02]  /*9a20*/  IADD3 R7, R3, c[0x0][0x32c], RZ ;  /* 0x0000cb0003077a10 */ /* 0x000fe40007ffe0ff */
[----:B------:R-:W-:Y:S02]  /*9a30*/  IMNMX R0, R0, R3, !PT ;  /* 0x0000000300007217 */ /* 0x000fe40007800200 */
[----:B------:R-:W-:Y:S02]  /*9a40*/  IMNMX R2, R2, R7, PT ;  /* 0x0000000702027217 */ /* 0x000fe40003800200 */
.L_x_617:
[----:B------:R-:W-:Y:S01]  /*9a50*/  UP2UR UR34, UPR, URZ, 0x10 ;  /* 0x000000103f227883 */ /* 0x000fe20008000000 */
[----:B------:R-:W1:Y:S01]  /*9a60*/  SHFL.IDX PT, R3, R4, 0x2, 0x1c1f ;  /* 0x005c1f0004037f89 */ /* 0x000e6200000e0000 */
[----:B------:R-:W-:Y:S02]  /*9a70*/  UISETP.NE.AND UP4, UPT, UR29, URZ, UPT ;  /* 0x0000003f1d00728c */ /* 0x000fe4000bf85270 */
[----:B------:R-:W-:Y:S02]  /*9a80*/  UP2UR UR31, UPR, URZ, 0x2 ;  /* 0x000000023f1f7883 */ /* 0x000fe40008000000 */
[----:B------:R-:W-:Y:S02]  /*9a90*/  UISETP.NE.AND UP1, UPT, UR26, URZ, UPT ;  /* 0x0000003f1a00728c */ /* 0x000fe4000bf25270 */
[----:B------:R-:W-:Y:S01]  /*9aa0*/  PLOP3.LUT P0, PT, PT, PT, UP4, 0x40, 0x0 ;  /* 0x000000000000781c */ /* 0x000fe20003f0e848 */
[----:B------:R-:W-:Y:S02]  /*9ab0*/  UP2UR UR33, UPR, URZ, 0x8 ;  /* 0x000000083f217883 */ /* 0x000fe40008000000 */
[----:B------:R-:W-:Y:S01]  /*9ac0*/  UISETP.NE.AND UP3, UPT, UR28, URZ, UPT ;  /* 0x0000003f1c00728c */ /* 0x000fe2000bf65270 */
[----:B------:R-:W-:Y:S01]  /*9ad0*/  ISETP.GT.AND P0, PT, R0, RZ, P0 ;  /* 0x000000ff0000720c */ /* 0x000fe20000704270 */
[----:B------:R-:W-:Y:S02]  /*9ae0*/  UP2UR UR32, UPR, URZ, 0x4 ;  /* 0x000000043f207883 */ /* 0x000fe40008000000 */
[----:B------:R-:W-:Y:S01]  /*9af0*/  UISETP.NE.AND UP2, UPT, UR27, URZ, UPT ;  /* 0x0000003f1b00728c */ /* 0x000fe2000bf45270 */
[----:B------:R-:W-:Y:S01]  /*9b00*/  ISETP.LT.OR P0, PT, R2, 0x1, P0 ;  /* 0x000000010200780c */ /* 0x000fe20000701670 */
[----:B------:R-:W-:Y:S01]  /*9b10*/  UP2UR UR30, UPR, URZ, 0x1 ;  /* 0x000000013f1e7883 */ /* 0x000fe20008000000 */
[----:B------:R-:W-:Y:S01]  /*9b20*/  PLOP3.LUT P2, PT, PT, PT, UP3, 0x40, 0x0 ;  /* 0x000000000000781c */ /* 0x000fe20003f4e838 */
[----:B------:R-:W-:Y:S01]  /*9b30*/  UISETP.NE.AND UP0, UPT, UR25, URZ, UPT ;  /* 0x0000003f1900728c */ /* 0x000fe2000bf05270 */
[----:B------:R-:W-:Y:S01]  /*9b40*/  FSEL R8, R201, -INF , !P0 ;  /* 0xff800000c9087808 */ /* 0x000fe20004000000 */
[----:B------:R-:W-:Y:S01]  /*9b50*/  UISETP.NE.AND UP4, UPT, UR34, URZ, UPT ;  /* 0x0000003f2200728c */ /* 0x000fe2000bf85270 */
[----:B------:R-:W-:Y:S01]  /*9b60*/  PLOP3.LUT P0, PT, PT, PT, UP1, 0x40, 0x0 ;  /* 0x000000000000781c */ /* 0x000fe20003f0e818 */
[----:B------:R-:W-:Y:S01]  /*9b70*/  UISETP.NE.AND UP3, UPT, UR33, URZ, UPT ;  /* 0x0000003f2100728c */ /* 0x000fe2000bf65270 */
[----:B------:R-:W-:Y:S01]  /*9b80*/  PLOP3.LUT P1, PT, PT, PT, UP2, 0x40, 0x0 ;  /* 0x000000000000781c */ /* 0x000fe20003f2e828 */
[----:B------:R-:W-:Y:S01]  /*9b90*/  UISETP.NE.AND UP2, UPT, UR32, URZ, UPT ;  /* 0x0000003f2000728c */ /* 0x000fe2000bf45270 */
[C---:B------:R-:W-:Y:S01]  /*9ba0*/  ISETP.GT.AND P0, PT, R0.reuse, 0x9, P0 ;  /* 0x000000090000780c */ /* 0x040fe20000704270 */
[----:B------:R-:W-:Y:S01]  /*9bb0*/  UISETP.NE.AND UP1, UPT, UR31, URZ, UPT ;  /* 0x0000003f1f00728c */ /* 0x000fe2000bf25270 */
        /* <DEDUP_REMOVED lines=8> */
[----:B------:R-:W-:Y:S01]  /*9c40*/  PLOP3.LUT P2, PT, PT, PT, UP0, 0x40, 0x0 ;  /* 0x000000000000781c */ /* 0x000fe20003f4e808 */
[----:B------:R-:W-:Y:S01]  /*9c50*/  UISETP.NE.AND UP0, UPT, UR30, URZ, UPT ;  /* 0x0000003f1e00728c */ /* 0x000fe2000bf05270 */
[----:B------:R-:W-:Y:S01]  /*9c60*/  FSEL R14, R143, -INF , !P1 ;  /* 0xff8000008f0e7808 */ /* 0x000fe20004800000 */
[----:B------:R-:W-:Y:S01]  /*9c70*/  UP2UR UR30, UPR, URZ, 0x40 ;  /* 0x000000403f1e7883 */ /* 0x000fe20008000000 */
        /* <DEDUP_REMOVED lines=20> */
[----:B------:R-:W-:Y:S02]  /*9dc0*/  FSEL R223, R27, -INF , !P0 ;  /* 0xff8000001bdf7808 */ /* 0x000fe40004000000 */
        /* <DEDUP_REMOVED lines=30> */
.L_x_623:
[----:B------:R-:W-:Y:S04]  /*9fb0*/  MOV R7, c[0x0][0x32c] ;  /* 0x0000cb0000077a02 */ /* 0x000fe80000000f00 */
[----:B------:R-:W-:Y:S11]  /*9fc0*/  ISETP.NE.AND P0, PT, R7, 0x1, PT ;  /* 0x000000010700780c */ /* 0x000ff60003f05270 */
[----:B------:R-:W-:Y:S02]  /*9fd0*/  @!UPT UIADD3 URZ, URZ, URZ, URZ ;  /* 0x0000003f3f3ff290 */ /* 0x000fe4000fffe03f */
[----:B------:R-:W-:Y:S05]  /*9fe0*/  @P0 IMAD.HI.U32 R7, R3, c[0x0][0x330], RZ ;  /* 0x0000cc0003070a27 */ /* 0x000fea00078e00ff */
[----:B------:R-:W-:Y:S02]  /*9ff0*/  @P0 SHF.R.U32.HI R3, RZ, c[0x0][0x334], R7 ;  /* 0x0000cd00ff030a19 */ /* 0x000fe40000011607 */
.L_x_624:
[----:B------:R-:W-:Y:S05]  /*a000*/  BSYNC B0 ;  /* 0x0000000000007941 */ /* 0x000fea0003800000 */
.L_x_622:
[----:B------:R-:W-:Y:S05]  /*a010*/  IADD3 R7, -R35, UR4, RZ ;  /* 0x0000000423077c10 */ /* 0x000fea000fffe1ff */
[----:B------:R-:W-:Y:S05]  /*a020*/  IMAD R3, R3, c[0x0][0x32c], R7 ;  /* 0x0000cb0003037a24 */ /* 0x000fea00078e0207 */
[----:B------:R-:W-:Y:S02]  /*a030*/  IADD3 R7, R3, c[0x0][0x32c], RZ ;  /* 0x0000cb0003077a10 */ /* 0x000fe40007ffe0ff */
[----:B------:R-:W-:Y:S02]  /*a040*/  IMNMX R0, R0, R3, !PT ;  /* 0x0000000300007217 */ /* 0x000fe40007800200 */
[----:B------:R-:W-:Y:S02]  /*a050*/  IMNMX R2, R2, R7, PT ;  /* 0x0000000702027217 */ /* 0x000fe40003800200 */
.L_x_621:
        /* <DEDUP_REMOVED lines=86> */
.L_x_627:
[----:B------:R-:W-:Y:S04]  /*a5c0*/  MOV R4, c[0x0][0x32c] ;  /* 0x0000cb0000047a02 */ /* 0x000fe80000000f00 */
[----:B------:R-:W-:Y:S11]  /*a5d0*/  ISETP.NE.AND P0, PT, R4, 0x1, PT ;  /* 0x000000010400780c */ /* 0x000ff60003f05270 */
[----:B------:R-:W-:Y:S02]  /*a5e0*/  @!UPT UIADD3 URZ, URZ, URZ, URZ ;  /* 0x0000003f3f3ff290 */ /* 0x000fe4000fffe03f */
[----:B------:R-:W-:Y:S05]  /*a5f0*/  @P0 IMAD.HI.U32 R4, R3, c[0x0][0x330], RZ ;  /* 0x0000cc0003040a27 */ /* 0x000fea00078e00ff */
[----:B------:R-:W-:Y:S02]  /*a600*/  @P0 SHF.R.U32.HI R3, RZ, c[0x0][0x334], R4 ;  /* 0x0000cd00ff030a19 */ /* 0x000fe40000011604 */
.L_x_628:
[----:B------:R-:W-:Y:S05]  /*a610*/  BSYNC B0 ;  /* 0x0000000000007941 */ /* 0x000fea0003800000 */
.L_x_626:
[----:B------:R-:W-:Y:S05]  /*a620*/  IADD3 R4, -R35, UR4, RZ ;  /* 0x0000000423047c10 */ /* 0x000fea000fffe1ff */
[----:B------:R-:W-:Y:S05]  /*a630*/  IMAD R3, R3, c[0x0][0x32c], R4 ;  /* 0x0000cb0003037a24 */ /* 0x000fea00078e0204 */
[----:B------:R-:W-:Y:S02]  /*a640*/  IADD3 R4, R3, c[0x0][0x32c], RZ ;  /* 0x0000cb0003047a10 */ /* 0x000fe40007ffe0ff */
[----:B------:R-:W-:Y:S02]  /*a650*/  IMNMX R0, R0, R3, !PT ;  /* 0x0000000300007217 */ /* 0x000fe40007800200 */
[----:B------:R-:W-:Y:S02]  /*a660*/  IMNMX R2, R2, R4, PT ;  /* 0x0000000402027217 */ /* 0x000fe40003800200 */
.L_x_625:
        /* <DEDUP_REMOVED lines=21> */
[----:B------:R-:W-:Y:S01]  /*a7c0*/  LDSM.16.MT88.4 R36, [R226+0x100] ;  /* 0x00010000e224783b */ /* 0x000fe20000004200 */
        /* <DEDUP_REMOVED lines=13> */
[----:B------:R-:W-:Y:S01]  /*a8a0*/  PLOP3.LUT P0, PT, PT, PT, UP4, 0x40, 0x0 ;  /* 0x000000000000781c */ /* 0x000fe20003f0e848 */
[----:B------:R-:W1:Y:S01]  /*a8b0*/  SHFL.BFLY PT, R6, R137, 0x2, 0x1f ;  /* 0x0c401f0089067f89 */ /* 0x000e6200000e0000 */
[----:B------:R-:W-:Y:S01]  /*a8c0*/  PLOP3.LUT P1, PT, PT, PT, UP2, 0x40, 0x0 ;  /* 0x000000000000781c */ /* 0x000fe20003f2e828 */
[----:B------:R-:W-:Y:S01]  /*a8d0*/  UISETP.NE.AND UP4, UPT, UR4, URZ, UPT ;  /* 0x0000003f0400728c */ /* 0x000fe2000bf85270 */
[C---:B------:R-:W-:Y:S01]  /*a8e0*/  ISETP.GT.AND P0, PT, R0.reuse, RZ, P0 ;  /* 0x000000ff0000720c */ /* 0x040fe20000704270 */
[----:B------:R-:W-:Y:S01]  /*a8f0*/  UISETP.NE.AND UP2, UPT, UR28, URZ, UPT ;  /* 0x0000003f1c00728c */ /* 0x000fe2000bf45270 */
[----:B------:R-:W-:Y:S02]  /*a900*/  ISETP.GT.AND P1, PT, R0, 0x8, P1 ;  /* 0x000000080000780c */ /* 0x000fe40000f24270 */
[----:B------:R-:W-:Y:S01]  /*a910*/  ISETP.LT.OR P0, PT, R2, 0x1, P0 ;  /* 0x000000010200780c */ /* 0x000fe20000701670 */
[----:B------:R-:W2:Y:S01]  /*a920*/  SHFL.BFLY PT, R20, R3, 0x2, 0x1f ;  /* 0x0c401f0003147f89 */ /* 0x000ea200000e0000 */
[----:B------:R-:W-:Y:S01]  /*a930*/  PLOP3.LUT P2, PT, PT, PT, UP3, 0x40, 0x0 ;  /* 0x000000000000781c */ /* 0x000fe20003f4e838 */
[----:B------:R-:W-:Y:S01]  /*a940*/  UISETP.NE.AND UP3, UPT, UR29, URZ, UPT ;  /* 0x0000003f1d00728c */ /* 0x000fe2000bf65270 */
[----:B------:R-:W-:Y:S02]  /*a950*/  FSEL R5, R222, -INF , !P0 ;  /* 0xff800000de057808 */ /* 0x000fe40004000000 */
[----:B------:R-:W-:Y:S01]  /*a960*/  PLOP3.LUT P0, PT, PT, PT, UP1, 0x40, 0x0 ;  /* 0x000000000000781c */ /* 0x000fe20003f0e818 */
[----:B------:R-:W-:Y:S01]  /*a970*/  UISETP.NE.AND UP1, UPT, UR27, URZ, UPT ;  /* 0x0000003f1b00728c */ /* 0x000fe2000bf25270 */
[----:B------:R-:W-:Y:S02]  /*a980*/  ISETP.LT.OR P1, PT, R2, 0x9, P1 ;  /* 0x000000090200780c */ /* 0x000fe40000f21670 */
[C---:B------:R-:W-:Y:S02]  /*a990*/  ISETP.GT.AND P0, PT, R0.reuse, 0x9, P0 ;  /* 0x000000090000780c */ /* 0x040fe40000704270 */
[----:B------:R-:W-:Y:S02]  /*a9a0*/  ISETP.GT.AND P2, PT, R0, 0x1, P2 ;  /* 0x000000010000780c */ /* 0x000fe40001744270 */
[----:B------:R-:W-:Y:S02]  /*a9b0*/  ISETP.LT.OR P0, PT, R2, 0xa, P0 ;  /* 0x0000000a0200780c */ /* 0x000fe40000701670 */
[----:B------:R-:W-:Y:S02]  /*a9c0*/  FSEL R24, R214, -INF , !P1 ;  /* 0xff800000d6187808 */ /* 0x000fe40004800000 */
[----:B------:R-:W-:Y:S02]  /*a9d0*/  FSEL R25, R213, -INF , !P0 ;  /* 0xff800000d5197808 */ /* 0x000fe40004000000 */
[----:B------:R-:W-:Y:S02]  /*a9e0*/  PLOP3.LUT P0, PT, PT, PT, UP5, 0x40, 0x0 ;  /* 0x000000000000781c */ /* 0x000fe40003f0e858 */
[----:B------:R-:W-:Y:S02]  /*a9f0*/  ISETP.LT.OR P2, PT, R2, 0x2, P2 ;  /* 0x000000020200780c */ /* 0x000fe40001741670 */
[C---:B------:R-:W-:Y:S02]  /*aa00*/  ISETP.GT.AND P0, PT, R0.reuse, 0x18, P0 ;  /* 0x000000180000780c */ /* 0x040fe40000704270 */
[----:B-1----:R-:W-:Y:S02]  /*aa10*/  FMNMX.FTZ R137, R137, R6, !PT ;  /* 0x0000000689897209 */ /* 0x002fe40007810000 */
[----:B--2---:R-:W-:Y:S02]  /*aa20*/  FMNMX.FTZ R3, R3, R20, !PT ;  /* 0x0000001403037209 */ /* 0x004fe40007810000 */
[----:B------:R-:W-:Y:S01]  /*aa30*/  PLOP3.LUT P1, PT, PT, PT, UP6, 0x40, 0x0 ;  /* 0x000000000000781c */ /* 0x000fe20003f2e868 */
[----:B------:R-:W1:Y:S01]  /*aa40*/  SHFL.BFLY PT, R6, R137, 0x1, 0x1f ;  /* 0x0c201f0089067f89 */ /* 0x000e6200000e0000 */
[----:B------:R-:W-:Y:S02]  /*aa50*/  FMNMX.FTZ R4, R7, R138, !PT ;  /* 0x0000008a07047209 */ /* 0x000fe40007810000 */
[----:B------:R-:W-:Y:S02]  /*aa60*/  FSEL R19, R221, -INF , !P2 ;  /* 0xff800000dd137808 */ /* 0x000fe40005000000 */
[----:B------:R-:W-:Y:S02]  /*aa70*/  ISETP.GT.AND P1, PT, R0, 0x11, P1 ;  /* 0x000000110000780c */ /* 0x000fe40000f24270 */
[C---:B------:R-:W-:Y:S01]  /*aa80*/  ISETP.LT.OR P0, PT, R2.reuse, 0x19, P0 ;  /* 0x000000190200780c */ /* 0x040fe20000701670 */
[----:B------:R-:W2:Y:S01]  /*aa90*/  SHFL.BFLY PT, R136, R3, 0x1, 0x1f ;  /* 0x0c201f0003887f89 */ /* 0x000ea200000e0000 */
[----:B------:R-:W-:Y:S01]  /*aaa0*/  PLOP3.LUT P2, PT, PT, PT, UP0, 0x40, 0x0 ;  /* 0x000000000000781c */ /* 0x000fe20003f4e808 */
[----:B------:R-:W-:Y:S01]  /*aab0*/  UISETP.NE.AND UP0, UPT, UR26, URZ, UPT ;  /* 0x0000003f1a00728c */ /* 0x000fe2000bf05270 */
[----:B------:R-:W-:Y:S02]  /*aac0*/  FMNMX.FTZ R4, R11, R4, !PT ;  /* 0x000000040b047209 */ /* 0x000fe40007810000 */
[----:B------:R-:W-:Y:S02]  /*aad0*/  ISETP.LT.OR P1, PT, R2, 0x12, P1 ;  /* 0x000000120200780c */ /* 0x000fe40000f21670 */
[----:B------:R-:W-:Y:S02]  /*aae0*/  FSEL R206, R212, -INF , !P0 ;  /* 0xff800000d4ce7808 */ /* 0x000fe40004000000 */
[----:B------:R-:W-:Y:S02]  /*aaf0*/  ISETP.GT.AND P2, PT, R0, 0x10, P2 ;  /* 0x000000100000780c */ /* 0x000fe40001744270 */
[----:B------:R-:W-:Y:S02]  /*ab00*/  PLOP3.LUT P0, PT, PT, PT, UP3, 0x40, 0x0 ;  /* 0x000000000000781c */ /* 0x000fe40003f0e838 */
[----:B------:R-:W-:Y:S02]  /*ab10*/  FMNMX.FTZ R4, R10, R4, !PT ;  /* 0x000000040a047209 */ /* 0x000fe40007810000 */
[----:B------:R-:W-:Y:S02]  /*ab20*/  FSEL R201, R215, -INF , !P1 ;  /* 0xff800000d7c97808 */ /* 0x000fe40004800000 */
[----:B-1----:R-:W-:Y:S02]  /*ab30*/  FMNMX.FTZ R137, R137, R6, !PT ;  /* 0x0000000689897209 */ /* 0x002fe40007810000 */
[----:B------:R-:W-:Y:S02]  /*ab40*/  FMNMX.FTZ R6, R5, R139, !PT ;  /* 0x0000008b05067209 */ /* 0x000fe40007810000 */
[----:B------:R-:W-:Y:S01]  /*ab50*/  ISETP.LT.OR P2, PT, R2, 0x11, P2 ;  /* 0x000000110200780c */ /* 0x000fe20001741670 */
[----:B------:R-:W-:Y:S01]  /*ab60*/  FMUL.FTZ R141, R137, c[0x0][0x2d0] ;  /* 0x0000b400898d7a20 */ /* 0x000fe20000410000 */
[----:B------:R-:W-:Y:S02]  /*ab70*/  FMNMX.FTZ R6, R19, R6, !PT ;  /* 0x0000000613067209 */ /* 0x000fe40007810000 */
[----:B--2---:R-:W-:Y:S02]  /*ab80*/  FMNMX.FTZ R136, R3, R136, !PT ;  /* 0x0000008803887209 */ /* 0x004fe40007810000 */
[----:B------:R-:W-:Y:S02]  /*ab90*/  FMNMX.FTZ R3, R24, R6, !PT ;  /* 0x0000000618037209 */ /* 0x000fe40007810000 */
[----:B------:R-:W-:Y:S01]  /*aba0*/  ISETP.GT.AND P0, PT, R0, 0x20, P0 ;  /* 0x000000200000780c */ /* 0x000fe20000704270 */
[----:B------:R-:W-:Y:S01]  /*abb0*/  FMUL.FTZ R142, R136, c[0x0][0x2d0] ;  /* 0x0000b400888e7a20 */ /* 0x000fe20000410000 */
[----:B------:R-:W-:Y:S02]  /*abc0*/  PLOP3.LUT P1, PT, PT, PT, UP4, 0x40, 0x0 ;  /* 0x000000000000781c */ /* 0x000fe40003f2e848 */
[----:B------:R-:W-:Y:S02]  /*abd0*/  FMNMX.FTZ R3, R25, R3, !PT ;  /* 0x0000000319037209 */ /* 0x000fe40007810000 */
[----:B------:R-:W-:Y:S02]  /*abe0*/  FMNMX.FTZ R4, R13, R4, !PT ;  /* 0x000000040d047209 */ /* 0x000fe40007810000 */
[----:B------:R-:W-:Y:S02]  /*abf0*/  FSEL R200, R220, -INF , !P2 ;  /* 0xff800000dcc87808 */ /* 0x000fe40005000000 */
[----:B------:R-:W-:Y:S02]  /*ac00*/  ISETP.LT.OR P0, PT, R2, 0x21, P0 ;  /* 0x000000210200780c */ /* 0x000fe40000701670 */
[----:B------:R-:W-:Y:S02]  /*ac10*/  ISETP.GT.AND P1, PT, R0, 0x19, P1 ;  /* 0x000000190000780c */ /* 0x000fe40000f24270 */
[----:B------:R-:W-:Y:S02]  /*ac20*/  FMNMX.FTZ R4, R205, R4, !PT ;  /* 0x00000004cd047209 */ /* 0x000fe40007810000 */
[----:B------:R-:W-:Y:S02]  /*ac30*/  FSEL R212, R42, -INF , !P0 ;  /* 0xff8000002ad47808 */ /* 0x000fe40004000000 */
[----:B------:R-:W-:Y:S02]  /*ac40*/  ISETP.LT.OR P1, PT, R2, 0x1a, P1 ;  /* 0x0000001a0200780c */ /* 0x000fe40000f21670 */
[----:B------:R-:W-:Y:S02]  /*ac50*/  FMNMX.FTZ R3, R200, R3, !PT ;  /* 0x00000003c8037209 */ /* 0x000fe40007810000 */
[----:B------:R-:W-:Y:S02]  /*ac60*/  PLOP3.LUT P0, PT, PT, PT, UP1, 0x40, 0x0 ;  /* 0x000000000000781c */ /* 0x000fe40003f0e818 */
[----:B------:R-:W-:Y:S02]  /*ac70*/  FSEL R209, R209, -INF , !P1 ;  /* 0xff800000d1d17808 */ /* 0x000fe40004800000 */
[----:B------:R-:W-:Y:S02]  /*ac80*/  FMNMX.FTZ R3, R201, R3, !PT ;  /* 0x00000003c9037209 */ /* 0x000fe40007810000 */
[----:B------:R-:W-:Y:S02]  /*ac90*/  FMNMX.FTZ R4, R208, R4, !PT ;  /* 0x00000004d0047209 */ /* 0x000fe40007810000 */
[----:B------:R-:W-:Y:S02]  /*aca0*/  ISETP.GT.AND P0, PT, R0, 0x28, P0 ;  /* 0x000000280000780c */ /* 0x000fe40000704270 */
[----:B------:R-:W-:Y:S02]  /*acb0*/  PLOP3.LUT P1, PT, PT, PT, UP2, 0x40, 0x0 ;  /* 0x000000000000781c */ /* 0x000fe40003f2e828 */
[----:B------:R-:W-:Y:S02]  /*acc0*/  FMNMX.FTZ R4, R210, R4, !PT ;  /* 0x00000004d2047209 */ /* 0x000fe40007810000 */
[----:B------:R-:W-:Y:S02]  /*acd0*/  ISETP.LT.OR P0, PT, R2, 0x29, P0 ;  /* 0x000000290200780c */ /* 0x000fe40000701670 */
[----:B------:R-:W-:Y:S02]  /*ace0*/  FMNMX.FTZ R3, R206, R3, !PT ;  /* 0x00000003ce037209 */ /* 0x000fe40007810000 */
[----:B------:R-:W-:Y:S02]  /*acf0*/  ISETP.GT.AND P1, PT, R0, 0x21, P1 ;  /* 0x000000210000780c */ /* 0x000fe40000f24270 */
[----:B------:R-:W-:Y:S02]  /*ad00*/  FSEL R213, R46, -INF , !P0 ;  /* 0xff8000002ed57808 */ /* 0x000fe40004000000 */
[----:B------:R-:W-:Y:S02]  /*ad10*/  FMNMX.FTZ R3, R209, R3, !PT ;  /* 0x00000003d1037209 */ /* 0x000fe40007810000 */
[----:B------:R-:W-:Y:S02]  /*ad20*/  FMNMX.FTZ R4, R211, R4, !PT ;  /* 0x00000004d3047209 */ /* 0x000fe40007810000 */
[----:B------:R-:W-:Y:S02]  /*ad30*/  ISETP.LT.OR P1, PT, R2, 0x22, P1 ;  /* 0x000000220200780c */ /* 0x000fe40000f21670 */
[----:B------:R-:W-:Y:S01]  /*ad40*/  PLOP3.LUT P0, PT, PT, PT, UP0, 0x40, 0x0 ;  /* 0x000000000000781c */ /* 0x000fe20003f0e808 */
[----:B------:R-:W-:Y:S01]  /*ad50*/  UISETP.GT.AND UP0, UPT, UR24, UR5, UPT ;  /* 0x000000051800728c */ /* 0x000fe2000bf04270 */
[----:B------:R-:W-:Y:S01]  /*ad60*/  FSEL R214, R43, -INF , !P1 ;  /* 0xff8000002bd67808 */ /* 0x000fe20004800000 */
[----:B------:R-:W-:Y:S01]  /*ad70*/  UIADD3 UR24, UR24, -0x1, URZ ;  /* 0xffffffff18187890 */ /* 0x000fe2000fffe03f */
[----:B------:R-:W-:Y:S02]  /*ad80*/  FMNMX.FTZ R4, R245, R4, !PT ;  /* 0x00000004f5047209 */ /* 0x000fe40007810000 */
[----:B------:R-:W-:Y:S02]  /*ad90*/  ISETP.GT.AND P0, PT, R0, 0x29, P0 ;  /* 0x000000290000780c */ /* 0x000fe40000704270 */
[----:B------:R-:W-:Y:S02]  /*ada0*/  FMNMX.FTZ R0, R212, R3, !PT ;  /* 0x00000003d4007209 */ /* 0x000fe40007810000 */
[----:B------:R-:W-:Y:S02]  /*adb0*/  FMNMX.FTZ R4, R247, R4, !PT ;  /* 0x00000004f7047209 */ /* 0x000fe40007810000 */
[----:B------:R-:W-:Y:S02]  /*adc0*/  FMNMX.FTZ R0, R214, R0, !PT ;  /* 0x00000000d6007209 */ /* 0x000fe40007810000 */
[----:B------:R-:W-:Y:S02]  /*add0*/  FSETP.NEU.FTZ.AND P1, PT, R136, -INF , PT ;  /* 0xff8000008800780b */ /* 0x000fe40003f3d000 */
[----:B------:R-:W-:Y:S02]  /*ade0*/  ISETP.LT.OR P0, PT, R2, 0x2a, P0 ;  /* 0x0000002a0200780c */ /* 0x000fe40000701670 */
[----:B------:R-:W-:Y:S02]  /*adf0*/  FMNMX.FTZ R4, R248, R4, !PT ;  /* 0x00000004f8047209 */ /* 0x000fe40007810000 */
[----:B------:R-:W-:Y:S02]  /*ae00*/  FSEL R142, R142, RZ, P1 ;  /* 0x000000ff8e8e7208 */ /* 0x000fe40000800000 */
[----:B------:R-:W-:Y:S02]  /*ae10*/  FSEL R140, R47, -INF , !P0 ;  /* 0xff8000002f8c7808 */ /* 0x000fe40004000000 */
[----:B------:R-:W-:Y:S01]  /*ae20*/  FMNMX.FTZ R0, R213, R0, !PT ;  /* 0x00000000d5007209 */ /* 0x000fe20007810000 */
[--C-:B------:R-:W-:Y:S01]  /*ae30*/  FFMA.FTZ R3, R18, c[0x0][0x2d0], -R142.reuse ;  /* 0x0000b40012037a23 */ /* 0x100fe2000001088e */
[----:B------:R-:W-:Y:S01]  /*ae40*/  FMNMX.FTZ R4, R250, R4, !PT ;  /* 0x00000004fa047209 */ /* 0x000fe20007810000 */
[--C-:B------:R-:W-:Y:S01]  /*ae50*/  FFMA.FTZ R8, R8, c[0x0][0x2d0], -R142.reuse ;  /* 0x0000b40008087a23 */ /* 0x100fe2000001088e */
[----:B------:R-:W-:Y:S01]  /*ae60*/  FMNMX.FTZ R0, R140, R0, !PT ;  /* 0x000000008c007209 */ /* 0x000fe20007810000 */
[----:B------:R1:W-:Y:S01]  /*ae70*/  MUFU.EX2 R41, R3 ;  /* 0x0000000300297308 */ /* 0x0003e20000000800 */
[----:B------:R-:W-:Y:S01]  /*ae80*/  FSETP.NEU.FTZ.AND P2, PT, R137, -INF , PT ;  /* 0xff8000008900780b */ /* 0x000fe20003f5d000 */
[----:B------:R-:W2:Y:S01]  /*ae90*/  SHFL.BFLY PT, R20, R4, 0x2, 0x1f ;  /* 0x0c401f0004147f89 */ /* 0x000ea200000e0000 */
[--C-:B------:R-:W-:Y:S02]  /*aea0*/  FFMA.FTZ R12, R12, c[0x0][0x2d0], -R142.reuse ;  /* 0x0000b4000c0c7a23 */ /* 0x100fe4000001088e */
[----:B------:R-:W-:Y:S01]  /*aeb0*/  FSEL R141, R141, RZ, P2 ;  /* 0x000000ff8d8d7208 */ /* 0x000fe20001000000 */
[----:B------:R-:W-:Y:S04]  /*aec0*/  FFMA.FTZ R14, R14, c[0x0][0x2d0], -R142 ;  /* 0x0000b4000e0e7a23 */ /* 0x000fe8000001088e */
[----:B------:R-:W1:Y:S01]  /*aed0*/  SHFL.BFLY PT, R2, R0, 0x2, 0x1f ;  /* 0x0c401f0000027f89 */ /* 0x000e6200000e0000 */
[--C-:B------:R-:W-:Y:S01]  /*aee0*/  FFMA.FTZ R9, R9, c[0x0][0x2d0], -R141.reuse ;  /* 0x0000b40009097a23 */ /* 0x100fe2000001088d */
[----:B------:R-:W-:Y:S01]  /*aef0*/  MUFU.EX2 R30, R8 ;  /* 0x00000008001e7308 */ /* 0x000fe20000000800 */
[--C-:B------:R-:W-:Y:S02]  /*af00*/  FFMA.FTZ R15, R15, c[0x0][0x2d0], -R141.reuse ;  /* 0x0000b4000f0f7a23 */ /* 0x100fe4000001088d */
[--C-:B------:R-:W-:Y:S02]  /*af10*/  FFMA.FTZ R16, R16, c[0x0][0x2d0], -R141.reuse ;  /* 0x0000b40010107a23 */ /* 0x100fe4000001088d */
[----:B------:R-:W-:Y:S05]  /*af20*/  FFMA.FTZ R17, R17, c[0x0][0x2d0], -R141 ;  /* 0x0000b40011117a23 */ /* 0x000fea000001088d */
[----:B------:R-:W-:Y:S01]  /*af30*/  MUFU.EX2 R220, R9 ;  /* 0x0000000900dc7308 */ /* 0x000fe20000000800 */
[----:B--2---:R-:W-:Y:S05]  /*af40*/  FMNMX.FTZ R4, R4, R20, !PT ;  /* 0x0000001404047209 */ /* 0x004fea0007810000 */
[----:B------:R-:W2:Y:S04]  /*af50*/  SHFL.BFLY PT, R135, R4, 0x1, 0x1f ;  /* 0x0c201f0004877f89 */ /* 0x000ea800000e0000 */
[----:B------:R-:W3:Y:S01]  /*af60*/  MUFU.EX2 R222, R15 ;  /* 0x0000000f00de7308 */ /* 0x000ee20000000800 */
[----:B-1----:R-:W-:Y:S02]  /*af70*/  FMNMX.FTZ R3, R0, R2, !PT ;  /* 0x0000000200037209 */ /* 0x002fe40007810000 */
[----:B------:R-:W-:Y:S02]  /*af80*/  FSEL R0, R137, RZ, P2 ;  /* 0x000000ff89007208 */ /* 0x000fe40001000000 */
[----:B------:R-:W-:Y:S03]  /*af90*/  FSEL R2, R136, RZ, P1 ;  /* 0x000000ff88027208 */ /* 0x000fe60000800000 */
[----:B------:R-:W-:Y:S02]  /*afa0*/  FADD.FTZ R0, -R0, R132 ;  /* 0x0000008400007221 */ /* 0x000fe40000010100 */
[----:B------:R-:W-:Y:S01]  /*afb0*/  MUFU.EX2 R27, R16 ;  /* 0x00000010001b7308 */ /* 0x000fe20000000800 */
[----:B------:R-:W-:Y:S02]  /*afc0*/  FADD.FTZ R2, -R2, R134 ;  /* 0x0000008602027221 */ /* 0x000fe40000010100 */
[----:B------:R-:W-:Y:S02]  /*afd0*/  FMUL.FTZ R0, R0, c[0x0][0x2d0] ;  /* 0x0000b40000007a20 */ /* 0x000fe40000410000 */
[----:B------:R-:W-:Y:S05]  /*afe0*/  FMUL.FTZ R2, R2, c[0x0][0x2d0] ;  /* 0x0000b40002027a20 */ /* 0x000fea0000410000 */
[----:B------:R1:W4:Y:S01]  /*aff0*/  MUFU.EX2 R133, R0 ;  /* 0x0000000000857308 */ /* 0x0003220000000800 */
[----:B--2---:R-:W-:Y:S02]  /*b000*/  FMNMX.FTZ R135, R4, R135, !PT ;  /* 0x0000008704877209 */ /* 0x004fe40007810000 */
[----:B------:R-:W2:Y:S01]  /*b010*/  SHFL.BFLY PT, R4, R3, 0x1, 0x1f ;  /* 0x0c201f0003047f89 */ /* 0x000ea200000e0000 */
[----:B---3--:R-:W-:Y:S02]  /*b020*/  F2FP.PACK_AB R192, R222, R220 ;  /* 0x000000dcdec0723e */ /* 0x008fe400000000ff */
[C---:B------:R-:W-:Y:S01]  /*b030*/  FSETP.NEU.FTZ.AND P0, PT, R135.reuse, -INF , PT ;  /* 0xff8000008700780b */ /* 0x040fe20003f1d000 */
[----:B------:R-:W-:Y:S03]  /*b040*/  FMUL.FTZ R143, R135, c[0x0][0x2d0] ;  /* 0x0000b400878f7a20 */ /* 0x000fe60000410000 */
[----:B------:R-:W3:Y:S02]  /*b050*/  MUFU.EX2 R132, R2 ;  /* 0x0000000200847308 */ /* 0x000ee40000000800 */
[----:B------:R-:W-:Y:S05]  /*b060*/  FSEL R143, R143, RZ, P0 ;  /* 0x000000ff8f8f7208 */ /* 0x000fea0000000000 */
[--C-:B------:R-:W-:Y:S03]  /*b070*/  FFMA.FTZ R7, R7, c[0x0][0x2d0], -R143.reuse ;  /* 0x0000b40007077a23 */ /* 0x100fe6000001088f */
[----:B------:R-:W5:Y:S01]  /*b080*/  MUFU.EX2 R26, R12 ;  /* 0x0000000c001a7308 */ /* 0x000f620000000800 */
[--C-:B------:R-:W-:Y:S02]  /*b090*/  FFMA.FTZ R13, R13, c[0x0][0x2d0], -R143.reuse ;  /* 0x0000b4000d0d7a23 */ /* 0x100fe4000001088f */
[--C-:B------:R-:W-:Y:S01]  /*b0a0*/  FFMA.FTZ R11, R11, c[0x0][0x2d0], -R143.reuse ;  /* 0x0000b4000b0b7a23 */ /* 0x100fe2000001088f */
[----:B-1----:R-:W-:Y:S01]  /*b0b0*/  FSEL R0, R135, RZ, P0 ;  /* 0x000000ff87007208 */ /* 0x002fe20000000000 */
[----:B------:R-:W-:Y:S02]  /*b0c0*/  FFMA.FTZ R10, R10, c[0x0][0x2d0], -R143 ;  /* 0x0000b4000a0a7a23 */ /* 0x000fe4000001088f */
[C---:B----4-:R-:W-:Y:S01]  /*b0d0*/  FMUL.FTZ R16, R133.reuse, R156 ;  /* 0x0000009c85107220 */ /* 0x050fe20000410000 */
[----:B------:R-:W-:Y:S01]  /*b0e0*/  MOV R156, R30 ;  /* 0x0000001e009c7202 */ /* 0x000fe20000000f00 */
[----:B------:R-:W-:Y:S01]  /*b0f0*/  FADD.FTZ R0, -R0, R138 ;  /* 0x0000008a00007221 */ /* 0x000fe20000010100 */
[----:B--2---:R-:W-:Y:S01]  /*b100*/  FMNMX.FTZ R3, R4, R3, !PT ;  /* 0x0000000304037209 */ /* 0x004fe20007810000 */
[----:B------:R-:W1:Y:S01]  /*b110*/  MUFU.EX2 R21, R7 ;  /* 0x0000000700157308 */ /* 0x000e620000000800 */
[----:B------:R-:W-:Y:S02]  /*b120*/  FMUL.FTZ R48, R133, R188 ;  /* 0x000000bc85307220 */ /* 0x000fe40000410000 */
[----:B------:R-:W-:Y:S01]  /*b130*/  FMUL.FTZ R0, R0, c[0x0][0x2d0] ;  /* 0x0000b40000007a20 */ /* 0x000fe20000410000 */
[C---:B------:R-:W-:Y:S01]  /*b140*/  FSETP.NEU.FTZ.AND P0, PT, R3.reuse, -INF , PT ;  /* 0xff8000000300780b */ /* 0x040fe20003f1d000 */
[----:B------:R-:W-:Y:S02]  /*b150*/  FMUL.FTZ R134, R3, c[0x0][0x2d0] ;  /* 0x0000b40003867a20 */ /* 0x000fe40000410000 */
[C---:B---3--:R-:W-:Y:S02]  /*b160*/  FMUL.FTZ R6, R132.reuse, R146 ;  /* 0x0000009284067220 */ /* 0x048fe40000410000 */
[----:B------:R-:W-:Y:S01]  /*b170*/  FMUL.FTZ R18, R132, R158 ;  /* 0x0000009e84127220 */ /* 0x000fe20000410000 */
[----:B------:R2:W3:Y:S01]  /*b180*/  MUFU.EX2 R2, R0 ;  /* 0x0000000000027308 */ /* 0x0004e20000000800 */
[----:B------:R-:W-:Y:S01]  /*b190*/  FSEL R134, R134, RZ, P0 ;  /* 0x000000ff86867208 */ /* 0x000fe20000000000 */
[C---:B------:R-:W-:Y:S01]  /*b1a0*/  FMUL.FTZ R32, R133.reuse, R172 ;  /* 0x000000ac85207220 */ /* 0x040fe20000410000 */
[----:B-----5:R-:W-:Y:S01]  /*b1b0*/  F2FP.PACK_AB R193, R26, R30 ;  /* 0x0000001e1ac1723e */ /* 0x020fe200000000ff */
[----:B------:R-:W-:Y:S02]  /*b1c0*/  FMUL.FTZ R33, R133, R173 ;  /* 0x000000ad85217220 */ /* 0x000fe40000410000 */
[--C-:B------:R-:W-:Y:S02]  /*b1d0*/  FFMA.FTZ R4, R25, c[0x0][0x2d0], -R134.reuse ;  /* 0x0000b40019047a23 */ /* 0x100fe40000010886 */
[--C-:B------:R-:W-:Y:S02]  /*b1e0*/  FFMA.FTZ R5, R5, c[0x0][0x2d0], -R134.reuse ;  /* 0x0000b40005057a23 */ /* 0x100fe40000010886 */
[----:B------:R-:W4:Y:S01]  /*b1f0*/  MUFU.EX2 R28, R14 ;  /* 0x0000000e001c7308 */ /* 0x000f220000000800 */
[C---:B------:R-:W-:Y:S02]  /*b200*/  FMUL.FTZ R35, R132.reuse, R175 ;  /* 0x000000af84237220 */ /* 0x040fe40000410000 */
[C---:B------:R-:W-:Y:S01]  /*b210*/  FMUL.FTZ R49, R133.reuse, R189 ;  /* 0x000000bd85317220 */ /* 0x040fe20000410000 */
[----:B-1----:R-:W-:Y:S01]  /*b220*/  MOV R138, R21 ;  /* 0x00000015008a7202 */ /* 0x002fe20000000f00 */
[C---:B------:R-:W-:Y:S01]  /*b230*/  FMUL.FTZ R7, R132.reuse, R147 ;  /* 0x0000009384077220 */ /* 0x040fe20000410000 */
[----:B------:R-:W1:Y:S01]  /*b240*/  LDSM.16.MT88.4 R20, [R225+0x100] ;  /* 0x00010000e114783b */ /* 0x000e620000004200 */
[C---:B------:R-:W-:Y:S02]  /*b250*/  FMUL.FTZ R52, R133.reuse, R52 ;  /* 0x0000003485347220 */ /* 0x040fe40000410000 */
[----:B------:R-:W-:Y:S01]  /*b260*/  FMUL.FTZ R53, R133, R53 ;  /* 0x0000003585357220 */ /* 0x000fe20000410000 */
[----:B------:R-:W5:Y:S01]  /*b270*/  MUFU.EX2 R221, R17 ;  /* 0x0000001100dd7308 */ /* 0x000f620000000800 */
[C---:B------:R-:W-:Y:S02]  /*b280*/  FMUL.FTZ R54, R132.reuse, R54 ;  /* 0x0000003684367220 */ /* 0x040fe40000410000 */
[----:B------:R-:W-:Y:S02]  /*b290*/  FMUL.FTZ R55, R132, R55 ;  /* 0x0000003784377220 */ /* 0x000fe40000410000 */
[--C-:B--2---:R-:W-:Y:S02]  /*b2a0*/  FFMA.FTZ R0, R19, c[0x0][0x2d0], -R134.reuse ;  /* 0x0000b40013007a23 */ /* 0x104fe40000010886 */
[C---:B---3--:R-:W-:Y:S02]  /*b2b0*/  FMUL.FTZ R8, R2.reuse, R148 ;  /* 0x0000009402087220 */ /* 0x048fe40000410000 */
[C---:B------:R-:W-:Y:S01]  /*b2c0*/  FMUL.FTZ R9, R2.reuse, R149 ;  /* 0x0000009502097220 */ /* 0x040fe20000410000 */
[----:B------:R2:W-:Y:S01]  /*b2d0*/  MUFU.EX2 R216, R0 ;  /* 0x0000000000d87308 */ /* 0x0005e20000000800 */
[----:B------:R-:W-:Y:S02]  /*b2e0*/  FMUL.FTZ R12, R2, R152 ;  /* 0x00000098020c7220 */ /* 0x000fe40000410000 */
[----:B------:R-:W-:Y:S01]  /*b2f0*/  FMUL.FTZ R19, R132, R159 ;  /* 0x0000009f84137220 */ /* 0x000fe20000410000 */
[----:B----4-:R-:W-:Y:S01]  /*b300*/  F2FP.PACK_AB R195, R41, R28 ;  /* 0x0000001c29c3723e */ /* 0x010fe200000000ff */
[C---:B------:R-:W-:Y:S01]  /*b310*/  FMUL.FTZ R25, R2.reuse, R165 ;  /* 0x000000a502197220 */ /* 0x040fe20000410000 */
[----:B------:R-:W-:Y:S01]  /*b320*/  MOV R159, R27 ;  /* 0x0000001b009f7202 */ /* 0x000fe20000000f00 */
[C---:B------:R-:W-:Y:S01]  /*b330*/  FMUL.FTZ R40, R2.reuse, R180 ;  /* 0x000000b402287220 */ /* 0x040fe20000410000 */
[----:B------:R-:W-:Y:S01]  /*b340*/  MOV R180, R41 ;  /* 0x0000002900b47202 */ /* 0x000fe20000000f00 */
[C---:B------:R-:W-:Y:S01]  /*b350*/  FMUL.FTZ R41, R2.reuse, R181 ;  /* 0x000000b502297220 */ /* 0x040fe20000410000 */
[----:B------:R3:W4:Y:S01]  /*b360*/  MUFU.EX2 R215, R5 ;  /* 0x0000000500d77308 */ /* 0x0007220000000800 */
[C---:B------:R-:W-:Y:S01]  /*b370*/  FMUL.FTZ R44, R2.reuse, R184 ;  /* 0x000000b8022c7220 */ /* 0x040fe20000410000 */
[----:B------:R-:W-:Y:S01]  /*b380*/  MOV R158, R28 ;  /* 0x0000001c009e7202 */ /* 0x000fe20000000f00 */
[C---:B------:R-:W-:Y:S01]  /*b390*/  FMUL.FTZ R45, R2.reuse, R185 ;  /* 0x000000b9022d7220 */ /* 0x040fe20000410000 */
[----:B-----5:R-:W-:Y:S01]  /*b3a0*/  F2FP.PACK_AB R194, R221, R27 ;  /* 0x0000001bddc2723e */ /* 0x020fe200000000ff */
[C---:B------:R-:W-:Y:S01]  /*b3b0*/  FMUL.FTZ R17, R133.reuse, R157 ;  /* 0x0000009d85117220 */ /* 0x040fe20000410000 */
[----:B------:R-:W-:Y:S01]  /*b3c0*/  MOV R173, R159 ;  /* 0x0000009f00ad7202 */ /* 0x000fe20000000f00 */
[C---:B------:R-:W-:Y:S02]  /*b3d0*/  FMUL.FTZ R28, R2.reuse, R168 ;  /* 0x000000a8021c7220 */ /* 0x040fe40000410000 */
[C---:B------:R-:W-:Y:S01]  /*b3e0*/  FMUL.FTZ R56, R2.reuse, R56 ;  /* 0x0000003802387220 */ /* 0x040fe20000410000 */
[----:B------:R5:W-:Y:S01]  /*b3f0*/  MUFU.EX2 R218, R4 ;  /* 0x0000000400da7308 */ /* 0x000be20000000800 */
[C---:B------:R-:W-:Y:S02]  /*b400*/  FMUL.FTZ R57, R2.reuse, R57 ;  /* 0x0000003902397220 */ /* 0x040fe40000410000 */
[----:B------:R-:W-:Y:S02]  /*b410*/  FMUL.FTZ R60, R2, R60 ;  /* 0x0000003c023c7220 */ /* 0x000fe40000410000 */
[----:B--2---:R-:W-:Y:S02]  /*b420*/  FFMA.FTZ R0, R24, c[0x0][0x2d0], -R134 ;  /* 0x0000b40018007a23 */ /* 0x004fe40000010886 */
[C---:B------:R-:W-:Y:S02]  /*b430*/  FMUL.FTZ R24, R2.reuse, R164 ;  /* 0x000000a402187220 */ /* 0x040fe40000410000 */
[----:B------:R-:W-:Y:S01]  /*b440*/  FMUL.FTZ R61, R2, R61 ;  /* 0x0000003d023d7220 */ /* 0x000fe20000410000 */
[----:B------:R2:W2:Y:S01]  /*b450*/  MUFU.EX2 R217, R0 ;  /* 0x0000000000d97308 */ /* 0x0004a20000000800 */
[C---:B------:R-:W-:Y:S02]  /*b460*/  FMUL.FTZ R64, R133.reuse, R64 ;  /* 0x0000004085407220 */ /* 0x040fe40000410000 */
[C---:B------:R-:W-:Y:S02]  /*b470*/  FMUL.FTZ R65, R133.reuse, R65 ;  /* 0x0000004185417220 */ /* 0x040fe40000410000 */
[C---:B---3--:R-:W-:Y:S01]  /*b480*/  FMUL.FTZ R5, R133.reuse, R145 ;  /* 0x0000009185057220 */ /* 0x048fe20000410000 */
[----:B----4-:R-:W-:Y:S01]  /*b490*/  F2FP.PACK_AB R145, R216, R215 ;  /* 0x000000d7d891723e */ /* 0x010fe200000000ff */
[C---:B------:R-:W-:Y:S02]  /*b4a0*/  FMUL.FTZ R66, R132.reuse, R66 ;  /* 0x0000004284427220 */ /* 0x040fe40000410000 */
[C---:B------:R-:W-:Y:S01]  /*b4b0*/  FMUL.FTZ R67, R132.reuse, R67 ;  /* 0x0000004384437220 */ /* 0x040fe20000410000 */
[----:B------:R-:W3:Y:S01]  /*b4c0*/  MUFU.EX2 R31, R13 ;  /* 0x0000000d001f7308 */ /* 0x000ee20000000800 */
[C---:B------:R-:W-:Y:S02]  /*b4d0*/  FMUL.FTZ R68, R133.reuse, R68 ;  /* 0x0000004485447220 */ /* 0x040fe40000410000 */
[C---:B------:R-:W-:Y:S02]  /*b4e0*/  FMUL.FTZ R69, R133.reuse, R69 ;  /* 0x0000004585457220 */ /* 0x040fe40000410000 */
[----:B-----5:R-:W-:Y:S02]  /*b4f0*/  FMUL.FTZ R4, R133, R144 ;  /* 0x0000009085047220 */ /* 0x020fe40000410000 */
[C---:B------:R-:W-:Y:S02]  /*b500*/  FMUL.FTZ R70, R132.reuse, R70 ;  /* 0x0000004684467220 */ /* 0x040fe40000410000 */
[----:B------:R-:W-:Y:S01]  /*b510*/  FMUL.FTZ R71, R132, R71 ;  /* 0x0000004784477220 */ /* 0x000fe20000410000 */
[----:B------:R-:W4:Y:S01]  /*b520*/  MUFU.EX2 R50, R11 ;  /* 0x0000000b00327308 */ /* 0x000f220000000800 */
[C---:B------:R-:W-:Y:S01]  /*b530*/  FMUL.FTZ R72, R2.reuse, R72 ;  /* 0x0000004802487220 */ /* 0x040fe20000410000 */
[-C--:B-1----:R-:W-:Y:S01]  /*b540*/  HMMA.16816.F32 R4, R192, R20.reuse, R4 ;  /* 0x00000014c004723c */ /* 0x082fe20000001804 */
[C---:B------:R-:W-:Y:S01]  /*b550*/  FMUL.FTZ R73, R2.reuse, R73 ;  /* 0x0000004902497220 */ /* 0x040fe20000410000 */
[----:B--2---:R-:W-:Y:S01]  /*b560*/  FSEL R0, R3, RZ, P0 ;  /* 0x000000ff03007208 */ /* 0x004fe20000000000 */
[----:B------:R-:W-:Y:S01]  /*b570*/  FMUL.FTZ R76, R2, R76 ;  /* 0x0000004c024c7220 */ /* 0x000fe20000410000 */
[----:B------:R-:W-:Y:S01]  /*b580*/  F2FP.PACK_AB R147, R218, R217 ;  /* 0x000000d9da93723e */ /* 0x000fe200000000ff */
[----:B------:R-:W-:Y:S01]  /*b590*/  FMUL.FTZ R77, R2, R77 ;  /* 0x0000004d024d7220 */ /* 0x000fe20000410000 */
[----:B------:R-:W-:Y:S01]  /*b5a0*/  PLOP3.LUT P0, PT, PT, PT, UP0, 0x80, 0x0 ;  /* 0x000000000000781c */ /* 0x000fe20003f0f008 */
[----:B------:R-:W-:Y:S01]  /*b5b0*/  FADD.FTZ R0, -R0, R139 ;  /* 0x0000008b00007221 */ /* 0x000fe20000010100 */
[----:B------:R-:W1:Y:S01]  /*b5c0*/  MUFU.EX2 R29, R10 ;  /* 0x0000000a001d7308 */ /* 0x000e620000000800 */
[C---:B------:R-:W-:Y:S03]  /*b5d0*/  FMUL.FTZ R80, R133.reuse, R80 ;  /* 0x0000005085507220 */ /* 0x040fe60000410000 */
[----:B------:R-:W-:Y:S01]  /*b5e0*/  FMUL.FTZ R0, R0, c[0x0][0x2d0] ;  /* 0x0000b40000007a20 */ /* 0x000fe20000410000 */
[----:B---3--:R-:W-:Y:S01]  /*b5f0*/  MOV R139, R31 ;  /* 0x0000001f008b7202 */ /* 0x008fe20000000f00 */
[----:B------:R-:W-:Y:S02]  /*b600*/  FMUL.FTZ R13, R2, R153 ;  /* 0x00000099020d7220 */ /* 0x000fe40000410000 */
[C---:B------:R-:W-:Y:S02]  /*b610*/  FMUL.FTZ R81, R133.reuse, R81 ;  /* 0x0000005185517220 */ /* 0x040fe40000410000 */
[----:B------:R-:W2:Y:S01]  /*b620*/  MUFU.EX2 R0, R0 ;  /* 0x0000000000007308 */ /* 0x000ea20000000800 */
[C---:B------:R-:W-:Y:S02]  /*b630*/  FMUL.FTZ R82, R132.reuse, R82 ;  /* 0x0000005284527220 */ /* 0x040fe40000410000 */
[----:B------:R-:W-:Y:S01]  /*b640*/  FMUL.FTZ R83, R132, R83 ;  /* 0x0000005384537220 */ /* 0x000fe20000410000 */
[----:B----4-:R-:W-:Y:S01]  /*b650*/  F2FP.PACK_AB R144, R50, R138 ;  /* 0x0000008a3290723e */ /* 0x010fe200000000ff */
[C---:B------:R-:W-:Y:S01]  /*b660*/  FMUL.FTZ R84, R133.reuse, R84 ;  /* 0x0000005485547220 */ /* 0x040fe20000410000 */
[----:B------:R-:W-:Y:S01]  /*b670*/  MOV R172, R50 ;  /* 0x0000003200ac7202 */ /* 0x000fe20000000f00 */
[C---:B------:R-:W-:Y:S01]  /*b680*/  FMUL.FTZ R50, R132.reuse, R190 ;  /* 0x000000be84327220 */ /* 0x040fe20000410000 */
[----:B------:R-:W-:Y:S01]  /*b690*/  MOV R190, R51 ;  /* 0x0000003300be7202 */ /* 0x000fe20000000f00 */
[C---:B------:R-:W-:Y:S02]  /*b6a0*/  FMUL.FTZ R51, R132.reuse, R191 ;  /* 0x000000bf84337220 */ /* 0x040fe40000410000 */
[----:B------:R-:W-:Y:S02]  /*b6b0*/  FMUL.FTZ R85, R133, R85 ;  /* 0x0000005585557220 */ /* 0x000fe40000410000 */
[C---:B------:R-:W-:Y:S01]  /*b6c0*/  FMUL.FTZ R86, R132.reuse, R86 ;  /* 0x0000005684567220 */ /* 0x040fe20000410000 */
[----:B-1----:R-:W-:Y:S01]  /*b6d0*/  F2FP.PACK_AB R146, R139, R29 ;  /* 0x0000001d8b92723e */ /* 0x002fe200000000ff */
[----:B------:R-:W-:Y:S01]  /*b6e0*/  FMUL.FTZ R87, R132, R87 ;  /* 0x0000005784577220 */ /* 0x000fe20000410000 */
[----:B------:R-:W-:Y:S01]  /*b6f0*/  MOV R157, R29 ;  /* 0x0000001d009d7202 */ /* 0x000fe20000000f00 */
[C---:B------:R-:W-:Y:S02]  /*b700*/  FMUL.FTZ R29, R2.reuse, R169 ;  /* 0x000000a9021d7220 */ /* 0x040fe40000410000 */
[C---:B------:R-:W-:Y:S01]  /*b710*/  FMUL.FTZ R88, R2.reuse, R88 ;  /* 0x0000005802587220 */ /* 0x040fe20000410000 */
[----:B------:R-:W-:Y:S01]  /*b720*/  MOV R175, R157 ;  /* 0x0000009d00af7202 */ /* 0x000fe20000000f00 */
[C---:B------:R-:W-:Y:S02]  /*b730*/  FMUL.FTZ R89, R2.reuse, R89 ;  /* 0x0000005902597220 */ /* 0x040fe40000410000 */
[----:B------:R-:W-:Y:S02]  /*b740*/  FMUL.FTZ R92, R2, R92 ;  /* 0x0000005c025c7220 */ /* 0x000fe40000410000 */
[C---:B--2---:R-:W-:Y:S02]  /*b750*/  FMUL.FTZ R10, R0.reuse, R150 ;  /* 0x00000096000a7220 */ /* 0x044fe40000410000 */
[C---:B------:R-:W-:Y:S02]  /*b760*/  FMUL.FTZ R11, R0.reuse, R151 ;  /* 0x00000097000b7220 */ /* 0x040fe40000410000 */
[----:B------:R-:W1:Y:S01]  /*b770*/  LDSM.16.MT88.4 R148, [R228+0x100] ;  /* 0x00010000e494783b */ /* 0x000e620000004200 */
[C---:B------:R-:W-:Y:S02]  /*b780*/  FMUL.FTZ R14, R0.reuse, R154 ;  /* 0x0000009a000e7220 */ /* 0x040fe40000410000 */
[C---:B------:R-:W-:Y:S02]  /*b790*/  FMUL.FTZ R15, R0.reuse, R155 ;  /* 0x0000009b000f7220 */ /* 0x040fe40000410000 */
[C---:B------:R-:W-:Y:S01]  /*b7a0*/  HMMA.16816.F32 R8, R144.reuse, R20, R8 ;  /* 0x000000149008723c */ /* 0x040fe20000001808 */
[C---:B------:R-:W-:Y:S02]  /*b7b0*/  FMUL.FTZ R27, R0.reuse, R167 ;  /* 0x000000a7001b7220 */ /* 0x040fe40000410000 */
[----:B------:R-:W2:Y:S01]  /*b7c0*/  LDSM.16.MT88.4 R152, [R227+0x100] ;  /* 0x00010000e398783b */ /* 0x000ea20000004200 */
[C---:B------:R-:W-:Y:S02]  /*b7d0*/  FMUL.FTZ R42, R0.reuse, R182 ;  /* 0x000000b6002a7220 */ /* 0x040fe40000410000 */
[C---:B------:R-:W-:Y:S02]  /*b7e0*/  FMUL.FTZ R47, R0.reuse, R187 ;  /* 0x000000bb002f7220 */ /* 0x040fe40000410000 */
[-C--:B------:R-:W-:Y:S01]  /*b7f0*/  HMMA.16816.F32 R12, R144, R22.reuse, R12 ;  /* 0x00000016900c723c */ /* 0x080fe2000000180c */
[C---:B------:R-:W-:Y:S03]  /*b800*/  FMUL.FTZ R20, R133.reuse, R160 ;  /* 0x000000a085147220 */ /* 0x040fe60000410000 */
[----:B------:R-:W-:Y:S01]  /*b810*/  MOV R160, R26 ;  /* 0x0000001a00a07202 */ /* 0x000fe20000000f00 */
[C---:B------:R-:W-:Y:S02]  /*b820*/  FMUL.FTZ R26, R0.reuse, R166 ;  /* 0x000000a6001a7220 */ /* 0x040fe40000410000 */
[----:B------:R-:W-:Y:S01]  /*b830*/  LDSM.16.MT88.4 R164, [R227+0x900] ;  /* 0x00090000e3a4783b */ /* 0x000fe20000004200 */
[C---:B------:R-:W-:Y:S01]  /*b840*/  HMMA.16816.F32 R16, R192.reuse, R22, R16 ;  /* 0x00000016c010723c */ /* 0x040fe20000001810 */
[C---:B------:R-:W-:Y:S03]  /*b850*/  FMUL.FTZ R21, R133.reuse, R161 ;  /* 0x000000a185157220 */ /* 0x040fe60000410000 */
[C---:B------:R-:W-:Y:S01]  /*b860*/  FMUL.FTZ R30, R0.reuse, R170 ;  /* 0x000000aa001e7220 */ /* 0x040fe20000410000 */
[----:B------:R-:W-:Y:S01]  /*b870*/  MOV R161, R34 ;  /* 0x0000002200a17202 */ /* 0x000fe20000000f00 */
[----:B------:R-:W-:Y:S01]  /*b880*/  FMUL.FTZ R43, R0, R183 ;  /* 0x000000b7002b7220 */ /* 0x000fe20000410000 */
[----:B------:R-:W-:Y:S01]  /*b890*/  MOV R168, R160 ;  /* 0x000000a000a87202 */ /* 0x000fe20000000f00 */
[C---:B------:R-:W-:Y:S01]  /*b8a0*/  FMUL.FTZ R22, R132.reuse, R162 ;  /* 0x000000a284167220 */ /* 0x040fe20000410000 */
[----:B------:R-:W-:Y:S03]  /*b8b0*/  MOV R189, R161 ;  /* 0x000000a100bd7202 */ /* 0x000fe60000000f00 */
[----:B------:R-:W-:Y:S02]  /*b8c0*/  FMUL.FTZ R23, R132, R163 ;  /* 0x000000a384177220 */ /* 0x000fe40000410000 */
[----:B------:R-:W-:Y:S01]  /*b8d0*/  LDSM.16.MT88.4 R160, [R228+0x900] ;  /* 0x00090000e4a0783b */ /* 0x000fe20000004200 */
[----:B------:R-:W-:Y:S02]  /*b8e0*/  FMUL.FTZ R46, R0, R186 ;  /* 0x000000ba002e7220 */ /* 0x000fe40000410000 */
[----:B------:R-:W-:Y:S01]  /*b8f0*/  FMUL.FTZ R34, R132, R174 ;  /* 0x000000ae84227220 */ /* 0x000fe20000410000 */
[----:B------:R-:W-:Y:S01]  /*b900*/  MOV R174, R158 ;  /* 0x0000009e00ae7202 */ /* 0x000fe20000000f00 */
[-C--:B------:R-:W-:Y:S01]  /*b910*/  HMMA.16816.F32 R20, R192, R36.reuse, R20 ;  /* 0x00000024c014723c */ /* 0x080fe20000001814 */
[C---:B------:R-:W-:Y:S02]  /*b920*/  FMUL.FTZ R58, R0.reuse, R58 ;  /* 0x0000003a003a7220 */ /* 0x040fe40000410000 */
[C---:B------:R-:W-:Y:S02]  /*b930*/  FMUL.FTZ R59, R0.reuse, R59 ;  /* 0x0000003b003b7220 */ /* 0x040fe40000410000 */
[C---:B------:R-:W-:Y:S02]  /*b940*/  FMUL.FTZ R62, R0.reuse, R62 ;  /* 0x0000003e003e7220 */ /* 0x040fe40000410000 */
[C---:B------:R-:W-:Y:S01]  /*b950*/  FMUL.FTZ R63, R0.reuse, R63 ;  /* 0x0000003f003f7220 */ /* 0x040fe20000410000 */
[C---:B------:R-:W-:Y:S01]  /*b960*/  HMMA.16816.F32 R24, R144.reuse, R36, R24 ;  /* 0x000000249018723c */ /* 0x040fe20000001818 */
[C---:B------:R-:W-:Y:S03]  /*b970*/  FMUL.FTZ R31, R0.reuse, R171 ;  /* 0x000000ab001f7220 */ /* 0x040fe60000410000 */
[----:B------:R-:W-:Y:S01]  /*b980*/  MOV R171, R222 ;  /* 0x000000de00ab7202 */ /* 0x000fe20000000f00 */
[----:B------:R-:W-:Y:S02]  /*b990*/  FMUL.FTZ R74, R0, R74 ;  /* 0x0000004a004a7220 */ /* 0x000fe40000410000 */
[C---:B------:R-:W-:Y:S01]  /*b9a0*/  FMUL.FTZ R37, R133.reuse, R177 ;  /* 0x000000b185257220 */ /* 0x040fe20000410000 */
[-C--:B------:R-:W-:Y:S01]  /*b9b0*/  HMMA.16816.F32 R28, R144, R38.reuse, R28 ;  /* 0x00000026901c723c */ /* 0x080fe2000000181c */
[----:B------:R-:W-:Y:S03]  /*b9c0*/  MOV R177, R138 ;  /* 0x0000008a00b17202 */ /* 0x000fe60000000f00 */
[--C-:B------:R-:W-:Y:S02]  /*b9d0*/  FFMA.FTZ R138, R196, c[0x0][0x2d0], -R141.reuse ;  /* 0x0000b400c48a7a23 */ /* 0x100fe4000001088d */
[C---:B------:R-:W-:Y:S01]  /*b9e0*/  FMUL.FTZ R36, R133.reuse, R176 ;  /* 0x000000b085247220 */ /* 0x040fe20000410000 */
[----:B------:R-:W-:Y:S01]  /*b9f0*/  MOV R176, R220 ;  /* 0x000000dc00b07202 */ /* 0x000fe20000000f00 */
[C---:B------:R-:W-:Y:S01]  /*ba00*/  HMMA.16816.F32 R32, R192.reuse, R38, R32 ;  /* 0x00000026c020723c */ /* 0x040fe20000001820 */
[----:B------:R3:W-:Y:S03]  /*ba10*/  MUFU.EX2 R181, R138 ;  /* 0x0000008a00b57308 */ /* 0x0007e60000000800 */
[C---:B------:R-:W-:Y:S02]  /*ba20*/  FMUL.FTZ R75, R0.reuse, R75 ;  /* 0x0000004b004b7220 */ /* 0x040fe40000410000 */
[----:B------:R-:W-:Y:S02]  /*ba30*/  FMUL.FTZ R78, R0, R78 ;  /* 0x0000004e004e7220 */ /* 0x000fe40000410000 */
[C---:B------:R-:W-:Y:S01]  /*ba40*/  FMUL.FTZ R39, R132.reuse, R179 ;  /* 0x000000b384277220 */ /* 0x040fe20000410000 */
[----:B------:R-:W-:Y:S03]  /*ba50*/  MOV R179, R221 ;  /* 0x000000dd00b37202 */ /* 0x000fe60000000f00 */
[----:B------:R-:W-:Y:S01]  /*ba60*/  FMUL.FTZ R38, R132, R178 ;  /* 0x000000b284267220 */ /* 0x000fe20000410000 */
[----:B------:R-:W-:Y:S01]  /*ba70*/  MOV R178, R156 ;  /* 0x0000009c00b27202 */ /* 0x000fe20000000f00 */
[C---:B------:R-:W-:Y:S01]  /*ba80*/  FMUL.FTZ R79, R0.reuse, R79 ;  /* 0x0000004f004f7220 */ /* 0x040fe20000410000 */
[----:B------:R-:W-:Y:S01]  /*ba90*/  LDSM.16.MT88.4 R156, [R226+0x900] ;  /* 0x00090000e29c783b */ /* 0x000fe20000004200 */
[C---:B------:R-:W-:Y:S02]  /*baa0*/  FMUL.FTZ R90, R0.reuse, R90 ;  /* 0x0000005a005a7220 */ /* 0x040fe40000410000 */
[----:B------:R-:W-:Y:S01]  /*bab0*/  FMUL.FTZ R91, R0, R91 ;  /* 0x0000005b005b7220 */ /* 0x000fe20000410000 */
[-C--:B-1----:R-:W-:Y:S01]  /*bac0*/  HMMA.16816.F32 R36, R192, R148.reuse, R36 ;  /* 0x00000094c024723c */ /* 0x082fe20000001824 */
[----:B------:R-:W-:Y:S02]  /*bad0*/  FMUL.FTZ R93, R2, R93 ;  /* 0x0000005d025d7220 */ /* 0x000fe40000410000 */
[C---:B------:R-:W-:Y:S02]  /*bae0*/  FMUL.FTZ R94, R0.reuse, R94 ;  /* 0x0000005e005e7220 */ /* 0x040fe40000410000 */
[----:B------:R-:W-:Y:S02]  /*baf0*/  FMUL.FTZ R95, R0, R95 ;  /* 0x0000005f005f7220 */ /* 0x000fe40000410000 */
[--C-:B---3--:R-:W-:Y:S01]  /*bb00*/  FFMA.FTZ R138, R198, c[0x0][0x2d0], -R141.reuse ;  /* 0x0000b400c68a7a23 */ /* 0x108fe2000001088d */
[C---:B------:R-:W-:Y:S01]  /*bb10*/  HMMA.16816.F32 R40, R144.reuse, R148, R40 ;  /* 0x000000949028723c */ /* 0x040fe20000001828 */
[C---:B------:R-:W-:Y:S02]  /*bb20*/  FMUL.FTZ R96, R133.reuse, R96 ;  /* 0x0000006085607220 */ /* 0x040fe40000410000 */
[----:B------:R1:W3:Y:S01]  /*bb30*/  MUFU.EX2 R184, R138 ;  /* 0x0000008a00b87308 */ /* 0x0002e20000000800 */
[C---:B------:R-:W-:Y:S02]  /*bb40*/  FMUL.FTZ R97, R133.reuse, R97 ;  /* 0x0000006185617220 */ /* 0x040fe40000410000 */
[C---:B------:R-:W-:Y:S02]  /*bb50*/  FMUL.FTZ R98, R132.reuse, R98 ;  /* 0x0000006284627220 */ /* 0x040fe40000410000 */
[-C--:B------:R-:W-:Y:S01]  /*bb60*/  HMMA.16816.F32 R44, R144, R150.reuse, R44 ;  /* 0x00000096902c723c */ /* 0x080fe2000000182c */
[C---:B------:R-:W-:Y:S03]  /*bb70*/  FMUL.FTZ R99, R132.reuse, R99 ;  /* 0x0000006384637220 */ /* 0x040fe60000410000 */
[C---:B------:R-:W-:Y:S02]  /*bb80*/  FMUL.FTZ R100, R133.reuse, R100 ;  /* 0x0000006485647220 */ /* 0x040fe40000410000 */
[----:B------:R-:W-:Y:S02]  /*bb90*/  FMUL.FTZ R101, R133, R101 ;  /* 0x0000006585657220 */ /* 0x000fe40000410000 */
[C---:B------:R-:W-:Y:S01]  /*bba0*/  HMMA.16816.F32 R48, R192.reuse, R150, R48 ;  /* 0x00000096c030723c */ /* 0x040fe20000001830 */
[----:B------:R-:W4:Y:S03]  /*bbb0*/  LDSM.16.MT88.4 R148, [R225+0x1900] ;  /* 0x00190000e194783b */ /* 0x000f260000004200 */
[C---:B------:R-:W-:Y:S02]  /*bbc0*/  FMUL.FTZ R102, R132.reuse, R102 ;  /* 0x0000006684667220 */ /* 0x040fe40000410000 */
[----:B------:R-:W-:Y:S02]  /*bbd0*/  FMUL.FTZ R103, R132, R103 ;  /* 0x0000006784677220 */ /* 0x000fe40000410000 */
[-C--:B--2---:R-:W-:Y:S01]  /*bbe0*/  HMMA.16816.F32 R52, R192, R152.reuse, R52 ;  /* 0x00000098c034723c */ /* 0x084fe20000001834 */
[C---:B------:R-:W-:Y:S03]  /*bbf0*/  FMUL.FTZ R104, R2.reuse, R104 ;  /* 0x0000006802687220 */ /* 0x040fe60000410000 */
[--C-:B-1----:R-:W-:Y:S02]  /*bc00*/  FFMA.FTZ R138, R197, c[0x0][0x2d0], -R142.reuse ;  /* 0x0000b400c58a7a23 */ /* 0x102fe4000001088e */
[----:B------:R-:W-:Y:S02]  /*bc10*/  FMUL.FTZ R105, R2, R105 ;  /* 0x0000006902697220 */ /* 0x000fe40000410000 */
[C---:B------:R-:W-:Y:S01]  /*bc20*/  HMMA.16816.F32 R56, R144.reuse, R152, R56 ;  /* 0x000000989038723c */ /* 0x040fe20000001838 */
[----:B------:R1:W-:Y:S03]  /*bc30*/  MUFU.EX2 R182, R138 ;  /* 0x0000008a00b67308 */ /* 0x0003e60000000800 */
[C---:B------:R-:W-:Y:S02]  /*bc40*/  FMUL.FTZ R106, R0.reuse, R106 ;  /* 0x0000006a006a7220 */ /* 0x040fe40000410000 */
[----:B------:R-:W-:Y:S02]  /*bc50*/  FMUL.FTZ R107, R0, R107 ;  /* 0x0000006b006b7220 */ /* 0x000fe40000410000 */
[-C--:B------:R-:W-:Y:S01]  /*bc60*/  HMMA.16816.F32 R60, R144, R154.reuse, R60 ;  /* 0x0000009a903c723c */ /* 0x080fe2000000183c */
[C---:B------:R-:W-:Y:S03]  /*bc70*/  FMUL.FTZ R108, R2.reuse, R108 ;  /* 0x0000006c026c7220 */ /* 0x040fe60000410000 */
[----:B------:R-:W-:Y:S02]  /*bc80*/  FMUL.FTZ R109, R2, R109 ;  /* 0x0000006d026d7220 */ /* 0x000fe40000410000 */
[C---:B------:R-:W-:Y:S02]  /*bc90*/  FMUL.FTZ R110, R0.reuse, R110 ;  /* 0x0000006e006e7220 */ /* 0x040fe40000410000 */
[C---:B------:R-:W-:Y:S01]  /*bca0*/  HMMA.16816.F32 R64, R192.reuse, R154, R64 ;  /* 0x0000009ac040723c */ /* 0x040fe20000001840 */
[----:B------:R-:W2:Y:S03]  /*bcb0*/  LDSM.16.MT88.4 R152, [R226+0x1900] ;  /* 0x00190000e298783b */ /* 0x000ea60000004200 */
[----:B------:R-:W-:Y:S02]  /*bcc0*/  FMUL.FTZ R111, R0, R111 ;  /* 0x0000006f006f7220 */ /* 0x000fe40000410000 */
[C---:B------:R-:W-:Y:S02]  /*bcd0*/  FMUL.FTZ R112, R133.reuse, R112 ;  /* 0x0000007085707220 */ /* 0x040fe40000410000 */
[----:B------:R-:W-:Y:S01]  /*bce0*/  FMUL.FTZ R113, R133, R113 ;  /* 0x0000007185717220 */ /* 0x000fe20000410000 */
[-C--:B----4-:R-:W-:Y:S03]  /*bcf0*/  HMMA.16816.F32 R68, R192, R148.reuse, R68 ;  /* 0x00000094c044723c */ /* 0x090fe60000001844 */
[--C-:B-1----:R-:W-:Y:S02]  /*bd00*/  FFMA.FTZ R138, R199, c[0x0][0x2d0], -R142.reuse ;  /* 0x0000b400c78a7a23 */ /* 0x102fe4000001088e */
[C---:B------:R-:W-:Y:S02]  /*bd10*/  FMUL.FTZ R114, R132.reuse, R114 ;  /* 0x0000007284727220 */ /* 0x040fe40000410000 */
[----:B------:R1:W4:Y:S01]  /*bd20*/  MUFU.EX2 R185, R138 ;  /* 0x0000008a00b97308 */ /* 0x0003220000000800 */
[C---:B------:R-:W-:Y:S01]  /*bd30*/  HMMA.16816.F32 R72, R144.reuse, R148, R72 ;  /* 0x000000949048723c */ /* 0x040fe20000001848 */
[----:B------:R-:W-:Y:S03]  /*bd40*/  FMUL.FTZ R115, R132, R115 ;  /* 0x0000007384737220 */ /* 0x000fe60000410000 */
[C---:B------:R-:W-:Y:S02]  /*bd50*/  FMUL.FTZ R120, R2.reuse, R120 ;  /* 0x0000007802787220 */ /* 0x040fe40000410000 */
[----:B------:R-:W-:Y:S02]  /*bd60*/  FMUL.FTZ R121, R2, R121 ;  /* 0x0000007902797220 */ /* 0x000fe40000410000 */
[-C--:B------:R-:W-:Y:S01]  /*bd70*/  HMMA.16816.F32 R76, R144, R150.reuse, R76 ;  /* 0x00000096904c723c */ /* 0x080fe2000000184c */
[C---:B------:R-:W-:Y:S03]  /*bd80*/  FMUL.FTZ R122, R0.reuse, R122 ;  /* 0x0000007a007a7220 */ /* 0x040fe60000410000 */
[----:B------:R-:W-:Y:S02]  /*bd90*/  FMUL.FTZ R123, R0, R123 ;  /* 0x0000007b007b7220 */ /* 0x000fe40000410000 */
[C---:B------:R-:W-:Y:S02]  /*bda0*/  FMUL.FTZ R124, R2.reuse, R124 ;  /* 0x0000007c027c7220 */ /* 0x040fe40000410000 */
[C---:B------:R-:W-:Y:S01]  /*bdb0*/  HMMA.16816.F32 R80, R192.reuse, R150, R80 ;  /* 0x00000096c050723c */ /* 0x040fe20000001850 */
[----:B------:R-:W5:Y:S03]  /*bdc0*/  LDSM.16.MT88.4 R148, [R228+0x1900] ;  /* 0x00190000e494783b */ /* 0x000f660000004200 */
[----:B------:R-:W-:Y:S02]  /*bdd0*/  FMUL.FTZ R125, R2, R125 ;  /* 0x0000007d027d7220 */ /* 0x000fe40000410000 */
[----:B------:R-:W-:Y:S02]  /*bde0*/  FMUL.FTZ R126, R0, R126 ;  /* 0x0000007e007e7220 */ /* 0x000fe40000410000 */
[-C--:B--2---:R-:W-:Y:S01]  /*bdf0*/  HMMA.16816.F32 R84, R192, R152.reuse, R84 ;  /* 0x00000098c054723c */ /* 0x084fe20000001854 */
[--C-:B-1----:R-:W-:Y:S03]  /*be00*/  FFMA.FTZ R138, R202, c[0x0][0x2d0], -R141.reuse ;  /* 0x0000b400ca8a7a23 */ /* 0x102fe6000001088d */
[----:B------:R-:W-:Y:S01]  /*be10*/  FMUL.FTZ R127, R0, R127 ;  /* 0x0000007f007f7220 */ /* 0x000fe20000410000 */
[----:B------:R1:W-:Y:S01]  /*be20*/  MUFU.EX2 R187, R138 ;  /* 0x0000008a00bb7308 */ /* 0x0003e20000000800 */
[C---:B------:R-:W-:Y:S02]  /*be30*/  FMUL.FTZ R128, R133.reuse, R128 ;  /* 0x0000008085807220 */ /* 0x040fe40000410000 */
[C---:B------:R-:W-:Y:S01]  /*be40*/  HMMA.16816.F32 R88, R144.reuse, R152, R88 ;  /* 0x000000989058723c */ /* 0x040fe20000001858 */
[C---:B------:R-:W-:Y:S03]  /*be50*/  FMUL.FTZ R129, R133.reuse, R129 ;  /* 0x0000008185817220 */ /* 0x040fe60000410000 */
[C---:B------:R-:W-:Y:S02]  /*be60*/  FMUL.FTZ R130, R132.reuse, R130 ;  /* 0x0000008284827220 */ /* 0x040fe40000410000 */
[C---:B------:R-:W-:Y:S02]  /*be70*/  FMUL.FTZ R131, R132.reuse, R131 ;  /* 0x0000008384837220 */ /* 0x040fe40000410000 */
[-C--:B------:R-:W-:Y:S01]  /*be80*/  HMMA.16816.F32 R92, R144, R154.reuse, R92 ;  /* 0x0000009a905c723c */ /* 0x080fe2000000185c */
[C---:B------:R-:W-:Y:S03]  /*be90*/  FMUL.FTZ R116, R133.reuse, R116 ;  /* 0x0000007485747220 */ /* 0x040fe60000410000 */
[----:B------:R-:W-:Y:S02]  /*bea0*/  FMUL.FTZ R117, R133, R117 ;  /* 0x0000007585757220 */ /* 0x000fe40000410000 */
[C---:B------:R-:W-:Y:S02]  /*beb0*/  FMUL.FTZ R118, R132.reuse, R118 ;  /* 0x0000007684767220 */ /* 0x040fe40000410000 */
[C---:B------:R-:W-:Y:S01]  /*bec0*/  HMMA.16816.F32 R96, R192.reuse, R154, R96 ;  /* 0x0000009ac060723c */ /* 0x040fe20000001860 */
[----:B------:R-:W2:Y:S03]  /*bed0*/  LDSM.16.MT88.4 R152, [R227+0x1900] ;  /* 0x00190000e398783b */ /* 0x000ea60000004200 */
[----:B------:R-:W-:Y:S02]  /*bee0*/  FMUL.FTZ R119, R132, R119 ;  /* 0x0000007784777220 */ /* 0x000fe40000410000 */
[----:B-1----:R-:W-:Y:S02]  /*bef0*/  FFMA.FTZ R138, R204, c[0x0][0x2d0], -R141 ;  /* 0x0000b400cc8a7a23 */ /* 0x002fe4000001088d */
[-C--:B-----5:R-:W-:Y:S02]  /*bf00*/  HMMA.16816.F32 R100, R192, R148.reuse, R100 ;  /* 0x00000094c064723c */ /* 0x0a0fe40000001864 */
[----:B------:R1:W5:Y:S06]  /*bf10*/  MUFU.EX2 R170, R138 ;  /* 0x0000008a00aa7308 */ /* 0x00036c0000000800 */
[C---:B------:R-:W-:Y:S08]  /*bf20*/  HMMA.16816.F32 R104, R144.reuse, R148, R104 ;  /* 0x000000949068723c */ /* 0x040ff00000001868 */
[-C--:B------:R-:W-:Y:S08]  /*bf30*/  HMMA.16816.F32 R108, R144, R150.reuse, R108 ;  /* 0x00000096906c723c */ /* 0x080ff0000000186c */
[C---:B------:R-:W-:Y:S01]  /*bf40*/  HMMA.16816.F32 R112, R192.reuse, R150, R112 ;  /* 0x00000096c070723c */ /* 0x040fe20000001870 */
[--C-:B-1----:R-:W-:Y:S01]  /*bf50*/  FFMA.FTZ R138, R203, c[0x0][0x2d0], -R142.reuse ;  /* 0x0000b400cb8a7a23 */ /* 0x102fe2000001088e */
[----:B------:R-:W1:Y:S03]  /*bf60*/  LDSM.16.MT88.4 R148, [R225+0x900] ;  /* 0x00090000e194783b */ /* 0x000e660000004200 */
[----:B------:R3:W-:Y:S03]  /*bf70*/  MUFU.EX2 R188, R138 ;  /* 0x0000008a00bc7308 */ /* 0x0007e60000000800 */
[-C--:B--2---:R-:W-:Y:S08]  /*bf80*/  HMMA.16816.F32 R116, R192, R152.reuse, R116 ;  /* 0x00000098c074723c */ /* 0x084ff00000001874 */
[C---:B------:R-:W-:Y:S08]  /*bf90*/  HMMA.16816.F32 R120, R144.reuse, R152, R120 ;  /* 0x000000989078723c */ /* 0x040ff00000001878 */
[-C--:B------:R-:W-:Y:S01]  /*bfa0*/  HMMA.16816.F32 R124, R144, R154.reuse, R124 ;  /* 0x0000009a907c723c */ /* 0x080fe2000000187c */
[----:B---3--:R-:W-:Y:S06]  /*bfb0*/  FFMA.FTZ R138, R207, c[0x0][0x2d0], -R142 ;  /* 0x0000b400cf8a7a23 */ /* 0x008fec000001088e */
[----:B------:R-:W-:Y:S01]  /*bfc0*/  F2FP.PACK_AB R144, R184, R181 ;  /* 0x000000b5b890723e */ /* 0x000fe200000000ff */
[----:B------:R-:W-:Y:S01]  /*bfd0*/  HMMA.16816.F32 R128, R192, R154, R128 ;  /* 0x0000009ac080723c */ /* 0x000fe20000001880 */
[----:B------:R2:W3:Y:S03]  /*bfe0*/  MUFU.EX2 R169, R138 ;  /* 0x0000008a00a97308 */ /* 0x0004e60000000800 */
[----:B----4-:R-:W-:Y:S02]  /*bff0*/  F2FP.PACK_AB R145, R185, R182 ;  /* 0x000000b6b991723e */ /* 0x010fe400000000ff */
[----:B-----5:R-:W-:Y:S01]  /*c000*/  F2FP.PACK_AB R146, R170, R187 ;  /* 0x000000bbaa92723e */ /* 0x020fe200000000ff */
[--C-:B--2---:R-:W-:Y:S01]  /*c010*/  FFMA.FTZ R138, R205, c[0x0][0x2d0], -R143.reuse ;  /* 0x0000b400cd8a7a23 */ /* 0x104fe2000001088f */
[----:B---3--:R-:W-:Y:S03]  /*c020*/  F2FP.PACK_AB R147, R169, R188 ;  /* 0x000000bca993723e */ /* 0x008fe600000000ff */
[----:B------:R2:W-:Y:S04]  /*c030*/  MUFU.EX2 R183, R138 ;  /* 0x0000008a00b77308 */ /* 0x0005e80000000800 */
[-C--:B-1----:R-:W-:Y:S01]  /*c040*/  HMMA.16816.F32 R4, R144, R148.reuse, R4 ;  /* 0x000000949004723c */ /* 0x082fe20000001804 */
[--C-:B--2---:R-:W-:Y:S05]  /*c050*/  FFMA.FTZ R138, R208, c[0x0][0x2d0], -R143.reuse ;  /* 0x0000b400d08a7a23 */ /* 0x104fea000001088f */
[----:B------:R1:W2:Y:S02]  /*c060*/  MUFU.EX2 R186, R138 ;  /* 0x0000008a00ba7308 */ /* 0x0002a40000000800 */
[--C-:B-1----:R-:W-:Y:S01]  /*c070*/  FFMA.FTZ R138, R210, c[0x0][0x2d0], -R143.reuse ;  /* 0x0000b400d28a7a23 */ /* 0x102fe2000001088f */
[----:B--2---:R-:W-:Y:S07]  /*c080*/  F2FP.PACK_AB R152, R186, R183 ;  /* 0x000000b7ba98723e */ /* 0x004fee00000000ff */
[----:B------:R1:W-:Y:S02]  /*c090*/  MUFU.EX2 R222, R138 ;  /* 0x0000008a00de7308 */ /* 0x0003e40000000800 */
[----:B-1----:R-:W-:Y:S08]  /*c0a0*/  FFMA.FTZ R138, R211, c[0x0][0x2d0], -R143 ;  /* 0x0000b400d38a7a23 */ /* 0x002ff0000001088f */
[----:B------:R1:W2:Y:S02]  /*c0b0*/  MUFU.EX2 R221, R138 ;  /* 0x0000008a00dd7308 */ /* 0x0002a40000000800 */
[--C-:B-1----:R-:W-:Y:S01]  /*c0c0*/  FFMA.FTZ R138, R200, c[0x0][0x2d0], -R134.reuse ;  /* 0x0000b400c88a7a23 */ /* 0x102fe20000010886 */
[----:B--2---:R-:W-:Y:S07]  /*c0d0*/  F2FP.PACK_AB R154, R221, R222 ;  /* 0x000000dedd9a723e */ /* 0x004fee00000000ff */
[----:B------:R1:W-:Y:S02]  /*c0e0*/  MUFU.EX2 R200, R138 ;  /* 0x0000008a00c87308 */ /* 0x0003e40000000800 */
[--C-:B-1----:R-:W-:Y:S08]  /*c0f0*/  FFMA.FTZ R138, R201, c[0x0][0x2d0], -R134.reuse ;  /* 0x0000b400c98a7a23 */ /* 0x102ff00000010886 */
[----:B------:R1:W2:Y:S02]  /*c100*/  MUFU.EX2 R199, R138 ;  /* 0x0000008a00c77308 */ /* 0x0002a40000000800 */
[--C-:B-1----:R-:W-:Y:S01]  /*c110*/  FFMA.FTZ R138, R206, c[0x0][0x2d0], -R134.reuse ;  /* 0x0000b400ce8a7a23 */ /* 0x102fe20000010886 */
[----:B--2---:R-:W-:Y:S07]  /*c120*/  F2FP.PACK_AB R153, R199, R200 ;  /* 0x000000c8c799723e */ /* 0x004fee00000000ff */
[----:B------:R1:W-:Y:S02]  /*c130*/  MUFU.EX2 R198, R138 ;  /* 0x0000008a00c67308 */ /* 0x0003e40000000800 */
[----:B-1----:R-:W-:Y:S08]  /*c140*/  FFMA.FTZ R138, R209, c[0x0][0x2d0], -R134 ;  /* 0x0000b400d18a7a23 */ /* 0x002ff00000010886 */
[----:B------:R1:W2:Y:S02]  /*c150*/  MUFU.EX2 R197, R138 ;  /* 0x0000008a00c57308 */ /* 0x0002a40000000800 */
[--C-:B-1----:R-:W-:Y:S01]  /*c160*/  FFMA.FTZ R138, R244, c[0x0][0x2d0], -R141.reuse ;  /* 0x0000b400f48a7a23 */ /* 0x102fe2000001088d */
[----:B--2---:R-:W-:Y:S02]  /*c170*/  F2FP.PACK_AB R155, R197, R198 ;  /* 0x000000c6c59b723e */ /* 0x004fe400000000ff */
[----:B------:R-:W-:Y:S05]  /*c180*/  MOV R244, R169 ;  /* 0x000000a900f47202 */ /* 0x000fea0000000f00 */
[----:B------:R1:W-:Y:S01]  /*c190*/  MUFU.EX2 R211, R138 ;  /* 0x0000008a00d37308 */ /* 0x0003e20000000800 */
[C---:B------:R-:W-:Y:S08]  /*c1a0*/  HMMA.16816.F32 R8, R152.reuse, R148, R8 ;  /* 0x000000949808723c */ /* 0x040ff00000001808 */
[-C--:B------:R-:W-:Y:S08]  /*c1b0*/  HMMA.16816.F32 R12, R152, R150.reuse, R12 ;  /* 0x00000096980c723c */ /* 0x080ff0000000180c */
[C---:B------:R-:W-:Y:S01]  /*c1c0*/  HMMA.16816.F32 R16, R144.reuse, R150, R16 ;  /* 0x000000969010723c */ /* 0x040fe20000001810 */
[----:B------:R-:W2:Y:S03]  /*c1d0*/  LDSM.16.MT88.4 R148, [R225+0x2100] ;  /* 0x00210000e194783b */ /* 0x000ea60000004200 */
[--C-:B-1----:R-:W-:Y:S01]  /*c1e0*/  FFMA.FTZ R138, R246, c[0x0][0x2d0], -R141.reuse ;  /* 0x0000b400f68a7a23 */ /* 0x102fe2000001088d */
[----:B------:R-:W-:Y:S03]  /*c1f0*/  MOV R246, R170 ;  /* 0x000000aa00f67202 */ /* 0x000fe60000000f00 */
[-C--:B------:R-:W-:Y:S01]  /*c200*/  HMMA.16816.F32 R20, R144, R156.reuse, R20 ;  /* 0x0000009c9014723c */ /* 0x080fe20000001814 */
[----:B------:R1:W-:Y:S07]  /*c210*/  MUFU.EX2 R220, R138 ;  /* 0x0000008a00dc7308 */ /* 0x0003ee0000000800 */
[C---:B------:R-:W-:Y:S08]  /*c220*/  HMMA.16816.F32 R24, R152.reuse, R156, R24 ;  /* 0x0000009c9818723c */ /* 0x040ff00000001818 */
[-C--:B------:R-:W-:Y:S08]  /*c230*/  HMMA.16816.F32 R28, R152, R158.reuse, R28 ;  /* 0x0000009e981c723c */ /* 0x080ff0000000181c */
[C---:B------:R-:W-:Y:S01]  /*c240*/  HMMA.16816.F32 R32, R144.reuse, R158, R32 ;  /* 0x0000009e9020723c */ /* 0x040fe20000001820 */
[--C-:B-1----:R-:W-:Y:S01]  /*c250*/  FFMA.FTZ R138, R219, c[0x0][0x2d0], -R142.reuse ;  /* 0x0000b400db8a7a23 */ /* 0x102fe2000001088e */
[----:B------:R-:W1:Y:S02]  /*c260*/  LDSM.16.MT88.4 R156, [R226+0x2100] ;  /* 0x00210000e29c783b */ /* 0x000e640000004200 */
[----:B------:R-:W-:Y:S01]  /*c270*/  MOV R219, R188 ;  /* 0x000000bc00db7202 */ /* 0x000fe20000000f00 */
[----:B------:R3:W-:Y:S03]  /*c280*/  MUFU.EX2 R210, R138 ;  /* 0x0000008a00d27308 */ /* 0x0007e60000000800 */
[-C--:B------:R-:W-:Y:S08]  /*c290*/  HMMA.16816.F32 R36, R144, R160.reuse, R36 ;  /* 0x000000a09024723c */ /* 0x080ff00000001824 */
[C---:B------:R-:W-:Y:S08]  /*c2a0*/  HMMA.16816.F32 R40, R152.reuse, R160, R40 ;  /* 0x000000a09828723c */ /* 0x040ff00000001828 */
[-C--:B------:R-:W-:Y:S01]  /*c2b0*/  HMMA.16816.F32 R44, R152, R162.reuse, R44 ;  /* 0x000000a2982c723c */ /* 0x080fe2000000182c */
[--C-:B---3--:R-:W-:Y:S03]  /*c2c0*/  FFMA.FTZ R138, R223, c[0x0][0x2d0], -R142.reuse ;  /* 0x0000b400df8a7a23 */ /* 0x108fe6000001088e */
[----:B------:R-:W-:Y:S04]  /*c2d0*/  MOV R223, R187 ;  /* 0x000000bb00df7202 */ /* 0x000fe80000000f00 */
[C---:B------:R-:W-:Y:S01]  /*c2e0*/  HMMA.16816.F32 R48, R144.reuse, R162, R48 ;  /* 0x000000a29030723c */ /* 0x040fe20000001830 */
[----:B------:R3:W4:Y:S01]  /*c2f0*/  MUFU.EX2 R209, R138 ;  /* 0x0000008a00d17308 */ /* 0x0007220000000800 */
[----:B------:R-:W5:Y:S06]  /*c300*/  LDSM.16.MT88.4 R160, [R228+0x2100] ;  /* 0x00210000e4a0783b */ /* 0x000f6c0000004200 */
[-C--:B------:R-:W-:Y:S08]  /*c310*/  HMMA.16816.F32 R52, R144, R164.reuse, R52 ;  /* 0x000000a49034723c */ /* 0x080ff00000001834 */
[C---:B------:R-:W-:Y:S08]  /*c320*/  HMMA.16816.F32 R56, R152.reuse, R164, R56 ;  /* 0x000000a49838723c */ /* 0x040ff00000001838 */
[-C--:B------:R-:W-:Y:S01]  /*c330*/  HMMA.16816.F32 R60, R152, R166.reuse, R60 ;  /* 0x000000a6983c723c */ /* 0x080fe2000000183c */
[--C-:B---3--:R-:W-:Y:S03]  /*c340*/  FFMA.FTZ R138, R190, c[0x0][0x2d0], -R141.reuse ;  /* 0x0000b400be8a7a23 */ /* 0x108fe6000001088d */
[----:B------:R-:W-:Y:S01]  /*c350*/  FFMA.FTZ R141, R189, c[0x0][0x2d0], -R141 ;  /* 0x0000b400bd8d7a23 */ /* 0x000fe2000001088d */
[----:B------:R3:W-:Y:S01]  /*c360*/  MUFU.EX2 R208, R138 ;  /* 0x0000008a00d07308 */ /* 0x0007e20000000800 */
[----:B------:R-:W-:Y:S02]  /*c370*/  LDSM.16.MT88.4 R188, [R228+0x1100] ;  /* 0x00110000e4bc783b */ /* 0x000fe40000004200 */
[C---:B------:R-:W-:Y:S07]  /*c380*/  HMMA.16816.F32 R64, R144.reuse, R166, R64 ;  /* 0x000000a69040723c */ /* 0x040fee0000001840 */
[----:B------:R4:W1:Y:S01]  /*c390*/  MUFU.EX2 R207, R141 ;  /* 0x0000008d00cf7308 */ /* 0x0008620000000800 */
[-C--:B--2---:R-:W-:Y:S08]  /*c3a0*/  HMMA.16816.F32 R68, R144, R148.reuse, R68 ;  /* 0x000000949044723c */ /* 0x084ff00000001844 */
[C---:B------:R-:W-:Y:S01]  /*c3b0*/  HMMA.16816.F32 R72, R152.reuse, R148, R72 ;  /* 0x000000949848723c */ /* 0x040fe20000001848 */
[--C-:B---3--:R-:W-:Y:S03]  /*c3c0*/  FFMA.FTZ R138, R249, c[0x0][0x2d0], -R142.reuse ;  /* 0x0000b400f98a7a23 */ /* 0x108fe6000001088e */
[----:B------:R-:W-:Y:S01]  /*c3d0*/  MOV R249, R186 ;  /* 0x000000ba00f97202 */ /* 0x000fe20000000f00 */
[----:B------:R-:W-:Y:S03]  /*c3e0*/  FFMA.FTZ R142, R251, c[0x0][0x2d0], -R142 ;  /* 0x0000b400fb8e7a23 */ /* 0x000fe6000001088e */
[-C--:B------:R-:W-:Y:S01]  /*c3f0*/  HMMA.16816.F32 R76, R152, R150.reuse, R76 ;  /* 0x00000096984c723c */ /* 0x080fe2000000184c */
[----:B------:R2:W-:Y:S03]  /*c400*/  MUFU.EX2 R206, R138 ;  /* 0x0000008a00ce7308 */ /* 0x0005e60000000800 */
[----:B------:R-:W-:Y:S02]  /*c410*/  MOV R251, R185 ;  /* 0x000000b900fb7202 */ /* 0x000fe40000000f00 */
[----:B----4-:R-:W-:Y:S02]  /*c420*/  F2FP.PACK_AB R141, R209, R210 ;  /* 0x000000d2d18d723e */ /* 0x010fe400000000ff */
[C---:B------:R-:W-:Y:S01]  /*c430*/  HMMA.16816.F32 R80, R144.reuse, R150, R80 ;  /* 0x000000969050723c */ /* 0x040fe20000001850 */
[----:B------:R-:W3:Y:S02]  /*c440*/  LDSM.16.MT88.4 R148, [R227+0x2100] ;  /* 0x00210000e394783b */ /* 0x000ee40000004200 */
[----:B------:R4:W-:Y:S05]  /*c450*/  MUFU.EX2 R205, R142 ;  /* 0x0000008e00cd7308 */ /* 0x0009ea0000000800 */
[-C--:B-1----:R-:W-:Y:S08]  /*c460*/  HMMA.16816.F32 R84, R144, R156.reuse, R84 ;  /* 0x0000009c9054723c */ /* 0x082ff00000001854 */
[C---:B------:R-:W-:Y:S01]  /*c470*/  HMMA.16816.F32 R88, R152.reuse, R156, R88 ;  /* 0x0000009c9858723c */ /* 0x040fe20000001858 */
[--C-:B--2---:R-:W-:Y:S03]  /*c480*/  FFMA.FTZ R138, R245, c[0x0][0x2d0], -R143.reuse ;  /* 0x0000b400f58a7a23 */ /* 0x104fe6000001088f */
[----:B------:R-:W-:Y:S01]  /*c490*/  MOV R245, R184 ;  /* 0x000000b800f57202 */ /* 0x000fe20000000f00 */
[----:B------:R1:W-:Y:S03]  /*c4a0*/  MUFU.EX2 R204, R138 ;  /* 0x0000008a00cc7308 */ /* 0x0003e60000000800 */
[-C--:B------:R-:W-:Y:S01]  /*c4b0*/  HMMA.16816.F32 R92, R152, R158.reuse, R92 ;  /* 0x0000009e985c723c */ /* 0x080fe2000000185c */
[----:B----4-:R-:W-:Y:S07]  /*c4c0*/  F2FP.PACK_AB R142, R207, R208 ;  /* 0x000000d0cf8e723e */ /* 0x010fee00000000ff */
[C---:B------:R-:W-:Y:S01]  /*c4d0*/  HMMA.16816.F32 R96, R144.reuse, R158, R96 ;  /* 0x0000009e9060723c */ /* 0x040fe20000001860 */
[----:B------:R-:W2:Y:S07]  /*c4e0*/  LDSM.16.MT88.4 R156, [R225+0x1100] ;  /* 0x00110000e19c783b */ /* 0x000eae0000004200 */
[-C--:B-----5:R-:W-:Y:S01]  /*c4f0*/  HMMA.16816.F32 R100, R144, R160.reuse, R100 ;  /* 0x000000a09064723c */ /* 0x0a0fe20000001864 */
[--C-:B-1----:R-:W-:Y:S03]  /*c500*/  FFMA.FTZ R138, R247, c[0x0][0x2d0], -R143.reuse ;  /* 0x0000b400f78a7a23 */ /* 0x102fe6000001088f */
[----:B------:R-:W-:Y:S04]  /*c510*/  MOV R247, R183 ;  /* 0x000000b700f77202 */ /* 0x000fe80000000f00 */
[C---:B------:R-:W-:Y:S01]  /*c520*/  HMMA.16816.F32 R104, R152.reuse, R160, R104 ;  /* 0x000000a09868723c */ /* 0x040fe20000001868 */
[----:B------:R1:W4:Y:S07]  /*c530*/  MUFU.EX2 R203, R138 ;  /* 0x0000008a00cb7308 */ /* 0x00032e0000000800 */
[-C--:B------:R-:W-:Y:S08]  /*c540*/  HMMA.16816.F32 R108, R152, R162.reuse, R108 ;  /* 0x000000a2986c723c */ /* 0x080ff0000000186c */
[C---:B------:R-:W-:Y:S08]  /*c550*/  HMMA.16816.F32 R112, R144.reuse, R162, R112 ;  /* 0x000000a29070723c */ /* 0x040ff00000001870 */
[-C--:B---3--:R-:W-:Y:S01]  /*c560*/  HMMA.16816.F32 R116, R144, R148.reuse, R116 ;  /* 0x000000949074723c */ /* 0x088fe20000001874 */
[--C-:B-1----:R-:W-:Y:S03]  /*c570*/  FFMA.FTZ R138, R248, c[0x0][0x2d0], -R143.reuse ;  /* 0x0000b400f88a7a23 */ /* 0x102fe6000001088f */
[----:B------:R-:W-:Y:S01]  /*c580*/  FFMA.FTZ R143, R250, c[0x0][0x2d0], -R143 ;  /* 0x0000b400fa8f7a23 */ /* 0x000fe2000001088f */
[----:B------:R1:W-:Y:S01]  /*c590*/  MUFU.EX2 R202, R138 ;  /* 0x0000008a00ca7308 */ /* 0x0003e20000000800 */
[----:B------:R-:W-:Y:S02]  /*c5a0*/  MOV R248, R182 ;  /* 0x000000b600f87202 */ /* 0x000fe40000000f00 */
[C---:B------:R-:W-:Y:S01]  /*c5b0*/  HMMA.16816.F32 R120, R152.reuse, R148, R120 ;  /* 0x000000949878723c */ /* 0x040fe20000001878 */
[----:B------:R-:W-:Y:S03]  /*c5c0*/  MOV R182, R175 ;  /* 0x000000af00b67202 */ /* 0x000fe60000000f00 */
[----:B------:R-:W-:Y:S02]  /*c5d0*/  MOV R250, R181 ;  /* 0x000000b500fa7202 */ /* 0x000fe40000000f00 */
[----:B------:R-:W-:Y:S01]  /*c5e0*/  MOV R181, R174 ;  /* 0x000000ae00b57202 */ /* 0x000fe20000000f00 */
[----:B------:R3:W5:Y:S01]  /*c5f0*/  MUFU.EX2 R201, R143 ;  /* 0x0000008f00c97308 */ /* 0x0007620000000800 */
[-C--:B------:R-:W-:Y:S01]  /*c600*/  HMMA.16816.F32 R124, R152, R150.reuse, R124 ;  /* 0x00000096987c723c */ /* 0x080fe2000000187c */
[----:B----4-:R-:W-:Y:S07]  /*c610*/  F2FP.PACK_AB R192, R203, R204 ;  /* 0x000000cccbc0723e */ /* 0x010fee00000000ff */
[----:B------:R-:W-:Y:S01]  /*c620*/  HMMA.16816.F32 R128, R144, R150, R128 ;  /* 0x000000969080723c */ /* 0x000fe20000001880 */
[--C-:B-1----:R-:W-:Y:S03]  /*c630*/  FFMA.FTZ R138, R212, c[0x0][0x2d0], -R134.reuse ;  /* 0x0000b400d48a7a23 */ /* 0x102fe60000010886 */
[----:B------:R-:W-:Y:S02]  /*c640*/  MOV R212, R139 ;  /* 0x0000008b00d47202 */ /* 0x000fe40000000f00 */
[----:B------:R1:W-:Y:S01]  /*c650*/  MUFU.EX2 R139, R138 ;  /* 0x0000008a008b7308 */ /* 0x0003e20000000800 */
[----:B---3--:R-:W-:Y:S02]  /*c660*/  F2FP.PACK_AB R143, R205, R206 ;  /* 0x000000cecd8f723e */ /* 0x008fe400000000ff */
[----:B-----5:R-:W-:Y:S03]  /*c670*/  F2FP.PACK_AB R194, R201, R202 ;  /* 0x000000cac9c2723e */ /* 0x020fe600000000ff */
[--C-:B-1----:R-:W-:Y:S01]  /*c680*/  FFMA.FTZ R138, R214, c[0x0][0x2d0], -R134.reuse ;  /* 0x0000b400d68a7a23 */ /* 0x102fe20000010886 */
[----:B------:R-:W-:Y:S02]  /*c690*/  MOV R214, R180 ;  /* 0x000000b400d67202 */ /* 0x000fe40000000f00 */
[----:B------:R-:W-:Y:S01]  /*c6a0*/  MOV R180, R173 ;  /* 0x000000ad00b47202 */ /* 0x000fe20000000f00 */
[----:B------:R1:W3:Y:S02]  /*c6b0*/  MUFU.EX2 R196, R138 ;  /* 0x0000008a00c47308 */ /* 0x0002e40000000800 */
[--C-:B-1----:R-:W-:Y:S01]  /*c6c0*/  FFMA.FTZ R138, R213, c[0x0][0x2d0], -R134.reuse ;  /* 0x0000b400d58a7a23 */ /* 0x102fe20000010886 */
[----:B------:R-:W-:Y:S01]  /*c6d0*/  MOV R213, R179 ;  /* 0x000000b300d57202 */ /* 0x000fe20000000f00 */
[----:B------:R-:W-:Y:S01]  /*c6e0*/  FFMA.FTZ R134, R140, c[0x0][0x2d0], -R134 ;  /* 0x0000b4008c867a23 */ /* 0x000fe20000010886 */
[----:B------:R-:W-:Y:S02]  /*c6f0*/  MOV R179, R172 ;  /* 0x000000ac00b37202 */ /* 0x000fe40000000f00 */
[----:B------:R-:W1:Y:S03]  /*c700*/  LDSM.16.MT88.4 R172, [R226+0x1100] ;  /* 0x00110000e2ac783b */ /* 0x000e660000004200 */
[----:B------:R-:W-:Y:S01]  /*c710*/  MUFU.EX2 R138, R138 ;  /* 0x0000008a008a7308 */ /* 0x000fe20000000800 */
[----:B------:R-:W-:Y:S02]  /*c720*/  F2FP.PACK_AB R140, R220, R211 ;  /* 0x000000d3dc8c723e */ /* 0x000fe400000000ff */
[----:B---3--:R-:W-:Y:S05]  /*c730*/  F2FP.PACK_AB R193, R196, R139 ;  /* 0x0000008bc4c1723e */ /* 0x008fea00000000ff */
[-C--:B--2---:R-:W-:Y:S01]  /*c740*/  HMMA.16816.F32 R144, R140, R156.reuse, R4 ;  /* 0x0000009c8c90723c */ /* 0x084fe20000001804 */
[----:B------:R-:W2:Y:S01]  /*c750*/  LDSM.16.MT88.4 R4, [R227+0x1100] ;  /* 0x00110000e304783b */ /* 0x000ea20000004200 */
[----:B------:R-:W3:Y:S02]  /*c760*/  MUFU.EX2 R134, R134 ;  /* 0x0000008600867308 */ /* 0x000ee40000000800 */
[----:B---3--:R-:W-:Y:S07]  /*c770*/  F2FP.PACK_AB R195, R134, R138 ;  /* 0x0000008a86c3723e */ /* 0x008fee00000000ff */
[C---:B------:R-:W-:Y:S01]  /*c780*/  HMMA.16816.F32 R148, R192.reuse, R156, R8 ;  /* 0x0000009cc094723c */ /* 0x040fe20000001808 */
[----:B------:R-:W3:Y:S07]  /*c790*/  LDSM.16.MT88.4 R8, [R225+0x2900] ;  /* 0x00290000e108783b */ /* 0x000eee0000004200 */
[-C--:B------:R-:W-:Y:S01]  /*c7a0*/  HMMA.16816.F32 R152, R192, R158.reuse, R12 ;  /* 0x0000009ec098723c */ /* 0x080fe2000000180c */
[----:B------:R-:W4:Y:S07]  /*c7b0*/  LDSM.16.MT88.4 R12, [R226+0x2900] ;  /* 0x00290000e20c783b */ /* 0x000f2e0000004200 */
[C---:B------:R-:W-:Y:S01]  /*c7c0*/  HMMA.16816.F32 R156, R140.reuse, R158, R16 ;  /* 0x0000009e8c9c723c */ /* 0x040fe20000001810 */
[----:B------:R-:W2:Y:S07]  /*c7d0*/  LDSM.16.MT88.4 R16, [R228+0x2900] ;  /* 0x00290000e410783b */ /* 0x000eae0000004200 */
[-C--:B-1----:R-:W-:Y:S01]  /*c7e0*/  HMMA.16816.F32 R160, R140, R172.reuse, R20 ;  /* 0x000000ac8ca0723c */ /* 0x082fe20000001814 */
[----:B------:R-:W5:Y:S06]  /*c7f0*/  LDL.LU R23, [R1+0x2c] ;  /* 0x00002c0001177983 */ /* 0x000f6c0000300800 */
[----:B------:R-:W-:Y:S01]  /*c800*/  MOV R22, R182 ;  /* 0x000000b600167202 */ /* 0x000fe20000000f00 */
[C---:B------:R-:W-:Y:S01]  /*c810*/  HMMA.16816.F32 R164, R192.reuse, R172, R24 ;  /* 0x000000acc0a4723c */ /* 0x040fe20000001818 */
[----:B------:R-:W5:Y:S03]  /*c820*/  LDL.LU R24, [R1+0x28] ;  /* 0x0000280001187983 */ /* 0x000f660000300800 */
[----:B------:R-:W-:Y:S02]  /*c830*/  MOV R21, R181 ;  /* 0x000000b500157202 */ /* 0x000fe40000000f00 */
[----:B------:R-:W-:Y:S02]  /*c840*/  MOV R20, R180 ;  /* 0x000000b400147202 */ /* 0x000fe40000000f00 */
[----:B------:R-:W-:Y:S04]  /*c850*/  MOV R25, R171 ;  /* 0x000000ab00197202 */ /* 0x000fe80000000f00 */
[----:B------:R-:W-:Y:S02]  /*c860*/  MOV R26, R168 ;  /* 0x000000a8001a7202 */ /* 0x000fe40000000f00 */
[-C--:B------:R-:W-:Y:S01]  /*c870*/  HMMA.16816.F32 R168, R192, R174.reuse, R28 ;  /* 0x000000aec0a8723c */ /* 0x080fe2000000181c */
[----:B------:R-:W5:Y:S01]  /*c880*/  LDL.LU R29, [R1+0x20] ;  /* 0x00002000011d7983 */ /* 0x000f620000300800 */
[----:B------:R-:W-:Y:S03]  /*c890*/  MOV R27, R179 ;  /* 0x000000b3001b7202 */ /* 0x000fe60000000f00 */
[----:B------:R-:W5:Y:S02]  /*c8a0*/  LDL.LU R28, [R1+0x24] ;  /* 0x00002400011c7983 */ /* 0x000f640000300800 */
[----:B------:R-:W-:Y:S01]  /*c8b0*/  MOV R30, R178 ;  /* 0x000000b2001e7202 */ /* 0x000fe20000000f00 */
[C---:B------:R-:W-:Y:S01]  /*c8c0*/  HMMA.16816.F32 R172, R140.reuse, R174, R32 ;  /* 0x000000ae8cac723c */ /* 0x040fe20000001820 */
[----:B------:R-:W-:Y:S06]  /*c8d0*/  MOV R31, R177 ;  /* 0x000000b1001f7202 */ /* 0x000fec0000000f00 */
[----:B------:R-:W-:Y:S02]  /*c8e0*/  MOV R35, R176 ;  /* 0x000000b000237202 */ /* 0x000fe40000000f00 */
[-C--:B------:R-:W-:Y:S08]  /*c8f0*/  HMMA.16816.F32 R176, R140, R188.reuse, R36 ;  /* 0x000000bc8cb0723c */ /* 0x080ff00000001824 */
[C---:B------:R-:W-:Y:S08]  /*c900*/  HMMA.16816.F32 R180, R192.reuse, R188, R40 ;  /* 0x000000bcc0b4723c */ /* 0x040ff00000001828 */
[-C--:B------:R-:W-:Y:S08]  /*c910*/  HMMA.16816.F32 R184, R192, R190.reuse, R44 ;  /* 0x000000bec0b8723c */ /* 0x080ff0000000182c */
[C---:B------:R-:W-:Y:S08]  /*c920*/  HMMA.16816.F32 R188, R140.reuse, R190, R48 ;  /* 0x000000be8cbc723c */ /* 0x040ff00000001830 */
[-C--:B--2---:R-:W-:Y:S08]  /*c930*/  HMMA.16816.F32 R52, R140, R4.reuse, R52 ;  /* 0x000000048c34723c */ /* 0x084ff00000001834 */
[C---:B------:R-:W-:Y:S08]  /*c940*/  HMMA.16816.F32 R56, R192.reuse, R4, R56 ;  /* 0x00000004c038723c */ /* 0x040ff00000001838 */
[-C--:B------:R-:W-:Y:S08]  /*c950*/  HMMA.16816.F32 R60, R192, R6.reuse, R60 ;  /* 0x00000006c03c723c */ /* 0x080ff0000000183c */
[C---:B------:R-:W-:Y:S01]  /*c960*/  HMMA.16816.F32 R64, R140.reuse, R6, R64 ;  /* 0x000000068c40723c */ /* 0x040fe20000001840 */
[----:B------:R-:W1:Y:S07]  /*c970*/  LDSM.16.MT88.4 R4, [R227+0x2900] ;  /* 0x00290000e304783b */ /* 0x000e6e0000004200 */
[-C--:B---3--:R-:W-:Y:S08]  /*c980*/  HMMA.16816.F32 R68, R140, R8.reuse, R68 ;  /* 0x000000088c44723c */ /* 0x088ff00000001844 */
[C---:B------:R-:W-:Y:S08]  /*c990*/  HMMA.16816.F32 R72, R192.reuse, R8, R72 ;  /* 0x00000008c048723c */ /* 0x040ff00000001848 */
[-C--:B------:R-:W-:Y:S08]  /*c9a0*/  HMMA.16816.F32 R76, R192, R10.reuse, R76 ;  /* 0x0000000ac04c723c */ /* 0x080ff0000000184c */
[C---:B------:R-:W-:Y:S08]  /*c9b0*/  HMMA.16816.F32 R80, R140.reuse, R10, R80 ;  /* 0x0000000a8c50723c */ /* 0x040ff00000001850 */
[-C--:B----4-:R-:W-:Y:S08]  /*c9c0*/  HMMA.16816.F32 R84, R140, R12.reuse, R84 ;  /* 0x0000000c8c54723c */ /* 0x090ff00000001854 */
[C---:B------:R-:W-:Y:S08]  /*c9d0*/  HMMA.16816.F32 R88, R192.reuse, R12, R88 ;  /* 0x0000000cc058723c */ /* 0x040ff00000001858 */
[-C--:B------:R-:W-:Y:S08]  /*c9e0*/  HMMA.16816.F32 R92, R192, R14.reuse, R92 ;  /* 0x0000000ec05c723c */ /* 0x080ff0000000185c */
[C---:B------:R-:W-:Y:S08]  /*c9f0*/  HMMA.16816.F32 R96, R140.reuse, R14, R96 ;  /* 0x0000000e8c60723c */ /* 0x040ff00000001860 */
[-C--:B------:R-:W-:Y:S08]  /*ca00*/  HMMA.16816.F32 R100, R140, R16.reuse, R100 ;  /* 0x000000108c64723c */ /* 0x080ff00000001864 */
[C---:B------:R-:W-:Y:S08]  /*ca10*/  HMMA.16816.F32 R104, R192.reuse, R16, R104 ;  /* 0x00000010c068723c */ /* 0x040ff00000001868 */
[-C--:B------:R-:W-:Y:S08]  /*ca20*/  HMMA.16816.F32 R108, R192, R18.reuse, R108 ;  /* 0x00000012c06c723c */ /* 0x080ff0000000186c */
[C---:B------:R-:W-:Y:S08]  /*ca30*/  HMMA.16816.F32 R112, R140.reuse, R18, R112 ;  /* 0x000000128c70723c */ /* 0x040ff00000001870 */
[-C--:B-1----:R-:W-:Y:S08]  /*ca40*/  HMMA.16816.F32 R116, R140, R4.reuse, R116 ;  /* 0x000000048c74723c */ /* 0x082ff00000001874 */
[C---:B------:R-:W-:Y:S08]  /*ca50*/  HMMA.16816.F32 R120, R192.reuse, R4, R120 ;  /* 0x00000004c078723c */ /* 0x040ff00000001878 */
[-C--:B------:R-:W-:Y:S08]  /*ca60*/  HMMA.16816.F32 R124, R192, R6.reuse, R124 ;  /* 0x00000006c07c723c */ /* 0x080ff0000000187c */
[----:B------:R-:W-:Y:S01]  /*ca70*/  HMMA.16816.F32 R128, R140, R6, R128 ;  /* 0x000000068c80723c */ /* 0x000fe20000001880 */
[----:B-----5:R-:W-:Y:S04]  /*ca80*/  FFMA.FTZ R8, R2, R24, R31 ;  /* 0x0000001802087223 */ /* 0x020fe8000001001f */
[----:B------:R-:W-:Y:S04]  /*ca90*/  FADD.FTZ R8, R27, R8 ;  /* 0x000000081b087221 */ /* 0x000fe80000010000 */
[----:B------:R-:W-:Y:S03]  /*caa0*/  FADD.FTZ R9, R22, R8 ;  /* 0x0000000816097221 */ /* 0x000fe60000010000 */
[----:B------:R-:W-:Y:S02]  /*cab0*/  FFMA.FTZ R8, R0, R23, R215 ;  /* 0x0000001700087223 */ /* 0x000fe400000100d7 */
[----:B------:R-:W-:Y:S02]  /*cac0*/  FADD.FTZ R0, R212, R9 ;  /* 0x00000009d4007221 */ /* 0x000fe40000010000 */
[----:B------:R-:W-:Y:S02]  /*cad0*/  FFMA.FTZ R133, R133, R29, R35 ;  /* 0x0000001d85857223 */ /* 0x000fe40000010023 */
[----:B------:R-:W-:Y:S02]  /*cae0*/  FADD.FTZ R8, R216, R8 ;  /* 0x00000008d8087221 */ /* 0x000fe40000010000 */
[----:B------:R-:W-:Y:S02]  /*caf0*/  FFMA.FTZ R132, R132, R28, R30 ;  /* 0x0000001c84847223 */ /* 0x000fe4000001001e */
[----:B------:R-:W-:Y:S02]  /*cb00*/  FADD.FTZ R2, R25, R133 ;  /* 0x0000008519027221 */ /* 0x000fe40000010000 */
[----:B------:R-:W-:Y:S02]  /*cb10*/  FADD.FTZ R132, R26, R132 ;  /* 0x000000841a847221 */ /* 0x000fe40000010000 */
[----:B------:R-:W-:Y:S02]  /*cb20*/  FADD.FTZ R2, R20, R2 ;  /* 0x0000000214027221 */ /* 0x000fe40000010000 */
[----:B------:R-:W-:Y:S02]  /*cb30*/  FADD.FTZ R132, R21, R132 ;  /* 0x0000008415847221 */ /* 0x000fe40000010000 */
[----:B------:R-:W-:Y:S02]  /*cb40*/  FADD.FTZ R10, R213, R2 ;  /* 0x00000002d50a7221 */ /* 0x000fe40000010000 */
[----:B------:R-:W-:Y:S01]  /*cb50*/  FADD.FTZ R2, R214, R132 ;  /* 0x00000084d6027221 */ /* 0x000fe20000010000 */
[----:B------:R-:W-:Y:S01]  /*cb60*/  MOV R132, R137 ;  /* 0x0000008900847202 */ /* 0x000fe20000000f00 */
        /* <DEDUP_REMOVED lines=29> */
[----:B------:R-:W-:Y:S01]  /*cd40*/  FADD.FTZ R4, R206, R8 ;  /* 0x00000008ce047221 */ /* 0x000fe20000010000 */
[----:B------:R1:W-:Y:S01]  /*cd50*/  STL [R1+0x20], R5 ;  /* 0x0000200501007387 */ /* 0x0003e20000100800 */
[----:B------:R-:W-:Y:S02]  /*cd60*/  FADD.FTZ R2, R202, R2 ;  /* 0x00000002ca027221 */ /* 0x000fe40000010000 */
[----:B------:R-:W-:Y:S02]  /*cd70*/  FADD.FTZ R4, R205, R4 ;  /* 0x00000004cd047221 */ /* 0x000fe40000010000 */
[----:B------:R-:W-:Y:S02]  /*cd80*/  FADD.FTZ R2, R201, R2 ;  /* 0x00000002c9027221 */ /* 0x000fe40000010000 */
[----:B------:R-:W-:Y:S01]  /*cd90*/  FADD.FTZ R0, R138, R0 ;  /* 0x000000008a007221 */ /* 0x000fe20000010000 */
[----:B------:R1:W-:Y:S01]  /*cda0*/  STL [R1+0x24], R4 ;  /* 0x0000240401007387 */ /* 0x0003e20000100800 */
[----:B------:R-:W-:Y:S02]  /*cdb0*/  MOV R138, R135 ;  /* 0x00000087008a7202 */ /* 0x000fe40000000f00 */
[----:B------:R-:W-:Y:S01]  /*cdc0*/  FADD.FTZ R0, R134, R0 ;  /* 0x0000000086007221 */ /* 0x000fe20000010000 */
[----:B------:R1:W-:Y:S01]  /*cdd0*/  STL [R1+0x28], R2 ;  /* 0x0000280201007387 */ /* 0x0003e20000100800 */
[----:B------:R-:W-:Y:S03]  /*cde0*/  MOV R134, R136 ;  /* 0x0000008800867202 */ /* 0x000fe60000000f00 */
[----:B------:R1:W-:Y:S01]  /*cdf0*/  STL [R1+0x2c], R0 ;  /* 0x00002c0001007387 */ /* 0x0003e20000100800 */
[----:B------:R-:W-:-:S05]  /*ce00*/  @P0 BRA `(.L_x_629) ;  /* 0xffffad8000000947 */ /* 0x000fca000383ffff */
.L_x_610:
[----:B------:R-:W2:Y:S01]  /*ce10*/  S2UR UR28, SR_CTAID.X ;  /* 0x00000000001c79c3 */ /* 0x000ea20000002500 */
[----:B------:R-:W-:-:S02]  /*ce20*/  UISETP.NE.AND UP1, UPT, UR13, URZ, UPT ;  /* 0x0000003f0d00728c */ /* 0x000fc4000bf25270 */
[----:B------:R-:W-:Y:S02]  /*ce30*/  UISETP.NE.AND UP0, UPT, UR12, URZ, UPT ;  /* 0x0000003f0c00728c */ /* 0x000fe4000bf05270 */
[----:B------:R-:W-:Y:S02]  /*ce40*/  UMOV UR27, 0x1 ;  /* 0x00000001001b7882 */ /* 0x000fe40000000000 */
[----:B------:R-:W-:Y:S02]  /*ce50*/  ULDC UR25, c[0x0][0x168] ;  /* 0x00005a0000197ab9 */ /* 0x000fe40000000800 */
[----:B------:R-:W-:Y:S01]  /*ce60*/  ULDC.64 UR4, c[0x0][0x2c8] ;  /* 0x0000b20000047ab9 */ /* 0x000fe20000000a00 */
[----:B------:R-:W-:Y:S01]  /*ce70*/  PLOP3.LUT P0, PT, PT, PT, UP0, 0x40, 0x0 ;  /* 0x000000000000781c */ /* 0x000fe20003f0e808 */
[----:B------:R-:W-:Y:S02]  /*ce80*/  UIADD3 UR25, UR27, -UR25, URZ ;  /* 0x800000191b197290 */ /* 0x000fe4000fffe03f */
[----:B------:R-:W-:-:S02]  /*ce90*/  ULDC UR26, c[0x0][0x2ac] ;  /* 0x0000ab00001a7ab9 */ /* 0x000fc40000000800 */
[----:B--2---:R-:W-:-:S04]  /*cea0*/  ULEA UR28, UR28, 0x7f, 0x7 ;  /* 0x0000007f1c1c7891 */ /* 0x004fc8000f8e383f */
[----:B------:R-:W-:-:S03]  /*ceb0*/  UIMAD.WIDE.U32 UR30, UR28, UR4, URZ ;  /* 0x000000041c1e72a5 */ /* 0x000fc6000f8e003f */
[----:B------:R-:W-:Y:S02]  /*cec0*/  ULDC UR4, c[0x0][0x1d0] ;  /* 0x0000740000047ab9 */ /* 0x000fe40000000800 */
[----:B------:R-:W-:Y:S02]  /*ced0*/  UIMAD UR4, UR26, UR4, UR25 ;  /* 0x000000041a0472a4 */ /* 0x000fe4000f8e0219 */
[----:B------:R-:W-:Y:S02]  /*cee0*/  @UP1 USHF.R.U32.HI UR28, URZ, UR5, UR31 ;  /* 0x000000053f1c1299 */ /* 0x000fe4000801161f */
[----:B------:R-:W-:Y:S02]  /*cef0*/  ULDC UR25, c[0x0][0x324] ;  /* 0x0000c90000197ab9 */ /* 0x000fe40000000800 */
[----:B------:R-:W-:-:S04]  /*cf00*/  UIADD3 UR26, UR4, UR28, URZ ;  /* 0x0000001c041a7290 */ /* 0x000fc8000fffe03f */
[----:B------:R-:W-:Y:S01]  /*cf10*/  UIADD3 UR25, UR26, -UR25, URZ ;  /* 0x800000191a197290 */ /* 0x000fe2000fffe03f */
[----:B------:R-:W-:Y:S05]  /*cf20*/  @P0 BRA `(.L_x_630) ;  /* 0x0000016000000947 */ /* 0x000fea0003800000 */
[----:B------:R-:W-:-:S06]  /*cf30*/  UISETP.GT.AND UP0, UPT, UR26, -0x1, UPT ;  /* 0xffffffff1a00788c */ /* 0x000fcc000bf04270 */
[----:B------:R-:W-:-:S13]  /*cf40*/  PLOP3.LUT P0, PT, PT, PT, UP0, 0x80, 0x0 ;  /* 0x000000000000781c */ /* 0x000fda0003f0f008 */
[----:B------:R-:W-:Y:S05]  /*cf50*/  @P0 BRA `(.L_x_631) ;  /* 0x0000009000000947 */ /* 0x000fea0003800000 */
[----:B------:R-:W-:Y:S02]  /*cf60*/  ULDC UR4, c[0x0][0x32c] ;  /* 0x0000cb0000047ab9 */ /* 0x000fe40000000800 */
[----:B------:R-:W-:Y:S02]  /*cf70*/  UISETP.NE.AND UP0, UPT, UR27, UR4, UPT ;  /* 0x000000041b00728c */ /* 0x000fe4000bf05270 */
[----:B------:R-:W-:Y:S02]  /*cf80*/  ULOP3.LUT UR26, URZ, UR26, URZ, 0x33, !UPT ;  /* 0x0000001a3f1a7292 */ /* 0x000fe4000f8e333f */
[----:B------:R-:W-:Y:S02]  /*cf90*/  ULDC.64 UR4, c[0x0][0x330] ;  /* 0x0000cc0000047ab9 */ /* 0x000fe40000000a00 */
[----:B------:R-:W-:-:S07]  /*cfa0*/  UIMAD.WIDE.U32 UR28, UR26, UR4, URZ ;  /* 0x000000041a1c72a5 */ /* 0x000fce000f8e003f */
[----:B------:R-:W-:Y:S02]  /*cfb0*/  @UP0 UMOV UR27, UR29 ;  /* 0x0000001d001b0c82 */ /* 0x000fe40008000000 */
[----:B------:R-:W-:-:S04]  /*cfc0*/  @UP0 USHF.R.U32.HI UR26, URZ, UR5, UR27 ;  /* 0x000000053f1a0299 */ /* 0x000fc8000801161b */
[----:B------:R-:W-:Y:S01]  /*cfd0*/  ULOP3.LUT UR26, URZ, UR26, URZ, 0x33, !UPT ;  /* 0x0000001a3f1a7292 */ /* 0x000fe2000f8e333f */
[----:B------:R-:W-:Y:S05]  /*cfe0*/  BRA `(.L_x_632) ;  /* 0x0000006000007947 */ /* 0x000fea0003800000 */
.L_x_631:
[----:B------:R-:W-:Y:S02]  /*cff0*/  ULDC UR4, c[0x0][0x32c] ;  /* 0x0000cb0000047ab9 */ /* 0x000fe40000000800 */
[----:B------:R-:W-:-:S03]  /*d000*/  UISETP.NE.AND UP0, UPT, UR27, UR4, UPT ;  /* 0x000000041b00728c */ /* 0x000fc6000bf05270 */
[----:B------:R-:W-:Y:S02]  /*d010*/  ULDC.64 UR4, c[0x0][0x330] ;  /* 0x0000cc0000047ab9 */ /* 0x000fe40000000a00 */
[----:B------:R-:W-:-:S07]  /*d020*/  UIMAD.WIDE.U32 UR28, UR26, UR4, URZ ;  /* 0x000000041a1c72a5 */ /* 0x000fce000f8e003f */
[----:B------:R-:W-:Y:S02]  /*d030*/  @UP0 UMOV UR27, UR29 ;  /* 0x0000001d001b0c82 */ /* 0x000fe40008000000 */
[----:B------:R-:W-:Y:S02]  /*d040*/  @UP0 USHF.R.U32.HI UR26, URZ, UR5, UR27 ;  /* 0x000000053f1a0299 */ /* 0x000fe4000801161b */
.L_x_632:
[----:B------:R-:W-:Y:S02]  /*d050*/  ULDC UR4, c[0x0][0x32c] ;  /* 0x0000cb0000047ab9 */ /* 0x000fe40000000800 */
[----:B------:R-:W-:-:S04]  /*d060*/  UIMAD UR4, UR26, UR4, URZ ;  /* 0x000000041a0472a4 */ /* 0x000fc8000f8e023f */
[----:B------:R-:W-:-:S04]  /*d070*/  UISETP.LT.AND UP0, UPT, UR25, UR4, UPT ;  /* 0x000000041900728c */ /* 0x000fc8000bf01270 */
[----:B------:R-:W-:-:S04]  /*d080*/  USEL UR25, UR25, UR4, !UP0 ;  /* 0x0000000419197287 */ /* 0x000fc8000c000000 */
.L_x_630:
[----:B------:R-:W-:-:S04]  /*d090*/  UIADD3 UR25, UR25, 0x2f, URZ ;  /* 0x0000002f19197890 */ /* 0x000fc8000fffe03f */
        /* <DEDUP_REMOVED lines=8> */
[----:B-1----:R-:W2:Y:S04]  /*d120*/  LDL R0, [R1+0xc] ;  /* 0x00000c0001007983 */ /* 0x002ea80000100800 */
[----:B------:R-:W3:Y:S04]  /*d130*/  LDL R5, [R1+0x3c] ;  /* 0x00003c0001057983 */ /* 0x000ee80000100800 */
[----:B------:R-:W3:Y:S01]  /*d140*/  LDL R4, [R1+0x34] ;  /* 0x0000340001047983 */ /* 0x000ee20000100800 */
[----:B------:R-:W-:Y:S01]  /*d150*/  MOV R139, R3 ;  /* 0x00000003008b7202 */ /* 0x000fe20000000f00 */
[----:B------:R-:W-:-:S02]  /*d160*/  IMAD.MOV.U32 R132, RZ, RZ, R136 ;  /* 0x000000ffff847224 */ /* 0x000fc400078e0088 */
[----:B------:R-:W-:Y:S02]  /*d170*/  IMAD.MOV.U32 R2, RZ, RZ, R137 ;  /* 0x000000ffff027224 */ /* 0x000fe400078e0089 */
[----:B------:R-:W-:Y:S01]  /*d180*/  IMAD.MOV.U32 R138, RZ, RZ, R135 ;  /* 0x000000ffff8a7224 */ /* 0x000fe200078e0087 */
[----:B--2---:R-:W-:-:S05]  /*d190*/  SHF.L.U32 R3, R0, 0x1, RZ ;  /* 0x0000000100037819 */ /* 0x004fca00000006ff */
[----:B------:R1:W-:Y:S01]  /*d1a0*/  STL [R1+0x38], R3 ;  /* 0x0000380301007387 */ /* 0x0003e20000100800 */
[----:B------:R-:W-:Y:S02]  /*d1b0*/  SHF.R.S32.HI R249, RZ, 0x1f, R0 ;  /* 0x0000001ffff97819 */ /* 0x000fe40000011400 */
[C---:B---3--:R-:W-:Y:S01]  /*d1c0*/  SHF.L.U64.HI R248, R4.reuse, 0x1, R5 ;  /* 0x0000000104f87819 */ /* 0x048fe20000010205 */
[----:B------:R-:W-:Y:S01]  /*d1d0*/  IMAD.SHL.U32 R247, R4, 0x2, RZ ;  /* 0x0000000204f77824 */ /* 0x000fe200078e00ff */
[----:B------:R-:W-:Y:S02]  /*d1e0*/  SHF.L.U64.HI R249, R0, 0x1, R249 ;  /* 0x0000000100f97819 */ /* 0x000fe400000102f9 */
.L_x_636:
[----:B--2--5:R2:W5:Y:S01]  /*d1f0*/  LDL R134, [R1+0x38] ;  /* 0x0000380001867983 */ /* 0x0245620000100800 */
[----:B------:R-:W-:Y:S04]  /*d200*/  DEPBAR.LE SB0, 0x0 ;  /* 0x000080000000791a */ /* 0x000fe80000000000 */
[----:B------:R-:W-:Y:S01]  /*d210*/  BAR.SYNC.DEFER_BLOCKING 0x0 ;  /* 0x0000000000007b1d */ /* 0x000fe20000010000 */
[----:B------:R-:W-:Y:S01]  /*d220*/  UISETP.GT.AND UP0, UPT, UR8, UR24, UPT ;  /* 0x000000180800728c */ /* 0x000fe2000bf04270 */
[----:B------:R-:W-:Y:S05]  /*d230*/  SEL R133, RZ, 0x10, P5 ;  /* 0x00000010ff857807 */ /* 0x000fea0002800000 */
[----:B------:R-:W-:Y:S01]  /*d240*/  PLOP3.LUT P0, PT, PT, PT, UP0, 0x80, 0x0 ;  /* 0x000000000000781c */ /* 0x000fe20003f0f008 */
[----:B------:R2:W3:Y:S04]  /*d250*/  LDSM.16.M88.4 R48, [R231+0x6100] ;  /* 0x00610000e730783b */ /* 0x0004e80000000200 */
[----:B------:R2:W4:Y:S04]  /*d260*/  LDSM.16.M88.4 R44, [R231+0x8100] ;  /* 0x00810000e72c783b */ /* 0x0005280000000200 */
[----:B------:R2:W1:Y:S04]  /*d270*/  LDSM.16.M88.4 R16, [R224+0x3100] ;  /* 0x00310000e010783b */ /* 0x0004680000000200 */
        /* <DEDUP_REMOVED lines=8> */
[----:B------:R-:W-:Y:S01]  /*d300*/  SHF.R.S32.HI R0, RZ, 0x1f, R243 ;  /* 0x0000001fff007819 */ /* 0x000fe200000114f3 */
[----:B------:R-:W-:Y:S01]  /*d310*/  IMAD.WIDE.U32 R4, R243, c[0x0][0x208], RZ ;  /* 0x00008200f3047a25 */ /* 0x000fe200078e00ff */
[----:B-1----:R-:W-:Y:S02]  /*d320*/  SHF.R.S32.HI R3, RZ, 0x1f, R242 ;  /* 0x0000001fff037819 */ /* 0x002fe400000114f2 */
        /* <DEDUP_REMOVED lines=22> */
[C-C-:B----4-:R-:W-:Y:S01]  /*d490*/  IMAD.X R15, R5.reuse, 0x1, R249.reuse, P0 ;  /* 0x00000001050f7824 */ /* 0x150fe200000e06f9 */
[----:B------:R-:W-:Y:S01]  /*d4a0*/  IADD3 R8, P0, R8, R247, RZ ;  /* 0x000000f708087210 */ /* 0x000fe20007f1e0ff */
[--C-:B------:R-:W-:Y:S01]  /*d4b0*/  IMAD.X R13, R5, 0x1, R248.reuse, P2 ;  /* 0x00000001050d7824 */ /* 0x100fe200010e06f8 */
[----:B---3--:R-:W-:Y:S02]  /*d4c0*/  IADD3 R6, P2, R3, R134, RZ ;  /* 0x0000008603067210 */ /* 0x008fe40007f5e0ff */
[----:B------:R1:W-:Y:S01]  /*d4d0*/  LDGSTS.E.BYPASS.LTC128B.128 [R21], [R14.64], !P6 ;  /* 0x000000000e157fae */ /* 0x0003e2000f101d54 */
[C---:B------:R-:W-:Y:S03]  /*d4e0*/  IMAD.X R11, R7.reuse, 0x1, R249, P1 ;  /* 0x00000001070b7824 */ /* 0x040fe600008e06f9 */
[----:B------:R1:W-:Y:S01]  /*d4f0*/  LDGSTS.E.BYPASS.LTC128B.128 [R21+0x1800], [R12.64], !P5 ;  /* 0x018000000c157fae */ /* 0x0003e2000e901d54 */
[--C-:B------:R-:W-:Y:S01]  /*d500*/  IMAD.X R9, R7, 0x1, R248.reuse, P0 ;  /* 0x0000000107097824 */ /* 0x100fe200000e06f8 */
        /* <DEDUP_REMOVED lines=8> */
.L_x_634:
        /* <DEDUP_REMOVED lines=144> */
[----:B------:R2:W2:Y:S10]  /*de90*/  MUFU.TANH R194, R12 ;  /* 0x0000000c00c27308 */ /* 0x0004b40000002400 */
[----:B------:R2:W2:Y:S01]  /*dea0*/  MUFU.TANH R193, R13 ;  /* 0x0000000d00c17308 */ /* 0x0004a20000002400 */
[----:B-1----:R-:W1:Y:S01]  /*deb0*/  LDSM.16.M88.4 R8, [R229+0x2800] ;  /* 0x00280000e508783b */ /* 0x002e620000000200 */
[----:B------:R-:W-:Y:S04]  /*dec0*/  DEPBAR.LE SB0, 0x0 ;  /* 0x000080000000791a */ /* 0x000fe80000000000 */
[-C--:B----4-:R-:W-:Y:S04]  /*ded0*/  HMMA.16816.F32 R20, R196, R4.reuse, R20 ;  /* 0x00000004c414723c */ /* 0x090fe80000001814 */
[----:B------:R4:W1:Y:S01]  /*dee0*/  MUFU.TANH R203, R14 ;  /* 0x0000000e00cb7308 */ /* 0x0008620000002400 */
[----:B------:R-:W-:Y:S03]  /*def0*/  BAR.SYNC.DEFER_BLOCKING 0x0 ;  /* 0x0000000000007b1d */ /* 0x000fe60000010000 */
[C---:B------:R-:W-:Y:S06]  /*df00*/  HMMA.16816.F32 R24, R216.reuse, R4, R24 ;  /* 0x00000004d818723c */ /* 0x040fec0000001818 */
[----:B------:R4:W1:Y:S02]  /*df10*/  MUFU.TANH R202, R15 ;  /* 0x0000000f00ca7308 */ /* 0x0008640000002400 */
[-C--:B------:R-:W-:Y:S08]  /*df20*/  HMMA.16816.F32 R28, R216, R6.reuse, R28 ;  /* 0x00000006d81c723c */ /* 0x080ff0000000181c */
[----:B------:R4:W2:Y:S01]  /*df30*/  MUFU.TANH R142, R16 ;  /* 0x00000010008e7308 */ /* 0x0008a20000002400 */
        /* <DEDUP_REMOVED lines=20> */
[----:B------:R-:W-:Y:S02]  /*e080*/  FMUL.FTZ R29, R29, c[0x0][0x320] ;  /* 0x0000c8001d1d7a20 */ /* 0x000fe40000410000 */
[----:B------:R-:W-:Y:S02]  /*e090*/  FMUL.FTZ R30, R30, c[0x0][0x320] ;  /* 0x0000c8001e1e7a20 */ /* 0x000fe40000410000 */
[----:B------:R-:W-:Y:S03]  /*e0a0*/  FMUL.FTZ R40, R40, c[0x0][0x320] ;  /* 0x0000c80028287a20 */ /* 0x000fe60000410000 */
        /* <DEDUP_REMOVED lines=48> */
[----:B------:R4:W1:Y:S01]  /*e3b0*/  MUFU.TANH R216, R51 ;  /* 0x0000003300d87308 */ /* 0x0008620000002400 */
[----:B------:R-:W-:-:S05]  /*e3c0*/  @!P0 BRA `(.L_x_635) ;  /* 0x0000037000008947 */ /* 0x000fca0003800000 */
[----:B--23--:R-:W2:Y:S01]  /*e3d0*/  LDL R135, [R1+0x14] ;  /* 0x0000140001877983 */ /* 0x00cea20000100800 */
[----:B------:R-:W-:Y:S01]  /*e3e0*/  UIMAD UR5, UR24, 0x30, UR10 ;  /* 0x00000030180578a4 */ /* 0x000fe2000f8e020a */
[----:B------:R-:W-:Y:S01]  /*e3f0*/  IMAD.MOV.U32 R242, RZ, RZ, RZ ;  /* 0x000000fffff27224 */ /* 0x000fe200078e00ff */
[----:B----4-:R-:W-:Y:S04]  /*e400*/  IADD3 R16, -R133, 0x10, RZ ;  /* 0x0000001085107810 */ /* 0x010fe80007ffe1ff */
[----:B------:R-:W-:Y:S01]  /*e410*/  IMAD.U32 R3, RZ, RZ, UR5 ;  /* 0x00000005ff037e24 */ /* 0x000fe2000f8e00ff */
[----:B------:R-:W-:Y:S04]  /*e420*/  LOP3.LUT R16, R16, 0xf, RZ, 0xc0, !PT ;  /* 0x0000000f10107812 */ /* 0x000fe800078ec0ff */
[----:B--2---:R-:W-:Y:S05]  /*e430*/  IADD3 R3, R3, -0x30, R135 ;  /* 0xffffffd003037810 */ /* 0x004fea0007ffe087 */
[----:B------:R-:W-:Y:S04]  /*e440*/  @P4 IMAD.HI.U32 R4, R3, c[0x0][0x2bc], RZ ;  /* 0x0000af0003044a27 */ /* 0x000fe800078e00ff */
[--C-:B------:R-:W-:Y:S01]  /*e450*/  IMAD.MOV.U32 R0, RZ, RZ, R3.reuse ;  /* 0x000000ffff007224 */ /* 0x100fe200078e0003 */
[----:B------:R-:W-:Y:S04]  /*e460*/  @P4 SHF.R.U32.HI R0, RZ, c[0x0][0x2c0], R4 ;  /* 0x0000b000ff004a19 */ /* 0x000fe80000011604 */
[C---:B------:R-:W-:Y:S04]  /*e470*/  @!P3 IADD3 R5, P0, R0.reuse, UR18, RZ ;  /* 0x000000120005bc10 */ /* 0x040fe8000ff1e0ff */
[----:B------:R-:W-:Y:S01]  /*e480*/  @!P3 LEA.HI.X.SX32 R6, R0, UR7, 0x1, P0 ;  /* 0x000000070006bc11 */ /* 0x000fe200080f0eff */
[----:B------:R-:W-:Y:S01]  /*e490*/  IMAD.MOV R0, RZ, RZ, -R0 ;  /* 0x000000ffff007224 */ /* 0x000fe200078e0a00 */
[C---:B------:R-:W-:Y:S03]  /*e4a0*/  @!P3 LEA R4, P0, R5.reuse, c[0x0][0x2a0], 0x2 ;  /* 0x0000a8000504ba11 */ /* 0x040fe600078010ff */
        /* <DEDUP_REMOVED lines=25> */
[C-C-:B----4-:R-:W-:Y:S01]  /*e640*/  IMAD.X R15, R5.reuse, 0x1, R249.reuse, P0 ;  /* 0x00000001050f7824 */ /* 0x150fe200000e06f9 */
[----:B------:R-:W-:Y:S01]  /*e650*/  IADD3 R8, P0, R8, R247, RZ ;  /* 0x000000f708087210 */ /* 0x000fe20007f1e0ff */
[--C-:B------:R-:W-:Y:S01]  /*e660*/  IMAD.X R13, R5, 0x1, R248.reuse, P2 ;  /* 0x00000001050d7824 */ /* 0x100fe200010e06f8 */
[----:B-1----:R-:W-:Y:S02]  /*e670*/  IADD3 R6, P2, R3, R134, RZ ;  /* 0x0000008603067210 */ /* 0x002fe40007f5e0ff */
[----:B------:R1:W-:Y:S01]  /*e680*/  LDGSTS.E.BYPASS.LTC128B.128 [R252+0x3100], [R14.64], !P6 ;  /* 0x031000000efc7fae */ /* 0x0003e2000f101d54 */
        /* <DEDUP_REMOVED lines=11> */
.L_x_635:
[----:B--23--:R-:W-:Y:S01]  /*e740*/  FMNMX.FTZ R137, R143, R2, !PT ;  /* 0x000000028f897209 */ /* 0x00cfe20007810000 */
[----:B----4-:R-:W-:Y:S01]  /*e750*/  LDSM.16.MT88.4 R20, [R225+0x100] ;  /* 0x00010000e114783b */ /* 0x010fe20000004200 */
[----:B------:R-:W-:Y:S01]  /*e760*/  FMNMX.FTZ R0, R201, R138, !PT ;  /* 0x0000008ac9007209 */ /* 0x000fe20007810000 */
[----:B------:R-:W-:Y:S01]  /*e770*/  UISETP.GT.AND UP0, UPT, UR24, UR4, UPT ;  /* 0x000000041800728c */ /* 0x000fe2000bf04270 */
[----:B------:R-:W-:Y:S01]  /*e780*/  FMNMX.FTZ R137, R195, R137, !PT ;  /* 0x00000089c3897209 */ /* 0x000fe20007810000 */
[----:B------:R-:W-:Y:S01]  /*e790*/  UIADD3 UR24, UR24, -0x1, URZ ;  /* 0xffffffff18187890 */ /* 0x000fe2000fffe03f */
[----:B------:R-:W-:Y:S02]  /*e7a0*/  FMNMX.FTZ R0, R205, R0, !PT ;  /* 0x00000000cd007209 */ /* 0x000fe40007810000 */
[----:B------:R-:W-:Y:S01]  /*e7b0*/  FMNMX.FTZ R137, R142, R137, !PT ;  /* 0x000000898e897209 */ /* 0x000fe20007810000 */
[----:B------:R-:W-:Y:S01]  /*e7c0*/  LDSM.16.MT88.4 R36, [R226+0x100] ;  /* 0x00010000e224783b */ /* 0x000fe20000004200 */
[----:B------:R-:W-:Y:S02]  /*e7d0*/  FMNMX.FTZ R3, R192, R132, !PT ;  /* 0x00000084c0037209 */ /* 0x000fe40007810000 */
[----:B------:R-:W-:Y:S02]  /*e7e0*/  FMNMX.FTZ R137, R17, R137, !PT ;  /* 0x0000008911897209 */ /* 0x000fe40007810000 */
[----:B------:R-:W-:Y:S02]  /*e7f0*/  FMNMX.FTZ R0, R194, R0, !PT ;  /* 0x00000000c2007209 */ /* 0x000fe40007810000 */
        /* <DEDUP_REMOVED lines=18> */
[----:B------:R-:W-:Y:S01]  /*e920*/  SHFL.BFLY PT, R4, R137, 0x2, 0x1f ;  /* 0x0c401f0089047f89 */ /* 0x000fe200000e0000 */
        /* <DEDUP_REMOVED lines=11> */
[----:B------:R-:W-:Y:S01]  /*e9e0*/  SHFL.BFLY PT, R135, R0, 0x2, 0x1f ;  /* 0x0c401f0000877f89 */ /* 0x000fe200000e0000 */
[----:B------:R-:W-:Y:S07]  /*e9f0*/  FMNMX.FTZ R3, R216, R3, !PT ;  /* 0x00000003d8037209 */ /* 0x000fee0007810000 */
[----:B------:R-:W1:Y:S02]  /*ea00*/  SHFL.BFLY PT, R5, R3, 0x2, 0x1f ;  /* 0x0c401f0003057f89 */ /* 0x000e6400000e0000 */
[----:B-1----:R-:W-:Y:S02]  /*ea10*/  FMNMX.FTZ R3, R3, R5, !PT ;  /* 0x0000000503037209 */ /* 0x002fe40007810000 */
[----:B------:R-:W-:Y:S02]  /*ea20*/  FMNMX.FTZ R137, R137, R4, !PT ;  /* 0x0000000489897209 */ /* 0x000fe40007810000 */
[----:B------:R-:W-:Y:S02]  /*ea30*/  FMNMX.FTZ R4, R200, R139, !PT ;  /* 0x0000008bc8047209 */ /* 0x000fe40007810000 */
[----:B------:R-:W1:Y:S01]  /*ea40*/  SHFL.BFLY PT, R136, R3, 0x1, 0x1f ;  /* 0x0c201f0003887f89 */ /* 0x000e6200000e0000 */
[----:B------:R-:W-:Y:S02]  /*ea50*/  FMNMX.FTZ R135, R0, R135, !PT ;  /* 0x0000008700877209 */ /* 0x000fe40007810000 */
[----:B------:R-:W-:Y:S04]  /*ea60*/  FMNMX.FTZ R4, R206, R4, !PT ;  /* 0x00000004ce047209 */ /* 0x000fe80007810000 */
[----:B------:R-:W-:Y:S01]  /*ea70*/  FMNMX.FTZ R4, R203, R4, !PT ;  /* 0x00000004cb047209 */ /* 0x000fe20007810000 */
[----:B------:R-:W2:Y:S03]  /*ea80*/  SHFL.BFLY PT, R6, R137, 0x1, 0x1f ;  /* 0x0c201f0089067f89 */ /* 0x000ea600000e0000 */
[----:B------:R-:W-:Y:S04]  /*ea90*/  FMNMX.FTZ R4, R202, R4, !PT ;  /* 0x00000004ca047209 */ /* 0x000fe80007810000 */
[----:B------:R-:W-:Y:S01]  /*eaa0*/  FMNMX.FTZ R4, R221, R4, !PT ;  /* 0x00000004dd047209 */ /* 0x000fe20007810000 */
[----:B------:R-:W3:Y:S03]  /*eab0*/  SHFL.BFLY PT, R5, R135, 0x1, 0x1f ;  /* 0x0c201f0087057f89 */ /* 0x000ee600000e0000 */
[----:B------:R-:W-:Y:S04]  /*eac0*/  FMNMX.FTZ R0, R222, R4, !PT ;  /* 0x00000004de007209 */ /* 0x000fe80007810000 */
[----:B------:R-:W-:Y:S02]  /*ead0*/  FMNMX.FTZ R0, R245, R0, !PT ;  /* 0x00000000f5007209 */ /* 0x000fe40007810000 */
[----:B-1----:R-:W-:Y:S02]  /*eae0*/  FMNMX.FTZ R136, R3, R136, !PT ;  /* 0x0000008803887209 */ /* 0x002fe40007810000 */
[----:B------:R-:W-:Y:S04]  /*eaf0*/  FMNMX.FTZ R4, R246, R0, !PT ;  /* 0x00000000f6047209 */ /* 0x000fe80007810000 */
[----:B------:R-:W-:Y:S02]  /*eb00*/  FMNMX.FTZ R4, R219, R4, !PT ;  /* 0x00000004db047209 */ /* 0x000fe40007810000 */
[----:B--2---:R-:W-:Y:S05]  /*eb10*/  FMNMX.FTZ R137, R137, R6, !PT ;  /* 0x0000000689897209 */ /* 0x004fea0007810000 */
[----:B------:R-:W-:Y:S01]  /*eb20*/  FADD.FTZ R0, -R137, R2 ;  /* 0x0000000289007221 */ /* 0x000fe20000010100 */
[----:B---3--:R-:W-:Y:S01]  /*eb30*/  FMNMX.FTZ R135, R135, R5, !PT ;  /* 0x0000000587877209 */ /* 0x008fe20007810000 */
[----:B------:R-:W-:Y:S02]  /*eb40*/  FMUL.FTZ R196, R137, c[0x0][0x2d0] ;  /* 0x0000b40089c47a20 */ /* 0x000fe40000410000 */
[----:B------:R-:W-:Y:S01]  /*eb50*/  FMUL.FTZ R2, R0, c[0x0][0x2d0] ;  /* 0x0000b40000027a20 */ /* 0x000fe20000410000 */
[----:B------:R-:W-:Y:S01]  /*eb60*/  FMNMX.FTZ R0, R42, R4, !PT ;  /* 0x000000042a007209 */ /* 0x000fe20007810000 */
[----:B------:R-:W-:Y:S02]  /*eb70*/  FFMA.FTZ R4, R143, c[0x0][0x2d0], -R196 ;  /* 0x0000b4008f047a23 */ /* 0x000fe400000108c4 */
[----:B-----5:R1:W2:Y:S01]  /*eb80*/  MUFU.EX2 R134, R2 ;  /* 0x0000000200867308 */ /* 0x0202a20000000800 */
[----:B------:R-:W-:Y:S01]  /*eb90*/  FMNMX.FTZ R0, R140, R0, !PT ;  /* 0x000000008c007209 */ /* 0x000fe20007810000 */
[----:B------:R-:W-:Y:S03]  /*eba0*/  FMUL.FTZ R143, R135, c[0x0][0x2d0] ;  /* 0x0000b400878f7a20 */ /* 0x000fe60000410000 */
[----:B------:R-:W-:Y:S05]  /*ebb0*/  FMNMX.FTZ R0, R141, R0, !PT ;  /* 0x000000008d007209 */ /* 0x000fea0007810000 */
[----:B------:R-:W3:Y:S01]  /*ebc0*/  SHFL.BFLY PT, R3, R0, 0x2, 0x1f ;  /* 0x0c401f0000037f89 */ /* 0x000ee200000e0000 */
[----:B------:R-:W-:Y:S01]  /*ebd0*/  MUFU.EX2 R29, R4 ;  /* 0x00000004001d7308 */ /* 0x000fe20000000800 */
[----:B-1----:R-:W-:Y:S02]  /*ebe0*/  FADD.FTZ R2, -R136, R132 ;  /* 0x0000008488027221 */ /* 0x002fe40000010100 */
[----:B--2---:R-:W-:Y:S02]  /*ebf0*/  FMUL.FTZ R16, R134, R156 ;  /* 0x0000009c86107220 */ /* 0x004fe40000410000 */
[----:B------:R-:W-:Y:S02]  /*ec00*/  FMUL.FTZ R2, R2, c[0x0][0x2d0] ;  /* 0x0000b40002027a20 */ /* 0x000fe40000410000 */
[C---:B------:R-:W-:Y:S03]  /*ec10*/  FMUL.FTZ R48, R134.reuse, R188 ;  /* 0x000000bc86307220 */ /* 0x040fe60000410000 */
[----:B------:R1:W2:Y:S01]  /*ec20*/  MUFU.EX2 R133, R2 ;  /* 0x0000000200857308 */ /* 0x0002a20000000800 */
[----:B------:R-:W-:Y:S01]  /*ec30*/  FMUL.FTZ R49, R134, R189 ;  /* 0x000000bd86317220 */ /* 0x000fe20000410000 */
[----:B---3--:R-:W-:Y:S01]  /*ec40*/  FMNMX.FTZ R0, R0, R3, !PT ;  /* 0x0000000300007209 */ /* 0x008fe20007810000 */
[----:B------:R-:W-:Y:S02]  /*ec50*/  FFMA.FTZ R3, R17, c[0x0][0x2d0], -R196 ;  /* 0x0000b40011037a23 */ /* 0x000fe400000108c4 */
[C---:B------:R-:W-:Y:S02]  /*ec60*/  FMUL.FTZ R17, R134.reuse, R157 ;  /* 0x0000009d86117220 */ /* 0x040fe40000410000 */
[C---:B------:R-:W-:Y:S02]  /*ec70*/  FMUL.FTZ R52, R134.reuse, R52 ;  /* 0x0000003486347220 */ /* 0x040fe40000410000 */
[C---:B------:R-:W-:Y:S01]  /*ec80*/  FMUL.FTZ R53, R134.reuse, R53 ;  /* 0x0000003586357220 */ /* 0x040fe20000410000 */
[----:B------:R-:W-:Y:S01]  /*ec90*/  MUFU.EX2 R7, R3 ;  /* 0x0000000300077308 */ /* 0x000fe20000000800 */
[C---:B------:R-:W-:Y:S02]  /*eca0*/  FMUL.FTZ R64, R134.reuse, R64 ;  /* 0x0000004086407220 */ /* 0x040fe40000410000 */
[C---:B------:R-:W-:Y:S02]  /*ecb0*/  FMUL.FTZ R65, R134.reuse, R65 ;  /* 0x0000004186417220 */ /* 0x040fe40000410000 */
[C---:B------:R-:W-:Y:S02]  /*ecc0*/  FMUL.FTZ R68, R134.reuse, R68 ;  /* 0x0000004486447220 */ /* 0x040fe40000410000 */
[C---:B------:R-:W-:Y:S02]  /*ecd0*/  FMUL.FTZ R69, R134.reuse, R69 ;  /* 0x0000004586457220 */ /* 0x040fe40000410000 */
[C---:B------:R-:W-:Y:S02]  /*ece0*/  FMUL.FTZ R80, R134.reuse, R80 ;  /* 0x0000005086507220 */ /* 0x040fe40000410000 */
[C---:B------:R-:W-:Y:S02]  /*ecf0*/  FMUL.FTZ R81, R134.reuse, R81 ;  /* 0x0000005186517220 */ /* 0x040fe40000410000 */
[----:B------:R-:W-:Y:S02]  /*ed00*/  FMUL.FTZ R84, R134, R84 ;  /* 0x0000005486547220 */ /* 0x000fe40000410000 */
[----:B-1----:R-:W-:Y:S02]  /*ed10*/  FADD.FTZ R2, -R135, R138 ;  /* 0x0000008a87027221 */ /* 0x002fe40000010100 */
[--C-:B------:R-:W-:Y:S02]  /*ed20*/  FFMA.FTZ R138, R207, c[0x0][0x2d0], -R196.reuse ;  /* 0x0000b400cf8a7a23 */ /* 0x100fe400000108c4 */
[----:B------:R-:W-:Y:S02]  /*ed30*/  FMUL.FTZ R2, R2, c[0x0][0x2d0] ;  /* 0x0000b40002027a20 */ /* 0x000fe40000410000 */
[C---:B--2---:R-:W-:Y:S02]  /*ed40*/  FMUL.FTZ R6, R133.reuse, R146 ;  /* 0x0000009285067220 */ /* 0x044fe40000410000 */
[----:B------:R1:W2:Y:S01]  /*ed50*/  MUFU.EX2 R132, R2 ;  /* 0x0000000200847308 */ /* 0x0002a20000000800 */
[C---:B------:R-:W-:Y:S02]  /*ed60*/  FMUL.FTZ R50, R133.reuse, R190 ;  /* 0x000000be85327220 */ /* 0x040fe40000410000 */
[C---:B------:R-:W-:Y:S02]  /*ed70*/  FMUL.FTZ R51, R133.reuse, R191 ;  /* 0x000000bf85337220 */ /* 0x040fe40000410000 */
[C---:B------:R-:W-:Y:S01]  /*ed80*/  FMUL.FTZ R54, R133.reuse, R54 ;  /* 0x0000003685367220 */ /* 0x040fe20000410000 */
[----:B------:R-:W-:Y:S01]  /*ed90*/  LDSM.16.MT88.4 R188, [R228+0x1100] ;  /* 0x00110000e4bc783b */ /* 0x000fe20000004200 */
        /* <DEDUP_REMOVED lines=8> */
[----:B------:R-:W-:Y:S02]  /*ee20*/  FMUL.FTZ R86, R133, R86 ;  /* 0x0000005685567220 */ /* 0x000fe40000410000 */
[--C-:B-1----:R-:W-:Y:S02]  /*ee30*/  FFMA.FTZ R2, R195, c[0x0][0x2d0], -R196.reuse ;  /* 0x0000b400c3027a23 */ /* 0x102fe400000108c4 */
[C---:B--2---:R-:W-:Y:S02]  /*ee40*/  FMUL.FTZ R12, R132.reuse, R152 ;  /* 0x00000098840c7220 */ /* 0x044fe40000410000 */
[----:B------:R1:W-:Y:S01]  /*ee50*/  MUFU.EX2 R9, R2 ;  /* 0x0000000200097308 */ /* 0x0003e20000000800 */
        /* <DEDUP_REMOVED lines=12> */
[----:B-1----:R-:W-:Y:S02]  /*ef20*/  FFMA.FTZ R2, R142, c[0x0][0x2d0], -R196 ;  /* 0x0000b4008e027a23 */ /* 0x002fe400000108c4 */
[----:B------:R-:W-:Y:S02]  /*ef30*/  FMUL.FTZ R142, R136, c[0x0][0x2d0] ;  /* 0x0000b400888e7a20 */ /* 0x000fe40000410000 */
[----:B------:R1:W-:Y:S01]  /*ef40*/  MUFU.EX2 R30, R2 ;  /* 0x00000002001e7308 */ /* 0x0003e20000000800 */
[C---:B------:R-:W-:Y:S02]  /*ef50*/  FMUL.FTZ R87, R133.reuse, R87 ;  /* 0x0000005785577220 */ /* 0x040fe40000410000 */
[--C-:B------:R-:W-:Y:S02]  /*ef60*/  FFMA.FTZ R3, R192, c[0x0][0x2d0], -R142.reuse ;  /* 0x0000b400c0037a23 */ /* 0x100fe4000001088e */
[C---:B------:R-:W-:Y:S02]  /*ef70*/  FMUL.FTZ R88, R132.reuse, R88 ;  /* 0x0000005884587220 */ /* 0x040fe40000410000 */
[C---:B------:R-:W-:Y:S02]  /*ef80*/  FMUL.FTZ R89, R132.reuse, R89 ;  /* 0x0000005984597220 */ /* 0x040fe40000410000 */
[C---:B------:R-:W-:Y:S01]  /*ef90*/  FMUL.FTZ R92, R132.reuse, R92 ;  /* 0x0000005c845c7220 */ /* 0x040fe20000410000 */
[----:B------:R2:W-:Y:S01]  /*efa0*/  MUFU.EX2 R43, R3 ;  /* 0x00000003002b7308 */ /* 0x0005e20000000800 */
[----:B------:R-:W-:Y:S02]  /*efb0*/  FMUL.FTZ R93, R132, R93 ;  /* 0x0000005d845d7220 */ /* 0x000fe40000410000 */
[C---:B------:R-:W-:Y:S02]  /*efc0*/  FMUL.FTZ R96, R134.reuse, R96 ;  /* 0x0000006086607220 */ /* 0x040fe40000410000 */
[C---:B------:R-:W-:Y:S02]  /*efd0*/  FMUL.FTZ R97, R134.reuse, R97 ;  /* 0x0000006186617220 */ /* 0x040fe40000410000 */
[C---:B------:R-:W-:Y:S02]  /*efe0*/  FMUL.FTZ R98, R133.reuse, R98 ;  /* 0x0000006285627220 */ /* 0x040fe40000410000 */
[C---:B------:R-:W-:Y:S02]  /*eff0*/  FMUL.FTZ R99, R133.reuse, R99 ;  /* 0x0000006385637220 */ /* 0x040fe40000410000 */
[C---:B------:R-:W-:Y:S02]  /*f000*/  FMUL.FTZ R100, R134.reuse, R100 ;  /* 0x0000006486647220 */ /* 0x040fe40000410000 */
[----:B------:R-:W-:Y:S01]  /*f010*/  FMUL.FTZ R101, R134, R101 ;  /* 0x0000006586657220 */ /* 0x000fe20000410000 */
[----:B-1----:R-:W1:Y:S01]  /*f020*/  SHFL.BFLY PT, R2, R0, 0x1, 0x1f ;  /* 0x0c201f0000027f89 */ /* 0x002e6200000e0000 */
[C---:B------:R-:W-:Y:S02]  /*f030*/  FMUL.FTZ R102, R133.reuse, R102 ;  /* 0x0000006685667220 */ /* 0x040fe40000410000 */
[C---:B------:R-:W-:Y:S02]  /*f040*/  FMUL.FTZ R103, R133.reuse, R103 ;  /* 0x0000006785677220 */ /* 0x040fe40000410000 */
[C---:B------:R-:W-:Y:S02]  /*f050*/  FMUL.FTZ R104, R132.reuse, R104 ;  /* 0x0000006884687220 */ /* 0x040fe40000410000 */
[C---:B------:R-:W-:Y:S02]  /*f060*/  FMUL.FTZ R105, R132.reuse, R105 ;  /* 0x0000006984697220 */ /* 0x040fe40000410000 */
[----:B------:R-:W-:Y:S02]  /*f070*/  FMUL.FTZ R108, R132, R108 ;  /* 0x0000006c846c7220 */ /* 0x000fe40000410000 */
[--C-:B--2---:R-:W-:Y:S01]  /*f080*/  FFMA.FTZ R3, R204, c[0x0][0x2d0], -R142.reuse ;  /* 0x0000b400cc037a23 */ /* 0x104fe2000001088e */
[----:B------:R-:W-:Y:S01]  /*f090*/  MOV R204, R40 ;  /* 0x0000002800cc7202 */ /* 0x000fe20000000f00 */
[C---:B------:R-:W-:Y:S02]  /*f0a0*/  FMUL.FTZ R40, R132.reuse, R180 ;  /* 0x000000b484287220 */ /* 0x040fe40000410000 */
[----:B------:R2:W3:Y:S01]  /*f0b0*/  MUFU.EX2 R10, R3 ;  /* 0x00000003000a7308 */ /* 0x0004e20000000800 */
[----:B------:R-:W-:Y:S02]  /*f0c0*/  FMUL.FTZ R109, R132, R109 ;  /* 0x0000006d846d7220 */ /* 0x000fe40000410000 */
[C---:B------:R-:W-:Y:S02]  /*f0d0*/  FMUL.FTZ R112, R134.reuse, R112 ;  /* 0x0000007086707220 */ /* 0x040fe40000410000 */
[C---:B------:R-:W-:Y:S02]  /*f0e0*/  FMUL.FTZ R113, R134.reuse, R113 ;  /* 0x0000007186717220 */ /* 0x040fe40000410000 */
[C---:B------:R-:W-:Y:S02]  /*f0f0*/  FMUL.FTZ R114, R133.reuse, R114 ;  /* 0x0000007285727220 */ /* 0x040fe40000410000 */
[C---:B------:R-:W-:Y:S01]  /*f100*/  FMUL.FTZ R115, R133.reuse, R115 ;  /* 0x0000007385737220 */ /* 0x040fe20000410000 */
[----:B------:R4:W-:Y:S01]  /*f110*/  MUFU.EX2 R180, R138 ;  /* 0x0000008a00b47308 */ /* 0x0009e20000000800 */
[C---:B------:R-:W-:Y:S02]  /*f120*/  FMUL.FTZ R116, R134.reuse, R116 ;  /* 0x0000007486747220 */ /* 0x040fe40000410000 */
[----:B------:R-:W-:Y:S02]  /*f130*/  FMUL.FTZ R117, R134, R117 ;  /* 0x0000007586757220 */ /* 0x000fe40000410000 */
[C---:B------:R-:W-:Y:S02]  /*f140*/  FMUL.FTZ R118, R133.reuse, R118 ;  /* 0x0000007685767220 */ /* 0x040fe40000410000 */
[C---:B------:R-:W-:Y:S02]  /*f150*/  FMUL.FTZ R119, R133.reuse, R119 ;  /* 0x0000007785777220 */ /* 0x040fe40000410000 */
[C---:B------:R-:W-:Y:S02]  /*f160*/  FMUL.FTZ R120, R132.reuse, R120 ;  /* 0x0000007884787220 */ /* 0x040fe40000410000 */
[C---:B------:R-:W-:Y:S02]  /*f170*/  FMUL.FTZ R121, R132.reuse, R121 ;  /* 0x0000007984797220 */ /* 0x040fe40000410000 */
[----:B------:R-:W-:Y:S02]  /*f180*/  FMUL.FTZ R124, R132, R124 ;  /* 0x0000007c847c7220 */ /* 0x000fe40000410000 */
[----:B--2---:R-:W-:Y:S02]  /*f190*/  FFMA.FTZ R3, R18, c[0x0][0x2d0], -R142 ;  /* 0x0000b40012037a23 */ /* 0x004fe4000001088e */
[----:B------:R-:W-:Y:S02]  /*f1a0*/  FMUL.FTZ R18, R133, R158 ;  /* 0x0000009e85127220 */ /* 0x000fe40000410000 */
[----:B------:R1:W-:Y:S01]  /*f1b0*/  MUFU.EX2 R31, R3 ;  /* 0x00000003001f7308 */ /* 0x0003e20000000800 */
[----:B------:R-:W-:Y:S02]  /*f1c0*/  FMUL.FTZ R125, R132, R125 ;  /* 0x0000007d847d7220 */ /* 0x000fe40000410000 */
[C---:B------:R-:W-:Y:S02]  /*f1d0*/  FMUL.FTZ R128, R134.reuse, R128 ;  /* 0x0000008086807220 */ /* 0x040fe40000410000 */
[----:B----4-:R-:W-:Y:S02]  /*f1e0*/  FFMA.FTZ R138, R209, c[0x0][0x2d0], -R196 ;  /* 0x0000b400d18a7a23 */ /* 0x010fe400000108c4 */
[----:B------:R-:W-:Y:S02]  /*f1f0*/  FMUL.FTZ R129, R134, R129 ;  /* 0x0000008186817220 */ /* 0x000fe40000410000 */
[C---:B------:R-:W-:Y:S02]  /*f200*/  FMUL.FTZ R130, R133.reuse, R130 ;  /* 0x0000008285827220 */ /* 0x040fe40000410000 */
[----:B------:R-:W-:Y:S01]  /*f210*/  FMUL.FTZ R131, R133, R131 ;  /* 0x0000008385837220 */ /* 0x000fe20000410000 */
[----:B-1----:R-:W-:Y:S01]  /*f220*/  FMNMX.FTZ R3, R2, R0, !PT ;  /* 0x0000000002037209 */ /* 0x002fe20007810000 */
[--C-:B------:R-:W-:Y:S02]  /*f230*/  FFMA.FTZ R2, R201, c[0x0][0x2d0], -R143.reuse ;  /* 0x0000b400c9027a23 */ /* 0x100fe4000001088f */
[--C-:B------:R-:W-:Y:S02]  /*f240*/  FFMA.FTZ R0, R19, c[0x0][0x2d0], -R142.reuse ;  /* 0x0000b40013007a23 */ /* 0x100fe4000001088e */
[----:B------:R1:W-:Y:S01]  /*f250*/  MUFU.EX2 R195, R2 ;  /* 0x0000000200c37308 */ /* 0x0003e20000000800 */
[----:B------:R-:W-:Y:S02]  /*f260*/  FMUL.FTZ R19, R133, R159 ;  /* 0x0000009f85137220 */ /* 0x000fe40000410000 */
[----:B------:R-:W-:Y:S07]  /*f270*/  LDSM.16.MT88.4 R156, [R227+0x100] ;  /* 0x00010000e39c783b */ /* 0x000fee0000004200 */
[----:B------:R2:W-:Y:S01]  /*f280*/  MUFU.EX2 R8, R0 ;  /* 0x0000000000087308 */ /* 0x0005e20000000800 */
[----:B-1----:R-:W-:Y:S01]  /*f290*/  FFMA.FTZ R2, R205, c[0x0][0x2d0], -R143 ;  /* 0x0000b400cd027a23 */ /* 0x002fe2000001088f */
[----:B------:R-:W-:Y:S01]  /*f2a0*/  MOV R205, R41 ;  /* 0x0000002900cd7202 */ /* 0x000fe20000000f00 */
[----:B------:R-:W-:Y:S07]  /*f2b0*/  FMUL.FTZ R41, R132, R181 ;  /* 0x000000b584297220 */ /* 0x000fee0000410000 */
[----:B------:R1:W-:Y:S01]  /*f2c0*/  MUFU.EX2 R192, R2 ;  /* 0x0000000200c07308 */ /* 0x0003e20000000800 */
[----:B------:R-:W-:Y:S01]  /*f2d0*/  MOV R184, R205 ;  /* 0x000000cd00b87202 */ /* 0x000fe20000000f00 */
[----:B--2---:R-:W-:Y:S01]  /*f2e0*/  FADD.FTZ R0, -R3, R139 ;  /* 0x0000008b03007221 */ /* 0x004fe20000010100 */
[----:B------:R-:W-:Y:S01]  /*f2f0*/  MOV R139, R33 ;  /* 0x00000021008b7202 */ /* 0x000fe20000000f00 */
[----:B------:R-:W-:Y:S06]  /*f300*/  FMUL.FTZ R33, R134, R173 ;  /* 0x000000ad86217220 */ /* 0x000fec0000410000 */
[----:B------:R2:W-:Y:S01]  /*f310*/  MUFU.EX2 R173, R138 ;  /* 0x0000008a00ad7308 */ /* 0x0005e20000000800 */
[----:B------:R-:W-:Y:S02]  /*f320*/  FMUL.FTZ R0, R0, c[0x0][0x2d0] ;  /* 0x0000b40000007a20 */ /* 0x000fe40000410000 */
[--C-:B------:R-:W-:Y:S07]  /*f330*/  FFMA.FTZ R139, R139, c[0x0][0x2d0], -R142.reuse ;  /* 0x0000b4008b8b7a23 */ /* 0x100fee000001088e */
[----:B------:R-:W4:Y:S01]  /*f340*/  MUFU.EX2 R0, R0 ;  /* 0x0000000000007308 */ /* 0x000f220000000800 */
[--C-:B-1----:R-:W-:Y:S01]  /*f350*/  FFMA.FTZ R2, R194, c[0x0][0x2d0], -R143.reuse ;  /* 0x0000b400c2027a23 */ /* 0x102fe2000001088f */
[----:B---3--:R-:W-:Y:S08]  /*f360*/  MOV R194, R10 ;  /* 0x0000000a00c27202 */ /* 0x008ff00000000f00 */
[----:B------:R1:W-:Y:S01]  /*f370*/  MUFU.EX2 R24, R2 ;  /* 0x0000000200187308 */ /* 0x0003e20000000800 */
[--C-:B--2---:R-:W-:Y:S09]  /*f380*/  FFMA.FTZ R138, R211, c[0x0][0x2d0], -R142.reuse ;  /* 0x0000b400d38a7a23 */ /* 0x104ff2000001088e */
[----:B------:R2:W-:Y:S01]  /*f390*/  MUFU.EX2 R181, R138 ;  /* 0x0000008a00b57308 */ /* 0x0005e20000000800 */
[C---:B----4-:R-:W-:Y:S02]  /*f3a0*/  FMUL.FTZ R10, R0.reuse, R150 ;  /* 0x00000096000a7220 */ /* 0x050fe40000410000 */
[C---:B------:R-:W-:Y:S02]  /*f3b0*/  FMUL.FTZ R11, R0.reuse, R151 ;  /* 0x00000097000b7220 */ /* 0x040fe40000410000 */
[C---:B------:R-:W-:Y:S02]  /*f3c0*/  FMUL.FTZ R14, R0.reuse, R154 ;  /* 0x0000009a000e7220 */ /* 0x040fe40000410000 */
[C---:B------:R-:W-:Y:S02]  /*f3d0*/  FMUL.FTZ R15, R0.reuse, R155 ;  /* 0x0000009b000f7220 */ /* 0x040fe40000410000 */
[----:B------:R-:W3:Y:S01]  /*f3e0*/  LDSM.16.MT88.4 R152, [R228+0x100] ;  /* 0x00010000e498783b */ /* 0x000ee20000004200 */
[----:B------:R-:W-:Y:S02]  /*f3f0*/  FMUL.FTZ R26, R0, R166 ;  /* 0x000000a6001a7220 */ /* 0x000fe40000410000 */
[--C-:B-1----:R-:W-:Y:S01]  /*f400*/  FFMA.FTZ R2, R193, c[0x0][0x2d0], -R143.reuse ;  /* 0x0000b400c1027a23 */ /* 0x102fe2000001088f */
[----:B------:R-:W-:Y:S01]  /*f410*/  MOV R193, R9 ;  /* 0x0000000900c17202 */ /* 0x000fe20000000f00 */
[----:B------:R-:W-:Y:S02]  /*f420*/  FMUL.FTZ R9, R132, R149 ;  /* 0x0000009584097220 */ /* 0x000fe40000410000 */
[----:B------:R1:W4:Y:S01]  /*f430*/  MUFU.EX2 R5, R2 ;  /* 0x0000000200057308 */ /* 0x0003220000000800 */
[C---:B------:R-:W-:Y:S02]  /*f440*/  FMUL.FTZ R27, R0.reuse, R167 ;  /* 0x000000a7001b7220 */ /* 0x040fe40000410000 */
[C---:B------:R-:W-:Y:S02]  /*f450*/  FMUL.FTZ R46, R0.reuse, R186 ;  /* 0x000000ba002e7220 */ /* 0x040fe40000410000 */
[----:B--2---:R-:W-:Y:S02]  /*f460*/  FFMA.FTZ R138, R213, c[0x0][0x2d0], -R142 ;  /* 0x0000b400d58a7a23 */ /* 0x004fe4000001088e */
        /* <DEDUP_REMOVED lines=9> */
[----:B-1----:R-:W-:Y:S02]  /*f500*/  FMUL.FTZ R2, R3, c[0x0][0x2d0] ;  /* 0x0000b40003027a20 */ /* 0x002fe40000410000 */
[----:B------:R-:W-:Y:S02]  /*f510*/  FMUL.FTZ R90, R0, R90 ;  /* 0x0000005a005a7220 */ /* 0x000fe40000410000 */
[--C-:B------:R-:W-:Y:S01]  /*f520*/  FFMA.FTZ R4, R200, c[0x0][0x2d0], -R2.reuse ;  /* 0x0000b400c8047a23 */ /* 0x100fe20000010802 */
[----:B----4-:R-:W-:Y:S01]  /*f530*/  MOV R200, R5 ;  /* 0x0000000500c87202 */ /* 0x010fe20000000f00 */
        /* <DEDUP_REMOVED lines=19> */
[----:B------:R1:W4:Y:S01]  /*f670*/  MUFU.EX2 R34, R4 ;  /* 0x0000000400227308 */ /* 0x0003220000000800 */
[-C--:B--2---:R-:W-:Y:S01]  /*f680*/  MOV R166, R35.reuse ;  /* 0x0000002300a67202 */ /* 0x084fe20000000f00 */
[--C-:B------:R-:W-:Y:S02]  /*f690*/  FFMA.FTZ R140, R140, c[0x0][0x2d0], -R2.reuse ;  /* 0x0000b4008c8c7a23 */ /* 0x100fe40000010802 */
[--C-:B-1----:R-:W-:Y:S01]  /*f6a0*/  FFMA.FTZ R4, R203, c[0x0][0x2d0], -R2.reuse ;  /* 0x0000b400cb047a23 */ /* 0x102fe20000010802 */
[----:B----4-:R-:W-:Y:S01]  /*f6b0*/  F2FP.PACK_AB R149, R34, R35 ;  /* 0x000000232295723e */ /* 0x010fe200000000ff */
[C---:B------:R-:W-:Y:S01]  /*f6c0*/  FMUL.FTZ R35, R133.reuse, R175 ;  /* 0x000000af85237220 */ /* 0x040fe20000410000 */
[----:B------:R-:W-:Y:S03]  /*f6d0*/  MOV R165, R34 ;  /* 0x0000002200a57202 */ /* 0x000fe60000000f00 */
[----:B------:R1:W2:Y:S01]  /*f6e0*/  MUFU.EX2 R28, R4 ;  /* 0x00000004001c7308 */ /* 0x0002a20000000800 */
[C---:B------:R-:W-:Y:S01]  /*f6f0*/  FMUL.FTZ R34, R133.reuse, R174 ;  /* 0x000000ae85227220 */ /* 0x040fe20000410000 */
[----:B------:R-:W-:Y:S01]  /*f700*/  MOV R203, R42 ;  /* 0x0000002a00cb7202 */ /* 0x000fe20000000f00 */
[----:B------:R-:W-:Y:S03]  /*f710*/  FMUL.FTZ R42, R0, R182 ;  /* 0x000000b6002a7220 */ /* 0x000fe60000410000 */
[----:B------:R-:W-:Y:S01]  /*f720*/  MOV R185, R203 ;  /* 0x000000cb00b97202 */ /* 0x000fe20000000f00 */
[----:B-1----:R-:W-:Y:S01]  /*f730*/  FFMA.FTZ R4, R202, c[0x0][0x2d0], -R2 ;  /* 0x0000b400ca047a23 */ /* 0x002fe20000010802 */
[----:B------:R-:W-:Y:S01]  /*f740*/  MOV R202, R7 ;  /* 0x0000000700ca7202 */ /* 0x000fe20000000f00 */
[----:B------:R-:W-:Y:S01]  /*f750*/  FMUL.FTZ R7, R133, R147 ;  /* 0x0000009385077220 */ /* 0x000fe20000410000 */
[----:B------:R-:W-:Y:S01]  /*f760*/  F2FP.PACK_AB R147, R206, R31 ;  /* 0x0000001fce93723e */ /* 0x000fe200000000ff */
[----:B------:R1:W4:Y:S01]  /*f770*/  MUFU.EX2 R201, R4 ;  /* 0x0000000400c97308 */ /* 0x0003220000000800 */
[----:B------:R-:W-:Y:S02]  /*f780*/  F2FP.PACK_AB R146, R202, R30 ;  /* 0x0000001eca92723e */ /* 0x000fe400000000ff */
[----:B--2---:R-:W-:Y:S01]  /*f790*/  MOV R167, R28 ;  /* 0x0000001c00a77202 */ /* 0x004fe20000000f00 */
[----:B-1----:R-:W-:Y:S01]  /*f7a0*/  FMUL.FTZ R4, R134, R144 ;  /* 0x0000009086047220 */ /* 0x002fe20000410000 */
[-C--:B------:R-:W-:Y:S02]  /*f7b0*/  F2FP.PACK_AB R144, R193, R29.reuse ;  /* 0x0000001dc190723e */ /* 0x080fe400000000ff */
[----:B----4-:R-:W-:Y:S01]  /*f7c0*/  F2FP.PACK_AB R151, R201, R28 ;  /* 0x0000001cc997723e */ /* 0x010fe200000000ff */
[C---:B------:R-:W-:Y:S01]  /*f7d0*/  FMUL.FTZ R28, R132.reuse, R168 ;  /* 0x000000a8841c7220 */ /* 0x040fe20000410000 */
[----:B------:R-:W-:Y:S01]  /*f7e0*/  MOV R168, R29 ;  /* 0x0000001d00a87202 */ /* 0x000fe20000000f00 */
[----:B------:R-:W-:Y:S01]  /*f7f0*/  FMUL.FTZ R29, R132, R169 ;  /* 0x000000a9841d7220 */ /* 0x000fe20000410000 */
[----:B------:R-:W-:Y:S01]  /*f800*/  MOV R169, R43 ;  /* 0x0000002b00a97202 */ /* 0x000fe20000000f00 */
[-C--:B------:R-:W-:Y:S05]  /*f810*/  HMMA.16816.F32 R4, R144, R20.reuse, R4 ;  /* 0x000000149004723c */ /* 0x080fea0000001804 */
[----:B------:R-:W-:Y:S01]  /*f820*/  FMUL.FTZ R43, R0, R183 ;  /* 0x000000b7002b7220 */ /* 0x000fe20000410000 */
[----:B------:R-:W-:Y:S02]  /*f830*/  MOV R183, R204 ;  /* 0x000000cc00b77202 */ /* 0x000fe40000000f00 */
[C---:B------:R-:W-:Y:S07]  /*f840*/  HMMA.16816.F32 R8, R148.reuse, R20, R8 ;  /* 0x000000149408723c */ /* 0x040fee0000001808 */
[C---:B------:R-:W-:Y:S01]  /*f850*/  FMUL.FTZ R20, R134.reuse, R160 ;  /* 0x000000a086147220 */ /* 0x040fe20000410000 */
[-C--:B------:R-:W-:Y:S01]  /*f860*/  HMMA.16816.F32 R12, R148, R22.reuse, R12 ;  /* 0x00000016940c723c */ /* 0x080fe2000000180c */
[----:B------:R1:W-:Y:S03]  /*f870*/  MUFU.EX2 R160, R138 ;  /* 0x0000008a00a07308 */ /* 0x0003e60000000800 */
[----:B------:R-:W-:Y:S01]  /*f880*/  FMUL.FTZ R21, R134, R161 ;  /* 0x000000a186157220 */ /* 0x000fe20000410000 */
[----:B------:R-:W-:Y:S01]  /*f890*/  MOV R161, R30 ;  /* 0x0000001e00a17202 */ /* 0x000fe20000000f00 */
[----:B------:R-:W-:Y:S02]  /*f8a0*/  FMUL.FTZ R30, R0, R170 ;  /* 0x000000aa001e7220 */ /* 0x000fe40000410000 */
[C---:B------:R-:W-:Y:S07]  /*f8b0*/  HMMA.16816.F32 R16, R144.reuse, R22, R16 ;  /* 0x000000169010723c */ /* 0x040fee0000001810 */
[C---:B------:R-:W-:Y:S01]  /*f8c0*/  FMUL.FTZ R23, R133.reuse, R163 ;  /* 0x000000a385177220 */ /* 0x040fe20000410000 */
[----:B------:R-:W-:Y:S01]  /*f8d0*/  MOV R163, R24 ;  /* 0x0000001800a37202 */ /* 0x000fe20000000f00 */
[----:B------:R-:W-:Y:S03]  /*f8e0*/  FMUL.FTZ R24, R132, R164 ;  /* 0x000000a484187220 */ /* 0x000fe60000410000 */
[----:B------:R-:W-:Y:S01]  /*f8f0*/  MOV R164, R32 ;  /* 0x0000002000a47202 */ /* 0x000fe20000000f00 */
[----:B------:R-:W-:Y:S02]  /*f900*/  FMUL.FTZ R32, R134, R172 ;  /* 0x000000ac86207220 */ /* 0x000fe40000410000 */
[C---:B------:R-:W-:Y:S01]  /*f910*/  FMUL.FTZ R22, R133.reuse, R162 ;  /* 0x000000a285167220 */ /* 0x040fe20000410000 */
[----:B------:R-:W-:Y:S01]  /*f920*/  MOV R162, R31 ;  /* 0x0000001f00a27202 */ /* 0x000fe20000000f00 */
[--C-:B-1----:R-:W-:Y:S02]  /*f930*/  FFMA.FTZ R138, R208, c[0x0][0x2d0], -R196.reuse ;  /* 0x0000b400d08a7a23 */ /* 0x102fe400000108c4 */
[----:B------:R-:W-:Y:S02]  /*f940*/  FMUL.FTZ R31, R0, R171 ;  /* 0x000000ab001f7220 */ /* 0x000fe40000410000 */
[----:B------:R1:W-:Y:S01]  /*f950*/  MUFU.EX2 R170, R138 ;  /* 0x0000008a00aa7308 */ /* 0x0003e20000000800 */
[-C--:B------:R-:W-:Y:S08]  /*f960*/  HMMA.16816.F32 R20, R144, R36.reuse, R20 ;  /* 0x000000249014723c */ /* 0x080ff00000001814 */
[C---:B------:R-:W-:Y:S07]  /*f970*/  HMMA.16816.F32 R24, R148.reuse, R36, R24 ;  /* 0x000000249418723c */ /* 0x040fee0000001818 */
[C---:B------:R-:W-:Y:S01]  /*f980*/  FMUL.FTZ R36, R134.reuse, R176 ;  /* 0x000000b086247220 */ /* 0x040fe20000410000 */
[-C--:B------:R-:W-:Y:S04]  /*f990*/  HMMA.16816.F32 R28, R148, R38.reuse, R28 ;  /* 0x00000026941c723c */ /* 0x080fe8000000181c */
[----:B------:R-:W-:Y:S01]  /*f9a0*/  MOV R176, R164 ;  /* 0x000000a400b07202 */ /* 0x000fe20000000f00 */
[----:B------:R-:W-:Y:S01]  /*f9b0*/  FMUL.FTZ R37, R134, R177 ;  /* 0x000000b186257220 */ /* 0x000fe20000410000 */
[----:B------:R-:W-:Y:S01]  /*f9c0*/  MOV R177, R206 ;  /* 0x000000ce00b17202 */ /* 0x000fe20000000f00 */
[----:B-1----:R-:W-:Y:S01]  /*f9d0*/  FFMA.FTZ R138, R210, c[0x0][0x2d0], -R196 ;  /* 0x0000b400d28a7a23 */ /* 0x002fe200000108c4 */
[C---:B------:R-:W-:Y:S01]  /*f9e0*/  HMMA.16816.F32 R32, R144.reuse, R38, R32 ;  /* 0x000000269020723c */ /* 0x040fe20000001820 */
[----:B------:R1:W-:Y:S06]  /*f9f0*/  MUFU.EX2 R206, R139 ;  /* 0x0000008b00ce7308 */ /* 0x0003ec0000000800 */
[C---:B------:R-:W-:Y:S01]  /*fa00*/  FMUL.FTZ R38, R133.reuse, R178 ;  /* 0x000000b285267220 */ /* 0x040fe20000410000 */
[----:B------:R-:W-:Y:S01]  /*fa10*/  MOV R178, R200 ;  /* 0x000000c800b27202 */ /* 0x000fe20000000f00 */
[----:B------:R-:W-:Y:S02]  /*fa20*/  FMUL.FTZ R39, R133, R179 ;  /* 0x000000b385277220 */ /* 0x000fe40000410000 */
[----:B------:R2:W-:Y:S01]  /*fa30*/  MUFU.EX2 R172, R138 ;  /* 0x0000008a00ac7308 */ /* 0x0005e20000000800 */
[----:B------:R-:W-:Y:S04]  /*fa40*/  MOV R179, R201 ;  /* 0x000000c900b37202 */ /* 0x000fe80000000f00 */
[-C--:B---3--:R-:W-:Y:S08]  /*fa50*/  HMMA.16816.F32 R36, R144, R152.reuse, R36 ;  /* 0x000000989024723c */ /* 0x088ff00000001824 */
[C---:B------:R-:W-:Y:S04]  /*fa60*/  HMMA.16816.F32 R40, R148.reuse, R152, R40 ;  /* 0x000000989428723c */ /* 0x040fe80000001828 */
[--C-:B-1----:R-:W-:Y:S01]  /*fa70*/  FFMA.FTZ R139, R216, c[0x0][0x2d0], -R142.reuse ;  /* 0x0000b400d88b7a23 */ /* 0x102fe2000001088e */
[----:B------:R-:W-:Y:S03]  /*fa80*/  MOV R216, R180 ;  /* 0x000000b400d87202 */ /* 0x000fe60000000f00 */
[-C--:B------:R-:W-:Y:S04]  /*fa90*/  HMMA.16816.F32 R44, R148, R154.reuse, R44 ;  /* 0x0000009a942c723c */ /* 0x080fe8000000182c */
[--C-:B--2---:R-:W-:Y:S04]  /*faa0*/  FFMA.FTZ R138, R212, c[0x0][0x2d0], -R142.reuse ;  /* 0x0000b400d48a7a23 */ /* 0x104fe8000001088e */
[C---:B------:R-:W-:Y:S01]  /*fab0*/  HMMA.16816.F32 R48, R144.reuse, R154, R48 ;  /* 0x0000009a9030723c */ /* 0x040fe20000001830 */
[----:B------:R1:W-:Y:S01]  /*fac0*/  MUFU.EX2 R171, R138 ;  /* 0x0000008a00ab7308 */ /* 0x0003e20000000800 */
[----:B------:R-:W2:Y:S06]  /*fad0*/  LDSM.16.MT88.4 R152, [R225+0x1900] ;  /* 0x00190000e198783b */ /* 0x000eac0000004200 */
[-C--:B------:R-:W-:Y:S08]  /*fae0*/  HMMA.16816.F32 R52, R144, R156.reuse, R52 ;  /* 0x0000009c9034723c */ /* 0x080ff00000001834 */
[C---:B------:R-:W-:Y:S08]  /*faf0*/  HMMA.16816.F32 R56, R148.reuse, R156, R56 ;  /* 0x0000009c9438723c */ /* 0x040ff00000001838 */
[-C--:B------:R-:W-:Y:S04]  /*fb00*/  HMMA.16816.F32 R60, R148, R158.reuse, R60 ;  /* 0x0000009e943c723c */ /* 0x080fe8000000183c */
[----:B-1----:R-:W-:Y:S04]  /*fb10*/  FFMA.FTZ R138, R214, c[0x0][0x2d0], -R142 ;  /* 0x0000b400d68a7a23 */ /* 0x002fe8000001088e */
[C---:B------:R-:W-:Y:S01]  /*fb20*/  HMMA.16816.F32 R64, R144.reuse, R158, R64 ;  /* 0x0000009e9040723c */ /* 0x040fe20000001840 */
[----:B------:R1:W3:Y:S01]  /*fb30*/  MUFU.EX2 R174, R138 ;  /* 0x0000008a00ae7308 */ /* 0x0002e20000000800 */
[----:B------:R-:W4:Y:S06]  /*fb40*/  LDSM.16.MT88.4 R156, [R226+0x1900] ;  /* 0x00190000e29c783b */ /* 0x000f2c0000004200 */
[-C--:B--2---:R-:W-:Y:S08]  /*fb50*/  HMMA.16816.F32 R68, R144, R152.reuse, R68 ;  /* 0x000000989044723c */ /* 0x084ff00000001844 */
[C---:B------:R-:W-:Y:S04]  /*fb60*/  HMMA.16816.F32 R72, R148.reuse, R152, R72 ;  /* 0x000000989448723c */ /* 0x040fe80000001848 */
[--C-:B-1----:R-:W-:Y:S04]  /*fb70*/  FFMA.FTZ R138, R220, c[0x0][0x2d0], -R143.reuse ;  /* 0x0000b400dc8a7a23 */ /* 0x102fe8000001088f */
[-C--:B------:R-:W-:Y:S01]  /*fb80*/  HMMA.16816.F32 R76, R148, R154.reuse, R76 ;  /* 0x0000009a944c723c */ /* 0x080fe2000000184c */
[----:B------:R1:W-:Y:S07]  /*fb90*/  MUFU.EX2 R182, R138 ;  /* 0x0000008a00b67308 */ /* 0x0003ee0000000800 */
[C---:B------:R-:W-:Y:S01]  /*fba0*/  HMMA.16816.F32 R80, R144.reuse, R154, R80 ;  /* 0x0000009a9050723c */ /* 0x040fe20000001850 */
[----:B------:R-:W2:Y:S07]  /*fbb0*/  LDSM.16.MT88.4 R152, [R228+0x1900] ;  /* 0x00190000e498783b */ /* 0x000eae0000004200 */
[-C--:B----4-:R-:W-:Y:S08]  /*fbc0*/  HMMA.16816.F32 R84, R144, R156.reuse, R84 ;  /* 0x0000009c9054723c */ /* 0x090ff00000001854 */
[C---:B------:R-:W-:Y:S04]  /*fbd0*/  HMMA.16816.F32 R88, R148.reuse, R156, R88 ;  /* 0x0000009c9458723c */ /* 0x040fe80000001858 */
[--C-:B-1----:R-:W-:Y:S04]  /*fbe0*/  FFMA.FTZ R138, R215, c[0x0][0x2d0], -R143.reuse ;  /* 0x0000b400d78a7a23 */ /* 0x102fe8000001088f */
[-C--:B------:R-:W-:Y:S01]  /*fbf0*/  HMMA.16816.F32 R92, R148, R158.reuse, R92 ;  /* 0x0000009e945c723c */ /* 0x080fe2000000185c */
[----:B------:R1:W4:Y:S07]  /*fc00*/  MUFU.EX2 R220, R138 ;  /* 0x0000008a00dc7308 */ /* 0x00032e0000000800 */
[C---:B------:R-:W-:Y:S01]  /*fc10*/  HMMA.16816.F32 R96, R144.reuse, R158, R96 ;  /* 0x0000009e9060723c */ /* 0x040fe20000001860 */
[----:B------:R-:W4:Y:S07]  /*fc20*/  LDSM.16.MT88.4 R156, [R227+0x1900] ;  /* 0x00190000e39c783b */ /* 0x000f2e0000004200 */
[-C--:B--2---:R-:W-:Y:S08]  /*fc30*/  HMMA.16816.F32 R100, R144, R152.reuse, R100 ;  /* 0x000000989064723c */ /* 0x084ff00000001864 */
[C---:B------:R-:W-:Y:S04]  /*fc40*/  HMMA.16816.F32 R104, R148.reuse, R152, R104 ;  /* 0x000000989468723c */ /* 0x040fe80000001868 */
[--C-:B-1----:R-:W-:Y:S01]  /*fc50*/  FFMA.FTZ R138, R221, c[0x0][0x2d0], -R2.reuse ;  /* 0x0000b400dd8a7a23 */ /* 0x102fe20000010802 */
[----:B---3--:R-:W-:Y:S03]  /*fc60*/  MOV R221, R174 ;  /* 0x000000ae00dd7202 */ /* 0x008fe60000000f00 */
[-C--:B------:R-:W-:Y:S01]  /*fc70*/  HMMA.16816.F32 R108, R148, R154.reuse, R108 ;  /* 0x0000009a946c723c */ /* 0x080fe2000000186c */
[----:B------:R1:W-:Y:S07]  /*fc80*/  MUFU.EX2 R215, R138 ;  /* 0x0000008a00d77308 */ /* 0x0003ee0000000800 */
[C---:B------:R-:W-:Y:S01]  /*fc90*/  HMMA.16816.F32 R112, R144.reuse, R154, R112 ;  /* 0x0000009a9070723c */ /* 0x040fe20000001870 */
[----:B------:R-:W2:Y:S07]  /*fca0*/  LDSM.16.MT88.4 R152, [R225+0x900] ;  /* 0x00090000e198783b */ /* 0x000eae0000004200 */
[-C--:B----4-:R-:W-:Y:S08]  /*fcb0*/  HMMA.16816.F32 R116, R144, R156.reuse, R116 ;  /* 0x0000009c9074723c */ /* 0x090ff00000001874 */
[C---:B------:R-:W-:Y:S04]  /*fcc0*/  HMMA.16816.F32 R120, R148.reuse, R156, R120 ;  /* 0x0000009c9478723c */ /* 0x040fe80000001878 */
[--C-:B-1----:R-:W-:Y:S01]  /*fcd0*/  FFMA.FTZ R138, R222, c[0x0][0x2d0], -R2.reuse ;  /* 0x0000b400de8a7a23 */ /* 0x102fe20000010802 */
[----:B------:R-:W-:Y:S02]  /*fce0*/  MOV R222, R172 ;  /* 0x000000ac00de7202 */ /* 0x000fe40000000f00 */
[----:B------:R-:W-:Y:S01]  /*fcf0*/  MOV R172, R169 ;  /* 0x000000a900ac7202 */ /* 0x000fe20000000f00 */
[-C--:B------:R-:W-:Y:S01]  /*fd00*/  HMMA.16816.F32 R124, R148, R158.reuse, R124 ;  /* 0x0000009e947c723c */ /* 0x080fe2000000187c */
[----:B------:R1:W3:Y:S03]  /*fd10*/  MUFU.EX2 R214, R138 ;  /* 0x0000008a00d67308 */ /* 0x0002e60000000800 */
[----:B------:R-:W-:Y:S02]  /*fd20*/  MOV R169, R163 ;  /* 0x000000a300a97202 */ /* 0x000fe40000000f00 */
[----:B------:R-:W-:Y:S02]  /*fd30*/  MOV R175, R172 ;  /* 0x000000ac00af7202 */ /* 0x000fe40000000f00 */
[----:B------:R-:W-:Y:S01]  /*fd40*/  HMMA.16816.F32 R128, R144, R158, R128 ;  /* 0x0000009e9080723c */ /* 0x000fe20000001880 */
[----:B------:R-:W-:Y:S03]  /*fd50*/  LDSM.16.MT88.4 R156, [R227+0x900] ;  /* 0x00090000e39c783b */ /* 0x000fe60000004200 */
[----:B------:R-:W-:Y:S02]  /*fd60*/  F2FP.PACK_AB R148, R220, R182 ;  /* 0x000000b6dc94723e */ /* 0x000fe400000000ff */
[----:B------:R-:W-:Y:S01]  /*fd70*/  MOV R172, R165 ;  /* 0x000000a500ac7202 */ /* 0x000fe20000000f00 */
[--C-:B-1----:R-:W-:Y:S01]  /*fd80*/  FFMA.FTZ R138, R244, c[0x0][0x2d0], -R143.reuse ;  /* 0x0000b400f48a7a23 */ /* 0x102fe2000001088f */
[----:B------:R-:W-:Y:S04]  /*fd90*/  MOV R244, R171 ;  /* 0x000000ab00f47202 */ /* 0x000fe80000000f00 */
[----:B------:R-:W-:Y:S01]  /*fda0*/  MOV R171, R168 ;  /* 0x000000a800ab7202 */ /* 0x000fe20000000f00 */
[----:B------:R1:W-:Y:S01]  /*fdb0*/  MUFU.EX2 R213, R138 ;  /* 0x0000008a00d57308 */ /* 0x0003e20000000800 */
[----:B------:R-:W-:Y:S02]  /*fdc0*/  MOV R168, R162 ;  /* 0x000000a200a87202 */ /* 0x000fe40000000f00 */
[----:B------:R-:W-:Y:S02]  /*fdd0*/  F2FP.PACK_AB R147, R221, R244 ;  /* 0x000000f4dd93723e */ /* 0x000fe400000000ff */
[----:B---3--:R-:W-:Y:S02]  /*fde0*/  F2FP.PACK_AB R149, R214, R215 ;  /* 0x000000d7d695723e */ /* 0x008fe400000000ff */
[----:B------:R-:W-:Y:S01]  /*fdf0*/  MOV R174, R171 ;  /* 0x000000ab00ae7202 */ /* 0x000fe20000000f00 */
[--C-:B-1----:R-:W-:Y:S01]  /*fe00*/  FFMA.FTZ R138, R223, c[0x0][0x2d0], -R143.reuse ;  /* 0x0000b400df8a7a23 */ /* 0x102fe2000001088f */
[----:B------:R-:W-:Y:S02]  /*fe10*/  MOV R223, R170 ;  /* 0x000000aa00df7202 */ /* 0x000fe40000000f00 */
[----:B------:R-:W-:Y:S01]  /*fe20*/  MOV R170, R167 ;  /* 0x000000a700aa7202 */ /* 0x000fe20000000f00 */
[----:B------:R1:W3:Y:S01]  /*fe30*/  MUFU.EX2 R212, R138 ;  /* 0x0000008a00d47308 */ /* 0x0002e20000000800 */
[----:B------:R-:W-:Y:S02]  /*fe40*/  MOV R167, R161 ;  /* 0x000000a100a77202 */ /* 0x000fe40000000f00 */
[----:B------:R-:W-:Y:S02]  /*fe50*/  F2FP.PACK_AB R146, R222, R223 ;  /* 0x000000dfde92723e */ /* 0x000fe400000000ff */
[----:B------:R-:W-:Y:S02]  /*fe60*/  MOV R171, R170 ;  /* 0x000000aa00ab7202 */ /* 0x000fe40000000f00 */
[----:B------:R-:W-:Y:S02]  /*fe70*/  MOV R170, R169 ;  /* 0x000000a900aa7202 */ /* 0x000fe40000000f00 */
[----:B------:R-:W-:Y:S02]  /*fe80*/  MOV R169, R168 ;  /* 0x000000a800a97202 */ /* 0x000fe40000000f00 */
[----:B------:R-:W-:Y:S01]  /*fe90*/  MOV R168, R167 ;  /* 0x000000a700a87202 */ /* 0x000fe20000000f00 */
[--C-:B-1----:R-:W-:Y:S01]  /*fea0*/  FFMA.FTZ R138, R245, c[0x0][0x2d0], -R2.reuse ;  /* 0x0000b400f58a7a23 */ /* 0x102fe20000010802 */
[----:B------:R-:W-:Y:S02]  /*feb0*/  MOV R245, R160 ;  /* 0x000000a000f57202 */ /* 0x000fe40000000f00 */
[----:B------:R-:W1:Y:S01]  /*fec0*/  LDSM.16.MT88.4 R160, [R226+0x900] ;  /* 0x00090000e2a0783b */ /* 0x000e620000004200 */
[----:B------:R4:W-:Y:S01]  /*fed0*/  MUFU.EX2 R211, R138 ;  /* 0x0000008a00d37308 */ /* 0x0009e20000000800 */
[----:B------:R-:W-:Y:S02]  /*fee0*/  F2FP.PACK_AB R145, R245, R181 ;  /* 0x000000b5f591723e */ /* 0x000fe400000000ff */
[----:B---3--:R-:W-:Y:S01]  /*fef0*/  F2FP.PACK_AB R150, R212, R213 ;  /* 0x000000d5d496723e */ /* 0x008fe200000000ff */
[----:B----4-:R-:W-:Y:S01]  /*ff00*/  FFMA.FTZ R138, R246, c[0x0][0x2d0], -R2 ;  /* 0x0000b400f68a7a23 */ /* 0x010fe20000010802 */
[----:B------:R-:W-:Y:S02]  /*ff10*/  MOV R246, R173 ;  /* 0x000000ad00f67202 */ /* 0x000fe40000000f00 */
[----:B------:R-:W-:Y:S03]  /*ff20*/  MOV R173, R166 ;  /* 0x000000a600ad7202 */ /* 0x000fe60000000f00 */
[----:B------:R3:W4:Y:S01]  /*ff30*/  MUFU.EX2 R210, R138 ;  /* 0x0000008a00d27308 */ /* 0x0007220000000800 */
[----:B------:R-:W-:Y:S01]  /*ff40*/  F2FP.PACK_AB R144, R246, R180 ;  /* 0x000000b4f690723e */ /* 0x000fe200000000ff */
[----:B------:R-:W1:Y:S01]  /*ff50*/  LDSM.16.MT88.4 R164, [R228+0x900] ;  /* 0x00090000e4a4783b */ /* 0x000e620000004200 */
[----:B------:R-:W-:Y:S05]  /*ff60*/  MOV R180, R175 ;  /* 0x000000af00b47202 */ /* 0x000fea0000000f00 */
[-C--:B--2---:R-:W-:Y:S03]  /*ff70*/  HMMA.16816.F32 R4, R144, R152.reuse, R4 ;  /* 0x000000989004723c */ /* 0x084fe60000001804 */
[--C-:B---3--:R-:W-:Y:S01]  /*ff80*/  FFMA.FTZ R138, R176, c[0x0][0x2d0], -R196.reuse ;  /* 0x0000b400b08a7a23 */ /* 0x108fe200000108c4 */
[----:B----4-:R-:W-:Y:S02]  /*ff90*/  F2FP.PACK_AB R151, R210, R211 ;  /* 0x000000d3d297723e */ /* 0x010fe400000000ff */
[----:B------:R-:W-:Y:S01]  /*ffa0*/  MOV R176, R202 ;  /* 0x000000ca00b07202 */ /* 0x000fe20000000f00 */
[----:B------:R2:W-:Y:S04]  /*ffb0*/  MUFU.EX2 R209, R138 ;  /* 0x0000008a00d17308 */ /* 0x0005e80000000800 */
[C---:B------:R-:W-:Y:S06]  /*ffc0*/  HMMA.16816.F32 R8, R148.reuse, R152, R8 ;  /* 0x000000989408723c */ /* 0x040fec0000001808 */
[----:B------:R-:W-:Y:S02]  /*ffd0*/  MUFU.EX2 R202, R139 ;  /* 0x0000008b00ca7308 */ /* 0x000fe40000000800 */
[-C--:B------:R-:W-:Y:S08]  /*ffe0*/  HMMA.16816.F32 R12, R148, R154.reuse, R12 ;  /* 0x0000009a940c723c */ /* 0x080ff0000000180c */
[C---:B------:R-:W-:Y:S01]  /*fff0*/  HMMA.16816.F32 R16, R144.reuse, R154, R16 ;  /* 0x0000009a9010723c */ /* 0x040fe20000001810 */
[----:B------:R-:W3:Y:S01]  /*10000*/  LDSM.16.MT88.4 R152, [R225+0x2100] ;  /* 0x00210000e198783b */ /* 0x000ee20000004200 */
[----:B------:R-:W-:Y:S02]  /*10010*/  MUFU.EX2 R139, R140 ;  /* 0x0000008c008b7308 */ /* 0x000fe40000000800 */
[----:B--2---:R-:W-:Y:S01]  /*10020*/  FFMA.FTZ R138, R250, c[0x0][0x2d0], -R196 ;  /* 0x0000b400fa8a7a23 */ /* 0x004fe200000108c4 */
[----:B------:R-:W-:Y:S02]  /*10030*/  MOV R250, R182 ;  /* 0x000000b600fa7202 */ /* 0x000fe40000000f00 */
[----:B------:R-:W-:Y:S01]  /*10040*/  MOV R182, R193 ;  /* 0x000000c100b67202 */ /* 0x000fe20000000f00 */
[-C--:B-1----:R-:W-:Y:S04]  /*10050*/  HMMA.16816.F32 R20, R144, R160.reuse, R20 ;  /* 0x000000a09014723c */ /* 0x082fe80000001814 */
[----:B------:R1:W2:Y:S04]  /*10060*/  MUFU.EX2 R208, R138 ;  /* 0x0000008a00d07308 */ /* 0x0002a80000000800 */
[C---:B------:R-:W-:Y:S08]  /*10070*/  HMMA.16816.F32 R24, R148.reuse, R160, R24 ;  /* 0x000000a09418723c */ /* 0x040ff00000001818 */
[-C--:B------:R-:W-:Y:S08]  /*10080*/  HMMA.16816.F32 R28, R148, R162.reuse, R28 ;  /* 0x000000a2941c723c */ /* 0x080ff0000000181c */
[C---:B------:R-:W-:Y:S01]  /*10090*/  HMMA.16816.F32 R32, R144.reuse, R162, R32 ;  /* 0x000000a29020723c */ /* 0x040fe20000001820 */
[----:B------:R-:W4:Y:S03]  /*100a0*/  LDSM.16.MT88.4 R160, [R226+0x2100] ;  /* 0x00210000e2a0783b */ /* 0x000f260000004200 */
[----:B-1----:R-:W-:Y:S01]  /*100b0*/  FFMA.FTZ R138, R251, c[0x0][0x2d0], -R142 ;  /* 0x0000b400fb8a7a23 */ /* 0x002fe2000001088e */
[----:B------:R-:W-:Y:S02]  /*100c0*/  MOV R251, R181 ;  /* 0x000000b500fb7202 */ /* 0x000fe40000000f00 */
[----:B------:R-:W-:Y:S01]  /*100d0*/  MOV R181, R174 ;  /* 0x000000ae00b57202 */ /* 0x000fe20000000f00 */
[-C--:B------:R-:W-:Y:S01]  /*100e0*/  HMMA.16816.F32 R36, R144, R164.reuse, R36 ;  /* 0x000000a49024723c */ /* 0x080fe20000001824 */
[----:B------:R1:W-:Y:S03]  /*100f0*/  MUFU.EX2 R207, R138 ;  /* 0x0000008a00cf7308 */ /* 0x0003e60000000800 */
[----:B--2---:R-:W-:Y:S04]  /*10100*/  F2FP.PACK_AB R140, R208, R209 ;  /* 0x000000d1d08c723e */ /* 0x004fe800000000ff */
[C---:B------:R-:W-:Y:S08]  /*10110*/  HMMA.16816.F32 R40, R148.reuse, R164, R40 ;  /* 0x000000a49428723c */ /* 0x040ff00000001828 */
[-C--:B------:R-:W-:Y:S08]  /*10120*/  HMMA.16816.F32 R44, R148, R166.reuse, R44 ;  /* 0x000000a6942c723c */ /* 0x080ff0000000182c */
[C---:B------:R-:W-:Y:S04]  /*10130*/  HMMA.16816.F32 R48, R144.reuse, R166, R48 ;  /* 0x000000a69030723c */ /* 0x040fe80000001830 */
[--C-:B-1----:R-:W-:Y:S04]  /*10140*/  FFMA.FTZ R138, R197, c[0x0][0x2d0], -R196.reuse ;  /* 0x0000b400c58a7a23 */ /* 0x102fe800000108c4 */
[-C--:B------:R-:W-:Y:S01]  /*10150*/  HMMA.16816.F32 R52, R144, R156.reuse, R52 ;  /* 0x0000009c9034723c */ /* 0x080fe20000001834 */
[----:B------:R1:W-:Y:S07]  /*10160*/  MUFU.EX2 R205, R138 ;  /* 0x0000008a00cd7308 */ /* 0x0003ee0000000800 */
[C---:B------:R-:W-:Y:S08]  /*10170*/  HMMA.16816.F32 R56, R148.reuse, R156, R56 ;  /* 0x0000009c9438723c */ /* 0x040ff00000001838 */
[-C--:B------:R-:W-:Y:S08]  /*10180*/  HMMA.16816.F32 R60, R148, R158.reuse, R60 ;  /* 0x0000009e943c723c */ /* 0x080ff0000000183c */
[C---:B------:R-:W-:Y:S01]  /*10190*/  HMMA.16816.F32 R64, R144.reuse, R158, R64 ;  /* 0x0000009e9040723c */ /* 0x040fe20000001840 */
[----:B------:R-:W2:Y:S03]  /*101a0*/  LDSM.16.MT88.4 R156, [R228+0x2100] ;  /* 0x00210000e49c783b */ /* 0x000ea60000004200 */
[----:B-1----:R-:W-:Y:S04]  /*101b0*/  FFMA.FTZ R138, R198, c[0x0][0x2d0], -R196 ;  /* 0x0000b400c68a7a23 */ /* 0x002fe800000108c4 */
[-C--:B---3--:R-:W-:Y:S01]  /*101c0*/  HMMA.16816.F32 R68, R144, R152.reuse, R68 ;  /* 0x000000989044723c */ /* 0x088fe20000001844 */
[----:B------:R1:W3:Y:S07]  /*101d0*/  MUFU.EX2 R204, R138 ;  /* 0x0000008a00cc7308 */ /* 0x0002ee0000000800 */
[C---:B------:R-:W-:Y:S08]  /*101e0*/  HMMA.16816.F32 R72, R148.reuse, R152, R72 ;  /* 0x000000989448723c */ /* 0x040ff00000001848 */
[-C--:B------:R-:W-:Y:S08]  /*101f0*/  HMMA.16816.F32 R76, R148, R154.reuse, R76 ;  /* 0x0000009a944c723c */ /* 0x080ff0000000184c */
[C---:B------:R-:W-:Y:S01]  /*10200*/  HMMA.16816.F32 R80, R144.reuse, R154, R80 ;  /* 0x0000009a9050723c */ /* 0x040fe20000001850 */
[----:B------:R-:W2:Y:S03]  /*10210*/  LDSM.16.MT88.4 R152, [R227+0x2100] ;  /* 0x00210000e398783b */ /* 0x000ea60000004200 */
[----:B-1----:R-:W-:Y:S01]  /*10220*/  FFMA.FTZ R138, R199, c[0x0][0x2d0], -R142 ;  /* 0x0000b400c78a7a23 */ /* 0x002fe2000001088e */
[----:B---3--:R-:W-:Y:S03]  /*10230*/  F2FP.PACK_AB R142, R204, R205 ;  /* 0x000000cdcc8e723e */ /* 0x008fe600000000ff */
[-C--:B----4-:R-:W-:Y:S01]  /*10240*/  HMMA.16816.F32 R84, R144, R160.reuse, R84 ;  /* 0x000000a09054723c */ /* 0x090fe20000001854 */
[----:B------:R1:W-:Y:S07]  /*10250*/  MUFU.EX2 R203, R138 ;  /* 0x0000008a00cb7308 */ /* 0x0003ee0000000800 */
[C---:B------:R-:W-:Y:S08]  /*10260*/  HMMA.16816.F32 R88, R148.reuse, R160, R88 ;  /* 0x000000a09458723c */ /* 0x040ff00000001858 */
[-C--:B------:R-:W-:Y:S08]  /*10270*/  HMMA.16816.F32 R92, R148, R162.reuse, R92 ;  /* 0x000000a2945c723c */ /* 0x080ff0000000185c */
[C---:B------:R-:W-:Y:S01]  /*10280*/  HMMA.16816.F32 R96, R144.reuse, R162, R96 ;  /* 0x000000a29060723c */ /* 0x040fe20000001860 */
[----:B------:R-:W3:Y:S03]  /*10290*/  LDSM.16.MT88.4 R160, [R225+0x1100] ;  /* 0x00110000e1a0783b */ /* 0x000ee60000004200 */
[--C-:B-1----:R-:W-:Y:S01]  /*102a0*/  FFMA.FTZ R138, R217, c[0x0][0x2d0], -R143.reuse ;  /* 0x0000b400d98a7a23 */ /* 0x102fe2000001088f */
[----:B------:R-:W-:Y:S02]  /*102b0*/  MOV R217, R179 ;  /* 0x000000b300d97202 */ /* 0x000fe40000000f00 */
[----:B------:R-:W-:Y:S01]  /*102c0*/  MOV R179, R194 ;  /* 0x000000c200b37202 */ /* 0x000fe20000000f00 */
[-C--:B--2---:R-:W-:Y:S01]  /*102d0*/  HMMA.16816.F32 R100, R144, R156.reuse, R100 ;  /* 0x0000009c9064723c */ /* 0x084fe20000001864 */
[----:B------:R1:W-:Y:S07]  /*102e0*/  MUFU.EX2 R201, R138 ;  /* 0x0000008a00c97308 */ /* 0x0003ee0000000800 */
[C---:B------:R-:W-:Y:S08]  /*102f0*/  HMMA.16816.F32 R104, R148.reuse, R156, R104 ;  /* 0x0000009c9468723c */ /* 0x040ff00000001868 */
[-C--:B------:R-:W-:Y:S08]  /*10300*/  HMMA.16816.F32 R108, R148, R158.reuse, R108 ;  /* 0x0000009e946c723c */ /* 0x080ff0000000186c */
[C---:B------:R-:W-:Y:S04]  /*10310*/  HMMA.16816.F32 R112, R144.reuse, R158, R112 ;  /* 0x0000009e9070723c */ /* 0x040fe80000001870 */
[--C-:B-1----:R-:W-:Y:S01]  /*10320*/  FFMA.FTZ R138, R218, c[0x0][0x2d0], -R143.reuse ;  /* 0x0000b400da8a7a23 */ /* 0x102fe2000001088f */
[----:B------:R-:W-:Y:S02]  /*10330*/  MOV R218, R178 ;  /* 0x000000b200da7202 */ /* 0x000fe40000000f00 */
[----:B------:R-:W-:Y:S01]  /*10340*/  MOV R178, R192 ;  /* 0x000000c000b27202 */ /* 0x000fe20000000f00 */
[-C--:B------:R-:W-:Y:S01]  /*10350*/  HMMA.16816.F32 R116, R144, R152.reuse, R116 ;  /* 0x000000989074723c */ /* 0x080fe20000001874 */
[----:B------:R1:W2:Y:S07]  /*10360*/  MUFU.EX2 R200, R138 ;  /* 0x0000008a00c87308 */ /* 0x0002ae0000000800 */
[C---:B------:R-:W-:Y:S08]  /*10370*/  HMMA.16816.F32 R120, R148.reuse, R152, R120 ;  /* 0x000000989478723c */ /* 0x040ff00000001878 */
[-C--:B------:R-:W-:Y:S08]  /*10380*/  HMMA.16816.F32 R124, R148, R154.reuse, R124 ;  /* 0x0000009a947c723c */ /* 0x080ff0000000187c */
[----:B------:R-:W-:Y:S04]  /*10390*/  HMMA.16816.F32 R128, R144, R154, R128 ;  /* 0x0000009a9080723c */ /* 0x000fe80000001880 */
[--C-:B-1----:R-:W-:Y:S01]  /*103a0*/  FFMA.FTZ R138, R219, c[0x0][0x2d0], -R2.reuse ;  /* 0x0000b400db8a7a23 */ /* 0x102fe20000010802 */
[----:B--2---:R-:W-:Y:S02]  /*103b0*/  F2FP.PACK_AB R192, R200, R201 ;  /* 0x000000c9c8c0723e */ /* 0x004fe400000000ff */
[----:B------:R-:W-:Y:S01]  /*103c0*/  MOV R219, R177 ;  /* 0x000000b100db7202 */ /* 0x000fe20000000f00 */
[----:B------:R1:W-:Y:S01]  /*103d0*/  MUFU.EX2 R198, R138 ;  /* 0x0000008a00c67308 */ /* 0x0003e20000000800 */
[----:B------:R-:W-:Y:S03]  /*103e0*/  MOV R177, R195 ;  /* 0x000000c300b17202 */ /* 0x000fe60000000f00 */
[--C-:B-1----:R-:W-:Y:S02]  /*103f0*/  FFMA.FTZ R138, R185, c[0x0][0x2d0], -R2.reuse ;  /* 0x0000b400b98a7a23 */ /* 0x102fe40000010802 */
[----:B------:R-:W-:Y:S01]  /*10400*/  FFMA.FTZ R2, R141, c[0x0][0x2d0], -R2 ;  /* 0x0000b4008d027a23 */ /* 0x000fe20000010802 */
[----:B------:R-:W-:Y:S03]  /*10410*/  F2FP.PACK_AB R141, R206, R207 ;  /* 0x000000cfce8d723e */ /* 0x000fe600000000ff */
[----:B------:R1:W2:Y:S02]  /*10420*/  MUFU.EX2 R199, R138 ;  /* 0x0000008a00c77308 */ /* 0x0002a40000000800 */
[--C-:B-1----:R-:W-:Y:S01]  /*10430*/  FFMA.FTZ R138, R184, c[0x0][0x2d0], -R143.reuse ;  /* 0x0000b400b88a7a23 */ /* 0x102fe2000001088f */
[----:B--2---:R-:W-:Y:S07]  /*10440*/  F2FP.PACK_AB R193, R199, R198 ;  /* 0x000000c6c7c1723e */ /* 0x004fee00000000ff */
[----:B------:R1:W-:Y:S02]  /*10450*/  MUFU.EX2 R197, R138 ;  /* 0x0000008a00c57308 */ /* 0x0003e40000000800 */
[----:B-1----:R-:W-:Y:S01]  /*10460*/  FFMA.FTZ R138, R183, c[0x0][0x2d0], -R143 ;  /* 0x0000b400b78a7a23 */ /* 0x002fe2000001088f */
[----:B------:R-:W-:Y:S02]  /*10470*/  MOV R183, R172 ;  /* 0x000000ac00b77202 */ /* 0x000fe40000000f00 */
[----:B------:R-:W-:Y:S05]  /*10480*/  F2FP.PACK_AB R143, R202, R203 ;  /* 0x000000cbca8f723e */ /* 0x000fea00000000ff */
[----:B------:R-:W1:Y:S02]  /*10490*/  MUFU.EX2 R196, R138 ;  /* 0x0000008a00c47308 */ /* 0x000e640000000800 */
[-C--:B---3--:R-:W-:Y:S01]  /*104a0*/  HMMA.16816.F32 R144, R140, R160.reuse, R4 ;  /* 0x000000a08c90723c */ /* 0x088fe20000001804 */
[----:B------:R-:W-:Y:S07]  /*104b0*/  LDSM.16.MT88.4 R4, [R227+0x1100] ;  /* 0x00110000e304783b */ /* 0x000fee0000004200 */
[----:B------:R2:W3:Y:S01]  /*104c0*/  MUFU.EX2 R138, R2 ;  /* 0x00000002008a7308 */ /* 0x0004e20000000800 */
[----:B-1----:R-:W-:Y:S03]  /*104d0*/  F2FP.PACK_AB R194, R196, R197 ;  /* 0x000000c5c4c2723e */ /* 0x002fe600000000ff */
[----:B--2---:R-:W-:Y:S02]  /*104e0*/  MOV R2, R176 ;  /* 0x000000b000027202 */ /* 0x004fe40000000f00 */
[----:B------:R-:W-:Y:S02]  /*104f0*/  MOV R176, R173 ;  /* 0x000000ad00b07202 */ /* 0x000fe40000000f00 */
[----:B------:R-:W1:Y:S01]  /*10500*/  LDSM.16.MT88.4 R172, [R226+0x1100] ;  /* 0x00110000e2ac783b */ /* 0x000e620000004200 */
[----:B---3--:R-:W-:Y:S07]  /*10510*/  F2FP.PACK_AB R195, R138, R139 ;  /* 0x0000008b8ac3723e */ /* 0x008fee00000000ff */
[C---:B------:R-:W-:Y:S01]  /*10520*/  HMMA.16816.F32 R148, R192.reuse, R160, R8 ;  /* 0x000000a0c094723c */ /* 0x040fe20000001808 */
[----:B------:R-:W2:Y:S07]  /*10530*/  LDSM.16.MT88.4 R8, [R225+0x2900] ;  /* 0x00290000e108783b */ /* 0x000eae0000004200 */
[-C--:B------:R-:W-:Y:S01]  /*10540*/  HMMA.16816.F32 R152, R192, R162.reuse, R12 ;  /* 0x000000a2c098723c */ /* 0x080fe2000000180c */
[----:B------:R-:W3:Y:S07]  /*10550*/  LDSM.16.MT88.4 R12, [R226+0x2900] ;  /* 0x00290000e20c783b */ /* 0x000eee0000004200 */
[C---:B------:R-:W-:Y:S01]  /*10560*/  HMMA.16816.F32 R156, R140.reuse, R162, R16 ;  /* 0x000000a28c9c723c */ /* 0x040fe20000001810 */
[----:B------:R-:W2:Y:S07]  /*10570*/  LDSM.16.MT88.4 R16, [R228+0x2900] ;  /* 0x00290000e410783b */ /* 0x000eae0000004200 */
[-C--:B-1----:R-:W-:Y:S01]  /*10580*/  HMMA.16816.F32 R160, R140, R172.reuse, R20 ;  /* 0x000000ac8ca0723c */ /* 0x082fe20000001814 */
[----:B------:R-:W1:Y:S07]  /*10590*/  LDSM.16.MT88.4 R20, [R227+0x2900] ;  /* 0x00290000e314783b */ /* 0x000e6e0000004200 */
[C---:B------:R-:W-:Y:S07]  /*105a0*/  HMMA.16816.F32 R164, R192.reuse, R172, R24 ;  /* 0x000000acc0a4723c */ /* 0x040fee0000001818 */
[----:B------:R-:W-:Y:S02]  /*105b0*/  MOV R27, R171 ;  /* 0x000000ab001b7202 */ /* 0x000fe40000000f00 */
[----:B------:R-:W-:Y:S03]  /*105c0*/  MOV R26, R170 ;  /* 0x000000aa001a7202 */ /* 0x000fe60000000f00 */
[----:B------:R-:W-:Y:S02]  /*105d0*/  MOV R25, R169 ;  /* 0x000000a900197202 */ /* 0x000fe40000000f00 */
[----:B------:R-:W-:Y:S02]  /*105e0*/  MOV R24, R168 ;  /* 0x000000a800187202 */ /* 0x000fe40000000f00 */
[-C--:B------:R-:W-:Y:S07]  /*105f0*/  HMMA.16816.F32 R168, R192, R174.reuse, R28 ;  /* 0x000000aec0a8723c */ /* 0x080fee000000181c */
[----:B------:R-:W-:Y:S01]  /*10600*/  MOV R29, R179 ;  /* 0x000000b3001d7202 */ /* 0x000fe20000000f00 */
[C---:B------:R-:W-:Y:S01]  /*10610*/  HMMA.16816.F32 R172, R140.reuse, R174, R32 ;  /* 0x000000ae8cac723c */ /* 0x040fe20000001820 */
[----:B------:R-:W4:Y:S03]  /*10620*/  LDL.LU R32, [R1+0x28] ;  /* 0x0000280001207983 */ /* 0x000f260000300800 */
[----:B------:R-:W-:Y:S01]  /*10630*/  MOV R30, R178 ;  /* 0x000000b2001e7202 */ /* 0x000fe20000000f00 */
[----:B------:R-:W4:Y:S01]  /*10640*/  LDL.LU R35, [R1+0x2c] ;  /* 0x00002c0001237983 */ /* 0x000f220000300800 */
[----:B------:R-:W-:Y:S02]  /*10650*/  MOV R31, R183 ;  /* 0x000000b7001f7202 */ /* 0x000fe40000000f00 */
[----:B------:R-:W-:Y:S04]  /*10660*/  MOV R33, R177 ;  /* 0x000000b100217202 */ /* 0x000fe80000000f00 */
[----:B------:R-:W-:Y:S02]  /*10670*/  MOV R34, R176 ;  /* 0x000000b000227202 */ /* 0x000fe40000000f00 */
[-C--:B------:R-:W-:Y:S01]  /*10680*/  HMMA.16816.F32 R176, R140, R188.reuse, R36 ;  /* 0x000000bc8cb0723c */ /* 0x080fe20000001824 */
[----:B------:R-:W4:Y:S02]  /*10690*/  LDL.LU R37, [R1+0x20] ;  /* 0x0000200001257983 */ /* 0x000f240000300800 */
[----:B------:R-:W-:Y:S02]  /*106a0*/  MOV R28, R182 ;  /* 0x000000b6001c7202 */ /* 0x000fe40000000f00 */
[----:B------:R-:W4:Y:S02]  /*106b0*/  LDL.LU R39, [R1+0x24] ;  /* 0x0000240001277983 */ /* 0x000f240000300800 */
[----:B------:R-:W-:Y:S02]  /*106c0*/  MOV R36, R181 ;  /* 0x000000b500247202 */ /* 0x000fe40000000f00 */
[----:B------:R-:W-:Y:S02]  /*106d0*/  MOV R38, R180 ;  /* 0x000000b400267202 */ /* 0x000fe40000000f00 */
[C---:B------:R-:W-:Y:S08]  /*106e0*/  HMMA.16816.F32 R180, R192.reuse, R188, R40 ;  /* 0x000000bcc0b4723c */ /* 0x040ff00000001828 */
[-C--:B------:R-:W-:Y:S08]  /*106f0*/  HMMA.16816.F32 R184, R192, R190.reuse, R44 ;  /* 0x000000bec0b8723c */ /* 0x080ff0000000182c */
[C---:B------:R-:W-:Y:S08]  /*10700*/  HMMA.16816.F32 R188, R140.reuse, R190, R48 ;  /* 0x000000be8cbc723c */ /* 0x040ff00000001830 */
[-C--:B------:R-:W-:Y:S08]  /*10710*/  HMMA.16816.F32 R52, R140, R4.reuse, R52 ;  /* 0x000000048c34723c */ /* 0x080ff00000001834 */
[C---:B------:R-:W-:Y:S08]  /*10720*/  HMMA.16816.F32 R56, R192.reuse, R4, R56 ;  /* 0x00000004c038723c */ /* 0x040ff00000001838 */
[-C--:B------:R-:W-:Y:S08]  /*10730*/  HMMA.16816.F32 R60, R192, R6.reuse, R60 ;  /* 0x00000006c03c723c */ /* 0x080ff0000000183c */
[C---:B------:R-:W-:Y:S08]  /*10740*/  HMMA.16816.F32 R64, R140.reuse, R6, R64 ;  /* 0x000000068c40723c */ /* 0x040ff00000001840 */
[-C--:B--2---:R-:W-:Y:S08]  /*10750*/  HMMA.16816.F32 R68, R140, R8.reuse, R68 ;  /* 0x000000088c44723c */ /* 0x084ff00000001844 */
[C---:B------:R-:W-:Y:S08]  /*10760*/  HMMA.16816.F32 R72, R192.reuse, R8, R72 ;  /* 0x00000008c048723c */ /* 0x040ff00000001848 */
[-C--:B------:R-:W-:Y:S08]  /*10770*/  HMMA.16816.F32 R76, R192, R10.reuse, R76 ;  /* 0x0000000ac04c723c */ /* 0x080ff0000000184c */
[C---:B------:R-:W-:Y:S08]  /*10780*/  HMMA.16816.F32 R80, R140.reuse, R10, R80 ;  /* 0x0000000a8c50723c */ /* 0x040ff00000001850 */
[-C--:B---3--:R-:W-:Y:S08]  /*10790*/  HMMA.16816.F32 R84, R140, R12.reuse, R84 ;  /* 0x0000000c8c54723c */ /* 0x088ff00000001854 */
        /* <DEDUP_REMOVED lines=10> */
[----:B------:R-:W-:Y:S04]  /*10840*/  HMMA.16816.F32 R128, R140, R22, R128 ;  /* 0x000000168c80723c */ /* 0x000fe80000001880 */
[----:B----4-:R-:W-:Y:S02]  /*10850*/  FFMA.FTZ R132, R132, R32, R33 ;  /* 0x0000002084847223 */ /* 0x010fe40000010021 */
[----:B------:R-:W-:Y:S02]  /*10860*/  FFMA.FTZ R0, R0, R35, R34 ;  /* 0x0000002300007223 */ /* 0x000fe40000010022 */
[----:B------:R-:W-:Y:S01]  /*10870*/  FADD.FTZ R4, R30, R132 ;  /* 0x000000841e047221 */ /* 0x000fe20000010000 */
[----:B------:R-:W-:Y:S03]  /*10880*/  MOV R132, R136 ;  /* 0x0000008800847202 */ /* 0x000fe60000000f00 */
[----:B------:R-:W-:Y:S02]  /*10890*/  FADD.FTZ R0, R31, R0 ;  /* 0x000000001f007221 */ /* 0x000fe40000010000 */
[----:B------:R-:W-:Y:S02]  /*108a0*/  FADD.FTZ R4, R26, R4 ;  /* 0x000000041a047221 */ /* 0x000fe40000010000 */
        /* <DEDUP_REMOVED lines=43> */
[----:B------:R-:W-:Y:S01]  /*10b60*/  FADD.FTZ R0, R139, R0 ;  /* 0x000000008b007221 */ /* 0x000fe20000010000 */
[----:B------:R-:W-:Y:S02]  /*10b70*/  MOV R139, R3 ;  /* 0x00000003008b7202 */ /* 0x000fe40000000f00 */
[----:B------:R1:W-:Y:S01]  /*10b80*/  STL [R1+0x28], R2 ;  /* 0x0000280201007387 */ /* 0x0003e20000100800 */
[----:B------:R-:W-:Y:S01]  /*10b90*/  FADD.FTZ R0, R138, R0 ;  /* 0x000000008a007221 */ /* 0x000fe20000010000 */
[----:B------:R-:W-:Y:S04]  /*10ba0*/  MOV R138, R135 ;  /* 0x00000087008a7202 */ /* 0x000fe80000000f00 */
[----:B------:R2:W-:Y:S01]  /*10bb0*/  STL [R1+0x2c], R0 ;  /* 0x00002c0001007387 */ /* 0x0005e20000100800 */
[----:B-1----:R-:W-:Y:S01]  /*10bc0*/  MOV R2, R137 ;  /* 0x0000008900027202 */ /* 0x002fe20000000f00 */
[----:B------:R-:W-:-:S05]  /*10bd0*/  @P0 BRA `(.L_x_636) ;  /* 0xffffc61000000947 */ /* 0x000fca000383ffff */
.L_x_633:
[----:B------:R-:W-:-:S06]  /*10be0*/  UISETP.GE.AND UP0, UPT, UR24, UR8, UPT ;  /* 0x000000081800728c */ /* 0x000fcc000bf06270 */
[----:B------:R-:W-:-:S13]  /*10bf0*/  PLOP3.LUT P0, PT, PT, PT, UP0, 0x80, 0x0 ;  /* 0x000000000000781c */ /* 0x000fda0003f0f008 */
[----:B------:R-:W-:Y:S05]  /*10c00*/  @!P0 BRA `(.L_x_637) ;  /* 0x000052b000008947 */ /* 0x000fea0003800000 */
[----:B-1----:R-:W3:Y:S01]  /*10c10*/  LDL.LU R4, [R1+0xc] ;  /* 0x00000c0001047983 */ /* 0x002ee20000300800 */
[----:B------:R-:W-:Y:S01]  /*10c20*/  IMAD.MOV.U32 R134, RZ, RZ, R136 ;  /* 0x000000ffff867224 */ /* 0x000fe200078e0088 */
[----:B------:R-:W-:Y:S01]  /*10c30*/  MOV R139, R3 ;  /* 0x00000003008b7202 */ /* 0x000fe20000000f00 */
[----:B------:R-:W-:Y:S02]  /*10c40*/  IMAD.MOV.U32 R132, RZ, RZ, R137 ;  /* 0x000000ffff847224 */ /* 0x000fe400078e0089 */
[----:B------:R-:W-:Y:S01]  /*10c50*/  IMAD.MOV.U32 R138, RZ, RZ, R135 ;  /* 0x000000ffff8a7224 */ /* 0x000fe200078e0087 */
[----:B--23--:R-:W-:-:S04]  /*10c60*/  SHF.R.S32.HI R0, RZ, 0x1f, R4 ;  /* 0x0000001fff007819 */ /* 0x00cfc80000011404 */
[C---:B------:R-:W-:Y:S02]  /*10c70*/  SHF.L.U64.HI R2, R4.reuse, 0x1, R0 ;  /* 0x0000000104027819 */ /* 0x040fe40000010200 */
[----:B------:R-:W-:-:S05]  /*10c80*/  SHF.L.U32 R0, R4, 0x1, RZ ;  /* 0x0000000104007819 */ /* 0x000fca00000006ff */
[----:B------:R1:W-:Y:S04]  /*10c90*/  STL [R1+0xc], R0 ;  /* 0x00000c0001007387 */ /* 0x0003e80000100800 */
[----:B------:R2:W-:Y:S04]  /*10ca0*/  STL [R1+0x10], R2 ;  /* 0x0000100201007387 */ /* 0x0005e80000100800 */
[----:B------:R-:W2:Y:S04]  /*10cb0*/  LDL.LU R5, [R1+0x3c] ;  /* 0x00003c0001057983 */ /* 0x000ea80000300800 */
[----:B------:R-:W1:Y:S02]  /*10cc0*/  LDL.LU R4, [R1+0x34] ;  /* 0x0000340001047983 */ /* 0x000e640000300800 */
[C---:B-1----:R-:W-:Y:S01]  /*10cd0*/  IMAD.SHL.U32 R0, R4.reuse, 0x2, RZ ;  /* 0x0000000204007824 */ /* 0x042fe200078e00ff */
[----:B--2---:R-:W-:-:S04]  /*10ce0*/  SHF.L.U64.HI R2, R4, 0x1, R5 ;  /* 0x0000000104027819 */ /* 0x004fc80000010205 */
[----:B------:R1:W-:Y:S04]  /*10cf0*/  STL [R1+0x4], R0 ;  /* 0x0000040001007387 */ /* 0x0003e80000100800 */
[----:B------:R1:W-:Y:S02]  /*10d00*/  STL [R1+0x8], R2 ;  /* 0x0000080201007387 */ /* 0x0003e40000100800 */
.L_x_655:
[----:B------:R-:W2:Y:S01]  /*10d10*/  LDL R249, [R1+0xc] ;  /* 0x00000c0001f97983 */ /* 0x000ea20000100800 */
[----:B-1----:R-:W-:Y:S01]  /*10d20*/  SHF.R.S32.HI R0, RZ, 0x1f, R243 ;  /* 0x0000001fff007819 */ /* 0x002fe200000114f3 */
[----:B------:R-:W-:Y:S04]  /*10d30*/  DEPBAR.LE SB0, 0x0 ;  /* 0x000080000000791a */ /* 0x000fe80000000000 */
[----:B------:R-:W3:Y:S01]  /*10d40*/  LDL R247, [R1+0x10] ;  /* 0x0000100001f77983 */ /* 0x000ee20000100800 */
[----:B------:R-:W-:Y:S01]  /*10d50*/  IMAD R0, R0, c[0x0][0x208], RZ ;  /* 0x0000820000007a24 */ /* 0x000fe200078e02ff */
[----:B------:R-:W-:Y:S01]  /*10d60*/  IADD3 R38, R252, 0x100, RZ ;  /* 0x00000100fc267810 */ /* 0x000fe20007ffe0ff */
[C---:B------:R-:W-:Y:S01]  /*10d70*/  IMAD.WIDE.U32 R2, R243.reuse, c[0x0][0x208], RZ ;  /* 0x00008200f3027a25 */ /* 0x040fe200078e00ff */
[----:B------:R-:W4:Y:S01]  /*10d80*/  LDL R248, [R1+0x4] ;  /* 0x0000040001f87983 */ /* 0x000f220000100800 */
[----:B------:R-:W-:Y:S02]  /*10d90*/  UISETP.GT.AND UP0, UPT, UR24, UR8, UPT ;  /* 0x000000081800728c */ /* 0x000fe4000bf04270 */
[----:B------:R-:W-:Y:S01]  /*10da0*/  IMAD R0, R243, c[0x0][0x20c], R0 ;  /* 0x00008300f3007a24 */ /* 0x000fe200078e0200 */
[----:B------:R-:W4:Y:S04]  /*10db0*/  LDL R246, [R1+0x8] ;  /* 0x0000080001f67983 */ /* 0x000f280000100800 */
[----:B------:R-:W-:Y:S01]  /*10dc0*/  BAR.SYNC.DEFER_BLOCKING 0x0 ;  /* 0x0000000000007b1d */ /* 0x000fe20000010000 */
[----:B------:R-:W-:Y:S02]  /*10dd0*/  IADD3 R3, R3, R0, RZ ;  /* 0x0000000003037210 */ /* 0x000fe40007ffe0ff */
[----:B------:R-:W-:Y:S03]  /*10de0*/  SHF.R.S32.HI R0, RZ, 0x1f, R242 ;  /* 0x0000001fff007819 */ /* 0x000fe600000114f2 */
[----:B------:R-:W-:Y:S04]  /*10df0*/  IMAD.WIDE.U32 R2, R242, c[0x0][0x218], R2 ;  /* 0x00008600f2027a25 */ /* 0x000fe800078e0002 */
[----:B------:R-:W-:Y:S01]  /*10e00*/  IMAD R0, R0, c[0x0][0x218], RZ ;  /* 0x0000860000007a24 */ /* 0x000fe200078e02ff */
[----:B------:R-:W-:Y:S03]  /*10e10*/  IADD3 R2, P0, R2, UR22, RZ ;  /* 0x0000001602027c10 */ /* 0x000fe6000ff1e0ff */
[----:B------:R-:W-:Y:S05]  /*10e20*/  IMAD R0, R242, c[0x0][0x21c], R0 ;  /* 0x00008700f2007a24 */ /* 0x000fea00078e0200 */
[----:B------:R-:W-:Y:S02]  /*10e30*/  IADD3.X R3, R3, UR16, R0, P0, !PT ;  /* 0x0000001003037c10 */ /* 0x000fe400087fe400 */
[C---:B------:R-:W-:Y:S01]  /*10e40*/  LEA R0, P0, R2.reuse, c[0x0][0x1f8], 0x1 ;  /* 0x00007e0002007a11 */ /* 0x040fe200078008ff */
[----:B-----5:R-:W-:Y:S03]  /*10e50*/  LDSM.16.M88.4 R48, [R231+0x6100] ;  /* 0x00610000e730783b */ /* 0x020fe60000000200 */
[----:B------:R-:W-:Y:S05]  /*10e60*/  LEA.HI.X R2, R2, c[0x0][0x1fc], R3, 0x1, P0 ;  /* 0x00007f0002027a11 */ /* 0x000fea00000f0c03 */
[----:B------:R-:W1:Y:S08]  /*10e70*/  LDSM.16.M88.4 R16, [R224+0x3100] ;  /* 0x00310000e010783b */ /* 0x000e700000000200 */
[----:B------:R-:W-:Y:S08]  /*10e80*/  SHFL.IDX PT, R3, R0, RZ, 0x181f ;  /* 0x00181fff00037589 */ /* 0x000ff000000e0000 */
[----:B------:R-:W-:Y:S08]  /*10e90*/  SHFL.IDX PT, R20, R2, RZ, 0x181f ;  /* 0x00181fff02147589 */ /* 0x000ff000000e0000 */
[----:B------:R-:W1:Y:S08]  /*10ea0*/  LDSM.16.M88.4 R44, [R231+0x8100] ;  /* 0x00810000e72c783b */ /* 0x000e700000000200 */
[----:B------:R-:W-:Y:S01]  /*10eb0*/  SHFL.IDX PT, R31, R2, 0x1, 0x181f ;  /* 0x00381f00021f7f89 */ /* 0x000fe200000e0000 */
[-C--:B-1----:R-:W-:Y:S07]  /*10ec0*/  HMMA.16816.F32 R4, R48, R16.reuse, RZ ;  /* 0x000000103004723c */ /* 0x082fee00000018ff */
[----:B------:R-:W-:Y:S08]  /*10ed0*/  SHFL.IDX PT, R30, R2, 0x2, 0x181f ;  /* 0x00581f00021e7f89 */ /* 0x000ff000000e0000 */
[----:B------:R-:W-:Y:S08]  /*10ee0*/  LDSM.16.M88.4 R32, [R224+0x3900] ;  /* 0x00390000e020783b */ /* 0x000ff00000000200 */
[----:B------:R-:W-:Y:S01]  /*10ef0*/  LDSM.16.M88.4 R140, [R224+0x4100] ;  /* 0x00410000e08c783b */ /* 0x000fe20000000200 */
[C---:B------:R-:W-:Y:S07]  /*10f00*/  HMMA.16816.F32 R8, R44.reuse, R16, RZ ;  /* 0x000000102c08723c */ /* 0x040fee00000018ff */
[----:B------:R-:W-:Y:S01]  /*10f10*/  LDSM.16.M88.4 R192, [R233+0x6100] ;  /* 0x00610000e9c0783b */ /* 0x000fe20000000200 */
[-C--:B------:R-:W-:Y:S07]  /*10f20*/  HMMA.16816.F32 R12, R44, R18.reuse, RZ ;  /* 0x000000122c0c723c */ /* 0x080fee00000018ff */
[----:B------:R-:W-:Y:S01]  /*10f30*/  LDSM.16.M88.4 R196, [R235] ;  /* 0x00000000ebc4783b */ /* 0x000fe20000000200 */
[C---:B------:R-:W-:Y:S07]  /*10f40*/  HMMA.16816.F32 R16, R48.reuse, R18, RZ ;  /* 0x000000123010723c */ /* 0x040fee00000018ff */
[----:B------:R-:W-:Y:S08]  /*10f50*/  LDSM.16.M88.4 R200, [R233+0x8100] ;  /* 0x00810000e9c8783b */ /* 0x000ff00000000200 */
[----:B------:R-:W-:Y:S08]  /*10f60*/  LDSM.16.M88.4 R204, [R241] ;  /* 0x00000000f1cc783b */ /* 0x000ff00000000200 */
[----:B------:R-:W-:Y:S08]  /*10f70*/  LDSM.16.M88.4 R208, [R240] ;  /* 0x00000000f0d0783b */ /* 0x000ff00000000200 */
[----:B------:R-:W-:Y:S08]  /*10f80*/  SHFL.IDX PT, R26, R0, 0x1, 0x181f ;  /* 0x00381f00001a7f89 */ /* 0x000ff000000e0000 */
[----:B------:R-:W1:Y:S01]  /*10f90*/  SHFL.IDX PT, R0, R0, 0x2, 0x181f ;  /* 0x00581f0000007f89 */ /* 0x000e6200000e0000 */
[C---:B--2---:R-:W-:Y:S04]  /*10fa0*/  IADD3 R24, P1, R3.reuse, R249, RZ ;  /* 0x000000f903187210 */ /* 0x044fe80007f3e0ff */
[----:B---3--:R-:W-:Y:S02]  /*10fb0*/  IADD3.X R25, R20, R247, RZ, P1, !PT ;  /* 0x000000f714197210 */ /* 0x008fe40000ffe4ff */
[----:B-1----:R-:W-:Y:S02]  /*10fc0*/  IADD3 R36, P1, R0, R249, RZ ;  /* 0x000000f900247210 */ /* 0x002fe40007f3e0ff */
[----:B----4-:R-:W-:Y:S01]  /*10fd0*/  IADD3 R2, P0, R3, R248, RZ ;  /* 0x000000f803027210 */ /* 0x010fe20007f1e0ff */
[----:B------:R-:W-:Y:S01]  /*10fe0*/  @!PT LDS RZ, [RZ] ;  /* 0x00000000fffff984 */ /* 0x000fe20000000800 */
[----:B------:R1:W-:Y:S01]  /*10ff0*/  LDGSTS.E.BYPASS.LTC128B.128 [R38], [R24.64], !P6 ;  /* 0x0000000018267fae */ /* 0x0003e2000f101d54 */
[----:B------:R-:W-:Y:S02]  /*11000*/  IADD3.X R37, R30, R247, RZ, P1, !PT ;  /* 0x000000f71e257210 */ /* 0x000fe40000ffe4ff */
[----:B------:R-:W-:Y:S02]  /*11010*/  IADD3.X R3, R20, R246, RZ, P0, !PT ;  /* 0x000000f614037210 */ /* 0x000fe400007fe4ff */
[-C--:B------:R-:W-:Y:S01]  /*11020*/  HMMA.16816.F32 R20, R48, R32.reuse, RZ ;  /* 0x000000203014723c */ /* 0x080fe200000018ff */
[C---:B------:R-:W-:Y:S02]  /*11030*/  IADD3 R28, P0, R26.reuse, R249, RZ ;  /* 0x000000f91a1c7210 */ /* 0x040fe40007f1e0ff */
[----:B------:R2:W-:Y:S02]  /*11040*/  LDGSTS.E.BYPASS.LTC128B.128 [R38+0x1800], [R2.64], !P5 ;  /* 0x0180000002267fae */ /* 0x0005e4000e901d54 */
[C---:B------:R-:W-:Y:S06]  /*11050*/  IADD3.X R29, R31.reuse, R247, RZ, P0, !PT ;  /* 0x000000f71f1d7210 */ /* 0x040fec00007fe4ff */
[----:B------:R3:W-:Y:S01]  /*11060*/  LDGSTS.E.BYPASS.LTC128B.128 [R38+0x800], [R28.64], !P6 ;  /* 0x008000001c267fae */ /* 0x0007e2000f101d54 */
[----:B--2---:R-:W-:Y:S02]  /*11070*/  IADD3 R2, P2, R26, R248, RZ ;  /* 0x000000f81a027210 */ /* 0x004fe40007f5e0ff */
[C---:B-1----:R-:W-:Y:S02]  /*11080*/  HMMA.16816.F32 R24, R44.reuse, R32, RZ ;  /* 0x000000202c18723c */ /* 0x042fe400000018ff */
[----:B------:R-:W-:Y:S05]  /*11090*/  IADD3.X R3, R31, R246, RZ, P2, !PT ;  /* 0x000000f61f037210 */ /* 0x000fea00017fe4ff */
[----:B------:R1:W-:Y:S01]  /*110a0*/  LDGSTS.E.BYPASS.LTC128B.128 [R38+0x2000], [R2.64], !P5 ;  /* 0x0200000002267fae */ /* 0x0003e2000e901d54 */
[----:B------:R-:W-:Y:S04]  /*110b0*/  IADD3 R32, P0, R0, R248, RZ ;  /* 0x000000f800207210 */ /* 0x000fe80007f1e0ff */
[----:B------:R-:W-:Y:S02]  /*110c0*/  IADD3.X R33, R30, R246, RZ, P0, !PT ;  /* 0x000000f61e217210 */ /* 0x000fe400007fe4ff */
[-C--:B---3--:R-:W-:Y:S01]  /*110d0*/  HMMA.16816.F32 R28, R44, R34.reuse, RZ ;  /* 0x000000222c1c723c */ /* 0x088fe200000018ff */
[----:B------:R1:W-:Y:S01]  /*110e0*/  LDGSTS.E.BYPASS.LTC128B.128 [R38+0x1000], [R36.64], !P6 ;  /* 0x0100000024267fae */ /* 0x0003e2000f101d54 */
[----:B------:R-:W-:Y:S07]  /*110f0*/  PLOP3.LUT P0, PT, PT, PT, UP0, 0x80, 0x0 ;  /* 0x000000000000781c */ /* 0x000fee0003f0f008 */
[----:B------:R2:W-:Y:S08]  /*11100*/  LDGSTS.E.BYPASS.LTC128B.128 [R38+0x2800], [R32.64], !P5 ;  /* 0x0280000020267fae */ /* 0x0005f0000e901d54 */
[----:B------:R-:W-:Y:S08]  /*11110*/  LDSM.16.M88.4 R212, [R232+0x6100] ;  /* 0x00610000e8d4783b */ /* 0x000ff00000000200 */
[----:B------:R-:W0:Y:S08]  /*11120*/  LDGDEPBAR ;  /* 0x00000000000079af */ /* 0x000e300000000000 */
[----:B------:R-:W3:Y:S01]  /*11130*/  LDSM.16.M88.4 R216, [R230+0x3100] ;  /* 0x00310000e6d8783b */ /* 0x000ee20000000200 */
[C---:B--2---:R-:W-:Y:S07]  /*11140*/  HMMA.16816.F32 R32, R48.reuse, R34, RZ ;  /* 0x000000223020723c */ /* 0x044fee00000018ff */
[----:B------:R-:W2:Y:S01]  /*11150*/  LDSM.16.M88.4 R220, [R232+0x8100] ;  /* 0x00810000e8dc783b */ /* 0x000ea20000000200 */
[-C--:B-1----:R-:W-:Y:S08]  /*11160*/  HMMA.16816.F32 R36, R48, R140.reuse, RZ ;  /* 0x0000008c3024723c */ /* 0x082ff000000018ff */
        /* <DEDUP_REMOVED lines=8> */
[----:B------:R-:W4:Y:S07]  /*111f0*/  LDSM.16.M88.4 R196, [R230+0x4100] ;  /* 0x00410000e6c4783b */ /* 0x000f2e0000000200 */
        /* <DEDUP_REMOVED lines=8> */
[----:B------:R-:W-:Y:S07]  /*11280*/  LDSM.16.M88.4 R200, [R229] ;  /* 0x00000000e5c8783b */ /* 0x000fee0000000200 */
[----:B------:R-:W-:Y:S01]  /*11290*/  HMMA.16816.F32 R48, R192, R210, R48 ;  /* 0x000000d2c030723c */ /* 0x000fe20000001830 */
[----:B------:R-:W4:Y:S07]  /*112a0*/  LDSM.16.M88.4 R192, [R234+0x6100] ;  /* 0x00610000eac0783b */ /* 0x000f2e0000000200 */
[-C--:B---3--:R-:W-:Y:S01]  /*112b0*/  HMMA.16816.F32 R4, R212, R216.reuse, R4 ;  /* 0x000000d8d404723c */ /* 0x088fe20000001804 */
[----:B------:R-:W3:Y:S07]  /*112c0*/  LDSM.16.M88.4 R208, [R229+0x800] ;  /* 0x00080000e5d0783b */ /* 0x000eee0000000200 */
[C---:B--2---:R-:W-:Y:S08]  /*112d0*/  HMMA.16816.F32 R8, R220.reuse, R216, R8 ;  /* 0x000000d8dc08723c */ /* 0x044ff00000001808 */
[-C--:B------:R-:W-:Y:S08]  /*112e0*/  HMMA.16816.F32 R12, R220, R218.reuse, R12 ;  /* 0x000000dadc0c723c */ /* 0x080ff0000000180c */
[C---:B------:R-:W-:Y:S01]  /*112f0*/  HMMA.16816.F32 R16, R212.reuse, R218, R16 ;  /* 0x000000dad410723c */ /* 0x040fe20000001810 */
[----:B------:R-:W2:Y:S07]  /*11300*/  LDSM.16.M88.4 R216, [R229+0x1000] ;  /* 0x00100000e5d8783b */ /* 0x000eae0000000200 */
[-C--:B-1----:R-:W-:Y:S08]  /*11310*/  HMMA.16816.F32 R20, R212, R140.reuse, R20 ;  /* 0x0000008cd414723c */ /* 0x082ff00000001814 */
[C---:B------:R-:W-:Y:S08]  /*11320*/  HMMA.16816.F32 R24, R220.reuse, R140, R24 ;  /* 0x0000008cdc18723c */ /* 0x040ff00000001818 */
[-C--:B------:R-:W-:Y:S08]  /*11330*/  HMMA.16816.F32 R28, R220, R142.reuse, R28 ;  /* 0x0000008edc1c723c */ /* 0x080ff0000000181c */
[C---:B------:R-:W-:Y:S01]  /*11340*/  HMMA.16816.F32 R32, R212.reuse, R142, R32 ;  /* 0x0000008ed420723c */ /* 0x040fe20000001820 */
[----:B------:R-:W-:Y:S07]  /*11350*/  LDSM.16.M88.4 R140, [R231+0xa100] ;  /* 0x00a10000e78c783b */ /* 0x000fee0000000200 */
[-C--:B----4-:R-:W-:Y:S08]  /*11360*/  HMMA.16816.F32 R36, R212, R196.reuse, R36 ;  /* 0x000000c4d424723c */ /* 0x090ff00000001824 */
[C---:B------:R-:W-:Y:S08]  /*11370*/  HMMA.16816.F32 R40, R220.reuse, R196, R40 ;  /* 0x000000c4dc28723c */ /* 0x040ff00000001828 */
[-C--:B------:R-:W-:Y:S01]  /*11380*/  HMMA.16816.F32 R44, R220, R198.reuse, R44 ;  /* 0x000000c6dc2c723c */ /* 0x080fe2000000182c */
[----:B------:R-:W-:Y:S07]  /*11390*/  LDSM.16.M88.4 R220, [R238] ;  /* 0x00000000eedc783b */ /* 0x000fee0000000200 */
[----:B------:R-:W-:Y:S01]  /*113a0*/  HMMA.16816.F32 R48, R212, R198, R48 ;  /* 0x000000c6d430723c */ /* 0x000fe20000001830 */
[----:B------:R-:W1:Y:S07]  /*113b0*/  LDSM.16.M88.4 R196, [R224+0x4900] ;  /* 0x00490000e0c4783b */ /* 0x000e6e0000000200 */
[-C--:B------:R-:W-:Y:S01]  /*113c0*/  HMMA.16816.F32 R4, R192, R200.reuse, R4 ;  /* 0x000000c8c004723c */ /* 0x080fe20000001804 */
[----:B------:R-:W4:Y:S07]  /*113d0*/  LDSM.16.M88.4 R212, [R231+0xc100] ;  /* 0x00c10000e7d4783b */ /* 0x000f2e0000000200 */
[C---:B------:R-:W-:Y:S08]  /*113e0*/  HMMA.16816.F32 R8, R204.reuse, R200, R8 ;  /* 0x000000c8cc08723c */ /* 0x040ff00000001808 */
[-C--:B------:R-:W-:Y:S08]  /*113f0*/  HMMA.16816.F32 R12, R204, R202.reuse, R12 ;  /* 0x000000cacc0c723c */ /* 0x080ff0000000180c */
[C---:B------:R-:W-:Y:S01]  /*11400*/  HMMA.16816.F32 R16, R192.reuse, R202, R16 ;  /* 0x000000cac010723c */ /* 0x040fe20000001810 */
[----:B------:R-:W1:Y:S07]  /*11410*/  LDSM.16.M88.4 R200, [R224+0x5100] ;  /* 0x00510000e0c8783b */ /* 0x000e6e0000000200 */
[-C--:B---3--:R-:W-:Y:S08]  /*11420*/  HMMA.16816.F32 R20, R192, R208.reuse, R20 ;  /* 0x000000d0c014723c */ /* 0x088ff00000001814 */
[C---:B------:R-:W-:Y:S08]  /*11430*/  HMMA.16816.F32 R24, R204.reuse, R208, R24 ;  /* 0x000000d0cc18723c */ /* 0x040ff00000001818 */
[-C--:B------:R-:W-:Y:S08]  /*11440*/  HMMA.16816.F32 R28, R204, R210.reuse, R28 ;  /* 0x000000d2cc1c723c */ /* 0x080ff0000000181c */
[C---:B------:R-:W-:Y:S01]  /*11450*/  HMMA.16816.F32 R32, R192.reuse, R210, R32 ;  /* 0x000000d2c020723c */ /* 0x040fe20000001820 */
[----:B------:R-:W-:Y:S07]  /*11460*/  LDSM.16.M88.4 R208, [R239] ;  /* 0x00000000efd0783b */ /* 0x000fee0000000200 */
[-C--:B--2---:R-:W-:Y:S08]  /*11470*/  HMMA.16816.F32 R36, R192, R216.reuse, R36 ;  /* 0x000000d8c024723c */ /* 0x084ff00000001824 */
[C---:B------:R-:W-:Y:S08]  /*11480*/  HMMA.16816.F32 R40, R204.reuse, R216, R40 ;  /* 0x000000d8cc28723c */ /* 0x040ff00000001828 */
[-C--:B------:R-:W-:Y:S01]  /*11490*/  HMMA.16816.F32 R44, R204, R218.reuse, R44 ;  /* 0x000000dacc2c723c */ /* 0x080fe2000000182c */
[----:B------:R-:W2:Y:S07]  /*114a0*/  LDSM.16.M88.4 R204, [R224+0x5900] ;  /* 0x00590000e0cc783b */ /* 0x000eae0000000200 */
[----:B------:R-:W-:Y:S01]  /*114b0*/  HMMA.16816.F32 R48, R192, R218, R48 ;  /* 0x000000dac030723c */ /* 0x000fe20000001830 */
[----:B------:R-:W3:Y:S07]  /*114c0*/  LDSM.16.M88.4 R192, [R233+0xa100] ;  /* 0x00a10000e9c0783b */ /* 0x000eee0000000200 */
[-C--:B-1----:R-:W-:Y:S01]  /*114d0*/  HMMA.16816.F32 R4, R140, R196.reuse, R4 ;  /* 0x000000c48c04723c */ /* 0x082fe20000001804 */
[----:B------:R-:W1:Y:S07]  /*114e0*/  LDSM.16.M88.4 R216, [R233+0xc100] ;  /* 0x00c10000e9d8783b */ /* 0x000e6e0000000200 */
[C---:B----4-:R-:W-:Y:S08]  /*114f0*/  HMMA.16816.F32 R8, R212.reuse, R196, R8 ;  /* 0x000000c4d408723c */ /* 0x050ff00000001808 */
[-C--:B------:R-:W-:Y:S08]  /*11500*/  HMMA.16816.F32 R12, R212, R198.reuse, R12 ;  /* 0x000000c6d40c723c */ /* 0x080ff0000000180c */
[C---:B------:R-:W-:Y:S01]  /*11510*/  HMMA.16816.F32 R16, R140.reuse, R198, R16 ;  /* 0x000000c68c10723c */ /* 0x040fe20000001810 */
[----:B------:R-:W4:Y:S07]  /*11520*/  LDSM.16.M88.4 R196, [R237] ;  /* 0x00000000edc4783b */ /* 0x000f2e0000000200 */
[-C--:B------:R-:W-:Y:S08]  /*11530*/  HMMA.16816.F32 R20, R140, R200.reuse, R20 ;  /* 0x000000c88c14723c */ /* 0x080ff00000001814 */
[C---:B------:R-:W-:Y:S08]  /*11540*/  HMMA.16816.F32 R24, R212.reuse, R200, R24 ;  /* 0x000000c8d418723c */ /* 0x040ff00000001818 */
[-C--:B------:R-:W-:Y:S08]  /*11550*/  HMMA.16816.F32 R28, R212, R202.reuse, R28 ;  /* 0x000000cad41c723c */ /* 0x080ff0000000181c */
[C---:B------:R-:W-:Y:S01]  /*11560*/  HMMA.16816.F32 R32, R140.reuse, R202, R32 ;  /* 0x000000ca8c20723c */ /* 0x040fe20000001820 */
[----:B------:R-:W-:Y:S07]  /*11570*/  LDSM.16.M88.4 R200, [R230+0x4900] ;  /* 0x00490000e6c8783b */ /* 0x000fee0000000200 */
[-C--:B--2---:R-:W-:Y:S08]  /*11580*/  HMMA.16816.F32 R36, R140, R204.reuse, R36 ;  /* 0x000000cc8c24723c */ /* 0x084ff00000001824 */
[C---:B------:R-:W-:Y:S08]  /*11590*/  HMMA.16816.F32 R40, R212.reuse, R204, R40 ;  /* 0x000000ccd428723c */ /* 0x040ff00000001828 */
[-C--:B------:R-:W-:Y:S01]  /*115a0*/  HMMA.16816.F32 R44, R212, R206.reuse, R44 ;  /* 0x000000ced42c723c */ /* 0x080fe2000000182c */
[----:B------:R-:W-:Y:S07]  /*115b0*/  LDSM.16.M88.4 R212, [R230+0x5900] ;  /* 0x00590000e6d4783b */ /* 0x000fee0000000200 */
[----:B------:R-:W-:Y:S01]  /*115c0*/  HMMA.16816.F32 R48, R140, R206, R48 ;  /* 0x000000ce8c30723c */ /* 0x000fe20000001830 */
[----:B------:R-:W2:Y:S07]  /*115d0*/  LDSM.16.M88.4 R140, [R232+0xa100] ;  /* 0x00a10000e88c783b */ /* 0x000eae0000000200 */
[-C--:B---3--:R-:W-:Y:S01]  /*115e0*/  HMMA.16816.F32 R4, R192, R208.reuse, R4 ;  /* 0x000000d0c004723c */ /* 0x088fe20000001804 */
[----:B------:R-:W3:Y:S07]  /*115f0*/  LDSM.16.M88.4 R204, [R232+0xc100] ;  /* 0x00c10000e8cc783b */ /* 0x000eee0000000200 */
[C---:B-1----:R-:W-:Y:S08]  /*11600*/  HMMA.16816.F32 R8, R216.reuse, R208, R8 ;  /* 0x000000d0d808723c */ /* 0x042ff00000001808 */
[-C--:B------:R-:W-:Y:S08]  /*11610*/  HMMA.16816.F32 R12, R216, R210.reuse, R12 ;  /* 0x000000d2d80c723c */ /* 0x080ff0000000180c */
[C---:B------:R-:W-:Y:S01]  /*11620*/  HMMA.16816.F32 R16, R192.reuse, R210, R16 ;  /* 0x000000d2c010723c */ /* 0x040fe20000001810 */
[----:B------:R-:W1:Y:S07]  /*11630*/  LDSM.16.M88.4 R208, [R230+0x5100] ;  /* 0x00510000e6d0783b */ /* 0x000e6e0000000200 */
[-C--:B------:R-:W-:Y:S08]  /*11640*/  HMMA.16816.F32 R20, R192, R220.reuse, R20 ;  /* 0x000000dcc014723c */ /* 0x080ff00000001814 */
[C---:B------:R-:W-:Y:S08]  /*11650*/  HMMA.16816.F32 R24, R216.reuse, R220, R24 ;  /* 0x000000dcd818723c */ /* 0x040ff00000001818 */
[-C--:B------:R-:W-:Y:S08]  /*11660*/  HMMA.16816.F32 R28, R216, R222.reuse, R28 ;  /* 0x000000ded81c723c */ /* 0x080ff0000000181c */
[C---:B------:R-:W-:Y:S01]  /*11670*/  HMMA.16816.F32 R32, R192.reuse, R222, R32 ;  /* 0x000000dec020723c */ /* 0x040fe20000001820 */
[----:B------:R-:W-:Y:S07]  /*11680*/  LDSM.16.M88.4 R220, [R229+0x1800] ;  /* 0x00180000e5dc783b */ /* 0x000fee0000000200 */
[-C--:B----4-:R-:W-:Y:S08]  /*11690*/  HMMA.16816.F32 R36, R192, R196.reuse, R36 ;  /* 0x000000c4c024723c */ /* 0x090ff00000001824 */
[C---:B------:R-:W-:Y:S08]  /*116a0*/  HMMA.16816.F32 R40, R216.reuse, R196, R40 ;  /* 0x000000c4d828723c */ /* 0x040ff00000001828 */
[-C--:B------:R-:W-:Y:S01]  /*116b0*/  HMMA.16816.F32 R44, R216, R198.reuse, R44 ;  /* 0x000000c6d82c723c */ /* 0x080fe2000000182c */
[----:B------:R-:W4:Y:S07]  /*116c0*/  LDSM.16.M88.4 R216, [R234+0xa100] ;  /* 0x00a10000ead8783b */ /* 0x000f2e0000000200 */
[----:B------:R-:W-:Y:S01]  /*116d0*/  HMMA.16816.F32 R48, R192, R198, R48 ;  /* 0x000000c6c030723c */ /* 0x000fe20000001830 */
[----:B------:R-:W4:Y:S07]  /*116e0*/  LDSM.16.M88.4 R192, [R236+0xc100] ;  /* 0x00c10000ecc0783b */ /* 0x000f2e0000000200 */
[-C--:B--2---:R-:W-:Y:S08]  /*116f0*/  HMMA.16816.F32 R4, R140, R200.reuse, R4 ;  /* 0x000000c88c04723c */ /* 0x084ff00000001804 */
        /* <DEDUP_REMOVED lines=11> */
[-C--:B----4-:R-:W-:Y:S08]  /*117b0*/  HMMA.16816.F32 R4, R216, R220.reuse, R4 ;  /* 0x000000dcd804723c */ /* 0x090ff00000001804 */
        /* <DEDUP_REMOVED lines=29> */
[----:B------:R-:W2:Y:S01]  /*11990*/  MUFU.TANH R215, R14 ;  /* 0x0000000e00d77308 */ /* 0x000ea20000002400 */
[----:B-1----:R-:W1:Y:S01]  /*119a0*/  LDSM.16.M88.4 R8, [R229+0x2800] ;  /* 0x00280000e508783b */ /* 0x002e620000000200 */
[----:B------:R-:W-:Y:S04]  /*119b0*/  DEPBAR.LE SB0, 0x0 ;  /* 0x000080000000791a */ /* 0x000fe80000000000 */
[-C--:B----4-:R-:W-:Y:S04]  /*119c0*/  HMMA.16816.F32 R20, R216, R4.reuse, R20 ;  /* 0x00000004d814723c */ /* 0x090fe80000001814 */
[----:B------:R-:W4:Y:S01]  /*119d0*/  MUFU.TANH R214, R15 ;  /* 0x0000000f00d67308 */ /* 0x000f220000002400 */
[----:B------:R-:W-:Y:S03]  /*119e0*/  BAR.SYNC.DEFER_BLOCKING 0x0 ;  /* 0x0000000000007b1d */ /* 0x000fe60000010000 */
[C---:B------:R-:W-:Y:S06]  /*119f0*/  HMMA.16816.F32 R24, R192.reuse, R4, R24 ;  /* 0x00000004c018723c */ /* 0x040fec0000001818 */
[----:B------:R1:W1:Y:S02]  /*11a00*/  MUFU.TANH R143, R18 ;  /* 0x00000012008f7308 */ /* 0x0002640000002400 */
        /* <DEDUP_REMOVED lines=25> */
[----:B------:R2:W2:Y:S01]  /*11ba0*/  MUFU.TANH R199, R23 ;  /* 0x0000001700c77308 */ /* 0x0004a20000002400 */
[----:B------:R-:W-:Y:S02]  /*11bb0*/  FMUL.FTZ R42, R42, c[0x0][0x320] ;  /* 0x0000c8002a2a7a20 */ /* 0x000fe40000410000 */
[----:B------:R-:W-:Y:S02]  /*11bc0*/  FMUL.FTZ R43, R43, c[0x0][0x320] ;  /* 0x0000c8002b2b7a20 */ /* 0x000fe40000410000 */
[----:B------:R-:W-:Y:S02]  /*11bd0*/  FMUL.FTZ R46, R46, c[0x0][0x320] ;  /* 0x0000c8002e2e7a20 */ /* 0x000fe40000410000 */
[----:B------:R-:W-:Y:S03]  /*11be0*/  FMUL.FTZ R47, R47, c[0x0][0x320] ;  /* 0x0000c8002f2f7a20 */ /* 0x000fe60000410000 */
[----:B------:R3:W3:Y:S03]  /*11bf0*/  MUFU.TANH R205, R24 ;  /* 0x0000001800cd7308 */ /* 0x0006e60000002400 */
[----:B------:R-:W-:Y:S02]  /*11c00*/  FMUL.FTZ R14, R48, c[0x0][0x320] ;  /* 0x0000c800300e7a20 */ /* 0x000fe40000410000 */
[----:B-1----:R-:W-:Y:S02]  /*11c10*/  FMUL.FTZ R22, R45, c[0x0][0x320] ;  /* 0x0000c8002d167a20 */ /* 0x002fe40000410000 */
[----:B------:R-:W-:Y:S02]  /*11c20*/  FMUL.FTZ R13, R49, c[0x0][0x320] ;  /* 0x0000c800310d7a20 */ /* 0x000fe40000410000 */
[----:B------:R-:W-:Y:S01]  /*11c30*/  FMUL.FTZ R21, R50, c[0x0][0x320] ;  /* 0x0000c80032157a20 */ /* 0x000fe20000410000 */
[----:B------:R1:W1:Y:S01]  /*11c40*/  MUFU.TANH R208, R25 ;  /* 0x0000001900d07308 */ /* 0x0002620000002400 */
[----:B------:R-:W-:Y:S02]  /*11c50*/  FMUL.FTZ R20, R51, c[0x0][0x320] ;  /* 0x0000c80033147a20 */ /* 0x000fe40000410000 */
[----:B--2---:R-:W-:Y:S07]  /*11c60*/  FMUL.FTZ R23, R33, c[0x0][0x320] ;  /* 0x0000c80021177a20 */ /* 0x004fee0000410000 */
[----:B------:R2:W2:Y:S01]  /*11c70*/  MUFU.TANH R221, R26 ;  /* 0x0000001a00dd7308 */ /* 0x0004a20000002400 */
[----:B---3--:R-:W-:Y:S09]  /*11c80*/  FMUL.FTZ R24, R39, c[0x0][0x320] ;  /* 0x0000c80027187a20 */ /* 0x008ff20000410000 */
[----:B------:R3:W3:Y:S01]  /*11c90*/  MUFU.TANH R220, R27 ;  /* 0x0000001b00dc7308 */ /* 0x0006e20000002400 */
[----:B-1----:R-:W-:Y:S09]  /*11ca0*/  FMUL.FTZ R25, R32, c[0x0][0x320] ;  /* 0x0000c80020197a20 */ /* 0x002ff20000410000 */
[----:B------:R1:W1:Y:S01]  /*11cb0*/  MUFU.TANH R141, R28 ;  /* 0x0000001c008d7308 */ /* 0x0002620000002400 */
[----:B--2---:R-:W-:Y:S09]  /*11cc0*/  FMUL.FTZ R26, R38, c[0x0][0x320] ;  /* 0x0000c800261a7a20 */ /* 0x004ff20000410000 */
        /* <DEDUP_REMOVED lines=8> */
[----:B------:R3:W2:Y:S01]  /*11d50*/  MUFU.TANH R142, R19 ;  /* 0x00000013008e7308 */ /* 0x0006a20000002400 */
        /* <DEDUP_REMOVED lines=24> */
[----:B------:R-:W-:Y:S05]  /*11ee0*/  IMAD.MOV.U32 R242, RZ, RZ, RZ ;  /* 0x000000fffff27224 */ /* 0x000fea00078e00ff */
[----:B------:R-:W-:Y:S05]  /*11ef0*/  IMAD.U32 R2, RZ, RZ, UR4 ;  /* 0x00000004ff027e24 */ /* 0x000fea000f8e00ff */
        /* <DEDUP_REMOVED lines=25> */
[----:B------:R-:W-:Y:S04]  /*12090*/  SHFL.IDX PT, R6, R2, 0x1, 0x181f ;  /* 0x00381f0002067f89 */ /* 0x000fe800000e0000 */
[----:B------:R3:W-:Y:S04]  /*120a0*/  SHFL.IDX PT, R7, R2, 0x2, 0x181f ;  /* 0x00581f0002077f89 */ /* 0x0007e800000e0000 */
[----:B------:R-:W4:Y:S04]  /*120b0*/  SHFL.IDX PT, R5, R0, RZ, 0x181f ;  /* 0x00181fff00057589 */ /* 0x000f2800000e0000 */
[----:B------:R-:W5:Y:S04]  /*120c0*/  SHFL.IDX PT, R12, R0, 0x1, 0x181f ;  /* 0x00381f00000c7f89 */ /* 0x000f6800000e0000 */
[----:B------:R-:W1:Y:S01]  /*120d0*/  SHFL.IDX PT, R0, R0, 0x2, 0x181f ;  /* 0x00581f0000007f89 */ /* 0x000e6200000e0000 */
[CC--:B--2---:R-:W-:Y:S02]  /*120e0*/  IADD3 R10, P1, R4.reuse, R248.reuse, RZ ;  /* 0x000000f8040a7210 */ /* 0x0c4fe40007f3e0ff */
[----:B---3--:R-:W-:Y:S04]  /*120f0*/  IADD3 R2, P0, R4, R249, RZ ;  /* 0x000000f904027210 */ /* 0x008fe80007f1e0ff */
[C---:B----4-:R-:W-:Y:S01]  /*12100*/  IADD3.X R3, R5.reuse, R247, RZ, P0, !PT ;  /* 0x000000f705037210 */ /* 0x050fe200007fe4ff */
[--C-:B------:R-:W-:Y:S01]  /*12110*/  IMAD.X R11, R5, 0x1, R246.reuse, P1 ;  /* 0x00000001050b7824 */ /* 0x100fe200008e06f6 */
[CC--:B------:R-:W-:Y:S02]  /*12120*/  IADD3 R8, P0, R6.reuse, R249.reuse, RZ ;  /* 0x000000f906087210 */ /* 0x0c0fe40007f1e0ff */
[-C--:B------:R-:W-:Y:S01]  /*12130*/  IADD3 R6, P2, R6, R248.reuse, RZ ;  /* 0x000000f806067210 */ /* 0x080fe20007f5e0ff */
[----:B------:R2:W-:Y:S01]  /*12140*/  LDGSTS.E.BYPASS.LTC128B.128 [R252+0x3100], [R2.64], !P6 ;  /* 0x0310000002fc7fae */ /* 0x0005e2000f101d54 */
[C---:B------:R-:W-:Y:S01]  /*12150*/  IADD3 R4, P1, R7.reuse, R249, RZ ;  /* 0x000000f907047210 */ /* 0x040fe20007f3e0ff */
[----:B-----5:R-:W-:Y:S02]  /*12160*/  IMAD.X R9, R12, 0x1, R247, P0 ;  /* 0x000000010c097824 */ /* 0x020fe400000e06f7 */
[----:B------:R3:W-:Y:S01]  /*12170*/  LDGSTS.E.BYPASS.LTC128B.128 [R252+0x4900], [R10.64], !P5 ;  /* 0x049000000afc7fae */ /* 0x0007e2000e901d54 */
[----:B-1----:R-:W-:Y:S03]  /*12180*/  IADD3.X R5, R0, R247, RZ, P1, !PT ;  /* 0x000000f700057210 */ /* 0x002fe60000ffe4ff */
[----:B------:R3:W-:Y:S01]  /*12190*/  LDGSTS.E.BYPASS.LTC128B.128 [R252+0x3900], [R8.64], !P6 ;  /* 0x0390000008fc7fae */ /* 0x0007e2000f101d54 */
[----:B--2---:R-:W-:Y:S01]  /*121a0*/  IADD3 R2, P0, R7, R248, RZ ;  /* 0x000000f807027210 */ /* 0x004fe20007f1e0ff */
[--C-:B------:R-:W-:Y:S04]  /*121b0*/  IMAD.X R7, R12, 0x1, R246.reuse, P2 ;  /* 0x000000010c077824 */ /* 0x100fe800010e06f6 */
[----:B------:R-:W-:Y:S01]  /*121c0*/  IMAD.X R3, R0, 0x1, R246, P0 ;  /* 0x0000000100037824 */ /* 0x000fe200000e06f6 */
[----:B------:R3:W-:Y:S04]  /*121d0*/  LDGSTS.E.BYPASS.LTC128B.128 [R252+0x5100], [R6.64], !P5 ;  /* 0x0510000006fc7fae */ /* 0x0007e8000e901d54 */
[----:B------:R3:W-:Y:S04]  /*121e0*/  LDGSTS.E.BYPASS.LTC128B.128 [R252+0x4100], [R4.64], !P6 ;  /* 0x0410000004fc7fae */ /* 0x0007e8000f101d54 */
[----:B------:R3:W-:Y:S02]  /*121f0*/  LDGSTS.E.BYPASS.LTC128B.128 [R252+0x5900], [R2.64], !P5 ;  /* 0x0590000002fc7fae */ /* 0x0007e4000e901d54 */
.L_x_638:
[----:B--234-:R-:W2:Y:S01]  /*12200*/  LDL R3, [R1+0x30] ;  /* 0x0000300001037983 */ /* 0x01cea20000100800 */
[----:B------:R-:W-:Y:S01]  /*12210*/  UISETP.NE.AND UP1, UPT, UR13, URZ, UPT ;  /* 0x0000003f0d00728c */ /* 0x000fe2000bf25270 */
[----:B------:R-:W-:Y:S01]  /*12220*/  IMAD.U32 R6, RZ, RZ, UR9 ;  /* 0x00000009ff067e24 */ /* 0x000fe2000f8e00ff */
[----:B------:R-:W-:Y:S01]  /*12230*/  UIMAD UR28, UR24, -0x30, URZ ;  /* 0xffffffd0181c78a4 */ /* 0x000fe2000f8e023f */
[----:B------:R-:W3:Y:S01]  /*12240*/  LDL R2, [R1+0x1c] ;  /* 0x00001c0001027983 */ /* 0x000ee20000100800 */
[----:B------:R-:W-:Y:S02]  /*12250*/  UISETP.NE.AND UP0, UPT, UR12, URZ, UPT ;  /* 0x0000003f0c00728c */ /* 0x000fe4000bf05270 */
[----:B------:R-:W-:Y:S01]  /*12260*/  PLOP3.LUT P1, PT, PT, PT, UP1, 0x80, 0x0 ;  /* 0x000000000000781c */ /* 0x000fe20003f2f018 */
[----:B------:R-:W0:Y:S01]  /*12270*/  LDGDEPBAR ;  /* 0x00000000000079af */ /* 0x000e220000000000 */
[----:B------:R-:W-:Y:S02]  /*12280*/  PLOP3.LUT P0, PT, PT, PT, UP1, 0x80, 0x0 ;  /* 0x000000000000781c */ /* 0x000fe40003f0f018 */
[C---:B---3--:R-:W-:Y:S09]  /*12290*/  IADD3 R7, -R2.reuse, UR28, RZ ;  /* 0x0000001c02077c10 */ /* 0x048ff2000fffe1ff */
[----:B--2---:R-:W-:Y:S04]  /*122a0*/  @P1 IMAD.HI.U32 R0, R3, c[0x0][0x2c8], RZ ;  /* 0x0000b20003001a27 */ /* 0x004fe800078e00ff */
[----:B------:R-:W-:Y:S01]  /*122b0*/  IMAD.MOV.U32 R4, RZ, RZ, R3 ;  /* 0x000000ffff047224 */ /* 0x000fe200078e0003 */
[----:B------:R-:W-:Y:S01]  /*122c0*/  @P0 SHF.R.U32.HI R4, RZ, c[0x0][0x2cc], R0 ;  /* 0x0000b300ff040a19 */ /* 0x000fe20000011600 */
[----:B------:R-:W-:Y:S01]  /*122d0*/  IMAD.U32 R0, RZ, RZ, UR28 ;  /* 0x0000001cff007e24 */ /* 0x000fe2000f8e00ff */
[----:B------:R-:W-:Y:S03]  /*122e0*/  PLOP3.LUT P0, PT, PT, PT, UP0, 0x40, 0x0 ;  /* 0x000000000000781c */ /* 0x000fe60003f0e808 */
[----:B------:R-:W2:Y:S01]  /*122f0*/  SHFL.IDX PT, R3, R4, RZ, 0x1c1f ;  /* 0x001c1fff04037589 */ /* 0x000ea200000e0000 */
[----:B------:R-:W-:Y:S04]  /*12300*/  IADD3 R0, -R2, 0x1, R0 ;  /* 0x0000000102007810 */ /* 0x000fe80007ffe100 */
[----:B------:R-:W-:Y:S04]  /*12310*/  IADD3 R6, R0, -c[0x0][0x168], R6 ;  /* 0x80005a0000067a10 */ /* 0x000fe80007ffe006 */
        /* <DEDUP_REMOVED lines=20> */
.L_x_641:
[----:B------:R-:W-:Y:S04]  /*12460*/  MOV R8, c[0x0][0x32c] ;  /* 0x0000cb0000087a02 */ /* 0x000fe80000000f00 */
[----:B------:R-:W-:Y:S11]  /*12470*/  ISETP.NE.AND P0, PT, R8, 0x1, PT ;  /* 0x000000010800780c */ /* 0x000ff60003f05270 */
[----:B------:R-:W-:Y:S02]  /*12480*/  @!UPT UIADD3 URZ, URZ, URZ, URZ ;  /* 0x0000003f3f3ff290 */ /* 0x000fe4000fffe03f */
[----:B------:R-:W-:Y:S05]  /*12490*/  @P0 IMAD.HI.U32 R8, R3, c[0x0][0x330], RZ ;  /* 0x0000cc0003080a27 */ /* 0x000fea00078e00ff */
[----:B------:R-:W-:Y:S02]  /*124a0*/  @P0 SHF.R.U32.HI R3, RZ, c[0x0][0x334], R8 ;  /* 0x0000cd00ff030a19 */ /* 0x000fe40000011608 */
.L_x_642:
[----:B------:R-:W-:Y:S05]  /*124b0*/  BSYNC B0 ;  /* 0x0000000000007941 */ /* 0x000fea0003800000 */
.L_x_640:
[----:B------:R-:W-:Y:S05]  /*124c0*/  IMAD R3, R3, c[0x0][0x32c], R7 ;  /* 0x0000cb0003037a24 */ /* 0x000fea00078e0207 */
[----:B------:R-:W-:Y:S02]  /*124d0*/  IADD3 R8, R3, c[0x0][0x32c], RZ ;  /* 0x0000cb0003087a10 */ /* 0x000fe40007ffe0ff */
[----:B------:R-:W-:Y:S02]  /*124e0*/  IMNMX R0, R0, R3, !PT ;  /* 0x0000000300007217 */ /* 0x000fe40007800200 */
[----:B------:R-:W-:Y:S02]  /*124f0*/  IMNMX R2, R2, R8, PT ;  /* 0x0000000802027217 */ /* 0x000fe40003800200 */
.L_x_639:
[----:B------:R-:W-:Y:S01]  /*12500*/  UISETP.GE.AND UP2, UPT, UR28, 0x1, UPT ;  /* 0x000000011c00788c */ /* 0x000fe2000bf46270 */
[----:B------:R-:W2:Y:S01]  /*12510*/  SHFL.IDX PT, R3, R4, 0x1, 0x1c1f ;  /* 0x003c1f0004037f89 */ /* 0x000ea200000e0000 */
        /* <DEDUP_REMOVED lines=43> */
[----:B-1----:R-:W-:Y:S02]  /*127d0*/  FSEL R201, R25, -INF , !P0 ;  /* 0xff80000019c97808 */ /* 0x002fe40004000000 */
        /* <DEDUP_REMOVED lines=20> */
[--C-:B--2---:R-:W-:Y:S01]  /*12920*/  IMAD.IADD R0, R6, 0x1, R3.reuse ;  /* 0x0000000106007824 */ /* 0x104fe200078e0203 */
        /* <DEDUP_REMOVED lines=21> */
.L_x_645:
[----:B------:R-:W-:Y:S04]  /*12a80*/  MOV R8, 0x1 ;  /* 0x0000000100087802 */ /* 0x000fe80000000f00 */
[----:B------:R-:W-:Y:S11]  /*12a90*/  ISETP.NE.AND P0, PT, R8, c[0x0][0x32c], PT ;  /* 0x0000cb0008007a0c */ /* 0x000ff60003f05270 */
[----:B------:R-:W-:Y:S02]  /*12aa0*/  @!UPT UIADD3 URZ, URZ, URZ, URZ ;  /* 0x0000003f3f3ff290 */ /* 0x000fe4000fffe03f */
[----:B------:R-:W-:Y:S05]  /*12ab0*/  @P0 IMAD.HI.U32 R8, R3, c[0x0][0x330], RZ ;  /* 0x0000cc0003080a27 */ /* 0x000fea00078e00ff */
[----:B------:R-:W-:Y:S02]  /*12ac0*/  @P0 SHF.R.U32.HI R3, RZ, c[0x0][0x334], R8 ;  /* 0x0000cd00ff030a19 */ /* 0x000fe40000011608 */
.L_x_646:
[----:B------:R-:W-:Y:S05]  /*12ad0*/  BSYNC B0 ;  /* 0x0000000000007941 */ /* 0x000fea0003800000 */
.L_x_644:
[----:B------:R-:W-:Y:S05]  /*12ae0*/  IMAD R3, R3, c[0x0][0x32c], R7 ;  /* 0x0000cb0003037a24 */ /* 0x000fea00078e0207 */
[----:B------:R-:W-:Y:S02]  /*12af0*/  IADD3 R8, R3, c[0x0][0x32c], RZ ;  /* 0x0000cb0003087a10 */ /* 0x000fe40007ffe0ff */
[----:B------:R-:W-:Y:S02]  /*12b00*/  IMNMX R0, R0, R3, !PT ;  /* 0x0000000300007217 */ /* 0x000fe40007800200 */
[----:B------:R-:W-:Y:S02]  /*12b10*/  IMNMX R2, R2, R8, PT ;  /* 0x0000000802027217 */ /* 0x000fe40003800200 */
.L_x_643:
        /* <DEDUP_REMOVED lines=86> */
.L_x_649:
[----:B------:R-:W-:Y:S04]  /*13080*/  MOV R8, c[0x0][0x32c] ;  /* 0x0000cb0000087a02 */ /* 0x000fe80000000f00 */
[----:B------:R-:W-:Y:S11]  /*13090*/  ISETP.NE.AND P0, PT, R8, 0x1, PT ;  /* 0x000000010800780c */ /* 0x000ff60003f05270 */
[----:B------:R-:W-:Y:S02]  /*130a0*/  @!UPT UIADD3 URZ, URZ, URZ, URZ ;  /* 0x0000003f3f3ff290 */ /* 0x000fe4000fffe03f */
[----:B------:R-:W-:Y:S05]  /*130b0*/  @P0 IMAD.HI.U32 R8, R3, c[0x0][0x330], RZ ;  /* 0x0000cc0003080a27 */ /* 0x000fea00078e00ff */
[----:B------:R-:W-:Y:S02]  /*130c0*/  @P0 SHF.R.U32.HI R3, RZ, c[0x0][0x334], R8 ;  /* 0x0000cd00ff030a19 */ /* 0x000fe40000011608 */
.L_x_650:
[----:B------:R-:W-:Y:S05]  /*130d0*/  BSYNC B0 ;  /* 0x0000000000007941 */ /* 0x000fea0003800000 */
.L_x_648:
[----:B------:R-:W-:Y:S05]  /*130e0*/  IMAD R3, R3, c[0x0][0x32c], R7 ;  /* 0x0000cb0003037a24 */ /* 0x000fea00078e0207 */
[----:B------:R-:W-:Y:S02]  /*130f0*/  IADD3 R8, R3, c[0x0][0x32c], RZ ;  /* 0x0000cb0003087a10 */ /* 0x000fe40007ffe0ff */
[----:B------:R-:W-:Y:S02]  /*13100*/  IMNMX R0, R0, R3, !PT ;  /* 0x0000000300007217 */ /* 0x000fe40007800200 */
[----:B------:R-:W-:Y:S02]  /*13110*/  IMNMX R2, R2, R8, PT ;  /* 0x0000000802027217 */ /* 0x000fe40003800200 */
.L_x_647:
        /* <DEDUP_REMOVED lines=86> */
.L_x_653:
[----:B------:R-:W-:Y:S04]  /*13680*/  MOV R4, c[0x0][0x32c] ;  /* 0x0000cb0000047a02 */ /* 0x000fe80000000f00 */
[----:B------:R-:W-:Y:S11]  /*13690*/  ISETP.NE.AND P0, PT, R4, 0x1, PT ;  /* 0x000000010400780c */ /* 0x000ff60003f05270 */
[----:B------:R-:W-:Y:S02]  /*136a0*/  @!UPT UIADD3 URZ, URZ, URZ, URZ ;  /* 0x0000003f3f3ff290 */ /* 0x000fe4000fffe03f */
[----:B------:R-:W-:Y:S05]  /*136b0*/  @P0 IMAD.HI.U32 R4, R3, c[0x0][0x330], RZ ;  /* 0x0000cc0003040a27 */ /* 0x000fea00078e00ff */
[----:B------:R-:W-:Y:S02]  /*136c0*/  @P0 SHF.R.U32.HI R3, RZ, c[0x0][0x334], R4 ;  /* 0x0000cd00ff030a19 */ /* 0x000fe40000011604 */
.L_x_654:
[----:B------:R-:W-:Y:S05]  /*136d0*/  BSYNC B0 ;  /* 0x0000000000007941 */ /* 0x000fea0003800000 */
.L_x_652:
[----:B------:R-:W-:Y:S05]  /*136e0*/  IMAD R7, R3, c[0x0][0x32c], R7 ;  /* 0x0000cb0003077a24 */ /* 0x000fea00078e0207 */
[----:B------:R-:W-:Y:S02]  /*136f0*/  IADD3 R3, R7, c[0x0][0x32c], RZ ;  /* 0x0000cb0007037a10 */ /* 0x000fe40007ffe0ff */
[----:B------:R-:W-:Y:S02]  /*13700*/  IMNMX R0, R0, R7, !PT ;  /* 0x0000000700007217 */ /* 0x000fe40007800200 */
[----:B------:R-:W-:Y:S02]  /*13710*/  IMNMX R2, R2, R3, PT ;  /* 0x0000000302027217 */ /* 0x000fe40003800200 */
.L_x_651:
        /* <DEDUP_REMOVED lines=22> */
[----:B------:R-:W-:Y:S01]  /*13880*/  PLOP3.LUT P0, PT, PT, PT, UP4, 0x40, 0x0 ;  /* 0x000000000000781c */ /* 0x000fe20003f0e848 */
[----:B------:R-:W-:Y:S01]  /*13890*/  UISETP.NE.AND UP4, UPT, UR28, URZ, UPT ;  /* 0x0000003f1c00728c */ /* 0x000fe2000bf85270 */
[----:B------:R-:W-:Y:S02]  /*138a0*/  FMNMX.FTZ R137, R201, R137, !PT ;  /* 0x00000089c9897209 */ /* 0x000fe40007810000 */
[----:B------:R-:W-:Y:S02]  /*138b0*/  FMNMX.FTZ R3, R199, R3, !PT ;  /* 0x00000003c7037209 */ /* 0x000fe40007810000 */
[----:B------:R-:W-:Y:S02]  /*138c0*/  FMNMX.FTZ R137, R204, R137, !PT ;  /* 0x00000089cc897209 */ /* 0x000fe40007810000 */
[----:B------:R-:W-:Y:S02]  /*138d0*/  ISETP.GT.AND P0, PT, R0, RZ, P0 ;  /* 0x000000ff0000720c */ /* 0x000fe40000704270 */
[----:B------:R-:W-:Y:S01]  /*138e0*/  PLOP3.LUT P2, PT, PT, PT, UP3, 0x40, 0x0 ;  /* 0x000000000000781c */ /* 0x000fe20003f4e838 */
[----:B------:R-:W-:Y:S01]  /*138f0*/  UISETP.NE.AND UP3, UPT, UR27, URZ, UPT ;  /* 0x0000003f1b00728c */ /* 0x000fe2000bf65270 */
[----:B------:R-:W-:Y:S02]  /*13900*/  ISETP.LT.OR P0, PT, R2, 0x1, P0 ;  /* 0x000000010200780c */ /* 0x000fe40000701670 */
[----:B------:R-:W-:Y:S02]  /*13910*/  FMNMX.FTZ R137, R223, R137, !PT ;  /* 0x00000089df897209 */ /* 0x000fe40007810000 */
[----:B------:R-:W-:Y:S02]  /*13920*/  FMNMX.FTZ R3, R203, R3, !PT ;  /* 0x00000003cb037209 */ /* 0x000fe40007810000 */
[----:B------:R-:W-:Y:S02]  /*13930*/  ISETP.GT.AND P2, PT, R0, 0x1, P2 ;  /* 0x000000010000780c */ /* 0x000fe40001744270 */
[----:B------:R-:W-:Y:S02]  /*13940*/  FSEL R5, R245, -INF , !P0 ;  /* 0xff800000f5057808 */ /* 0x000fe40004000000 */
[----:B------:R-:W-:Y:S02]  /*13950*/  MOV R245, R33 ;  /* 0x0000002100f57202 */ /* 0x000fe40000000f00 */
[----:B------:R-:W-:Y:S02]  /*13960*/  FMNMX.FTZ R137, R246, R137, !PT ;  /* 0x00000089f6897209 */ /* 0x000fe40007810000 */
[----:B------:R-:W-:Y:S02]  /*13970*/  ISETP.LT.OR P2, PT, R2, 0x2, P2 ;  /* 0x000000020200780c */ /* 0x000fe40001741670 */
[----:B------:R-:W-:Y:S02]  /*13980*/  FMNMX.FTZ R3, R207, R3, !PT ;  /* 0x00000003cf037209 */ /* 0x000fe40007810000 */
[----:B------:R-:W-:Y:S02]  /*13990*/  FSEL R7, R244, -INF , !P2 ;  /* 0xff800000f4077808 */ /* 0x000fe40005000000 */
[----:B------:R-:W-:Y:S02]  /*139a0*/  MOV R244, R32 ;  /* 0x0000002000f47202 */ /* 0x000fe40000000f00 */
[----:B------:R-:W-:Y:S02]  /*139b0*/  FMNMX.FTZ R137, R245, R137, !PT ;  /* 0x00000089f5897209 */ /* 0x000fe40007810000 */
[----:B------:R-:W-:Y:S02]  /*139c0*/  FMNMX.FTZ R3, R218, R3, !PT ;  /* 0x00000003da037209 */ /* 0x000fe40007810000 */
[----:B------:R-:W-:Y:S02]  /*139d0*/  FMNMX.FTZ R137, R244, R137, !PT ;  /* 0x00000089f4897209 */ /* 0x000fe40007810000 */
[----:B------:R-:W-:Y:S02]  /*139e0*/  FMNMX.FTZ R3, R222, R3, !PT ;  /* 0x00000003de037209 */ /* 0x000fe40007810000 */
[----:B------:R-:W-:Y:S01]  /*139f0*/  PLOP3.LUT P1, PT, PT, PT, UP2, 0x40, 0x0 ;  /* 0x000000000000781c */ /* 0x000fe20003f2e828 */
[----:B------:R-:W1:Y:S01]  /*13a00*/  SHFL.BFLY PT, R6, R137, 0x2, 0x1f ;  /* 0x0c401f0089067f89 */ /* 0x000e6200000e0000 */
[----:B------:R-:W-:Y:S01]  /*13a10*/  FMNMX.FTZ R3, R250, R3, !PT ;  /* 0x00000003fa037209 */ /* 0x000fe20007810000 */
[----:B------:R-:W-:Y:S01]  /*13a20*/  UISETP.NE.AND UP2, UPT, UR26, URZ, UPT ;  /* 0x0000003f1a00728c */ /* 0x000fe2000bf45270 */
[----:B------:R-:W-:Y:S01]  /*13a30*/  PLOP3.LUT P0, PT, PT, PT, UP1, 0x40, 0x0 ;  /* 0x000000000000781c */ /* 0x000fe20003f0e818 */
[----:B------:R-:W-:Y:S01]  /*13a40*/  UISETP.NE.AND UP1, UPT, UR25, URZ, UPT ;  /* 0x0000003f1900728c */ /* 0x000fe2000bf25270 */
[----:B------:R-:W-:Y:S02]  /*13a50*/  FMNMX.FTZ R3, R51, R3, !PT ;  /* 0x0000000333037209 */ /* 0x000fe40007810000 */
[C---:B------:R-:W-:Y:S02]  /*13a60*/  ISETP.GT.AND P1, PT, R0.reuse, 0x8, P1 ;  /* 0x000000080000780c */ /* 0x040fe40000f24270 */
[----:B------:R-:W-:Y:S01]  /*13a70*/  ISETP.GT.AND P0, PT, R0, 0x9, P0 ;  /* 0x000000090000780c */ /* 0x000fe20000704270 */
[----:B------:R-:W2:Y:S01]  /*13a80*/  SHFL.BFLY PT, R20, R3, 0x2, 0x1f ;  /* 0x0c401f0003147f89 */ /* 0x000ea200000e0000 */
[C---:B------:R-:W-:Y:S02]  /*13a90*/  ISETP.LT.OR P1, PT, R2.reuse, 0x9, P1 ;  /* 0x000000090200780c */ /* 0x040fe40000f21670 */
[----:B------:R-:W-:Y:S02]  /*13aa0*/  ISETP.LT.OR P0, PT, R2, 0xa, P0 ;  /* 0x0000000a0200780c */ /* 0x000fe40000701670 */
[----:B------:R-:W-:Y:S02]  /*13ab0*/  FSEL R24, R215, -INF , !P1 ;  /* 0xff800000d7187808 */ /* 0x000fe40004800000 */
[----:B------:R-:W-:Y:S02]  /*13ac0*/  FSEL R25, R214, -INF , !P0 ;  /* 0xff800000d6197808 */ /* 0x000fe40004000000 */
[----:B------:R-:W-:Y:S02]  /*13ad0*/  PLOP3.LUT P1, PT, PT, PT, UP6, 0x40, 0x0 ;  /* 0x000000000000781c */ /* 0x000fe40003f2e868 */
[----:B------:R-:W-:Y:S02]  /*13ae0*/  PLOP3.LUT P0, PT, PT, PT, UP5, 0x40, 0x0 ;  /* 0x000000000000781c */ /* 0x000fe40003f0e858 */
[C---:B------:R-:W-:Y:S02]  /*13af0*/  ISETP.GT.AND P1, PT, R0.reuse, 0x11, P1 ;  /* 0x000000110000780c */ /* 0x040fe40000f24270 */
[----:B------:R-:W-:Y:S02]  /*13b00*/  ISETP.GT.AND P0, PT, R0, 0x18, P0 ;  /* 0x000000180000780c */ /* 0x000fe40000704270 */
[----:B------:R-:W-:Y:S02]  /*13b10*/  FMNMX.FTZ R4, R8, R138, !PT ;  /* 0x0000008a08047209 */ /* 0x000fe40007810000 */
[C---:B------:R-:W-:Y:S02]  /*13b20*/  ISETP.LT.OR P1, PT, R2.reuse, 0x12, P1 ;  /* 0x000000120200780c */ /* 0x040fe40000f21670 */
[----:B------:R-:W-:Y:S02]  /*13b30*/  ISETP.LT.OR P0, PT, R2, 0x19, P0 ;  /* 0x000000190200780c */ /* 0x000fe40000701670 */
[----:B------:R-:W-:Y:S01]  /*13b40*/  PLOP3.LUT P2, PT, PT, PT, UP0, 0x40, 0x0 ;  /* 0x000000000000781c */ /* 0x000fe20003f4e808 */
[----:B------:R-:W-:Y:S01]  /*13b50*/  UISETP.NE.AND UP0, UPT, UR5, URZ, UPT ;  /* 0x0000003f0500728c */ /* 0x000fe2000bf05270 */
[----:B-1----:R-:W-:Y:S02]  /*13b60*/  FMNMX.FTZ R137, R137, R6, !PT ;  /* 0x0000000689897209 */ /* 0x002fe40007810000 */
[----:B--2---:R-:W-:Y:S02]  /*13b70*/  FMNMX.FTZ R3, R3, R20, !PT ;  /* 0x0000001403037209 */ /* 0x004fe40007810000 */
[----:B------:R-:W-:Y:S01]  /*13b80*/  FMNMX.FTZ R4, R12, R4, !PT ;  /* 0x000000040c047209 */ /* 0x000fe20007810000 */
[----:B------:R-:W1:Y:S01]  /*13b90*/  SHFL.BFLY PT, R6, R137, 0x1, 0x1f ;  /* 0x0c201f0089067f89 */ /* 0x000e6200000e0000 */
[----:B------:R-:W-:Y:S02]  /*13ba0*/  FSEL R202, R220, -INF , !P1 ;  /* 0xff800000dcca7808 */ /* 0x000fe40004800000 */
[----:B------:R-:W-:Y:S02]  /*13bb0*/  FSEL R206, R213, -INF , !P0 ;  /* 0xff800000d5ce7808 */ /* 0x000fe40004000000 */
[----:B------:R-:W-:Y:S02]  /*13bc0*/  ISETP.GT.AND P2, PT, R0, 0x10, P2 ;  /* 0x000000100000780c */ /* 0x000fe40001744270 */
[----:B------:R-:W-:Y:S01]  /*13bd0*/  PLOP3.LUT P1, PT, PT, PT, UP4, 0x40, 0x0 ;  /* 0x000000000000781c */ /* 0x000fe20003f2e848 */
[----:B------:R-:W2:Y:S01]  /*13be0*/  SHFL.BFLY PT, R136, R3, 0x1, 0x1f ;  /* 0x0c201f0003887f89 */ /* 0x000ea200000e0000 */
[----:B------:R-:W-:Y:S02]  /*13bf0*/  PLOP3.LUT P0, PT, PT, PT, UP3, 0x40, 0x0 ;  /* 0x000000000000781c */ /* 0x000fe40003f0e838 */
[----:B------:R-:W-:Y:S02]  /*13c00*/  FMNMX.FTZ R4, R11, R4, !PT ;  /* 0x000000040b047209 */ /* 0x000fe40007810000 */
[----:B------:R-:W-:Y:S02]  /*13c10*/  ISETP.LT.OR P2, PT, R2, 0x11, P2 ;  /* 0x000000110200780c */ /* 0x000fe40001741670 */
[C---:B------:R-:W-:Y:S02]  /*13c20*/  ISETP.GT.AND P1, PT, R0.reuse, 0x19, P1 ;  /* 0x000000190000780c */ /* 0x040fe40000f24270 */
[----:B------:R-:W-:Y:S02]  /*13c30*/  ISETP.GT.AND P0, PT, R0, 0x20, P0 ;  /* 0x000000200000780c */ /* 0x000fe40000704270 */
[----:B------:R-:W-:Y:S02]  /*13c40*/  FMNMX.FTZ R4, R14, R4, !PT ;  /* 0x000000040e047209 */ /* 0x000fe40007810000 */
[----:B------:R-:W-:Y:S02]  /*13c50*/  FSEL R200, R221, -INF , !P2 ;  /* 0xff800000ddc87808 */ /* 0x000fe40005000000 */
[C---:B------:R-:W-:Y:S02]  /*13c60*/  ISETP.LT.OR P1, PT, R2.reuse, 0x1a, P1 ;  /* 0x0000001a0200780c */ /* 0x040fe40000f21670 */
[----:B-1----:R-:W-:Y:S02]  /*13c70*/  FMNMX.FTZ R137, R137, R6, !PT ;  /* 0x0000000689897209 */ /* 0x002fe40007810000 */
[----:B------:R-:W-:Y:S02]  /*13c80*/  FMNMX.FTZ R6, R5, R139, !PT ;  /* 0x0000008b05067209 */ /* 0x000fe40007810000 */
[----:B------:R-:W-:Y:S01]  /*13c90*/  ISETP.LT.OR P0, PT, R2, 0x21, P0 ;  /* 0x000000210200780c */ /* 0x000fe20000701670 */
[----:B------:R-:W-:Y:S01]  /*13ca0*/  FMUL.FTZ R141, R137, c[0x0][0x2d0] ;  /* 0x0000b400898d7a20 */ /* 0x000fe20000410000 */
[----:B------:R-:W-:Y:S02]  /*13cb0*/  FMNMX.FTZ R6, R7, R6, !PT ;  /* 0x0000000607067209 */ /* 0x000fe40007810000 */
[----:B--2---:R-:W-:Y:S02]  /*13cc0*/  FMNMX.FTZ R136, R3, R136, !PT ;  /* 0x0000008803887209 */ /* 0x004fe40007810000 */
[----:B------:R-:W-:Y:S02]  /*13cd0*/  FMNMX.FTZ R3, R24, R6, !PT ;  /* 0x0000000618037209 */ /* 0x000fe40007810000 */
[----:B------:R-:W-:Y:S01]  /*13ce0*/  FMNMX.FTZ R4, R205, R4, !PT ;  /* 0x00000004cd047209 */ /* 0x000fe20007810000 */
[----:B------:R-:W-:Y:S01]  /*13cf0*/  FMUL.FTZ R142, R136, c[0x0][0x2d0] ;  /* 0x0000b400888e7a20 */ /* 0x000fe20000410000 */
[----:B------:R-:W-:Y:S02]  /*13d00*/  FMNMX.FTZ R3, R25, R3, !PT ;  /* 0x0000000319037209 */ /* 0x000fe40007810000 */
[----:B------:R-:W-:Y:S02]  /*13d10*/  FSEL R209, R212, -INF , !P1 ;  /* 0xff800000d4d17808 */ /* 0x000fe40004800000 */
[----:B------:R-:W-:Y:S02]  /*13d20*/  FSEL R212, R42, -INF , !P0 ;  /* 0xff8000002ad47808 */ /* 0x000fe40004000000 */
[----:B------:R-:W-:Y:S02]  /*13d30*/  FMNMX.FTZ R3, R200, R3, !PT ;  /* 0x00000003c8037209 */ /* 0x000fe40007810000 */
[----:B------:R-:W-:Y:S02]  /*13d40*/  PLOP3.LUT P0, PT, PT, PT, UP1, 0x40, 0x0 ;  /* 0x000000000000781c */ /* 0x000fe40003f0e818 */
[----:B------:R-:W-:Y:S02]  /*13d50*/  FMNMX.FTZ R4, R208, R4, !PT ;  /* 0x00000004d0047209 */ /* 0x000fe40007810000 */
[----:B------:R-:W-:Y:S02]  /*13d60*/  ISETP.GT.AND P0, PT, R0, 0x28, P0 ;  /* 0x000000280000780c */ /* 0x000fe40000704270 */
[----:B------:R-:W-:Y:S02]  /*13d70*/  FMNMX.FTZ R3, R202, R3, !PT ;  /* 0x00000003ca037209 */ /* 0x000fe40007810000 */
[----:B------:R-:W-:Y:S02]  /*13d80*/  PLOP3.LUT P1, PT, PT, PT, UP2, 0x40, 0x0 ;  /* 0x000000000000781c */ /* 0x000fe40003f2e828 */
[----:B------:R-:W-:Y:S02]  /*13d90*/  ISETP.LT.OR P0, PT, R2, 0x29, P0 ;  /* 0x000000290200780c */ /* 0x000fe40000701670 */
[----:B------:R-:W-:Y:S02]  /*13da0*/  FMNMX.FTZ R4, R210, R4, !PT ;  /* 0x00000004d2047209 */ /* 0x000fe40007810000 */
        /* <DEDUP_REMOVED lines=8> */
[----:B------:R-:W-:Y:S01]  /*13e30*/  FMNMX.FTZ R4, R247, R4, !PT ;  /* 0x00000004f7047209 */ /* 0x000fe20007810000 */
[----:B------:R-:W-:Y:S01]  /*13e40*/  UIADD3 UR24, UR24, -0x1, URZ ;  /* 0xffffffff18187890 */ /* 0x000fe2000fffe03f */
[----:B------:R-:W-:Y:S02]  /*13e50*/  FSEL R214, R43, -INF , !P1 ;  /* 0xff8000002bd67808 */ /* 0x000fe40004800000 */
[----:B------:R-:W-:Y:S02]  /*13e60*/  ISETP.GT.AND P0, PT, R0, 0x29, P0 ;  /* 0x000000290000780c */ /* 0x000fe40000704270 */
[----:B------:R-:W-:Y:S02]  /*13e70*/  FMNMX.FTZ R0, R212, R3, !PT ;  /* 0x00000003d4007209 */ /* 0x000fe40007810000 */
[----:B------:R-:W-:Y:S02]  /*13e80*/  FMNMX.FTZ R4, R248, R4, !PT ;  /* 0x00000004f8047209 */ /* 0x000fe40007810000 */
[----:B------:R-:W-:Y:S02]  /*13e90*/  ISETP.LT.OR P0, PT, R2, 0x2a, P0 ;  /* 0x0000002a0200780c */ /* 0x000fe40000701670 */
[----:B------:R-:W-:Y:S02]  /*13ea0*/  FMNMX.FTZ R0, R214, R0, !PT ;  /* 0x00000000d6007209 */ /* 0x000fe40007810000 */
[----:B------:R-:W-:Y:S02]  /*13eb0*/  FSEL R140, R47, -INF , !P0 ;  /* 0xff8000002f8c7808 */ /* 0x000fe40004000000 */
[----:B------:R-:W-:Y:S02]  /*13ec0*/  FMNMX.FTZ R4, R249, R4, !PT ;  /* 0x00000004f9047209 */ /* 0x000fe40007810000 */
[----:B------:R-:W-:Y:S02]  /*13ed0*/  FMNMX.FTZ R0, R213, R0, !PT ;  /* 0x00000000d5007209 */ /* 0x000fe40007810000 */
[----:B------:R-:W-:Y:S02]  /*13ee0*/  FMNMX.FTZ R4, R251, R4, !PT ;  /* 0x00000004fb047209 */ /* 0x000fe40007810000 */
[----:B------:R-:W-:Y:S02]  /*13ef0*/  FMNMX.FTZ R0, R140, R0, !PT ;  /* 0x000000008c007209 */ /* 0x000fe40007810000 */
[----:B------:R-:W-:Y:S01]  /*13f00*/  FSETP.NEU.FTZ.AND P2, PT, R137, -INF , PT ;  /* 0xff8000008900780b */ /* 0x000fe20003f5d000 */
[----:B------:R-:W1:Y:S01]  /*13f10*/  SHFL.BFLY PT, R20, R4, 0x2, 0x1f ;  /* 0x0c401f0004147f89 */ /* 0x000e6200000e0000 */
[----:B------:R-:W-:Y:S02]  /*13f20*/  FSETP.NEU.FTZ.AND P1, PT, R136, -INF , PT ;  /* 0xff8000008800780b */ /* 0x000fe40003f3d000 */
[----:B------:R-:W-:Y:S02]  /*13f30*/  FSEL R141, R141, RZ, P2 ;  /* 0x000000ff8d8d7208 */ /* 0x000fe40001000000 */
[----:B------:R-:W-:Y:S03]  /*13f40*/  FSEL R142, R142, RZ, P1 ;  /* 0x000000ff8e8e7208 */ /* 0x000fe60000800000 */
[----:B------:R-:W2:Y:S01]  /*13f50*/  SHFL.BFLY PT, R2, R0, 0x2, 0x1f ;  /* 0x0c401f0000027f89 */ /* 0x000ea200000e0000 */
[--C-:B------:R-:W-:Y:S02]  /*13f60*/  FFMA.FTZ R16, R16, c[0x0][0x2d0], -R141.reuse ;  /* 0x0000b40010107a23 */ /* 0x100fe4000001088d */
[--C-:B------:R-:W-:Y:S02]  /*13f70*/  FFMA.FTZ R17, R17, c[0x0][0x2d0], -R141.reuse ;  /* 0x0000b40011117a23 */ /* 0x100fe4000001088d */
[----:B------:R-:W3:Y:S01]  /*13f80*/  MUFU.EX2 R22, R16 ;  /* 0x0000001000167308 */ /* 0x000ee20000000800 */
[--C-:B------:R-:W-:Y:S02]  /*13f90*/  FFMA.FTZ R15, R15, c[0x0][0x2d0], -R142.reuse ;  /* 0x0000b4000f0f7a23 */ /* 0x100fe4000001088e */
[--C-:B------:R-:W-:Y:S02]  /*13fa0*/  FFMA.FTZ R10, R10, c[0x0][0x2d0], -R141.reuse ;  /* 0x0000b4000a0a7a23 */ /* 0x100fe4000001088d */
[----:B------:R-:W-:Y:S02]  /*13fb0*/  FFMA.FTZ R19, R19, c[0x0][0x2d0], -R141 ;  /* 0x0000b40013137a23 */ /* 0x000fe4000001088d */
[--C-:B------:R-:W-:Y:S02]  /*13fc0*/  FFMA.FTZ R9, R9, c[0x0][0x2d0], -R142.reuse ;  /* 0x0000b40009097a23 */ /* 0x100fe4000001088e */
[--C-:B------:R-:W-:Y:S01]  /*13fd0*/  FFMA.FTZ R13, R13, c[0x0][0x2d0], -R142.reuse ;  /* 0x0000b4000d0d7a23 */ /* 0x100fe2000001088e */
[----:B------:R-:W4:Y:S01]  /*13fe0*/  MUFU.EX2 R21, R17 ;  /* 0x0000001100157308 */ /* 0x000f220000000800 */
[----:B-1----:R-:W-:Y:S01]  /*13ff0*/  FMNMX.FTZ R4, R4, R20, !PT ;  /* 0x0000001404047209 */ /* 0x002fe20007810000 */
[----:B------:R-:W-:Y:S04]  /*14000*/  FFMA.FTZ R18, R18, c[0x0][0x2d0], -R142 ;  /* 0x0000b40012127a23 */ /* 0x000fe8000001088e */
[----:B------:R-:W1:Y:S01]  /*14010*/  SHFL.BFLY PT, R135, R4, 0x1, 0x1f ;  /* 0x0c201f0004877f89 */ /* 0x000e6200000e0000 */
[----:B--2---:R-:W-:Y:S03]  /*14020*/  FMNMX.FTZ R3, R0, R2, !PT ;  /* 0x0000000200037209 */ /* 0x004fe60007810000 */
[----:B------:R-:W-:Y:S01]  /*14030*/  MUFU.EX2 R6, R15 ;  /* 0x0000000f00067308 */ /* 0x000fe20000000800 */
[----:B------:R-:W-:Y:S02]  /*14040*/  FSEL R0, R137, RZ, P2 ;  /* 0x000000ff89007208 */ /* 0x000fe40001000000 */
[----:B------:R-:W-:Y:S02]  /*14050*/  FSEL R2, R136, RZ, P1 ;  /* 0x000000ff88027208 */ /* 0x000fe40000800000 */
[----:B---3--:R-:W-:Y:S01]  /*14060*/  MOV R46, R22 ;  /* 0x00000016002e7202 */ /* 0x008fe20000000f00 */
[----:B------:R-:W-:Y:S02]  /*14070*/  FADD.FTZ R0, -R0, R132 ;  /* 0x0000008400007221 */ /* 0x000fe40000010100 */
[----:B------:R-:W-:Y:S02]  /*14080*/  FADD.FTZ R2, -R2, R134 ;  /* 0x0000008602027221 */ /* 0x000fe40000010100 */
[----:B------:R-:W-:Y:S01]  /*14090*/  FMUL.FTZ R0, R0, c[0x0][0x2d0] ;  /* 0x0000b40000007a20 */ /* 0x000fe20000410000 */
[----:B------:R-:W2:Y:S01]  /*140a0*/  MUFU.EX2 R49, R10 ;  /* 0x0000000a00317308 */ /* 0x000ea20000000800 */
[----:B------:R-:W-:Y:S01]  /*140b0*/  FMUL.FTZ R2, R2, c[0x0][0x2d0] ;  /* 0x0000b40002027a20 */ /* 0x000fe20000410000 */
[----:B----4-:R-:W-:Y:S02]  /*140c0*/  MOV R47, R21 ;  /* 0x00000015002f7202 */ /* 0x010fe40000000f00 */
[----:B------:R-:W-:Y:S01]  /*140d0*/  LDSM.16.MT88.4 R20, [R225+0x100] ;  /* 0x00010000e114783b */ /* 0x000fe20000004200 */
[----:B-1----:R-:W-:Y:S05]  /*140e0*/  FMNMX.FTZ R135, R4, R135, !PT ;  /* 0x0000008704877209 */ /* 0x002fea0007810000 */
[----:B------:R1:W3:Y:S01]  /*140f0*/  MUFU.EX2 R133, R0 ;  /* 0x0000000000857308 */ /* 0x0002e20000000800 */
[C---:B------:R-:W-:Y:S01]  /*14100*/  FSETP.NEU.FTZ.AND P0, PT, R135.reuse, -INF , PT ;  /* 0xff8000008700780b */ /* 0x040fe20003f1d000 */
[----:B------:R-:W4:Y:S01]  /*14110*/  SHFL.BFLY PT, R4, R3, 0x1, 0x1f ;  /* 0x0c201f0003047f89 */ /* 0x000f2200000e0000 */
[----:B------:R-:W-:Y:S07]  /*14120*/  FMUL.FTZ R143, R135, c[0x0][0x2d0] ;  /* 0x0000b400878f7a20 */ /* 0x000fee0000410000 */
[----:B------:R-:W5:Y:S01]  /*14130*/  MUFU.EX2 R132, R2 ;  /* 0x0000000200847308 */ /* 0x000f620000000800 */
[----:B------:R-:W-:Y:S02]  /*14140*/  FSEL R143, R143, RZ, P0 ;  /* 0x000000ff8f8f7208 */ /* 0x000fe40000000000 */
[----:B--2---:R-:W-:Y:S03]  /*14150*/  F2FP.PACK_AB R192, R46, R49 ;  /* 0x000000312ec0723e */ /* 0x004fe600000000ff */
[--C-:B------:R-:W-:Y:S02]  /*14160*/  FFMA.FTZ R8, R8, c[0x0][0x2d0], -R143.reuse ;  /* 0x0000b40008087a23 */ /* 0x100fe4000001088f */
[--C-:B------:R-:W-:Y:S02]  /*14170*/  FFMA.FTZ R12, R12, c[0x0][0x2d0], -R143.reuse ;  /* 0x0000b4000c0c7a23 */ /* 0x100fe4000001088f */
[----:B------:R-:W2:Y:S01]  /*14180*/  MUFU.EX2 R48, R19 ;  /* 0x0000001300307308 */ /* 0x000ea20000000800 */
[--C-:B------:R-:W-:Y:S02]  /*14190*/  FFMA.FTZ R11, R11, c[0x0][0x2d0], -R143.reuse ;  /* 0x0000b4000b0b7a23 */ /* 0x100fe4000001088f */
[----:B------:R-:W-:Y:S01]  /*141a0*/  FFMA.FTZ R14, R14, c[0x0][0x2d0], -R143 ;  /* 0x0000b4000e0e7a23 */ /* 0x000fe2000001088f */
[----:B-1----:R-:W-:Y:S01]  /*141b0*/  FSEL R0, R135, RZ, P0 ;  /* 0x000000ff87007208 */ /* 0x002fe20000000000 */
[C---:B---3--:R-:W-:Y:S02]  /*141c0*/  FMUL.FTZ R16, R133.reuse, R156 ;  /* 0x0000009c85107220 */ /* 0x048fe40000410000 */
[C---:B------:R-:W-:Y:S01]  /*141d0*/  FMUL.FTZ R17, R133.reuse, R157 ;  /* 0x0000009d85117220 */ /* 0x040fe20000410000 */
[----:B----4-:R-:W-:Y:S01]  /*141e0*/  FMNMX.FTZ R3, R4, R3, !PT ;  /* 0x0000000304037209 */ /* 0x010fe20007810000 */
[----:B------:R-:W-:Y:S01]  /*141f0*/  FADD.FTZ R0, -R0, R138 ;  /* 0x0000008a00007221 */ /* 0x000fe20000010100 */
[----:B------:R-:W-:Y:S01]  /*14200*/  MUFU.EX2 R221, R9 ;  /* 0x0000000900dd7308 */ /* 0x000fe20000000800 */
[----:B------:R-:W-:Y:S01]  /*14210*/  MOV R138, R6 ;  /* 0x00000006008a7202 */ /* 0x000fe20000000f00 */
[----:B------:R-:W-:Y:S01]  /*14220*/  FMUL.FTZ R32, R133, R172 ;  /* 0x000000ac85207220 */ /* 0x000fe20000410000 */
[C---:B------:R-:W-:Y:S01]  /*14230*/  FSETP.NEU.FTZ.AND P0, PT, R3.reuse, -INF , PT ;  /* 0xff8000000300780b */ /* 0x040fe20003f1d000 */
[----:B------:R-:W-:Y:S02]  /*14240*/  FMUL.FTZ R0, R0, c[0x0][0x2d0] ;  /* 0x0000b40000007a20 */ /* 0x000fe40000410000 */
[----:B------:R-:W-:Y:S02]  /*14250*/  FMUL.FTZ R134, R3, c[0x0][0x2d0] ;  /* 0x0000b40003867a20 */ /* 0x000fe40000410000 */
[----:B-----5:R-:W-:Y:S02]  /*14260*/  FMUL.FTZ R6, R132, R146 ;  /* 0x0000009284067220 */ /* 0x020fe40000410000 */
[----:B------:R1:W3:Y:S01]  /*14270*/  MUFU.EX2 R2, R0 ;  /* 0x0000000000027308 */ /* 0x0002e20000000800 */
[----:B------:R-:W-:Y:S01]  /*14280*/  FSEL R134, R134, RZ, P0 ;  /* 0x000000ff86867208 */ /* 0x000fe20000000000 */
[----:B------:R-:W-:Y:S01]  /*14290*/  FMUL.FTZ R33, R133, R173 ;  /* 0x000000ad85217220 */ /* 0x000fe20000410000 */
[----:B--2---:R-:W-:Y:S01]  /*142a0*/  F2FP.PACK_AB R194, R48, R47 ;  /* 0x0000002f30c2723e */ /* 0x004fe200000000ff */
[C---:B------:R-:W-:Y:S02]  /*142b0*/  FMUL.FTZ R19, R132.reuse, R159 ;  /* 0x0000009f84137220 */ /* 0x040fe40000410000 */
[--C-:B------:R-:W-:Y:S02]  /*142c0*/  FFMA.FTZ R4, R25, c[0x0][0x2d0], -R134.reuse ;  /* 0x0000b40019047a23 */ /* 0x100fe40000010886 */
[--C-:B------:R-:W-:Y:S02]  /*142d0*/  FFMA.FTZ R5, R5, c[0x0][0x2d0], -R134.reuse ;  /* 0x0000b40005057a23 */ /* 0x100fe40000010886 */
[----:B------:R-:W2:Y:S01]  /*142e0*/  MUFU.EX2 R43, R13 ;  /* 0x0000000d002b7308 */ /* 0x000ea20000000800 */
[C---:B------:R-:W-:Y:S01]  /*142f0*/  FMUL.FTZ R34, R132.reuse, R174 ;  /* 0x000000ae84227220 */ /* 0x040fe20000410000 */
[----:B------:R-:W-:Y:S01]  /*14300*/  MOV R174, R48 ;  /* 0x0000003000ae7202 */ /* 0x000fe20000000f00 */
[C---:B------:R-:W-:Y:S02]  /*14310*/  FMUL.FTZ R35, R132.reuse, R175 ;  /* 0x000000af84237220 */ /* 0x040fe40000410000 */
[C---:B------:R-:W-:Y:S02]  /*14320*/  FMUL.FTZ R48, R133.reuse, R188 ;  /* 0x000000bc85307220 */ /* 0x040fe40000410000 */
[C---:B------:R-:W-:Y:S02]  /*14330*/  FMUL.FTZ R52, R133.reuse, R52 ;  /* 0x0000003485347220 */ /* 0x040fe40000410000 */
[----:B------:R-:W-:Y:S01]  /*14340*/  FMUL.FTZ R53, R133, R53 ;  /* 0x0000003585357220 */ /* 0x000fe20000410000 */
[----:B------:R-:W4:Y:S01]  /*14350*/  MUFU.EX2 R44, R18 ;  /* 0x00000012002c7308 */ /* 0x000f220000000800 */
[C---:B------:R-:W-:Y:S02]  /*14360*/  FMUL.FTZ R54, R132.reuse, R54 ;  /* 0x0000003684367220 */ /* 0x040fe40000410000 */
[C---:B------:R-:W-:Y:S02]  /*14370*/  FMUL.FTZ R55, R132.reuse, R55 ;  /* 0x0000003784377220 */ /* 0x040fe40000410000 */
[--C-:B-1----:R-:W-:Y:S02]  /*14380*/  FFMA.FTZ R0, R7, c[0x0][0x2d0], -R134.reuse ;  /* 0x0000b40007007a23 */ /* 0x102fe40000010886 */
[----:B------:R-:W-:Y:S02]  /*14390*/  FMUL.FTZ R7, R132, R147 ;  /* 0x0000009384077220 */ /* 0x000fe40000410000 */
[C---:B---3--:R-:W-:Y:S01]  /*143a0*/  FMUL.FTZ R9, R2.reuse, R149 ;  /* 0x0000009502097220 */ /* 0x048fe20000410000 */
[----:B------:R1:W-:Y:S01]  /*143b0*/  MUFU.EX2 R216, R0 ;  /* 0x0000000000d87308 */ /* 0x0003e20000000800 */
[C---:B------:R-:W-:Y:S02]  /*143c0*/  FMUL.FTZ R25, R2.reuse, R165 ;  /* 0x000000a502197220 */ /* 0x040fe40000410000 */
[C---:B------:R-:W-:Y:S01]  /*143d0*/  FMUL.FTZ R28, R2.reuse, R168 ;  /* 0x000000a8021c7220 */ /* 0x040fe20000410000 */
[----:B--2---:R-:W-:Y:S01]  /*143e0*/  F2FP.PACK_AB R193, R43, R221 ;  /* 0x000000dd2bc1723e */ /* 0x004fe200000000ff */
[C---:B------:R-:W-:Y:S02]  /*143f0*/  FMUL.FTZ R13, R2.reuse, R153 ;  /* 0x00000099020d7220 */ /* 0x040fe40000410000 */
[C---:B------:R-:W-:Y:S02]  /*14400*/  FMUL.FTZ R29, R2.reuse, R169 ;  /* 0x000000a9021d7220 */ /* 0x040fe40000410000 */
[C---:B------:R-:W-:Y:S01]  /*14410*/  FMUL.FTZ R41, R2.reuse, R181 ;  /* 0x000000b502297220 */ /* 0x040fe20000410000 */
[----:B------:R2:W3:Y:S01]  /*14420*/  MUFU.EX2 R215, R5 ;  /* 0x0000000500d77308 */ /* 0x0004e20000000800 */
[----:B------:R-:W-:Y:S01]  /*14430*/  MOV R181, R46 ;  /* 0x0000002e00b57202 */ /* 0x000fe20000000f00 */
[----:B------:R-:W-:Y:S01]  /*14440*/  FMUL.FTZ R56, R2, R56 ;  /* 0x0000003802387220 */ /* 0x000fe20000410000 */
[----:B----4-:R-:W-:Y:S01]  /*14450*/  F2FP.PACK_AB R195, R44, R138 ;  /* 0x0000008a2cc3723e */ /* 0x010fe200000000ff */
[----:B------:R-:W-:Y:S01]  /*14460*/  FMUL.FTZ R18, R132, R158 ;  /* 0x0000009e84127220 */ /* 0x000fe20000410000 */
[----:B------:R-:W-:Y:S01]  /*14470*/  MOV R172, R44 ;  /* 0x0000002c00ac7202 */ /* 0x000fe20000000f00 */
[C---:B------:R-:W-:Y:S01]  /*14480*/  FMUL.FTZ R44, R2.reuse, R184 ;  /* 0x000000b8022c7220 */ /* 0x040fe20000410000 */
[----:B------:R-:W-:Y:S01]  /*14490*/  LDSM.16.MT88.4 R156, [R226+0x900] ;  /* 0x00090000e29c783b */ /* 0x000fe20000004200 */
[C---:B------:R-:W-:Y:S02]  /*144a0*/  FMUL.FTZ R57, R2.reuse, R57 ;  /* 0x0000003902397220 */ /* 0x040fe40000410000 */
[----:B------:R4:W-:Y:S01]  /*144b0*/  MUFU.EX2 R219, R4 ;  /* 0x0000000400db7308 */ /* 0x0009e20000000800 */
[C---:B------:R-:W-:Y:S02]  /*144c0*/  FMUL.FTZ R60, R2.reuse, R60 ;  /* 0x0000003c023c7220 */ /* 0x040fe40000410000 */
[----:B------:R-:W-:Y:S02]  /*144d0*/  FMUL.FTZ R61, R2, R61 ;  /* 0x0000003d023d7220 */ /* 0x000fe40000410000 */
[----:B-1----:R-:W-:Y:S02]  /*144e0*/  FFMA.FTZ R0, R24, c[0x0][0x2d0], -R134 ;  /* 0x0000b40018007a23 */ /* 0x002fe40000010886 */
[----:B------:R-:W-:Y:S02]  /*144f0*/  FMUL.FTZ R24, R2, R164 ;  /* 0x000000a402187220 */ /* 0x000fe40000410000 */
[C---:B------:R-:W-:Y:S01]  /*14500*/  FMUL.FTZ R64, R133.reuse, R64 ;  /* 0x0000004085407220 */ /* 0x040fe20000410000 */
[----:B------:R1:W5:Y:S01]  /*14510*/  MUFU.EX2 R217, R0 ;  /* 0x0000000000d97308 */ /* 0x0003620000000800 */
[C---:B------:R-:W-:Y:S02]  /*14520*/  FMUL.FTZ R65, R133.reuse, R65 ;  /* 0x0000004185417220 */ /* 0x040fe40000410000 */
[----:B------:R-:W-:Y:S02]  /*14530*/  FMUL.FTZ R66, R132, R66 ;  /* 0x0000004284427220 */ /* 0x000fe40000410000 */
[C---:B--2---:R-:W-:Y:S01]  /*14540*/  FMUL.FTZ R5, R133.reuse, R145 ;  /* 0x0000009185057220 */ /* 0x044fe20000410000 */
[----:B---3--:R-:W-:Y:S01]  /*14550*/  F2FP.PACK_AB R145, R216, R215 ;  /* 0x000000d7d891723e */ /* 0x008fe200000000ff */
[C---:B------:R-:W-:Y:S02]  /*14560*/  FMUL.FTZ R67, R132.reuse, R67 ;  /* 0x0000004384437220 */ /* 0x040fe40000410000 */
[C---:B------:R-:W-:Y:S01]  /*14570*/  FMUL.FTZ R68, R133.reuse, R68 ;  /* 0x0000004485447220 */ /* 0x040fe20000410000 */
[----:B------:R2:W-:Y:S01]  /*14580*/  MUFU.EX2 R50, R8 ;  /* 0x0000000800327308 */ /* 0x0005e20000000800 */
[C---:B------:R-:W-:Y:S02]  /*14590*/  FMUL.FTZ R69, R133.reuse, R69 ;  /* 0x0000004585457220 */ /* 0x040fe40000410000 */
[C---:B------:R-:W-:Y:S02]  /*145a0*/  FMUL.FTZ R70, R132.reuse, R70 ;  /* 0x0000004684467220 */ /* 0x040fe40000410000 */
[----:B----4-:R-:W-:Y:S02]  /*145b0*/  FMUL.FTZ R4, R133, R144 ;  /* 0x0000009085047220 */ /* 0x010fe40000410000 */
[----:B------:R-:W-:Y:S02]  /*145c0*/  FMUL.FTZ R71, R132, R71 ;  /* 0x0000004784477220 */ /* 0x000fe40000410000 */
[C---:B------:R-:W-:Y:S01]  /*145d0*/  FMUL.FTZ R72, R2.reuse, R72 ;  /* 0x0000004802487220 */ /* 0x040fe20000410000 */
[----:B------:R-:W3:Y:S01]  /*145e0*/  MUFU.EX2 R220, R12 ;  /* 0x0000000c00dc7308 */ /* 0x000ee20000000800 */
[C---:B------:R-:W-:Y:S01]  /*145f0*/  FMUL.FTZ R73, R2.reuse, R73 ;  /* 0x0000004902497220 */ /* 0x040fe20000410000 */
[-C--:B------:R-:W-:Y:S01]  /*14600*/  HMMA.16816.F32 R4, R192, R20.reuse, R4 ;  /* 0x00000014c004723c */ /* 0x080fe20000001804 */
[C---:B------:R-:W-:Y:S01]  /*14610*/  FMUL.FTZ R76, R2.reuse, R76 ;  /* 0x0000004c024c7220 */ /* 0x040fe20000410000 */
[----:B-1----:R-:W-:Y:S01]  /*14620*/  FSEL R0, R3, RZ, P0 ;  /* 0x000000ff03007208 */ /* 0x002fe20000000000 */
[----:B------:R-:W-:Y:S01]  /*14630*/  FMUL.FTZ R77, R2, R77 ;  /* 0x0000004d024d7220 */ /* 0x000fe20000410000 */
[----:B-----5:R-:W-:Y:S01]  /*14640*/  F2FP.PACK_AB R147, R219, R217 ;  /* 0x000000d9db93723e */ /* 0x020fe200000000ff */
[C---:B------:R-:W-:Y:S01]  /*14650*/  FMUL.FTZ R80, R133.reuse, R80 ;  /* 0x0000005085507220 */ /* 0x040fe20000410000 */
[----:B------:R-:W-:Y:S01]  /*14660*/  PLOP3.LUT P0, PT, PT, PT, UP0, 0x80, 0x0 ;  /* 0x000000000000781c */ /* 0x000fe20003f0f008 */
[----:B------:R-:W-:Y:S01]  /*14670*/  FADD.FTZ R0, -R0, R139 ;  /* 0x0000008b00007221 */ /* 0x000fe20000010100 */
[----:B------:R-:W1:Y:S01]  /*14680*/  MUFU.EX2 R40, R11 ;  /* 0x0000000b00287308 */ /* 0x000e620000000800 */
[C---:B------:R-:W-:Y:S03]  /*14690*/  FMUL.FTZ R81, R133.reuse, R81 ;  /* 0x0000005185517220 */ /* 0x040fe60000410000 */
[----:B------:R-:W-:Y:S02]  /*146a0*/  FMUL.FTZ R0, R0, c[0x0][0x2d0] ;  /* 0x0000b40000007a20 */ /* 0x000fe40000410000 */
[----:B--2---:R-:W-:Y:S02]  /*146b0*/  FMUL.FTZ R8, R2, R148 ;  /* 0x0000009402087220 */ /* 0x004fe40000410000 */
[C---:B------:R-:W-:Y:S02]  /*146c0*/  FMUL.FTZ R82, R132.reuse, R82 ;  /* 0x0000005284527220 */ /* 0x040fe40000410000 */
[----:B------:R-:W2:Y:S01]  /*146d0*/  MUFU.EX2 R45, R14 ;  /* 0x0000000e002d7308 */ /* 0x000ea20000000800 */
[----:B------:R-:W-:Y:S02]  /*146e0*/  FMUL.FTZ R83, R132, R83 ;  /* 0x0000005384537220 */ /* 0x000fe40000410000 */
[C---:B------:R-:W-:Y:S01]  /*146f0*/  FMUL.FTZ R84, R133.reuse, R84 ;  /* 0x0000005485547220 */ /* 0x040fe20000410000 */
[----:B---3--:R-:W-:Y:S01]  /*14700*/  F2FP.PACK_AB R144, R220, R50 ;  /* 0x00000032dc90723e */ /* 0x008fe200000000ff */
[----:B------:R-:W-:Y:S02]  /*14710*/  FMUL.FTZ R12, R2, R152 ;  /* 0x00000098020c7220 */ /* 0x000fe40000410000 */
[C---:B------:R-:W-:Y:S02]  /*14720*/  FMUL.FTZ R85, R133.reuse, R85 ;  /* 0x0000005585557220 */ /* 0x040fe40000410000 */
[C---:B------:R-:W-:Y:S01]  /*14730*/  FMUL.FTZ R86, R132.reuse, R86 ;  /* 0x0000005684567220 */ /* 0x040fe20000410000 */
[----:B------:R-:W3:Y:S01]  /*14740*/  MUFU.EX2 R0, R0 ;  /* 0x0000000000007308 */ /* 0x000ee20000000800 */
[----:B------:R-:W-:Y:S02]  /*14750*/  FMUL.FTZ R87, R132, R87 ;  /* 0x0000005784577220 */ /* 0x000fe40000410000 */
[C---:B------:R-:W-:Y:S01]  /*14760*/  FMUL.FTZ R88, R2.reuse, R88 ;  /* 0x0000005802587220 */ /* 0x040fe20000410000 */
[----:B-1----:R-:W-:Y:S01]  /*14770*/  MOV R175, R40 ;  /* 0x0000002800af7202 */ /* 0x002fe20000000f00 */
[C---:B------:R-:W-:Y:S02]  /*14780*/  FMUL.FTZ R89, R2.reuse, R89 ;  /* 0x0000005902597220 */ /* 0x040fe40000410000 */
[C---:B------:R-:W-:Y:S02]  /*14790*/  FMUL.FTZ R92, R2.reuse, R92 ;  /* 0x0000005c025c7220 */ /* 0x040fe40000410000 */
[C---:B------:R-:W-:Y:S02]  /*147a0*/  FMUL.FTZ R93, R2.reuse, R93 ;  /* 0x0000005d025d7220 */ /* 0x040fe40000410000 */
[C---:B------:R-:W-:Y:S02]  /*147b0*/  FMUL.FTZ R96, R133.reuse, R96 ;  /* 0x0000006085607220 */ /* 0x040fe40000410000 */
[----:B------:R-:W-:Y:S01]  /*147c0*/  FMUL.FTZ R97, R133, R97 ;  /* 0x0000006185617220 */ /* 0x000fe20000410000 */
[----:B--2---:R-:W-:Y:S01]  /*147d0*/  F2FP.PACK_AB R146, R45, R40 ;  /* 0x000000282d92723e */ /* 0x004fe200000000ff */
[C---:B------:R-:W-:Y:S01]  /*147e0*/  FMUL.FTZ R40, R2.reuse, R180 ;  /* 0x000000b402287220 */ /* 0x040fe20000410000 */
[----:B------:R-:W-:Y:S01]  /*147f0*/  MOV R173, R45 ;  /* 0x0000002d00ad7202 */ /* 0x000fe20000000f00 */
[----:B------:R-:W-:Y:S01]  /*14800*/  FMUL.FTZ R45, R2, R185 ;  /* 0x000000b9022d7220 */ /* 0x000fe20000410000 */
[----:B------:R-:W-:Y:S01]  /*14810*/  MOV R180, R49 ;  /* 0x0000003100b47202 */ /* 0x000fe20000000f00 */
[C---:B------:R-:W-:Y:S02]  /*14820*/  FMUL.FTZ R49, R133.reuse, R189 ;  /* 0x000000bd85317220 */ /* 0x040fe40000410000 */
[C---:B------:R-:W-:Y:S02]  /*14830*/  FMUL.FTZ R98, R132.reuse, R98 ;  /* 0x0000006284627220 */ /* 0x040fe40000410000 */
[----:B------:R-:W-:Y:S02]  /*14840*/  FMUL.FTZ R99, R132, R99 ;  /* 0x0000006384637220 */ /* 0x000fe40000410000 */
[C---:B---3--:R-:W-:Y:S02]  /*14850*/  FMUL.FTZ R10, R0.reuse, R150 ;  /* 0x00000096000a7220 */ /* 0x048fe40000410000 */
[C---:B------:R-:W-:Y:S02]  /*14860*/  FMUL.FTZ R11, R0.reuse, R151 ;  /* 0x00000097000b7220 */ /* 0x040fe40000410000 */
[----:B------:R-:W1:Y:S01]  /*14870*/  LDSM.16.MT88.4 R148, [R228+0x100] ;  /* 0x00010000e494783b */ /* 0x000e620000004200 */
[C---:B------:R-:W-:Y:S02]  /*14880*/  FMUL.FTZ R14, R0.reuse, R154 ;  /* 0x0000009a000e7220 */ /* 0x040fe40000410000 */
[C---:B------:R-:W-:Y:S02]  /*14890*/  FMUL.FTZ R15, R0.reuse, R155 ;  /* 0x0000009b000f7220 */ /* 0x040fe40000410000 */
[C---:B------:R-:W-:Y:S01]  /*148a0*/  HMMA.16816.F32 R8, R144.reuse, R20, R8 ;  /* 0x000000149008723c */ /* 0x040fe20000001808 */
[----:B------:R-:W-:Y:S01]  /*148b0*/  FMUL.FTZ R42, R0, R182 ;  /* 0x000000b6002a7220 */ /* 0x000fe20000410000 */
[----:B------:R-:W-:Y:S01]  /*148c0*/  MOV R182, R138 ;  /* 0x0000008a00b67202 */ /* 0x000fe20000000f00 */
[--C-:B------:R-:W-:Y:S01]  /*148d0*/  FFMA.FTZ R138, R196, c[0x0][0x2d0], -R141.reuse ;  /* 0x0000b400c48a7a23 */ /* 0x100fe2000001088d */
[----:B------:R-:W2:Y:S01]  /*148e0*/  LDSM.16.MT88.4 R152, [R227+0x100] ;  /* 0x00010000e398783b */ /* 0x000ea20000004200 */
[C---:B------:R-:W-:Y:S01]  /*148f0*/  FMUL.FTZ R31, R0.reuse, R171 ;  /* 0x000000ab001f7220 */ /* 0x040fe20000410000 */
[----:B------:R-:W-:Y:S01]  /*14900*/  MOV R171, R47 ;  /* 0x0000002f00ab7202 */ /* 0x000fe20000000f00 */
[C---:B------:R-:W-:Y:S01]  /*14910*/  FMUL.FTZ R47, R0.reuse, R187 ;  /* 0x000000bb002f7220 */ /* 0x040fe20000410000 */
[-C--:B------:R-:W-:Y:S01]  /*14920*/  HMMA.16816.F32 R12, R144, R22.reuse, R12 ;  /* 0x00000016900c723c */ /* 0x080fe2000000180c */
[----:B------:R3:W-:Y:S03]  /*14930*/  MUFU.EX2 R187, R138 ;  /* 0x0000008a00bb7308 */ /* 0x0007e60000000800 */
[C---:B------:R-:W-:Y:S01]  /*14940*/  FMUL.FTZ R20, R133.reuse, R160 ;  /* 0x000000a085147220 */ /* 0x040fe20000410000 */
[----:B------:R-:W-:Y:S01]  /*14950*/  MOV R196, R245 ;  /* 0x000000f500c47202 */ /* 0x000fe20000000f00 */
[----:B------:R-:W-:Y:S02]  /*14960*/  FMUL.FTZ R21, R133, R161 ;  /* 0x000000a185157220 */ /* 0x000fe40000410000 */
[C---:B------:R-:W-:Y:S01]  /*14970*/  HMMA.16816.F32 R16, R192.reuse, R22, R16 ;  /* 0x00000016c010723c */ /* 0x040fe20000001810 */
[C---:B------:R-:W-:Y:S03]  /*14980*/  FMUL.FTZ R26, R0.reuse, R166 ;  /* 0x000000a6001a7220 */ /* 0x040fe60000410000 */
[C---:B------:R-:W-:Y:S02]  /*14990*/  FMUL.FTZ R27, R0.reuse, R167 ;  /* 0x000000a7001b7220 */ /* 0x040fe40000410000 */
[----:B------:R-:W-:Y:S01]  /*149a0*/  FMUL.FTZ R30, R0, R170 ;  /* 0x000000aa001e7220 */ /* 0x000fe20000410000 */
[----:B------:R-:W-:Y:S01]  /*149b0*/  LDSM.16.MT88.4 R164, [R227+0x900] ;  /* 0x00090000e3a4783b */ /* 0x000fe20000004200 */
[C---:B------:R-:W-:Y:S04]  /*149c0*/  FMUL.FTZ R22, R132.reuse, R162 ;  /* 0x000000a284167220 */ /* 0x040fe80000410000 */
[----:B------:R-:W-:Y:S02]  /*149d0*/  FMUL.FTZ R23, R132, R163 ;  /* 0x000000a384177220 */ /* 0x000fe40000410000 */
[C---:B------:R-:W-:Y:S01]  /*149e0*/  FMUL.FTZ R46, R0.reuse, R186 ;  /* 0x000000ba002e7220 */ /* 0x040fe20000410000 */
[----:B------:R-:W-:Y:S01]  /*149f0*/  LDSM.16.MT88.4 R160, [R228+0x900] ;  /* 0x00090000e4a0783b */ /* 0x000fe20000004200 */
[C---:B------:R-:W-:Y:S02]  /*14a00*/  FMUL.FTZ R58, R0.reuse, R58 ;  /* 0x0000003a003a7220 */ /* 0x040fe40000410000 */
[--C-:B---3--:R-:W-:Y:S01]  /*14a10*/  FFMA.FTZ R138, R197, c[0x0][0x2d0], -R141.reuse ;  /* 0x0000b400c58a7a23 */ /* 0x108fe2000001088d */
[-C--:B------:R-:W-:Y:S01]  /*14a20*/  HMMA.16816.F32 R20, R192, R36.reuse, R20 ;  /* 0x00000024c014723c */ /* 0x080fe20000001814 */
[C---:B------:R-:W-:Y:S02]  /*14a30*/  FMUL.FTZ R59, R0.reuse, R59 ;  /* 0x0000003b003b7220 */ /* 0x040fe40000410000 */
[----:B------:R3:W-:Y:S01]  /*14a40*/  MUFU.EX2 R139, R138 ;  /* 0x0000008a008b7308 */ /* 0x0007e20000000800 */
[C---:B------:R-:W-:Y:S02]  /*14a50*/  FMUL.FTZ R62, R0.reuse, R62 ;  /* 0x0000003e003e7220 */ /* 0x040fe40000410000 */
[C---:B------:R-:W-:Y:S02]  /*14a60*/  FMUL.FTZ R63, R0.reuse, R63 ;  /* 0x0000003f003f7220 */ /* 0x040fe40000410000 */
[C---:B------:R-:W-:Y:S01]  /*14a70*/  HMMA.16816.F32 R24, R144.reuse, R36, R24 ;  /* 0x000000249018723c */ /* 0x040fe20000001818 */
[C---:B------:R-:W-:Y:S03]  /*14a80*/  FMUL.FTZ R74, R0.reuse, R74 ;  /* 0x0000004a004a7220 */ /* 0x040fe60000410000 */
[C---:B------:R-:W-:Y:S02]  /*14a90*/  FMUL.FTZ R75, R0.reuse, R75 ;  /* 0x0000004b004b7220 */ /* 0x040fe40000410000 */
[----:B------:R-:W-:Y:S02]  /*14aa0*/  FMUL.FTZ R78, R0, R78 ;  /* 0x0000004e004e7220 */ /* 0x000fe40000410000 */
[-C--:B------:R-:W-:Y:S01]  /*14ab0*/  HMMA.16816.F32 R28, R144, R38.reuse, R28 ;  /* 0x00000026901c723c */ /* 0x080fe2000000181c */
[C---:B------:R-:W-:Y:S03]  /*14ac0*/  FMUL.FTZ R36, R133.reuse, R176 ;  /* 0x000000b085247220 */ /* 0x040fe60000410000 */
[C---:B------:R-:W-:Y:S01]  /*14ad0*/  FMUL.FTZ R37, R133.reuse, R177 ;  /* 0x000000b185257220 */ /* 0x040fe20000410000 */
[----:B------:R-:W-:Y:S01]  /*14ae0*/  MOV R176, R50 ;  /* 0x0000003200b07202 */ /* 0x000fe20000000f00 */
[C---:B------:R-:W-:Y:S01]  /*14af0*/  FMUL.FTZ R50, R132.reuse, R190 ;  /* 0x000000be84327220 */ /* 0x040fe20000410000 */
[----:B------:R-:W-:Y:S01]  /*14b00*/  MOV R190, R51 ;  /* 0x0000003300be7202 */ /* 0x000fe20000000f00 */
[C---:B------:R-:W-:Y:S01]  /*14b10*/  HMMA.16816.F32 R32, R192.reuse, R38, R32 ;  /* 0x00000026c020723c */ /* 0x040fe20000001820 */
[----:B------:R-:W-:Y:S03]  /*14b20*/  FMUL.FTZ R51, R132, R191 ;  /* 0x000000bf84337220 */ /* 0x000fe60000410000 */
[--C-:B---3--:R-:W-:Y:S01]  /*14b30*/  FFMA.FTZ R138, R198, c[0x0][0x2d0], -R142.reuse ;  /* 0x0000b400c68a7a23 */ /* 0x108fe2000001088e */
[----:B------:R-:W-:Y:S01]  /*14b40*/  MOV R191, R244 ;  /* 0x000000f400bf7202 */ /* 0x000fe20000000f00 */
[----:B------:R-:W-:Y:S01]  /*14b50*/  FMUL.FTZ R79, R0, R79 ;  /* 0x0000004f004f7220 */ /* 0x000fe20000410000 */
[----:B------:R-:W-:Y:S01]  /*14b60*/  MOV R177, R221 ;  /* 0x000000dd00b17202 */ /* 0x000fe20000000f00 */
[----:B------:R-:W-:Y:S01]  /*14b70*/  FMUL.FTZ R39, R132, R179 ;  /* 0x000000b384277220 */ /* 0x000fe20000410000 */
[----:B------:R-:W-:Y:S03]  /*14b80*/  MOV R179, R43 ;  /* 0x0000002b00b37202 */ /* 0x000fe60000000f00 */
[----:B------:R-:W-:Y:S02]  /*14b90*/  FMUL.FTZ R43, R0, R183 ;  /* 0x000000b7002b7220 */ /* 0x000fe40000410000 */
[----:B------:R3:W-:Y:S01]  /*14ba0*/  MUFU.EX2 R183, R138 ;  /* 0x0000008a00b77308 */ /* 0x0007e20000000800 */
[----:B------:R-:W-:Y:S01]  /*14bb0*/  FMUL.FTZ R38, R132, R178 ;  /* 0x000000b284267220 */ /* 0x000fe20000410000 */
[----:B------:R-:W-:Y:S01]  /*14bc0*/  MOV R178, R220 ;  /* 0x000000dc00b27202 */ /* 0x000fe20000000f00 */
[C---:B------:R-:W-:Y:S02]  /*14bd0*/  FMUL.FTZ R90, R0.reuse, R90 ;  /* 0x0000005a005a7220 */ /* 0x040fe40000410000 */
[C---:B------:R-:W-:Y:S02]  /*14be0*/  FMUL.FTZ R91, R0.reuse, R91 ;  /* 0x0000005b005b7220 */ /* 0x040fe40000410000 */
[C---:B------:R-:W-:Y:S01]  /*14bf0*/  FMUL.FTZ R94, R0.reuse, R94 ;  /* 0x0000005e005e7220 */ /* 0x040fe20000410000 */
[-C--:B-1----:R-:W-:Y:S01]  /*14c00*/  HMMA.16816.F32 R36, R192, R148.reuse, R36 ;  /* 0x00000094c024723c */ /* 0x082fe20000001824 */
[----:B------:R-:W-:Y:S02]  /*14c10*/  FMUL.FTZ R95, R0, R95 ;  /* 0x0000005f005f7220 */ /* 0x000fe40000410000 */
[C---:B------:R-:W-:Y:S02]  /*14c20*/  FMUL.FTZ R100, R133.reuse, R100 ;  /* 0x0000006485647220 */ /* 0x040fe40000410000 */
[----:B------:R-:W-:Y:S02]  /*14c30*/  FMUL.FTZ R101, R133, R101 ;  /* 0x0000006585657220 */ /* 0x000fe40000410000 */
[C---:B------:R-:W-:Y:S01]  /*14c40*/  FMUL.FTZ R102, R132.reuse, R102 ;  /* 0x0000006684667220 */ /* 0x040fe20000410000 */
[C---:B------:R-:W-:Y:S01]  /*14c50*/  HMMA.16816.F32 R40, R144.reuse, R148, R40 ;  /* 0x000000949028723c */ /* 0x040fe20000001828 */
[----:B------:R-:W-:Y:S03]  /*14c60*/  FMUL.FTZ R103, R132, R103 ;  /* 0x0000006784677220 */ /* 0x000fe60000410000 */
[C---:B------:R-:W-:Y:S02]  /*14c70*/  FMUL.FTZ R104, R2.reuse, R104 ;  /* 0x0000006802687220 */ /* 0x040fe40000410000 */
[----:B------:R-:W-:Y:S02]  /*14c80*/  FMUL.FTZ R105, R2, R105 ;  /* 0x0000006902697220 */ /* 0x000fe40000410000 */
[-C--:B------:R-:W-:Y:S01]  /*14c90*/  HMMA.16816.F32 R44, R144, R150.reuse, R44 ;  /* 0x00000096902c723c */ /* 0x080fe2000000182c */
[--C-:B---3--:R-:W-:Y:S03]  /*14ca0*/  FFMA.FTZ R138, R199, c[0x0][0x2d0], -R142.reuse ;  /* 0x0000b400c78a7a23 */ /* 0x108fe6000001088e */
[C---:B------:R-:W-:Y:S01]  /*14cb0*/  FMUL.FTZ R106, R0.reuse, R106 ;  /* 0x0000006a006a7220 */ /* 0x040fe20000410000 */
[----:B------:R1:W-:Y:S01]  /*14cc0*/  MUFU.EX2 R185, R138 ;  /* 0x0000008a00b97308 */ /* 0x0003e20000000800 */
[----:B------:R-:W-:Y:S02]  /*14cd0*/  FMUL.FTZ R107, R0, R107 ;  /* 0x0000006b006b7220 */ /* 0x000fe40000410000 */
[C---:B------:R-:W-:Y:S01]  /*14ce0*/  HMMA.16816.F32 R48, R192.reuse, R150, R48 ;  /* 0x00000096c030723c */ /* 0x040fe20000001830 */
[----:B------:R-:W3:Y:S03]  /*14cf0*/  LDSM.16.MT88.4 R148, [R225+0x1900] ;  /* 0x00190000e194783b */ /* 0x000ee60000004200 */
[C---:B------:R-:W-:Y:S02]  /*14d00*/  FMUL.FTZ R108, R2.reuse, R108 ;  /* 0x0000006c026c7220 */ /* 0x040fe40000410000 */
[----:B------:R-:W-:Y:S02]  /*14d10*/  FMUL.FTZ R109, R2, R109 ;  /* 0x0000006d026d7220 */ /* 0x000fe40000410000 */
[-C--:B--2---:R-:W-:Y:S01]  /*14d20*/  HMMA.16816.F32 R52, R192, R152.reuse, R52 ;  /* 0x00000098c034723c */ /* 0x084fe20000001834 */
[C---:B------:R-:W-:Y:S03]  /*14d30*/  FMUL.FTZ R110, R0.reuse, R110 ;  /* 0x0000006e006e7220 */ /* 0x040fe60000410000 */
[----:B------:R-:W-:Y:S02]  /*14d40*/  FMUL.FTZ R111, R0, R111 ;  /* 0x0000006f006f7220 */ /* 0x000fe40000410000 */
[C---:B------:R-:W-:Y:S02]  /*14d50*/  FMUL.FTZ R112, R133.reuse, R112 ;  /* 0x0000007085707220 */ /* 0x040fe40000410000 */
[C---:B------:R-:W-:Y:S01]  /*14d60*/  HMMA.16816.F32 R56, R144.reuse, R152, R56 ;  /* 0x000000989038723c */ /* 0x040fe20000001838 */
[----:B------:R-:W-:Y:S03]  /*14d70*/  FMUL.FTZ R113, R133, R113 ;  /* 0x0000007185717220 */ /* 0x000fe60000410000 */
[C---:B------:R-:W-:Y:S02]  /*14d80*/  FMUL.FTZ R114, R132.reuse, R114 ;  /* 0x0000007284727220 */ /* 0x040fe40000410000 */
[--C-:B-1----:R-:W-:Y:S02]  /*14d90*/  FFMA.FTZ R138, R201, c[0x0][0x2d0], -R141.reuse ;  /* 0x0000b400c98a7a23 */ /* 0x102fe4000001088d */
[-C--:B------:R-:W-:Y:S01]  /*14da0*/  HMMA.16816.F32 R60, R144, R154.reuse, R60 ;  /* 0x0000009a903c723c */ /* 0x080fe2000000183c */
[----:B------:R-:W-:Y:S01]  /*14db0*/  FMUL.FTZ R115, R132, R115 ;  /* 0x0000007384737220 */ /* 0x000fe20000410000 */
[----:B------:R1:W-:Y:S02]  /*14dc0*/  MUFU.EX2 R188, R138 ;  /* 0x0000008a00bc7308 */ /* 0x0003e40000000800 */
[C---:B------:R-:W-:Y:S02]  /*14dd0*/  FMUL.FTZ R120, R2.reuse, R120 ;  /* 0x0000007802787220 */ /* 0x040fe40000410000 */
[----:B------:R-:W-:Y:S02]  /*14de0*/  FMUL.FTZ R121, R2, R121 ;  /* 0x0000007902797220 */ /* 0x000fe40000410000 */
[C---:B------:R-:W-:Y:S01]  /*14df0*/  HMMA.16816.F32 R64, R192.reuse, R154, R64 ;  /* 0x0000009ac040723c */ /* 0x040fe20000001840 */
[----:B------:R-:W2:Y:S03]  /*14e00*/  LDSM.16.MT88.4 R152, [R226+0x1900] ;  /* 0x00190000e298783b */ /* 0x000ea60000004200 */
[C---:B------:R-:W-:Y:S02]  /*14e10*/  FMUL.FTZ R122, R0.reuse, R122 ;  /* 0x0000007a007a7220 */ /* 0x040fe40000410000 */
[----:B------:R-:W-:Y:S02]  /*14e20*/  FMUL.FTZ R123, R0, R123 ;  /* 0x0000007b007b7220 */ /* 0x000fe40000410000 */
[C---:B------:R-:W-:Y:S01]  /*14e30*/  FMUL.FTZ R124, R2.reuse, R124 ;  /* 0x0000007c027c7220 */ /* 0x040fe20000410000 */
[-C--:B---3--:R-:W-:Y:S03]  /*14e40*/  HMMA.16816.F32 R68, R192, R148.reuse, R68 ;  /* 0x00000094c044723c */ /* 0x088fe60000001844 */
[----:B------:R-:W-:Y:S02]  /*14e50*/  FMUL.FTZ R125, R2, R125 ;  /* 0x0000007d027d7220 */ /* 0x000fe40000410000 */
[C---:B------:R-:W-:Y:S02]  /*14e60*/  FMUL.FTZ R126, R0.reuse, R126 ;  /* 0x0000007e007e7220 */ /* 0x040fe40000410000 */
[----:B------:R-:W-:Y:S01]  /*14e70*/  FMUL.FTZ R127, R0, R127 ;  /* 0x0000007f007f7220 */ /* 0x000fe20000410000 */
[C---:B------:R-:W-:Y:S01]  /*14e80*/  HMMA.16816.F32 R72, R144.reuse, R148, R72 ;  /* 0x000000949048723c */ /* 0x040fe20000001848 */
[----:B-1----:R-:W-:Y:S03]  /*14e90*/  FFMA.FTZ R138, R204, c[0x0][0x2d0], -R141 ;  /* 0x0000b400cc8a7a23 */ /* 0x002fe6000001088d */
[C---:B------:R-:W-:Y:S01]  /*14ea0*/  FMUL.FTZ R128, R133.reuse, R128 ;  /* 0x0000008085807220 */ /* 0x040fe20000410000 */
[----:B------:R1:W3:Y:S01]  /*14eb0*/  MUFU.EX2 R169, R138 ;  /* 0x0000008a00a97308 */ /* 0x0002e20000000800 */
[C---:B------:R-:W-:Y:S02]  /*14ec0*/  FMUL.FTZ R129, R133.reuse, R129 ;  /* 0x0000008185817220 */ /* 0x040fe40000410000 */
[-C--:B------:R-:W-:Y:S01]  /*14ed0*/  HMMA.16816.F32 R76, R144, R150.reuse, R76 ;  /* 0x00000096904c723c */ /* 0x080fe2000000184c */
[C---:B------:R-:W-:Y:S03]  /*14ee0*/  FMUL.FTZ R130, R132.reuse, R130 ;  /* 0x0000008284827220 */ /* 0x040fe60000410000 */
[C---:B------:R-:W-:Y:S02]  /*14ef0*/  FMUL.FTZ R131, R132.reuse, R131 ;  /* 0x0000008384837220 */ /* 0x040fe40000410000 */
[C---:B------:R-:W-:Y:S02]  /*14f00*/  FMUL.FTZ R116, R133.reuse, R116 ;  /* 0x0000007485747220 */ /* 0x040fe40000410000 */
[C---:B------:R-:W-:Y:S01]  /*14f10*/  HMMA.16816.F32 R80, R192.reuse, R150, R80 ;  /* 0x00000096c050723c */ /* 0x040fe20000001850 */
[----:B------:R-:W4:Y:S03]  /*14f20*/  LDSM.16.MT88.4 R148, [R228+0x1900] ;  /* 0x00190000e494783b */ /* 0x000f260000004200 */
[----:B------:R-:W-:Y:S02]  /*14f30*/  FMUL.FTZ R117, R133, R117 ;  /* 0x0000007585757220 */ /* 0x000fe40000410000 */
[C---:B------:R-:W-:Y:S02]  /*14f40*/  FMUL.FTZ R118, R132.reuse, R118 ;  /* 0x0000007684767220 */ /* 0x040fe40000410000 */
[-C--:B--2---:R-:W-:Y:S01]  /*14f50*/  HMMA.16816.F32 R84, R192, R152.reuse, R84 ;  /* 0x00000098c054723c */ /* 0x084fe20000001854 */
[----:B------:R-:W-:Y:S03]  /*14f60*/  FMUL.FTZ R119, R132, R119 ;  /* 0x0000007784777220 */ /* 0x000fe60000410000 */
[--C-:B-1----:R-:W-:Y:S04]  /*14f70*/  FFMA.FTZ R138, R203, c[0x0][0x2d0], -R142.reuse ;  /* 0x0000b400cb8a7a23 */ /* 0x102fe8000001088e */
[C---:B------:R-:W-:Y:S01]  /*14f80*/  HMMA.16816.F32 R88, R144.reuse, R152, R88 ;  /* 0x000000989058723c */ /* 0x040fe20000001858 */
[----:B------:R1:W-:Y:S07]  /*14f90*/  MUFU.EX2 R189, R138 ;  /* 0x0000008a00bd7308 */ /* 0x0003ee0000000800 */
[-C--:B------:R-:W-:Y:S08]  /*14fa0*/  HMMA.16816.F32 R92, R144, R154.reuse, R92 ;  /* 0x0000009a905c723c */ /* 0x080ff0000000185c */
[C---:B------:R-:W-:Y:S01]  /*14fb0*/  HMMA.16816.F32 R96, R192.reuse, R154, R96 ;  /* 0x0000009ac060723c */ /* 0x040fe20000001860 */
[----:B------:R-:W2:Y:S07]  /*14fc0*/  LDSM.16.MT88.4 R152, [R227+0x1900] ;  /* 0x00190000e398783b */ /* 0x000eae0000004200 */
[-C--:B----4-:R-:W-:Y:S01]  /*14fd0*/  HMMA.16816.F32 R100, R192, R148.reuse, R100 ;  /* 0x00000094c064723c */ /* 0x090fe20000001864 */
[----:B-1----:R-:W-:Y:S04]  /*14fe0*/  FFMA.FTZ R138, R207, c[0x0][0x2d0], -R142 ;  /* 0x0000b400cf8a7a23 */ /* 0x002fe8000001088e */
[----:B------:R1:W4:Y:S03]  /*14ff0*/  MUFU.EX2 R170, R138 ;  /* 0x0000008a00aa7308 */ /* 0x0003260000000800 */
[C---:B------:R-:W-:Y:S08]  /*15000*/  HMMA.16816.F32 R104, R144.reuse, R148, R104 ;  /* 0x000000949068723c */ /* 0x040ff00000001868 */
[-C--:B------:R-:W-:Y:S08]  /*15010*/  HMMA.16816.F32 R108, R144, R150.reuse, R108 ;  /* 0x00000096906c723c */ /* 0x080ff0000000186c */
[C---:B------:R-:W-:Y:S01]  /*15020*/  HMMA.16816.F32 R112, R192.reuse, R150, R112 ;  /* 0x00000096c070723c */ /* 0x040fe20000001870 */
[----:B------:R-:W5:Y:S03]  /*15030*/  LDSM.16.MT88.4 R148, [R225+0x900] ;  /* 0x00090000e194783b */ /* 0x000f660000004200 */
[--C-:B-1----:R-:W-:Y:S04]  /*15040*/  FFMA.FTZ R138, R205, c[0x0][0x2d0], -R143.reuse ;  /* 0x0000b400cd8a7a23 */ /* 0x102fe8000001088f */
[-C--:B--2---:R-:W-:Y:S01]  /*15050*/  HMMA.16816.F32 R116, R192, R152.reuse, R116 ;  /* 0x00000098c074723c */ /* 0x084fe20000001874 */
[----:B------:R1:W-:Y:S07]  /*15060*/  MUFU.EX2 R184, R138 ;  /* 0x0000008a00b87308 */ /* 0x0003ee0000000800 */
[C---:B------:R-:W-:Y:S08]  /*15070*/  HMMA.16816.F32 R120, R144.reuse, R152, R120 ;  /* 0x000000989078723c */ /* 0x040ff00000001878 */
[-C--:B------:R-:W-:Y:S07]  /*15080*/  HMMA.16816.F32 R124, R144, R154.reuse, R124 ;  /* 0x0000009a907c723c */ /* 0x080fee000000187c */
[----:B---3--:R-:W-:Y:S01]  /*15090*/  F2FP.PACK_AB R146, R169, R188 ;  /* 0x000000bca992723e */ /* 0x008fe200000000ff */
[----:B------:R-:W-:Y:S01]  /*150a0*/  HMMA.16816.F32 R128, R192, R154, R128 ;  /* 0x0000009ac080723c */ /* 0x000fe20000001880 */
[----:B----4-:R-:W-:Y:S03]  /*150b0*/  F2FP.PACK_AB R147, R170, R189 ;  /* 0x000000bdaa93723e */ /* 0x010fe600000000ff */
[--C-:B-1----:R-:W-:Y:S01]  /*150c0*/  FFMA.FTZ R138, R208, c[0x0][0x2d0], -R143.reuse ;  /* 0x0000b400d08a7a23 */ /* 0x102fe2000001088f */
[----:B------:R-:W-:Y:S02]  /*150d0*/  F2FP.PACK_AB R144, R139, R187 ;  /* 0x000000bb8b90723e */ /* 0x000fe400000000ff */
[----:B------:R-:W-:Y:S01]  /*150e0*/  F2FP.PACK_AB R145, R185, R183 ;  /* 0x000000b7b991723e */ /* 0x000fe200000000ff */
[----:B------:R1:W2:Y:S06]  /*150f0*/  MUFU.EX2 R186, R138 ;  /* 0x0000008a00ba7308 */ /* 0x0002ac0000000800 */
[-C--:B-----5:R-:W-:Y:S01]  /*15100*/  HMMA.16816.F32 R4, R144, R148.reuse, R4 ;  /* 0x000000949004723c */ /* 0x0a0fe20000001804 */
[--C-:B-1----:R-:W-:Y:S01]  /*15110*/  FFMA.FTZ R138, R210, c[0x0][0x2d0], -R143.reuse ;  /* 0x0000b400d28a7a23 */ /* 0x102fe2000001088f */
[----:B--2---:R-:W-:Y:S03]  /*15120*/  F2FP.PACK_AB R152, R186, R184 ;  /* 0x000000b8ba98723e */ /* 0x004fe600000000ff */
        /* <DEDUP_REMOVED lines=28> */
[----:B------:R-:W1:Y:S03]  /*152f0*/  LDSM.16.MT88.4 R156, [R226+0x2100] ;  /* 0x00210000e29c783b */ /* 0x000e660000004200 */
        /* <DEDUP_REMOVED lines=12> */
[--C-:B---3--:R-:W-:Y:S02]  /*153c0*/  FFMA.FTZ R138, R196, c[0x0][0x2d0], -R141.reuse ;  /* 0x0000b400c48a7a23 */ /* 0x108fe4000001088d */
[----:B------:R-:W-:Y:S01]  /*153d0*/  LDSM.16.MT88.4 R196, [R227+0x1100] ;  /* 0x00110000e3c4783b */ /* 0x000fe20000004200 */
[----:B------:R-:W-:Y:S01]  /*153e0*/  FFMA.FTZ R141, R191, c[0x0][0x2d0], -R141 ;  /* 0x0000b400bf8d7a23 */ /* 0x000fe2000001088d */
[----:B------:R3:W-:Y:S03]  /*153f0*/  MUFU.EX2 R218, R138 ;  /* 0x0000008a00da7308 */ /* 0x0007e60000000800 */
        /* <DEDUP_REMOVED lines=9> */
[----:B----4-:R-:W-:Y:S04]  /*15490*/  F2FP.PACK_AB R141, R220, R221 ;  /* 0x000000dddc8d723e */ /* 0x010fe800000000ff */
        /* <DEDUP_REMOVED lines=16> */
[----:B------:R1:W4:Y:S01]  /*155a0*/  MUFU.EX2 R207, R138 ;  /* 0x0000008a00cf7308 */ /* 0x0003220000000800 */
[----:B------:R-:W-:Y:S06]  /*155b0*/  LDSM.16.MT88.4 R188, [R228+0x1100] ;  /* 0x00110000e4bc783b */ /* 0x000fec0000004200 */
        /* <DEDUP_REMOVED lines=42> */
[-C--:B-1----:R-:W-:Y:S07]  /*15860*/  HMMA.16816.F32 R160, R140, R172.reuse, R20 ;  /* 0x000000ac8ca0723c */ /* 0x082fee0000001814 */
[----:B------:R-:W-:Y:S01]  /*15870*/  MOV R23, R187 ;  /* 0x000000bb00177202 */ /* 0x000fe20000000f00 */
[C---:B------:R-:W-:Y:S01]  /*15880*/  HMMA.16816.F32 R164, R192.reuse, R172, R24 ;  /* 0x000000acc0a4723c */ /* 0x040fe20000001818 */
[----:B------:R-:W5:Y:S03]  /*15890*/  LDL.LU R27, [R1+0x2c] ;  /* 0x00002c00011b7983 */ /* 0x000f660000300800 */
[----:B------:R-:W-:Y:S02]  /*158a0*/  MOV R22, R186 ;  /* 0x000000ba00167202 */ /* 0x000fe40000000f00 */
[----:B------:R-:W-:Y:S02]  /*158b0*/  MOV R21, R185 ;  /* 0x000000b900157202 */ /* 0x000fe40000000f00 */
[----:B------:R-:W-:Y:S02]  /*158c0*/  MOV R24, R171 ;  /* 0x000000ab00187202 */ /* 0x000fe40000000f00 */
[-C--:B------:R-:W-:Y:S01]  /*158d0*/  HMMA.16816.F32 R168, R192, R174.reuse, R28 ;  /* 0x000000aec0a8723c */ /* 0x080fe2000000181c */
[----:B------:R-:W5:Y:S01]  /*158e0*/  LDL.LU R28, [R1+0x28] ;  /* 0x00002800011c7983 */ /* 0x000f620000300800 */
[----:B------:R-:W-:Y:S02]  /*158f0*/  MOV R26, R183 ;  /* 0x000000b7001a7202 */ /* 0x000fe40000000f00 */
[----:B------:R-:W-:Y:S02]  /*15900*/  MOV R20, R184 ;  /* 0x000000b800147202 */ /* 0x000fe40000000f00 */
[----:B------:R-:W-:Y:S02]  /*15910*/  MOV R25, R182 ;  /* 0x000000b600197202 */ /* 0x000fe40000000f00 */
[C---:B------:R-:W-:Y:S01]  /*15920*/  HMMA.16816.F32 R172, R140.reuse, R174, R32 ;  /* 0x000000ae8cac723c */ /* 0x040fe20000001820 */
[----:B------:R-:W5:Y:S03]  /*15930*/  LDL.LU R33, [R1+0x20] ;  /* 0x0000200001217983 */ /* 0x000f660000300800 */
[----:B------:R-:W-:Y:S01]  /*15940*/  MOV R31, R178 ;  /* 0x000000b2001f7202 */ /* 0x000fe20000000f00 */
[----:B------:R-:W5:Y:S01]  /*15950*/  LDL.LU R32, [R1+0x24] ;  /* 0x0000240001207983 */ /* 0x000f620000300800 */
[----:B------:R-:W-:Y:S02]  /*15960*/  MOV R30, R179 ;  /* 0x000000b3001e7202 */ /* 0x000fe40000000f00 */
[----:B------:R-:W-:Y:S04]  /*15970*/  MOV R35, R176 ;  /* 0x000000b000237202 */ /* 0x000fe80000000f00 */
[----:B------:R-:W-:Y:S02]  /*15980*/  MOV R34, R177 ;  /* 0x000000b100227202 */ /* 0x000fe40000000f00 */
[-C--:B------:R-:W-:Y:S01]  /*15990*/  HMMA.16816.F32 R176, R140, R188.reuse, R36 ;  /* 0x000000bc8cb0723c */ /* 0x080fe20000001824 */
[----:B------:R-:W-:Y:S06]  /*159a0*/  MOV R29, R181 ;  /* 0x000000b5001d7202 */ /* 0x000fec0000000f00 */
        /* <DEDUP_REMOVED lines=23> */
[----:B------:R-:W-:Y:S01]  /*15b20*/  HMMA.16816.F32 R128, R140, R18, R128 ;  /* 0x000000128c80723c */ /* 0x000fe20000001880 */
[----:B-----5:R-:W-:Y:S04]  /*15b30*/  FFMA.FTZ R4, R2, R28, R35 ;  /* 0x0000001c02047223 */ /* 0x020fe80000010023 */
[----:B------:R-:W-:Y:S02]  /*15b40*/  FADD.FTZ R4, R31, R4 ;  /* 0x000000041f047221 */ /* 0x000fe40000010000 */
[----:B------:R-:W-:Y:S02]  /*15b50*/  FFMA.FTZ R133, R133, R33, R39 ;  /* 0x0000002185857223 */ /* 0x000fe40000010027 */
[----:B------:R-:W-:Y:S03]  /*15b60*/  FADD.FTZ R5, R26, R4 ;  /* 0x000000041a057221 */ /* 0x000fe60000010000 */
[----:B------:R-:W-:Y:S02]  /*15b70*/  FFMA.FTZ R132, R132, R32, R34 ;  /* 0x0000002084847223 */ /* 0x000fe40000010022 */
[----:B------:R-:W-:Y:S02]  /*15b80*/  FADD.FTZ R2, R29, R133 ;  /* 0x000000851d027221 */ /* 0x000fe40000010000 */
[----:B------:R-:W-:Y:S02]  /*15b90*/  FADD.FTZ R132, R30, R132 ;  /* 0x000000841e847221 */ /* 0x000fe40000010000 */
[----:B------:R-:W-:Y:S02]  /*15ba0*/  FADD.FTZ R2, R24, R2 ;  /* 0x0000000218027221 */ /* 0x000fe40000010000 */
[----:B------:R-:W-:Y:S02]  /*15bb0*/  FFMA.FTZ R4, R0, R27, R215 ;  /* 0x0000001b00047223 */ /* 0x000fe400000100d7 */
        /* <DEDUP_REMOVED lines=48> */
.L_x_637:
[----:B-12---:R-:W2:Y:S04]  /*15ec0*/  LDL.LU R0, [R1+0x20] ;  /* 0x0000200001007983 */ /* 0x006ea80000300800 */
        /* <DEDUP_REMOVED lines=29> */
[----:B------:R-:W-:-:S05]  /*160a0*/  FSETP.NE.FTZ.AND P1, PT, R7, RZ, PT ;  /* 0x000000ff0700720b */ /* 0x000fca0003f35000 */
[----:B------:R-:W1:Y:S01]  /*160b0*/  @P3 MUFU.RCP R0, R11 ;  /* 0x0000000b00003308 */ /* 0x000e620000001000 */
[----:B------:R-:W-:-:S07]  /*160c0*/  FSETP.NE.FTZ.AND P0, PT, R6, RZ, PT ;  /* 0x000000ff0600720b */ /* 0x000fce0003f15000 */
[----:B------:R-:W-:Y:S06]  /*160d0*/  @P2 MUFU.RCP R4, R9 ;  /* 0x0000000900042308 */ /* 0x000fec0000001000 */
[----:B------:R-:W-:Y:S01]  /*160e0*/  @P0 MOV R8, 0x3f317218 ;  /* 0x3f31721800080802 */ /* 0x000fe20000000f00 */
[C---:B-1----:R-:W-:Y:S01]  /*160f0*/  FMUL.FTZ R144, R0.reuse, R144 ;  /* 0x0000009000907220 */ /* 0x042fe20000410000 */
[----:B------:R-:W1:Y:S01]  /*16100*/  @P1 MUFU.RCP R2, R7 ;  /* 0x0000000700021308 */ /* 0x000e620000001000 */
        /* <DEDUP_REMOVED lines=13> */
[C---:B------:R-:W-:Y:S01]  /*161e0*/  FMUL.FTZ R52, R0.reuse, R52 ;  /* 0x0000003400347220 */ /* 0x040fe20000410000 */
[----:B------:R-:W-:Y:S01]  /*161f0*/  @P1 MUFU.LG2 R7, R7 ;  /* 0x0000000700071308 */ /* 0x000fe20000000c00 */
        /* <DEDUP_REMOVED lines=19> */
[----:B------:R-:W-:Y:S01]  /*16330*/  MOV R0, RZ ;  /* 0x000000ff00007202 */ /* 0x000fe20000000f00 */
[C---:B-1----:R-:W-:Y:S02]  /*16340*/  FMUL.FTZ R148, R2.reuse, R148 ;  /* 0x0000009402947220 */ /* 0x042fe40000410000 */
[----:B------:R-:W-:-:S02]  /*16350*/  FMUL.FTZ R149, R2, R149 ;  /* 0x0000009502957220 */ /* 0x000fc40000410000 */
[C---:B------:R-:W-:Y:S01]  /*16360*/  FMUL.FTZ R152, R2.reuse, R152 ;  /* 0x0000009802987220 */ /* 0x040fe20000410000 */
[----:B------:R-:W1:Y:S01]  /*16370*/  @P0 MUFU.RCP R0, R6 ;  /* 0x0000000600000308 */ /* 0x000e620000001000 */
[C---:B------:R-:W-:Y:S02]  /*16380*/  FMUL.FTZ R153, R2.reuse, R153 ;  /* 0x0000009902997220 */ /* 0x040fe40000410000 */
[C---:B------:R-:W-:Y:S02]  /*16390*/  FMUL.FTZ R164, R2.reuse, R164 ;  /* 0x000000a402a47220 */ /* 0x040fe40000410000 */
[C---:B------:R-:W-:Y:S02]  /*163a0*/  FMUL.FTZ R165, R2.reuse, R165 ;  /* 0x000000a502a57220 */ /* 0x040fe40000410000 */
[C---:B------:R-:W-:Y:S01]  /*163b0*/  FMUL.FTZ R168, R2.reuse, R168 ;  /* 0x000000a802a87220 */ /* 0x040fe20000410000 */
[----:B------:R-:W2:Y:S01]  /*163c0*/  @P0 MUFU.LG2 R6, R6 ;  /* 0x0000000600060308 */ /* 0x000ea20000000c00 */
        /* <DEDUP_REMOVED lines=59> */
[C---:B-1----:R-:W-:Y:S02]  /*16780*/  FMUL.FTZ R150, R0.reuse, R150 ;  /* 0x0000009600967220 */ /* 0x042fe40000410000 */
        /* <DEDUP_REMOVED lines=38> */
[----:B--2---:R-:W-:Y:S02]  /*169f0*/  @P0 FMUL.FTZ R4, R6, 0.69314718246459960938 ;  /* 0x3f31721806040820 */ /* 0x004fe40000410000 */
[----:B------:R-:W-:Y:S02]  /*16a00*/  @P0 FMUL.FTZ R0, R8, c[0x0][0x2d0] ;  /* 0x0000b40008000a20 */ /* 0x000fe40000410000 */
[----:B------:R-:W-:-:S02]  /*16a10*/  @P3 FFMA.FTZ R18, R10, R137, R11 ;  /* 0x000000890a123223 */ /* 0x000fc4000001000b */
[----:B------:R-:W-:Y:S02]  /*16a20*/  @P2 FFMA.FTZ R19, R5, R136, R9 ;  /* 0x0000008805132223 */ /* 0x000fe40000010009 */
[----:B------:R-:W-:Y:S02]  /*16a30*/  @P1 FFMA.FTZ R20, R2, R135, R7 ;  /* 0x0000008702141223 */ /* 0x000fe40000010007 */
[----:B------:R-:W-:Y:S02]  /*16a40*/  @P0 FFMA.FTZ R21, R0, R3, R4 ;  /* 0x0000000300150223 */ /* 0x000fe40000010004 */
.L_x_575:
[----:B------:R-:W-:Y:S05]  /*16a50*/  @P4 BRA `(.L_x_656) ;  /* 0x0000209000004947 */ /* 0x000fea0003800000 */
[----:B------:R-:W3:Y:S01]  /*16a60*/  S2R R16, SR_TID.X ;  /* 0x0000000000107919 */ /* 0x000ee20000002100 */
[----:B------:R-:W-:Y:S01]  /*16a70*/  ULDC.64 UR4, c[0x0][0x4d0] ;  /* 0x0001340000047ab9 */ /* 0x000fe20000000a00 */
[----:B------:R-:W-:Y:S01]  /*16a80*/  IMAD R4, RZ, RZ, -UR11 ;  /* 0x8000000bff047e24 */ /* 0x000fe2000f8e02ff */
[----:B------:R-:W-:Y:S01]  /*16a90*/  UIMAD.WIDE.U32 UR8, UR11, UR4, URZ ;  /* 0x000000040b0872a5 */ /* 0x000fe2000f8e003f */
[----:B------:R-:W4:Y:S01]  /*16aa0*/  S2R R11, SR_CTAID.Y ;  /* 0x00000000000b7919 */ /* 0x000f220000002600 */
[----:B------:R-:W-:Y:S01]  /*16ab0*/  USHF.R.S32.HI UR6, URZ, 0x1f, UR11 ;  /* 0x0000001f3f067899 */ /* 0x000fe2000801140b */
[----:B------:R-:W-:Y:S01]  /*16ac0*/  MOV R24, c[0x0][0x4e8] ;  /* 0x00013a0000187a02 */ /* 0x000fe20000000f00 */
[----:B------:R-:W-:Y:S01]  /*16ad0*/  BSSY B0, `(.L_x_657) ;  /* 0x00000db000007945 */ /* 0x000fe20003800000 */
[----:B------:R-:W1:Y:S01]  /*16ae0*/  S2R R9, SR_CTAID.Z ;  /* 0x0000000000097919 */ /* 0x000e620000002700 */
        /* <DEDUP_REMOVED lines=12> */
[----:B----4-:R-:W-:Y:S01]  /*16bb0*/  IMAD R12, R4, c[0x0][0x550], R11 ;  /* 0x00015400040c7a24 */ /* 0x010fe200078e020b */
        /* <DEDUP_REMOVED lines=13> */
[----:B------:R-:W-:Y:S01]  /*16c90*/  IMAD.WIDE.U32 R4, R9, c[0x0][0x4d8], R4 ;  /* 0x0001360009047a25 */ /* 0x000fe200078e0004 */
        /* <DEDUP_REMOVED lines=71> */
[----:B------:R-:W3:Y:S01]  /*17110*/  SHFL.IDX PT, R11, R0, 0x1, 0x1c1f ;  /* 0x003c1f00000b7f89 */ /* 0x000ee200000e0000 */
[-C--:B------:R-:W-:Y:S01]  /*17120*/  ISETP.GE.OR P2, PT, R14, R24.reuse, P1 ;  /* 0x000000180e00720c */ /* 0x080fe20000f46670 */
[----:B------:R-:W-:Y:S01]  /*17130*/  IMAD.IADD R3, R3, 0x1, R15 ;  /* 0x0000000103037824 */ /* 0x000fe200078e020f */
[----:B------:R-:W-:Y:S01]  /*17140*/  LEA R23, P0, R2, c[0x0][0x400], 0x2 ;  /* 0x0001000002177a11 */ /* 0x000fe200078010ff */
[----:B------:R-:W-:Y:S01]  /*17150*/  SHFL.IDX PT, R8, R6, 0x2, 0x1c1f ;  /* 0x005c1f0006087f89 */ /* 0x000fe200000e0000 */
[----:B------:R-:W-:-:S02]  /*17160*/  ISETP.GE.AND P5, PT, R14, R24, PT ;  /* 0x000000180e00720c */ /* 0x000fc40003fa6270 */
[----:B------:R-:W-:Y:S01]  /*17170*/  LEA.HI.X R22, R2, c[0x0][0x404], R3, 0x2, P0 ;  /* 0x0001010002167a11 */ /* 0x000fe200000f1403 */
[----:B------:R-:W4:Y:S01]  /*17180*/  SHFL.IDX PT, R9, R0, 0x2, 0x1c1f ;  /* 0x005c1f0000097f89 */ /* 0x000f2200000e0000 */
[----:B------:R-:W-:-:S03]  /*17190*/  ISETP.GE.AND P6, PT, R13, R24, PT ;  /* 0x000000180d00720c */ /* 0x000fc60003fc6270 */
[----:B------:R-:W-:Y:S04]  /*171a0*/  SHFL.IDX PT, R6, R6, 0x3, 0x1c1f ;  /* 0x007c1f0006067f89 */ /* 0x000fe800000e0000 */
[----:B------:R2:W3:Y:S04]  /*171b0*/  SHFL.IDX PT, R7, R0, 0x3, 0x1c1f ;  /* 0x007c1f0000077f89 */ /* 0x0004e800000e0000 */
[----:B-1----:R1:W-:Y:S04]  /*171c0*/  @!P4 ST.E [R4.64], R18 ;  /* 0x000000120400c985 */ /* 0x0023e8000c101914 */
[----:B------:R1:W1:Y:S04]  /*171d0*/  SHFL.IDX PT, R2, R23, RZ, 0x1c1f ;  /* 0x001c1fff17027589 */ /* 0x00026800000e0000 */
[----:B------:R1:W1:Y:S01]  /*171e0*/  SHFL.IDX PT, R3, R22, RZ, 0x1c1f ;  /* 0x001c1fff16037589 */ /* 0x00026200000e0000 */
[----:B--2---:R-:W-:-:S04]  /*171f0*/  IADD3 R0, R12, 0x8, RZ ;  /* 0x000000080c007810 */ /* 0x004fc80007ffe0ff */
[CC--:B------:R-:W-:Y:S02]  /*17200*/  ISETP.GE.OR P3, PT, R0.reuse, R24.reuse, P1 ;  /* 0x000000180000720c */ /* 0x0c0fe40000f66670 */
[-C--:B------:R-:W-:Y:S02]  /*17210*/  ISETP.GE.OR P1, PT, R13, R24.reuse, P1 ;  /* 0x000000180d00720c */ /* 0x080fe40000f26670 */
[----:B------:R-:W-:Y:S02]  /*17220*/  ISETP.GE.AND P0, PT, R0, R24, PT ;  /* 0x000000180000720c */ /* 0x000fe40003f06270 */
[----:B------:R-:W-:-:S04]  /*17230*/  LOP3.LUT R0, R17, 0x7ffffffc, RZ, 0xc0, !PT ;  /* 0x7ffffffc11007812 */ /* 0x000fc800078ec0ff */
[----:B------:R-:W-:-:S03]  /*17240*/  IADD3 R0, R16, -R0, RZ ;  /* 0x8000000010007210 */ /* 0x000fc60007ffe0ff */
[----:B---3--:R2:W-:Y:S02]  /*17250*/  @!P3 ST.E [R10.64], R19 ;  /* 0x000000130a00b985 */ /* 0x0085e4000c101914 */
[----:B------:R-:W-:Y:S02]  /*17260*/  IMAD.SHL.U32 R0, R0, 0x2, RZ ;  /* 0x0000000200007824 */ /* 0x000fe400078e00ff */
[----:B----4-:R2:W-:Y:S04]  /*17270*/  @!P2 ST.E [R8.64], R20 ;  /* 0x000000140800a985 */ /* 0x0105e8000c101914 */
        /* <DEDUP_REMOVED lines=96> */
.L_x_658:
[----:B-1----:R-:W-:Y:S05]  /*17880*/  BSYNC B0 ;  /* 0x0000000000007941 */ /* 0x002fea0003800000 */
.L_x_657:
        /* <DEDUP_REMOVED lines=97> */
.L_x_660:
[----:B------:R-:W-:Y:S05]  /*17ea0*/  BSYNC B0 ;  /* 0x0000000000007941 */ /* 0x000fea0003800000 */
.L_x_659:
        /* <DEDUP_REMOVED lines=97> */
.L_x_662:
[----:B------:R-:W-:Y:S05]  /*184c0*/  BSYNC B0 ;  /* 0x0000000000007941 */ /* 0x000fea0003800000 */
.L_x_661:
        /* <DEDUP_REMOVED lines=98> */
.L_x_656:
        /* <DEDUP_REMOVED lines=50> */
.L_x_663:
        /* <DEDUP_REMOVED lines=15> */
.L_x_3584:


//--------------------- .text._ZN7cutlass13device_kernelIN5flash19enable_sm80_to_sm89INS1_16FlashAttnFwdSm80INS1_25CollectiveMainloopFwdSm80ILi8ELi1ELb1EN4cute5tupleIJNS5_1CILi128EEENS7_ILi96EEES8_EEELi128ENS_6half_tEfNS_4arch4Sm80ELb0ELb1ELb1ELb1ELb1ELb0ELb1ELb1EEENS1_21CollectiveEpilogueFwdINS6_IJS8_S8_S9_EEENS6_IJNS7_ILi1EEESH_SH_EEESB_SD_Li256ELb1ELb1ELb1ELb0EEENS1_36VarlenDynamicPersistentTileSchedulerILi128ELi96ELi256ELi256ELb1ELb1ELb0ELb1ELb0ELb1EEEEEEEEEvNT_6ParamsE --------------------------
	.section	.text._ZN7cutlass13device_kernelIN5flash19enable_sm80_to_sm89INS1_16FlashAttnFwdSm80INS1_25CollectiveMainloopFwdSm80ILi8ELi1ELb1EN4cute5tupleIJNS5_1CILi128EEENS7_ILi96EEES8_EEELi128ENS_6half_tEfNS_4arch4Sm80ELb0ELb1ELb1ELb1ELb1ELb0ELb1ELb1EEENS1_21CollectiveEpilogueFwdINS6_IJS8_S8_S9_EEENS6_IJNS7_ILi1EEESH_SH_EEESB_SD_Li256ELb1ELb1ELb1ELb0EEENS1_36VarlenDynamicPersistentTileSchedulerILi128ELi96ELi256ELi256ELb1ELb1ELb0ELb1ELb0ELb1EEEEEEEEEvNT_6ParamsE,"ax",@progbits
	.sectioninfo	@"SHI_REGISTERS=255"
	.align	128
.text._ZN7cutlass13device_kernelIN5flash19enable_sm80_to_sm89INS1_16FlashAttnFwdSm80INS1_25CollectiveMainloopFwdSm80ILi8ELi1ELb1EN4cute5tupleIJNS5_1CILi128EEENS7_ILi96EEES8_EEELi128ENS_6half_tEfNS_4arch4Sm80ELb0ELb1ELb1ELb1ELb1ELb0ELb1ELb1EEENS1_21CollectiveEpilogueFwdINS6_IJS8_S8_S9_EEENS6_IJNS7_ILi1EEESH_SH_EEESB_SD_Li256ELb1ELb1ELb1ELb0EEENS1_36VarlenDynamicPersistentTileSchedulerILi128ELi96ELi256ELi256ELb1ELb1ELb0ELb1ELb0ELb1EEEEEEEEEvNT_6ParamsE:
        .type           _ZN7cutlass13device_kernelIN5flash19enable_sm80_to_sm89INS1_16FlashAttnFwdSm80INS1_25CollectiveMainloopFwdSm80ILi8ELi1ELb1EN4cute5tupleIJNS5_1CILi128EEENS7_ILi96EEES8_EEELi128ENS_6half_tEfNS_4arch4Sm80ELb0ELb1ELb1ELb1ELb1ELb0ELb1ELb1EEENS1_21CollectiveEpilogueFwdINS6_IJS8_S8_S9_EEENS6_IJNS7_ILi1EEESH_SH_EEESB_SD_Li256ELb1ELb1ELb1ELb0EEENS1_36VarlenDynamicPersistentTileSchedulerILi128ELi96ELi256ELi256ELb1ELb1ELb0ELb1ELb0ELb1EEEEEEEEEvNT_6ParamsE,@function
        .size           _ZN7cutlass13device_kernelIN5flash19enable_sm80_to_sm89INS1_16FlashAttnFwdSm80INS1_25CollectiveMainloopFwdSm80ILi8ELi1ELb1EN4cute5tupleIJNS5_1CILi128EEENS7_ILi96EEES8_EEELi128ENS_6half_tEfNS_4arch4Sm80ELb0ELb1ELb1ELb1ELb1ELb0ELb1ELb1EEENS1_21CollectiveEpilogueFwdINS6_IJS8_S8_S9_EEENS6_IJNS7_ILi1EEESH_SH_EEESB_SD_Li256ELb1ELb1ELb1ELb0EEENS1_36VarlenDynamicPersistentTileSchedulerILi128ELi96ELi256ELi256ELb1ELb1ELb0ELb1ELb0ELb1EEEEEEEEEvNT_6ParamsE,(.L_x_3585 - _ZN7cutlass13device_kernelIN5flash19enable_sm80_to_sm89INS1_16FlashAttnFwdSm80INS1_25CollectiveMainloopFwdSm80ILi8ELi1ELb1EN4cute5tupleIJNS5_1CILi128EEENS7_ILi96EEES8_EEELi128ENS_6half_tEfNS_4arch4Sm80ELb0ELb1ELb1ELb1ELb1ELb0ELb1ELb1EEENS1_21CollectiveEpilogueFwdINS6_IJS8_S8_S9_EEENS6_IJNS7_ILi1EEESH_SH_EEESB_SD_Li256ELb1ELb1ELb1ELb0EEENS1_36VarlenDynamicPersistentTileSchedulerILi128ELi96ELi256ELi256ELb1ELb1ELb0ELb1ELb0ELb1EEEEEEEEEvNT_6ParamsE)
        .other          _ZN7cutlass13device_kernelIN5flash19enable_sm80_to_sm89INS1_16FlashAttnFwdSm80INS1_25CollectiveMainloopFwdSm80ILi8ELi1ELb1EN4cute5tupleIJNS5_1CILi128EEENS7_ILi96EEES8_EEELi128ENS_6half_tEfNS_4arch4Sm80ELb0ELb1ELb1ELb1ELb1ELb0ELb1ELb1EEENS1_21CollectiveEpilogueFwdINS6_IJS8_S8_S9_EEENS6_IJNS7_ILi1EEESH_SH_EEESB_SD_Li256ELb1ELb1ELb1ELb0EEENS1_36VarlenDynamicPersistentTileSchedulerILi128ELi96ELi256ELi256ELb1ELb1ELb0ELb1ELb0ELb1EEEEEEEEEvNT_6ParamsE,@"STO_CUDA_ENTRY STV_DEFAULT"
_ZN7cutlass13device_kernelIN5flash19enable_sm80_to_sm89INS1_16FlashAttnFwdSm80INS1_25CollectiveMainloopFwdSm80ILi8ELi1ELb1EN4cute5tupleIJNS5_1CILi128EEENS7_ILi96EEES8_EEELi128ENS_6half_tEfNS_4arch4Sm80ELb0ELb1ELb1ELb1ELb1ELb0ELb1ELb1EEENS1_21CollectiveEpilogueFwdINS6_IJS8_S8_S9_EEENS6_IJNS7_ILi1EEESH_SH_EEESB_SD_Li256ELb1ELb1ELb1ELb0EEENS1_36VarlenDynamicPersistentTileSchedulerILi128ELi96ELi256ELi256ELb1ELb1ELb0ELb1ELb0ELb1EEEEEEEEEvNT_6ParamsE:
[----:B------:R-:W-:-:S03]  /*0000*/  MOV R1, c[0x0][0x28] ;  /* 0x00000a0000017a02 */ /* 0x000fc60000000f00 */
[----:B------:R-:W1:Y:S01]  /*0010*/  S2R R2, SR_TID.X ;  /* 0x0000000000027919 */ /* 0x000e620000002100 */
[----:B------:R-:W-:Y:S01]  /*0020*/  IADD3 R1, R1, -0x28, RZ ;  /* 0xffffffd801017810 */ /* 0x000fe20007ffe0ff */
[----:B------:R-:W-:Y:S01]  /*0030*/  ULDC.64 UR6, c[0x0][0x118] ;  /* 0x0000460000067ab9 */ /* 0x000fe20000000a00 */
[----:B-1----:R-:W-:-:S05]  /*0040*/  SHF.R.U32.HI R0, RZ, 0x5, R2 ;  /* 0x00000005ff007819 */ /* 0x002fca0000011602 */
[----:B------:R-:W1:Y:S02]  /*0050*/  SHFL.IDX PT, R3, R0, RZ, 0x1f ;  /* 0x00001fff00037589 */ /* 0x000e6400000e0000 */
[----:B-1----:R-:W-:Y:S02]  /*0060*/  ISETP.NE.AND P0, PT, R3, RZ, PT ;  /* 0x000000ff0300720c */ /* 0x002fe40003f05270 */
[----:B------:R1:W-:Y:S11]  /*0070*/  STL [R1+0x20], R3 ;  /* 0x0000200301007387 */ /* 0x0003f60000100800 */
[----:B------:R-:W-:Y:S06]  /*0080*/  @P0 BAR.SYNC.DEFER_BLOCKING 0x5, 0x100 ;  /* 0x0144000000000b1d */ /* 0x000fec0000010000 */
[----:B------:R-:W2:Y:S04]  /*0090*/  @P0 LDS.128 R248, [0xe100] ;  /* 0x00e10000fff80984 */ /* 0x000ea80000000c00 */
[----:B------:R-:W-:Y:S06]  /*00a0*/  @P0 BAR.ARV 0x4, 0x100 ;  /* 0x0104000000000b1d */ /* 0x000fec0000002000 */
[----:B------:R-:W-:Y:S05]  /*00b0*/  @P0 BRA `(.L_x_664) ;  /* 0x00000f1000000947 */ /* 0x000fea0003800000 */
[----:B-1----:R-:W-:Y:S01]  /*00c0*/  LOP3.LUT R13, R2, 0x1f, RZ, 0xc0, !PT ;  /* 0x0000001f020d7812 */ /* 0x002fe200078ec0ff */
[----:B------:R-:W-:-:S03]  /*00d0*/  CS2R R8, SRZ ;  /* 0x0000000000087805 */ /* 0x000fc6000001ff00 */
[----:B------:R-:W-:-:S04]  /*00e0*/  ISETP.NE.AND P6, PT, R13, 0x1f, PT ;  /* 0x0000001f0d00780c */ /* 0x000fc80003fc5270 */
[----:B------:R-:W-:-:S13]  /*00f0*/  ISETP.GE.OR P0, PT, R13, c[0x0][0x53c], !P6 ;  /* 0x00014f000d007a0c */ /* 0x000fda0007706670 */
[----:B------:R-:W-:Y:S02]  /*0100*/  @!P0 IMAD.MOV.U32 R4, RZ, RZ, 0x4 ;  /* 0x00000004ff048424 */ /* 0x000fe400078e00ff */
[----:B------:R-:W-:Y:S02]  /*0110*/  @!P0 IMAD.MOV.U32 R2, RZ, RZ, 0x4 ;  /* 0x00000004ff028424 */ /* 0x000fe400078e00ff */
[----:B------:R-:W-:-:S04]  /*0120*/  @!P0 IMAD.WIDE.U32 R4, R13, R4, c[0x0][0x580] ;  /* 0x000160000d048625 */ /* 0x000fc800078e0004 */
[C---:B------:R-:W-:Y:S01]  /*0130*/  @!P0 IMAD.WIDE.U32 R2, R13.reuse, R2, c[0x0][0x578] ;  /* 0x00015e000d028625 */ /* 0x040fe200078e0002 */
[----:B------:R-:W3:Y:S04]  /*0140*/  @!P0 LDG.E R9, [R4.64] ;  /* 0x0000000604098981 */ /* 0x000ee8000c1e1900 */
[----:B------:R-:W3:Y:S01]  /*0150*/  @!P0 LDG.E R8, [R2.64] ;  /* 0x0000000602088981 */ /* 0x000ee2000c1e1900 */
[C---:B------:R-:W-:Y:S01]  /*0160*/  ISETP.NE.AND P5, PT, R13.reuse, RZ, PT ;  /* 0x000000ff0d00720c */ /* 0x040fe20003fa5270 */
[----:B------:R-:W1:Y:S01]  /*0170*/  S2UR UR4, SR_CTAID.X ;  /* 0x00000000000479c3 */ /* 0x000e620000002500 */
[C---:B------:R-:W-:Y:S01]  /*0180*/  ISETP.GE.U32.AND P4, PT, R13.reuse, 0x2, PT ;  /* 0x000000020d00780c */ /* 0x040fe20003f86070 */
[----:B------:R-:W-:Y:S01]  /*0190*/  IMAD.MOV.U32 R7, RZ, RZ, RZ ;  /* 0x000000ffff077224 */ /* 0x000fe200078e00ff */
[----:B------:R-:W-:-:S02]  /*01a0*/  ISETP.GE.U32.AND P3, PT, R13, 0x4, PT ;  /* 0x000000040d00780c */ /* 0x000fc40003f66070 */
[C---:B------:R-:W-:Y:S02]  /*01b0*/  ISETP.GE.U32.AND P2, PT, R13.reuse, 0x8, PT ;  /* 0x000000080d00780c */ /* 0x040fe40003f46070 */
[----:B------:R-:W-:Y:S01]  /*01c0*/  ISETP.GE.U32.AND P1, PT, R13, 0x10, PT ;  /* 0x000000100d00780c */ /* 0x000fe20003f26070 */
[----:B---3--:R-:W-:-:S05]  /*01d0*/  IMAD R4, R9, R8, RZ ;  /* 0x0000000809047224 */ /* 0x008fca00078e02ff */
[----:B------:R-:W3:Y:S02]  /*01e0*/  SHFL.UP PT, R0, R4, 0x1, RZ ;  /* 0x0420000004007989 */ /* 0x000ee400000e00ff */
[----:B---3--:R-:W-:-:S05]  /*01f0*/  SEL R0, R0, RZ, P5 ;  /* 0x000000ff00007207 */ /* 0x008fca0002800000 */
[----:B------:R-:W-:-:S05]  /*0200*/  IMAD.IADD R4, R4, 0x1, R0 ;  /* 0x0000000104047824 */ /* 0x000fca00078e0200 */
        /* <DEDUP_REMOVED lines=12> */
[----:B------:R-:W3:Y:S02]  /*02d0*/  SHFL.IDX PT, R6, R4, 0x1f, 0x1f ;  /* 0x03e01f0004067f89 */ /* 0x000ee400000e0000 */
[----:B---3--:R-:W-:-:S04]  /*02e0*/  IMAD R6, R6, c[0x0][0x538], RZ ;  /* 0x00014e0006067a24 */ /* 0x008fc800078e02ff */
[----:B------:R-:W-:Y:S01]  /*02f0*/  IMAD.MOV.U32 R0, RZ, RZ, R6 ;  /* 0x000000ffff007224 */ /* 0x000fe200078e0006 */
[----:B-1----:R-:W-:-:S13]  /*0300*/  ISETP.GT.AND P0, PT, R6, UR4, PT ;  /* 0x0000000406007c0c */ /* 0x002fda000bf04270 */
[----:B------:R-:W-:Y:S05]  /*0310*/  @P0 BRA `(.L_x_665) ;  /* 0x0000026000000947 */ /* 0x000fea0003800000 */
[----:B------:R-:W-:Y:S02]  /*0320*/  MOV R6, R0 ;  /* 0x0000000000067202 */ /* 0x000fe40000000f00 */
[----:B------:R-:W-:-:S04]  /*0330*/  MOV R7, RZ ;  /* 0x000000ff00077202 */ /* 0x000fc80000000f00 */
.L_x_669:
        /* <DEDUP_REMOVED lines=9> */
[----:B------:R-:W-:-:S04]  /*03d0*/  @!P0 IMAD.WIDE R4, R0, R2, c[0x0][0x580] ;  /* 0x0001600000048625 */ /* 0x000fc800078e0202 */
[----:B------:R-:W-:Y:S01]  /*03e0*/  @!P0 IMAD.WIDE R2, R0, R3, c[0x0][0x578] ;  /* 0x00015e0000028625 */ /* 0x000fe200078e0203 */
[----:B------:R-:W3:Y:S04]  /*03f0*/  @!P0 LDG.E R9, [R4.64] ;  /* 0x0000000604098981 */ /* 0x000ee8000c1e1900 */
[----:B------:R-:W3:Y:S02]  /*0400*/  @!P0 LDG.E R8, [R2.64] ;  /* 0x0000000602088981 */ /* 0x000ee4000c1e1900 */
[----:B---3--:R-:W-:Y:S01]  /*0410*/  IMAD R5, R9, R8, RZ ;  /* 0x0000000809057224 */ /* 0x008fe200078e02ff */
[----:B------:R-:W-:Y:S05]  /*0420*/  BRA.DIV ~URZ, `(.L_x_667) ;  /* 0x00017ab27f007947 */ /* 0x000fea000b800000 */
[----:B------:R1:W3:Y:S02]  /*0430*/  SHFL.UP PT, R0, R5, 0x1, RZ ;  /* 0x0420000005007989 */ /* 0x0002e400000e00ff */
.L_x_833:
        /* <DEDUP_REMOVED lines=16> */
.L_x_834:
[----:B---3--:R-:W-:-:S05]  /*0540*/  IMAD R0, R0, c[0x0][0x538], RZ ;  /* 0x00014e0000007a24 */ /* 0x008fca00078e02ff */
[----:B------:R-:W-:-:S04]  /*0550*/  IADD3 R6, R0, R6, RZ ;  /* 0x0000000600067210 */ /* 0x000fc80007ffe0ff */
[----:B------:R-:W-:-:S13]  /*0560*/  ISETP.GT.AND P0, PT, R6, UR4, PT ;  /* 0x0000000406007c0c */ /* 0x000fda000bf04270 */
[----:B-12---:R-:W-:Y:S05]  /*0570*/  @!P0 BRA `(.L_x_669) ;  /* 0xfffffdc000008947 */ /* 0x006fea000383ffff */
.L_x_665:
[----:B------:R-:W-:-:S05]  /*0580*/  IADD3 R10, -R0, R6, RZ ;  /* 0x00000006000a7210 */ /* 0x000fca0007ffe1ff */
[----:B------:R-:W-:-:S05]  /*0590*/  IMAD R0, R4, c[0x0][0x538], R10 ;  /* 0x00014e0004007a24 */ /* 0x000fca00078e020a */
[----:B------:R-:W-:Y:S01]  /*05a0*/  ISETP.GT.AND P0, PT, R0, UR4, PT ;  /* 0x0000000400007c0c */ /* 0x000fe2000bf04270 */
[----:B------:R-:W-:-:S12]  /*05b0*/  BRA.DIV ~URZ, `(.L_x_670) ;  /* 0x00017b427f007947 */ /* 0x000fd8000b800000 */
[----:B------:R-:W-:-:S04]  /*05c0*/  VOTE.ANY R6, PT, !P0 ;  /* 0x0000000000067806 */ /* 0x000fc800040e0100 */
.L_x_835:
[----:B------:R-:W1:Y:S02]  /*05d0*/  POPC R0, R6 ;  /* 0x0000000600007309 */ /* 0x000e640000000000 */
[----:B-12---:R-:W-:Y:S01]  /*05e0*/  IADD3 R251, R0, R7, RZ ;  /* 0x0000000700fb7210 */ /* 0x006fe20007ffe0ff */
[----:B------:R-:W-:Y:S05]  /*05f0*/  BRA.DIV ~URZ, `(.L_x_671) ;  /* 0x00017b527f007947 */ /* 0x000fea000b800000 */
[----:B------:R1:W2:Y:S01]  /*0600*/  SHFL.IDX PT, R12, R9, R0, 0x1f ;  /* 0x00001f00090c7589 */ /* 0x0002a200000e0000 */
[----:B------:R-:W-:-:S03]  /*0610*/  MOV R5, RZ ;  /* 0x000000ff00057202 */ /* 0x000fc60000000f00 */
[----:B------:R1:W3:Y:S04]  /*0620*/  SHFL.IDX PT, R9, R8, R0, 0x1f ;  /* 0x00001f0008097589 */ /* 0x0002e800000e0000 */
.L_x_836:
[----:B------:R-:W-:Y:S01]  /*0630*/  ISETP.NE.AND P0, PT, R6, RZ, PT ;  /* 0x000000ff0600720c */ /* 0x000fe20003f05270 */
[----:B------:R-:W-:-:S12]  /*0640*/  BSSY B0, `(.L_x_672) ;  /* 0x0000005000007945 */ /* 0x000fd80003800000 */
[----:B------:R-:W-:Y:S05]  /*0650*/  @!P0 BRA `(.L_x_673) ;  /* 0x0000003000008947 */ /* 0x000fea0003800000 */
[----:B-1----:R-:W-:Y:S01]  /*0660*/  IADD3 R0, R0, -0x1, RZ ;  /* 0xffffffff00007810 */ /* 0x002fe20007ffe0ff */
[----:B------:R-:W-:Y:S05]  /*0670*/  BRA.DIV ~URZ, `(.L_x_674) ;  /* 0x00017bb27f007947 */ /* 0x000fea000b800000 */
[----:B------:R1:W4:Y:S02]  /*0680*/  SHFL.IDX PT, R5, R4, R0, 0x1f ;  /* 0x00001f0004057589 */ /* 0x00032400000e0000 */
.L_x_673:
[----:B------:R-:W-:Y:S05]  /*0690*/  BSYNC B0 ;  /* 0x0000000000007941 */ /* 0x000fea0003800000 */
.L_x_672:
[----:B---3--:R-:W-:Y:S01]  /*06a0*/  ISETP.NE.AND P0, PT, R9, 0x1, PT ;  /* 0x000000010900780c */ /* 0x008fe20003f05270 */
[----:B----4-:R-:W-:Y:S01]  /*06b0*/  IMAD R248, R5, c[0x0][0x538], R10 ;  /* 0x00014e0005f87a24 */ /* 0x010fe200078e020a */
[----:B------:R-:W-:Y:S04]  /*06c0*/  BSSY B0, `(.L_x_675) ;  /* 0x0000085000007945 */ /* 0x000fe80003800000 */
[----:B------:R-:W-:-:S07]  /*06d0*/  IADD3 R11, -R248, UR4, RZ ;  /* 0x00000004f80b7c10 */ /* 0x000fce000fffe1ff */
[----:B------:R-:W-:Y:S05]  /*06e0*/  @!P0 BRA `(.L_x_676) ;  /* 0x000003e000008947 */ /* 0x000fea0003800000 */
[-C--:B-12---:R-:W-:Y:S02]  /*06f0*/  IABS R0, R12.reuse ;  /* 0x0000000c00007213 */ /* 0x086fe40000000000 */
[----:B------:R-:W-:-:S03]  /*0700*/  IABS R6, R12 ;  /* 0x0000000c00067213 */ /* 0x000fc60000000000 */
[----:B------:R-:W-:Y:S01]  /*0710*/  IMAD.MOV.U32 R5, RZ, RZ, R0 ;  /* 0x000000ffff057224 */ /* 0x000fe200078e0000 */
[----:B------:R-:W-:-:S03]  /*0720*/  IABS R0, R9 ;  /* 0x0000000900007213 */ /* 0x000fc60000000000 */
[----:B------:R-:W1:Y:S02]  /*0730*/  I2F.RP R2, R5 ;  /* 0x0000000500027306 */ /* 0x000e640000209400 */
[----:B------:R-:W-:Y:S01]  /*0740*/  IMAD.MOV.U32 R8, RZ, RZ, R0 ;  /* 0x000000ffff087224 */ /* 0x000fe200078e0000 */
[----:B------:R-:W-:-:S05]  /*0750*/  IABS R0, R11 ;  /* 0x0000000b00007213 */ /* 0x000fca0000000000 */
[----:B------:R-:W-:Y:S08]  /*0760*/  I2F.RP R7, R8 ;  /* 0x0000000800077306 */ /* 0x000ff00000209400 */
[----:B-1----:R-:W1:Y:S02]  /*0770*/  MUFU.RCP R2, R2 ;  /* 0x0000000200027308 */ /* 0x002e640000001000 */
[----:B-1----:R-:W-:-:S06]  /*0780*/  IADD3 R2, R2, 0xffffffe, RZ ;  /* 0x0ffffffe02027810 */ /* 0x002fcc0007ffe0ff */
[----:B------:R-:W1:Y:S02]  /*0790*/  F2I.FTZ.U32.TRUNC.NTZ R3, R2 ;  /* 0x0000000200037305 */ /* 0x000e64000021f000 */
[----:B-1----:R-:W-:-:S04]  /*07a0*/  IMAD.MOV R2, RZ, RZ, -R3 ;  /* 0x000000ffff027224 */ /* 0x002fc800078e0a03 */
[----:B------:R-:W-:Y:S02]  /*07b0*/  IMAD R4, R2, R5, RZ ;  /* 0x0000000502047224 */ /* 0x000fe400078e02ff */
[----:B------:R-:W-:-:S04]  /*07c0*/  IMAD.MOV.U32 R2, RZ, RZ, RZ ;  /* 0x000000ffff027224 */ /* 0x000fc800078e00ff */
[----:B------:R-:W-:Y:S01]  /*07d0*/  IMAD.HI.U32 R2, R3, R4, R2 ;  /* 0x0000000403027227 */ /* 0x000fe200078e0002 */
[----:B------:R-:W-:-:S03]  /*07e0*/  MOV R3, R0 ;  /* 0x0000000000037202 */ /* 0x000fc60000000f00 */
[----:B------:R-:W-:Y:S02]  /*07f0*/  IMAD.MOV R0, RZ, RZ, -R6 ;  /* 0x000000ffff007224 */ /* 0x000fe400078e0a06 */
        /* <DEDUP_REMOVED lines=28> */
[----:B------:R-:W-:-:S03]  /*09c0*/  IMAD.MOV R5, RZ, RZ, -R4 ;  /* 0x000000ffff057224 */ /* 0x000fc600078e0a04 */
        /* <DEDUP_REMOVED lines=10> */
[----:B------:R-:W-:-:S04]  /*0a70*/  IMAD.MOV R2, RZ, RZ, -R0 ;  /* 0x000000ffff027224 */ /* 0x000fc800078e0a00 */
[C---:B------:R-:W-:Y:S01]  /*0a80*/  IMAD R3, R9.reuse, R2, R4 ;  /* 0x0000000209037224 */ /* 0x040fe200078e0204 */
[----:B------:R-:W-:Y:S01]  /*0a90*/  LEA R2, R9, R0, 0x18 ;  /* 0x0000000009027211 */ /* 0x000fe200078ec0ff */
[----:B------:R-:W-:-:S04]  /*0aa0*/  IMAD R0, R12, R5, R11 ;  /* 0x000000050c007224 */ /* 0x000fc800078e020b */
[----:B------:R-:W-:Y:S01]  /*0ab0*/  IMAD R250, R3, 0x10000, R2 ;  /* 0x0001000003fa7824 */ /* 0x000fe200078e0202 */
[----:B------:R-:W-:Y:S05]  /*0ac0*/  BRA `(.L_x_677) ;  /* 0x0000044000007947 */ /* 0x000fea0003800000 */
.L_x_676:
[----:B------:R-:W-:-:S04]  /*0ad0*/  IMAD.MOV.U32 R2, RZ, RZ, 0x4 ;  /* 0x00000004ff027424 */ /* 0x000fc800078e00ff */
[----:B------:R-:W-:-:S05]  /*0ae0*/  IMAD.WIDE R2, R251, R2, c[0x0][0x590] ;  /* 0x00016400fb027625 */ /* 0x000fca00078e0202 */
[----:B------:R-:W3:Y:S02]  /*0af0*/  LDG.E R7, [R2.64] ;  /* 0x0000000602077981 */ /* 0x000ee4000c1e1900 */
[----:B-123--:R-:W-:-:S05]  /*0b00*/  IMAD R9, R7, R12, RZ ;  /* 0x0000000c07097224 */ /* 0x00efca00078e02ff */
[-C--:B------:R-:W-:Y:S02]  /*0b10*/  IABS R0, R9.reuse ;  /* 0x0000000900007213 */ /* 0x080fe40000000000 */
[----:B------:R-:W-:-:S03]  /*0b20*/  IABS R8, R9 ;  /* 0x0000000900087213 */ /* 0x000fc60000000000 */
[----:B------:R-:W-:-:S04]  /*0b30*/  IMAD.MOV.U32 R6, RZ, RZ, R0 ;  /* 0x000000ffff067224 */ /* 0x000fc800078e0000 */
[----:B------:R-:W1:Y:S08]  /*0b40*/  I2F.RP R2, R6 ;  /* 0x0000000600027306 */ /* 0x000e700000209400 */
[----:B-1----:R-:W1:Y:S02]  /*0b50*/  MUFU.RCP R2, R2 ;  /* 0x0000000200027308 */ /* 0x002e640000001000 */
[----:B-1----:R-:W-:-:S06]  /*0b60*/  IADD3 R2, R2, 0xffffffe, RZ ;  /* 0x0ffffffe02027810 */ /* 0x002fcc0007ffe0ff */
[----:B------:R-:W1:Y:S02]  /*0b70*/  F2I.FTZ.U32.TRUNC.NTZ R3, R2 ;  /* 0x0000000200037305 */ /* 0x000e64000021f000 */
[----:B-1----:R-:W-:-:S04]  /*0b80*/  IMAD.MOV R0, RZ, RZ, -R3 ;  /* 0x000000ffff007224 */ /* 0x002fc800078e0a03 */
[----:B------:R-:W-:Y:S01]  /*0b90*/  IMAD.MOV.U32 R2, RZ, RZ, R0 ;  /* 0x000000ffff027224 */ /* 0x000fe200078e0000 */
[----:B------:R-:W-:-:S03]  /*0ba0*/  IABS R0, R11 ;  /* 0x0000000b00007213 */ /* 0x000fc60000000000 */
[----:B------:R-:W-:Y:S01]  /*0bb0*/  IMAD R4, R2, R6, RZ ;  /* 0x0000000602047224 */ /* 0x000fe200078e02ff */
[----:B------:R-:W-:Y:S01]  /*0bc0*/  MOV R5, R0 ;  /* 0x0000000000057202 */ /* 0x000fe20000000f00 */
[----:B------:R-:W-:-:S04]  /*0bd0*/  IMAD.MOV.U32 R2, RZ, RZ, RZ ;  /* 0x000000ffff027224 */ /* 0x000fc800078e00ff */
[----:B------:R-:W-:-:S04]  /*0be0*/  IMAD.HI.U32 R0, R3, R4, R2 ;  /* 0x0000000403007227 */ /* 0x000fc800078e0002 */
[----:B------:R-:W-:Y:S02]  /*0bf0*/  IMAD.MOV R2, RZ, RZ, -R8 ;  /* 0x000000ffff027224 */ /* 0x000fe400078e0a08 */
        /* <DEDUP_REMOVED lines=9> */
[----:B------:R-:W-:-:S04]  /*0c90*/  @P2 IADD3 R0, R0, 0x1, RZ ;  /* 0x0000000100002810 */ /* 0x000fc80007ffe0ff */
[----:B------:R-:W-:-:S05]  /*0ca0*/  MOV R4, R0 ;  /* 0x0000000000047202 */ /* 0x000fca0000000f00 */
[----:B------:R-:W-:Y:S01]  /*0cb0*/  @!P1 IMAD.MOV R4, RZ, RZ, -R4 ;  /* 0x000000ffff049224 */ /* 0x000fe200078e0a04 */
[----:B------:R-:W-:-:S05]  /*0cc0*/  @!P0 LOP3.LUT R4, RZ, R9, RZ, 0x33, !PT ;  /* 0x00000009ff048212 */ /* 0x000fca00078e33ff */
[----:B------:R-:W-:-:S05]  /*0cd0*/  IMAD R10, R7, R4, RZ ;  /* 0x00000004070a7224 */ /* 0x000fca00078e02ff */
[----:B------:R-:W-:-:S04]  /*0ce0*/  IADD3 R0, -R10, c[0x0][0x538], RZ ;  /* 0x00014e000a007a10 */ /* 0x000fc80007ffe1ff */
[----:B------:R-:W-:-:S04]  /*0cf0*/  IMNMX R6, R7, R0, PT ;  /* 0x0000000007067217 */ /* 0x000fc80003800200 */
[----:B------:R-:W-:-:S05]  /*0d00*/  IABS R0, R6 ;  /* 0x0000000600007213 */ /* 0x000fca0000000000 */
[----:B------:R-:W-:-:S04]  /*0d10*/  IMAD.MOV.U32 R5, RZ, RZ, R0 ;  /* 0x000000ffff057224 */ /* 0x000fc800078e0000 */
[----:B------:R-:W1:Y:S08]  /*0d20*/  I2F.RP R2, R5 ;  /* 0x0000000500027306 */ /* 0x000e700000209400 */
[----:B-1----:R-:W1:Y:S02]  /*0d30*/  MUFU.RCP R2, R2 ;  /* 0x0000000200027308 */ /* 0x002e640000001000 */
[----:B-1----:R-:W-:-:S06]  /*0d40*/  IADD3 R2, R2, 0xffffffe, RZ ;  /* 0x0ffffffe02027810 */ /* 0x002fcc0007ffe0ff */
[----:B------:R1:W2:Y:S02]  /*0d50*/  F2I.FTZ.U32.TRUNC.NTZ R3, R2 ;  /* 0x0000000200037305 */ /* 0x0002a4000021f000 */
[----:B-1----:R-:W-:Y:S01]  /*0d60*/  IMAD.MOV R2, RZ, RZ, -R4 ;  /* 0x000000ffff027224 */ /* 0x002fe200078e0a04 */
[----:B--2---:R-:W-:-:S03]  /*0d70*/  IADD3 R0, RZ, -R3, RZ ;  /* 0x80000003ff007210 */ /* 0x004fc60007ffe0ff */
[----:B------:R-:W-:Y:S01]  /*0d80*/  IMAD R8, R9, R2, R11 ;  /* 0x0000000209087224 */ /* 0x000fe200078e020b */
[----:B------:R-:W-:Y:S01]  /*0d90*/  IABS R9, R6 ;  /* 0x0000000600097213 */ /* 0x000fe20000000000 */
[----:B------:R-:W-:-:S03]  /*0da0*/  IMAD.MOV.U32 R2, RZ, RZ, R0 ;  /* 0x000000ffff027224 */ /* 0x000fc600078e0000 */
[----:B------:R-:W-:Y:S01]  /*0db0*/  IABS R0, R8 ;  /* 0x0000000800007213 */ /* 0x000fe20000000000 */
[----:B------:R-:W-:Y:S02]  /*0dc0*/  IMAD R7, R2, R5, RZ ;  /* 0x0000000502077224 */ /* 0x000fe400078e02ff */
[----:B------:R-:W-:Y:S02]  /*0dd0*/  IMAD.MOV.U32 R2, RZ, RZ, RZ ;  /* 0x000000ffff027224 */ /* 0x000fe400078e00ff */
[----:B------:R-:W-:Y:S01]  /*0de0*/  IMAD.MOV.U32 R4, RZ, RZ, R0 ;  /* 0x000000ffff047224 */ /* 0x000fe200078e0000 */
[----:B------:R-:W-:Y:S01]  /*0df0*/  IADD3 R0, RZ, -R9, RZ ;  /* 0x80000009ff007210 */ /* 0x000fe20007ffe0ff */
[----:B------:R-:W-:-:S04]  /*0e00*/  IMAD.HI.U32 R3, R3, R7, R2 ;  /* 0x0000000703037227 */ /* 0x000fc800078e0002 */
[----:B------:R-:W-:Y:S02]  /*0e10*/  IMAD.MOV.U32 R2, RZ, RZ, R0 ;  /* 0x000000ffff027224 */ /* 0x000fe400078e0000 */
[----:B------:R-:W-:Y:S01]  /*0e20*/  IMAD.HI.U32 R0, R3, R4, RZ ;  /* 0x0000000403007227 */ /* 0x000fe200078e00ff */
[----:B------:R-:W-:-:S03]  /*0e30*/  IADD3 R3, R10, 0x1000000, R8 ;  /* 0x010000000a037810 */ /* 0x000fc60007ffe008 */
[----:B------:R-:W-:-:S05]  /*0e40*/  IMAD R2, R0, R2, R4 ;  /* 0x0000000200027224 */ /* 0x000fca00078e0204 */
[----:B------:R-:W-:-:S13]  /*0e50*/  ISETP.GT.U32.AND P0, PT, R5, R2, PT ;  /* 0x000000020500720c */ /* 0x000fda0003f04070 */
[----:B------:R-:W-:Y:S01]  /*0e60*/  @!P0 IMAD.IADD R2, R2, 0x1, -R5 ;  /* 0x0000000102028824 */ /* 0x000fe200078e0a05 */
[----:B------:R-:W-:Y:S02]  /*0e70*/  @!P0 IADD3 R0, R0, 0x1, RZ ;  /* 0x0000000100008810 */ /* 0x000fe40007ffe0ff */
[----:B------:R-:W-:Y:S02]  /*0e80*/  ISETP.NE.AND P0, PT, R6, RZ, PT ;  /* 0x000000ff0600720c */ /* 0x000fe40003f05270 */
[----:B------:R-:W-:Y:S02]  /*0e90*/  ISETP.GE.U32.AND P2, PT, R2, R5, PT ;  /* 0x000000050200720c */ /* 0x000fe40003f46070 */
[----:B------:R-:W-:-:S04]  /*0ea0*/  LOP3.LUT R2, R8, R6, RZ, 0x3c, !PT ;  /* 0x0000000608027212 */ /* 0x000fc800078e3cff */
[----:B------:R-:W-:Y:S01]  /*0eb0*/  ISETP.GE.AND P1, PT, R2, RZ, PT ;  /* 0x000000ff0200720c */ /* 0x000fe20003f26270 */
[----:B------:R-:W-:-:S06]  /*0ec0*/  IMAD.MOV R2, RZ, RZ, -R6 ;  /* 0x000000ffff027224 */ /* 0x000fcc00078e0a06 */
[----:B------:R-:W-:-:S06]  /*0ed0*/  @P2 IADD3 R0, R0, 0x1, RZ ;  /* 0x0000000100002810 */ /* 0x000fcc0007ffe0ff */
[----:B------:R-:W-:Y:S02]  /*0ee0*/  @!P1 IADD3 R0, -R0, RZ, RZ ;  /* 0x000000ff00009210 */ /* 0x000fe40007ffe1ff */
[----:B------:R-:W-:-:S05]  /*0ef0*/  @!P0 LOP3.LUT R0, RZ, R6, RZ, 0x33, !PT ;  /* 0x00000006ff008212 */ /* 0x000fca00078e33ff */
[----:B------:R-:W-:Y:S02]  /*0f00*/  IMAD R250, R0, R2, R3 ;  /* 0x0000000200fa7224 */ /* 0x000fe400078e0203 */
.L_x_677:
[----:B------:R-:W-:Y:S05]  /*0f10*/  BSYNC B0 ;  /* 0x0000000000007941 */ /* 0x000fea0003800000 */
.L_x_675:
[----:B------:R-:W-:-:S04]  /*0f20*/  LOP3.LUT R0, RZ, R0, RZ, 0x33, !PT ;  /* 0x00000000ff007212 */ /* 0x000fc800078e33ff */
[----:B------:R-:W-:Y:S01]  /*0f30*/  IADD3 R249, R0, R12, RZ ;  /* 0x0000000c00f97210 */ /* 0x000fe20007ffe0ff */
[----:B------:R-:W-:Y:S05]  /*0f40*/  BRA `(.L_x_678) ;  /* 0x0000004000007947 */ /* 0x000fea0003800000 */
.L_x_666:
[----:B--2---:R-:W-:Y:S01]  /*0f50*/  IMAD.MOV.U32 R249, RZ, RZ, RZ ;  /* 0x000000fffff97224 */ /* 0x004fe200078e00ff */
[----:B------:R-:W-:Y:S01]  /*0f60*/  MOV R250, RZ ;  /* 0x000000ff00fa7202 */ /* 0x000fe20000000f00 */
[----:B------:R-:W-:Y:S01]  /*0f70*/  IMAD.U32 R248, RZ, RZ, UR4 ;  /* 0x00000004fff87e24 */ /* 0x000fe2000f8e00ff */
[----:B------:R-:W-:Y:S02]  /*0f80*/  MOV R251, c[0x0][0x53c] ;  /* 0x00014f0000fb7a02 */ /* 0x000fe40000000f00 */
.L_x_678:
[----:B------:R-:W-:Y:S01]  /*0f90*/  ISETP.NE.AND P0, PT, R13, RZ, PT ;  /* 0x000000ff0d00720c */ /* 0x000fe20003f05270 */
[----:B------:R-:W-:-:S12]  /*0fa0*/  WARPSYNC 0xffffffff ;  /* 0xffffffff00007948 */ /* 0x000fd80003800000 */
[----:B------:R1:W-:Y:S04]  /*0fb0*/  @!P0 STS.128 [0xe100], R248 ;  /* 0x00e100f8ff008388 */ /* 0x0003e80000000c00 */
[----:B------:R-:W-:Y:S06]  /*0fc0*/  BAR.ARV 0x5, 0x100 ;  /* 0x0144000000007b1d */ /* 0x000fec0000002000 */
.L_x_664:
[----:B-12---:R-:W-:-:S13]  /*0fd0*/  ISETP.GE.AND P0, PT, R251, c[0x0][0x53c], PT ;  /* 0x00014f00fb007a0c */ /* 0x006fda0003f06270 */
        /* <DEDUP_REMOVED lines=39> */
[----:B------:R-:W-:Y:S01]  /*1250*/  LOP3.LUT R6, R8, 0x1, RZ, 0xc0, !PT ;  /* 0x0000000108067812 */ /* 0x000fe200078ec0ff */
[----:B------:R-:W-:Y:S01]  /*1260*/  IMAD.IADD R18, R16, 0x1, -R3 ;  /* 0x0000000110127824 */ /* 0x000fe200078e0a03 */
[----:B------:R-:W-:-:S02]  /*1270*/  LOP3.LUT R4, R0, 0x8, R9, 0xf8, !PT ;  /* 0x0000000800047812 */ /* 0x000fc400078ef809 */
[----:B------:R-:W-:Y:S02]  /*1280*/  SHF.R.U32.HI R2, RZ, 0x3, R0 ;  /* 0x00000003ff027819 */ /* 0x000fe40000011600 */
[--C-:B------:R-:W-:Y:S02]  /*1290*/  SHF.R.S32.HI R9, RZ, 0x5, R10.reuse ;  /* 0x00000005ff097819 */ /* 0x100fe4000001140a */
[----:B------:R-:W-:Y:S02]  /*12a0*/  SHF.R.S32.HI R0, RZ, 0x1f, R10 ;  /* 0x0000001fff007819 */ /* 0x000fe4000001140a */
[----:B------:R-:W-:Y:S02]  /*12b0*/  SHF.R.S32.HI R11, RZ, 0x1f, R18 ;  /* 0x0000001fff0b7819 */ /* 0x000fe40000011412 */
[----:B------:R-:W-:Y:S02]  /*12c0*/  LEA.HI R0, R0, R9, RZ, 0x3 ;  /* 0x0000000900007211 */ /* 0x000fe400078f18ff */
[----:B------:R-:W-:Y:S01]  /*12d0*/  LOP3.LUT R3, R15, 0xfffffffc, RZ, 0xc0, !PT ;  /* 0xfffffffc0f037812 */ /* 0x000fe200078ec0ff */
[----:B------:R-:W-:Y:S01]  /*12e0*/  IMAD.MOV.U32 R15, RZ, RZ, 0x20 ;  /* 0x00000020ff0f7424 */ /* 0x000fe200078e00ff */
[----:B------:R-:W-:-:S02]  /*12f0*/  LOP3.LUT R0, R0, 0xffffff8, RZ, 0xc0, !PT ;  /* 0x0ffffff800007812 */ /* 0x000fc400078ec0ff */
[----:B------:R-:W-:Y:S01]  /*1300*/  LEA.HI R11, R11, R18, RZ, 0x2 ;  /* 0x000000120b0b7211 */ /* 0x000fe200078f10ff */
[----:B------:R-:W-:Y:S01]  /*1310*/  IMAD.IADD R3, R16, 0x1, -R3 ;  /* 0x0000000110037824 */ /* 0x000fe200078e0a03 */
[----:B------:R-:W-:Y:S01]  /*1320*/  LOP3.LUT R10, R4, R2, RZ, 0x3c, !PT ;  /* 0x00000002040a7212 */ /* 0x000fe200078e3cff */
[----:B------:R-:W-:Y:S01]  /*1330*/  IMAD.IADD R4, R9, 0x1, -R0 ;  /* 0x0000000109047824 */ /* 0x000fe200078e0a00 */
[----:B------:R-:W-:Y:S01]  /*1340*/  SHF.R.S32.HI R2, RZ, 0x2, R11 ;  /* 0x00000002ff027819 */ /* 0x000fe2000001140b */
[----:B------:R-:W-:Y:S01]  /*1350*/  IMAD.MOV.U32 R16, RZ, RZ, 0x10 ;  /* 0x00000010ff107424 */ /* 0x000fe200078e00ff */
[----:B------:R-:W-:Y:S02]  /*1360*/  ISETP.NE.U32.AND P4, PT, R6, 0x1, PT ;  /* 0x000000010600780c */ /* 0x000fe40003f85070 */
[----:B------:R-:W-:Y:S01]  /*1370*/  LEA.HI R0, R3, R3, RZ, 0x1 ;  /* 0x0000000303007211 */ /* 0x000fe200078f08ff */
[----:B------:R-:W-:Y:S01]  /*1380*/  IMAD R17, R4, 0x10, R2 ;  /* 0x0000001004117824 */ /* 0x000fe200078e0202 */
[----:B------:R-:W-:Y:S01]  /*1390*/  R2P PR, R8, 0x6 ;  /* 0x0000000608007804 */ /* 0x000fe20000000000 */
[C---:B------:R-:W-:Y:S01]  /*13a0*/  IMAD.SHL.U32 R2, R5.reuse, 0x40, RZ ;  /* 0x0000004005027824 */ /* 0x040fe200078e00ff */
[----:B------:R-:W-:Y:S01]  /*13b0*/  LOP3.LUT R6, R0, 0x1ffffffe, RZ, 0xc0, !PT ;  /* 0x1ffffffe00067812 */ /* 0x000fe200078ec0ff */
[----:B------:R-:W-:Y:S01]  /*13c0*/  IMAD.SHL.U32 R4, R8, 0x40, RZ ;  /* 0x0000004008047824 */ /* 0x000fe200078e00ff */
[----:B------:R-:W-:Y:S01]  /*13d0*/  LOP3.LUT P3, RZ, R5, 0x2, RZ, 0xc0, !PT ;  /* 0x0000000205ff7812 */ /* 0x000fe2000786c0ff */
[----:B------:R-:W-:Y:S01]  /*13e0*/  IMAD R0, R13, 0x200, R10 ;  /* 0x000002000d007824 */ /* 0x000fe200078e020a */
[----:B------:R-:W-:Y:S01]  /*13f0*/  LOP3.LUT P0, RZ, R5, 0x4, RZ, 0xc0, !PT ;  /* 0x0000000405ff7812 */ /* 0x000fe2000780c0ff */
[----:B------:R-:W-:Y:S01]  /*1400*/  IMAD.SHL.U32 R5, R13, 0x8, RZ ;  /* 0x000000080d057824 */ /* 0x000fe200078e00ff */
[----:B------:R-:W-:Y:S01]  /*1410*/  LOP3.LUT R2, R2, 0x1c0, RZ, 0xc0, !PT ;  /* 0x000001c002027812 */ /* 0x000fe200078ec0ff */
[----:B------:R-:W-:Y:S01]  /*1420*/  IMAD.IADD R246, R3, 0x1, -R6 ;  /* 0x0000000103f67824 */ /* 0x000fe200078e0a06 */
[----:B------:R-:W-:Y:S01]  /*1430*/  LOP3.LUT R4, R4, 0x1c0, RZ, 0xc0, !PT ;  /* 0x000001c004047812 */ /* 0x000fe200078ec0ff */
[----:B------:R-:W-:Y:S01]  /*1440*/  IMAD.MOV.U32 R8, RZ, RZ, 0x40 ;  /* 0x00000040ff087424 */ /* 0x000fe200078e00ff */
[----:B------:R-:W-:Y:S01]  /*1450*/  LOP3.LUT R12, R12, 0x7ffffe00, R7, 0xf8, !PT ;  /* 0x7ffffe000c0c7812 */ /* 0x000fe200078ef807 */
[----:B------:R-:W-:Y:S01]  /*1460*/  IMAD R7, R9, 0x200, R3 ;  /* 0x0000020009077824 */ /* 0x000fe200078e0203 */
[----:B------:R-:W-:Y:S01]  /*1470*/  LOP3.LUT R6, R2, 0x8, R5, 0xf8, !PT ;  /* 0x0000000802067812 */ /* 0x000fe200078ef805 */
[----:B------:R-:W-:Y:S01]  /*1480*/  IMAD R10, R229, 0x20, R245 ;  /* 0x00000020e50a7824 */ /* 0x000fe200078e02f5 */
[----:B------:R-:W-:Y:S01]  /*1490*/  SHF.R.U32.HI R3, RZ, 0x3, R2 ;  /* 0x00000003ff037819 */ /* 0x000fe20000011602 */
[----:B------:R-:W-:Y:S01]  /*14a0*/  IMAD.SHL.U32 R195, R12, 0x2, RZ ;  /* 0x000000020cc37824 */ /* 0x000fe200078e00ff */
[----:B------:R-:W-:Y:S01]  /*14b0*/  LEA.HI R2, R4, R4, RZ, 0x1d ;  /* 0x0000000404027211 */ /* 0x000fe200078fe8ff */
[----:B------:R-:W-:Y:S01]  /*14c0*/  STL [R1+0x24], R17 ;  /* 0x0000241101007387 */ /* 0x000fe20000100800 */
[----:B------:R-:W-:Y:S01]  /*14d0*/  LOP3.LUT R3, R6, R3, RZ, 0x3c, !PT ;  /* 0x0000000306037212 */ /* 0x000fe200078e3cff */
[----:B------:R-:W-:Y:S01]  /*14e0*/  IMAD.SHL.U32 R6, R14, 0x40, RZ ;  /* 0x000000400e067824 */ /* 0x000fe200078e00ff */
[----:B------:R-:W-:Y:S01]  /*14f0*/  SEL R5, R16, 0xfffffff0, !P3 ;  /* 0xfffffff010057807 */ /* 0x000fe20005800000 */
[----:B------:R-:W-:Y:S01]  /*1500*/  IMAD.U32 R7, R7, 0x2, R2 ;  /* 0x0000000207077824 */ /* 0x000fe200078e0002 */
[----:B------:R-:W-:Y:S01]  /*1510*/  LOP3.LUT R2, R11, 0x7ffffffc, RZ, 0xc0, !PT ;  /* 0x7ffffffc0b027812 */ /* 0x000fe200078ec0ff */
[----:B------:R-:W-:Y:S01]  /*1520*/  IMAD R246, R246, 0x8, R17 ;  /* 0x00000008f6f67824 */ /* 0x000fe200078e0211 */
[----:B------:R-:W-:-:S02]  /*1530*/  SEL R4, R15, 0xffffffe0, !P0 ;  /* 0xffffffe00f047807 */ /* 0x000fc40004000000 */
[----:B------:R-:W-:Y:S01]  /*1540*/  IADD3 R221, R219, 0x40, RZ ;  /* 0x00000040dbdd7810 */ /* 0x000fe20007ffe0ff */
[----:B------:R-:W-:Y:S01]  /*1550*/  IMAD.IADD R2, R18, 0x1, -R2 ;  /* 0x0000000112027824 */ /* 0x000fe200078e0a02 */
[----:B------:R-:W-:Y:S01]  /*1560*/  LOP3.LUT R3, R3, 0x7ffffe00, R6, 0xf8, !PT ;  /* 0x7ffffe0003037812 */ /* 0x000fe200078ef806 */
[----:B------:R-:W-:Y:S01]  /*1570*/  IMAD.IADD R4, R5, 0x1, R4 ;  /* 0x0000000105047824 */ /* 0x000fe200078e0204 */
[----:B------:R-:W-:Y:S01]  /*1580*/  SHF.R.S32.HI R6, RZ, 0x1f, R221 ;  /* 0x0000001fff067819 */ /* 0x000fe200000114dd */
[----:B------:R-:W-:Y:S01]  /*1590*/  IMAD.SHL.U32 R233, R2, 0x2, RZ ;  /* 0x0000000202e97824 */ /* 0x000fe200078e00ff */
[----:B------:R-:W-:Y:S02]  /*15a0*/  LEA R180, R0, 0x8100, 0x1 ;  /* 0x0000810000b47811 */ /* 0x000fe400078e08ff */
[----:B------:R-:W-:Y:S02]  /*15b0*/  SHF.R.S32.HI R5, RZ, 0x1f, R219 ;  /* 0x0000001fff057819 */ /* 0x000fe400000114db */
[----:B------:R-:W-:-:S02]  /*15c0*/  IADD3 R24, R233, 0x10, RZ ;  /* 0x00000010e9187810 */ /* 0x000fc40007ffe0ff */
[C---:B------:R-:W-:Y:S02]  /*15d0*/  IADD3 R23, R233.reuse, 0x18, RZ ;  /* 0x00000018e9177810 */ /* 0x040fe40007ffe0ff */
[C---:B------:R-:W-:Y:S02]  /*15e0*/  IADD3 R22, R233.reuse, 0x20, RZ ;  /* 0x00000020e9167810 */ /* 0x040fe40007ffe0ff */
[C---:B------:R-:W-:Y:S02]  /*15f0*/  IADD3 R21, R233.reuse, 0x28, RZ ;  /* 0x00000028e9157810 */ /* 0x040fe40007ffe0ff */
[C---:B------:R-:W-:Y:S02]  /*1600*/  IADD3 R19, R233.reuse, 0x38, RZ ;  /* 0x00000038e9137810 */ /* 0x040fe40007ffe0ff */
[----:B------:R-:W-:Y:S02]  /*1610*/  IADD3 R18, R233, 0x40, RZ ;  /* 0x00000040e9127810 */ /* 0x000fe40007ffe0ff */
[----:B------:R-:W-:-:S02]  /*1620*/  SEL R6, R8, 0xffffffc0, !P2 ;  /* 0xffffffc008067807 */ /* 0x000fc40005000000 */
[----:B------:R-:W-:Y:S02]  /*1630*/  SEL R0, R8, 0xffffffc0, !P0 ;  /* 0xffffffc008007807 */ /* 0x000fe40004000000 */
[C---:B------:R-:W-:Y:S02]  /*1640*/  IADD3 R16, R233.reuse, 0x50, RZ ;  /* 0x00000050e9107810 */ /* 0x040fe40007ffe0ff */
[----:B------:R-:W-:Y:S02]  /*1650*/  IADD3 R14, R233, 0x58, RZ ;  /* 0x00000058e90e7810 */ /* 0x000fe40007ffe0ff */
[----:B------:R-:W-:Y:S02]  /*1660*/  LEA R10, R7, 0x80, 0x1 ;  /* 0x00000080070a7811 */ /* 0x000fe400078e08ff */
[----:B------:R-:W-:Y:S02]  /*1670*/  SEL R5, R15, 0xffffffe0, !P1 ;  /* 0xffffffe00f057807 */ /* 0x000fe40004800000 */
[----:B------:R-:W-:Y:S01]  /*1680*/  IADD3 R12, R233, 0x68, RZ ;  /* 0x00000068e90c7810 */ /* 0x000fe20007ffe0ff */
[----:B------:R1:W-:Y:S01]  /*1690*/  STL [R1], R10 ;  /* 0x0000000a01007387 */ /* 0x0003e20000100800 */
[----:B------:R-:W-:-:S02]  /*16a0*/  SHF.R.S32.HI R8, RZ, 0x1f, R24 ;  /* 0x0000001fff087819 */ /* 0x000fc40000011418 */
[----:B------:R-:W-:Y:S02]  /*16b0*/  SHF.R.S32.HI R7, RZ, 0x1f, R23 ;  /* 0x0000001fff077819 */ /* 0x000fe40000011417 */
[----:B------:R-:W-:Y:S02]  /*16c0*/  SHF.R.S32.HI R8, RZ, 0x1f, R22 ;  /* 0x0000001fff087819 */ /* 0x000fe40000011416 */
[----:B------:R-:W-:Y:S02]  /*16d0*/  SHF.R.S32.HI R7, RZ, 0x1f, R21 ;  /* 0x0000001fff077819 */ /* 0x000fe40000011415 */
[----:B------:R-:W-:Y:S02]  /*16e0*/  SHF.R.S32.HI R8, RZ, 0x1f, R19 ;  /* 0x0000001fff087819 */ /* 0x000fe40000011413 */
[----:B------:R-:W-:Y:S02]  /*16f0*/  SHF.R.S32.HI R7, RZ, 0x1f, R18 ;  /* 0x0000001fff077819 */ /* 0x000fe40000011412 */
[----:B------:R-:W-:-:S02]  /*1700*/  SHF.R.S32.HI R8, RZ, 0x1f, R16 ;  /* 0x0000001fff087819 */ /* 0x000fc40000011410 */
[----:B------:R-:W-:Y:S02]  /*1710*/  SHF.R.S32.HI R7, RZ, 0x1f, R14 ;  /* 0x0000001fff077819 */ /* 0x000fe4000001140e */
[----:B------:R-:W-:Y:S01]  /*1720*/  SHF.R.S32.HI R8, RZ, 0x1f, R12 ;  /* 0x0000001fff087819 */ /* 0x000fe2000001140c */
[C---:B------:R-:W-:Y:S01]  /*1730*/  IMAD.IADD R8, R10.reuse, 0x1, R5 ;  /* 0x000000010a087824 */ /* 0x040fe200078e0205 */
[C---:B------:R-:W-:Y:S02]  /*1740*/  IADD3 R7, R10.reuse, -0x10, RZ ;  /* 0xfffffff00a077810 */ /* 0x040fe40007ffe0ff */
[----:B------:R-:W-:Y:S02]  /*1750*/  LEA R183, R3, 0x100, 0x1 ;  /* 0x0000010003b77811 */ /* 0x000fe400078e08ff */
[C---:B------:R-:W-:Y:S01]  /*1760*/  @P4 IADD3 R7, R10.reuse, 0x10, RZ ;  /* 0x000000100a074810 */ /* 0x040fe20007ffe0ff */
[----:B------:R2:W-:Y:S01]  /*1770*/  STL [R1+0xc], R8 ;  /* 0x00000c0801007387 */ /* 0x0005e20000100800 */
[----:B------:R-:W-:Y:S01]  /*1780*/  SEL R2, R15, 0xffffffe0, !P3 ;  /* 0xffffffe00f027807 */ /* 0x000fe20005800000 */
[----:B-1----:R-:W-:Y:S01]  /*1790*/  IMAD.IADD R10, R10, 0x1, R6 ;  /* 0x000000010a0a7824 */ /* 0x002fe200078e0206 */
[----:B------:R-:W-:Y:S01]  /*17a0*/  IADD3 R25, R233, 0x8, RZ ;  /* 0x00000008e9197810 */ /* 0x000fe20007ffe0ff */
[----:B------:R-:W-:Y:S01]  /*17b0*/  IMAD R188, R9, 0x800, R183 ;  /* 0x0000080009bc7824 */ /* 0x000fe200078e02b7 */
[--C-:B------:R-:W-:Y:S01]  /*17c0*/  IADD3 R186, R0, R183, R2.reuse ;  /* 0x000000b700ba7210 */ /* 0x100fe20007ffe002 */
[--C-:B------:R-:W-:Y:S01]  /*17d0*/  IMAD.IADD R3, R5, 0x1, R7.reuse ;  /* 0x0000000105037824 */ /* 0x100fe200078e0207 */
[----:B------:R1:W-:Y:S01]  /*17e0*/  STL [R1+0x1c], R10 ;  /* 0x00001c0a01007387 */ /* 0x0003e20000100800 */
[----:B------:R-:W-:Y:S01]  /*17f0*/  IMAD.IADD R5, R6, 0x1, R7 ;  /* 0x0000000106057824 */ /* 0x000fe200078e0207 */
[----:B------:R-:W-:Y:S01]  /*1800*/  IADD3 R20, R233, 0x30, RZ ;  /* 0x00000030e9147810 */ /* 0x000fe20007ffe0ff */
[----:B------:R-:W-:Y:S01]  /*1810*/  IMAD.IADD R185, R183, 0x1, R2 ;  /* 0x00000001b7b97824 */ /* 0x000fe200078e0202 */
[----:B------:R1:W-:Y:S01]  /*1820*/  STL [R1+0x4], R7 ;  /* 0x0000040701007387 */ /* 0x0003e20000100800 */
[----:B------:R-:W-:Y:S01]  /*1830*/  IMAD.IADD R189, R2, 0x1, R188 ;  /* 0x0000000102bd7824 */ /* 0x000fe200078e02bc */
[----:B------:R-:W-:Y:S01]  /*1840*/  IADD3 R11, R233, 0x70, RZ ;  /* 0x00000070e90b7810 */ /* 0x000fe20007ffe0ff */
[----:B------:R-:W-:Y:S01]  /*1850*/  IMAD.IADD R2, R3, 0x1, R6 ;  /* 0x0000000103027824 */ /* 0x000fe200078e0206 */
[C---:B------:R-:W-:Y:S01]  /*1860*/  IADD3 R17, R233.reuse, 0x48, RZ ;  /* 0x00000048e9117810 */ /* 0x040fe20007ffe0ff */
[----:B------:R-:W-:Y:S01]  /*1870*/  IMAD R187, R4, 0x2, R183 ;  /* 0x0000000204bb7824 */ /* 0x000fe200078e02b7 */
[----:B------:R-:W-:Y:S01]  /*1880*/  IADD3 R13, R233, 0x60, RZ ;  /* 0x00000060e90d7810 */ /* 0x000fe20007ffe0ff */
[----:B------:R-:W-:Y:S01]  /*1890*/  IMAD.IADD R184, R183, 0x1, R0 ;  /* 0x00000001b7b87824 */ /* 0x000fe200078e0200 */
[----:B------:R-:W-:Y:S01]  /*18a0*/  IADD3 R252, R233, 0x78, RZ ;  /* 0x00000078e9fc7810 */ /* 0x000fe20007ffe0ff */
[C---:B------:R-:W-:Y:S01]  /*18b0*/  IMAD.IADD R191, R0.reuse, 0x1, R188 ;  /* 0x0000000100bf7824 */ /* 0x040fe200078e02bc */
[----:B------:R-:W-:Y:S01]  /*18c0*/  SHF.R.S32.HI R15, RZ, 0x1f, R25 ;  /* 0x0000001fff0f7819 */ /* 0x000fe20000011419 */
[----:B------:R-:W-:Y:S01]  /*18d0*/  IMAD.IADD R190, R0, 0x1, R189 ;  /* 0x0000000100be7824 */ /* 0x000fe200078e02bd */
[----:B------:R-:W-:Y:S01]  /*18e0*/  SHF.R.S32.HI R15, RZ, 0x1f, R20 ;  /* 0x0000001fff0f7819 */ /* 0x000fe20000011414 */
[----:B--2---:R-:W-:Y:S01]  /*18f0*/  IMAD.IADD R8, R8, 0x1, R6 ;  /* 0x0000000108087824 */ /* 0x004fe200078e0206 */
[----:B------:R-:W-:-:S02]  /*1900*/  SHF.R.S32.HI R12, RZ, 0x1f, R11 ;  /* 0x0000001fff0c7819 */ /* 0x000fc4000001140b */
[----:B------:R-:W-:Y:S02]  /*1910*/  SHF.R.S32.HI R15, RZ, 0x1f, R17 ;  /* 0x0000001fff0f7819 */ /* 0x000fe40000011411 */
[----:B------:R1:W-:Y:S01]  /*1920*/  STL [R1+0x18], R8 ;  /* 0x0000180801007387 */ /* 0x0003e20000100800 */
[----:B------:R-:W-:Y:S02]  /*1930*/  SHF.R.S32.HI R13, RZ, 0x1f, R13 ;  /* 0x0000001fff0d7819 */ /* 0x000fe4000001140d */
[----:B------:R-:W-:Y:S01]  /*1940*/  SHF.R.S32.HI R11, RZ, 0x1f, R252 ;  /* 0x0000001fff0b7819 */ /* 0x000fe200000114fc */
[----:B------:R1:W-:Y:S04]  /*1950*/  STL [R1+0x14], R5 ;  /* 0x0000140501007387 */ /* 0x0003e80000100800 */
[----:B------:R1:W-:Y:S04]  /*1960*/  STL [R1+0x8], R3 ;  /* 0x0000080301007387 */ /* 0x0003e80000100800 */
[----:B------:R1:W-:Y:S02]  /*1970*/  STL [R1+0x10], R2 ;  /* 0x0000100201007387 */ /* 0x0003e40000100800 */
.L_x_832:
[----:B------:R-:W-:Y:S01]  /*1980*/  ISETP.NE.U32.AND P0, PT, RZ, c[0x0][0x370], PT ;  /* 0x0000dc00ff007a0c */ /* 0x000fe20003f05070 */
[----:B------:R-:W-:Y:S01]  /*1990*/  IMAD.MOV.U32 R13, RZ, RZ, 0x4 ;  /* 0x00000004ff0d7424 */ /* 0x000fe200078e00ff */
[----:B------:R-:W-:Y:S01]  /*19a0*/  ISETP.NE.U32.AND P2, PT, RZ, c[0x0][0x360], PT ;  /* 0x0000d800ff007a0c */ /* 0x000fe20003f45070 */
[----:B------:R-:W-:Y:S01]  /*19b0*/  IMAD.MOV.U32 R234, RZ, RZ, RZ ;  /* 0x000000ffffea7224 */ /* 0x000fe200078e00ff */
[----:B------:R-:W-:Y:S01]  /*19c0*/  ISETP.NE.AND.EX P1, PT, RZ, c[0x0][0x374], PT, P0 ;  /* 0x0000dd00ff007a0c */ /* 0x000fe20003f25300 */
[----:B------:R-:W-:Y:S01]  /*19d0*/  IMAD.MOV.U32 R12, RZ, RZ, RZ ;  /* 0x000000ffff0c7224 */ /* 0x000fe200078e00ff */
[----:B------:R-:W-:Y:S01]  /*19e0*/  ISETP.NE.AND.EX P0, PT, RZ, c[0x0][0x364], PT, P2 ;  /* 0x0000d900ff007a0c */ /* 0x000fe20003f05320 */
[----:B-1----:R-:W-:Y:S01]  /*19f0*/  IMAD.WIDE R2, R251, R13, c[0x0][0x348] ;  /* 0x0000d200fb027625 */ /* 0x002fe200078e020d */
[----:B------:R-:W-:-:S04]  /*1a00*/  ISETP.NE.U32.AND P3, PT, RZ, c[0x0][0x348], PT ;  /* 0x0000d200ff007a0c */ /* 0x000fc80003f65070 */
[----:B------:R-:W-:-:S05]  /*1a10*/  ISETP.NE.AND.EX P3, PT, RZ, c[0x0][0x34c], PT, P3 ;  /* 0x0000d300ff007a0c */ /* 0x000fca0003f65330 */
[----:B------:R-:W-:-:S04]  /*1a20*/  @P1 IMAD.WIDE R6, R251, R13, c[0x0][0x370] ;  /* 0x0000dc00fb061625 */ /* 0x000fc800078e020d */
[----:B------:R-:W-:Y:S01]  /*1a30*/  @P0 IMAD.WIDE R4, R251, R13, c[0x0][0x360] ;  /* 0x0000d800fb040625 */ /* 0x000fe200078e020d */
[----:B------:R1:W5:Y:S04]  /*1a40*/  @P1 LDG.E R234, [R6.64] ;  /* 0x0000000606ea1981 */ /* 0x000368000c1e1900 */
        /* <DEDUP_REMOVED lines=9> */
.L_x_679:
[----:B------:R-:W-:-:S04]  /*1ae0*/  ISETP.NE.U32.AND P0, PT, RZ, c[0x0][0x368], PT ;  /* 0x0000da00ff007a0c */ /* 0x000fc80003f05070 */
[----:B------:R-:W-:-:S13]  /*1af0*/  ISETP.NE.AND.EX P0, PT, RZ, c[0x0][0x36c], PT, P0 ;  /* 0x0000db00ff007a0c */ /* 0x000fda0003f05300 */
[----:B------:R-:W-:Y:S05]  /*1b00*/  @!P0 BRA `(.L_x_680) ;  /* 0x0000003000008947 */ /* 0x000fea0003800000 */
[----:B-1----:R-:W-:-:S05]  /*1b10*/  IMAD.WIDE R2, R251, R13, c[0x0][0x368] ;  /* 0x0000da00fb027625 */ /* 0x002fca00078e020d */
[----:B------:R1:W5:Y:S01]  /*1b20*/  LDG.E R0, [R2.64] ;  /* 0x0000000602007981 */ /* 0x000362000c1e1900 */
[----:B------:R-:W-:Y:S05]  /*1b30*/  BRA `(.L_x_681) ;  /* 0x0000008000007947 */ /* 0x000fea0003800000 */
.L_x_680:
[----:B------:R-:W-:Y:S01]  /*1b40*/  ISETP.NE.U32.AND P0, PT, RZ, c[0x0][0x350], PT ;  /* 0x0000d400ff007a0c */ /* 0x000fe20003f05070 */
[----:B------:R-:W-:-:S03]  /*1b50*/  IMAD.U32 R0, RZ, RZ, UR5 ;  /* 0x00000005ff007e24 */ /* 0x000fc6000f8e00ff */
[----:B------:R-:W-:-:S13]  /*1b60*/  ISETP.NE.AND.EX P0, PT, RZ, c[0x0][0x354], PT, P0 ;  /* 0x0000d500ff007a0c */ /* 0x000fda0003f05300 */
[----:B------:R-:W-:Y:S05]  /*1b70*/  @!P0 BRA `(.L_x_681) ;  /* 0x0000004000008947 */ /* 0x000fea0003800000 */
[----:B-1----:R-:W-:-:S05]  /*1b80*/  IMAD.WIDE R2, R251, R13, c[0x0][0x350] ;  /* 0x0000d400fb027625 */ /* 0x002fca00078e020d */
[----:B------:R-:W2:Y:S04]  /*1b90*/  LDG.E R4, [R2.64] ;  /* 0x0000000602047981 */ /* 0x000ea8000c1e1900 */
[----:B------:R-:W2:Y:S02]  /*1ba0*/  LDG.E R0, [R2.64+0x4] ;  /* 0x0000040602007981 */ /* 0x000ea4000c1e1900 */
[----:B--2---:R-:W-:Y:S02]  /*1bb0*/  IADD3 R0, -R4, R0, RZ ;  /* 0x0000000004007210 */ /* 0x004fe40007ffe1ff */
.L_x_681:
[----:B-1----:R-:W-:Y:S01]  /*1bc0*/  IMAD.MOV.U32 R2, RZ, RZ, c[0x0][0x2c4] ;  /* 0x0000b100ff027624 */ /* 0x002fe200078e00ff */
[----:B------:R-:W-:Y:S01]  /*1bd0*/  LOP3.LUT R192, R192, 0xffefffff, RZ, 0xc0, !PT ;  /* 0xffefffffc0c07812 */ /* 0x000fe200078ec0ff */
[----:B------:R-:W-:Y:S02]  /*1be0*/  IMAD.SHL.U32 R244, R249, 0x80, RZ ;  /* 0x00000080f9f47824 */ /* 0x000fe400078e00ff */
[----:B------:R-:W-:Y:S01]  /*1bf0*/  IMAD.MOV.U32 R6, RZ, RZ, c[0x0][0x32c] ;  /* 0x0000cb00ff067624 */ /* 0x000fe200078e00ff */
[----:B------:R-:W-:Y:S01]  /*1c00*/  ISETP.NE.AND P4, PT, R2, 0x1, PT ;  /* 0x000000010200780c */ /* 0x000fe20003f85270 */
[----:B-----5:R-:W-:Y:S01]  /*1c10*/  IMAD.IADD R232, R0, 0x1, -R234 ;  /* 0x0000000100e87824 */ /* 0x020fe200078e0aea */
[----:B------:R-:W-:-:S02]  /*1c20*/  IADD3 R2, R244, 0x7f, RZ ;  /* 0x0000007ff4027810 */ /* 0x000fc40007ffe0ff */
[----:B------:R-:W-:-:S03]  /*1c30*/  ISETP.GE.AND P1, PT, R6, 0x1, PT ;  /* 0x000000010600780c */ /* 0x000fc60003f26270 */
[----:B------:R-:W-:-:S06]  /*1c40*/  IMAD.MOV.U32 R0, RZ, RZ, R2 ;  /* 0x000000ffff007224 */ /* 0x000fcc00078e0002 */
[----:B------:R-:W-:Y:S01]  /*1c50*/  @P4 IMAD.HI.U32 R3, R2, c[0x0][0x2c8], RZ ;  /* 0x0000b20002034a27 */ /* 0x000fe200078e00ff */
[----:B------:R-:W-:Y:S02]  /*1c60*/  IADD3 R2, R232, 0x1, -R231 ;  /* 0x00000001e8027810 */ /* 0x000fe40007ffe8e7 */
[----:B------:R-:W-:Y:S02]  /*1c70*/  @P4 LOP3.LUT R192, R192, 0x100000, RZ, 0xfc, !PT ;  /* 0x00100000c0c04812 */ /* 0x000fe400078efcff */
[----:B------:R-:W-:Y:S02]  /*1c80*/  @P4 SHF.R.U32.HI R0, RZ, c[0x0][0x2cc], R3 ;  /* 0x0000b300ff004a19 */ /* 0x000fe40000011603 */
[----:B------:R-:W-:-:S03]  /*1c90*/  LOP3.LUT R192, R192, 0xffdfffff, RZ, 0xc0, !PT ;  /* 0xffdfffffc0c07812 */ /* 0x000fc600078ec0ff */
[----:B------:R-:W-:Y:S01]  /*1ca0*/  IMAD.IADD R0, R2, 0x1, R0 ;  /* 0x0000000102007824 */ /* 0x000fe200078e0200 */
[----:B------:R-:W-:-:S04]  /*1cb0*/  @P1 LOP3.LUT R192, R192, 0x200000, RZ, 0xfc, !PT ;  /* 0x00200000c0c01812 */ /* 0x000fc800078efcff */
[----:B------:R-:W-:Y:S01]  /*1cc0*/  IADD3 R3, R0, c[0x0][0x328], RZ ;  /* 0x0000ca0000037a10 */ /* 0x000fe20007ffe0ff */
[----:B------:R-:W-:Y:S05]  /*1cd0*/  @!P1 BRA `(.L_x_682) ;  /* 0x0000010000009947 */ /* 0x000fea0003800000 */
[C---:B------:R-:W-:Y:S01]  /*1ce0*/  ISETP.GT.AND P0, PT, R0.reuse, RZ, PT ;  /* 0x000000ff0000720c */ /* 0x040fe20003f04270 */
[----:B------:R-:W-:Y:S01]  /*1cf0*/  BSSY B0, `(.L_x_683) ;  /* 0x000000c000007945 */ /* 0x000fe20003800000 */
[----:B------:R-:W-:-:S11]  /*1d00*/  IADD3 R2, R0, -0x1, RZ ;  /* 0xffffffff00027810 */ /* 0x000fd60007ffe0ff */
[----:B------:R-:W-:Y:S05]  /*1d10*/  @P0 BRA `(.L_x_684) ;  /* 0x0000006000000947 */ /* 0x000fea0003800000 */
[----:B------:R-:W-:Y:S01]  /*1d20*/  ISETP.NE.AND P0, PT, R6, 0x1, PT ;  /* 0x000000010600780c */ /* 0x000fe20003f05270 */
[----:B------:R-:W-:-:S12]  /*1d30*/  IMAD.MOV R0, RZ, RZ, -R0 ;  /* 0x000000ffff007224 */ /* 0x000fd800078e0a00 */
[----:B------:R-:W-:-:S05]  /*1d40*/  @P0 IMAD.HI.U32 R2, R0, c[0x0][0x330], RZ ;  /* 0x0000cc0000020a27 */ /* 0x000fca00078e00ff */
[----:B------:R-:W-:-:S04]  /*1d50*/  @P0 SHF.R.U32.HI R0, RZ, c[0x0][0x334], R2 ;  /* 0x0000cd00ff000a19 */ /* 0x000fc80000011602 */
[----:B------:R-:W-:Y:S01]  /*1d60*/  LOP3.LUT R2, RZ, R0, RZ, 0x33, !PT ;  /* 0x00000000ff027212 */ /* 0x000fe200078e33ff */
[----:B------:R-:W-:Y:S05]  /*1d70*/  BRA `(.L_x_685) ;  /* 0x0000003000007947 */ /* 0x000fea0003800000 */
.L_x_684:
[----:B------:R-:W-:-:S13]  /*1d80*/  ISETP.NE.AND P0, PT, R6, 0x1, PT ;  /* 0x000000010600780c */ /* 0x000fda0003f05270 */
[----:B------:R-:W-:-:S05]  /*1d90*/  @P0 IMAD.HI.U32 R0, R2, c[0x0][0x330], RZ ;  /* 0x0000cc0002000a27 */ /* 0x000fca00078e00ff */
[----:B------:R-:W-:Y:S02]  /*1da0*/  @P0 SHF.R.U32.HI R2, RZ, c[0x0][0x334], R0 ;  /* 0x0000cd00ff020a19 */ /* 0x000fe40000011600 */
.L_x_685:
[----:B------:R-:W-:Y:S05]  /*1db0*/  BSYNC B0 ;  /* 0x0000000000007941 */ /* 0x000fea0003800000 */
.L_x_683:
[----:B------:R-:W-:-:S05]  /*1dc0*/  IMAD R2, R2, R6, c[0x0][0x32c] ;  /* 0x0000cb0002027624 */ /* 0x000fca00078e0206 */
[----:B------:R-:W-:-:S04]  /*1dd0*/  IMNMX R3, R3, R2, PT ;  /* 0x0000000203037217 */ /* 0x000fc80003800200 */
.L_x_682:
[----:B------:R-:W-:Y:S01]  /*1de0*/  IADD3 R3, R3, 0x5f, RZ ;  /* 0x0000005f03037810 */ /* 0x000fe20007ffe0ff */
[----:B------:R-:W-:Y:S01]  /*1df0*/  @P4 IMAD.HI.U32 R4, R244, c[0x0][0x2c8], RZ ;  /* 0x0000b200f4044a27 */ /* 0x000fe200078e00ff */
[----:B------:R-:W-:-:S03]  /*1e00*/  IADD3 R2, R232, 0x5f, RZ ;  /* 0x0000005fe8027810 */ /* 0x000fc60007ffe0ff */
[----:B------:R-:W-:-:S04]  /*1e10*/  IMAD.HI R5, R3, 0x2aaaaaab, RZ ;  /* 0x2aaaaaab03057827 */ /* 0x000fc800078e02ff */
[----:B------:R-:W-:-:S04]  /*1e20*/  IMAD.HI R2, R2, 0x2aaaaaab, RZ ;  /* 0x2aaaaaab02027827 */ /* 0x000fc800078e02ff */
[----:B------:R-:W-:Y:S01]  /*1e30*/  IMAD.MOV.U32 R0, RZ, RZ, R244 ;  /* 0x000000ffff007224 */ /* 0x000fe200078e00f4 */
[----:B------:R-:W-:Y:S01]  /*1e40*/  @P4 SHF.R.U32.HI R0, RZ, c[0x0][0x2cc], R4 ;  /* 0x0000b300ff004a19 */ /* 0x000fe20000011604 */
[----:B------:R-:W-:Y:S01]  /*1e50*/  IMAD.IADD R224, R232, 0x1, -R231 ;  /* 0x00000001e8e07824 */ /* 0x000fe200078e0ae7 */
[----:B------:R-:W-:Y:S02]  /*1e60*/  SHF.R.U32.HI R4, RZ, 0x1f, R5 ;  /* 0x0000001fff047819 */ /* 0x000fe40000011605 */
[----:B------:R-:W-:Y:S01]  /*1e70*/  SHF.R.U32.HI R3, RZ, 0x1f, R2 ;  /* 0x0000001fff037819 */ /* 0x000fe20000011602 */
[----:B------:R-:W-:Y:S01]  /*1e80*/  IMAD.IADD R0, R224, 0x1, R0 ;  /* 0x00000001e0007824 */ /* 0x000fe200078e0200 */
[----:B------:R-:W-:Y:S02]  /*1e90*/  LEA.HI.SX32 R4, R5, R4, 0x1c ;  /* 0x0000000405047211 */ /* 0x000fe400078fe2ff */
[----:B------:R-:W-:Y:S02]  /*1ea0*/  LEA.HI.SX32 R3, R2, R3, 0x1c ;  /* 0x0000000302037211 */ /* 0x000fe400078fe2ff */
[----:B------:R-:W-:-:S02]  /*1eb0*/  IADD3 R2, R0, -c[0x0][0x324], RZ ;  /* 0x8000c90000027a10 */ /* 0x000fc40007ffe0ff */
[----:B------:R-:W-:Y:S01]  /*1ec0*/  IMNMX R11, R3, R4, PT ;  /* 0x00000004030b7217 */ /* 0x000fe20003800200 */
[----:B------:R-:W-:Y:S05]  /*1ed0*/  @!P1 BRA `(.L_x_686) ;  /* 0x000000f000009947 */ /* 0x000fea0003800000 */
[----:B------:R-:W-:Y:S01]  /*1ee0*/  ISETP.GT.AND P0, PT, R0, -0x1, PT ;  /* 0xffffffff0000780c */ /* 0x000fe20003f04270 */
[----:B------:R-:W-:-:S12]  /*1ef0*/  BSSY B0, `(.L_x_687) ;  /* 0x000000b000007945 */ /* 0x000fd80003800000 */
[----:B------:R-:W-:Y:S05]  /*1f00*/  @P0 BRA `(.L_x_688) ;  /* 0x0000006000000947 */ /* 0x000fea0003800000 */
[----:B------:R-:W-:Y:S02]  /*1f10*/  ISETP.NE.AND P0, PT, R6, 0x1, PT ;  /* 0x000000010600780c */ /* 0x000fe40003f05270 */
[----:B------:R-:W-:-:S11]  /*1f20*/  LOP3.LUT R0, RZ, R0, RZ, 0x33, !PT ;  /* 0x00000000ff007212 */ /* 0x000fd600078e33ff */
[----:B------:R-:W-:-:S05]  /*1f30*/  @P0 IMAD.HI.U32 R3, R0, c[0x0][0x330], RZ ;  /* 0x0000cc0000030a27 */ /* 0x000fca00078e00ff */
[----:B------:R-:W-:-:S04]  /*1f40*/  @P0 SHF.R.U32.HI R0, RZ, c[0x0][0x334], R3 ;  /* 0x0000cd00ff000a19 */ /* 0x000fc80000011603 */
[----:B------:R-:W-:Y:S01]  /*1f50*/  LOP3.LUT R0, RZ, R0, RZ, 0x33, !PT ;  /* 0x00000000ff007212 */ /* 0x000fe200078e33ff */
[----:B------:R-:W-:Y:S05]  /*1f60*/  BRA `(.L_x_689) ;  /* 0x0000003000007947 */ /* 0x000fea0003800000 */
.L_x_688:
[----:B------:R-:W-:-:S13]  /*1f70*/  ISETP.NE.AND P0, PT, R6, 0x1, PT ;  /* 0x000000010600780c */ /* 0x000fda0003f05270 */
[----:B------:R-:W-:-:S05]  /*1f80*/  @P0 IMAD.HI.U32 R3, R0, c[0x0][0x330], RZ ;  /* 0x0000cc0000030a27 */ /* 0x000fca00078e00ff */
[----:B------:R-:W-:Y:S02]  /*1f90*/  @P0 SHF.R.U32.HI R0, RZ, c[0x0][0x334], R3 ;  /* 0x0000cd00ff000a19 */ /* 0x000fe40000011603 */
.L_x_689:
[----:B------:R-:W-:Y:S05]  /*1fa0*/  BSYNC B0 ;  /* 0x0000000000007941 */ /* 0x000fea0003800000 */
.L_x_687:
[----:B------:R-:W-:-:S05]  /*1fb0*/  IMAD R0, R0, c[0x0][0x32c], RZ ;  /* 0x0000cb0000007a24 */ /* 0x000fca00078e02ff */
[----:B------:R-:W-:-:S05]  /*1fc0*/  IMNMX R2, R2, R0, !PT ;  /* 0x0000000002027217 */ /* 0x000fca0007800200 */
.L_x_686:
[----:B------:R-:W-:Y:S01]  /*1fd0*/  IMAD.HI R2, R2, 0x2aaaaaab, RZ ;  /* 0x2aaaaaab02027827 */ /* 0x000fe200078e02ff */
[----:B------:R-:W-:Y:S01]  /*1fe0*/  LOP3.LUT R3, R250, 0xff0000, RZ, 0xc0, !PT ;  /* 0x00ff0000fa037812 */ /* 0x000fe200078ec0ff */
[----:B------:R-:W-:Y:S03]  /*1ff0*/  BSSY B0, `(.L_x_690) ;  /* 0x000002b000007945 */ /* 0x000fe60003800000 */
[----:B------:R-:W-:-:S04]  /*2000*/  SHF.R.U32.HI R0, RZ, 0x1f, R2 ;  /* 0x0000001fff007819 */ /* 0x000fc80000011602 */
[----:B------:R-:W-:Y:S02]  /*2010*/  LEA.HI.SX32 R2, R2, R0, 0x1c ;  /* 0x0000000002027211 */ /* 0x000fe400078fe2ff */
[----:B------:R-:W-:Y:S02]  /*2020*/  LOP3.LUT R0, R250, 0xff000000, RZ, 0xc0, !PT ;  /* 0xff000000fa007812 */ /* 0x000fe400078ec0ff */
[----:B------:R-:W-:Y:S01]  /*2030*/  IMNMX R6, RZ, R2, !PT ;  /* 0x00000002ff067217 */ /* 0x000fe20007800200 */
[----:B------:R-:W-:Y:S01]  /*2040*/  IMAD.MOV.U32 R2, RZ, RZ, RZ ;  /* 0x000000ffff027224 */ /* 0x000fe200078e00ff */
[----:B------:R-:W-:Y:S02]  /*2050*/  SHF.R.U32.HI R0, RZ, 0x8, R0 ;  /* 0x00000008ff007819 */ /* 0x000fe40000011600 */
[----:B------:R-:W-:Y:S02]  /*2060*/  ISETP.GT.AND P0, PT, R11, R6, PT ;  /* 0x000000060b00720c */ /* 0x000fe40003f04270 */
[----:B------:R-:W-:-:S04]  /*2070*/  LEA.HI R0, R3, R0, RZ, 0x10 ;  /* 0x0000000003007211 */ /* 0x000fc800078f80ff */
[----:B------:R-:W-:Y:S02]  /*2080*/  LOP3.LUT R249, R0, 0xff, RZ, 0xc0, !PT ;  /* 0x000000ff00f97812 */ /* 0x000fe400078ec0ff */
[----:B------:R-:W-:-:S05]  /*2090*/  SHF.R.U32.HI R247, RZ, 0x10, R0 ;  /* 0x00000010fff77819 */ /* 0x000fca0000011600 */
[----:B------:R-:W-:Y:S05]  /*20a0*/  @!P0 BRA `(.L_x_691) ;  /* 0x000001f000008947 */ /* 0x000fea0003800000 */
[----:B------:R-:W-:-:S04]  /*20b0*/  ISETP.NE.AND P0, PT, R247, RZ, PT ;  /* 0x000000fff700720c */ /* 0x000fc80003f05270 */
[----:B------:R-:W-:-:S04]  /*20c0*/  SEL R0, R247, c[0x0][0x338], P0 ;  /* 0x0000ce00f7007a07 */ /* 0x000fc80000000000 */
[----:B------:R-:W-:Y:S02]  /*20d0*/  IABS R3, R0 ;  /* 0x0000000000037213 */ /* 0x000fe40000000000 */
[----:B------:R-:W-:Y:S02]  /*20e0*/  IADD3 R7, R0, -0x1, R11 ;  /* 0xffffffff00077810 */ /* 0x000fe40007ffe00b */
[----:B------:R-:W1:Y:S03]  /*20f0*/  I2F.RP R2, R3 ;  /* 0x0000000300027306 */ /* 0x000e660000209400 */
[----:B------:R-:W-:-:S05]  /*2100*/  IMAD.IADD R7, R7, 0x1, -R6 ;  /* 0x0000000107077824 */ /* 0x000fca00078e0a06 */
[----:B------:R-:W-:Y:S01]  /*2110*/  IABS R10, R7 ;  /* 0x00000007000a7213 */ /* 0x000fe20000000000 */
[----:B-1----:R-:W1:Y:S02]  /*2120*/  MUFU.RCP R2, R2 ;  /* 0x0000000200027308 */ /* 0x002e640000001000 */
        /* <DEDUP_REMOVED lines=23> */
.L_x_691:
[----:B------:R-:W-:Y:S05]  /*22a0*/  BSYNC B0 ;  /* 0x0000000000007941 */ /* 0x000fea0003800000 */
.L_x_690:
[----:B------:R-:W-:Y:S01]  /*22b0*/  IMAD R230, R249, R2, R6 ;  /* 0x00000002f9e67224 */ /* 0x000fe200078e0206 */
        /* <DEDUP_REMOVED lines=40> */
[----:B------:R-:W-:-:S05]  /*2540*/  @P0 IMAD.WIDE R2, R251, R13, c[0x0][0x340] ;  /* 0x0000d000fb020625 */ /* 0x000fca00078e020d */
[----:B------:R1:W5:Y:S01]  /*2550*/  @P0 LDG.E R9, [R2.64] ;  /* 0x0000000602090981 */ /* 0x000362000c1e1900 */
[----:B------:R-:W-:Y:S01]  /*2560*/  SHF.R.S32.HI R0, RZ, 0x1f, R12 ;  /* 0x0000001fff007819 */ /* 0x000fe2000001140c */
[----:B------:R-:W-:Y:S01]  /*2570*/  WARPSYNC 0xffffffff ;  /* 0xffffffff00007948 */ /* 0x000fe20003800000 */
[----:B------:R-:W-:Y:S02]  /*2580*/  SHF.R.S32.HI R4, RZ, 0x1f, R251 ;  /* 0x0000001fff047819 */ /* 0x000fe400000114fb */
[----:B------:R-:W-:Y:S01]  /*2590*/  LOP3.LUT R19, R250, 0xffff, RZ, 0xc0, !PT ;  /* 0x0000fffffa137812 */ /* 0x000fe200078ec0ff */
[----:B------:R-:W-:Y:S01]  /*25a0*/  IMAD R0, R0, c[0x0][0x178], RZ ;  /* 0x00005e0000007a24 */ /* 0x000fe200078e02ff */
[----:B------:R-:W-:Y:S02]  /*25b0*/  SEL R5, R251, RZ, !P3 ;  /* 0x000000fffb057207 */ /* 0x000fe40005800000 */
[----:B------:R-:W-:Y:S01]  /*25c0*/  IADD3 R142, R199, -0x1, RZ ;  /* 0xffffffffc78e7810 */ /* 0x000fe20007ffe0ff */
[----:B------:R-:W-:Y:S01]  /*25d0*/  IMAD R0, R12, c[0x0][0x17c], R0 ;  /* 0x00005f000c007a24 */ /* 0x000fe200078e0200 */
[----:B------:R-:W-:Y:S01]  /*25e0*/  SEL R6, R4, RZ, !P3 ;  /* 0x000000ff04067207 */ /* 0x000fe20005800000 */
[----:B-1----:R-:W-:-:S04]  /*25f0*/  IMAD.WIDE.U32 R2, R12, c[0x0][0x178], RZ ;  /* 0x00005e000c027a25 */ /* 0x002fc800078e00ff */
[----:B------:R-:W-:Y:S02]  /*2600*/  IMAD.IADD R0, R3, 0x1, R0 ;  /* 0x0000000103007824 */ /* 0x000fe400078e0200 */
[----:B------:R-:W-:Y:S02]  /*2610*/  @!P0 IMAD.MOV.U32 R9, RZ, RZ, R251 ;  /* 0x000000ffff098224 */ /* 0x000fe400078e00fb */
[----:B------:R-:W-:Y:S01]  /*2620*/  IMAD R145, R229, 0x20, R245 ;  /* 0x00000020e5917824 */ /* 0x000fe200078e02f5 */
[----:B------:R-:W-:Y:S01]  /*2630*/  MOV R18, 0x60 ;  /* 0x0000006000127802 */ /* 0x000fe20000000f00 */
[----:B------:R-:W-:Y:S01]  /*2640*/  IMAD.MOV.U32 R3, RZ, RZ, R0 ;  /* 0x000000ffff037224 */ /* 0x000fe200078e0000 */
[----:B------:R-:W-:Y:S01]  /*2650*/  SHF.R.S32.HI R21, RZ, 0x1f, R219 ;  /* 0x0000001fff157819 */ /* 0x000fe200000114db */
[----:B------:R-:W-:Y:S01]  /*2660*/  IMAD.IADD R4, R145, 0x1, R244 ;  /* 0x0000000191047824 */ /* 0x000fe200078e02f4 */
[----:B------:R-:W-:Y:S01]  /*2670*/  SHF.R.S32.HI R20, RZ, 0x1f, R221 ;  /* 0x0000001fff147819 */ /* 0x000fe200000114dd */
[----:B------:R-:W-:Y:S01]  /*2680*/  IMAD.WIDE.U32 R2, R19, c[0x0][0x1b8], R2 ;  /* 0x00006e0013027a25 */ /* 0x000fe200078e0002 */
[----:B------:R-:W-:Y:S01]  /*2690*/  BAR.SYNC.DEFER_BLOCKING 0x0 ;  /* 0x0000000000007b1d */ /* 0x000fe20000010000 */
[----:B------:R-:W-:-:S02]  /*26a0*/  MOV R204, RZ ;  /* 0x000000ff00cc7202 */ /* 0x000fc40000000f00 */
[----:B------:R-:W-:Y:S01]  /*26b0*/  @P4 IMAD.HI.U32 R7, R4, c[0x0][0x2c8], RZ ;  /* 0x0000b20004074a27 */ /* 0x000fe200078e00ff */
[----:B------:R-:W-:Y:S02]  /*26c0*/  MOV R0, R4 ;  /* 0x0000000400007202 */ /* 0x000fe40000000f00 */
[----:B------:R-:W-:Y:S01]  /*26d0*/  LOP3.LUT R192, R192, 0xfff7ffff, RZ, 0xc0, !PT ;  /* 0xfff7ffffc0c07812 */ /* 0x000fe200078ec0ff */
[----:B------:R-:W-:Y:S01]  /*26e0*/  IMAD R6, R6, c[0x0][0x1c0], RZ ;  /* 0x0000700006067a24 */ /* 0x000fe200078e02ff */
[----:B------:R-:W-:Y:S01]  /*26f0*/  @P4 SHF.R.U32.HI R0, RZ, c[0x0][0x2cc], R7 ;  /* 0x0000b300ff004a19 */ /* 0x000fe20000011607 */
[----:B------:R-:W-:Y:S02]  /*2700*/  IMAD R3, R19, c[0x0][0x1bc], R3 ;  /* 0x00006f0013037a24 */ /* 0x000fe400078e0203 */
[----:B------:R-:W-:Y:S01]  /*2710*/  IMAD R8, R5, c[0x0][0x1c4], R6 ;  /* 0x0000710005087a24 */ /* 0x000fe200078e0206 */
[--C-:B------:R-:W-:Y:S01]  /*2720*/  SHF.R.S32.HI R7, RZ, 0x1f, R0.reuse ;  /* 0x0000001fff077819 */ /* 0x100fe20000011400 */
[----:B------:R-:W-:-:S02]  /*2730*/  IMAD.MOV R6, RZ, RZ, -R0 ;  /* 0x000000ffff067224 */ /* 0x000fc400078e0a00 */
[----:B------:R-:W-:-:S04]  /*2740*/  IMAD.WIDE.U32 R2, R5, c[0x0][0x1c0], R2 ;  /* 0x0000700005027a25 */ /* 0x000fc800078e0002 */
[----:B------:R-:W-:Y:S02]  /*2750*/  IMAD R4, R6, c[0x0][0x2c4], R4 ;  /* 0x0000b10006047a24 */ /* 0x000fe400078e0204 */
[----:B------:R-:W-:Y:S02]  /*2760*/  IMAD R5, R7, c[0x0][0x1b0], RZ ;  /* 0x00006c0007057a24 */ /* 0x000fe400078e02ff */
[----:B------:R-:W-:Y:S02]  /*2770*/  IMAD.IADD R3, R3, 0x1, R8 ;  /* 0x0000000103037824 */ /* 0x000fe400078e0208 */
[C---:B------:R-:W-:Y:S01]  /*2780*/  IMAD R6, R0.reuse, c[0x0][0x1b4], R5 ;  /* 0x00006d0000067a24 */ /* 0x040fe200078e0205 */
[----:B------:R-:W-:Y:S01]  /*2790*/  SHF.R.S32.HI R5, RZ, 0x1f, R4 ;  /* 0x0000001fff057819 */ /* 0x000fe20000011404 */
[----:B------:R-:W-:-:S04]  /*27a0*/  IMAD.WIDE.U32 R2, R0, c[0x0][0x1b0], R2 ;  /* 0x00006c0000027a25 */ /* 0x000fc800078e0002 */
[----:B------:R-:W-:Y:S01]  /*27b0*/  IMAD R0, R5, c[0x0][0x1a8], RZ ;  /* 0x00006a0005007a24 */ /* 0x000fe200078e02ff */
[----:B------:R-:W-:Y:S01]  /*27c0*/  IADD3 R3, R3, R6, RZ ;  /* 0x0000000603037210 */ /* 0x000fe20007ffe0ff */
[----:B------:R-:W-:Y:S01]  /*27d0*/  IMAD R17, R231, c[0x0][0x2c4], RZ ;  /* 0x0000b100e7117a24 */ /* 0x000fe200078e02ff */
[----:B-----5:R-:W-:Y:S01]  /*27e0*/  SHF.R.S32.HI R6, RZ, 0x1f, R9 ;  /* 0x0000001fff067819 */ /* 0x020fe20000011409 */
[C---:B------:R-:W-:Y:S02]  /*27f0*/  IMAD R0, R4.reuse, c[0x0][0x1ac], R0 ;  /* 0x00006b0004007a24 */ /* 0x040fe400078e0200 */
[----:B------:R-:W-:-:S04]  /*2800*/  IMAD.WIDE.U32 R4, R4, c[0x0][0x1a8], R2 ;  /* 0x00006a0004047a25 */ /* 0x000fc800078e0002 */
[----:B------:R-:W-:Y:S01]  /*2810*/  IMAD.IADD R0, R5, 0x1, R0 ;  /* 0x0000000105007824 */ /* 0x000fe200078e0200 */
[C---:B------:R-:W-:Y:S01]  /*2820*/  LEA R2, P0, R4.reuse, c[0x0][0x160], 0x1 ;  /* 0x0000580004027a11 */ /* 0x040fe200078008ff */
[----:B------:R-:W-:Y:S02]  /*2830*/  IMAD.IADD R14, R245, 0x1, R244 ;  /* 0x00000001f50e7824 */ /* 0x000fe400078e02f4 */
[----:B------:R-:W-:Y:S01]  /*2840*/  IMAD.MOV.U32 R146, RZ, RZ, c[0x0][0x2b8] ;  /* 0x0000ae00ff927624 */ /* 0x000fe200078e00ff */
[----:B------:R-:W-:Y:S01]  /*2850*/  LEA.HI.X R0, R4, c[0x0][0x164], R0, 0x1, P0 ;  /* 0x0000590004007a11 */ /* 0x000fe200000f0c00 */
[----:B------:R-:W-:Y:S01]  /*2860*/  SHFL.IDX PT, R12, R2, 0x1, 0x181f ;  /* 0x00381f00020c7f89 */ /* 0x000fe200000e0000 */
[----:B------:R-:W-:Y:S01]  /*2870*/  IMAD R141, R199, R18, -0x60 ;  /* 0xffffffa0c78d7424 */ /* 0x000fe200078e0212 */
[----:B------:R-:W-:Y:S01]  /*2880*/  ISETP.GE.AND P1, PT, R14, R17, PT ;  /* 0x000000110e00720c */ /* 0x000fe20003f26270 */
[----:B------:R-:W-:Y:S01]  /*2890*/  IMAD R6, R6, c[0x0][0x2b0], RZ ;  /* 0x0000ac0006067a24 */ /* 0x000fe200078e02ff */
[----:B------:R-:W1:Y:S01]  /*28a0*/  SHFL.IDX PT, R4, R2, RZ, 0x181f ;  /* 0x00181fff02047589 */ /* 0x000e6200000e0000 */
[----:B------:R-:W-:Y:S01]  /*28b0*/  ISETP.NE.AND P5, PT, R146, 0x1, PT ;  /* 0x000000019200780c */ /* 0x000fe20003fa5270 */
[----:B------:R-:W-:Y:S01]  /*28c0*/  IMAD.IADD R3, R145, 0x1, R141 ;  /* 0x0000000191037824 */ /* 0x000fe200078e028d */
[----:B------:R-:W-:Y:S01]  /*28d0*/  IADD3 R7, R14, 0x20, RZ ;  /* 0x000000200e077810 */ /* 0x000fe20007ffe0ff */
[----:B------:R-:W2:Y:S01]  /*28e0*/  SHFL.IDX PT, R5, R0, RZ, 0x181f ;  /* 0x00181fff00057589 */ /* 0x000ea200000e0000 */
[----:B------:R-:W-:-:S02]  /*28f0*/  IMAD R8, R9, c[0x0][0x2b4], R6 ;  /* 0x0000ad0009087a24 */ /* 0x000fc400078e0206 */
[----:B------:R-:W-:Y:S01]  /*2900*/  ISETP.GE.AND P2, PT, R7, R17, PT ;  /* 0x000000110700720c */ /* 0x000fe20003f46270 */
[----:B------:R-:W3:Y:S01]  /*2910*/  SHFL.IDX PT, R15, R0, 0x1, 0x181f ;  /* 0x00381f00000f7f89 */ /* 0x000ee200000e0000 */
[----:B------:R-:W-:Y:S01]  /*2920*/  ISETP.GE.AND P0, PT, R3, R232, PT ;  /* 0x000000e80300720c */ /* 0x000fe20003f06270 */
[----:B------:R-:W-:Y:S01]  /*2930*/  IMAD.WIDE.U32 R238, R9, c[0x0][0x2b0], RZ ;  /* 0x0000ac0009ee7a25 */ /* 0x000fe200078e00ff */
[----:B------:R-:W-:Y:S02]  /*2940*/  IADD3 R13, R3, R234, RZ ;  /* 0x000000ea030d7210 */ /* 0x000fe40007ffe0ff */
[----:B------:R-:W-:Y:S01]  /*2950*/  ISETP.GT.OR P3, PT, R145, 0x5f, P0 ;  /* 0x0000005f9100780c */ /* 0x000fe20000764670 */
[----:B------:R-:W-:Y:S01]  /*2960*/  IMAD.IADD R242, R239, 0x1, R8 ;  /* 0x00000001eff27824 */ /* 0x000fe200078e0208 */
[----:B------:R-:W-:Y:S01]  /*2970*/  @P5 LOP3.LUT R192, R192, 0x80000, RZ, 0xfc, !PT ;  /* 0x00080000c0c05812 */ /* 0x000fe200078efcff */
[----:B------:R-:W-:-:S04]  /*2980*/  @P5 IMAD.HI.U32 R7, R13, c[0x0][0x2bc], RZ ;  /* 0x0000af000d075a27 */ /* 0x000fc800078e00ff */
[----:B------:R-:W-:Y:S01]  /*2990*/  IMAD.MOV.U32 R3, RZ, RZ, R13 ;  /* 0x000000ffff037224 */ /* 0x000fe200078e000d */
[----:B------:R-:W-:Y:S02]  /*29a0*/  @P5 SHF.R.U32.HI R3, RZ, c[0x0][0x2c0], R7 ;  /* 0x0000b000ff035a19 */ /* 0x000fe40000011607 */
[----:B------:R-:W-:Y:S02]  /*29b0*/  ISETP.GE.AND P5, PT, R221, c[0x0][0x198], PT ;  /* 0x00006600dd007a0c */ /* 0x000fe40003fa6270 */
[-C--:B-1----:R-:W-:Y:S02]  /*29c0*/  @!P1 LEA R10, P4, R219, R4.reuse, 0x1 ;  /* 0x00000004db0a9211 */ /* 0x082fe400078808ff */
[----:B------:R-:W-:Y:S02]  /*29d0*/  @!P1 LEA R4, P0, R221, R4, 0x1 ;  /* 0x00000004dd049211 */ /* 0x000fe400078008ff */
[-C--:B--2---:R-:W-:Y:S02]  /*29e0*/  @!P1 LEA.HI.X R11, R219, R5.reuse, R21, 0x1, P4 ;  /* 0x00000005db0b9211 */ /* 0x084fe400020f0c15 */
[----:B------:R-:W-:-:S02]  /*29f0*/  @!P1 LEA.HI.X R5, R221, R5, R20, 0x1, P0 ;  /* 0x00000005dd059211 */ /* 0x000fc400000f0c14 */
[C---:B------:R-:W-:Y:S02]  /*2a00*/  @!P2 LEA R6, P0, R219.reuse, R12, 0x1 ;  /* 0x0000000cdb06a211 */ /* 0x040fe400078008ff */
[C---:B------:R-:W-:Y:S02]  /*2a10*/  ISETP.GE.AND P4, PT, R219.reuse, c[0x0][0x198], PT ;  /* 0x00006600db007a0c */ /* 0x040fe40003f86270 */
[----:B---3--:R-:W-:Y:S02]  /*2a20*/  @!P2 LEA.HI.X R7, R219, R15, R21, 0x1, P0 ;  /* 0x0000000fdb07a211 */ /* 0x008fe400000f0c15 */
[----:B------:R-:W-:-:S04]  /*2a30*/  @!P3 IADD3 R9, P0, R3, R238, RZ ;  /* 0x000000ee0309b210 */ /* 0x000fc80007f1e0ff */
[----:B------:R-:W-:Y:S02]  /*2a40*/  @!P3 LEA.HI.X.SX32 R16, R3, R242, 0x1, P0 ;  /* 0x000000f20310b211 */ /* 0x000fe400000f0eff */
[----:B------:R-:W-:-:S03]  /*2a50*/  @!P3 LEA R8, P0, R9, c[0x0][0x2a0], 0x2 ;  /* 0x0000a8000908ba11 */ /* 0x000fc600078010ff */
[----:B------:R1:W-:Y:S01]  /*2a60*/  @!P1 LDGSTS.E.BYPASS.LTC128B.128 [R195+0x100], [R10.64], !P4 ;  /* 0x001000000ac39fae */ /* 0x0003e2000e101d46 */
[----:B------:R-:W-:-:S03]  /*2a70*/  @!P3 LEA.HI.X R9, R9, c[0x0][0x2a4], R16, 0x2, P0 ;  /* 0x0000a9000909ba11 */ /* 0x000fc600000f1410 */
[----:B------:R2:W-:Y:S04]  /*2a80*/  @!P1 LDGSTS.E.BYPASS.LTC128B.128 [R195+0x4100], [R4.64], !P5 ;  /* 0x0410000004c39fae */ /* 0x0005e8000e901d46 */
[----:B------:R4:W-:Y:S04]  /*2a90*/  @!P2 LDGSTS.E.BYPASS.LTC128B.128 [R195+0x1100], [R6.64], !P4 ;  /* 0x0110000006c3afae */ /* 0x0009e8000e101d46 */
[----:B------:R4:W3:Y:S01]  /*2aa0*/  @!P3 LDG.E R204, [R8.64] ;  /* 0x0000000608ccb981 */ /* 0x0008e2000c1e1900 */
[----:B-1----:R-:W-:Y:S02]  /*2ab0*/  IADD3 R10, R14, 0x40, RZ ;  /* 0x000000400e0a7810 */ /* 0x002fe40007ffe0ff */
[----:B--2---:R-:W-:-:S02]  /*2ac0*/  @!P2 LEA R4, P0, R221, R12, 0x1 ;  /* 0x0000000cdd04a211 */ /* 0x004fc400078008ff */
[----:B------:R-:W1:Y:S02]  /*2ad0*/  SHFL.IDX PT, R12, R2, 0x2, 0x181f ;  /* 0x00581f00020c7f89 */ /* 0x000e6400000e0000 */
[----:B------:R-:W-:Y:S02]  /*2ae0*/  @!P2 LEA.HI.X R5, R221, R15, R20, 0x1, P0 ;  /* 0x0000000fdd05a211 */ /* 0x000fe400000f0c14 */
[----:B------:R-:W2:Y:S01]  /*2af0*/  SHFL.IDX PT, R15, R0, 0x2, 0x181f ;  /* 0x00581f00000f7f89 */ /* 0x000ea200000e0000 */
[----:B------:R-:W-:Y:S01]  /*2b00*/  ISETP.GE.AND P0, PT, R10, R17, PT ;  /* 0x000000110a00720c */ /* 0x000fe20003f06270 */
[----:B------:R-:W-:Y:S02]  /*2b10*/  IMAD.MOV R3, RZ, RZ, -R3 ;  /* 0x000000ffff037224 */ /* 0x000fe400078e0a03 */
[----:B----4-:R4:W4:Y:S02]  /*2b20*/  SHFL.IDX PT, R8, R2, 0x3, 0x181f ;  /* 0x00781f0002087f89 */ /* 0x01092400000e0000 */
[----:B------:R-:W-:-:S02]  /*2b30*/  IMAD R211, R3, c[0x0][0x2b8], R13 ;  /* 0x0000ae0003d37a24 */ /* 0x000fc400078e020d */
[----:B------:R4:W-:Y:S01]  /*2b40*/  @!P2 LDGSTS.E.BYPASS.LTC128B.128 [R195+0x5100], [R4.64], !P5 ;  /* 0x0510000004c3afae */ /* 0x0009e2000e901d46 */
[----:B------:R-:W-:Y:S02]  /*2b50*/  IADD3 R7, R14, 0x60, RZ ;  /* 0x000000600e077810 */ /* 0x000fe40007ffe0ff */
[----:B------:R-:W-:-:S03]  /*2b60*/  SHF.R.S32.HI R13, RZ, 0x1f, R211 ;  /* 0x0000001fff0d7819 */ /* 0x000fc600000114d3 */
[----:B-1----:R-:W-:-:S04]  /*2b70*/  @!P0 LEA R10, P1, R219, R12, 0x1 ;  /* 0x0000000cdb0a8211 */ /* 0x002fc800078208ff */
[----:B--2---:R-:W-:Y:S01]  /*2b80*/  @!P0 LEA.HI.X R11, R219, R15, R21, 0x1, P1 ;  /* 0x0000000fdb0b8211 */ /* 0x004fe200008f0c15 */
[----:B------:R-:W-:Y:S01]  /*2b90*/  IMAD R6, R13, c[0x0][0x1e0], RZ ;  /* 0x000078000d067a24 */ /* 0x000fe200078e02ff */
[----:B------:R-:W-:Y:S01]  /*2ba0*/  ISETP.GE.AND P2, PT, R7, R17, PT ;  /* 0x000000110700720c */ /* 0x000fe20003f46270 */
[----:B----4-:R-:W-:Y:S02]  /*2bb0*/  IMAD.WIDE.U32 R2, R211, c[0x0][0x1e0], RZ ;  /* 0x00007800d3027a25 */ /* 0x010fe400078e00ff */
[----:B------:R1:W-:Y:S01]  /*2bc0*/  @!P0 LDGSTS.E.BYPASS.LTC128B.128 [R195+0x2100], [R10.64], !P4 ;  /* 0x021000000ac38fae */ /* 0x0003e2000e101d46 */
[----:B------:R-:W-:-:S03]  /*2bd0*/  @!P0 LEA R4, P1, R221, R12, 0x1 ;  /* 0x0000000cdd048211 */ /* 0x000fc600078208ff */
[----:B------:R2:W4:Y:S01]  /*2be0*/  SHFL.IDX PT, R12, R0, 0x3, 0x181f ;  /* 0x00781f00000c7f89 */ /* 0x00052200000e0000 */
[----:B------:R-:W-:Y:S01]  /*2bf0*/  @!P0 LEA.HI.X R5, R221, R15, R20, 0x1, P1 ;  /* 0x0000000fdd058211 */ /* 0x000fe200008f0c14 */
[----:B------:R-:W-:-:S04]  /*2c00*/  IMAD.WIDE.U32 R236, R19, c[0x0][0x1e8], RZ ;  /* 0x00007a0013ec7a25 */ /* 0x000fc800078e00ff */
[----:B------:R1:W-:Y:S01]  /*2c10*/  @!P0 LDGSTS.E.BYPASS.LTC128B.128 [R195+0x6100], [R4.64], !P5 ;  /* 0x0610000004c38fae */ /* 0x0003e2000e901d46 */
[----:B------:R-:W-:Y:S02]  /*2c20*/  IMAD R235, R19, c[0x0][0x1ec], R237 ;  /* 0x00007b0013eb7a24 */ /* 0x000fe400078e02ed */
[----:B--2---:R-:W-:-:S04]  /*2c30*/  IMAD R0, R211, c[0x0][0x1e4], R6 ;  /* 0x00007900d3007a24 */ /* 0x004fc800078e0206 */
[----:B------:R-:W-:Y:S01]  /*2c40*/  IMAD.IADD R3, R3, 0x1, R0 ;  /* 0x0000000103037824 */ /* 0x000fe200078e0200 */
[----:B------:R-:W-:-:S04]  /*2c50*/  @!P2 LEA R6, P0, R219, R8, 0x1 ;  /* 0x00000008db06a211 */ /* 0x000fc800078008ff */
[----:B----4-:R-:W-:-:S05]  /*2c60*/  @!P2 LEA.HI.X R7, R219, R12, R21, 0x1, P0 ;  /* 0x0000000cdb07a211 */ /* 0x010fca00000f0c15 */
[----:B------:R2:W-:Y:S01]  /*2c70*/  @!P2 LDGSTS.E.BYPASS.LTC128B.128 [R195+0x3100], [R6.64], !P4 ;  /* 0x0310000006c3afae */ /* 0x0005e2000e101d46 */
[----:B------:R-:W-:-:S04]  /*2c80*/  IMAD.WIDE.U32 R240, R19, c[0x0][0x210], RZ ;  /* 0x0000840013f07a25 */ /* 0x000fc800078e00ff */
[----:B------:R-:W-:Y:S01]  /*2c90*/  IMAD R243, R19, c[0x0][0x214], R241 ;  /* 0x0000850013f37a24 */ /* 0x000fe200078e02f1 */
[----:B------:R-:W-:Y:S01]  /*2ca0*/  SHF.L.U32 R143, R219, 0x1, RZ ;  /* 0x00000001db8f7819 */ /* 0x000fe200000006ff */
[----:B------:R-:W-:Y:S01]  /*2cb0*/  IMAD.SHL.U32 R144, R221, 0x2, RZ ;  /* 0x00000002dd907824 */ /* 0x000fe200078e00ff */
[----:B------:R-:W-:Y:S02]  /*2cc0*/  SHF.L.U64.HI R68, R219, 0x1, R21 ;  /* 0x00000001db447819 */ /* 0x000fe40000010215 */
[----:B------:R-:W-:Y:S02]  /*2cd0*/  IADD3 R71, R180, 0x20, RZ ;  /* 0x00000020b4477810 */ /* 0x000fe40007ffe0ff */
[----:B------:R-:W-:Y:S02]  /*2ce0*/  SHF.L.U64.HI R69, R221, 0x1, R20 ;  /* 0x00000001dd457819 */ /* 0x000fe40000010214 */
[----:B---3--:R-:W-:Y:S01]  /*2cf0*/  SHF.R.S32.HI R14, RZ, 0x1f, R204 ;  /* 0x0000001fff0e7819 */ /* 0x008fe200000114cc */
[----:B------:R-:W-:-:S04]  /*2d00*/  IMAD.WIDE.U32 R2, R204, c[0x0][0x1f0], R2 ;  /* 0x00007c00cc027a25 */ /* 0x000fc800078e0002 */
[----:B------:R-:W-:-:S04]  /*2d10*/  IMAD R0, R14, c[0x0][0x1f0], RZ ;  /* 0x00007c000e007a24 */ /* 0x000fc800078e02ff */
[----:B-1----:R-:W-:Y:S01]  /*2d20*/  IMAD R4, R204, c[0x0][0x1f4], R0 ;  /* 0x00007d00cc047a24 */ /* 0x002fe200078e0200 */
[----:B------:R-:W-:-:S04]  /*2d30*/  IADD3 R0, P0, R2, R236, RZ ;  /* 0x000000ec02007210 */ /* 0x000fc80007f1e0ff */
[----:B------:R-:W-:Y:S01]  /*2d40*/  IADD3.X R2, R235, R3, R4, P0, !PT ;  /* 0x00000003eb027210 */ /* 0x000fe200007fe404 */
[----:B------:R-:W-:Y:S01]  /*2d50*/  IMAD R4, R199, -0x60, R18 ;  /* 0xffffffa0c7047824 */ /* 0x000fe200078e0212 */
[----:B------:R-:W-:-:S04]  /*2d60*/  LEA R5, P0, R0, c[0x0][0x1c8], 0x1 ;  /* 0x0000720000057a11 */ /* 0x000fc800078008ff */
[----:B------:R-:W-:Y:S02]  /*2d70*/  LEA.HI.X R15, R0, c[0x0][0x1cc], R2, 0x1, P0 ;  /* 0x00007300000f7a11 */ /* 0x000fe400000f0c02 */
[----:B------:R-:W1:Y:S01]  /*2d80*/  SHFL.IDX PT, R0, R5, RZ, 0x181f ;  /* 0x00181fff05007589 */ /* 0x000e6200000e0000 */
[----:B------:R-:W-:-:S03]  /*2d90*/  IADD3 R140, R232, R4, RZ ;  /* 0x00000004e88c7210 */ /* 0x000fc60007ffe0ff */
[----:B------:R-:W3:Y:S02]  /*2da0*/  SHFL.IDX PT, R9, R15, RZ, 0x181f ;  /* 0x00181fff0f097589 */ /* 0x000ee400000e0000 */
[----:B------:R-:W-:Y:S02]  /*2db0*/  IMAD.IADD R18, R140, 0x1, -R245 ;  /* 0x000000018c127824 */ /* 0x000fe400078e0af5 */
[----:B------:R-:W2:Y:S01]  /*2dc0*/  SHFL.IDX PT, R10, R5, 0x1, 0x181f ;  /* 0x00381f00050a7f89 */ /* 0x000ea200000e0000 */
[----:B------:R-:W-:-:S03]  /*2dd0*/  @!P2 LEA R2, P0, R221, R8, 0x1 ;  /* 0x00000008dd02a211 */ /* 0x000fc600078008ff */
[----:B------:R-:W4:Y:S01]  /*2de0*/  SHFL.IDX PT, R11, R15, 0x1, 0x181f ;  /* 0x00381f000f0b7f89 */ /* 0x000f2200000e0000 */
[C---:B------:R-:W-:Y:S02]  /*2df0*/  ISETP.GE.AND P1, PT, R18.reuse, 0x1, PT ;  /* 0x000000011200780c */ /* 0x040fe40003f26270 */
[----:B------:R-:W-:Y:S02]  /*2e00*/  @!P2 LEA.HI.X R3, R221, R12, R20, 0x1, P0 ;  /* 0x0000000cdd03a211 */ /* 0x000fe400000f0c14 */
[----:B------:R-:W-:-:S03]  /*2e10*/  ISETP.GE.AND P0, PT, R18, 0x21, PT ;  /* 0x000000211200780c */ /* 0x000fc60003f06270 */
[----:B------:R2:W-:Y:S04]  /*2e20*/  @!P2 LDGSTS.E.BYPASS.LTC128B.128 [R195+0x7100], [R2.64], !P5 ;  /* 0x0710000002c3afae */ /* 0x0005e8000e901d46 */
[----:B------:R-:W0:Y:S02]  /*2e30*/  LDGDEPBAR ;  /* 0x00000000000079af */ /* 0x000e240000000000 */
[-C--:B-1----:R-:W-:Y:S02]  /*2e40*/  @P1 LEA R8, P3, R221, R0.reuse, 0x1 ;  /* 0x00000000dd081211 */ /* 0x082fe400078608ff */
[C---:B------:R-:W-:Y:S02]  /*2e50*/  @P1 ISETP.GE.AND P4, PT, R219.reuse, c[0x0][0x1d4], PT ;  /* 0x00007500db001a0c */ /* 0x040fe40003f86270 */
[----:B--2---:R-:W-:-:S04]  /*2e60*/  @P1 LEA R2, P2, R219, R0, 0x1 ;  /* 0x00000000db021211 */ /* 0x004fc800078408ff */
[CCC-:B---3--:R-:W-:Y:S02]  /*2e70*/  @P1 LEA.HI.X R3, R219.reuse, R9.reuse, R21.reuse, 0x1, P2 ;  /* 0x00000009db031211 */ /* 0x1c8fe400010f0c15 */
[----:B------:R-:W-:Y:S02]  /*2e80*/  @P0 LEA R6, P2, R219, R10, 0x1 ;  /* 0x0000000adb060211 */ /* 0x000fe400078408ff */
[----:B------:R-:W-:Y:S01]  /*2e90*/  @P1 LEA.HI.X R9, R221, R9, R20, 0x1, P3 ;  /* 0x00000009dd091211 */ /* 0x000fe200018f0c14 */
[----:B------:R-:W-:Y:S01]  /*2ea0*/  IMAD R0, R13, c[0x0][0x208], RZ ;  /* 0x000082000d007a24 */ /* 0x000fe200078e02ff */
[----:B------:R-:W-:Y:S01]  /*2eb0*/  @P1 ISETP.GE.AND P3, PT, R221, c[0x0][0x1d4], PT ;  /* 0x00007500dd001a0c */ /* 0x000fe20003f66270 */
[----:B------:R1:W-:Y:S01]  /*2ec0*/  @P1 LDGSTS.E.BYPASS.LTC128B.128 [R195+0x8100], [R2.64], !P4 ;  /* 0x0810000002c31fae */ /* 0x0003e2000e101d46 */
[C---:B----4-:R-:W-:Y:S02]  /*2ed0*/  @P0 LEA.HI.X R7, R219.reuse, R11, R21, 0x1, P2 ;  /* 0x0000000bdb070211 */ /* 0x050fe400010f0c15 */
[----:B------:R-:W-:Y:S01]  /*2ee0*/  @P0 ISETP.GE.AND P2, PT, R219, c[0x0][0x1d4], PT ;  /* 0x00007500db000a0c */ /* 0x000fe20003f46270 */
[----:B------:R-:W2:Y:S01]  /*2ef0*/  SHFL.IDX PT, R13, R5, 0x2, 0x181f ;  /* 0x00581f00050d7f89 */ /* 0x000ea200000e0000 */
[----:B------:R-:W-:-:S03]  /*2f00*/  IMAD R0, R211, c[0x0][0x20c], R0 ;  /* 0x00008300d3007a24 */ /* 0x000fc600078e0200 */
[----:B------:R-:W3:Y:S04]  /*2f10*/  SHFL.IDX PT, R12, R15, 0x2, 0x181f ;  /* 0x00581f000f0c7f89 */ /* 0x000ee800000e0000 */
[----:B------:R4:W-:Y:S01]  /*2f20*/  @P1 LDGSTS.E.BYPASS.LTC128B.128 [R195+0xb100], [R8.64], !P3 ;  /* 0x0b10000008c31fae */ /* 0x0009e2000d901d46 */
[----:B------:R-:W-:-:S03]  /*2f30*/  ISETP.GE.AND P3, PT, R18, 0x41, PT ;  /* 0x000000411200780c */ /* 0x000fc60003f66270 */
[----:B------:R2:W-:Y:S01]  /*2f40*/  @P0 LDGSTS.E.BYPASS.LTC128B.128 [R195+0x9100], [R6.64], !P2 ;  /* 0x0910000006c30fae */ /* 0x0005e2000d101d46 */
[----:B------:R-:W-:Y:S01]  /*2f50*/  @P0 ISETP.GE.AND P2, PT, R221, c[0x0][0x1d4], PT ;  /* 0x00007500dd000a0c */ /* 0x000fe20003f46270 */
[----:B-1----:R-:W-:-:S04]  /*2f60*/  IMAD.WIDE.U32 R2, R211, c[0x0][0x208], RZ ;  /* 0x00008200d3027a25 */ /* 0x002fc800078e00ff */
[----:B------:R-:W-:Y:S02]  /*2f70*/  IMAD.IADD R3, R3, 0x1, R0 ;  /* 0x0000000103037824 */ /* 0x000fe400078e0200 */
[----:B------:R-:W-:Y:S02]  /*2f80*/  IMAD R0, R14, c[0x0][0x218], RZ ;  /* 0x000086000e007a24 */ /* 0x000fe400078e02ff */
[----:B------:R-:W-:-:S04]  /*2f90*/  IMAD.WIDE.U32 R2, R204, c[0x0][0x218], R2 ;  /* 0x00008600cc027a25 */ /* 0x000fc800078e0002 */
[----:B------:R-:W-:Y:S01]  /*2fa0*/  IMAD R0, R204, c[0x0][0x21c], R0 ;  /* 0x00008700cc007a24 */ /* 0x000fe200078e0200 */
[----:B--2---:R-:W-:-:S04]  /*2fb0*/  @P0 LEA R6, P1, R221, R10, 0x1 ;  /* 0x0000000add060211 */ /* 0x004fc800078208ff */
[----:B------:R-:W-:Y:S02]  /*2fc0*/  @P0 LEA.HI.X R7, R221, R11, R20, 0x1, P1 ;  /* 0x0000000bdd070211 */ /* 0x000fe400008f0c14 */
[----:B------:R-:W-:-:S03]  /*2fd0*/  IADD3 R2, P1, R2, R240, RZ ;  /* 0x000000f002027210 */ /* 0x000fc60007f3e0ff */
[----:B------:R1:W-:Y:S01]  /*2fe0*/  @P0 LDGSTS.E.BYPASS.LTC128B.128 [R195+0xc100], [R6.64], !P2 ;  /* 0x0c10000006c30fae */ /* 0x0003e2000d101d46 */
[----:B------:R-:W-:Y:S02]  /*2ff0*/  IADD3.X R3, R243, R3, R0, P1, !PT ;  /* 0x00000003f3037210 */ /* 0x000fe40000ffe400 */
[C---:B------:R-:W-:Y:S02]  /*3000*/  LEA R0, P0, R2.reuse, c[0x0][0x1f8], 0x1 ;  /* 0x00007e0002007a11 */ /* 0x040fe400078008ff */
[----:B------:R-:W-:Y:S02]  /*3010*/  @P3 ISETP.GE.AND P2, PT, R219, c[0x0][0x1d4], PT ;  /* 0x00007500db003a0c */ /* 0x000fe40003f46270 */
[C---:B------:R-:W-:Y:S02]  /*3020*/  @P3 ISETP.GE.AND P4, PT, R221.reuse, c[0x0][0x1d4], PT ;  /* 0x00007500dd003a0c */ /* 0x040fe40003f86270 */
[----:B------:R-:W-:Y:S02]  /*3030*/  LEA.HI.X R14, R2, c[0x0][0x1fc], R3, 0x1, P0 ;  /* 0x00007f00020e7a11 */ /* 0x000fe400000f0c03 */
[----:B------:R-:W-:-:S04]  /*3040*/  @P3 LEA R2, P0, R221, R13, 0x1 ;  /* 0x0000000ddd023211 */ /* 0x000fc800078008ff */
[----:B---3--:R-:W-:Y:S02]  /*3050*/  @P3 LEA.HI.X R3, R221, R12, R20, 0x1, P0 ;  /* 0x0000000cdd033211 */ /* 0x008fe400000f0c14 */
[----:B-1----:R-:W-:-:S04]  /*3060*/  @P3 LEA R6, P1, R219, R13, 0x1 ;  /* 0x0000000ddb063211 */ /* 0x002fc800078208ff */
[----:B------:R-:W-:-:S05]  /*3070*/  @P3 LEA.HI.X R7, R219, R12, R21, 0x1, P1 ;  /* 0x0000000cdb073211 */ /* 0x000fca00008f0c15 */
[----:B------:R1:W-:Y:S04]  /*3080*/  @P3 LDGSTS.E.BYPASS.LTC128B.128 [R195+0xa100], [R6.64], !P2 ;  /* 0x0a10000006c33fae */ /* 0x0003e8000d101d46 */
[----:B------:R2:W-:Y:S04]  /*3090*/  @P3 LDGSTS.E.BYPASS.LTC128B.128 [R195+0xd100], [R2.64], !P4 ;  /* 0x0d10000002c33fae */ /* 0x0005e8000e101d46 */
[----:B------:R-:W0:Y:S01]  /*30a0*/  LDGDEPBAR ;  /* 0x00000000000079af */ /* 0x000e220000000000 */
[----:B------:R-:W-:-:S04]  /*30b0*/  DEPBAR.LE SB0, 0x1 ;  /* 0x000080400000791a */ /* 0x000fc80000000000 */
[----:B------:R-:W-:Y:S06]  /*30c0*/  BAR.SYNC.DEFER_BLOCKING 0x0 ;  /* 0x0000000000007b1d */ /* 0x000fec0000010000 */
[----:B------:R-:W3:Y:S04]  /*30d0*/  SHFL.IDX PT, R10, R0, RZ, 0x181f ;  /* 0x00181fff000a7589 */ /* 0x000ee800000e0000 */
[----:B----4-:R-:W-:Y:S04]  /*30e0*/  SHFL.IDX PT, R9, R0, 0x1, 0x181f ;  /* 0x00381f0000097f89 */ /* 0x010fe800000e0000 */
        /* <DEDUP_REMOVED lines=9> */
[----:B------:R-:W4:Y:S04]  /*3180*/  SHFL.IDX PT, R11, R14, RZ, 0x181f ;  /* 0x00181fff0e0b7589 */ /* 0x000f2800000e0000 */
[----:B------:R-:W1:Y:S01]  /*3190*/  SHFL.IDX PT, R8, R14, 0x1, 0x181f ;  /* 0x00381f000e087f89 */ /* 0x000e6200000e0000 */
[----:B------:R-:W-:-:S03]  /*31a0*/  R2P PR, R229, 0x6 ;  /* 0x00000006e5007804 */ /* 0x000fc60000000000 */
[----:B------:R-:W1:Y:S04]  /*31b0*/  SHFL.IDX PT, R5, R0, 0x2, 0x181f ;  /* 0x00581f0000057f89 */ /* 0x000e6800000e0000 */
[----:B------:R1:W2:Y:S01]  /*31c0*/  SHFL.IDX PT, R0, R14, 0x2, 0x181f ;  /* 0x00581f000e007f89 */ /* 0x0002a200000e0000 */
[----:B------:R-:W-:-:S04]  /*31d0*/  DEPBAR.LE SB0, 0x0 ;  /* 0x000080000000791a */ /* 0x000fc80000000000 */
[----:B------:R-:W-:Y:S01]  /*31e0*/  BAR.SYNC.DEFER_BLOCKING 0x0 ;  /* 0x0000000000007b1d */ /* 0x000fe20000010000 */
[----:B---3--:R-:W-:Y:S02]  /*31f0*/  IADD3 R16, P3, R10, R143, RZ ;  /* 0x0000008f0a107210 */ /* 0x008fe40007f7e0ff */
[----:B------:R-:W-:-:S03]  /*3200*/  @P1 IADD3 R71, R180, -0x20, RZ ;  /* 0xffffffe0b4471810 */ /* 0x000fc60007ffe0ff */
[----:B----4-:R-:W-:Y:S01]  /*3210*/  IMAD.X R17, R11, 0x1, R68, P3 ;  /* 0x000000010b117824 */ /* 0x010fe200018e0644 */
[----:B------:R-:W-:Y:S02]  /*3220*/  ISETP.GE.AND P3, PT, R219, c[0x0][0x1d4], PT ;  /* 0x00007500db007a0c */ /* 0x000fe40003f66270 */
[-C--:B-1----:R-:W-:Y:S02]  /*3230*/  IADD3 R14, P0, R10, R144.reuse, RZ ;  /* 0x000000900a0e7210 */ /* 0x082fe40007f1e0ff */
[----:B------:R-:W-:Y:S02]  /*3240*/  IADD3 R10, P1, R9, R144, RZ ;  /* 0x00000090090a7210 */ /* 0x000fe40007f3e0ff */
[----:B------:R-:W-:-:S03]  /*3250*/  IADD3.X R15, R11, R69, RZ, P0, !PT ;  /* 0x000000450b0f7210 */ /* 0x000fc600007fe4ff */
[----:B------:R-:W-:Y:S01]  /*3260*/  IMAD.X R11, R8, 0x1, R69, P1 ;  /* 0x00000001080b7824 */ /* 0x000fe200008e0645 */
[----:B------:R-:W-:Y:S02]  /*3270*/  ISETP.LT.OR P1, PT, R18, 0x1, P3 ;  /* 0x000000011200780c */ /* 0x000fe40001f21670 */
[----:B------:R-:W-:Y:S01]  /*3280*/  IADD3 R6, P0, R5, R143, RZ ;  /* 0x0000008f05067210 */ /* 0x000fe20007f1e0ff */
[----:B------:R-:W1:Y:S03]  /*3290*/  LDSM.16.M88.4 R20, [R180] ;  /* 0x00000000b414783b */ /* 0x000e660000000200 */
[----:B--2---:R-:W-:Y:S01]  /*32a0*/  IADD3.X R7, R0, R68, RZ, P0, !PT ;  /* 0x0000004400077210 */ /* 0x004fe200007fe4ff */
[----:B------:R-:W2:Y:S01]  /*32b0*/  LDSM.16.M88.4 R24, [R180+0x800] ;  /* 0x00080000b418783b */ /* 0x000ea20000000200 */
[----:B------:R-:W-:-:S03]  /*32c0*/  ISETP.GE.AND P0, PT, R221, c[0x0][0x1d4], PT ;  /* 0x00007500dd007a0c */ /* 0x000fc60003f06270 */
[----:B------:R-:W-:Y:S04]  /*32d0*/  LDSM.16.M88.4 R28, [R180+0x1000] ;  /* 0x00100000b41c783b */ /* 0x000fe80000000200 */
[----:B------:R-:W-:Y:S04]  /*32e0*/  LDSM.16.M88.4 R52, [R180+0x1800] ;  /* 0x00180000b434783b */ /* 0x000fe80000000200 */
[----:B------:R-:W-:Y:S04]  /*32f0*/  LDSM.16.M88.4 R84, [R180+0x2000] ;  /* 0x00200000b454783b */ /* 0x000fe80000000200 */
[----:B------:R-:W-:Y:S04]  /*3300*/  LDSM.16.M88.4 R92, [R180+0x2800] ;  /* 0x00280000b45c783b */ /* 0x000fe80000000200 */
[----:B------:R-:W3:Y:S04]  /*3310*/  LDSM.16.M88.4 R44, [R71] ;  /* 0x00000000472c783b */ /* 0x000ee80000000200 */
[----:B------:R-:W-:Y:S04]  /*3320*/  LDSM.16.M88.4 R64, [R71+0x800] ;  /* 0x000800004740783b */ /* 0x000fe80000000200 */
[----:B------:R-:W-:Y:S04]  /*3330*/  LDSM.16.M88.4 R76, [R71+0x1000] ;  /* 0x00100000474c783b */ /* 0x000fe80000000200 */
[----:B------:R-:W4:Y:S04]  /*3340*/  LDSM.16.M88.4 R72, [R71+0x1800] ;  /* 0x001800004748783b */ /* 0x000f280000000200 */
[----:B------:R-:W-:Y:S04]  /*3350*/  LDSM.16.M88.4 R96, [R71+0x2000] ;  /* 0x002000004760783b */ /* 0x000fe80000000200 */
[----:B------:R-:W-:Y:S04]  /*3360*/  LDSM.16.M88.4 R100, [R71+0x2800] ;  /* 0x002800004764783b */ /* 0x000fe80000000200 */
[----:B------:R-:W-:Y:S01]  /*3370*/  @!PT LDS RZ, [RZ] ;  /* 0x00000000fffff984 */ /* 0x000fe20000000800 */
[----:B------:R-:W-:Y:S01]  /*3380*/  @!PT LDS RZ, [RZ] ;  /* 0x00000000fffff984 */ /* 0x000fe20000000800 */
[----:B------:R-:W-:Y:S01]  /*3390*/  @!PT LDS RZ, [RZ] ;  /* 0x00000000fffff984 */ /* 0x000fe20000000800 */
[----:B------:R1:W-:Y:S01]  /*33a0*/  LDGSTS.E.BYPASS.LTC128B.128 [R195+0x100], [R16.64], !P1 ;  /* 0x0010000010c37fae */ /* 0x0003e2000c901d46 */
[----:B------:R-:W-:-:S02]  /*33b0*/  ISETP.LT.OR P1, PT, R18, 0x1, P0 ;  /* 0x000000011200780c */ /* 0x000fc40000721670 */
[----:B------:R-:W-:-:S11]  /*33c0*/  IADD3 R12, P4, R9, R143, RZ ;  /* 0x0000008f090c7210 */ /* 0x000fd60007f9e0ff */
[----:B------:R1:W-:Y:S01]  /*33d0*/  LDGSTS.E.BYPASS.LTC128B.128 [R195+0x3100], [R14.64], !P1 ;  /* 0x031000000ec37fae */ /* 0x0003e2000c901d46 */
[----:B------:R-:W-:Y:S01]  /*33e0*/  ISETP.LT.OR P1, PT, R18, 0x21, P3 ;  /* 0x000000211200780c */ /* 0x000fe20001f21670 */
[----:B------:R-:W-:Y:S01]  /*33f0*/  IMAD.X R13, R8, 0x1, R68, P4 ;  /* 0x00000001080d7824 */ /* 0x000fe200020e0644 */
[----:B------:R-:W-:-:S05]  /*3400*/  IADD3 R2, P4, R5, R144, RZ ;  /* 0x0000009005027210 */ /* 0x000fca0007f9e0ff */
[----:B------:R-:W-:Y:S01]  /*3410*/  IMAD.X R3, R0, 0x1, R69, P4 ;  /* 0x0000000100037824 */ /* 0x000fe200020e0645 */
[C---:B------:R-:W-:Y:S01]  /*3420*/  ISETP.LT.OR P4, PT, R18.reuse, 0x21, P0 ;  /* 0x000000211200780c */ /* 0x040fe20000781670 */
[----:B------:R-:W-:Y:S01]  /*3430*/  IMAD.MOV.U32 R0, RZ, RZ, 0x40 ;  /* 0x00000040ff007424 */ /* 0x000fe200078e00ff */
[----:B------:R-:W-:-:S03]  /*3440*/  ISETP.LT.OR P0, PT, R18, 0x41, P0 ;  /* 0x000000411200780c */ /* 0x000fc60000701670 */
[----:B------:R1:W-:Y:S01]  /*3450*/  LDGSTS.E.BYPASS.LTC128B.128 [R195+0x1100], [R12.64], !P1 ;  /* 0x011000000cc37fae */ /* 0x0003e2000c901d46 */
[----:B------:R-:W-:Y:S02]  /*3460*/  ISETP.LT.OR P1, PT, R18, 0x41, P3 ;  /* 0x000000411200780c */ /* 0x000fe40001f21670 */
[----:B------:R-:W-:-:S04]  /*3470*/  SEL R0, R0, 0xffffffc0, !P2 ;  /* 0xffffffc000007807 */ /* 0x000fc80005000000 */
[----:B------:R-:W-:Y:S01]  /*3480*/  IADD3 R182, R180, R0, RZ ;  /* 0x00000000b4b67210 */ /* 0x000fe20007ffe0ff */
[----:B------:R2:W-:Y:S06]  /*3490*/  LDGSTS.E.BYPASS.LTC128B.128 [R195+0x4100], [R10.64], !P4 ;  /* 0x041000000ac37fae */ /* 0x0005ec000e101d46 */
[----:B------:R2:W-:Y:S04]  /*34a0*/  LDGSTS.E.BYPASS.LTC128B.128 [R195+0x2100], [R6.64], !P1 ;  /* 0x0210000006c37fae */ /* 0x0005e8000c901d46 */
[----:B------:R3:W-:Y:S04]  /*34b0*/  LDGSTS.E.BYPASS.LTC128B.128 [R195+0x5100], [R2.64], !P0 ;  /* 0x0510000002c37fae */ /* 0x0007e8000c101d46 */
[----:B------:R-:W4:Y:S01]  /*34c0*/  LDSM.16.M88.4 R60, [R182] ;  /* 0x00000000b63c783b */ /* 0x000f220000000200 */
[C---:B-1----:R-:W-:Y:S03]  /*34d0*/  HMMA.16816.F32 R12, R120.reuse, R20, RZ ;  /* 0x00000014780c723c */ /* 0x042fe600000018ff */
[----:B------:R-:W-:Y:S04]  /*34e0*/  LDSM.16.M88.4 R80, [R182+0x800] ;  /* 0x00080000b650783b */ /* 0x000fe80000000200 */
[----:B------:R-:W-:Y:S01]  /*34f0*/  LDSM.16.M88.4 R112, [R180+0x3800] ;  /* 0x00380000b470783b */ /* 0x000fe20000000200 */
[C---:B------:R-:W-:Y:S03]  /*3500*/  HMMA.16816.F32 R40, R120.reuse, R22, RZ ;  /* 0x000000167828723c */ /* 0x040fe600000018ff */
[----:B------:R-:W-:Y:S04]  /*3510*/  LDSM.16.M88.4 R116, [R182+0x3000] ;  /* 0x00300000b674783b */ /* 0x000fe80000000200 */
[----:B------:R-:W-:Y:S01]  /*3520*/  LDSM.16.M88.4 R108, [R71+0x3800] ;  /* 0x00380000476c783b */ /* 0x000fe20000000200 */
[----:B--2---:R-:W-:Y:S03]  /*3530*/  HMMA.16816.F32 R32, R120, R24, RZ ;  /* 0x000000187820723c */ /* 0x004fe600000018ff */
[----:B------:R-:W0:Y:S01]  /*3540*/  LDGDEPBAR ;  /* 0x00000000000079af */ /* 0x000e220000000000 */
[----:B---3--:R-:W-:-:S04]  /*3550*/  IADD3 R2, R71, 0x3000, RZ ;  /* 0x0000300047027810 */ /* 0x008fc80007ffe0ff */
[----:B------:R-:W-:Y:S01]  /*3560*/  HMMA.16816.F32 R48, R124, R44, R12 ;  /* 0x0000002c7c30723c */ /* 0x000fe2000000180c */
[----:B------:R-:W-:-:S05]  /*3570*/  IMAD.IADD R181, R2, 0x1, R0 ;  /* 0x0000000102b57824 */ /* 0x000fca00078e0200 */
[----:B------:R-:W1:Y:S02]  /*3580*/  LDSM.16.M88.4 R56, [R181+-0x3000] ;  /* 0xffd00000b538783b */ /* 0x000e640000000200 */
[C---:B------:R-:W-:Y:S08]  /*3590*/  HMMA.16816.F32 R12, R120.reuse, R52, RZ ;  /* 0x00000034780c723c */ /* 0x040ff000000018ff */
[C---:B------:R-:W-:Y:S08]  /*35a0*/  HMMA.16816.F32 R36, R120.reuse, R26, RZ ;  /* 0x0000001a7824723c */ /* 0x040ff000000018ff */
[----:B------:R-:W-:Y:S01]  /*35b0*/  HMMA.16816.F32 R8, R120, R54, RZ ;  /* 0x000000367808723c */ /* 0x000fe200000018ff */
[----:B------:R-:W-:Y:S07]  /*35c0*/  LDSM.16.M88.4 R52, [R182+0x1000] ;  /* 0x00100000b634783b */ /* 0x000fee0000000200 */
[----:B------:R-:W-:Y:S01]  /*35d0*/  HMMA.16816.F32 R24, R124, R46, R40 ;  /* 0x0000002e7c18723c */ /* 0x000fe20000001828 */
[----:B------:R-:W2:Y:S04]  /*35e0*/  LDSM.16.M88.4 R40, [R180+0x3000] ;  /* 0x00300000b428783b */ /* 0x000ea80000000200 */
[----:B------:R-:W-:Y:S03]  /*35f0*/  LDSM.16.M88.4 R44, [R182+0x1800] ;  /* 0x00180000b62c783b */ /* 0x000fe60000000200 */
[----:B------:R-:W-:Y:S08]  /*3600*/  HMMA.16816.F32 R16, R120, R30, RZ ;  /* 0x0000001e7810723c */ /* 0x000ff000000018ff */
[----:B----4-:R-:W-:Y:S08]  /*3610*/  HMMA.16816.F32 R136, R124, R72, R12 ;  /* 0x000000487c88723c */ /* 0x010ff0000000180c */
[----:B------:R-:W-:Y:S08]  /*3620*/  HMMA.16816.F32 R12, R152, R60, R48 ;  /* 0x0000003c980c723c */ /* 0x000ff00000001830 */
[C---:B------:R-:W-:Y:S08]  /*3630*/  HMMA.16816.F32 R20, R120.reuse, R28, RZ ;  /* 0x0000001c7814723c */ /* 0x040ff000000018ff */
[----:B------:R-:W-:Y:S08]  /*3640*/  HMMA.16816.F32 R28, R120, R84, RZ ;  /* 0x00000054781c723c */ /* 0x000ff000000018ff */
[----:B------:R-:W-:Y:S01]  /*3650*/  HMMA.16816.F32 R128, R124, R74, R8 ;  /* 0x0000004a7c80723c */ /* 0x000fe20000001808 */
[----:B------:R-:W-:Y:S07]  /*3660*/  LDSM.16.M88.4 R72, [R181+-0x2000] ;  /* 0xffe00000b548783b */ /* 0x000fee0000000200 */
[----:B------:R-:W-:Y:S01]  /*3670*/  HMMA.16816.F32 R8, R152, R62, R24 ;  /* 0x0000003e9808723c */ /* 0x000fe20000001818 */
[----:B------:R-:W3:Y:S07]  /*3680*/  LDSM.16.M88.4 R60, [R181+-0x2800] ;  /* 0xffd80000b53c783b */ /* 0x000eee0000000200 */
[C---:B------:R-:W-:Y:S08]  /*3690*/  HMMA.16816.F32 R32, R124.reuse, R64, R32 ;  /* 0x000000407c20723c */ /* 0x040ff00000001820 */
[----:B------:R-:W-:Y:S08]  /*36a0*/  HMMA.16816.F32 R132, R124, R78, R16 ;  /* 0x0000004e7c84723c */ /* 0x000ff00000001810 */
[----:B-1----:R-:W-:Y:S08]  /*36b0*/  HMMA.16816.F32 R16, R156, R56, R12 ;  /* 0x000000389c10723c */ /* 0x002ff0000000180c */
[----:B------:R-:W-:Y:S01]  /*36c0*/  HMMA.16816.F32 R88, R124, R76, R20 ;  /* 0x0000004c7c58723c */ /* 0x000fe20000001814 */
[----:B------:R-:W1:Y:S07]  /*36d0*/  LDSM.16.M88.4 R76, [R71+0x3000] ;  /* 0x00300000474c783b */ /* 0x000e6e0000000200 */
[----:B------:R-:W-:Y:S08]  /*36e0*/  HMMA.16816.F32 R12, R120, R92, RZ ;  /* 0x0000005c780c723c */ /* 0x000ff000000018ff */
[C---:B------:R-:W-:Y:S01]  /*36f0*/  HMMA.16816.F32 R64, R124.reuse, R66, R36 ;  /* 0x000000427c40723c */ /* 0x040fe20000001824 */
[----:B------:R-:W-:Y:S07]  /*3700*/  LDSM.16.M88.4 R36, [R182+0x2000] ;  /* 0x00200000b624783b */ /* 0x000fee0000000200 */
[----:B------:R-:W-:Y:S08]  /*3710*/  HMMA.16816.F32 R104, R124, R96, R28 ;  /* 0x000000607c68723c */ /* 0x000ff0000000181c */
[----:B------:R-:W-:Y:S01]  /*3720*/  HMMA.16816.F32 R20, R120, R86, RZ ;  /* 0x000000567814723c */ /* 0x000fe200000018ff */
[----:B------:R-:W-:Y:S07]  /*3730*/  LDSM.16.M88.4 R84, [R181+-0x1000] ;  /* 0xfff00000b554783b */ /* 0x000fee0000000200 */
[----:B------:R-:W-:Y:S08]  /*3740*/  HMMA.16816.F32 R28, R156, R58, R8 ;  /* 0x0000003a9c1c723c */ /* 0x000ff00000001808 */
[----:B------:R-:W-:Y:S01]  /*3750*/  HMMA.16816.F32 R8, R120, R94, RZ ;  /* 0x0000005e7808723c */ /* 0x000fe200000018ff */
[----:B------:R-:W4:Y:S07]  /*3760*/  LDSM.16.M88.4 R92, [R182+0x2800] ;  /* 0x00280000b65c783b */ /* 0x000f2e0000000200 */
[----:B------:R-:W-:Y:S08]  /*3770*/  HMMA.16816.F32 R48, R152, R80, R32 ;  /* 0x000000509830723c */ /* 0x000ff00000001820 */
[----:B--2---:R-:W-:Y:S08]  /*3780*/  HMMA.16816.F32 R24, R160, R40, R16 ;  /* 0x00000028a018723c */ /* 0x004ff00000001810 */
[----:B------:R-:W-:Y:S08]  /*3790*/  HMMA.16816.F32 R16, R124, R100, R12 ;  /* 0x000000647c10723c */ /* 0x000ff0000000180c */
[----:B------:R-:W-:Y:S01]  /*37a0*/  HMMA.16816.F32 R12, R152, R82, R64 ;  /* 0x00000052980c723c */ /* 0x000fe20000001840 */
[----:B------:R-:W2:Y:S07]  /*37b0*/  LDSM.16.M88.4 R80, [R181+-0x1800] ;  /* 0xffe80000b550783b */ /* 0x000eae0000000200 */
[C---:B------:R-:W-:Y:S08]  /*37c0*/  HMMA.16816.F32 R32, R124.reuse, R98, R20 ;  /* 0x000000627c20723c */ /* 0x040ff00000001814 */
[----:B------:R-:W-:Y:S01]  /*37d0*/  HMMA.16816.F32 R96, R124, R102, R8 ;  /* 0x000000667c60723c */ /* 0x000fe20000001808 */
[----:B------:R-:W-:Y:S07]  /*37e0*/  LDSM.16.M88.4 R100, [R181+-0x800] ;  /* 0xfff80000b564783b */ /* 0x000fee0000000200 */
[----:B---3--:R-:W-:Y:S08]  /*37f0*/  HMMA.16816.F32 R8, R156, R60, R48 ;  /* 0x0000003c9c08723c */ /* 0x008ff00000001830 */
[----:B-1----:R-:W-:Y:S08]  /*3800*/  HMMA.16816.F32 R24, R164, R76, R24 ;  /* 0x0000004ca418723c */ /* 0x002ff00000001818 */
[----:B------:R-:W-:Y:S08]  /*3810*/  HMMA.16816.F32 R20, R160, R42, R28 ;  /* 0x0000002aa014723c */ /* 0x000ff0000000181c */
[----:B------:R-:W-:Y:S01]  /*3820*/  HMMA.16816.F32 R40, R152, R54, R132 ;  /* 0x000000369828723c */ /* 0x000fe20000001884 */
[----:B------:R-:W1:Y:S07]  /*3830*/  LDSM.16.M88.4 R132, [R181] ;  /* 0x00000000b584783b */ /* 0x000e6e0000000200 */
[----:B------:R-:W-:Y:S08]  /*3840*/  HMMA.16816.F32 R28, R156, R62, R12 ;  /* 0x0000003e9c1c723c */ /* 0x000ff0000000180c */
[C---:B------:R-:W-:Y:S08]  /*3850*/  HMMA.16816.F32 R88, R152.reuse, R52, R88 ;  /* 0x000000349858723c */ /* 0x040ff00000001858 */
[C---:B------:R-:W-:Y:S08]  /*3860*/  HMMA.16816.F32 R52, R152.reuse, R44, R136 ;  /* 0x0000002c9834723c */ /* 0x040ff00000001888 */
[C---:B------:R-:W-:Y:S08]  /*3870*/  HMMA.16816.F32 R64, R152.reuse, R46, R128 ;  /* 0x0000002e9840723c */ /* 0x040ff00000001880 */
[----:B----4-:R-:W-:Y:S08]  /*3880*/  HMMA.16816.F32 R44, R152, R92, R16 ;  /* 0x0000005c982c723c */ /* 0x010ff00000001810 */
[----:B------:R-:W-:Y:S08]  /*3890*/  HMMA.16816.F32 R16, R160, R112, R8 ;  /* 0x00000070a010723c */ /* 0x000ff00000001808 */
[----:B------:R-:W-:Y:S08]  /*38a0*/  HMMA.16816.F32 R8, R168, R116, R24 ;  /* 0x00000074a808723c */ /* 0x000ff00000001818 */
[C---:B------:R-:W-:Y:S08]  /*38b0*/  HMMA.16816.F32 R56, R152.reuse, R36, R104 ;  /* 0x000000249838723c */ /* 0x040ff00000001868 */
[----:B------:R-:W-:Y:S01]  /*38c0*/  HMMA.16816.F32 R48, R152, R38, R32 ;  /* 0x000000269830723c */ /* 0x000fe20000001820 */
[----:B------:R-:W3:Y:S07]  /*38d0*/  LDSM.16.M88.4 R36, [R180+0x4000] ;  /* 0x00400000b424783b */ /* 0x000eee0000000200 */
[----:B------:R-:W-:Y:S01]  /*38e0*/  HMMA.16816.F32 R12, R164, R78, R20 ;  /* 0x0000004ea40c723c */ /* 0x000fe20000001814 */
[----:B------:R-:W-:Y:S07]  /*38f0*/  LDSM.16.M88.4 R76, [R180+0x4800] ;  /* 0x00480000b44c783b */ /* 0x000fee0000000200 */
[----:B------:R-:W-:Y:S01]  /*3900*/  HMMA.16816.F32 R32, R152, R94, R96 ;  /* 0x0000005e9820723c */ /* 0x000fe20000001860 */
[----:B------:R-:W4:Y:S07]  /*3910*/  LDSM.16.M88.4 R92, [R182+0x3800] ;  /* 0x00380000b65c783b */ /* 0x000f2e0000000200 */
[----:B------:R-:W-:Y:S08]  /*3920*/  HMMA.16816.F32 R24, R160, R114, R28 ;  /* 0x00000072a018723c */ /* 0x000ff0000000181c */
[----:B------:R-:W-:Y:S08]  /*3930*/  HMMA.16816.F32 R20, R156, R72, R88 ;  /* 0x000000489c14723c */ /* 0x000ff00000001858 */
[----:B------:R-:W-:Y:S08]  /*3940*/  HMMA.16816.F32 R16, R164, R108, R16 ;  /* 0x0000006ca410723c */ /* 0x000ff00000001810 */
[C---:B--2---:R-:W-:Y:S08]  /*3950*/  HMMA.16816.F32 R52, R156.reuse, R80, R52 ;  /* 0x000000509c34723c */ /* 0x044ff00000001834 */
[----:B------:R-:W-:Y:S08]  /*3960*/  HMMA.16816.F32 R64, R156, R82, R64 ;  /* 0x000000529c40723c */ /* 0x000ff00000001840 */
[----:B-1----:R-:W-:Y:S08]  /*3970*/  HMMA.16816.F32 R28, R172, R132, R8 ;  /* 0x00000084ac1c723c */ /* 0x002ff00000001808 */
[----:B------:R-:W-:Y:S01]  /*3980*/  HMMA.16816.F32 R80, R156, R100, R44 ;  /* 0x000000649c50723c */ /* 0x000fe2000000182c */
[----:B------:R-:W1:Y:S07]  /*3990*/  LDSM.16.M88.4 R44, [R71+0x4000] ;  /* 0x00400000472c783b */ /* 0x000e6e0000000200 */
[----:B------:R-:W-:Y:S08]  /*39a0*/  HMMA.16816.F32 R8, R168, R118, R12 ;  /* 0x00000076a808723c */ /* 0x000ff0000000180c */
[C---:B------:R-:W-:Y:S08]  /*39b0*/  HMMA.16816.F32 R40, R156.reuse, R74, R40 ;  /* 0x0000004a9c28723c */ /* 0x040ff00000001828 */
[----:B------:R-:W-:Y:S01]  /*39c0*/  HMMA.16816.F32 R72, R156, R84, R56 ;  /* 0x000000549c48723c */ /* 0x000fe20000001838 */
[----:B------:R-:W2:Y:S07]  /*39d0*/  LDSM.16.M88.4 R56, [R181+0x800] ;  /* 0x00080000b538783b */ /* 0x000eae0000000200 */
[----:B------:R-:W-:Y:S08]  /*39e0*/  HMMA.16816.F32 R24, R164, R110, R24 ;  /* 0x0000006ea418723c */ /* 0x000ff00000001818 */
[----:B---3--:R-:W-:Y:S08]  /*39f0*/  HMMA.16816.F32 R12, R160, R36, R20 ;  /* 0x00000024a00c723c */ /* 0x008ff00000001814 */
[----:B----4-:R-:W-:Y:S01]  /*3a00*/  HMMA.16816.F32 R20, R168, R92, R16 ;  /* 0x0000005ca814723c */ /* 0x010fe20000001810 */
[----:B------:R-:W-:-:S07]  /*3a10*/  FMUL.FTZ R0, R28, c[0x0][0x320] ;  /* 0x0000c8001c007a20 */ /* 0x000fce0000410000 */
[----:B------:R-:W-:Y:S01]  /*3a20*/  HMMA.16816.F32 R100, R156, R102, R32 ;  /* 0x000000669c64723c */ /* 0x000fe20000001820 */
[----:B------:R-:W3:Y:S07]  /*3a30*/  LDSM.16.M88.4 R32, [R182+0x4000] ;  /* 0x00400000b620783b */ /* 0x000eee0000000200 */
[----:B------:R-:W-:Y:S01]  /*3a40*/  HMMA.16816.F32 R16, R172, R134, R8 ;  /* 0x00000086ac10723c */ /* 0x000fe20000001808 */
[----:B------:R4:W1:Y:S07]  /*3a50*/  MUFU.TANH R98, R0 ;  /* 0x0000000000627308 */ /* 0x00086e0000002400 */
[----:B------:R-:W-:Y:S01]  /*3a60*/  HMMA.16816.F32 R36, R160, R38, R40 ;  /* 0x00000026a024723c */ /* 0x000fe20000001828 */
[----:B------:R-:W2:Y:S01]  /*3a70*/  LDSM.16.M88.4 R40, [R71+0x4800] ;  /* 0x004800004728783b */ /* 0x000ea20000000200 */
[----:B----4-:R-:W-:-:S06]  /*3a80*/  FMUL.FTZ R0, R29, c[0x0][0x320] ;  /* 0x0000c8001d007a20 */ /* 0x010fcc0000410000 */
[----:B------:R-:W-:Y:S01]  /*3a90*/  HMMA.16816.F32 R8, R168, R94, R24 ;  /* 0x0000005ea808723c */ /* 0x000fe20000001818 */
[----:B------:R4:W2:Y:S07]  /*3aa0*/  MUFU.TANH R96, R0 ;  /* 0x0000000000607308 */ /* 0x0008ae0000002400 */
[----:B-1----:R-:W-:Y:S01]  /*3ab0*/  HMMA.16816.F32 R12, R164, R44, R12 ;  /* 0x0000002ca40c723c */ /* 0x002fe2000000180c */
[----:B----4-:R-:W-:-:S04]  /*3ac0*/  FMUL.FTZ R0, R30, c[0x0][0x320] ;  /* 0x0000c8001e007a20 */ /* 0x010fc80000410000 */
[----:B------:R1:W4:Y:S03]  /*3ad0*/  MUFU.TANH R99, R0 ;  /* 0x0000000000637308 */ /* 0x0003260000002400 */
[----:B------:R-:W-:Y:S01]  /*3ae0*/  HMMA.16816.F32 R84, R156, R86, R48 ;  /* 0x000000569c54723c */ /* 0x000fe20000001830 */
[----:B------:R-:W-:Y:S01]  /*3af0*/  LDSM.16.M88.4 R48, [R181+0x1000] ;  /* 0x00100000b530783b */ /* 0x000fe20000000200 */
[----:B-1----:R-:W-:-:S06]  /*3b00*/  FMUL.FTZ R0, R31, c[0x0][0x320] ;  /* 0x0000c8001f007a20 */ /* 0x002fcc0000410000 */
[----:B--2---:R-:W-:Y:S01]  /*3b10*/  HMMA.16816.F32 R28, R172, R56, R20 ;  /* 0x00000038ac1c723c */ /* 0x004fe20000001814 */
[----:B------:R1:W2:Y:S07]  /*3b20*/  MUFU.TANH R97, R0 ;  /* 0x0000000000617308 */ /* 0x0002ae0000002400 */
[----:B------:R-:W-:Y:S01]  /*3b30*/  HMMA.16816.F32 R60, R160, R76, R52 ;  /* 0x0000004ca03c723c */ /* 0x000fe20000001834 */
[----:B------:R-:W2:Y:S01]  /*3b40*/  LDSM.16.M88.4 R52, [R180+0x5000] ;  /* 0x00500000b434783b */ /* 0x000ea20000000200 */
[----:B-1----:R-:W-:-:S04]  /*3b50*/  FMUL.FTZ R0, R16, c[0x0][0x320] ;  /* 0x0000c80010007a20 */ /* 0x002fc80000410000 */
[----:B------:R1:W1:Y:S02]  /*3b60*/  MUFU.TANH R93, R0 ;  /* 0x00000000005d7308 */ /* 0x0002640000002400 */
[----:B------:R-:W-:Y:S01]  /*3b70*/  HMMA.16816.F32 R24, R164, R46, R36 ;  /* 0x0000002ea418723c */ /* 0x000fe20000001824 */
[----:B------:R-:W2:Y:S01]  /*3b80*/  LDSM.16.M88.4 R44, [R182+0x4800] ;  /* 0x00480000b62c783b */ /* 0x000ea20000000200 */
[----:B-1----:R-:W-:-:S04]  /*3b90*/  FMUL.FTZ R0, R17, c[0x0][0x320] ;  /* 0x0000c80011007a20 */ /* 0x002fc80000410000 */
[----:B------:R1:W1:Y:S02]  /*3ba0*/  MUFU.TANH R92, R0 ;  /* 0x00000000005c7308 */ /* 0x0002640000002400 */
[----:B------:R-:W-:Y:S08]  /*3bb0*/  HMMA.16816.F32 R64, R160, R78, R64 ;  /* 0x0000004ea040723c */ /* 0x000ff00000001840 */
[----:B------:R-:W-:Y:S01]  /*3bc0*/  HMMA.16816.F32 R8, R172, R58, R8 ;  /* 0x0000003aac08723c */ /* 0x000fe20000001808 */
[----:B-1----:R-:W-:-:S07]  /*3bd0*/  FMUL.FTZ R0, R18, c[0x0][0x320] ;  /* 0x0000c80012007a20 */ /* 0x002fce0000410000 */
[----:B---3--:R-:W-:Y:S01]  /*3be0*/  HMMA.16816.F32 R20, R168, R32, R12 ;  /* 0x00000020a814723c */ /* 0x008fe2000000180c */
[----:B------:R1:W3:Y:S02]  /*3bf0*/  MUFU.TANH R95, R0 ;  /* 0x00000000005f7308 */ /* 0x0002e40000002400 */
[----:B-1----:R-:W-:-:S06]  /*3c00*/  FMUL.FTZ R0, R19, c[0x0][0x320] ;  /* 0x0000c80013007a20 */ /* 0x002fcc0000410000 */
[----:B------:R1:W1:Y:S01]  /*3c10*/  MUFU.TANH R94, R0 ;  /* 0x00000000005e7308 */ /* 0x0002620000002400 */
[----:B------:R-:W-:Y:S01]  /*3c20*/  HMMA.16816.F32 R12, R168, R34, R24 ;  /* 0x00000022a80c723c */ /* 0x000fe20000001818 */
[----:B------:R-:W2:Y:S01]  /*3c30*/  LDSM.16.M88.4 R32, [R71+0x5000] ;  /* 0x005000004720783b */ /* 0x000ea20000000200 */
[----:B-1----:R-:W-:-:S05]  /*3c40*/  FMUL.FTZ R0, R28, c[0x0][0x320] ;  /* 0x0000c8001c007a20 */ /* 0x002fca0000410000 */
[----:B------:R1:W1:Y:S01]  /*3c50*/  MUFU.TANH R89, R0 ;  /* 0x0000000000597308 */ /* 0x0002620000002400 */
[----:B------:R-:W-:Y:S01]  /*3c60*/  HMMA.16816.F32 R16, R164, R40, R60 ;  /* 0x00000028a410723c */ /* 0x000fe2000000183c */
[----:B------:R-:W-:Y:S01]  /*3c70*/  LDSM.16.M88.4 R60, [R180+0x5800] ;  /* 0x00580000b43c783b */ /* 0x000fe20000000200 */
[----:B-1----:R-:W-:-:S05]  /*3c80*/  FMUL.FTZ R0, R29, c[0x0][0x320] ;  /* 0x0000c8001d007a20 */ /* 0x002fca0000410000 */
[----:B------:R1:W1:Y:S01]  /*3c90*/  MUFU.TANH R88, R0 ;  /* 0x0000000000587308 */ /* 0x0002620000002400 */
[----:B------:R-:W-:Y:S01]  /*3ca0*/  HMMA.16816.F32 R24, R164, R42, R64 ;  /* 0x0000002aa418723c */ /* 0x000fe20000001840 */
[----:B------:R-:W3:Y:S01]  /*3cb0*/  LDSM.16.M88.4 R40, [R181+0x1800] ;  /* 0x00180000b528783b */ /* 0x000ee20000000200 */
[----:B-1----:R-:W-:-:S05]  /*3cc0*/  FMUL.FTZ R0, R30, c[0x0][0x320] ;  /* 0x0000c8001e007a20 */ /* 0x002fca0000410000 */
[----:B------:R1:W1:Y:S01]  /*3cd0*/  MUFU.TANH R91, R0 ;  /* 0x00000000005b7308 */ /* 0x0002620000002400 */
[----:B--2---:R-:W-:Y:S01]  /*3ce0*/  HMMA.16816.F32 R72, R160, R52, R72 ;  /* 0x00000034a048723c */ /* 0x004fe20000001848 */
[----:B-1----:R-:W-:-:S07]  /*3cf0*/  FMUL.FTZ R0, R31, c[0x0][0x320] ;  /* 0x0000c8001f007a20 */ /* 0x002fce0000410000 */
[----:B------:R-:W-:Y:S01]  /*3d00*/  HMMA.16816.F32 R28, R172, R48, R20 ;  /* 0x00000030ac1c723c */ /* 0x000fe20000001814 */
[----:B------:R1:W2:Y:S02]  /*3d10*/  MUFU.TANH R90, R0 ;  /* 0x00000000005a7308 */ /* 0x0002a40000002400 */
[----:B-1----:R-:W-:-:S06]  /*3d20*/  FMUL.FTZ R0, R8, c[0x0][0x320] ;  /* 0x0000c80008007a20 */ /* 0x002fcc0000410000 */
[----:B------:R1:W1:Y:S01]  /*3d30*/  MUFU.TANH R77, R0 ;  /* 0x00000000004d7308 */ /* 0x0002620000002400 */
[----:B------:R-:W-:Y:S01]  /*3d40*/  HMMA.16816.F32 R20, R168, R44, R16 ;  /* 0x0000002ca814723c */ /* 0x000fe20000001810 */
[----:B-1----:R-:W-:-:S06]  /*3d50*/  FMUL.FTZ R0, R9, c[0x0][0x320] ;  /* 0x0000c80009007a20 */ /* 0x002fcc0000410000 */
[----:B------:R1:W1:Y:S02]  /*3d60*/  MUFU.TANH R76, R0 ;  /* 0x00000000004c7308 */ /* 0x0002640000002400 */
[----:B-1----:R-:W-:-:S06]  /*3d70*/  FMUL.FTZ R0, R10, c[0x0][0x320] ;  /* 0x0000c8000a007a20 */ /* 0x002fcc0000410000 */
[----:B------:R1:W1:Y:S01]  /*3d80*/  MUFU.TANH R79, R0 ;  /* 0x00000000004f7308 */ /* 0x0002620000002400 */
[----:B------:R-:W-:Y:S01]  /*3d90*/  HMMA.16816.F32 R36, R160, R54, R84 ;  /* 0x00000036a024723c */ /* 0x000fe20000001854 */
[----:B------:R-:W-:Y:S01]  /*3da0*/  LDSM.16.M88.4 R52, [R71+0x5800] ;  /* 0x005800004734783b */ /* 0x000fe20000000200 */
[----:B-1----:R-:W-:-:S06]  /*3db0*/  FMUL.FTZ R0, R11, c[0x0][0x320] ;  /* 0x0000c8000b007a20 */ /* 0x002fcc0000410000 */
[----:B------:R-:W-:Y:S01]  /*3dc0*/  HMMA.16816.F32 R8, R172, R50, R12 ;  /* 0x00000032ac08723c */ /* 0x000fe2000000180c */
[----:B------:R-:W1:Y:S01]  /*3dd0*/  LDSM.16.M88.4 R48, [R182+0x5000] ;  /* 0x00500000b630783b */ /* 0x000e620000000200 */
[----:B------:R2:W1:Y:S06]  /*3de0*/  MUFU.TANH R78, R0 ;  /* 0x00000000004e7308 */ /* 0x00046c0000002400 */
[----:B------:R-:W-:Y:S01]  /*3df0*/  HMMA.16816.F32 R16, R164, R32, R72 ;  /* 0x00000020a410723c */ /* 0x000fe20000001848 */
[----:B--2---:R-:W-:-:S04]  /*3e00*/  FMUL.FTZ R0, R28, c[0x0][0x320] ;  /* 0x0000c8001c007a20 */ /* 0x004fc80000410000 */
[----:B------:R2:W1:Y:S03]  /*3e10*/  MUFU.TANH R70, R0 ;  /* 0x0000000000467308 */ /* 0x0004660000002400 */
[----:B------:R-:W-:Y:S01]  /*3e20*/  HMMA.16816.F32 R12, R168, R46, R24 ;  /* 0x0000002ea80c723c */ /* 0x000fe20000001818 */
[----:B------:R-:W1:Y:S01]  /*3e30*/  LDSM.16.M88.4 R44, [R181+0x2000] ;  /* 0x00200000b52c783b */ /* 0x000e620000000200 */
[----:B--2---:R-:W-:-:S04]  /*3e40*/  FMUL.FTZ R0, R29, c[0x0][0x320] ;  /* 0x0000c8001d007a20 */ /* 0x004fc80000410000 */
[----:B------:R2:W1:Y:S02]  /*3e50*/  MUFU.TANH R66, R0 ;  /* 0x0000000000427308 */ /* 0x0004640000002400 */
[----:B---3--:R-:W-:Y:S01]  /*3e60*/  HMMA.16816.F32 R24, R172, R40, R20 ;  /* 0x00000028ac18723c */ /* 0x008fe20000001814 */
[----:B--2---:R-:W-:-:S05]  /*3e70*/  FMUL.FTZ R0, R30, c[0x0][0x320] ;  /* 0x0000c8001e007a20 */ /* 0x004fca0000410000 */
[----:B------:R2:W3:Y:S02]  /*3e80*/  MUFU.TANH R72, R0 ;  /* 0x0000000000487308 */ /* 0x0004e40000002400 */
[----:B------:R-:W-:Y:S01]  /*3e90*/  HMMA.16816.F32 R56, R160, R60, R80 ;  /* 0x0000003ca038723c */ /* 0x000fe20000001850 */
[----:B--2---:R-:W-:-:S05]  /*3ea0*/  FMUL.FTZ R0, R31, c[0x0][0x320] ;  /* 0x0000c8001f007a20 */ /* 0x004fca0000410000 */
[----:B------:R2:W1:Y:S02]  /*3eb0*/  MUFU.TANH R67, R0 ;  /* 0x0000000000437308 */ /* 0x0004640000002400 */
[----:B------:R-:W-:Y:S01]  /*3ec0*/  HMMA.16816.F32 R28, R164, R34, R36 ;  /* 0x00000022a41c723c */ /* 0x000fe20000001824 */
[----:B------:R-:W3:Y:S04]  /*3ed0*/  LDSM.16.M88.4 R36, [R182+0x5800] ;  /* 0x00580000b624783b */ /* 0x000ee80000000200 */
[----:B------:R-:W3:Y:S01]  /*3ee0*/  LDSM.16.M88.4 R32, [R181+0x2800] ;  /* 0x00280000b520783b */ /* 0x000ee20000000200 */
[----:B------:R-:W-:Y:S01]  /*3ef0*/  ISETP.GT.AND P0, PT, R142, R230, PT ;  /* 0x000000e68e00720c */ /* 0x000fe20003f04270 */
[----:B------:R-:W-:-:S04]  /*3f00*/  DEPBAR.LE SB0, 0x0 ;  /* 0x000080000000791a */ /* 0x000fc80000000000 */
[----:B--2---:R-:W-:-:S04]  /*3f10*/  FMUL.FTZ R0, R8, c[0x0][0x320] ;  /* 0x0000c80008007a20 */ /* 0x004fc80000410000 */
[----:B------:R2:W2:Y:S01]  /*3f20*/  MUFU.TANH R61, R0 ;  /* 0x00000000003d7308 */ /* 0x0004a20000002400 */
[----:B-1----:R-:W-:Y:S01]  /*3f30*/  HMMA.16816.F32 R20, R168, R48, R16 ;  /* 0x00000030a814723c */ /* 0x002fe20000001810 */
[----:B--2---:R-:W-:-:S06]  /*3f40*/  FMUL.FTZ R0, R9, c[0x0][0x320] ;  /* 0x0000c80009007a20 */ /* 0x004fcc0000410000 */
[----:B------:R1:W2:Y:S01]  /*3f50*/  MUFU.TANH R60, R0 ;  /* 0x00000000003c7308 */ /* 0x0002a20000002400 */
[----:B------:R-:W-:Y:S01]  /*3f60*/  HMMA.16816.F32 R12, R172, R42, R12 ;  /* 0x0000002aac0c723c */ /* 0x000fe2000000180c */
[----:B-1----:R-:W-:-:S06]  /*3f70*/  FMUL.FTZ R0, R10, c[0x0][0x320] ;  /* 0x0000c8000a007a20 */ /* 0x002fcc0000410000 */
[----:B------:R1:W1:Y:S01]  /*3f80*/  MUFU.TANH R65, R0 ;  /* 0x0000000000417308 */ /* 0x0002620000002400 */
        /* <DEDUP_REMOVED lines=12> */
[----:B-1----:R-:W-:-:S07]  /*4050*/  FMUL.FTZ R0, R27, c[0x0][0x320] ;  /* 0x0000c8001b007a20 */ /* 0x002fce0000410000 */
[----:B------:R-:W-:Y:S01]  /*4060*/  HMMA.16816.F32 R24, R172, R44, R20 ;  /* 0x0000002cac18723c */ /* 0x000fe20000001814 */
[----:B------:R1:W1:Y:S02]  /*4070*/  MUFU.TANH R49, R0 ;  /* 0x0000000000317308 */ /* 0x0002640000002400 */
[----:B-1----:R-:W-:-:S06]  /*4080*/  FMUL.FTZ R0, R12, c[0x0][0x320] ;  /* 0x0000c8000c007a20 */ /* 0x002fcc0000410000 */
[----:B------:R1:W1:Y:S01]  /*4090*/  MUFU.TANH R41, R0 ;  /* 0x0000000000297308 */ /* 0x0002620000002400 */
[----:B---3--:R-:W-:Y:S01]  /*40a0*/  HMMA.16816.F32 R16, R168, R36, R16 ;  /* 0x00000024a810723c */ /* 0x008fe20000001810 */
[----:B-1----:R-:W-:-:S06]  /*40b0*/  FMUL.FTZ R0, R13, c[0x0][0x320] ;  /* 0x0000c8000d007a20 */ /* 0x002fcc0000410000 */
[----:B------:R1:W3:Y:S01]  /*40c0*/  MUFU.TANH R40, R0 ;  /* 0x0000000000287308 */ /* 0x0002e20000002400 */
[----:B------:R-:W-:Y:S01]  /*40d0*/  HMMA.16816.F32 R20, R172, R46, R28 ;  /* 0x0000002eac14723c */ /* 0x000fe2000000181c */
[----:B-1----:R-:W-:-:S06]  /*40e0*/  FMUL.FTZ R0, R14, c[0x0][0x320] ;  /* 0x0000c8000e007a20 */ /* 0x002fcc0000410000 */
[----:B------:R1:W1:Y:S02]  /*40f0*/  MUFU.TANH R42, R0 ;  /* 0x00000000002a7308 */ /* 0x0002640000002400 */
        /* <DEDUP_REMOVED lines=31> */
[----:B------:R-:W-:Y:S01]  /*42f0*/  BAR.SYNC.DEFER_BLOCKING 0x0 ;  /* 0x0000000000007b1d */ /* 0x000fe20000010000 */
[----:B------:R-:W-:Y:S01]  /*4300*/  ISETP.GT.AND P6, PT, R145, 0x5f, PT ;  /* 0x0000005f9100780c */ /* 0x000fe20003fc4270 */
[----:B-1----:R-:W-:-:S05]  /*4310*/  FMUL.FTZ R0, R9, c[0x0][0x320] ;  /* 0x0000c80009007a20 */ /* 0x002fca0000410000 */
[----:B------:R1:W1:Y:S02]  /*4320*/  MUFU.TANH R12, R0 ;  /* 0x00000000000c7308 */ /* 0x0002640000002400 */
[----:B-1----:R-:W-:-:S06]  /*4330*/  FMUL.FTZ R0, R10, c[0x0][0x320] ;  /* 0x0000c8000a007a20 */ /* 0x002fcc0000410000 */
[----:B------:R1:W1:Y:S01]  /*4340*/  MUFU.TANH R33, R0 ;  /* 0x0000000000217308 */ /* 0x0002620000002400 */
[----:B------:R-:W-:Y:S01]  /*4350*/  LOP3.LUT R192, R192, 0xfffbffff, RZ, 0xc0, !PT ;  /* 0xfffbffffc0c07812 */ /* 0x000fe200078ec0ff */
[----:B------:R-:W-:Y:S01]  /*4360*/  BSSY B0, `(.L_x_693) ;  /* 0x0000047000007945 */ /* 0x000fe20003800000 */
[----:B-1----:R-:W-:-:S05]  /*4370*/  FMUL.FTZ R0, R11, c[0x0][0x320] ;  /* 0x0000c8000b007a20 */ /* 0x002fca0000410000 */
[----:B------:R1:W1:Y:S01]  /*4380*/  MUFU.TANH R32, R0 ;  /* 0x0000000000207308 */ /* 0x0002620000002400 */
[----:B------:R-:W-:Y:S01]  /*4390*/  @P6 LOP3.LUT R192, R192, 0x40000, RZ, 0xfc, !PT ;  /* 0x00040000c0c06812 */ /* 0x000fe200078efcff */
[----:B------:R-:W-:Y:S06]  /*43a0*/  @!P0 BRA `(.L_x_694) ;  /* 0x0000042000008947 */ /* 0x000fec0003800000 */
[----:B--234-:R-:W-:Y:S01]  /*43b0*/  ISETP.NE.AND P5, PT, R146, 0x1, PT ;  /* 0x000000019200780c */ /* 0x01cfe20003fa5270 */
[----:B------:R-:W-:Y:S01]  /*43c0*/  IMAD.MOV.U32 R204, RZ, RZ, RZ ;  /* 0x000000ffffcc7224 */ /* 0x000fe200078e00ff */
[----:B------:R-:W-:-:S04]  /*43d0*/  IADD3 R2, R145, R141, R234 ;  /* 0x0000008d91027210 */ /* 0x000fc80007ffe0ea */
[----:B------:R-:W-:-:S05]  /*43e0*/  IADD3 R2, R2, -0x60, RZ ;  /* 0xffffffa002027810 */ /* 0x000fca0007ffe0ff */
[----:B-1----:R-:W-:Y:S02]  /*43f0*/  IMAD.MOV.U32 R0, RZ, RZ, R2 ;  /* 0x000000ffff007224 */ /* 0x002fe400078e0002 */
[----:B------:R-:W-:-:S05]  /*4400*/  @P5 IMAD.HI.U32 R3, R2, c[0x0][0x2bc], RZ ;  /* 0x0000af0002035a27 */ /* 0x000fca00078e00ff */
[----:B------:R-:W-:-:S04]  /*4410*/  @P5 SHF.R.U32.HI R0, RZ, c[0x0][0x2c0], R3 ;  /* 0x0000b000ff005a19 */ /* 0x000fc80000011603 */
[----:B------:R-:W-:-:S04]  /*4420*/  @!P6 IADD3 R3, P0, R0, R238, RZ ;  /* 0x000000ee0003e210 */ /* 0x000fc80007f1e0ff */
[----:B------:R-:W-:Y:S02]  /*4430*/  @!P6 LEA.HI.X.SX32 R5, R0, R242, 0x1, P0 ;  /* 0x000000f20005e211 */ /* 0x000fe400000f0eff */
        /* <DEDUP_REMOVED lines=20> */
.L_x_837:
[----:B------:R-:W-:Y:S05]  /*4580*/  BRA.DIV ~URZ, `(.L_x_696) ;  /* 0x00013d827f007947 */ /* 0x000fea000b800000 */
[----:B------:R-:W3:Y:S01]  /*4590*/  SHFL.IDX PT, R2, R5, RZ, 0x181f ;  /* 0x00181fff05027589 */ /* 0x000ee200000e0000 */
[----:B------:R-:W-:-:S03]  /*45a0*/  ISETP.GE.AND P1, PT, R219, c[0x0][0x1d4], PT ;  /* 0x00007500db007a0c */ /* 0x000fc60003f26270 */
[----:B------:R-:W4:Y:S04]  /*45b0*/  SHFL.IDX PT, R8, R5, 0x1, 0x181f ;  /* 0x00381f0005087f89 */ /* 0x000f2800000e0000 */
[----:B------:R-:W5:Y:S01]  /*45c0*/  SHFL.IDX PT, R9, R0, 0x1, 0x181f ;  /* 0x00381f0000097f89 */ /* 0x000f6200000e0000 */
[C---:B---3--:R-:W-:Y:S02]  /*45d0*/  IADD3 R10, P0, R2.reuse, R143, RZ ;  /* 0x0000008f020a7210 */ /* 0x048fe40007f1e0ff */
[----:B------:R-:W-:-:S03]  /*45e0*/  IADD3 R6, P2, R2, R144, RZ ;  /* 0x0000009002067210 */ /* 0x000fc60007f5e0ff */
[--C-:B--2---:R-:W-:Y:S01]  /*45f0*/  IMAD.X R11, R7, 0x1, R68.reuse, P0 ;  /* 0x00000001070b7824 */ /* 0x104fe200000e0644 */
[----:B------:R-:W-:Y:S01]  /*4600*/  ISETP.GE.AND P0, PT, R221, c[0x0][0x1d4], PT ;  /* 0x00007500dd007a0c */ /* 0x000fe20003f06270 */
[----:B------:R-:W-:Y:S01]  /*4610*/  IMAD.X R7, R7, 0x1, R69, P2 ;  /* 0x0000000107077824 */ /* 0x000fe200010e0645 */
[C---:B----4-:R-:W-:Y:S02]  /*4620*/  IADD3 R2, P2, R8.reuse, R143, RZ ;  /* 0x0000008f08027210 */ /* 0x050fe40007f5e0ff */
[----:B------:R2:W-:Y:S03]  /*4630*/  LDGSTS.E.BYPASS.LTC128B.128 [R195+0x8100], [R10.64], !P1 ;  /* 0x081000000ac37fae */ /* 0x0005e6000c901d46 */
[----:B-----5:R-:W-:Y:S01]  /*4640*/  IMAD.X R3, R9, 0x1, R68, P2 ;  /* 0x0000000109037824 */ /* 0x020fe200010e0644 */
[----:B------:R-:W-:-:S05]  /*4650*/  IADD3 R8, P2, R8, R144, RZ ;  /* 0x0000009008087210 */ /* 0x000fca0007f5e0ff */
[----:B------:R-:W-:Y:S01]  /*4660*/  IMAD.X R9, R9, 0x1, R69, P2 ;  /* 0x0000000109097824 */ /* 0x000fe200010e0645 */
[----:B------:R3:W-:Y:S04]  /*4670*/  LDGSTS.E.BYPASS.LTC128B.128 [R195+0xb100], [R6.64], !P0 ;  /* 0x0b10000006c37fae */ /* 0x0007e8000c101d46 */
[----:B------:R3:W-:Y:S04]  /*4680*/  LDGSTS.E.BYPASS.LTC128B.128 [R195+0x9100], [R2.64], !P1 ;  /* 0x0910000002c37fae */ /* 0x0007e8000c901d46 */
[----:B------:R4:W-:Y:S04]  /*4690*/  LDGSTS.E.BYPASS.LTC128B.128 [R195+0xc100], [R8.64], !P0 ;  /* 0x0c10000008c37fae */ /* 0x0009e8000c101d46 */
[----:B--2---:R3:W2:Y:S04]  /*46a0*/  SHFL.IDX PT, R10, R0, 0x2, 0x181f ;  /* 0x00581f00000a7f89 */ /* 0x0046a800000e0000 */
[----:B-1----:R3:W1:Y:S01]  /*46b0*/  SHFL.IDX PT, R0, R5, 0x2, 0x181f ;  /* 0x00581f0005007f89 */ /* 0x00266200000e0000 */
[----:B----4-:R-:W-:-:S02]  /*46c0*/  SEL R9, RZ, 0x10, P1 ;  /* 0x00000010ff097807 */ /* 0x010fc40000800000 */
[----:B------:R-:W-:Y:S02]  /*46d0*/  SEL R8, RZ, 0x10, P0 ;  /* 0x00000010ff087807 */ /* 0x000fe40000000000 */
.L_x_838:
[C---:B---3--:R-:W-:Y:S02]  /*46e0*/  IADD3 R2, -R9.reuse, 0x10, RZ ;  /* 0x0000001009027810 */ /* 0x048fe40007ffe1ff */
[----:B------:R-:W-:Y:S02]  /*46f0*/  IADD3 R3, -R8, 0x10, RZ ;  /* 0x0000001008037810 */ /* 0x000fe40007ffe1ff */
[----:B------:R-:W-:Y:S02]  /*4700*/  LOP3.LUT R2, R2, 0xf, RZ, 0xc0, !PT ;  /* 0x0000000f02027812 */ /* 0x000fe400078ec0ff */
[----:B------:R-:W-:Y:S02]  /*4710*/  ISETP.NE.U32.AND P2, PT, R9, RZ, PT ;  /* 0x000000ff0900720c */ /* 0x000fe40003f45070 */
[----:B-1----:R-:W-:Y:S02]  /*4720*/  IADD3 R6, P1, P0, R2, R0, R143 ;  /* 0x0000000002067210 */ /* 0x002fe4000783e08f */
[----:B------:R-:W-:-:S02]  /*4730*/  LOP3.LUT R2, R3, 0xf, RZ, 0xc0, !PT ;  /* 0x0000000f03027812 */ /* 0x000fc400078ec0ff */
[----:B--2---:R-:W-:Y:S02]  /*4740*/  IADD3.X R7, RZ, R10, R68, P1, P0 ;  /* 0x0000000aff077210 */ /* 0x004fe40000fe0444 */
[----:B------:R-:W-:-:S04]  /*4750*/  IADD3 R2, P1, P0, R2, R0, R144 ;  /* 0x0000000002027210 */ /* 0x000fc8000783e090 */
[----:B------:R-:W-:Y:S01]  /*4760*/  IADD3.X R3, RZ, R10, R69, P1, P0 ;  /* 0x0000000aff037210 */ /* 0x000fe20000fe0445 */
[----:B------:R-:W-:Y:S01]  /*4770*/  @!PT LDS RZ, [RZ] ;  /* 0x00000000fffff984 */ /* 0x000fe20000000800 */
[----:B------:R-:W-:Y:S01]  /*4780*/  @!PT LDS RZ, [RZ] ;  /* 0x00000000fffff984 */ /* 0x000fe20000000800 */
[----:B------:R-:W-:Y:S01]  /*4790*/  @!PT LDS RZ, [RZ] ;  /* 0x00000000fffff984 */ /* 0x000fe20000000800 */
[----:B------:R1:W-:Y:S01]  /*47a0*/  LDGSTS.E.BYPASS.LTC128B.128.ZFILL [R195+0xa100], [R6.64], P2 ;  /* 0x0a10000006c37fae */ /* 0x0003e20009141d46 */
[----:B------:R-:W-:-:S13]  /*47b0*/  ISETP.NE.U32.AND P0, PT, R8, RZ, PT ;  /* 0x000000ff0800720c */ /* 0x000fda0003f05070 */
[----:B------:R1:W-:Y:S02]  /*47c0*/  LDGSTS.E.BYPASS.LTC128B.128.ZFILL [R195+0xd100], [R2.64], P0 ;  /* 0x0d10000002c37fae */ /* 0x0003e40008141d46 */
.L_x_694:
[----:B--234-:R-:W-:Y:S05]  /*47d0*/  BSYNC B0 ;  /* 0x0000000000007941 */ /* 0x01cfea0003800000 */
.L_x_693:
[----:B-1----:R-:W-:Y:S01]  /*47e0*/  IMAD.MOV.U32 R0, RZ, RZ, c[0x0][0x2c4] ;  /* 0x0000b100ff007624 */ /* 0x002fe200078e00ff */
[----:B------:R-:W-:Y:S01]  /*47f0*/  ULDC UR4, c[0x0][0x324] ;  /* 0x0000c90000047ab9 */ /* 0x000fe20000000800 */
[C---:B------:R-:W-:Y:S01]  /*4800*/  IADD3 R2, -R233.reuse, 0x1, R140 ;  /* 0x00000001e9027810 */ /* 0x040fe20007ffe18c */
[----:B------:R-:W-:Y:S01]  /*4810*/  ULOP3.LUT UR4, URZ, UR4, URZ, 0x33, !UPT ;  /* 0x000000043f047292 */ /* 0x000fe2000f8e333f */
[----:B------:R-:W0:Y:S01]  /*4820*/  LDGDEPBAR ;  /* 0x00000000000079af */ /* 0x000e220000000000 */
[----:B------:R-:W-:Y:S01]  /*4830*/  ISETP.NE.AND P0, PT, R0, 0x1, PT ;  /* 0x000000010000780c */ /* 0x000fe20003f05270 */
[----:B------:R-:W-:Y:S01]  /*4840*/  IMAD.IADD R0, R246, 0x1, R244 ;  /* 0x00000001f6007824 */ /* 0x000fe200078e02f4 */
[----:B------:R-:W-:Y:S01]  /*4850*/  IADD3 R9, -R233, R4, RZ ;  /* 0x00000004e9097210 */ /* 0x000fe20007ffe1ff */
[----:B------:R-:W-:Y:S02]  /*4860*/  IMAD.IADD R8, R140, 0x1, -R233 ;  /* 0x000000018c087824 */ /* 0x000fe400078e0ae9 */
[----:B------:R-:W-:-:S08]  /*4870*/  IMAD.MOV.U32 R5, RZ, RZ, R0 ;  /* 0x000000ffff057224 */ /* 0x000fd000078e0000 */
[----:B------:R-:W-:Y:S01]  /*4880*/  @P0 IMAD.HI.U32 R3, R0, c[0x0][0x2c8], RZ ;  /* 0x0000b20000030a27 */ /* 0x000fe200078e00ff */
[----:B------:R-:W-:-:S04]  /*4890*/  IADD3 R0, R2, -R231, RZ ;  /* 0x800000e702007210 */ /* 0x000fc80007ffe0ff */
[C---:B------:R-:W-:Y:S02]  /*48a0*/  IADD3 R7, R0.reuse, UR4, RZ ;  /* 0x0000000400077c10 */ /* 0x040fe4000fffe0ff */
[----:B------:R-:W-:Y:S02]  /*48b0*/  @P0 SHF.R.U32.HI R5, RZ, c[0x0][0x2cc], R3 ;  /* 0x0000b300ff050a19 */ /* 0x000fe40000011603 */
[----:B------:R-:W-:Y:S01]  /*48c0*/  IADD3 R6, R0, c[0x0][0x328], RZ ;  /* 0x0000ca0000067a10 */ /* 0x000fe20007ffe0ff */
[----:B------:R-:W-:Y:S05]  /*48d0*/  BRA.DIV ~URZ, `(.L_x_697) ;  /* 0x00013dc27f007947 */ /* 0x000fea000b800000 */
[----:B------:R1:W2:Y:S02]  /*48e0*/  SHFL.IDX PT, R3, R5, RZ, 0x1c1f ;  /* 0x001c1fff05037589 */ /* 0x0002a400000e0000 */
.L_x_839:
[----:B------:R-:W-:Y:S01]  /*48f0*/  IMAD.MOV.U32 R0, RZ, RZ, c[0x0][0x32c] ;  /* 0x0000cb00ff007624 */ /* 0x000fe200078e00ff */
[----:B--2---:R-:W-:-:S04]  /*4900*/  IADD3 R2, R6, R3, RZ ;  /* 0x0000000306027210 */ /* 0x004fc80007ffe0ff */
[----:B------:R-:W-:Y:S01]  /*4910*/  ISETP.GE.AND P0, PT, R0, 0x1, PT ;  /* 0x000000010000780c */ /* 0x000fe20003f06270 */
[----:B------:R-:W-:Y:S01]  /*4920*/  IMAD.IADD R0, R7, 0x1, R3 ;  /* 0x0000000107007824 */ /* 0x000fe200078e0203 */
[----:B------:R-:W-:-:S11]  /*4930*/  IMNMX R2, R8, R2, PT ;  /* 0x0000000208027217 */ /* 0x000fd60003800200 */
[----:B------:R-:W-:Y:S05]  /*4940*/  @!P0 BRA `(.L_x_698) ;  /* 0x0000014000008947 */ /* 0x000fea0003800000 */
[----:B------:R-:W-:Y:S01]  /*4950*/  IADD3 R3, -R231, R232, R3 ;  /* 0x000000e8e7037210 */ /* 0x000fe20007ffe103 */
[----:B------:R-:W-:Y:S03]  /*4960*/  BSSY B0, `(.L_x_699) ;  /* 0x000000e000007945 */ /* 0x000fe60003800000 */
        /* <DEDUP_REMOVED lines=9> */
.L_x_700:
[----:B------:R-:W-:-:S04]  /*4a00*/  MOV R10, c[0x0][0x32c] ;  /* 0x0000cb00000a7a02 */ /* 0x000fc80000000f00 */
[----:B------:R-:W-:-:S13]  /*4a10*/  ISETP.NE.AND P0, PT, R10, 0x1, PT ;  /* 0x000000010a00780c */ /* 0x000fda0003f05270 */
[----:B------:R-:W-:-:S05]  /*4a20*/  @P0 IMAD.HI.U32 R10, R3, c[0x0][0x330], RZ ;  /* 0x0000cc00030a0a27 */ /* 0x000fca00078e00ff */
[----:B------:R-:W-:Y:S02]  /*4a30*/  @P0 SHF.R.U32.HI R3, RZ, c[0x0][0x334], R10 ;  /* 0x0000cd00ff030a19 */ /* 0x000fe4000001160a */
.L_x_701:
[----:B------:R-:W-:Y:S05]  /*4a40*/  BSYNC B0 ;  /* 0x0000000000007941 */ /* 0x000fea0003800000 */
.L_x_699:
[----:B------:R-:W-:-:S05]  /*4a50*/  IMAD R3, R3, c[0x0][0x32c], R9 ;  /* 0x0000cb0003037a24 */ /* 0x000fca00078e0209 */
[----:B------:R-:W-:Y:S02]  /*4a60*/  IADD3 R10, R3, c[0x0][0x32c], RZ ;  /* 0x0000cb00030a7a10 */ /* 0x000fe40007ffe0ff */
[----:B------:R-:W-:Y:S02]  /*4a70*/  IMNMX R0, R0, R3, !PT ;  /* 0x0000000300007217 */ /* 0x000fe40007800200 */
[----:B------:R-:W-:Y:S02]  /*4a80*/  IMNMX R2, R2, R10, PT ;  /* 0x0000000a02027217 */ /* 0x000fe40003800200 */
.L_x_698:
[----:B------:R-:W-:Y:S02]  /*4a90*/  ISETP.GE.AND P0, PT, R4, 0x2, PT ;  /* 0x000000020400780c */ /* 0x000fe40003f06270 */
[----:B------:R-:W-:Y:S02]  /*4aa0*/  LOP3.LUT R192, R192, 0xffffefff, RZ, 0xc0, !PT ;  /* 0xffffefffc0c07812 */ /* 0x000fe400078ec0ff */
[C---:B------:R-:W-:Y:S02]  /*4ab0*/  ISETP.GE.AND P1, PT, R4.reuse, 0x9, PT ;  /* 0x000000090400780c */ /* 0x040fe40003f26270 */
[----:B------:R-:W-:-:S02]  /*4ac0*/  ISETP.GE.AND P6, PT, R4, 0x3a, PT ;  /* 0x0000003a0400780c */ /* 0x000fc40003fc6270 */
[C---:B------:R-:W-:Y:S02]  /*4ad0*/  ISETP.GE.AND P5, PT, R4.reuse, 0x41, PT ;  /* 0x000000410400780c */ /* 0x040fe40003fa6270 */
[C---:B------:R-:W-:Y:S02]  /*4ae0*/  ISETP.GE.AND P4, PT, R4.reuse, 0x42, PT ;  /* 0x000000420400780c */ /* 0x040fe40003f86270 */
[----:B------:R-:W-:Y:S02]  /*4af0*/  ISETP.GE.AND P3, PT, R4, 0x49, PT ;  /* 0x000000490400780c */ /* 0x000fe40003f66270 */
[----:B------:R-:W-:Y:S02]  /*4b00*/  @P0 LOP3.LUT R192, R192, 0x1000, RZ, 0xfc, !PT ;  /* 0x00001000c0c00812 */ /* 0x000fe400078efcff */
[----:B------:R-:W-:Y:S02]  /*4b10*/  ISETP.GT.AND P0, PT, R0, 0x1, !P0 ;  /* 0x000000010000780c */ /* 0x000fe40004704270 */
[----:B------:R-:W-:-:S02]  /*4b20*/  LOP3.LUT R192, R192, 0xffffbfff, RZ, 0xc0, !PT ;  /* 0xffffbfffc0c07812 */ /* 0x000fc400078ec0ff */
[----:B------:R-:W-:Y:S02]  /*4b30*/  ISETP.LT.OR P0, PT, R2, 0x2, P0 ;  /* 0x000000020200780c */ /* 0x000fe40000701670 */
[----:B------:R-:W-:Y:S02]  /*4b40*/  @P1 LOP3.LUT R192, R192, 0x4000, RZ, 0xfc, !PT ;  /* 0x00004000c0c01812 */ /* 0x000fe400078efcff */
[----:B------:R-:W-:Y:S02]  /*4b50*/  FSEL R11, R96, -INF , !P0 ;  /* 0xff800000600b7808 */ /* 0x000fe40004000000 */
[----:B------:R-:W-:Y:S02]  /*4b60*/  ISETP.GT.AND P0, PT, R0, 0x8, !P1 ;  /* 0x000000080000780c */ /* 0x000fe40004f04270 */
[----:B------:R-:W-:Y:S02]  /*4b70*/  ISETP.GE.AND P1, PT, R4, 0xa, PT ;  /* 0x0000000a0400780c */ /* 0x000fe40003f26270 */
[----:B------:R-:W-:-:S02]  /*4b80*/  ISETP.LT.OR P0, PT, R2, 0x9, P0 ;  /* 0x000000090200780c */ /* 0x000fc40000701670 */
[----:B------:R-:W-:Y:S02]  /*4b90*/  LOP3.LUT R192, R192, 0xfffff7ff, RZ, 0xc0, !PT ;  /* 0xfffff7ffc0c07812 */ /* 0x000fe400078ec0ff */
[----:B------:R-:W-:Y:S02]  /*4ba0*/  FSEL R16, R93, -INF , !P0 ;  /* 0xff8000005d107808 */ /* 0x000fe40004000000 */
[----:B------:R-:W-:Y:S02]  /*4bb0*/  ISETP.GT.AND P0, PT, R0, 0x9, !P1 ;  /* 0x000000090000780c */ /* 0x000fe40004f04270 */
[----:B------:R-:W-:Y:S02]  /*4bc0*/  ISETP.GE.AND P2, PT, R4, 0x4a, PT ;  /* 0x0000004a0400780c */ /* 0x000fe40003f46270 */
[----:B------:R-:W-:Y:S02]  /*4bd0*/  ISETP.LT.OR P0, PT, R2, 0xa, P0 ;  /* 0x0000000a0200780c */ /* 0x000fe40000701670 */
[----:B------:R-:W-:-:S02]  /*4be0*/  @P1 LOP3.LUT R192, R192, 0x800, RZ, 0xfc, !PT ;  /* 0x00000800c0c01812 */ /* 0x000fc400078efcff */
[----:B------:R-:W-:Y:S02]  /*4bf0*/  ISETP.GE.AND P1, PT, R4, 0x11, PT ;  /* 0x000000110400780c */ /* 0x000fe40003f26270 */
[----:B------:R-:W-:Y:S02]  /*4c00*/  LOP3.LUT R192, R192, 0xfffffbff, RZ, 0xc0, !PT ;  /* 0xfffffbffc0c07812 */ /* 0x000fe400078ec0ff */
[----:B------:R-:W-:Y:S02]  /*4c10*/  FSEL R17, R92, -INF , !P0 ;  /* 0xff8000005c117808 */ /* 0x000fe40004000000 */
[----:B------:R-:W-:-:S04]  /*4c20*/  ISETP.GT.AND P0, PT, R0, 0x10, !P1 ;  /* 0x000000100000780c */ /* 0x000fc80004f04270 */
[----:B------:R-:W-:-:S03]  /*4c30*/  ISETP.LT.OR P0, PT, R2, 0x11, P0 ;  /* 0x000000110200780c */ /* 0x000fc60000701670 */
[----:B------:R-:W-:Y:S02]  /*4c40*/  @P1 LOP3.LUT R192, R192, 0x400, RZ, 0xfc, !PT ;  /* 0x00000400c0c01812 */ /* 0x000fe400078efcff */
        /* <DEDUP_REMOVED lines=49> */
[----:B------:R-:W-:Y:S02]  /*4f60*/  FSEL R141, R48, -INF , !P0 ;  /* 0xff800000308d7808 */ /* 0x000fe40004000000 */
[----:B------:R-:W-:Y:S02]  /*4f70*/  LOP3.LUT R192, R192, 0xfffffffd, RZ, 0xc0, !PT ;  /* 0xfffffffdc0c07812 */ /* 0x000fe400078ec0ff */
[----:B------:R-:W-:-:S04]  /*4f80*/  ISETP.GT.AND P0, PT, R0, 0x31, !P1 ;  /* 0x000000310000780c */ /* 0x000fc80004f04270 */
[----:B------:R-:W-:-:S03]  /*4f90*/  ISETP.LT.OR P0, PT, R2, 0x32, P0 ;  /* 0x000000320200780c */ /* 0x000fc60000701670 */
[----:B------:R-:W-:Y:S02]  /*4fa0*/  @P1 LOP3.LUT R192, R192, 0x2, RZ, 0xfc, !PT ;  /* 0x00000002c0c01812 */ /* 0x000fe400078efcff */
[----:B------:R-:W-:Y:S02]  /*4fb0*/  ISETP.GE.AND P1, PT, R4, 0x39, PT ;  /* 0x000000390400780c */ /* 0x000fe40003f26270 */
[----:B------:R-:W-:Y:S02]  /*4fc0*/  FSEL R140, R43, -INF , !P0 ;  /* 0xff8000002b8c7808 */ /* 0x000fe40004000000 */
[----:B------:R-:W-:Y:S02]  /*4fd0*/  ISETP.GT.AND P0, PT, R0, 0x38, !P1 ;  /* 0x000000380000780c */ /* 0x000fe40004f04270 */
[----:B------:R-:W-:Y:S02]  /*4fe0*/  LOP3.LUT R192, R192, 0xfffffffe, RZ, 0xc0, !PT ;  /* 0xfffffffec0c07812 */ /* 0x000fe400078ec0ff */
[----:B------:R-:W-:-:S04]  /*4ff0*/  ISETP.LT.OR P0, PT, R2, 0x39, P0 ;  /* 0x000000390200780c */ /* 0x000fc80000701670 */
[----:B------:R-:W-:Y:S02]  /*5000*/  FSEL R139, R41, -INF , !P0 ;  /* 0xff800000298b7808 */ /* 0x000fe40004000000 */
[----:B------:R-:W-:Y:S02]  /*5010*/  ISETP.GT.AND P0, PT, R0, 0x39, !P6 ;  /* 0x000000390000780c */ /* 0x000fe40007704270 */
[----:B------:R-:W-:Y:S02]  /*5020*/  @P1 LOP3.LUT R192, R192, 0x1, RZ, 0xfc, !PT ;  /* 0x00000001c0c01812 */ /* 0x000fe400078efcff */
[----:B------:R-:W-:Y:S02]  /*5030*/  ISETP.LT.OR P0, PT, R2, 0x3a, P0 ;  /* 0x0000003a0200780c */ /* 0x000fe40000701670 */
[----:B------:R-:W-:Y:S02]  /*5040*/  ISETP.GE.AND P1, PT, R4, 0x51, PT ;  /* 0x000000510400780c */ /* 0x000fe40003f26270 */
[----:B------:R-:W-:-:S02]  /*5050*/  FSEL R138, R40, -INF , !P0 ;  /* 0xff800000288a7808 */ /* 0x000fc40004000000 */
[----:B------:R-:W-:Y:S02]  /*5060*/  ISETP.GT.AND P0, PT, R0, 0x40, !P5 ;  /* 0x000000400000780c */ /* 0x000fe40006f04270 */
[----:B------:R-:W-:Y:S02]  /*5070*/  LOP3.LUT R192, R192, 0xfffeffff, RZ, 0xc0, !PT ;  /* 0xfffeffffc0c07812 */ /* 0x000fe400078ec0ff */
[----:B------:R-:W-:-:S04]  /*5080*/  ISETP.LT.OR P0, PT, R2, 0x41, P0 ;  /* 0x000000410200780c */ /* 0x000fc80000701670 */
[----:B------:R-:W-:Y:S02]  /*5090*/  FSEL R177, R30, -INF , !P0 ;  /* 0xff8000001eb17808 */ /* 0x000fe40004000000 */
[----:B------:R-:W-:Y:S02]  /*50a0*/  ISETP.GT.AND P0, PT, R0, 0x41, !P4 ;  /* 0x000000410000780c */ /* 0x000fe40006704270 */
[----:B------:R-:W-:Y:S02]  /*50b0*/  @P1 LOP3.LUT R192, R192, 0x10000, RZ, 0xfc, !PT ;  /* 0x00010000c0c01812 */ /* 0x000fe400078efcff */
[----:B------:R-:W-:Y:S02]  /*50c0*/  ISETP.LT.OR P0, PT, R2, 0x42, P0 ;  /* 0x000000420200780c */ /* 0x000fe40000701670 */
[----:B------:R-:W-:Y:S02]  /*50d0*/  LOP3.LUT R192, R192, 0xffff7fff, RZ, 0xc0, !PT ;  /* 0xffff7fffc0c07812 */ /* 0x000fe400078ec0ff */
[----:B------:R-:W-:-:S02]  /*50e0*/  FSEL R176, R29, -INF , !P0 ;  /* 0xff8000001db07808 */ /* 0x000fc40004000000 */
[----:B------:R-:W-:-:S04]  /*50f0*/  ISETP.GT.AND P0, PT, R0, 0x48, !P3 ;  /* 0x000000480000780c */ /* 0x000fc80005f04270 */
[----:B------:R-:W-:-:S04]  /*5100*/  ISETP.LT.OR P0, PT, R2, 0x49, P0 ;  /* 0x000000490200780c */ /* 0x000fc80000701670 */
[----:B------:R-:W-:Y:S02]  /*5110*/  FSEL R151, R25, -INF , !P0 ;  /* 0xff80000019977808 */ /* 0x000fe40004000000 */
[----:B------:R-:W-:-:S04]  /*5120*/  ISETP.GT.AND P0, PT, R0, 0x49, !P2 ;  /* 0x000000490000780c */ /* 0x000fc80005704270 */
[----:B------:R-:W-:-:S04]  /*5130*/  ISETP.LT.OR P0, PT, R2, 0x4a, P0 ;  /* 0x0000004a0200780c */ /* 0x000fc80000701670 */
[----:B------:R-:W-:Y:S02]  /*5140*/  FSEL R150, R24, -INF , !P0 ;  /* 0xff80000018967808 */ /* 0x000fe40004000000 */
[----:B------:R-:W-:Y:S02]  /*5150*/  ISETP.GT.AND P0, PT, R0, 0x50, !P1 ;  /* 0x000000500000780c */ /* 0x000fe40004f04270 */
[----:B------:R-:W-:Y:S02]  /*5160*/  ISETP.GE.AND P1, PT, R4, 0x52, PT ;  /* 0x000000520400780c */ /* 0x000fe40003f26270 */
[----:B------:R-:W-:-:S04]  /*5170*/  ISETP.LT.OR P0, PT, R2, 0x51, P0 ;  /* 0x000000510200780c */ /* 0x000fc80000701670 */
[----:B------:R-:W-:Y:S02]  /*5180*/  FSEL R194, R23, -INF , !P0 ;  /* 0xff80000017c27808 */ /* 0x000fe40004000000 */
[----:B------:R-:W-:-:S04]  /*5190*/  ISETP.GT.AND P0, PT, R0, 0x51, !P1 ;  /* 0x000000510000780c */ /* 0x000fc80004f04270 */
[----:B------:R-:W-:Y:S02]  /*51a0*/  ISETP.LT.OR P0, PT, R2, 0x52, P0 ;  /* 0x000000520200780c */ /* 0x000fe40000701670 */
        /* <DEDUP_REMOVED lines=9> */
[----:B------:R-:W-:Y:S02]  /*5240*/  ISETP.GT.AND P0, PT, R0, RZ, !P1 ;  /* 0x000000ff0000720c */ /* 0x000fe40004f04270 */
[----:B------:R-:W-:Y:S02]  /*5250*/  LOP3.LUT R192, R192, 0xfffdffff, RZ, 0xc0, !PT ;  /* 0xfffdffffc0c07812 */ /* 0x000fe400078ec0ff */
[----:B------:R-:W-:-:S04]  /*5260*/  ISETP.LT.OR P0, PT, R2, 0x1, P0 ;  /* 0x000000010200780c */ /* 0x000fc80000701670 */
[----:B------:R-:W-:Y:S02]  /*5270*/  FSEL R10, R98, -INF , !P0 ;  /* 0xff800000620a7808 */ /* 0x000fe40004000000 */
[----:B------:R-:W-:-:S13]  /*5280*/  ISETP.GE.AND P0, PT, R4, 0x5a, PT ;  /* 0x0000005a0400780c */ /* 0x000fda0003f06270 */
[----:B------:R-:W-:Y:S02]  /*5290*/  @P0 LOP3.LUT R192, R192, 0x20000, RZ, 0xfc, !PT ;  /* 0x00020000c0c00812 */ /* 0x000fe400078efcff */
[----:B------:R-:W-:-:S04]  /*52a0*/  ISETP.GT.AND P0, PT, R0, 0x59, !P0 ;  /* 0x000000590000780c */ /* 0x000fc80004704270 */
[----:B------:R-:W-:-:S04]  /*52b0*/  ISETP.LT.OR P0, PT, R2, 0x5a, P0 ;  /* 0x0000005a0200780c */ /* 0x000fc80000701670 */
[----:B------:R-:W-:Y:S01]  /*52c0*/  FSEL R178, R12, -INF , !P0 ;  /* 0xff8000000cb27808 */ /* 0x000fe20004000000 */
[----:B------:R-:W-:Y:S06]  /*52d0*/  BRA.DIV ~URZ, `(.L_x_702) ;  /* 0x000134327f007947 */ /* 0x000fec000b800000 */
[----:B------:R2:W3:Y:S02]  /*52e0*/  SHFL.IDX PT, R3, R5, 0x1, 0x1c1f ;  /* 0x003c1f0005037f89 */ /* 0x0004e400000e0000 */
.L_x_840:
[----:B------:R-:W-:Y:S01]  /*52f0*/  IMAD.MOV.U32 R0, RZ, RZ, c[0x0][0x32c] ;  /* 0x0000cb00ff007624 */ /* 0x000fe200078e00ff */
[----:B---3--:R-:W-:-:S04]  /*5300*/  IADD3 R2, R6, R3, RZ ;  /* 0x0000000306027210 */ /* 0x008fc80007ffe0ff */
        /* <DEDUP_REMOVED lines=15> */
.L_x_705:
[----:B------:R-:W-:-:S04]  /*5400*/  MOV R4, c[0x0][0x32c] ;  /* 0x0000cb0000047a02 */ /* 0x000fc80000000f00 */
[----:B------:R-:W-:-:S13]  /*5410*/  ISETP.NE.AND P0, PT, R4, 0x1, PT ;  /* 0x000000010400780c */ /* 0x000fda0003f05270 */
[----:B------:R-:W-:-:S05]  /*5420*/  @P0 IMAD.HI.U32 R4, R3, c[0x0][0x330], RZ ;  /* 0x0000cc0003040a27 */ /* 0x000fca00078e00ff */
[----:B------:R-:W-:Y:S02]  /*5430*/  @P0 SHF.R.U32.HI R3, RZ, c[0x0][0x334], R4 ;  /* 0x0000cd00ff030a19 */ /* 0x000fe40000011604 */
.L_x_706:
[----:B------:R-:W-:Y:S05]  /*5440*/  BSYNC B0 ;  /* 0x0000000000007941 */ /* 0x000fea0003800000 */
.L_x_704:
[----:B------:R-:W-:-:S05]  /*5450*/  IMAD R3, R3, c[0x0][0x32c], R9 ;  /* 0x0000cb0003037a24 */ /* 0x000fca00078e0209 */
[----:B------:R-:W-:Y:S02]  /*5460*/  IADD3 R4, R3, c[0x0][0x32c], RZ ;  /* 0x0000cb0003047a10 */ /* 0x000fe40007ffe0ff */
[----:B------:R-:W-:Y:S02]  /*5470*/  IMNMX R0, R0, R3, !PT ;  /* 0x0000000300007217 */ /* 0x000fe40007800200 */
[----:B------:R-:W-:Y:S02]  /*5480*/  IMNMX R2, R2, R4, PT ;  /* 0x0000000402027217 */ /* 0x000fe40003800200 */
.L_x_703:
[----:B------:R-:W-:Y:S02]  /*5490*/  LOP3.LUT P0, RZ, R192, 0x1000, RZ, 0xc0, !PT ;  /* 0x00001000c0ff7812 */ /* 0x000fe4000780c0ff */
[----:B------:R-:W-:Y:S02]  /*54a0*/  FMNMX.FTZ R3, R10, R11, !PT ;  /* 0x0000000b0a037209 */ /* 0x000fe40007810000 */
[----:B------:R-:W-:Y:S02]  /*54b0*/  ISETP.GT.AND P0, PT, R0, 0x1, !P0 ;  /* 0x000000010000780c */ /* 0x000fe40004704270 */
[----:B------:R-:W-:-:S02]  /*54c0*/  FMNMX.FTZ R3, R16, R3, !PT ;  /* 0x0000000310037209 */ /* 0x000fc40007810000 */
[----:B------:R-:W-:Y:S02]  /*54d0*/  ISETP.LT.OR P0, PT, R2, 0x2, P0 ;  /* 0x000000020200780c */ /* 0x000fe40000701670 */
[----:B------:R-:W-:Y:S02]  /*54e0*/  FMNMX.FTZ R3, R17, R3, !PT ;  /* 0x0000000311037209 */ /* 0x000fe40007810000 */
[----:B------:R-:W-:Y:S02]  /*54f0*/  FSEL R7, R97, -INF , !P0 ;  /* 0xff80000061077808 */ /* 0x000fe40004000000 */
[----:B------:R-:W-:Y:S02]  /*5500*/  LOP3.LUT P0, RZ, R192, 0x4000, RZ, 0xc0, !PT ;  /* 0x00004000c0ff7812 */ /* 0x000fe4000780c0ff */
[----:B------:R-:W-:Y:S02]  /*5510*/  FMNMX.FTZ R3, R19, R3, !PT ;  /* 0x0000000313037209 */ /* 0x000fe40007810000 */
[----:B------:R-:W-:-:S02]  /*5520*/  ISETP.GT.AND P0, PT, R0, 0x8, !P0 ;  /* 0x000000080000780c */ /* 0x000fc40004704270 */
[----:B------:R-:W-:Y:S02]  /*5530*/  FMNMX.FTZ R3, R20, R3, !PT ;  /* 0x0000000314037209 */ /* 0x000fe40007810000 */
[----:B------:R-:W-:Y:S02]  /*5540*/  ISETP.LT.OR P0, PT, R2, 0x9, P0 ;  /* 0x000000090200780c */ /* 0x000fe40000701670 */
[----:B------:R-:W-:Y:S02]  /*5550*/  FMNMX.FTZ R3, R21, R3, !PT ;  /* 0x0000000315037209 */ /* 0x000fe40007810000 */
[----:B------:R-:W-:Y:S02]  /*5560*/  FSEL R12, R95, -INF , !P0 ;  /* 0xff8000005f0c7808 */ /* 0x000fe40004000000 */
[----:B------:R-:W-:Y:S02]  /*5570*/  LOP3.LUT P0, RZ, R192, 0x800, RZ, 0xc0, !PT ;  /* 0x00000800c0ff7812 */ /* 0x000fe4000780c0ff */
[----:B------:R-:W-:-:S02]  /*5580*/  FMNMX.FTZ R3, R22, R3, !PT ;  /* 0x0000000316037209 */ /* 0x000fc40007810000 */
[----:B------:R-:W-:Y:S02]  /*5590*/  ISETP.GT.AND P0, PT, R0, 0x9, !P0 ;  /* 0x000000090000780c */ /* 0x000fe40004704270 */
[----:B------:R-:W-:Y:S02]  /*55a0*/  FMNMX.FTZ R3, R102, R3, !PT ;  /* 0x0000000366037209 */ /* 0x000fe40007810000 */
[----:B------:R-:W-:Y:S02]  /*55b0*/  ISETP.LT.OR P0, PT, R2, 0xa, P0 ;  /* 0x0000000a0200780c */ /* 0x000fe40000701670 */
[----:B------:R-:W-:Y:S02]  /*55c0*/  FMNMX.FTZ R3, R103, R3, !PT ;  /* 0x0000000367037209 */ /* 0x000fe40007810000 */
[----:B------:R-:W-:Y:S02]  /*55d0*/  FSEL R13, R94, -INF , !P0 ;  /* 0xff8000005e0d7808 */ /* 0x000fe40004000000 */
[----:B------:R-:W-:-:S02]  /*55e0*/  LOP3.LUT P0, RZ, R192, 0x400, RZ, 0xc0, !PT ;  /* 0x00000400c0ff7812 */ /* 0x000fc4000780c0ff */
[----:B------:R-:W-:Y:S02]  /*55f0*/  FMNMX.FTZ R3, R128, R3, !PT ;  /* 0x0000000380037209 */ /* 0x000fe40007810000 */
[----:B------:R-:W-:Y:S02]  /*5600*/  ISETP.GT.AND P0, PT, R0, 0x10, !P0 ;  /* 0x000000100000780c */ /* 0x000fe40004704270 */
[----:B------:R-:W-:Y:S02]  /*5610*/  FMNMX.FTZ R3, R129, R3, !PT ;  /* 0x0000000381037209 */ /* 0x000fe40007810000 */
[----:B------:R-:W-:Y:S02]  /*5620*/  ISETP.LT.OR P0, PT, R2, 0x11, P0 ;  /* 0x000000110200780c */ /* 0x000fe40000701670 */
[----:B------:R-:W-:Y:S02]  /*5630*/  FMNMX.FTZ R3, R141, R3, !PT ;  /* 0x000000038d037209 */ /* 0x000fe40007810000 */
[----:B------:R-:W-:-:S02]  /*5640*/  FSEL R14, R91, -INF , !P0 ;  /* 0xff8000005b0e7808 */ /* 0x000fc40004000000 */
[----:B------:R-:W-:Y:S02]  /*5650*/  LOP3.LUT P0, RZ, R192, 0x200, RZ, 0xc0, !PT ;  /* 0x00000200c0ff7812 */ /* 0x000fe4000780c0ff */
[----:B------:R-:W-:Y:S02]  /*5660*/  FMNMX.FTZ R3, R140, R3, !PT ;  /* 0x000000038c037209 */ /* 0x000fe40007810000 */
[----:B------:R-:W-:Y:S02]  /*5670*/  ISETP.GT.AND P0, PT, R0, 0x11, !P0 ;  /* 0x000000110000780c */ /* 0x000fe40004704270 */
[----:B------:R-:W-:Y:S02]  /*5680*/  FMNMX.FTZ R3, R139, R3, !PT ;  /* 0x000000038b037209 */ /* 0x000fe40007810000 */
[----:B------:R-:W-:Y:S02]  /*5690*/  ISETP.LT.OR P0, PT, R2, 0x12, P0 ;  /* 0x000000120200780c */ /* 0x000fe40000701670 */
[----:B------:R-:W-:-:S02]  /*56a0*/  FMNMX.FTZ R3, R138, R3, !PT ;  /* 0x000000038a037209 */ /* 0x000fc40007810000 */
[----:B------:R-:W-:Y:S02]  /*56b0*/  FSEL R15, R90, -INF , !P0 ;  /* 0xff8000005a0f7808 */ /* 0x000fe40004000000 */
[----:B------:R-:W-:Y:S02]  /*56c0*/  LOP3.LUT P0, RZ, R192, 0x100, RZ, 0xc0, !PT ;  /* 0x00000100c0ff7812 */ /* 0x000fe4000780c0ff */
[----:B------:R-:W-:Y:S02]  /*56d0*/  FMNMX.FTZ R3, R177, R3, !PT ;  /* 0x00000003b1037209 */ /* 0x000fe40007810000 */
[----:B------:R-:W-:Y:S02]  /*56e0*/  ISETP.GT.AND P0, PT, R0, 0x18, !P0 ;  /* 0x000000180000780c */ /* 0x000fe40004704270 */
[----:B------:R-:W-:Y:S02]  /*56f0*/  FMNMX.FTZ R3, R176, R3, !PT ;  /* 0x00000003b0037209 */ /* 0x000fe40007810000 */
[----:B------:R-:W-:-:S02]  /*5700*/  ISETP.LT.OR P0, PT, R2, 0x19, P0 ;  /* 0x000000190200780c */ /* 0x000fc40000701670 */
[----:B------:R-:W-:Y:S02]  /*5710*/  FMNMX.FTZ R3, R151, R3, !PT ;  /* 0x0000000397037209 */ /* 0x000fe40007810000 */
[----:B------:R-:W-:Y:S02]  /*5720*/  FSEL R18, R79, -INF , !P0 ;  /* 0xff8000004f127808 */ /* 0x000fe40004000000 */
[----:B------:R-:W-:-:S04]  /*5730*/  LOP3.LUT P0, RZ, R192, 0x80, RZ, 0xc0, !PT ;  /* 0x00000080c0ff7812 */ /* 0x000fc8000780c0ff */
[----:B------:R-:W-:-:S04]  /*5740*/  ISETP.GT.AND P0, PT, R0, 0x19, !P0 ;  /* 0x000000190000780c */ /* 0x000fc80004704270 */
[----:B------:R-:W-:-:S04]  /*5750*/  ISETP.LT.OR P0, PT, R2, 0x1a, P0 ;  /* 0x0000001a0200780c */ /* 0x000fc80000701670 */
        /* <DEDUP_REMOVED lines=29> */
[----:B------:R-:W-:Y:S02]  /*5930*/  ISETP.GT.AND P0, PT, R0, 0x39, !P6 ;  /* 0x000000390000780c */ /* 0x000fe40007704270 */
[----:B------:R-:W-:Y:S02]  /*5940*/  LOP3.LUT P6, RZ, R192, 0x10000, RZ, 0xc0, !PT ;  /* 0x00010000c0ff7812 */ /* 0x000fe400078cc0ff */
[----:B------:R-:W-:-:S04]  /*5950*/  ISETP.LT.OR P0, PT, R2, 0x3a, P0 ;  /* 0x0000003a0200780c */ /* 0x000fc80000701670 */
[----:B------:R-:W-:Y:S02]  /*5960*/  FSEL R136, R37, -INF , !P0 ;  /* 0xff80000025887808 */ /* 0x000fe40004000000 */
[----:B------:R-:W-:-:S04]  /*5970*/  ISETP.GT.AND P0, PT, R0, 0x40, !P5 ;  /* 0x000000400000780c */ /* 0x000fc80006f04270 */
[----:B------:R-:W-:-:S04]  /*5980*/  ISETP.LT.OR P0, PT, R2, 0x41, P0 ;  /* 0x000000410200780c */ /* 0x000fc80000701670 */
[----:B------:R-:W-:Y:S02]  /*5990*/  FSEL R147, R36, -INF , !P0 ;  /* 0xff80000024937808 */ /* 0x000fe40004000000 */
[----:B------:R-:W-:-:S04]  /*59a0*/  ISETP.GT.AND P0, PT, R0, 0x41, !P4 ;  /* 0x000000410000780c */ /* 0x000fc80006704270 */
[----:B------:R-:W-:-:S04]  /*59b0*/  ISETP.LT.OR P0, PT, R2, 0x42, P0 ;  /* 0x000000420200780c */ /* 0x000fc80000701670 */
[----:B------:R-:W-:Y:S02]  /*59c0*/  FSEL R146, R31, -INF , !P0 ;  /* 0xff8000001f927808 */ /* 0x000fe40004000000 */
[----:B------:R-:W-:Y:S02]  /*59d0*/  ISETP.GT.AND P0, PT, R0, 0x48, !P3 ;  /* 0x000000480000780c */ /* 0x000fe40005f04270 */
[----:B------:R-:W-:Y:S02]  /*59e0*/  LOP3.LUT P3, RZ, R192, 0x2000, RZ, 0xc0, !PT ;  /* 0x00002000c0ff7812 */ /* 0x000fe4000786c0ff */
[----:B------:R-:W-:-:S04]  /*59f0*/  ISETP.LT.OR P0, PT, R2, 0x49, P0 ;  /* 0x000000490200780c */ /* 0x000fc80000701670 */
[----:B------:R-:W-:Y:S02]  /*5a00*/  FSEL R145, R28, -INF , !P0 ;  /* 0xff8000001c917808 */ /* 0x000fe40004000000 */
[----:B------:R-:W-:Y:S02]  /*5a10*/  ISETP.GT.AND P0, PT, R0, 0x49, !P2 ;  /* 0x000000490000780c */ /* 0x000fe40005704270 */
[----:B------:R-:W-:Y:S02]  /*5a20*/  LOP3.LUT P2, RZ, R192, 0x20000, RZ, 0xc0, !PT ;  /* 0x00020000c0ff7812 */ /* 0x000fe4000784c0ff */
[----:B------:R-:W-:-:S04]  /*5a30*/  ISETP.LT.OR P0, PT, R2, 0x4a, P0 ;  /* 0x0000004a0200780c */ /* 0x000fc80000701670 */
[----:B------:R-:W-:Y:S02]  /*5a40*/  FSEL R148, R27, -INF , !P0 ;  /* 0xff8000001b947808 */ /* 0x000fe40004000000 */
[----:B------:R-:W-:Y:S02]  /*5a50*/  ISETP.GT.AND P0, PT, R0, RZ, !P1 ;  /* 0x000000ff0000720c */ /* 0x000fe40004f04270 */
[----:B------:R-:W-:Y:S02]  /*5a60*/  LOP3.LUT P1, RZ, R192, 0x8000, RZ, 0xc0, !PT ;  /* 0x00008000c0ff7812 */ /* 0x000fe4000782c0ff */
[----:B------:R-:W-:Y:S02]  /*5a70*/  ISETP.LT.OR P0, PT, R2, 0x1, P0 ;  /* 0x000000010200780c */ /* 0x000fe40000701670 */
[----:B------:R-:W-:Y:S02]  /*5a80*/  ISETP.GT.AND P1, PT, R0, 0x51, !P1 ;  /* 0x000000510000780c */ /* 0x000fe40004f24270 */
[----:B------:R-:W-:-:S02]  /*5a90*/  FSEL R6, R99, -INF , !P0 ;  /* 0xff80000063067808 */ /* 0x000fc40004000000 */
[----:B------:R-:W-:Y:S02]  /*5aa0*/  ISETP.GT.AND P0, PT, R0, 0x50, !P6 ;  /* 0x000000500000780c */ /* 0x000fe40007704270 */
[----:B------:R-:W-:Y:S02]  /*5ab0*/  FMNMX.FTZ R4, R6, R7, !PT ;  /* 0x0000000706047209 */ /* 0x000fe40007810000 */
[----:B------:R-:W-:Y:S02]  /*5ac0*/  ISETP.LT.OR P0, PT, R2, 0x51, P0 ;  /* 0x000000510200780c */ /* 0x000fe40000701670 */
[----:B------:R-:W-:Y:S02]  /*5ad0*/  FMNMX.FTZ R4, R12, R4, !PT ;  /* 0x000000040c047209 */ /* 0x000fe40007810000 */
[----:B------:R-:W-:Y:S02]  /*5ae0*/  FSEL R149, R26, -INF , !P0 ;  /* 0xff8000001a957808 */ /* 0x000fe40004000000 */
[----:B------:R-:W-:-:S02]  /*5af0*/  FMNMX.FTZ R4, R13, R4, !PT ;  /* 0x000000040d047209 */ /* 0x000fc40007810000 */
[----:B------:R-:W-:Y:S02]  /*5b00*/  ISETP.GT.AND P0, PT, R0, 0x58, !P3 ;  /* 0x000000580000780c */ /* 0x000fe40005f04270 */
[----:B------:R-:W-:Y:S02]  /*5b10*/  FMNMX.FTZ R4, R14, R4, !PT ;  /* 0x000000040e047209 */ /* 0x000fe40007810000 */
[----:B------:R-:W-:Y:S02]  /*5b20*/  ISETP.GT.AND P3, PT, R0, 0x59, !P2 ;  /* 0x000000590000780c */ /* 0x000fe40005764270 */
[----:B------:R-:W-:Y:S02]  /*5b30*/  FMNMX.FTZ R4, R15, R4, !PT ;  /* 0x000000040f047209 */ /* 0x000fe40007810000 */
[----:B------:R-:W-:Y:S02]  /*5b40*/  FMNMX.FTZ R0, R150, R3, !PT ;  /* 0x0000000396007209 */ /* 0x000fe40007810000 */
[----:B------:R-:W-:-:S02]  /*5b50*/  FMNMX.FTZ R4, R18, R4, !PT ;  /* 0x0000000412047209 */ /* 0x000fc40007810000 */
[----:B------:R-:W-:Y:S02]  /*5b60*/  ISETP.LT.OR P2, PT, R2, 0x52, P1 ;  /* 0x000000520200780c */ /* 0x000fe40000f41670 */
[----:B------:R-:W-:Y:S02]  /*5b70*/  FMNMX.FTZ R4, R24, R4, !PT ;  /* 0x0000000418047209 */ /* 0x000fe40007810000 */
[----:B------:R-:W-:Y:S02]  /*5b80*/  ISETP.LT.OR P1, PT, R2, 0x59, P0 ;  /* 0x000000590200780c */ /* 0x000fe40000721670 */
[----:B------:R-:W-:Y:S02]  /*5b90*/  FMNMX.FTZ R4, R69, R4, !PT ;  /* 0x0000000445047209 */ /* 0x000fe40007810000 */
[----:B------:R-:W-:Y:S02]  /*5ba0*/  FSEL R144, R34, -INF , !P2 ;  /* 0xff80000022907808 */ /* 0x000fe40005000000 */
[----:B------:R-:W-:-:S02]  /*5bb0*/  FMNMX.FTZ R4, R70, R4, !PT ;  /* 0x0000000446047209 */ /* 0x000fc40007810000 */
[----:B------:R-:W-:Y:S02]  /*5bc0*/  FMNMX.FTZ R0, R194, R0, !PT ;  /* 0x00000000c2007209 */ /* 0x000fe40007810000 */
[----:B------:R-:W-:Y:S02]  /*5bd0*/  FMNMX.FTZ R4, R100, R4, !PT ;  /* 0x0000000464047209 */ /* 0x000fe40007810000 */
[----:B------:R-:W-:Y:S02]  /*5be0*/  ISETP.LT.OR P0, PT, R2, 0x5a, P3 ;  /* 0x0000005a0200780c */ /* 0x000fe40001f01670 */
[----:B------:R-:W-:Y:S02]  /*5bf0*/  FMNMX.FTZ R4, R101, R4, !PT ;  /* 0x0000000465047209 */ /* 0x000fe40007810000 */
[----:B------:R-:W-:Y:S02]  /*5c00*/  FSEL R143, R33, -INF , !P1 ;  /* 0xff800000218f7808 */ /* 0x000fe40004800000 */
[----:B------:R-:W-:-:S02]  /*5c10*/  FMNMX.FTZ R4, R131, R4, !PT ;  /* 0x0000000483047209 */ /* 0x000fc40007810000 */
[----:B------:R-:W-:Y:S02]  /*5c20*/  FMNMX.FTZ R0, R193, R0, !PT ;  /* 0x00000000c1007209 */ /* 0x000fe40007810000 */
[----:B------:R-:W-:Y:S02]  /*5c30*/  FMNMX.FTZ R4, R130, R4, !PT ;  /* 0x0000000482047209 */ /* 0x000fe40007810000 */
[----:B------:R-:W-:Y:S02]  /*5c40*/  FSEL R142, R32, -INF , !P0 ;  /* 0xff800000208e7808 */ /* 0x000fe40004000000 */
[----:B------:R-:W-:Y:S02]  /*5c50*/  FMNMX.FTZ R4, R137, R4, !PT ;  /* 0x0000000489047209 */ /* 0x000fe40007810000 */
[----:B------:R-:W-:Y:S02]  /*5c60*/  FMNMX.FTZ R0, R179, R0, !PT ;  /* 0x00000000b3007209 */ /* 0x000fe40007810000 */
[----:B------:R-:W-:-:S04]  /*5c70*/  FMNMX.FTZ R4, R136, R4, !PT ;  /* 0x0000000488047209 */ /* 0x000fc80007810000 */
[----:B------:R-:W-:-:S04]  /*5c80*/  FMNMX.FTZ R4, R147, R4, !PT ;  /* 0x0000000493047209 */ /* 0x000fc80007810000 */
[----:B------:R-:W-:-:S04]  /*5c90*/  FMNMX.FTZ R4, R146, R4, !PT ;  /* 0x0000000492047209 */ /* 0x000fc80007810000 */
[----:B------:R-:W-:-:S04]  /*5ca0*/  FMNMX.FTZ R4, R145, R4, !PT ;  /* 0x0000000491047209 */ /* 0x000fc80007810000 */
[----:B------:R-:W-:Y:S02]  /*5cb0*/  FMNMX.FTZ R3, R148, R4, !PT ;  /* 0x0000000494037209 */ /* 0x000fe40007810000 */
[----:B------:R-:W-:Y:S02]  /*5cc0*/  FMNMX.FTZ R4, R178, R0, !PT ;  /* 0x00000000b2047209 */ /* 0x000fe40007810000 */
[----:B------:R-:W-:-:S04]  /*5cd0*/  FMNMX.FTZ R3, R149, R3, !PT ;  /* 0x0000000395037209 */ /* 0x000fc80007810000 */
[----:B------:R-:W-:-:S04]  /*5ce0*/  FMNMX.FTZ R2, R144, R3, !PT ;  /* 0x0000000390027209 */ /* 0x000fc80007810000 */
[----:B------:R-:W-:-:S04]  /*5cf0*/  FMNMX.FTZ R2, R143, R2, !PT ;  /* 0x000000028f027209 */ /* 0x000fc80007810000 */
[----:B-12---:R-:W-:Y:S01]  /*5d00*/  FMNMX.FTZ R5, R142, R2, !PT ;  /* 0x000000028e057209 */ /* 0x006fe20007810000 */
[----:B------:R-:W-:Y:S05]  /*5d10*/  BRA.DIV ~URZ, `(.L_x_707) ;  /* 0x00012a627f007947 */ /* 0x000fea000b800000 */
[----:B------:R1:W2:Y:S02]  /*5d20*/  SHFL.BFLY PT, R0, R4, 0x2, 0x1f ;  /* 0x0c401f0004007f89 */ /* 0x0002a400000e0000 */
.L_x_841:
[----:B-12---:R-:W-:Y:S01]  /*5d30*/  FMNMX.FTZ R4, R4, R0, !PT ;  /* 0x0000000004047209 */ /* 0x006fe20007810000 */
[----:B------:R-:W-:Y:S05]  /*5d40*/  BRA.DIV ~URZ, `(.L_x_708) ;  /* 0x00012a727f007947 */ /* 0x000fea000b800000 */
[----:B------:R-:W1:Y:S04]  /*5d50*/  SHFL.BFLY PT, R0, R5, 0x2, 0x1f ;  /* 0x0c401f0005007f89 */ /* 0x000e6800000e0000 */
[----:B------:R-:W2:Y:S01]  /*5d60*/  SHFL.BFLY PT, R2, R4, 0x1, 0x1f ;  /* 0x0c201f0004027f89 */ /* 0x000ea200000e0000 */
[----:B-1----:R-:W-:Y:S02]  /*5d70*/  FMNMX.FTZ R5, R5, R0, !PT ;  /* 0x0000000005057209 */ /* 0x002fe40007810000 */
[----:B--2---:R-:W-:-:S03]  /*5d80*/  FMNMX.FTZ R68, R4, R2, !PT ;  /* 0x0000000204447209 */ /* 0x004fc60007810000 */
[----:B------:R1:W2:Y:S04]  /*5d90*/  SHFL.BFLY PT, R3, R5, 0x1, 0x1f ;  /* 0x0c201f0005037f89 */ /* 0x0002a800000e0000 */
.L_x_842:
[C---:B------:R-:W-:Y:S01]  /*5da0*/  FMUL.FTZ R2, R68.reuse, c[0x0][0x2d0] ;  /* 0x0000b40044027a20 */ /* 0x040fe20000410000 */
[----:B------:R-:W-:Y:S01]  /*5db0*/  FSETP.NEU.FTZ.AND P0, PT, R68, -INF , PT ;  /* 0xff8000004400780b */ /* 0x000fe20003f1d000 */
[----:B------:R-:W-:Y:S01]  /*5dc0*/  WARPSYNC 0xffffffff ;  /* 0xffffffff00007948 */ /* 0x000fe20003800000 */
[----:B-12---:R-:W-:Y:S01]  /*5dd0*/  FMNMX.FTZ R5, R3, R5, !PT ;  /* 0x0000000503057209 */ /* 0x006fe20007810000 */
[----:B------:R-:W-:Y:S01]  /*5de0*/  LDSM.16.MT88.4 R40, [R183+0x800] ;  /* 0x00080000b728783b */ /* 0x000fe20000004200 */
[----:B------:R-:W-:Y:S02]  /*5df0*/  FSEL R2, R2, RZ, P0 ;  /* 0x000000ff02027208 */ /* 0x000fe40000000000 */
[----:B------:R-:W-:Y:S01]  /*5e00*/  FSETP.NEU.FTZ.AND P0, PT, R5, -INF , PT ;  /* 0xff8000000500780b */ /* 0x000fe20003f1d000 */
[----:B------:R-:W-:Y:S01]  /*5e10*/  LDSM.16.MT88.4 R32, [R184] ;  /* 0x00000000b820783b */ /* 0x000fe20000004200 */
[----:B------:R-:W-:Y:S01]  /*5e20*/  MOV R225, c[0x0][0x2c4] ;  /* 0x0000b10000e17a02 */ /* 0x000fe20000000f00 */
[--C-:B------:R-:W-:Y:S01]  /*5e30*/  FFMA.FTZ R0, R10, c[0x0][0x2d0], -R2.reuse ;  /* 0x0000b4000a007a23 */ /* 0x100fe20000010802 */
[----:B------:R-:W-:Y:S01]  /*5e40*/  IADD3 R199, R199, -0x2, RZ ;  /* 0xfffffffec7c77810 */ /* 0x000fe20007ffe0ff */
[----:B------:R-:W-:Y:S01]  /*5e50*/  FFMA.FTZ R3, R21, c[0x0][0x2d0], -R2 ;  /* 0x0000b40015037a23 */ /* 0x000fe20000010802 */
[----:B------:R-:W-:Y:S01]  /*5e60*/  LDSM.16.MT88.4 R52, [R187] ;  /* 0x00000000bb34783b */ /* 0x000fe20000004200 */
[----:B------:R1:W-:Y:S01]  /*5e70*/  MUFU.EX2 R196, R0 ;  /* 0x0000000000c47308 */ /* 0x0003e20000000800 */
[----:B------:R-:W-:-:S02]  /*5e80*/  ISETP.NE.AND P1, PT, R225, 0x1, PT ;  /* 0x00000001e100780c */ /* 0x000fc40003f25270 */
[----:B------:R-:W-:Y:S01]  /*5e90*/  LDSM.16.MT88.4 R56, [R185+0x800] ;  /* 0x00080000b938783b */ /* 0x000fe20000004200 */
[----:B------:R-:W-:-:S03]  /*5ea0*/  MOV R225, c[0x0][0x32c] ;  /* 0x0000cb0000e17a02 */ /* 0x000fc60000000f00 */
[----:B------:R-:W-:Y:S01]  /*5eb0*/  LDSM.16.MT88.4 R48, [R184+0x800] ;  /* 0x00080000b830783b */ /* 0x000fe20000004200 */
[----:B------:R2:W-:Y:S03]  /*5ec0*/  MUFU.EX2 R223, R3 ;  /* 0x0000000300df7308 */ /* 0x0005e60000000800 */
[----:B------:R-:W-:Y:S04]  /*5ed0*/  LDSM.16.MT88.4 R64, [R186+0x800] ;  /* 0x00080000ba40783b */ /* 0x000fe80000004200 */
[----:B------:R-:W-:Y:S01]  /*5ee0*/  LDSM.16.MT88.4 R60, [R183+0x3000] ;  /* 0x00300000b73c783b */ /* 0x000fe20000004200 */
[----:B-1----:R-:W-:-:S03]  /*5ef0*/  FFMA.FTZ R0, R11, c[0x0][0x2d0], -R2 ;  /* 0x0000b4000b007a23 */ /* 0x002fc60000010802 */
[----:B------:R-:W-:Y:S01]  /*5f00*/  LDSM.16.MT88.4 R8, [R183] ;  /* 0x00000000b708783b */ /* 0x000fe20000004200 */
[----:B------:R1:W3:Y:S01]  /*5f10*/  MUFU.EX2 R4, R0 ;  /* 0x0000000000047308 */ /* 0x0002e20000000800 */
[----:B--2---:R-:W-:-:S07]  /*5f20*/  FFMA.FTZ R3, R22, c[0x0][0x2d0], -R2 ;  /* 0x0000b40016037a23 */ /* 0x004fce0000010802 */
[----:B------:R-:W-:Y:S01]  /*5f30*/  MUFU.EX2 R220, R3 ;  /* 0x0000000300dc7308 */ /* 0x000fe20000000800 */
[----:B-1----:R-:W-:-:S07]  /*5f40*/  FFMA.FTZ R0, R16, c[0x0][0x2d0], -R2 ;  /* 0x0000b40010007a23 */ /* 0x002fce0000010802 */
[----:B------:R1:W2:Y:S02]  /*5f50*/  MUFU.EX2 R202, R0 ;  /* 0x0000000000ca7308 */ /* 0x0002a40000000800 */
[----:B-1----:R-:W-:-:S06]  /*5f60*/  FFMA.FTZ R0, R17, c[0x0][0x2d0], -R2 ;  /* 0x0000b40011007a23 */ /* 0x002fcc0000010802 */
[----:B------:R1:W-:Y:S02]  /*5f70*/  MUFU.EX2 R205, R0 ;  /* 0x0000000000cd7308 */ /* 0x0003e40000000800 */
[----:B-1----:R-:W-:-:S06]  /*5f80*/  FFMA.FTZ R0, R19, c[0x0][0x2d0], -R2 ;  /* 0x0000b40013007a23 */ /* 0x002fcc0000010802 */
[----:B------:R1:W-:Y:S02]  /*5f90*/  MUFU.EX2 R206, R0 ;  /* 0x0000000000ce7308 */ /* 0x0003e40000000800 */
[----:B-1----:R-:W-:Y:S02]  /*5fa0*/  FFMA.FTZ R0, R20, c[0x0][0x2d0], -R2 ;  /* 0x0000b40014007a23 */ /* 0x002fe40000010802 */
[----:B------:R-:W1:Y:S04]  /*5fb0*/  LDSM.16.MT88.4 R20, [R185] ;  /* 0x00000000b914783b */ /* 0x000e680000004200 */
[----:B------:R4:W-:Y:S02]  /*5fc0*/  MUFU.EX2 R222, R0 ;  /* 0x0000000000de7308 */ /* 0x0009e40000000800 */
[----:B----4-:R-:W-:-:S05]  /*5fd0*/  FMUL.FTZ R0, R5, c[0x0][0x2d0] ;  /* 0x0000b40005007a20 */ /* 0x010fca0000410000 */
[----:B------:R-:W-:-:S05]  /*5fe0*/  FSEL R0, R0, RZ, P0 ;  /* 0x000000ff00007208 */ /* 0x000fca0000000000 */
[----:B------:R-:W-:-:S04]  /*5ff0*/  FFMA.FTZ R3, R6, c[0x0][0x2d0], -R0 ;  /* 0x0000b40006037a23 */ /* 0x000fc80000010800 */
[----:B------:R4:W-:Y:S02]  /*6000*/  MUFU.EX2 R200, R3 ;  /* 0x0000000300c87308 */ /* 0x0009e40000000800 */
[----:B----4-:R-:W-:Y:S02]  /*6010*/  FFMA.FTZ R3, R7, c[0x0][0x2d0], -R0 ;  /* 0x0000b40007037a23 */ /* 0x010fe40000010800 */
[----:B------:R-:W-:-:S04]  /*6020*/  FFMA.FTZ R7, R178, c[0x0][0x2d0], -R2 ;  /* 0x0000b400b2077a23 */ /* 0x000fc80000010802 */
[----:B------:R4:W5:Y:S08]  /*6030*/  MUFU.EX2 R6, R3 ;  /* 0x0000000300067308 */ /* 0x0009700000000800 */
[----:B------:R-:W-:Y:S01]  /*6040*/  MUFU.EX2 R227, R7 ;  /* 0x0000000700e37308 */ /* 0x000fe20000000800 */
[----:B----4-:R-:W-:Y:S01]  /*6050*/  FFMA.FTZ R3, R12, c[0x0][0x2d0], -R0 ;  /* 0x0000b4000c037a23 */ /* 0x010fe20000010800 */
[----:B---3--:R-:W-:Y:S01]  /*6060*/  F2FP.PACK_AB R12, R4, R196 ;  /* 0x000000c4040c723e */ /* 0x008fe200000000ff */
[----:B------:R-:W-:-:S05]  /*6070*/  FADD.FTZ R4, R196, R4 ;  /* 0x00000004c4047221 */ /* 0x000fca0000010000 */
[----:B------:R3:W-:Y:S01]  /*6080*/  MUFU.EX2 R201, R3 ;  /* 0x0000000300c97308 */ /* 0x0007e20000000800 */
[----:B--2---:R-:W-:Y:S02]  /*6090*/  FADD.FTZ R4, R202, R4 ;  /* 0x00000004ca047221 */ /* 0x004fe40000010000 */
[----:B---3--:R-:W-:Y:S01]  /*60a0*/  FFMA.FTZ R3, R13, c[0x0][0x2d0], -R0 ;  /* 0x0000b4000d037a23 */ /* 0x008fe20000010800 */
[----:B-----5:R-:W-:Y:S01]  /*60b0*/  F2FP.PACK_AB R13, R6, R200 ;  /* 0x000000c8060d723e */ /* 0x020fe200000000ff */
[----:B------:R-:W-:-:S03]  /*60c0*/  FADD.FTZ R6, R200, R6 ;  /* 0x00000006c8067221 */ /* 0x000fc60000010000 */
[----:B------:R2:W3:Y:S02]  /*60d0*/  MUFU.EX2 R203, R3 ;  /* 0x0000000300cb7308 */ /* 0x0004e40000000800 */
[----:B--2---:R-:W-:Y:S01]  /*60e0*/  FFMA.FTZ R3, R14, c[0x0][0x2d0], -R0 ;  /* 0x0000b4000e037a23 */ /* 0x004fe20000010800 */
[----:B------:R-:W-:-:S05]  /*60f0*/  F2FP.PACK_AB R14, R205, R202 ;  /* 0x000000cacd0e723e */ /* 0x000fca00000000ff */
[----:B------:R2:W-:Y:S02]  /*6100*/  MUFU.EX2 R216, R3 ;  /* 0x0000000300d87308 */ /* 0x0005e40000000800 */
[----:B--2---:R-:W-:Y:S01]  /*6110*/  FFMA.FTZ R3, R15, c[0x0][0x2d0], -R0 ;  /* 0x0000b4000f037a23 */ /* 0x004fe20000010800 */
[----:B---3--:R-:W-:-:S05]  /*6120*/  F2FP.PACK_AB R15, R203, R201 ;  /* 0x000000c9cb0f723e */ /* 0x008fca00000000ff */
[----:B------:R2:W3:Y:S02]  /*6130*/  MUFU.EX2 R218, R3 ;  /* 0x0000000300da7308 */ /* 0x0004e40000000800 */
[C---:B-1----:R-:W-:Y:S08]  /*6140*/  HMMA.16816.F32 R36, R12.reuse, R20, RZ ;  /* 0x000000140c24723c */ /* 0x042ff000000018ff */
[----:B------:R-:W-:Y:S01]  /*6150*/  HMMA.16816.F32 R44, R12, R10, RZ ;  /* 0x0000000a0c2c723c */ /* 0x000fe200000018ff */
[----:B--2---:R-:W-:-:S06]  /*6160*/  FFMA.FTZ R3, R18, c[0x0][0x2d0], -R0 ;  /* 0x0000b40012037a23 */ /* 0x004fcc0000010800 */
[----:B------:R-:W-:Y:S01]  /*6170*/  F2FP.PACK_AB R10, R220, R223 ;  /* 0x000000dfdc0a723e */ /* 0x000fe200000000ff */
[----:B------:R1:W-:Y:S01]  /*6180*/  MUFU.EX2 R217, R3 ;  /* 0x0000000300d97308 */ /* 0x0003e20000000800 */
[C---:B------:R-:W-:Y:S07]  /*6190*/  HMMA.16816.F32 R16, R12.reuse, R8, RZ ;  /* 0x000000080c10723c */ /* 0x040fee00000018ff */
[----:B------:R-:W-:Y:S01]  /*61a0*/  F2FP.PACK_AB R8, R222, R206 ;  /* 0x000000cede08723e */ /* 0x000fe200000000ff */
[----:B------:R-:W-:Y:S01]  /*61b0*/  HMMA.16816.F32 R28, R12, R22, RZ ;  /* 0x000000160c1c723c */ /* 0x000fe200000018ff */
[----:B---3--:R-:W-:Y:S01]  /*61c0*/  F2FP.PACK_AB R9, R218, R216 ;  /* 0x000000d8da09723e */ /* 0x008fe200000000ff */
[----:B-1----:R-:W-:-:S06]  /*61d0*/  FFMA.FTZ R3, R24, c[0x0][0x2d0], -R0 ;  /* 0x0000b40018037a23 */ /* 0x002fcc0000010800 */
[C---:B------:R-:W-:Y:S01]  /*61e0*/  HMMA.16816.F32 R20, R12.reuse, R34, RZ ;  /* 0x000000220c14723c */ /* 0x040fe200000018ff */
[----:B------:R-:W1:Y:S07]  /*61f0*/  MUFU.EX2 R215, R3 ;  /* 0x0000000300d77308 */ /* 0x000e6e0000000800 */
[----:B------:R-:W-:Y:S01]  /*6200*/  HMMA.16816.F32 R24, R12, R32, RZ ;  /* 0x000000200c18723c */ /* 0x000fe200000018ff */
[----:B------:R-:W-:Y:S01]  /*6210*/  LDSM.16.MT88.4 R32, [R185+0x3000] ;  /* 0x00300000b920783b */ /* 0x000fe20000004200 */
[----:B-1----:R-:W-:Y:S01]  /*6220*/  F2FP.PACK_AB R11, R215, R217 ;  /* 0x000000d9d70b723e */ /* 0x002fe200000000ff */
[----:B------:R-:W-:-:S04]  /*6230*/  FFMA.FTZ R3, R102, c[0x0][0x2d0], -R2 ;  /* 0x0000b40066037a23 */ /* 0x000fc80000010802 */
[----:B------:R1:W-:Y:S02]  /*6240*/  MUFU.EX2 R198, R3 ;  /* 0x0000000300c67308 */ /* 0x0003e40000000800 */
[----:B------:R-:W-:Y:S08]  /*6250*/  HMMA.16816.F32 R132, R8, R40, R16 ;  /* 0x000000280884723c */ /* 0x000ff00000001810 */
[----:B------:R-:W-:Y:S01]  /*6260*/  HMMA.16816.F32 R16, R12, R52, RZ ;  /* 0x000000340c10723c */ /* 0x000fe200000018ff */
[----:B-1----:R-:W-:-:S07]  /*6270*/  FFMA.FTZ R3, R103, c[0x0][0x2d0], -R2 ;  /* 0x0000b40067037a23 */ /* 0x002fce0000010802 */
[C---:B------:R-:W-:Y:S01]  /*6280*/  HMMA.16816.F32 R116, R8.reuse, R56, R36 ;  /* 0x000000380874723c */ /* 0x040fe20000001824 */
[----:B------:R-:W1:Y:S01]  /*6290*/  LDSM.16.MT88.4 R36, [R183+0x3800] ;  /* 0x00380000b724783b */ /* 0x000e620000004200 */
[----:B------:R2:W3:Y:S06]  /*62a0*/  MUFU.EX2 R212, R3 ;  /* 0x0000000300d47308 */ /* 0x0004ec0000000800 */
[C---:B------:R-:W-:Y:S01]  /*62b0*/  HMMA.16816.F32 R104, R8.reuse, R42, R44 ;  /* 0x0000002a0868723c */ /* 0x040fe2000000182c */
[----:B------:R-:W4:Y:S07]  /*62c0*/  LDSM.16.MT88.4 R40, [R184+0x3000] ;  /* 0x00300000b828783b */ /* 0x000f2e0000004200 */
[----:B------:R-:W-:Y:S01]  /*62d0*/  HMMA.16816.F32 R44, R8, R50, R20 ;  /* 0x00000032082c723c */ /* 0x000fe20000001814 */
[----:B--2---:R-:W-:-:S04]  /*62e0*/  FFMA.FTZ R3, R128, c[0x0][0x2d0], -R2 ;  /* 0x0000b40080037a23 */ /* 0x004fc80000010802 */
[----:B------:R2:W-:Y:S03]  /*62f0*/  MUFU.EX2 R214, R3 ;  /* 0x0000000300d67308 */ /* 0x0005e60000000800 */
[----:B------:R-:W-:Y:S08]  /*6300*/  HMMA.16816.F32 R108, R8, R64, R16 ;  /* 0x00000040086c723c */ /* 0x000ff00000001810 */
[----:B------:R-:W-:Y:S01]  /*6310*/  HMMA.16816.F32 R20, R12, R60, RZ ;  /* 0x0000003c0c14723c */ /* 0x000fe200000018ff */
[----:B--2---:R-:W-:-:S07]  /*6320*/  FFMA.FTZ R3, R129, c[0x0][0x2d0], -R2 ;  /* 0x0000b40081037a23 */ /* 0x004fce0000010802 */
[----:B------:R-:W-:Y:S01]  /*6330*/  HMMA.16816.F32 R16, R12, R62, RZ ;  /* 0x0000003e0c10723c */ /* 0x000fe200000018ff */
[----:B------:R2:W5:Y:S07]  /*6340*/  MUFU.EX2 R213, R3 ;  /* 0x0000000300d57308 */ /* 0x00056e0000000800 */
[C---:B------:R-:W-:Y:S08]  /*6350*/  HMMA.16816.F32 R112, R8.reuse, R48, R24 ;  /* 0x000000300870723c */ /* 0x040ff00000001818 */
[----:B-1----:R-:W-:Y:S01]  /*6360*/  HMMA.16816.F32 R92, R8, R36, R20 ;  /* 0x00000024085c723c */ /* 0x002fe20000001814 */
[----:B--2---:R-:W-:-:S04]  /*6370*/  FFMA.FTZ R3, R69, c[0x0][0x2d0], -R0 ;  /* 0x0000b40045037a23 */ /* 0x004fc80000010800 */
[----:B------:R1:W-:Y:S03]  /*6380*/  MUFU.EX2 R207, R3 ;  /* 0x0000000300cf7308 */ /* 0x0003e60000000800 */
[----:B------:R-:W-:Y:S01]  /*6390*/  HMMA.16816.F32 R80, R8, R38, R16 ;  /* 0x000000260850723c */ /* 0x000fe20000001810 */
[----:B------:R-:W2:Y:S07]  /*63a0*/  LDSM.16.MT88.4 R36, [R184+0x3800] ;  /* 0x00380000b824783b */ /* 0x000eae0000004200 */
[----:B----4-:R-:W-:Y:S01]  /*63b0*/  HMMA.16816.F32 R16, R12, R40, RZ ;  /* 0x000000280c10723c */ /* 0x010fe200000018ff */
[----:B-1----:R-:W-:-:S07]  /*63c0*/  FFMA.FTZ R3, R70, c[0x0][0x2d0], -R0 ;  /* 0x0000b40046037a23 */ /* 0x002fce0000010800 */
[----:B------:R-:W-:Y:S01]  /*63d0*/  HMMA.16816.F32 R24, R12, R54, RZ ;  /* 0x000000360c18723c */ /* 0x000fe200000018ff */
[----:B------:R1:W4:Y:S07]  /*63e0*/  MUFU.EX2 R208, R3 ;  /* 0x0000000300d07308 */ /* 0x00032e0000000800 */
[----:B------:R-:W-:Y:S01]  /*63f0*/  HMMA.16816.F32 R96, R8, R58, R28 ;  /* 0x0000003a0860723c */ /* 0x000fe2000000181c */
[----:B------:R-:W3:Y:S07]  /*6400*/  LDSM.16.MT88.4 R28, [R185+0x3800] ;  /* 0x00380000b91c783b */ /* 0x000eee0000004200 */
[----:B------:R-:W-:Y:S01]  /*6410*/  HMMA.16816.F32 R20, R12, R34, RZ ;  /* 0x000000220c14723c */ /* 0x000fe200000018ff */
[----:B-1----:R-:W-:-:S04]  /*6420*/  FFMA.FTZ R3, R100, c[0x0][0x2d0], -R0 ;  /* 0x0000b40064037a23 */ /* 0x002fc80000010800 */
[----:B------:R1:W-:Y:S03]  /*6430*/  MUFU.EX2 R210, R3 ;  /* 0x0000000300d27308 */ /* 0x0003e60000000800 */
[C---:B------:R-:W-:Y:S08]  /*6440*/  HMMA.16816.F32 R88, R8.reuse, R66, R24 ;  /* 0x000000420858723c */ /* 0x040ff00000001818 */
[----:B--2---:R-:W-:Y:S01]  /*6450*/  HMMA.16816.F32 R76, R8, R36, R16 ;  /* 0x00000024084c723c */ /* 0x004fe20000001810 */
[----:B------:R-:W2:Y:S01]  /*6460*/  LDSM.16.MT88.4 R16, [R186+0x3000] ;  /* 0x00300000ba10783b */ /* 0x000ea20000004200 */
[----:B-1----:R-:W-:-:S06]  /*6470*/  FFMA.FTZ R3, R101, c[0x0][0x2d0], -R0 ;  /* 0x0000b40065037a23 */ /* 0x002fcc0000010800 */
[----:B------:R-:W-:Y:S01]  /*6480*/  HMMA.16816.F32 R24, R12, R32, RZ ;  /* 0x000000200c18723c */ /* 0x000fe200000018ff */
[----:B------:R1:W1:Y:S07]  /*6490*/  MUFU.EX2 R209, R3 ;  /* 0x0000000300d17308 */ /* 0x00026e0000000800 */
[----:B---3--:R-:W-:Y:S08]  /*64a0*/  HMMA.16816.F32 R72, R8, R30, R20 ;  /* 0x0000001e0848723c */ /* 0x008ff00000001814 */
[----:B------:R-:W-:Y:S01]  /*64b0*/  HMMA.16816.F32 R20, R12, R42, RZ ;  /* 0x0000002a0c14723c */ /* 0x000fe200000018ff */
[----:B-1----:R-:W-:-:S04]  /*64c0*/  FFMA.FTZ R3, R141, c[0x0][0x2d0], -R2 ;  /* 0x0000b4008d037a23 */ /* 0x002fc80000010802 */
[----:B------:R1:W-:Y:S03]  /*64d0*/  MUFU.EX2 R141, R3 ;  /* 0x00000003008d7308 */ /* 0x0003e60000000800 */
[----:B------:R-:W-:Y:S08]  /*64e0*/  HMMA.16816.F32 R84, R8, R28, R24 ;  /* 0x0000001c0854723c */ /* 0x000ff00000001818 */
[----:B--2---:R-:W-:Y:S01]  /*64f0*/  HMMA.16816.F32 R24, R12, R16, RZ ;  /* 0x000000100c18723c */ /* 0x004fe200000018ff */
[----:B-1----:R-:W-:-:S07]  /*6500*/  FFMA.FTZ R3, R140, c[0x0][0x2d0], -R2 ;  /* 0x0000b4008c037a23 */ /* 0x002fce0000010802 */
[----:B------:R-:W-:Y:S01]  /*6510*/  HMMA.16816.F32 R12, R12, R18, RZ ;  /* 0x000000120c0c723c */ /* 0x000fe200000018ff */
[----:B------:R-:W1:Y:S01]  /*6520*/  LDSM.16.MT88.4 R16, [R186+0x3800] ;  /* 0x00380000ba10783b */ /* 0x000e620000004200 */
[----:B------:R2:W3:Y:S06]  /*6530*/  MUFU.EX2 R140, R3 ;  /* 0x00000003008c7308 */ /* 0x0004ec0000000800 */
[----:B------:R-:W-:Y:S01]  /*6540*/  HMMA.16816.F32 R64, R8, R38, R20 ;  /* 0x000000260840723c */ /* 0x000fe20000001814 */
[----:B--2---:R-:W-:-:S04]  /*6550*/  FFMA.FTZ R3, R139, c[0x0][0x2d0], -R2 ;  /* 0x0000b4008b037a23 */ /* 0x004fc80000010802 */
[----:B------:R2:W-:Y:S02]  /*6560*/  MUFU.EX2 R197, R3 ;  /* 0x0000000300c57308 */ /* 0x0005e40000000800 */
[----:B--2---:R-:W-:Y:S01]  /*6570*/  FFMA.FTZ R3, R138, c[0x0][0x2d0], -R2 ;  /* 0x0000b4008a037a23 */ /* 0x004fe20000010802 */
[C---:B-1----:R-:W-:Y:S05]  /*6580*/  HMMA.16816.F32 R60, R8.reuse, R16, R24 ;  /* 0x00000010083c723c */ /* 0x042fea0000001818 */
[----:B------:R1:W2:Y:S03]  /*6590*/  MUFU.EX2 R139, R3 ;  /* 0x00000003008b7308 */ /* 0x0002a60000000800 */
[----:B------:R-:W-:Y:S01]  /*65a0*/  HMMA.16816.F32 R16, R8, R18, R12 ;  /* 0x000000120810723c */ /* 0x000fe2000000180c */
[----:B------:R-:W2:Y:S06]  /*65b0*/  LDSM.16.MT88.4 R12, [R183+0x1000] ;  /* 0x00100000b70c783b */ /* 0x000eac0000004200 */
[----:B------:R-:W-:-:S02]  /*65c0*/  F2FP.PACK_AB R8, R212, R198 ;  /* 0x000000c6d408723e */ /* 0x000fc400000000ff */
[----:B-----5:R-:W-:Y:S01]  /*65d0*/  F2FP.PACK_AB R10, R213, R214 ;  /* 0x000000d6d50a723e */ /* 0x020fe200000000ff */
[--C-:B-1----:R-:W-:Y:S01]  /*65e0*/  FFMA.FTZ R3, R131, c[0x0][0x2d0], -R0.reuse ;  /* 0x0000b40083037a23 */ /* 0x102fe20000010800 */
[----:B----4-:R-:W-:Y:S02]  /*65f0*/  F2FP.PACK_AB R9, R208, R207 ;  /* 0x000000cfd009723e */ /* 0x010fe400000000ff */
[----:B------:R-:W-:Y:S01]  /*6600*/  F2FP.PACK_AB R11, R209, R210 ;  /* 0x000000d2d10b723e */ /* 0x000fe200000000ff */
[----:B------:R1:W-:Y:S02]  /*6610*/  MUFU.EX2 R138, R3 ;  /* 0x00000003008a7308 */ /* 0x0003e40000000800 */
[----:B-1----:R-:W-:-:S04]  /*6620*/  FFMA.FTZ R3, R130, c[0x0][0x2d0], -R0 ;  /* 0x0000b40082037a23 */ /* 0x002fc80000010800 */
[C---:B--2---:R-:W-:Y:S02]  /*6630*/  HMMA.16816.F32 R56, R8.reuse, R12, R132 ;  /* 0x0000000c0838723c */ /* 0x044fe40000001884 */
[----:B------:R1:W2:Y:S06]  /*6640*/  MUFU.EX2 R135, R3 ;  /* 0x0000000300877308 */ /* 0x0002ac0000000800 */
[----:B------:R-:W-:Y:S01]  /*6650*/  HMMA.16816.F32 R36, R8, R14, R104 ;  /* 0x0000000e0824723c */ /* 0x000fe20000001868 */
[----:B------:R-:W4:Y:S01]  /*6660*/  LDSM.16.MT88.4 R12, [R185+0x1000] ;  /* 0x00100000b90c783b */ /* 0x000f220000004200 */
[----:B-1----:R-:W-:-:S04]  /*6670*/  FFMA.FTZ R3, R137, c[0x0][0x2d0], -R0 ;  /* 0x0000b40089037a23 */ /* 0x002fc80000010800 */
[----:B------:R1:W-:Y:S02]  /*6680*/  MUFU.EX2 R137, R3 ;  /* 0x0000000300897308 */ /* 0x0003e40000000800 */
[----:B-1----:R-:W-:-:S06]  /*6690*/  FFMA.FTZ R3, R136, c[0x0][0x2d0], -R0 ;  /* 0x0000b40088037a23 */ /* 0x002fcc0000010800 */
[----:B------:R1:W5:Y:S01]  /*66a0*/  MUFU.EX2 R136, R3 ;  /* 0x0000000300887308 */ /* 0x0003620000000800 */
[C---:B----4-:R-:W-:Y:S08]  /*66b0*/  HMMA.16816.F32 R52, R8.reuse, R12, R116 ;  /* 0x0000000c0834723c */ /* 0x050ff00000001874 */
[----:B------:R-:W-:Y:S01]  /*66c0*/  HMMA.16816.F32 R32, R8, R14, R96 ;  /* 0x0000000e0820723c */ /* 0x000fe20000001860 */
[----:B------:R-:W4:Y:S01]  /*66d0*/  LDSM.16.MT88.4 R12, [R184+0x1000] ;  /* 0x00100000b80c783b */ /* 0x000f220000004200 */
[----:B-1----:R-:W-:-:S04]  /*66e0*/  FFMA.FTZ R3, R177, c[0x0][0x2d0], -R2 ;  /* 0x0000b400b1037a23 */ /* 0x002fc80000010802 */
[----:B------:R1:W1:Y:S02]  /*66f0*/  MUFU.EX2 R132, R3 ;  /* 0x0000000300847308 */ /* 0x0002640000000800 */
[----:B-1----:R-:W-:-:S06]  /*6700*/  FFMA.FTZ R3, R176, c[0x0][0x2d0], -R2 ;  /* 0x0000b400b0037a23 */ /* 0x002fcc0000010802 */
[----:B------:R1:W1:Y:S01]  /*6710*/  MUFU.EX2 R70, R3 ;  /* 0x0000000300467308 */ /* 0x0002620000000800 */
[C---:B----4-:R-:W-:Y:S01]  /*6720*/  HMMA.16816.F32 R48, R8.reuse, R12, R112 ;  /* 0x0000000c0830723c */ /* 0x050fe20000001870 */
[--C-:B-1----:R-:W-:Y:S01]  /*6730*/  FFMA.FTZ R3, R151, c[0x0][0x2d0], -R2.reuse ;  /* 0x0000b40097037a23 */ /* 0x102fe20000010802 */
[----:B------:R-:W-:Y:S05]  /*6740*/  LDSM.16.MT88.4 R112, [R183+0x2800] ;  /* 0x00280000b770783b */ /* 0x000fea0000004200 */
[----:B------:R1:W-:Y:S01]  /*6750*/  MUFU.EX2 R134, R3 ;  /* 0x0000000300867308 */ /* 0x0003e20000000800 */
[----:B------:R-:W-:Y:S01]  /*6760*/  HMMA.16816.F32 R28, R8, R14, R44 ;  /* 0x0000000e081c723c */ /* 0x000fe2000000182c */
[----:B------:R-:W4:Y:S01]  /*6770*/  LDSM.16.MT88.4 R12, [R186+0x1000] ;  /* 0x00100000ba0c783b */ /* 0x000f220000004200 */
[----:B-1----:R-:W-:-:S05]  /*6780*/  FFMA.FTZ R3, R150, c[0x0][0x2d0], -R2 ;  /* 0x0000b40096037a23 */ /* 0x002fca0000010802 */
[----:B------:R1:W-:Y:S02]  /*6790*/  MUFU.EX2 R133, R3 ;  /* 0x0000000300857308 */ /* 0x0003e40000000800 */
[----:B-1----:R-:W-:Y:S01]  /*67a0*/  FFMA.FTZ R3, R147, c[0x0][0x2d0], -R0 ;  /* 0x0000b40093037a23 */ /* 0x002fe20000010800 */
[C---:B----4-:R-:W-:Y:S08]  /*67b0*/  HMMA.16816.F32 R44, R8.reuse, R12, R108 ;  /* 0x0000000c082c723c */ /* 0x050ff0000000186c */
        /* <DEDUP_REMOVED lines=15> */
[----:B------:R-:W-:Y:S02]  /*68b0*/  F2FP.PACK_AB R10, R139, R197 ;  /* 0x000000c58b0a723e */ /* 0x000fe400000000ff */
[----:B--2---:R-:W-:Y:S02]  /*68c0*/  F2FP.PACK_AB R9, R135, R138 ;  /* 0x0000008a8709723e */ /* 0x004fe400000000ff */
[----:B-----5:R-:W-:-:S07]  /*68d0*/  F2FP.PACK_AB R11, R136, R137 ;  /* 0x00000089880b723e */ /* 0x020fce00000000ff */
        /* <DEDUP_REMOVED lines=8> */
[----:B------:R-:W1:Y:S01]  /*6960*/  LDSM.16.MT88.4 R12, [R186+0x1800] ;  /* 0x00180000ba0c783b */ /* 0x000e620000004200 */
[----:B------:R2:W3:Y:S05]  /*6970*/  MUFU.EX2 R30, R3 ;  /* 0x00000003001e7308 */ /* 0x0004ea0000000800 */
[----:B------:R-:W-:-:S06]  /*6980*/  FFMA.FTZ R28, R142, c[0x0][0x2d0], -R0 ;  /* 0x0000b4008e1c7a23 */ /* 0x000fcc0000010800 */
[----:B------:R-:W-:Y:S01]  /*6990*/  MUFU.EX2 R28, R28 ;  /* 0x0000001c001c7308 */ /* 0x000fe20000000800 */
[----:B--2---:R-:W-:-:S07]  /*69a0*/  FFMA.FTZ R3, R146, c[0x0][0x2d0], -R0 ;  /* 0x0000b40092037a23 */ /* 0x004fce0000010800 */
[----:B------:R2:W4:Y:S02]  /*69b0*/  MUFU.EX2 R29, R3 ;  /* 0x00000003001d7308 */ /* 0x0005240000000800 */
[----:B--2---:R-:W-:Y:S01]  /*69c0*/  FFMA.FTZ R3, R145, c[0x0][0x2d0], -R0 ;  /* 0x0000b40091037a23 */ /* 0x004fe20000010800 */
[C---:B-1----:R-:W-:Y:S05]  /*69d0*/  HMMA.16816.F32 R96, R8.reuse, R12, R44 ;  /* 0x0000000c0860723c */ /* 0x042fea000000182c */
[----:B------:R1:W2:Y:S03]  /*69e0*/  MUFU.EX2 R69, R3 ;  /* 0x0000000300457308 */ /* 0x0002a60000000800 */
[----:B------:R-:W-:Y:S01]  /*69f0*/  HMMA.16816.F32 R88, R8, R14, R24 ;  /* 0x0000000e0858723c */ /* 0x000fe20000001818 */
[----:B------:R-:W5:Y:S06]  /*6a00*/  LDSM.16.MT88.4 R12, [R183+0x4800] ;  /* 0x00480000b70c783b */ /* 0x000f6c0000004200 */
[----:B------:R-:W-:-:S02]  /*6a10*/  FFMA.FTZ R26, R194, c[0x0][0x2d0], -R2 ;  /* 0x0000b400c21a7a23 */ /* 0x000fc40000010802 */
[----:B-1----:R-:W-:Y:S02]  /*6a20*/  FFMA.FTZ R3, R148, c[0x0][0x2d0], -R0 ;  /* 0x0000b40094037a23 */ /* 0x002fe40000010800 */
[--C-:B------:R-:W-:Y:S02]  /*6a30*/  FFMA.FTZ R25, R193, c[0x0][0x2d0], -R2.reuse ;  /* 0x0000b400c1197a23 */ /* 0x100fe40000010802 */
[----:B------:R1:W-:Y:S01]  /*6a40*/  MUFU.EX2 R31, R3 ;  /* 0x00000003001f7308 */ /* 0x0003e20000000800 */
[----:B------:R-:W-:Y:S02]  /*6a50*/  FFMA.FTZ R24, R179, c[0x0][0x2d0], -R2 ;  /* 0x0000b400b3187a23 */ /* 0x000fe40000010802 */
[----:B------:R-:W-:Y:S02]  /*6a60*/  FADD.FTZ R2, R205, R4 ;  /* 0x00000004cd027221 */ /* 0x000fe40000010000 */
[--C-:B------:R-:W-:Y:S02]  /*6a70*/  FFMA.FTZ R4, R144, c[0x0][0x2d0], -R0.reuse ;  /* 0x0000b40090047a23 */ /* 0x100fe40000010800 */
[----:B------:R-:W-:Y:S01]  /*6a80*/  FFMA.FTZ R27, R143, c[0x0][0x2d0], -R0 ;  /* 0x0000b4008f1b7a23 */ /* 0x000fe20000010800 */
[----:B------:R-:W2:Y:S01]  /*6a90*/  MUFU.EX2 R26, R26 ;  /* 0x0000001a001a7308 */ /* 0x000ea20000000800 */
[----:B-1----:R-:W-:-:S07]  /*6aa0*/  FADD.FTZ R3, R201, R6 ;  /* 0x00000006c9037221 */ /* 0x002fce0000010000 */
[----:B------:R-:W1:Y:S01]  /*6ab0*/  MUFU.EX2 R25, R25 ;  /* 0x0000001900197308 */ /* 0x000e620000000800 */
[----:B------:R-:W-:Y:S02]  /*6ac0*/  FFMA.FTZ R6, R149, c[0x0][0x2d0], -R0 ;  /* 0x0000b40095067a23 */ /* 0x000fe40000010800 */
[----:B------:R-:W-:Y:S02]  /*6ad0*/  FADD.FTZ R0, R206, R2 ;  /* 0x00000002ce007221 */ /* 0x000fe40000010000 */
[----:B------:R-:W-:Y:S02]  /*6ae0*/  FADD.FTZ R2, R203, R3 ;  /* 0x00000003cb027221 */ /* 0x000fe40000010000 */
[----:B------:R-:W-:Y:S01]  /*6af0*/  FADD.FTZ R0, R222, R0 ;  /* 0x00000000de007221 */ /* 0x000fe20000010000 */
[----:B------:R-:W-:Y:S01]  /*6b00*/  MUFU.EX2 R24, R24 ;  /* 0x0000001800187308 */ /* 0x000fe20000000800 */
[----:B------:R-:W-:Y:S01]  /*6b10*/  FADD.FTZ R2, R216, R2 ;  /* 0x00000002d8027221 */ /* 0x000fe20000010000 */
[----:B-----5:R-:W-:Y:S01]  /*6b20*/  HMMA.16816.F32 R80, R8, R12, R40 ;  /* 0x0000000c0850723c */ /* 0x020fe20000001828 */
[----:B------:R-:W-:-:S02]  /*6b30*/  FADD.FTZ R0, R223, R0 ;  /* 0x00000000df007221 */ /* 0x000fc40000010000 */
[----:B------:R-:W-:Y:S02]  /*6b40*/  FADD.FTZ R2, R218, R2 ;  /* 0x00000002da027221 */ /* 0x000fe40000010000 */
[----:B------:R-:W-:Y:S01]  /*6b50*/  FADD.FTZ R0, R220, R0 ;  /* 0x00000000dc007221 */ /* 0x000fe20000010000 */
[----:B------:R-:W5:Y:S01]  /*6b60*/  MUFU.EX2 R6, R6 ;  /* 0x0000000600067308 */ /* 0x000f620000000800 */
[----:B------:R-:W-:Y:S01]  /*6b70*/  FADD.FTZ R2, R217, R2 ;  /* 0x00000002d9027221 */ /* 0x000fe20000010000 */
[----:B------:R-:W-:Y:S01]  /*6b80*/  HMMA.16816.F32 R36, R8, R14, R20 ;  /* 0x0000000e0824723c */ /* 0x000fe20000001814 */
[----:B------:R-:W1:Y:S01]  /*6b90*/  LDSM.16.MT88.4 R12, [R185+0x4800] ;  /* 0x00480000b90c783b */ /* 0x000e620000004200 */
[----:B------:R-:W-:Y:S02]  /*6ba0*/  FADD.FTZ R3, R198, R0 ;  /* 0x00000000c6037221 */ /* 0x000fe40000010000 */
[----:B------:R-:W-:Y:S01]  /*6bb0*/  FADD.FTZ R0, R215, R2 ;  /* 0x00000002d7007221 */ /* 0x000fe20000010000 */
[----:B------:R-:W-:Y:S01]  /*6bc0*/  LDSM.16.MT88.4 R20, [R184+0x2000] ;  /* 0x00200000b814783b */ /* 0x000fe20000004200 */
[----:B------:R5:W1:Y:S01]  /*6bd0*/  MUFU.EX2 R7, R4 ;  /* 0x0000000400077308 */ /* 0x000a620000000800 */
[----:B------:R-:W-:-:S02]  /*6be0*/  FADD.FTZ R2, R212, R3 ;  /* 0x00000003d4027221 */ /* 0x000fc40000010000 */
[----:B------:R-:W-:Y:S02]  /*6bf0*/  FADD.FTZ R0, R207, R0 ;  /* 0x00000000cf007221 */ /* 0x000fe40000010000 */
[----:B------:R-:W-:Y:S02]  /*6c00*/  FADD.FTZ R2, R214, R2 ;  /* 0x00000002d6027221 */ /* 0x000fe40000010000 */
[----:B------:R-:W-:Y:S01]  /*6c10*/  FADD.FTZ R0, R208, R0 ;  /* 0x00000000d0007221 */ /* 0x000fe20000010000 */
[----:B------:R-:W1:Y:S01]  /*6c20*/  MUFU.EX2 R27, R27 ;  /* 0x0000001b001b7308 */ /* 0x000e620000000800 */
        /* <DEDUP_REMOVED lines=12> */
[----:B------:R-:W-:Y:S01]  /*6cf0*/  FADD.FTZ R2, R70, R2 ;  /* 0x0000000246027221 */ /* 0x000fe20000010000 */
[----:B-1----:R-:W-:Y:S01]  /*6d00*/  HMMA.16816.F32 R128, R8, R12, R84 ;  /* 0x0000000c0880723c */ /* 0x002fe20000001854 */
[----:B---3--:R-:W-:Y:S02]  /*6d10*/  FADD.FTZ R0, R30, R0 ;  /* 0x000000001e007221 */ /* 0x008fe40000010000 */
[----:B------:R-:W-:-:S02]  /*6d20*/  FADD.FTZ R2, R134, R2 ;  /* 0x0000000286027221 */ /* 0x000fc40000010000 */
[----:B----4-:R-:W-:Y:S02]  /*6d30*/  FADD.FTZ R0, R29, R0 ;  /* 0x000000001d007221 */ /* 0x010fe40000010000 */
[----:B------:R-:W-:Y:S01]  /*6d40*/  FADD.FTZ R2, R133, R2 ;  /* 0x0000000285027221 */ /* 0x000fe20000010000 */
[----:B------:R-:W-:Y:S01]  /*6d50*/  HMMA.16816.F32 R72, R8, R14, R72 ;  /* 0x0000000e0848723c */ /* 0x000fe20000001848 */
[----:B------:R-:W1:Y:S01]  /*6d60*/  LDSM.16.MT88.4 R12, [R184+0x4800] ;  /* 0x00480000b80c783b */ /* 0x000e620000004200 */
[----:B--2---:R-:W-:Y:S02]  /*6d70*/  FADD.FTZ R0, R69, R0 ;  /* 0x0000000045007221 */ /* 0x004fe40000010000 */
[----:B------:R-:W-:Y:S02]  /*6d80*/  FADD.FTZ R2, R26, R2 ;  /* 0x000000021a027221 */ /* 0x000fe40000010000 */
[----:B------:R-:W-:Y:S02]  /*6d90*/  FADD.FTZ R0, R31, R0 ;  /* 0x000000001f007221 */ /* 0x000fe40000010000 */
[----:B------:R-:W-:-:S02]  /*6da0*/  FADD.FTZ R3, R25, R2 ;  /* 0x0000000219037221 */ /* 0x000fc40000010000 */
[----:B-----5:R-:W-:Y:S01]  /*6db0*/  FADD.FTZ R4, R6, R0 ;  /* 0x0000000006047221 */ /* 0x020fe20000010000 */
[----:B------:R-:W-:Y:S01]  /*6dc0*/  MOV R0, R244 ;  /* 0x000000f400007202 */ /* 0x000fe20000000f00 */
[----:B------:R-:W-:Y:S02]  /*6dd0*/  FADD.FTZ R3, R24, R3 ;  /* 0x0000000318037221 */ /* 0x000fe40000010000 */
[----:B------:R-:W-:-:S04]  /*6de0*/  FADD.FTZ R2, R7, R4 ;  /* 0x0000000407027221 */ /* 0x000fc80000010000 */
[----:B------:R-:W-:-:S04]  /*6df0*/  FADD.FTZ R2, R27, R2 ;  /* 0x000000021b027221 */ /* 0x000fc80000010000 */
[----:B------:R-:W-:Y:S01]  /*6e00*/  FADD.FTZ R228, R28, R2 ;  /* 0x000000021ce47221 */ /* 0x000fe20000010000 */
[C---:B-1----:R-:W-:Y:S08]  /*6e10*/  HMMA.16816.F32 R48, R8.reuse, R12, R76 ;  /* 0x0000000c0830723c */ /* 0x042ff0000000184c */
[----:B------:R-:W-:Y:S01]  /*6e20*/  HMMA.16816.F32 R44, R8, R14, R64 ;  /* 0x0000000e082c723c */ /* 0x000fe20000001840 */
[----:B------:R-:W1:Y:S06]  /*6e30*/  LDSM.16.MT88.4 R12, [R186+0x4800] ;  /* 0x00480000ba0c783b */ /* 0x000e6c0000004200 */
[----:B------:R-:W-:-:S02]  /*6e40*/  F2FP.PACK_AB R64, R25, R26 ;  /* 0x0000001a1940723e */ /* 0x000fc400000000ff */
[C---:B------:R-:W-:Y:S01]  /*6e50*/  F2FP.PACK_AB R66, R227.reuse, R24 ;  /* 0x00000018e342723e */ /* 0x040fe200000000ff */
[----:B------:R-:W-:Y:S01]  /*6e60*/  FADD.FTZ R227, R227, R3 ;  /* 0x00000003e3e37221 */ /* 0x000fe20000010000 */
[----:B------:R-:W-:Y:S01]  /*6e70*/  F2FP.PACK_AB R65, R7, R6 ;  /* 0x000000060741723e */ /* 0x000fe200000000ff */
[----:B------:R-:W-:Y:S01]  /*6e80*/  @P1 IMAD.HI.U32 R6, R244, c[0x0][0x2c8], RZ ;  /* 0x0000b200f4061a27 */ /* 0x000fe200078e00ff */
[----:B------:R-:W-:-:S04]  /*6e90*/  F2FP.PACK_AB R67, R28, R27 ;  /* 0x0000001b1c43723e */ /* 0x000fc800000000ff */
[----:B------:R-:W-:Y:S02]  /*6ea0*/  @P1 SHF.R.U32.HI R0, RZ, c[0x0][0x2cc], R6 ;  /* 0x0000b300ff001a19 */ /* 0x000fe40000011606 */
[----:B------:R-:W-:Y:S02]  /*6eb0*/  ISETP.GE.AND P1, PT, R225, 0x1, PT ;  /* 0x00000001e100780c */ /* 0x000fe40003f26270 */
[----:B------:R-:W-:-:S04]  /*6ec0*/  IADD3 R0, R224, R0, RZ ;  /* 0x00000000e0007210 */ /* 0x000fc80007ffe0ff */
[----:B------:R-:W-:Y:S01]  /*6ed0*/  IADD3 R3, R0, c[0x0][0x328], RZ ;  /* 0x0000ca0000037a10 */ /* 0x000fe20007ffe0ff */
[C---:B-1----:R-:W-:Y:S08]  /*6ee0*/  HMMA.16816.F32 R40, R8.reuse, R12, R60 ;  /* 0x0000000c0828723c */ /* 0x042ff0000000183c */
[----:B------:R-:W-:Y:S01]  /*6ef0*/  HMMA.16816.F32 R32, R8, R14, R16 ;  /* 0x0000000e0820723c */ /* 0x000fe20000001810 */
[----:B------:R-:W1:Y:S04]  /*6f00*/  LDSM.16.MT88.4 R16, [R183+0x2000] ;  /* 0x00200000b710783b */ /* 0x000e680000004200 */
[----:B------:R-:W2:Y:S02]  /*6f10*/  LDSM.16.MT88.4 R12, [R185+0x2000] ;  /* 0x00200000b90c783b */ /* 0x000ea40000004200 */
[----:B------:R-:W-:-:S02]  /*6f20*/  F2FP.PACK_AB R8, R70, R132 ;  /* 0x000000844608723e */ /* 0x000fc400000000ff */
[----:B------:R-:W-:Y:S02]  /*6f30*/  F2FP.PACK_AB R10, R133, R134 ;  /* 0x00000086850a723e */ /* 0x000fe400000000ff */
[----:B------:R-:W-:Y:S02]  /*6f40*/  F2FP.PACK_AB R9, R29, R30 ;  /* 0x0000001e1d09723e */ /* 0x000fe400000000ff */
[----:B------:R-:W-:-:S07]  /*6f50*/  F2FP.PACK_AB R11, R31, R69 ;  /* 0x000000451f0b723e */ /* 0x000fce00000000ff */
[C---:B------:R-:W-:Y:S08]  /*6f60*/  HMMA.16816.F32 R100, R8.reuse, R20, R100 ;  /* 0x000000140864723c */ /* 0x040ff00000001864 */
[C---:B------:R-:W-:Y:S01]  /*6f70*/  HMMA.16816.F32 R60, R8.reuse, R22, R104 ;  /* 0x00000016083c723c */ /* 0x040fe20000001868 */
[----:B------:R-:W3:Y:S04]  /*6f80*/  LDSM.16.MT88.4 R20, [R185+0x5000] ;  /* 0x00500000b914783b */ /* 0x000ee80000004200 */
[----:B------:R-:W4:Y:S03]  /*6f90*/  LDSM.16.MT88.4 R104, [R185+0x2800] ;  /* 0x00280000b968783b */ /* 0x000f260000004200 */
[C---:B-1----:R-:W-:Y:S08]  /*6fa0*/  HMMA.16816.F32 R116, R8.reuse, R16, R116 ;  /* 0x000000100874723c */ /* 0x042ff00000001874 */
[C---:B------:R-:W-:Y:S01]  /*6fb0*/  HMMA.16816.F32 R52, R8.reuse, R18, R92 ;  /* 0x000000120834723c */ /* 0x040fe2000000185c */
[----:B------:R-:W1:Y:S07]  /*6fc0*/  LDSM.16.MT88.4 R16, [R186+0x2000] ;  /* 0x00200000ba10783b */ /* 0x000e6e0000004200 */
[C---:B--2---:R-:W-:Y:S08]  /*6fd0*/  HMMA.16816.F32 R108, R8.reuse, R12, R108 ;  /* 0x0000000c086c723c */ /* 0x044ff0000000186c */
[C---:B------:R-:W-:Y:S01]  /*6fe0*/  HMMA.16816.F32 R56, R8.reuse, R14, R56 ;  /* 0x0000000e0838723c */ /* 0x040fe20000001838 */
[----:B------:R-:W2:Y:S07]  /*6ff0*/  LDSM.16.MT88.4 R12, [R183+0x5000] ;  /* 0x00500000b70c783b */ /* 0x000eae0000004200 */
[----:B---3--:R-:W-:Y:S08]  /*7000*/  HMMA.16816.F32 R128, R8, R20, R128 ;  /* 0x000000140880723c */ /* 0x008ff00000001880 */
[----:B----4-:R-:W-:Y:S08]  /*7010*/  HMMA.16816.F32 R108, R64, R104, R108 ;  /* 0x00000068406c723c */ /* 0x010ff0000000186c */
[C---:B------:R-:W-:Y:S01]  /*7020*/  HMMA.16816.F32 R20, R8.reuse, R22, R72 ;  /* 0x000000160814723c */ /* 0x040fe20000001848 */
[----:B------:R-:W-:Y:S07]  /*7030*/  LDSM.16.MT88.4 R72, [R185+0x5800] ;  /* 0x00580000b948783b */ /* 0x000fee0000004200 */
[C---:B-1----:R-:W-:Y:S01]  /*7040*/  HMMA.16816.F32 R92, R8.reuse, R16, R96 ;  /* 0x00000010085c723c */ /* 0x042fe20000001860 */
[----:B------:R-:W-:Y:S07]  /*7050*/  LDSM.16.MT88.4 R96, [R184+0x2800] ;  /* 0x00280000b860783b */ /* 0x000fee0000004200 */
[C---:B------:R-:W-:Y:S01]  /*7060*/  HMMA.16816.F32 R76, R8.reuse, R18, R88 ;  /* 0x00000012084c723c */ /* 0x040fe20000001858 */
[----:B------:R-:W1:Y:S04]  /*7070*/  LDSM.16.MT88.4 R16, [R184+0x5000] ;  /* 0x00500000b810783b */ /* 0x000e680000004200 */
[----:B------:R-:W-:Y:S03]  /*7080*/  LDSM.16.MT88.4 R88, [R186+0x2800] ;  /* 0x00280000ba58783b */ /* 0x000fe60000004200 */
[C---:B--2---:R-:W-:Y:S01]  /*7090*/  HMMA.16816.F32 R84, R8.reuse, R12, R80 ;  /* 0x0000000c0854723c */ /* 0x044fe20000001850 */
[----:B------:R-:W-:Y:S07]  /*70a0*/  LDSM.16.MT88.4 R80, [R183+0x5800] ;  /* 0x00580000b750783b */ /* 0x000fee0000004200 */
[----:B------:R-:W-:Y:S01]  /*70b0*/  HMMA.16816.F32 R36, R8, R14, R36 ;  /* 0x0000000e0824723c */ /* 0x000fe20000001824 */
[----:B------:R-:W2:Y:S07]  /*70c0*/  LDSM.16.MT88.4 R12, [R186+0x5000] ;  /* 0x00500000ba0c783b */ /* 0x000eae0000004200 */
[C---:B------:R-:W-:Y:S01]  /*70d0*/  HMMA.16816.F32 R104, R64.reuse, R106, R56 ;  /* 0x0000006a4068723c */ /* 0x040fe20000001838 */
[----:B------:R-:W3:Y:S07]  /*70e0*/  LDSM.16.MT88.4 R56, [R184+0x5800] ;  /* 0x00580000b838783b */ /* 0x000eee0000004200 */
[C---:B------:R-:W-:Y:S08]  /*70f0*/  HMMA.16816.F32 R116, R64.reuse, R112, R116 ;  /* 0x000000704074723c */ /* 0x040ff00000001874 */
[----:B------:R-:W-:Y:S08]  /*7100*/  HMMA.16816.F32 R112, R64, R114, R52 ;  /* 0x000000724070723c */ /* 0x000ff00000001834 */
[C---:B-1----:R-:W-:Y:S08]  /*7110*/  HMMA.16816.F32 R48, R8.reuse, R16, R48 ;  /* 0x000000100830723c */ /* 0x042ff00000001830 */
[C---:B------:R-:W-:Y:S08]  /*7120*/  HMMA.16816.F32 R44, R8.reuse, R18, R44 ;  /* 0x00000012082c723c */ /* 0x040ff0000000182c */
[C---:B--2---:R-:W-:Y:S08]  /*7130*/  HMMA.16816.F32 R40, R8.reuse, R12, R40 ;  /* 0x0000000c0828723c */ /* 0x044ff00000001828 */
[----:B------:R-:W-:Y:S01]  /*7140*/  HMMA.16816.F32 R32, R8, R14, R32 ;  /* 0x0000000e0820723c */ /* 0x000fe20000001820 */
[----:B------:R-:W1:Y:S07]  /*7150*/  LDSM.16.MT88.4 R8, [R186+0x5800] ;  /* 0x00580000ba08783b */ /* 0x000e6e0000004200 */
[C---:B------:R-:W-:Y:S08]  /*7160*/  HMMA.16816.F32 R92, R64.reuse, R88, R92 ;  /* 0x00000058405c723c */ /* 0x040ff0000000185c */
[C---:B------:R-:W-:Y:S08]  /*7170*/  HMMA.16816.F32 R100, R64.reuse, R96, R100 ;  /* 0x000000604064723c */ /* 0x040ff00000001864 */
[C---:B------:R-:W-:Y:S08]  /*7180*/  HMMA.16816.F32 R88, R64.reuse, R90, R76 ;  /* 0x0000005a4058723c */ /* 0x040ff0000000184c */
[C---:B------:R-:W-:Y:S08]  /*7190*/  HMMA.16816.F32 R96, R64.reuse, R98, R60 ;  /* 0x000000624060723c */ /* 0x040ff0000000183c */
[C---:B------:R-:W-:Y:S08]  /*71a0*/  HMMA.16816.F32 R84, R64.reuse, R80, R84 ;  /* 0x000000504054723c */ /* 0x040ff00000001854 */
[C---:B------:R-:W-:Y:S08]  /*71b0*/  HMMA.16816.F32 R76, R64.reuse, R72, R128 ;  /* 0x00000048404c723c */ /* 0x040ff00000001880 */
[C---:B---3--:R-:W-:Y:S08]  /*71c0*/  HMMA.16816.F32 R52, R64.reuse, R56, R48 ;  /* 0x000000384034723c */ /* 0x048ff00000001830 */
[C---:B------:R-:W-:Y:S08]  /*71d0*/  HMMA.16816.F32 R80, R64.reuse, R82, R36 ;  /* 0x000000524050723c */ /* 0x040ff00000001824 */
[C---:B------:R-:W-:Y:S08]  /*71e0*/  HMMA.16816.F32 R72, R64.reuse, R74, R20 ;  /* 0x0000004a4048723c */ /* 0x040ff00000001814 */
[C---:B------:R-:W-:Y:S08]  /*71f0*/  HMMA.16816.F32 R56, R64.reuse, R58, R44 ;  /* 0x0000003a4038723c */ /* 0x040ff0000000182c */
[C---:B-1----:R-:W-:Y:S08]  /*7200*/  HMMA.16816.F32 R60, R64.reuse, R8, R40 ;  /* 0x00000008403c723c */ /* 0x042ff00000001828 */
[----:B------:R-:W-:Y:S01]  /*7210*/  HMMA.16816.F32 R64, R64, R10, R32 ;  /* 0x0000000a4040723c */ /* 0x000fe20000001820 */
[----:B------:R-:W-:Y:S07]  /*7220*/  @!P1 BRA `(.L_x_709) ;  /* 0x0000013000009947 */ /* 0x000fee0003800000 */
[C---:B------:R-:W-:Y:S01]  /*7230*/  ISETP.GT.AND P0, PT, R0.reuse, RZ, PT ;  /* 0x000000ff0000720c */ /* 0x040fe20003f04270 */
[----:B------:R-:W-:Y:S01]  /*7240*/  BSSY B0, `(.L_x_710) ;  /* 0x000000e000007945 */ /* 0x000fe20003800000 */
[----:B------:R-:W-:-:S11]  /*7250*/  IADD3 R2, R0, -0x1, RZ ;  /* 0xffffffff00027810 */ /* 0x000fd60007ffe0ff */
[----:B------:R-:W-:Y:S05]  /*7260*/  @P0 BRA `(.L_x_711) ;  /* 0x0000007000000947 */ /* 0x000fea0003800000 */
[----:B------:R-:W-:Y:S02]  /*7270*/  IMAD.MOV.U32 R2, RZ, RZ, 0x1 ;  /* 0x00000001ff027424 */ /* 0x000fe400078e00ff */
[----:B------:R-:W-:-:S03]  /*7280*/  IMAD.MOV R0, RZ, RZ, -R0 ;  /* 0x000000ffff007224 */ /* 0x000fc600078e0a00 */
[----:B------:R-:W-:-:S13]  /*7290*/  ISETP.NE.AND P0, PT, R2, c[0x0][0x32c], PT ;  /* 0x0000cb0002007a0c */ /* 0x000fda0003f05270 */
[----:B------:R-:W-:-:S05]  /*72a0*/  @P0 IMAD.HI.U32 R2, R0, c[0x0][0x330], RZ ;  /* 0x0000cc0000020a27 */ /* 0x000fca00078e00ff */
[----:B------:R-:W-:-:S04]  /*72b0*/  @P0 SHF.R.U32.HI R0, RZ, c[0x0][0x334], R2 ;  /* 0x0000cd00ff000a19 */ /* 0x000fc80000011602 */
[----:B------:R-:W-:Y:S01]  /*72c0*/  LOP3.LUT R2, RZ, R0, RZ, 0x33, !PT ;  /* 0x00000000ff027212 */ /* 0x000fe200078e33ff */
[----:B------:R-:W-:Y:S05]  /*72d0*/  BRA `(.L_x_712) ;  /* 0x0000004000007947 */ /* 0x000fea0003800000 */
.L_x_711:
[----:B------:R-:W-:-:S04]  /*72e0*/  MOV R0, 0x1 ;  /* 0x0000000100007802 */ /* 0x000fc80000000f00 */
[----:B------:R-:W-:-:S13]  /*72f0*/  ISETP.NE.AND P0, PT, R0, c[0x0][0x32c], PT ;  /* 0x0000cb0000007a0c */ /* 0x000fda0003f05270 */
[----:B------:R-:W-:-:S05]  /*7300*/  @P0 IMAD.HI.U32 R0, R2, c[0x0][0x330], RZ ;  /* 0x0000cc0002000a27 */ /* 0x000fca00078e00ff */
[----:B------:R-:W-:Y:S02]  /*7310*/  @P0 SHF.R.U32.HI R2, RZ, c[0x0][0x334], R0 ;  /* 0x0000cd00ff020a19 */ /* 0x000fe40000011600 */
.L_x_712:
[----:B------:R-:W-:Y:S05]  /*7320*/  BSYNC B0 ;  /* 0x0000000000007941 */ /* 0x000fea0003800000 */
.L_x_710:
[----:B------:R-:W-:-:S05]  /*7330*/  MOV R0, c[0x0][0x32c] ;  /* 0x0000cb0000007a02 */ /* 0x000fca0000000f00 */
[----:B------:R-:W-:-:S05]  /*7340*/  IMAD R2, R2, R0, c[0x0][0x32c] ;  /* 0x0000cb0002027624 */ /* 0x000fca00078e0200 */
[----:B------:R-:W-:-:S05]  /*7350*/  IMNMX R3, R3, R2, PT ;  /* 0x0000000203037217 */ /* 0x000fca0003800200 */
.L_x_709:
[----:B------:R-:W-:-:S05]  /*7360*/  IMAD.HI R3, R3, 0x2aaaaaab, RZ ;  /* 0x2aaaaaab03037827 */ /* 0x000fca00078e02ff */
[----:B------:R-:W-:-:S04]  /*7370*/  SHF.R.U32.HI R0, RZ, 0x1f, R3 ;  /* 0x0000001fff007819 */ /* 0x000fc80000011603 */
[----:B------:R-:W-:-:S04]  /*7380*/  LEA.HI.SX32 R3, R3, R0, 0x1c ;  /* 0x0000000003037211 */ /* 0x000fc800078fe2ff */
[----:B------:R-:W-:-:S04]  /*7390*/  IMNMX R226, R230, R3, !PT ;  /* 0x00000003e6e27217 */ /* 0x000fc80007800200 */
[----:B------:R-:W-:-:S13]  /*73a0*/  ISETP.GE.AND P0, PT, R199, R226, PT ;  /* 0x000000e2c700720c */ /* 0x000fda0003f06270 */
[----:B------:R-:W-:Y:S05]  /*73b0*/  @!P0 BRA `(.L_x_713) ;  /* 0x000047e000008947 */ /* 0x000fea0003800000 */
[----:B------:R-:W-:Y:S02]  /*73c0*/  MOV R70, R5 ;  /* 0x0000000500467202 */ /* 0x000fe40000000f00 */
[----:B------:R-:W-:Y:S02]  /*73d0*/  MOV R69, R68 ;  /* 0x0000004400457202 */ /* 0x000fe40000000f00 */
.L_x_734:
[----:B------:R-:W-:Y:S04]  /*73e0*/  DEPBAR.LE SB0, 0x0 ;  /* 0x000080000000791a */ /* 0x000fe80000000000 */
[----:B------:R-:W-:Y:S01]  /*73f0*/  WARPSYNC 0xffffffff ;  /* 0xffffffff00007948 */ /* 0x000fe20003800000 */
[----:B------:R-:W-:Y:S01]  /*7400*/  BAR.SYNC.DEFER_BLOCKING 0x0 ;  /* 0x0000000000007b1d */ /* 0x000fe20000010000 */
[----:B------:R-:W-:Y:S05]  /*7410*/  ISETP.GT.AND P0, PT, R230, R199, PT ;  /* 0x000000c7e600720c */ /* 0x000fea0003f04270 */
[----:B------:R1:W2:Y:S01]  /*7420*/  LDSM.16.M88.4 R8, [R180] ;  /* 0x00000000b408783b */ /* 0x0002a20000000200 */
[----:B------:R-:W-:Y:S03]  /*7430*/  BSSY B0, `(.L_x_714) ;  /* 0x000004a000007945 */ /* 0x000fe60003800000 */
[----:B------:R1:W3:Y:S04]  /*7440*/  LDSM.16.M88.4 R16, [R180+0x800] ;  /* 0x00080000b410783b */ /* 0x0002e80000000200 */
[----:B------:R1:W4:Y:S04]  /*7450*/  LDSM.16.M88.4 R24, [R180+0x1000] ;  /* 0x00100000b418783b */ /* 0x0003280000000200 */
        /* <DEDUP_REMOVED lines=8> */
[----:B------:R1:W1:Y:S01]  /*74e0*/  LDSM.16.M88.4 R148, [R71+0x2800] ;  /* 0x002800004794783b */ /* 0x0002620000000200 */
[----:B------:R-:W-:-:S05]  /*74f0*/  @P0 BRA `(.L_x_715) ;  /* 0x000003d000000947 */ /* 0x000fca0003800000 */
[----:B--23--:R-:W-:Y:S01]  /*7500*/  IMAD.WIDE.U32 R2, R211, c[0x0][0x208], RZ ;  /* 0x00008200d3027a25 */ /* 0x00cfe200078e00ff */
[----:B------:R-:W-:Y:S02]  /*7510*/  SHF.R.S32.HI R0, RZ, 0x1f, R211 ;  /* 0x0000001fff007819 */ /* 0x000fe400000114d3 */
[----:B------:R-:W-:Y:S01]  /*7520*/  SHF.R.S32.HI R4, RZ, 0x1f, R204 ;  /* 0x0000001fff047819 */ /* 0x000fe200000114cc */
[C---:B------:R-:W-:Y:S01]  /*7530*/  IMAD.SHL.U32 R15, R221.reuse, 0x2, RZ ;  /* 0x00000002dd0f7824 */ /* 0x040fe200078e00ff */
[----:B------:R-:W-:Y:S01]  /*7540*/  SHF.R.S32.HI R6, RZ, 0x1f, R221 ;  /* 0x0000001fff067819 */ /* 0x000fe200000114dd */
[----:B------:R-:W-:Y:S01]  /*7550*/  IMAD R0, R0, c[0x0][0x208], RZ ;  /* 0x0000820000007a24 */ /* 0x000fe200078e02ff */
[----:B------:R-:W-:Y:S01]  /*7560*/  SHF.R.S32.HI R5, RZ, 0x1f, R219 ;  /* 0x0000001fff057819 */ /* 0x000fe200000114db */
[----:B------:R-:W-:Y:S01]  /*7570*/  IMAD R4, R4, c[0x0][0x218], RZ ;  /* 0x0000860004047a24 */ /* 0x000fe200078e02ff */
[----:B------:R-:W-:Y:S01]  /*7580*/  SHF.L.U64.HI R6, R221, 0x1, R6 ;  /* 0x00000001dd067819 */ /* 0x000fe20000010206 */
[----:B------:R-:W-:Y:S01]  /*7590*/  IMAD R0, R211, c[0x0][0x20c], R0 ;  /* 0x00008300d3007a24 */ /* 0x000fe200078e0200 */
[----:B------:R-:W-:Y:S01]  /*75a0*/  SHF.L.U64.HI R5, R219, 0x1, R5 ;  /* 0x00000001db057819 */ /* 0x000fe20000010205 */
[C---:B------:R-:W-:Y:S02]  /*75b0*/  IMAD R4, R204.reuse, c[0x0][0x21c], R4 ;  /* 0x00008700cc047a24 */ /* 0x040fe400078e0204 */
[----:B------:R-:W-:Y:S02]  /*75c0*/  IMAD.IADD R3, R3, 0x1, R0 ;  /* 0x0000000103037824 */ /* 0x000fe400078e0200 */
[----:B------:R-:W-:Y:S02]  /*75d0*/  IMAD.SHL.U32 R14, R219, 0x2, RZ ;  /* 0x00000002db0e7824 */ /* 0x000fe400078e00ff */
[----:B------:R-:W-:Y:S05]  /*75e0*/  IMAD.WIDE.U32 R2, R204, c[0x0][0x218], R2 ;  /* 0x00008600cc027a25 */ /* 0x000fea00078e0002 */
[----:B------:R-:W-:Y:S04]  /*75f0*/  IADD3 R0, P0, R240, R2, RZ ;  /* 0x00000002f0007210 */ /* 0x000fe80007f1e0ff */
[----:B------:R-:W-:Y:S02]  /*7600*/  IADD3.X R2, R243, R3, R4, P0, !PT ;  /* 0x00000003f3027210 */ /* 0x000fe400007fe404 */
[C---:B------:R-:W-:Y:S04]  /*7610*/  LEA R4, P0, R0.reuse, c[0x0][0x1f8], 0x1 ;  /* 0x00007e0000047a11 */ /* 0x040fe800078008ff */
[----:B------:R-:W-:Y:S01]  /*7620*/  LEA.HI.X R0, R0, c[0x0][0x1fc], R2, 0x1, P0 ;  /* 0x00007f0000007a11 */ /* 0x000fe200000f0c02 */
[----:B------:R-:W-:-:S06]  /*7630*/  BRA.DIV ~URZ, `(.L_x_716) ;  /* 0x000112727f007947 */ /* 0x000fcc000b800000 */
[----:B------:R2:W3:Y:S02]  /*7640*/  SHFL.IDX PT, R7, R0, RZ, 0x181f ;  /* 0x00181fff00077589 */ /* 0x0004e400000e0000 */
.L_x_843:
[----:B------:R-:W-:-:S05]  /*7650*/  BRA.DIV ~URZ, `(.L_x_717) ;  /* 0x000112c27f007947 */ /* 0x000fca000b800000 */
[----:B------:R-:W5:Y:S01]  /*7660*/  SHFL.IDX PT, R2, R4, RZ, 0x181f ;  /* 0x00181fff04027589 */ /* 0x000f6200000e0000 */
[----:B------:R-:W-:Y:S02]  /*7670*/  ISETP.GE.AND P2, PT, R219, c[0x0][0x1d4], PT ;  /* 0x00007500db007a0c */ /* 0x000fe40003f46270 */
[----:B------:R-:W-:Y:S02]  /*7680*/  ISETP.GE.AND P1, PT, R221, c[0x0][0x1d4], PT ;  /* 0x00007500dd007a0c */ /* 0x000fe40003f26270 */
[CC--:B-----5:R-:W-:Y:S05]  /*7690*/  IADD3 R12, P0, R2.reuse, R14.reuse, RZ ;  /* 0x0000000e020c7210 */ /* 0x0e0fea0007f1e0ff */
[C-C-:B---3--:R-:W-:Y:S01]  /*76a0*/  IMAD.X R13, R7.reuse, 0x1, R5.reuse, P0 ;  /* 0x00000001070d7824 */ /* 0x148fe200000e0605 */
[-C--:B------:R-:W-:Y:S04]  /*76b0*/  IADD3 R2, P0, R2, R15.reuse, RZ ;  /* 0x0000000f02027210 */ /* 0x080fe80007f1e0ff */
[----:B------:R-:W-:Y:S01]  /*76c0*/  @!PT LDS RZ, [RZ] ;  /* 0x00000000fffff984 */ /* 0x000fe20000000800 */
[----:B------:R-:W-:Y:S01]  /*76d0*/  @!PT LDS RZ, [RZ] ;  /* 0x00000000fffff984 */ /* 0x000fe20000000800 */
[----:B------:R3:W-:Y:S01]  /*76e0*/  LDGSTS.E.BYPASS.LTC128B.128 [R195+0x100], [R12.64], !P2 ;  /* 0x001000000cc37fae */ /* 0x0007e2000d101d46 */
[--C-:B------:R-:W-:Y:S01]  /*76f0*/  IMAD.X R3, R7, 0x1, R6.reuse, P0 ;  /* 0x0000000107037824 */ /* 0x100fe200000e0606 */
[----:B------:R-:W-:Y:S04]  /*7700*/  SEL R7, RZ, 0x10, P2 ;  /* 0x00000010ff077807 */ /* 0x000fe80001000000 */
[----:B------:R5:W-:Y:S04]  /*7710*/  LDGSTS.E.BYPASS.LTC128B.128 [R195+0x3100], [R2.64], !P1 ;  /* 0x0310000002c37fae */ /* 0x000be8000c901d46 */
[----:B-----5:R-:W3:Y:S04]  /*7720*/  SHFL.IDX PT, R2, R4, 0x1, 0x181f ;  /* 0x00381f0004027f89 */ /* 0x020ee800000e0000 */
[----:B------:R-:W5:Y:S01]  /*7730*/  SHFL.IDX PT, R3, R0, 0x1, 0x181f ;  /* 0x00381f0000037f89 */ /* 0x000f6200000e0000 */
[C---:B---3--:R-:W-:Y:S05]  /*7740*/  IADD3 R12, P0, R2.reuse, R14, RZ ;  /* 0x0000000e020c7210 */ /* 0x048fea0007f1e0ff */
[C---:B-----5:R-:W-:Y:S01]  /*7750*/  IMAD.X R13, R3.reuse, 0x1, R5, P0 ;  /* 0x00000001030d7824 */ /* 0x060fe200000e0605 */
[----:B------:R-:W-:Y:S04]  /*7760*/  IADD3 R2, P0, R2, R15, RZ ;  /* 0x0000000f02027210 */ /* 0x000fe80007f1e0ff */
[----:B------:R3:W-:Y:S01]  /*7770*/  LDGSTS.E.BYPASS.LTC128B.128 [R195+0x1100], [R12.64], !P2 ;  /* 0x011000000cc37fae */ /* 0x0007e2000d101d46 */
[----:B------:R-:W-:Y:S05]  /*7780*/  IMAD.X R3, R3, 0x1, R6, P0 ;  /* 0x0000000103037824 */ /* 0x000fea00000e0606 */
[----:B------:R2:W-:Y:S04]  /*7790*/  LDGSTS.E.BYPASS.LTC128B.128 [R195+0x4100], [R2.64], !P1 ;  /* 0x0410000002c37fae */ /* 0x0005e8000c901d46 */
[----:B---3--:R2:W3:Y:S01]  /*77a0*/  SHFL.IDX PT, R13, R0, 0x2, 0x181f ;  /* 0x00581f00000d7f89 */ /* 0x0084e200000e0000 */
[----:B------:R-:W-:Y:S03]  /*77b0*/  SEL R12, RZ, 0x10, P1 ;  /* 0x00000010ff0c7807 */ /* 0x000fe60000800000 */
[----:B--2---:R2:W4:Y:S04]  /*77c0*/  SHFL.IDX PT, R0, R4, 0x2, 0x181f ;  /* 0x00581f0004007f89 */ /* 0x00452800000e0000 */
.L_x_844:
[C---:B------:R-:W-:Y:S02]  /*77d0*/  IADD3 R2, -R7.reuse, 0x10, RZ ;  /* 0x0000001007027810 */ /* 0x040fe40007ffe1ff */
[----:B------:R-:W-:Y:S02]  /*77e0*/  ISETP.NE.U32.AND P2, PT, R7, RZ, PT ;  /* 0x000000ff0700720c */ /* 0x000fe40003f45070 */
[----:B------:R-:W-:Y:S04]  /*77f0*/  LOP3.LUT R2, R2, 0xf, RZ, 0xc0, !PT ;  /* 0x0000000f02027812 */ /* 0x000fe800078ec0ff */
[-C--:B--2-4-:R-:W-:Y:S02]  /*7800*/  IADD3 R4, P1, P0, R2, R0.reuse, R14 ;  /* 0x0000000002047210 */ /* 0x094fe4000783e00e */
[----:B------:R-:W-:Y:S02]  /*7810*/  IADD3 R2, -R12, 0x10, RZ ;  /* 0x000000100c027810 */ /* 0x000fe40007ffe1ff */
[-C--:B---3--:R-:W-:Y:S02]  /*7820*/  IADD3.X R5, RZ, R13.reuse, R5, P1, P0 ;  /* 0x0000000dff057210 */ /* 0x088fe40000fe0405 */
[----:B------:R-:W-:Y:S03]  /*7830*/  LOP3.LUT R2, R2, 0xf, RZ, 0xc0, !PT ;  /* 0x0000000f02027812 */ /* 0x000fe600078ec0ff */
[----:B------:R-:W-:Y:S01]  /*7840*/  @!PT LDS RZ, [RZ] ;  /* 0x00000000fffff984 */ /* 0x000fe20000000800 */
[----:B------:R-:W-:Y:S01]  /*7850*/  @!PT LDS RZ, [RZ] ;  /* 0x00000000fffff984 */ /* 0x000fe20000000800 */
[----:B------:R-:W-:Y:S01]  /*7860*/  @!PT LDS RZ, [RZ] ;  /* 0x00000000fffff984 */ /* 0x000fe20000000800 */
[----:B------:R2:W-:Y:S01]  /*7870*/  LDGSTS.E.BYPASS.LTC128B.128.ZFILL [R195+0x2100], [R4.64], P2 ;  /* 0x0210000004c37fae */ /* 0x0005e20009141d46 */
[----:B------:R-:W-:Y:S04]  /*7880*/  IADD3 R2, P1, P0, R2, R0, R15 ;  /* 0x0000000002027210 */ /* 0x000fe8000783e00f */
[----:B------:R-:W-:Y:S02]  /*7890*/  IADD3.X R3, RZ, R13, R6, P1, P0 ;  /* 0x0000000dff037210 */ /* 0x000fe40000fe0406 */
[----:B------:R-:W-:Y:S11]  /*78a0*/  ISETP.NE.U32.AND P0, PT, R12, RZ, PT ;  /* 0x000000ff0c00720c */ /* 0x000ff60003f05070 */
[----:B------:R-:W-:Y:S02]  /*78b0*/  @!UPT UIADD3 URZ, URZ, URZ, URZ ;  /* 0x0000003f3f3ff290 */ /* 0x000fe4000fffe03f */
[----:B------:R2:W-:Y:S02]  /*78c0*/  LDGSTS.E.BYPASS.LTC128B.128.ZFILL [R195+0x5100], [R2.64], P0 ;  /* 0x0510000002c37fae */ /* 0x0005e40008141d46 */
.L_x_715:
[----:B--23--:R-:W-:Y:S05]  /*78d0*/  BSYNC B0 ;  /* 0x0000000000007941 */ /* 0x00cfea0003800000 */
.L_x_714:
[----:B------:R-:W0:Y:S01]  /*78e0*/  LDGDEPBAR ;  /* 0x00000000000079af */ /* 0x000e220000000000 */
[----:B------:R-:W-:Y:S01]  /*78f0*/  WARPSYNC 0xffffffff ;  /* 0xffffffff00007948 */ /* 0x000fe20003800000 */
[C---:B------:R-:W-:Y:S01]  /*7900*/  HMMA.16816.F32 R4, R120.reuse, R8, RZ ;  /* 0x000000087804723c */ /* 0x040fe200000018ff */
[----:B------:R-:W-:Y:S02]  /*7910*/  BSSY B0, `(.L_x_718) ;  /* 0x0000137000007945 */ /* 0x000fe40003800000 */
[----:B------:R-:W-:Y:S05]  /*7920*/  ISETP.GT.AND P0, PT, R199, R230, PT ;  /* 0x000000e6c700720c */ /* 0x000fea0003f04270 */
[C---:B------:R-:W-:Y:S08]  /*7930*/  HMMA.16816.F32 R8, R120.reuse, R10, RZ ;  /* 0x0000000a7808723c */ /* 0x040ff000000018ff */
[C---:B------:R-:W-:Y:S08]  /*7940*/  HMMA.16816.F32 R12, R120.reuse, R16, RZ ;  /* 0x00000010780c723c */ /* 0x040ff000000018ff */
[C---:B------:R-:W-:Y:S08]  /*7950*/  HMMA.16816.F32 R16, R120.reuse, R18, RZ ;  /* 0x000000127810723c */ /* 0x040ff000000018ff */
[C---:B----4-:R-:W-:Y:S08]  /*7960*/  HMMA.16816.F32 R20, R120.reuse, R24, RZ ;  /* 0x000000187814723c */ /* 0x050ff000000018ff */
[C---:B------:R-:W-:Y:S08]  /*7970*/  HMMA.16816.F32 R24, R120.reuse, R26, RZ ;  /* 0x0000001a7818723c */ /* 0x040ff000000018ff */
        /* <DEDUP_REMOVED lines=109> */
[----:B------:R-:W-:Y:S08]  /*8050*/  HMMA.16816.F32 R48, R168, R146, R48 ;  /* 0x00000092a830723c */ /* 0x000ff00000001830 */
[C---:B-1----:R-:W-:Y:S08]  /*8060*/  HMMA.16816.F32 R4, R172.reuse, R128, R4 ;  /* 0x00000080ac04723c */ /* 0x042ff00000001804 */
[C---:B------:R-:W-:Y:S08]  /*8070*/  HMMA.16816.F32 R8, R172.reuse, R130, R8 ;  /* 0x00000082ac08723c */ /* 0x040ff00000001808 */
[C---:B--2---:R-:W-:Y:S08]  /*8080*/  HMMA.16816.F32 R12, R172.reuse, R132, R12 ;  /* 0x00000084ac0c723c */ /* 0x044ff0000000180c */
        /* <DEDUP_REMOVED lines=22> */
[----:B------:R-:W-:Y:S04]  /*81f0*/  FMUL.FTZ R2, R27, c[0x0][0x320] ;  /* 0x0000c8001b027a20 */ /* 0x000fe80000410000 */
[----:B------:R-:W2:Y:S01]  /*8200*/  MUFU.TANH R135, R2 ;  /* 0x0000000200877308 */ /* 0x000ea20000002400 */
[----:B-1----:R-:W-:Y:S02]  /*8210*/  FMUL.FTZ R0, R10, c[0x0][0x320] ;  /* 0x0000c8000a007a20 */ /* 0x002fe40000410000 */
[----:B------:R-:W1:Y:S07]  /*8220*/  LDSM.16.M88.4 R8, [R181+0x1800] ;  /* 0x00180000b508783b */ /* 0x000e6e0000000200 */
[----:B------:R5:W1:Y:S02]  /*8230*/  MUFU.TANH R150, R0 ;  /* 0x0000000000967308 */ /* 0x000a640000002400 */
[----:B-----5:R-:W-:Y:S08]  /*8240*/  FMUL.FTZ R0, R12, c[0x0][0x320] ;  /* 0x0000c8000c007a20 */ /* 0x020ff00000410000 */
[----:B------:R5:W2:Y:S01]  /*8250*/  MUFU.TANH R137, R0 ;  /* 0x0000000000897308 */ /* 0x000aa20000002400 */
[C---:B-1----:R-:W-:Y:S08]  /*8260*/  HMMA.16816.F32 R28, R172.reuse, R8, R28 ;  /* 0x00000008ac1c723c */ /* 0x042ff0000000181c */
[C---:B------:R-:W-:Y:S01]  /*8270*/  HMMA.16816.F32 R32, R172.reuse, R10, R32 ;  /* 0x0000000aac20723c */ /* 0x040fe20000001820 */
[----:B------:R-:W1:Y:S01]  /*8280*/  LDSM.16.M88.4 R8, [R181+0x2800] ;  /* 0x00280000b508783b */ /* 0x000e620000000200 */
[----:B------:R-:W-:Y:S04]  /*8290*/  DEPBAR.LE SB0, 0x0 ;  /* 0x000080000000791a */ /* 0x000fe80000000000 */
[----:B-----5:R-:W-:Y:S02]  /*82a0*/  FMUL.FTZ R0, R13, c[0x0][0x320] ;  /* 0x0000c8000d007a20 */ /* 0x020fe40000410000 */
[C---:B------:R-:W-:Y:S02]  /*82b0*/  HMMA.16816.F32 R36, R172.reuse, R4, R36 ;  /* 0x00000004ac24723c */ /* 0x040fe40000001824 */
[----:B------:R5:W1:Y:S01]  /*82c0*/  MUFU.TANH R136, R0 ;  /* 0x0000000000887308 */ /* 0x000a620000002400 */
[----:B------:R-:W-:Y:S05]  /*82d0*/  BAR.SYNC.DEFER_BLOCKING 0x0 ;  /* 0x0000000000007b1d */ /* 0x000fea0000010000 */
[C---:B------:R-:W-:Y:S08]  /*82e0*/  HMMA.16816.F32 R40, R172.reuse, R6, R40 ;  /* 0x00000006ac28723c */ /* 0x040ff00000001828 */
[----:B------:R-:W-:Y:S04]  /*82f0*/  FMUL.FTZ R2, R35, c[0x0][0x320] ;  /* 0x0000c80023027a20 */ /* 0x000fe80000410000 */
[----:B------:R-:W2:Y:S01]  /*8300*/  MUFU.TANH R128, R2 ;  /* 0x0000000200807308 */ /* 0x000ea20000002400 */
[----:B-----5:R-:W-:Y:S09]  /*8310*/  FMUL.FTZ R0, R14, c[0x0][0x320] ;  /* 0x0000c8000e007a20 */ /* 0x020ff20000410000 */
[----:B------:R5:W2:Y:S01]  /*8320*/  MUFU.TANH R148, R0 ;  /* 0x0000000000947308 */ /* 0x000aa20000002400 */
[C---:B-1----:R-:W-:Y:S08]  /*8330*/  HMMA.16816.F32 R44, R172.reuse, R8, R44 ;  /* 0x00000008ac2c723c */ /* 0x042ff0000000182c */
[----:B------:R-:W-:Y:S04]  /*8340*/  HMMA.16816.F32 R48, R172, R10, R48 ;  /* 0x0000000aac30723c */ /* 0x000fe80000001830 */
[----:B-----5:R-:W-:Y:S04]  /*8350*/  FMUL.FTZ R0, R15, c[0x0][0x320] ;  /* 0x0000c8000f007a20 */ /* 0x020fe80000410000 */
        /* <DEDUP_REMOVED lines=68> */
[----:B--234-:R-:W-:Y:S01]  /*87a0*/  IMAD.MOV.U32 R177, RZ, RZ, c[0x0][0x2b8] ;  /* 0x0000ae00ffb17624 */ /* 0x01cfe200078e00ff */
[----:B------:R-:W-:Y:S01]  /*87b0*/  SHF.R.S32.HI R7, RZ, 0x1f, R219 ;  /* 0x0000001fff077819 */ /* 0x000fe200000114db */
[----:B------:R-:W-:Y:S02]  /*87c0*/  IMAD R3, R229, 0x20, R245 ;  /* 0x00000020e5037824 */ /* 0x000fe400078e02f5 */
[----:B------:R-:W-:Y:S01]  /*87d0*/  IMAD R2, R199, 0x60, R234 ;  /* 0x00000060c7027824 */ /* 0x000fe200078e02ea */
[----:B------:R-:W-:Y:S01]  /*87e0*/  ISETP.NE.AND P2, PT, R177, 0x1, PT ;  /* 0x00000001b100780c */ /* 0x000fe20003f45270 */
[----:B------:R-:W-:Y:S01]  /*87f0*/  IMAD.MOV.U32 R204, RZ, RZ, RZ ;  /* 0x000000ffffcc7224 */ /* 0x000fe200078e00ff */
[----:B------:R-:W-:Y:S01]  /*8800*/  ISETP.GT.AND P1, PT, R3, 0x5f, PT ;  /* 0x0000005f0300780c */ /* 0x000fe20003f24270 */
[----:B------:R-:W-:Y:S01]  /*8810*/  IMAD.SHL.U32 R13, R221, 0x2, RZ ;  /* 0x00000002dd0d7824 */ /* 0x000fe200078e00ff */
[----:B------:R-:W-:Y:S01]  /*8820*/  IADD3 R2, R2, -0x60, R3 ;  /* 0xffffffa002027810 */ /* 0x000fe20007ffe003 */
[----:B------:R-:W-:Y:S01]  /*8830*/  IMAD.SHL.U32 R12, R219, 0x2, RZ ;  /* 0x00000002db0c7824 */ /* 0x000fe200078e00ff */
[----:B------:R-:W-:Y:S03]  /*8840*/  SHF.R.S32.HI R177, RZ, 0x1f, R221 ;  /* 0x0000001fffb17819 */ /* 0x000fe600000114dd */
[----:B-1----:R-:W-:Y:S01]  /*8850*/  IMAD.MOV.U32 R0, RZ, RZ, R2 ;  /* 0x000000ffff007224 */ /* 0x002fe200078e0002 */
[----:B------:R-:W-:Y:S03]  /*8860*/  SHF.L.U64.HI R6, R221, 0x1, R177 ;  /* 0x00000001dd067819 */ /* 0x000fe600000102b1 */
[----:B------:R-:W-:Y:S05]  /*8870*/  @P2 IMAD.HI.U32 R3, R2, c[0x0][0x2bc], RZ ;  /* 0x0000af0002032a27 */ /* 0x000fea00078e00ff */
[----:B------:R-:W-:Y:S04]  /*8880*/  @P2 SHF.R.U32.HI R0, RZ, c[0x0][0x2c0], R3 ;  /* 0x0000b000ff002a19 */ /* 0x000fe80000011603 */
        /* <DEDUP_REMOVED lines=8> */
[----:B------:R1:W2:Y:S04]  /*8910*/  @!P1 LDG.E R204, [R4.64] ;  /* 0x0000000604cc9981 */ /* 0x0002a8000c1e1900 */
[----:B------:R-:W-:Y:S04]  /*8920*/  IMAD R0, R0, c[0x0][0x1e0], RZ ;  /* 0x0000780000007a24 */ /* 0x000fe800078e02ff */
[----:B------:R-:W-:Y:S04]  /*8930*/  IMAD R0, R211, c[0x0][0x1e4], R0 ;  /* 0x00007900d3007a24 */ /* 0x000fe800078e0200 */
[----:B------:R-:W-:Y:S01]  /*8940*/  IMAD.IADD R3, R3, 0x1, R0 ;  /* 0x0000000103037824 */ /* 0x000fe200078e0200 */
[----:B-1----:R-:W-:Y:S02]  /*8950*/  SHF.L.U64.HI R5, R219, 0x1, R7 ;  /* 0x00000001db057819 */ /* 0x002fe40000010207 */
[----:B--2---:R-:W-:Y:S01]  /*8960*/  SHF.R.S32.HI R0, RZ, 0x1f, R204 ;  /* 0x0000001fff007819 */ /* 0x004fe200000114cc */
[----:B------:R-:W-:Y:S04]  /*8970*/  IMAD.WIDE.U32 R2, R204, c[0x0][0x1f0], R2 ;  /* 0x00007c00cc027a25 */ /* 0x000fe800078e0002 */
        /* <DEDUP_REMOVED lines=8> */
.L_x_845:
[----:B------:R-:W-:-:S05]  /*8a00*/  BRA.DIV ~URZ, `(.L_x_721) ;  /* 0x000103127f007947 */ /* 0x000fca000b800000 */
[----:B------:R-:W3:Y:S01]  /*8a10*/  SHFL.IDX PT, R2, R4, RZ, 0x181f ;  /* 0x00181fff04027589 */ /* 0x000ee200000e0000 */
[----:B------:R-:W-:Y:S02]  /*8a20*/  ISETP.GE.AND P2, PT, R219, c[0x0][0x1d4], PT ;  /* 0x00007500db007a0c */ /* 0x000fe40003f46270 */
[----:B------:R-:W-:Y:S02]  /*8a30*/  ISETP.GE.AND P1, PT, R221, c[0x0][0x1d4], PT ;  /* 0x00007500dd007a0c */ /* 0x000fe40003f26270 */
[CC--:B---3--:R-:W-:Y:S05]  /*8a40*/  IADD3 R8, P0, R2.reuse, R12.reuse, RZ ;  /* 0x0000000c02087210 */ /* 0x0c8fea0007f1e0ff */
[C-C-:B--2---:R-:W-:Y:S01]  /*8a50*/  IMAD.X R9, R7.reuse, 0x1, R5.reuse, P0 ;  /* 0x0000000107097824 */ /* 0x144fe200000e0605 */
[-C--:B------:R-:W-:Y:S04]  /*8a60*/  IADD3 R2, P0, R2, R13.reuse, RZ ;  /* 0x0000000d02027210 */ /* 0x080fe80007f1e0ff */
[----:B------:R-:W-:Y:S01]  /*8a70*/  @!PT LDS RZ, [RZ] ;  /* 0x00000000fffff984 */ /* 0x000fe20000000800 */
[----:B------:R-:W-:Y:S01]  /*8a80*/  @!PT LDS RZ, [RZ] ;  /* 0x00000000fffff984 */ /* 0x000fe20000000800 */
[----:B------:R2:W-:Y:S01]  /*8a90*/  LDGSTS.E.BYPASS.LTC128B.128 [R195+0x8100], [R8.64], !P2 ;  /* 0x0810000008c37fae */ /* 0x0005e2000d101d46 */
[--C-:B------:R-:W-:Y:S01]  /*8aa0*/  IMAD.X R3, R7, 0x1, R6.reuse, P0 ;  /* 0x0000000107037824 */ /* 0x100fe200000e0606 */
[----:B------:R-:W-:Y:S04]  /*8ab0*/  SEL R7, RZ, 0x10, P2 ;  /* 0x00000010ff077807 */ /* 0x000fe80001000000 */
[----:B------:R3:W-:Y:S04]  /*8ac0*/  LDGSTS.E.BYPASS.LTC128B.128 [R195+0xb100], [R2.64], !P1 ;  /* 0x0b10000002c37fae */ /* 0x0007e8000c901d46 */
[----:B---3--:R-:W2:Y:S04]  /*8ad0*/  SHFL.IDX PT, R2, R4, 0x1, 0x181f ;  /* 0x00381f0004027f89 */ /* 0x008ea800000e0000 */
[----:B------:R-:W3:Y:S01]  /*8ae0*/  SHFL.IDX PT, R3, R0, 0x1, 0x181f ;  /* 0x00381f0000037f89 */ /* 0x000ee200000e0000 */
[C---:B--2---:R-:W-:Y:S05]  /*8af0*/  IADD3 R8, P0, R2.reuse, R12, RZ ;  /* 0x0000000c02087210 */ /* 0x044fea0007f1e0ff */
[C---:B---3--:R-:W-:Y:S01]  /*8b00*/  IMAD.X R9, R3.reuse, 0x1, R5, P0 ;  /* 0x0000000103097824 */ /* 0x048fe200000e0605 */
[----:B------:R-:W-:Y:S04]  /*8b10*/  IADD3 R2, P0, R2, R13, RZ ;  /* 0x0000000d02027210 */ /* 0x000fe80007f1e0ff */
[----:B------:R2:W-:Y:S01]  /*8b20*/  LDGSTS.E.BYPASS.LTC128B.128 [R195+0x9100], [R8.64], !P2 ;  /* 0x0910000008c37fae */ /* 0x0005e2000d101d46 */
[----:B------:R-:W-:Y:S05]  /*8b30*/  IMAD.X R3, R3, 0x1, R6, P0 ;  /* 0x0000000103037824 */ /* 0x000fea00000e0606 */
[----:B------:R3:W-:Y:S04]  /*8b40*/  LDGSTS.E.BYPASS.LTC128B.128 [R195+0xc100], [R2.64], !P1 ;  /* 0x0c10000002c37fae */ /* 0x0007e8000c901d46 */
[----:B--2---:R3:W2:Y:S01]  /*8b50*/  SHFL.IDX PT, R9, R0, 0x2, 0x181f ;  /* 0x00581f0000097f89 */ /* 0x0046a200000e0000 */
[----:B------:R-:W-:Y:S03]  /*8b60*/  SEL R8, RZ, 0x10, P1 ;  /* 0x00000010ff087807 */ /* 0x000fe60000800000 */
[----:B-1----:R3:W1:Y:S04]  /*8b70*/  SHFL.IDX PT, R0, R4, 0x2, 0x181f ;  /* 0x00581f0004007f89 */ /* 0x00266800000e0000 */
.L_x_846:
[C---:B---3--:R-:W-:Y:S02]  /*8b80*/  IADD3 R2, -R7.reuse, 0x10, RZ ;  /* 0x0000001007027810 */ /* 0x048fe40007ffe1ff */
[----:B------:R-:W-:Y:S02]  /*8b90*/  ISETP.NE.U32.AND P2, PT, R7, RZ, PT ;  /* 0x000000ff0700720c */ /* 0x000fe40003f45070 */
[----:B------:R-:W-:Y:S04]  /*8ba0*/  LOP3.LUT R2, R2, 0xf, RZ, 0xc0, !PT ;  /* 0x0000000f02027812 */ /* 0x000fe800078ec0ff */
[-C--:B-1----:R-:W-:Y:S02]  /*8bb0*/  IADD3 R4, P1, P0, R2, R0.reuse, R12 ;  /* 0x0000000002047210 */ /* 0x082fe4000783e00c */
[----:B------:R-:W-:Y:S02]  /*8bc0*/  IADD3 R2, -R8, 0x10, RZ ;  /* 0x0000001008027810 */ /* 0x000fe40007ffe1ff */
[-C--:B--2---:R-:W-:Y:S02]  /*8bd0*/  IADD3.X R5, RZ, R9.reuse, R5, P1, P0 ;  /* 0x00000009ff057210 */ /* 0x084fe40000fe0405 */
        /* <DEDUP_REMOVED lines=10> */
.L_x_719:
[----:B--234-:R-:W-:Y:S05]  /*8c80*/  BSYNC B0 ;  /* 0x0000000000007941 */ /* 0x01cfea0003800000 */
.L_x_718:
[----:B------:R-:W-:Y:S01]  /*8c90*/  LOP3.LUT R8, RZ, c[0x0][0x324], RZ, 0x33, !PT ;  /* 0x0000c900ff087a12 */ /* 0x000fe200078e33ff */
[----:B-1----:R-:W-:Y:S01]  /*8ca0*/  IMAD.MOV.U32 R0, RZ, RZ, c[0x0][0x2c4] ;  /* 0x0000b100ff007624 */ /* 0x002fe200078e00ff */
[----:B------:R-:W0:Y:S01]  /*8cb0*/  LDGDEPBAR ;  /* 0x00000000000079af */ /* 0x000e220000000000 */
[----:B------:R-:W-:Y:S03]  /*8cc0*/  IMAD.IADD R5, R246, 0x1, R244 ;  /* 0x00000001f6057824 */ /* 0x000fe600078e02f4 */
[----:B------:R-:W-:Y:S01]  /*8cd0*/  ISETP.NE.AND P0, PT, R0, 0x1, PT ;  /* 0x000000010000780c */ /* 0x000fe20003f05270 */
[----:B------:R-:W-:Y:S05]  /*8ce0*/  IMAD R0, R199, -0x60, RZ ;  /* 0xffffffa0c7007824 */ /* 0x000fea00078e02ff */
[----:B------:R-:W-:Y:S04]  /*8cf0*/  IADD3 R2, -R233, 0x1, R0 ;  /* 0x00000001e9027810 */ /* 0x000fe80007ffe100 */
[----:B------:R-:W-:Y:S03]  /*8d00*/  IADD3 R6, -R231, R2, R232 ;  /* 0x00000002e7067210 */ /* 0x000fe60007ffe1e8 */
[----:B------:R-:W-:Y:S01]  /*8d10*/  @P0 IMAD.HI.U32 R3, R5, c[0x0][0x2c8], RZ ;  /* 0x0000b20005030a27 */ /* 0x000fe200078e00ff */
[----:B------:R-:W-:Y:S04]  /*8d20*/  IADD3 R7, R6, c[0x0][0x328], RZ ;  /* 0x0000ca0006077a10 */ /* 0x000fe80007ffe0ff */
[----:B------:R-:W-:Y:S01]  /*8d30*/  @P0 SHF.R.U32.HI R5, RZ, c[0x0][0x2cc], R3 ;  /* 0x0000b300ff050a19 */ /* 0x000fe20000011603 */
[----:B------:R-:W-:-:S05]  /*8d40*/  BRA.DIV ~URZ, `(.L_x_722) ;  /* 0x000103627f007947 */ /* 0x000fca000b800000 */
[----:B------:R1:W2:Y:S02]  /*8d50*/  SHFL.IDX PT, R4, R5, RZ, 0x1c1f ;  /* 0x001c1fff05047589 */ /* 0x0002a400000e0000 */
.L_x_847:
[-C--:B--2---:R-:W-:Y:S01]  /*8d60*/  IADD3 R3, R7, R4.reuse, RZ ;  /* 0x0000000407037210 */ /* 0x084fe20007ffe0ff */
[----:B------:R-:W-:Y:S02]  /*8d70*/  IMAD.MOV.U32 R2, RZ, RZ, c[0x0][0x32c] ;  /* 0x0000cb00ff027624 */ /* 0x000fe400078e00ff */
[----:B------:R-:W-:Y:S03]  /*8d80*/  IMAD.IADD R6, R8, 0x1, R6 ;  /* 0x0000000108067824 */ /* 0x000fe600078e0206 */
[----:B------:R-:W-:Y:S02]  /*8d90*/  ISETP.GE.AND P0, PT, R2, 0x1, PT ;  /* 0x000000010200780c */ /* 0x000fe40003f06270 */
[----:B------:R-:W-:Y:S11]  /*8da0*/  IADD3 R2, R6, R4, RZ ;  /* 0x0000000406027210 */ /* 0x000ff60007ffe0ff */
[----:B------:R-:W-:-:S05]  /*8db0*/  @!P0 BRA `(.L_x_723) ;  /* 0x0000018000008947 */ /* 0x000fca0003800000 */
[----:B------:R-:W-:Y:S01]  /*8dc0*/  IADD3 R4, -R231, R232, R4 ;  /* 0x000000e8e7047210 */ /* 0x000fe20007ffe104 */
[----:B------:R-:W-:Y:S03]  /*8dd0*/  BSSY B0, `(.L_x_724) ;  /* 0x0000011000007945 */ /* 0x000fe60003800000 */
        /* <DEDUP_REMOVED lines=11> */
.L_x_725:
[----:B------:R-:W-:Y:S04]  /*8e90*/  MOV R8, c[0x0][0x32c] ;  /* 0x0000cb0000087a02 */ /* 0x000fe80000000f00 */
[----:B------:R-:W-:Y:S11]  /*8ea0*/  ISETP.NE.AND P0, PT, R8, 0x1, PT ;  /* 0x000000010800780c */ /* 0x000ff60003f05270 */
[----:B------:R-:W-:Y:S02]  /*8eb0*/  @!UPT UIADD3 URZ, URZ, URZ, URZ ;  /* 0x0000003f3f3ff290 */ /* 0x000fe4000fffe03f */
[----:B------:R-:W-:Y:S05]  /*8ec0*/  @P0 IMAD.HI.U32 R8, R4, c[0x0][0x330], RZ ;  /* 0x0000cc0004080a27 */ /* 0x000fea00078e00ff */
[----:B------:R-:W-:Y:S02]  /*8ed0*/  @P0 SHF.R.U32.HI R4, RZ, c[0x0][0x334], R8 ;  /* 0x0000cd00ff040a19 */ /* 0x000fe40000011608 */
.L_x_726:
[----:B------:R-:W-:Y:S05]  /*8ee0*/  BSYNC B0 ;  /* 0x0000000000007941 */ /* 0x000fea0003800000 */
.L_x_724:
[----:B------:R-:W-:Y:S04]  /*8ef0*/  IMAD.IADD R8, R0, 0x1, -R233 ;  /* 0x0000000100087824 */ /* 0x000fe800078e0ae9 */
[----:B------:R-:W-:Y:S05]  /*8f00*/  IMAD R4, R4, c[0x0][0x32c], R8 ;  /* 0x0000cb0004047a24 */ /* 0x000fea00078e0208 */
[----:B------:R-:W-:Y:S02]  /*8f10*/  IMNMX R2, R2, R4, !PT ;  /* 0x0000000402027217 */ /* 0x000fe40007800200 */
[----:B------:R-:W-:Y:S04]  /*8f20*/  IADD3 R4, R4, c[0x0][0x32c], RZ ;  /* 0x0000cb0004047a10 */ /* 0x000fe80007ffe0ff */
[----:B------:R-:W-:Y:S02]  /*8f30*/  IMNMX R3, R3, R4, PT ;  /* 0x0000000403037217 */ /* 0x000fe40003800200 */
.L_x_723:
[C---:B------:R-:W-:Y:S02]  /*8f40*/  ISETP.GE.AND P0, PT, R0.reuse, 0x1, PT ;  /* 0x000000010000780c */ /* 0x040fe40003f06270 */
[----:B------:R-:W-:Y:S02]  /*8f50*/  ISETP.GE.AND P1, PT, R0, 0x2, PT ;  /* 0x000000020000780c */ /* 0x000fe40003f26270 */
[----:B------:R-:W-:Y:S02]  /*8f60*/  LOP3.LUT R192, R192, 0xffff7fff, RZ, 0xc0, !PT ;  /* 0xffff7fffc0c07812 */ /* 0x000fe400078ec0ff */
[C---:B------:R-:W-:Y:S02]  /*8f70*/  ISETP.GE.AND P6, PT, R0.reuse, 0x42, PT ;  /* 0x000000420000780c */ /* 0x040fe40003fc6270 */
[C---:B------:R-:W-:Y:S02]  /*8f80*/  ISETP.GE.AND P5, PT, R0.reuse, 0x49, PT ;  /* 0x000000490000780c */ /* 0x040fe40003fa6270 */
[C---:B------:R-:W-:Y:S02]  /*8f90*/  ISETP.GE.AND P4, PT, R0.reuse, 0x4a, PT ;  /* 0x0000004a0000780c */ /* 0x040fe40003f86270 */
[----:B------:R-:W-:Y:S02]  /*8fa0*/  ISETP.GE.AND P3, PT, R0, 0x51, PT ;  /* 0x000000510000780c */ /* 0x000fe40003f66270 */
[----:B------:R-:W-:Y:S02]  /*8fb0*/  @P0 LOP3.LUT R192, R192, 0x8000, RZ, 0xfc, !PT ;  /* 0x00008000c0c00812 */ /* 0x000fe400078efcff */
[----:B------:R-:W-:Y:S02]  /*8fc0*/  ISETP.GT.AND P0, PT, R2, RZ, !P0 ;  /* 0x000000ff0200720c */ /* 0x000fe40004704270 */
[----:B------:R-:W-:Y:S02]  /*8fd0*/  LOP3.LUT R192, R192, 0xfffeffff, RZ, 0xc0, !PT ;  /* 0xfffeffffc0c07812 */ /* 0x000fe400078ec0ff */
[C---:B------:R-:W-:Y:S02]  /*8fe0*/  ISETP.LT.OR P0, PT, R3.reuse, 0x1, P0 ;  /* 0x000000010300780c */ /* 0x040fe40000701670 */
        /* <DEDUP_REMOVED lines=9> */
[C---:B------:R-:W-:Y:S02]  /*9080*/  ISETP.LT.OR P0, PT, R3.reuse, 0x9, P0 ;  /* 0x000000090300780c */ /* 0x040fe40000701670 */
        /* <DEDUP_REMOVED lines=77> */
[C---:B------:R-:W-:Y:S03]  /*9560*/  ISETP.LT.OR P0, PT, R3.reuse, 0x3a, P0 ;  /* 0x0000003a0300780c */ /* 0x040fe60000701670 */
        /* <DEDUP_REMOVED lines=9> */
[C---:B------:R-:W-:Y:S02]  /*9600*/  ISETP.LT.OR P0, PT, R3.reuse, 0x42, P0 ;  /* 0x000000420300780c */ /* 0x040fe40000701670 */
[----:B------:R-:W-:Y:S02]  /*9610*/  ISETP.GE.AND P1, PT, R0, 0x52, PT ;  /* 0x000000520000780c */ /* 0x000fe40003f26270 */
[----:B------:R-:W-:Y:S02]  /*9620*/  FSEL R32, R28, -INF , !P0 ;  /* 0xff8000001c207808 */ /* 0x000fe40004000000 */
[----:B------:R-:W-:Y:S02]  /*9630*/  ISETP.GT.AND P0, PT, R2, 0x48, !P5 ;  /* 0x000000480200780c */ /* 0x000fe40006f04270 */
[----:B------:R-:W-:Y:S02]  /*9640*/  LOP3.LUT R192, R192, 0xfffdffff, RZ, 0xc0, !PT ;  /* 0xfffdffffc0c07812 */ /* 0x000fe400078ec0ff */
[----:B------:R-:W-:Y:S04]  /*9650*/  ISETP.LT.OR P0, PT, R3, 0x49, P0 ;  /* 0x000000490300780c */ /* 0x000fe80000701670 */
[----:B------:R-:W-:Y:S02]  /*9660*/  FSEL R31, R31, -INF , !P0 ;  /* 0xff8000001f1f7808 */ /* 0x000fe40004000000 */
[----:B------:R-:W-:Y:S04]  /*9670*/  ISETP.GT.AND P0, PT, R2, 0x49, !P4 ;  /* 0x000000490200780c */ /* 0x000fe80006704270 */
[C---:B------:R-:W-:Y:S04]  /*9680*/  ISETP.LT.OR P0, PT, R3.reuse, 0x4a, P0 ;  /* 0x0000004a0300780c */ /* 0x040fe80000701670 */
[----:B------:R-:W-:Y:S02]  /*9690*/  FSEL R30, R30, -INF , !P0 ;  /* 0xff8000001e1e7808 */ /* 0x000fe40004000000 */
[C---:B------:R-:W-:Y:S04]  /*96a0*/  ISETP.GT.AND P0, PT, R2.reuse, 0x50, !P3 ;  /* 0x000000500200780c */ /* 0x040fe80005f04270 */
[----:B------:R-:W-:Y:S04]  /*96b0*/  ISETP.LT.OR P0, PT, R3, 0x51, P0 ;  /* 0x000000510300780c */ /* 0x000fe80000701670 */
[----:B------:R-:W-:Y:S02]  /*96c0*/  FSEL R29, R27, -INF , !P0 ;  /* 0xff8000001b1d7808 */ /* 0x000fe40004000000 */
[----:B------:R-:W-:Y:S04]  /*96d0*/  ISETP.GT.AND P0, PT, R2, 0x51, !P1 ;  /* 0x000000510200780c */ /* 0x000fe80004f04270 */
[C---:B------:R-:W-:Y:S04]  /*96e0*/  ISETP.LT.OR P0, PT, R3.reuse, 0x52, P0 ;  /* 0x000000520300780c */ /* 0x040fe80000701670 */
[----:B------:R-:W-:Y:S02]  /*96f0*/  FSEL R28, R18, -INF , !P0 ;  /* 0xff800000121c7808 */ /* 0x000fe40004000000 */
[----:B------:R-:W-:Y:S04]  /*9700*/  ISETP.GT.AND P0, PT, R2, 0x58, !P2 ;  /* 0x000000580200780c */ /* 0x000fe80005704270 */
[----:B------:R-:W-:Y:S04]  /*9710*/  ISETP.LT.OR P0, PT, R3, 0x59, P0 ;  /* 0x000000590300780c */ /* 0x000fe80000701670 */
[----:B------:R-:W-:Y:S02]  /*9720*/  FSEL R27, R11, -INF , !P0 ;  /* 0xff8000000b1b7808 */ /* 0x000fe40004000000 */
[----:B------:R-:W-:Y:S11]  /*9730*/  ISETP.GE.AND P0, PT, R0, 0x5a, PT ;  /* 0x0000005a0000780c */ /* 0x000ff60003f06270 */
[----:B------:R-:W-:Y:S02]  /*9740*/  @!UPT UIADD3 URZ, URZ, URZ, URZ ;  /* 0x0000003f3f3ff290 */ /* 0x000fe4000fffe03f */
[----:B------:R-:W-:Y:S02]  /*9750*/  @P0 LOP3.LUT R192, R192, 0x20000, RZ, 0xfc, !PT ;  /* 0x00020000c0c00812 */ /* 0x000fe400078efcff */
[----:B------:R-:W-:Y:S04]  /*9760*/  ISETP.GT.AND P0, PT, R2, 0x59, !P0 ;  /* 0x000000590200780c */ /* 0x000fe80004704270 */
[----:B------:R-:W-:Y:S04]  /*9770*/  ISETP.LT.OR P0, PT, R3, 0x5a, P0 ;  /* 0x0000005a0300780c */ /* 0x000fe80000701670 */
[----:B------:R-:W-:Y:S01]  /*9780*/  FSEL R18, R10, -INF , !P0 ;  /* 0xff8000000a127808 */ /* 0x000fe20004000000 */
[----:B------:R-:W-:-:S06]  /*9790*/  BRA.DIV ~URZ, `(.L_x_727) ;  /* 0x0000f9827f007947 */ /* 0x000fcc000b800000 */
[----:B------:R2:W3:Y:S02]  /*97a0*/  SHFL.IDX PT, R4, R5, 0x1, 0x1c1f ;  /* 0x003c1f0005047f89 */ /* 0x0004e400000e0000 */
.L_x_848:
[----:B---3--:R-:W-:Y:S01]  /*97b0*/  IADD3 R3, R7, R4, RZ ;  /* 0x0000000407037210 */ /* 0x008fe20007ffe0ff */
[----:B------:R-:W-:Y:S05]  /*97c0*/  IMAD.MOV.U32 R2, RZ, RZ, c[0x0][0x32c] ;  /* 0x0000cb00ff027624 */ /* 0x000fea00078e00ff */
[----:B------:R-:W-:Y:S01]  /*97d0*/  ISETP.GE.AND P0, PT, R2, 0x1, PT ;  /* 0x000000010200780c */ /* 0x000fe20003f06270 */
[----:B------:R-:W-:Y:S11]  /*97e0*/  IMAD.IADD R2, R6, 0x1, R4 ;  /* 0x0000000106027824 */ /* 0x000ff600078e0204 */
[----:B------:R-:W-:Y:S01]  /*97f0*/  @!UPT UIADD3 URZ, URZ, URZ, URZ ;  /* 0x0000003f3f3ff290 */ /* 0x000fe2000fffe03f */
[----:B------:R-:W-:-:S05]  /*9800*/  @!P0 BRA `(.L_x_728) ;  /* 0x0000018000008947 */ /* 0x000fca0003800000 */
[----:B------:R-:W-:Y:S01]  /*9810*/  IADD3 R4, -R231, R232, R4 ;  /* 0x000000e8e7047210 */ /* 0x000fe20007ffe104 */
[----:B------:R-:W-:Y:S03]  /*9820*/  BSSY B0, `(.L_x_729) ;  /* 0x0000011000007945 */ /* 0x000fe60003800000 */
[----:B------:R-:W-:Y:S11]  /*9830*/  ISETP.GT.AND P0, PT, R4, -0x1, PT ;  /* 0xffffffff0400780c */ /* 0x000ff60003f04270 */
[----:B------:R-:W-:Y:S02]  /*9840*/  @!UPT UIADD3 URZ, URZ, URZ, URZ ;  /* 0x0000003f3f3ff290 */ /* 0x000fe4000fffe03f */
[----:B------:R-:W-:-:S05]  /*9850*/  @P0 BRA `(.L_x_730) ;  /* 0x0000008000000947 */ /* 0x000fca0003800000 */
[----:B------:R-:W-:Y:S01]  /*9860*/  LOP3.LUT R4, RZ, R4, RZ, 0x33, !PT ;  /* 0x00000004ff047212 */ /* 0x000fe200078e33ff */
[----:B-12---:R-:W-:Y:S05]  /*9870*/  IMAD.MOV.U32 R5, RZ, RZ, c[0x0][0x32c] ;  /* 0x0000cb00ff057624 */ /* 0x006fea00078e00ff */
[----:B------:R-:W-:Y:S11]  /*9880*/  ISETP.NE.AND P0, PT, R5, 0x1, PT ;  /* 0x000000010500780c */ /* 0x000ff60003f05270 */
[----:B------:R-:W-:Y:S02]  /*9890*/  @!UPT UIADD3 URZ, URZ, URZ, URZ ;  /* 0x0000003f3f3ff290 */ /* 0x000fe4000fffe03f */
[----:B------:R-:W-:Y:S05]  /*98a0*/  @P0 IMAD.HI.U32 R5, R4, c[0x0][0x330], RZ ;  /* 0x0000cc0004050a27 */ /* 0x000fea00078e00ff */
[----:B------:R-:W-:Y:S04]  /*98b0*/  @P0 SHF.R.U32.HI R4, RZ, c[0x0][0x334], R5 ;  /* 0x0000cd00ff040a19 */ /* 0x000fe80000011605 */
[----:B------:R-:W-:Y:S01]  /*98c0*/  LOP3.LUT R4, RZ, R4, RZ, 0x33, !PT ;  /* 0x00000004ff047212 */ /* 0x000fe200078e33ff */
[----:B------:R-:W-:-:S05]  /*98d0*/  BRA `(.L_x_731) ;  /* 0x0000005000007947 */ /* 0x000fca0003800000 */
.L_x_730:
[----:B-12---:R-:W-:Y:S04]  /*98e0*/  MOV R5, c[0x0][0x32c] ;  /* 0x0000cb0000057a02 */ /* 0x006fe80000000f00 */
[----:B------:R-:W-:Y:S11]  /*98f0*/  ISETP.NE.AND P0, PT, R5, 0x1, PT ;  /* 0x000000010500780c */ /* 0x000ff60003f05270 */
[----:B------:R-:W-:Y:S02]  /*9900*/  @!UPT UIADD3 URZ, URZ, URZ, URZ ;  /* 0x0000003f3f3ff290 */ /* 0x000fe4000fffe03f */
[----:B------:R-:W-:Y:S05]  /*9910*/  @P0 IMAD.HI.U32 R5, R4, c[0x0][0x330], RZ ;  /* 0x0000cc0004050a27 */ /* 0x000fea00078e00ff */
[----:B------:R-:W-:Y:S02]  /*9920*/  @P0 SHF.R.U32.HI R4, RZ, c[0x0][0x334], R5 ;  /* 0x0000cd00ff040a19 */ /* 0x000fe40000011605 */
.L_x_731:
[----:B------:R-:W-:Y:S05]  /*9930*/  BSYNC B0 ;  /* 0x0000000000007941 */ /* 0x000fea0003800000 */
.L_x_729:
[----:B------:R-:W-:Y:S04]  /*9940*/  IMAD.IADD R0, R0, 0x1, -R233 ;  /* 0x0000000100007824 */ /* 0x000fe800078e0ae9 */
[----:B------:R-:W-:Y:S05]  /*9950*/  IMAD R0, R4, c[0x0][0x32c], R0 ;  /* 0x0000cb0004007a24 */ /* 0x000fea00078e0200 */
[----:B------:R-:W-:Y:S02]  /*9960*/  IADD3 R4, R0, c[0x0][0x32c], RZ ;  /* 0x0000cb0000047a10 */ /* 0x000fe40007ffe0ff */
[----:B------:R-:W-:Y:S02]  /*9970*/  IMNMX R2, R2, R0, !PT ;  /* 0x0000000002027217 */ /* 0x000fe40007800200 */
[----:B------:R-:W-:Y:S02]  /*9980*/  IMNMX R3, R3, R4, PT ;  /* 0x0000000403037217 */ /* 0x000fe40003800200 */
.L_x_728:
[----:B------:R-:W-:Y:S02]  /*9990*/  LOP3.LUT P0, RZ, R192, 0x8000, RZ, 0xc0, !PT ;  /* 0x00008000c0ff7812 */ /* 0x000fe4000780c0ff */
[----:B------:R-:W-:Y:S02]  /*99a0*/  FMNMX.FTZ R0, R9, R69, !PT ;  /* 0x0000004509007209 */ /* 0x000fe40007810000 */
[----:B------:R-:W-:Y:S02]  /*99b0*/  ISETP.GT.AND P0, PT, R2, RZ, !P0 ;  /* 0x000000ff0200720c */ /* 0x000fe40004704270 */
        /* <DEDUP_REMOVED lines=58> */
[----:B------:R-:W-:Y:S02]  /*9d60*/  ISETP.GT.AND P1, PT, R2, 0x51, !P1 ;  /* 0x000000510200780c */ /* 0x000fe40004f24270 */
        /* <DEDUP_REMOVED lines=46> */
[----:B------:R-:W-:Y:S02]  /*a050*/  ISETP.GT.AND P0, PT, R2, 0x41, !P6 ;  /* 0x000000410200780c */ /* 0x000fe40007704270 */
[----:B------:R-:W-:Y:S02]  /*a060*/  FMNMX.FTZ R4, R197, R4, !PT ;  /* 0x00000004c5047209 */ /* 0x000fe40007810000 */
[C---:B------:R-:W-:Y:S02]  /*a070*/  ISETP.LT.OR P0, PT, R3.reuse, 0x42, P0 ;  /* 0x000000420300780c */ /* 0x040fe40000701670 */
[----:B------:R-:W-:Y:S02]  /*a080*/  LOP3.LUT P6, RZ, R192, 0x20000, RZ, 0xc0, !PT ;  /* 0x00020000c0ff7812 */ /* 0x000fe400078cc0ff */
[----:B------:R-:W-:Y:S02]  /*a090*/  FSEL R198, R38, -INF , !P0 ;  /* 0xff80000026c67808 */ /* 0x000fe40004000000 */
[----:B------:R-:W-:Y:S02]  /*a0a0*/  ISETP.GT.AND P0, PT, R2, 0x48, !P5 ;  /* 0x000000480200780c */ /* 0x000fe40006f04270 */
[----:B------:R-:W-:Y:S02]  /*a0b0*/  FMNMX.FTZ R4, R198, R4, !PT ;  /* 0x00000004c6047209 */ /* 0x000fe40007810000 */
[----:B------:R-:W-:Y:S04]  /*a0c0*/  ISETP.LT.OR P0, PT, R3, 0x49, P0 ;  /* 0x000000490300780c */ /* 0x000fe80000701670 */
[----:B------:R-:W-:Y:S02]  /*a0d0*/  FSEL R200, R37, -INF , !P0 ;  /* 0xff80000025c87808 */ /* 0x000fe40004000000 */
[----:B------:R-:W-:Y:S02]  /*a0e0*/  ISETP.GT.AND P0, PT, R2, 0x49, !P4 ;  /* 0x000000490200780c */ /* 0x000fe40006704270 */
[----:B------:R-:W-:Y:S02]  /*a0f0*/  FMNMX.FTZ R4, R200, R4, !PT ;  /* 0x00000004c8047209 */ /* 0x000fe40007810000 */
[C---:B------:R-:W-:Y:S04]  /*a100*/  ISETP.LT.OR P0, PT, R3.reuse, 0x4a, P0 ;  /* 0x0000004a0300780c */ /* 0x040fe80000701670 */
[----:B------:R-:W-:Y:S02]  /*a110*/  FSEL R201, R36, -INF , !P0 ;  /* 0xff80000024c97808 */ /* 0x000fe40004000000 */
[C---:B------:R-:W-:Y:S02]  /*a120*/  ISETP.GT.AND P0, PT, R2.reuse, 0x50, !P3 ;  /* 0x000000500200780c */ /* 0x040fe40005f04270 */
[C---:B------:R-:W-:Y:S02]  /*a130*/  ISETP.GT.AND P3, PT, R2.reuse, 0x59, !P6 ;  /* 0x000000590200780c */ /* 0x040fe40007764270 */
[----:B------:R-:W-:Y:S04]  /*a140*/  ISETP.LT.OR P0, PT, R3, 0x51, P0 ;  /* 0x000000510300780c */ /* 0x000fe80000701670 */
[----:B------:R-:W-:Y:S02]  /*a150*/  FSEL R202, R35, -INF , !P0 ;  /* 0xff80000023ca7808 */ /* 0x000fe40004000000 */
[----:B------:R-:W-:Y:S02]  /*a160*/  ISETP.GT.AND P0, PT, R2, 0x58, !P2 ;  /* 0x000000580200780c */ /* 0x000fe40005704270 */
[----:B------:R-:W-:Y:S02]  /*a170*/  ISETP.LT.OR P2, PT, R3, 0x52, P1 ;  /* 0x000000520300780c */ /* 0x000fe40000f41670 */
[----:B------:R-:W-:Y:S02]  /*a180*/  FMNMX.FTZ R2, R201, R4, !PT ;  /* 0x00000004c9027209 */ /* 0x000fe40007810000 */
[----:B------:R-:W-:Y:S02]  /*a190*/  ISETP.LT.OR P1, PT, R3, 0x59, P0 ;  /* 0x000000590300780c */ /* 0x000fe40000721670 */
[----:B------:R-:W-:Y:S02]  /*a1a0*/  FSEL R196, R41, -INF , !P2 ;  /* 0xff80000029c47808 */ /* 0x000fe40005000000 */
[----:B------:R-:W-:Y:S02]  /*a1b0*/  FMNMX.FTZ R2, R202, R2, !PT ;  /* 0x00000002ca027209 */ /* 0x000fe40007810000 */
[----:B------:R-:W-:Y:S02]  /*a1c0*/  ISETP.LT.OR P0, PT, R3, 0x5a, P3 ;  /* 0x0000005a0300780c */ /* 0x000fe40001f01670 */
[----:B------:R-:W-:Y:S02]  /*a1d0*/  FSEL R194, R40, -INF , !P1 ;  /* 0xff80000028c27808 */ /* 0x000fe40004800000 */
[----:B------:R-:W-:Y:S02]  /*a1e0*/  FMNMX.FTZ R2, R196, R2, !PT ;  /* 0x00000002c4027209 */ /* 0x000fe40007810000 */
[----:B------:R-:W-:Y:S02]  /*a1f0*/  FSEL R193, R39, -INF , !P0 ;  /* 0xff80000027c17808 */ /* 0x000fe40004000000 */
[----:B------:R-:W-:Y:S02]  /*a200*/  FMNMX.FTZ R2, R194, R2, !PT ;  /* 0x00000002c2027209 */ /* 0x000fe40007810000 */
[----:B------:R-:W-:Y:S02]  /*a210*/  FMNMX.FTZ R4, R18, R0, !PT ;  /* 0x0000000012047209 */ /* 0x000fe40007810000 */
[----:B------:R-:W-:Y:S01]  /*a220*/  FMNMX.FTZ R6, R193, R2, !PT ;  /* 0x00000002c1067209 */ /* 0x000fe20007810000 */
[----:B------:R-:W-:-:S05]  /*a230*/  BRA.DIV ~URZ, `(.L_x_732) ;  /* 0x0000ef527f007947 */ /* 0x000fca000b800000 */
[----:B------:R3:W4:Y:S02]  /*a240*/  SHFL.BFLY PT, R0, R4, 0x2, 0x1f ;  /* 0x0c401f0004007f89 */ /* 0x00072400000e0000 */
.L_x_849:
[----:B-12-4-:R-:W-:Y:S01]  /*a250*/  FMNMX.FTZ R5, R4, R0, !PT ;  /* 0x0000000004057209 */ /* 0x016fe20007810000 */
[----:B------:R-:W-:-:S05]  /*a260*/  BRA.DIV ~URZ, `(.L_x_733) ;  /* 0x0000ef627f007947 */ /* 0x000fca000b800000 */
[----:B------:R-:W-:Y:S04]  /*a270*/  SHFL.BFLY PT, R0, R6, 0x2, 0x1f ;  /* 0x0c401f0006007f89 */ /* 0x000fe800000e0000 */
[----:B------:R-:W1:Y:S02]  /*a280*/  SHFL.BFLY PT, R2, R5, 0x1, 0x1f ;  /* 0x0c201f0005027f89 */ /* 0x000e6400000e0000 */
[----:B-1----:R-:W-:Y:S02]  /*a290*/  FMNMX.FTZ R68, R5, R2, !PT ;  /* 0x0000000205447209 */ /* 0x002fe40007810000 */
[----:B---3--:R-:W-:Y:S05]  /*a2a0*/  FMNMX.FTZ R4, R6, R0, !PT ;  /* 0x0000000006047209 */ /* 0x008fea0007810000 */
[----:B------:R1:W2:Y:S02]  /*a2b0*/  SHFL.BFLY PT, R0, R4, 0x1, 0x1f ;  /* 0x0c201f0004007f89 */ /* 0x0002a400000e0000 */
.L_x_850:
[C---:B------:R-:W-:Y:S01]  /*a2c0*/  FMUL.FTZ R2, R68.reuse, c[0x0][0x2d0] ;  /* 0x0000b40044027a20 */ /* 0x040fe20000410000 */
[----:B------:R-:W-:Y:S01]  /*a2d0*/  FSETP.NEU.FTZ.AND P0, PT, R68, -INF , PT ;  /* 0xff8000004400780b */ /* 0x000fe20003f1d000 */
[----:B------:R-:W-:Y:S01]  /*a2e0*/  WARPSYNC 0xffffffff ;  /* 0xffffffff00007948 */ /* 0x000fe20003800000 */
[----:B--2---:R-:W-:Y:S01]  /*a2f0*/  FMNMX.FTZ R3, R0, R4, !PT ;  /* 0x0000000400037209 */ /* 0x004fe20007810000 */
[----:B------:R-:W2:Y:S01]  /*a300*/  LDSM.16.MT88.4 R132, [R183] ;  /* 0x00000000b784783b */ /* 0x000ea20000004200 */
[----:B------:R-:W-:Y:S03]  /*a310*/  FSEL R5, R2, RZ, P0 ;  /* 0x000000ff02057208 */ /* 0x000fe60000000000 */
[----:B-1----:R-:W-:Y:S02]  /*a320*/  FMUL.FTZ R4, R3, c[0x0][0x2d0] ;  /* 0x0000b40003047a20 */ /* 0x002fe40000410000 */
[--C-:B------:R-:W-:Y:S02]  /*a330*/  FFMA.FTZ R2, R9, c[0x0][0x2d0], -R5.reuse ;  /* 0x0000b40009027a23 */ /* 0x100fe40000010805 */
[--C-:B------:R-:W-:Y:S02]  /*a340*/  FFMA.FTZ R6, R14, c[0x0][0x2d0], -R5.reuse ;  /* 0x0000b4000e067a23 */ /* 0x100fe40000010805 */
        /* <DEDUP_REMOVED lines=14> */
[--C-:B-1----:R-:W-:Y:S02]  /*a430*/  FFMA.FTZ R2, R12, c[0x0][0x2d0], -R5.reuse ;  /* 0x0000b4000c027a23 */ /* 0x102fe40000010805 */
[--C-:B------:R-:W-:Y:S02]  /*a440*/  FFMA.FTZ R151, R23, c[0x0][0x2d0], -R5.reuse ;  /* 0x0000b40017977a23 */ /* 0x100fe40000010805 */
[----:B------:R1:W3:Y:S01]  /*a450*/  MUFU.EX2 R210, R2 ;  /* 0x0000000200d27308 */ /* 0x0002e20000000800 */
        /* <DEDUP_REMOVED lines=8> */
[----:B-1----:R-:W-:Y:S07]  /*a4e0*/  FFMA.FTZ R2, R13, c[0x0][0x2d0], -R5 ;  /* 0x0000b4000d027a23 */ /* 0x002fee0000010805 */
[----:B------:R1:W4:Y:S02]  /*a4f0*/  MUFU.EX2 R224, R2 ;  /* 0x0000000200e07308 */ /* 0x0003240000000800 */
[----:B-1----:R-:W-:Y:S02]  /*a500*/  FSEL R2, R68, RZ, P0 ;  /* 0x000000ff44027208 */ /* 0x002fe40000000000 */
[----:B------:R-:W-:Y:S02]  /*a510*/  FSETP.NEU.FTZ.AND P0, PT, R3, -INF , PT ;  /* 0xff8000000300780b */ /* 0x000fe40003f1d000 */
[----:B---3--:R-:W-:Y:S01]  /*a520*/  F2FP.PACK_AB R128, R210, R35 ;  /* 0x00000023d280723e */ /* 0x008fe200000000ff */
[----:B------:R-:W-:Y:S01]  /*a530*/  FADD.FTZ R0, -R2, R69 ;  /* 0x0000004502007221 */ /* 0x000fe20000010100 */
[----:B------:R-:W-:Y:S02]  /*a540*/  FSEL R69, R4, RZ, P0 ;  /* 0x000000ff04457208 */ /* 0x000fe40000000000 */
[----:B----4-:R-:W-:Y:S01]  /*a550*/  F2FP.PACK_AB R130, R225, R224 ;  /* 0x000000e0e182723e */ /* 0x010fe200000000ff */
[----:B------:R-:W-:Y:S02]  /*a560*/  FMUL.FTZ R0, R0, c[0x0][0x2d0] ;  /* 0x0000b40000007a20 */ /* 0x000fe40000410000 */
[--C-:B------:R-:W-:Y:S02]  /*a570*/  FFMA.FTZ R4, R8, c[0x0][0x2d0], -R69.reuse ;  /* 0x0000b40008047a23 */ /* 0x100fe40000010845 */
[----:B------:R1:W3:Y:S10]  /*a580*/  MUFU.EX2 R2, R0 ;  /* 0x0000000000027308 */ /* 0x0002f40000000800 */
[----:B------:R4:W-:Y:S01]  /*a590*/  MUFU.EX2 R209, R4 ;  /* 0x0000000400d17308 */ /* 0x0009e20000000800 */
[--C-:B-1----:R-:W-:Y:S02]  /*a5a0*/  FFMA.FTZ R0, R7, c[0x0][0x2d0], -R69.reuse ;  /* 0x0000b40007007a23 */ /* 0x102fe40000010845 */
[C---:B---3--:R-:W-:Y:S07]  /*a5b0*/  FMUL.FTZ R8, R2.reuse, R112 ;  /* 0x0000007002087220 */ /* 0x048fee0000410000 */
[----:B------:R1:W3:Y:S01]  /*a5c0*/  MUFU.EX2 R208, R0 ;  /* 0x0000000000d07308 */ /* 0x0002e20000000800 */
[C---:B------:R-:W-:Y:S02]  /*a5d0*/  FMUL.FTZ R9, R2.reuse, R113 ;  /* 0x0000007102097220 */ /* 0x040fe40000410000 */
[C---:B------:R-:W-:Y:S02]  /*a5e0*/  FMUL.FTZ R16, R2.reuse, R104 ;  /* 0x0000006802107220 */ /* 0x040fe40000410000 */
[----:B------:R-:W-:Y:S02]  /*a5f0*/  FMUL.FTZ R17, R2, R105 ;  /* 0x0000006902117220 */ /* 0x000fe40000410000 */
[----:B----4-:R-:W-:Y:S02]  /*a600*/  FFMA.FTZ R4, R10, c[0x0][0x2d0], -R69 ;  /* 0x0000b4000a047a23 */ /* 0x010fe40000010845 */
[C---:B------:R-:W-:Y:S02]  /*a610*/  FMUL.FTZ R5, R2.reuse, R117 ;  /* 0x0000007502057220 */ /* 0x040fe40000410000 */
[----:B------:R4:W-:Y:S01]  /*a620*/  MUFU.EX2 R223, R4 ;  /* 0x0000000400df7308 */ /* 0x0009e20000000800 */
[C---:B------:R-:W-:Y:S02]  /*a630*/  FMUL.FTZ R24, R2.reuse, R96 ;  /* 0x0000006002187220 */ /* 0x040fe40000410000 */
[C---:B------:R-:W-:Y:S02]  /*a640*/  FMUL.FTZ R25, R2.reuse, R97 ;  /* 0x0000006102197220 */ /* 0x040fe40000410000 */
[C---:B------:R-:W-:Y:S02]  /*a650*/  FMUL.FTZ R12, R2.reuse, R108 ;  /* 0x0000006c020c7220 */ /* 0x040fe40000410000 */
[C---:B------:R-:W-:Y:S02]  /*a660*/  FMUL.FTZ R13, R2.reuse, R109 ;  /* 0x0000006d020d7220 */ /* 0x040fe40000410000 */
[C---:B------:R-:W-:Y:S02]  /*a670*/  FMUL.FTZ R32, R2.reuse, R88 ;  /* 0x0000005802207220 */ /* 0x040fe40000410000 */
[C---:B------:R-:W-:Y:S01]  /*a680*/  FMUL.FTZ R33, R2.reuse, R89 ;  /* 0x0000005902217220 */ /* 0x040fe20000410000 */
[----:B-1----:R-:W-:Y:S01]  /*a690*/  FSEL R0, R3, RZ, P0 ;  /* 0x000000ff03007208 */ /* 0x002fe20000000000 */
[C---:B------:R-:W-:Y:S01]  /*a6a0*/  FMUL.FTZ R20, R2.reuse, R100 ;  /* 0x0000006402147220 */ /* 0x040fe20000410000 */
[----:B---3--:R-:W-:Y:S01]  /*a6b0*/  F2FP.PACK_AB R129, R209, R208 ;  /* 0x000000d0d181723e */ /* 0x008fe200000000ff */
[----:B------:R-:W-:Y:S01]  /*a6c0*/  FMUL.FTZ R21, R2, R101 ;  /* 0x0000006502157220 */ /* 0x000fe20000410000 */
[----:B------:R-:W-:Y:S01]  /*a6d0*/  MUFU.EX2 R100, R177 ;  /* 0x000000b100647308 */ /* 0x000fe20000000800 */
[----:B------:R-:W-:Y:S01]  /*a6e0*/  FADD.FTZ R0, -R0, R70 ;  /* 0x0000004600007221 */ /* 0x000fe20000010100 */
[C---:B------:R-:W-:Y:S01]  /*a6f0*/  ISETP.GT.AND P0, PT, R199.reuse, R226, PT ;  /* 0x000000e2c700720c */ /* 0x040fe20003f04270 */
[----:B------:R-:W-:Y:S01]  /*a700*/  FFMA.FTZ R70, R2, R227, R35 ;  /* 0x000000e302467223 */ /* 0x000fe20000010023 */
[----:B------:R-:W-:Y:S01]  /*a710*/  IADD3 R199, R199, -0x1, RZ ;  /* 0xffffffffc7c77810 */ /* 0x000fe20007ffe0ff */
[----:B------:R-:W-:Y:S02]  /*a720*/  FMUL.FTZ R0, R0, c[0x0][0x2d0] ;  /* 0x0000b40000007a20 */ /* 0x000fe40000410000 */
[--C-:B----4-:R-:W-:Y:S02]  /*a730*/  FFMA.FTZ R4, R11, c[0x0][0x2d0], -R69.reuse ;  /* 0x0000b4000b047a23 */ /* 0x110fe40000010845 */
[C---:B------:R-:W-:Y:S01]  /*a740*/  FMUL.FTZ R28, R2.reuse, R92 ;  /* 0x0000005c021c7220 */ /* 0x040fe20000410000 */
[----:B------:R-:W-:Y:S01]  /*a750*/  MUFU.EX2 R177, R206 ;  /* 0x000000ce00b17308 */ /* 0x000fe20000000800 */
[C---:B------:R-:W-:Y:S02]  /*a760*/  FMUL.FTZ R29, R2.reuse, R93 ;  /* 0x0000005d021d7220 */ /* 0x040fe40000410000 */
[C---:B------:R-:W-:Y:S02]  /*a770*/  FMUL.FTZ R40, R2.reuse, R80 ;  /* 0x0000005002287220 */ /* 0x040fe40000410000 */
        /* <DEDUP_REMOVED lines=14> */
[C---:B------:R-:W-:Y:S02]  /*a860*/  FMUL.FTZ R61, R2.reuse, R61 ;  /* 0x0000003d023d7220 */ /* 0x040fe40000410000 */
[C---:B------:R-:W-:Y:S02]  /*a870*/  FMUL.FTZ R64, R2.reuse, R64 ;  /* 0x0000004002407220 */ /* 0x040fe40000410000 */
[----:B------:R-:W-:Y:S02]  /*a880*/  FMUL.FTZ R65, R2, R65 ;  /* 0x0000004102417220 */ /* 0x000fe40000410000 */
[C---:B-1----:R-:W-:Y:S02]  /*a890*/  FMUL.FTZ R10, R0.reuse, R114 ;  /* 0x00000072000a7220 */ /* 0x042fe40000410000 */
[C---:B------:R-:W-:Y:S02]  /*a8a0*/  FMUL.FTZ R11, R0.reuse, R115 ;  /* 0x00000073000b7220 */ /* 0x040fe40000410000 */
[----:B------:R-:W1:Y:S01]  /*a8b0*/  LDSM.16.MT88.4 R112, [R185] ;  /* 0x00000000b970783b */ /* 0x000e620000004200 */
[C---:B------:R-:W-:Y:S02]  /*a8c0*/  FMUL.FTZ R18, R0.reuse, R106 ;  /* 0x0000006a00127220 */ /* 0x040fe40000410000 */
[----:B------:R-:W-:Y:S01]  /*a8d0*/  FMUL.FTZ R19, R0, R107 ;  /* 0x0000006b00137220 */ /* 0x000fe20000410000 */
[----:B---3--:R-:W-:Y:S01]  /*a8e0*/  F2FP.PACK_AB R131, R216, R223 ;  /* 0x000000dfd883723e */ /* 0x008fe200000000ff */
[----:B------:R-:W-:Y:S03]  /*a8f0*/  FMUL.FTZ R4, R2, R116 ;  /* 0x0000007402047220 */ /* 0x000fe60000410000 */
[----:B------:R-:W3:Y:S01]  /*a900*/  LDSM.16.MT88.4 R104, [R184] ;  /* 0x00000000b868783b */ /* 0x000ee20000004200 */
[C---:B------:R-:W-:Y:S02]  /*a910*/  FMUL.FTZ R6, R0.reuse, R118 ;  /* 0x0000007600067220 */ /* 0x040fe40000410000 */
[C---:B------:R-:W-:Y:S02]  /*a920*/  FMUL.FTZ R7, R0.reuse, R119 ;  /* 0x0000007700077220 */ /* 0x040fe40000410000 */
[C---:B------:R-:W-:Y:S02]  /*a930*/  FMUL.FTZ R26, R0.reuse, R98 ;  /* 0x00000062001a7220 */ /* 0x040fe40000410000 */
[C---:B------:R-:W-:Y:S02]  /*a940*/  FMUL.FTZ R27, R0.reuse, R99 ;  /* 0x00000063001b7220 */ /* 0x040fe40000410000 */
[----:B------:R-:W4:Y:S01]  /*a950*/  LDSM.16.MT88.4 R96, [R187] ;  /* 0x00000000bb60783b */ /* 0x000f220000004200 */
[C---:B--2---:R-:W-:Y:S05]  /*a960*/  HMMA.16816.F32 R4, R128.reuse, R132, R4 ;  /* 0x000000848004723c */ /* 0x044fea0000001804 */
[C---:B------:R-:W-:Y:S02]  /*a970*/  FMUL.FTZ R34, R0.reuse, R90 ;  /* 0x0000005a00227220 */ /* 0x040fe40000410000 */
[C---:B------:R-:W-:Y:S01]  /*a980*/  FMUL.FTZ R35, R0.reuse, R91 ;  /* 0x0000005b00237220 */ /* 0x040fe20000410000 */
[C---:B------:R-:W-:Y:S01]  /*a990*/  HMMA.16816.F32 R8, R128.reuse, R134, R8 ;  /* 0x000000868008723c */ /* 0x040fe20000001808 */
[----:B------:R-:W2:Y:S01]  /*a9a0*/  LDSM.16.MT88.4 R88, [R183+0x3000] ;  /* 0x00300000b758783b */ /* 0x000ea20000004200 */
[----:B------:R-:W-:Y:S02]  /*a9b0*/  MUFU.EX2 R134, R222 ;  /* 0x000000de00867308 */ /* 0x000fe40000000800 */
[C---:B------:R-:W-:Y:S02]  /*a9c0*/  FMUL.FTZ R14, R0.reuse, R110 ;  /* 0x0000006e000e7220 */ /* 0x040fe40000410000 */
[C---:B------:R-:W-:Y:S02]  /*a9d0*/  FMUL.FTZ R15, R0.reuse, R111 ;  /* 0x0000006f000f7220 */ /* 0x040fe40000410000 */
[C---:B------:R-:W-:Y:S04]  /*a9e0*/  FMUL.FTZ R42, R0.reuse, R82 ;  /* 0x00000052002a7220 */ /* 0x040fe80000410000 */
[C---:B------:R-:W-:Y:S01]  /*a9f0*/  FMUL.FTZ R43, R0.reuse, R83 ;  /* 0x00000053002b7220 */ /* 0x040fe20000410000 */
[----:B------:R-:W-:Y:S01]  /*aa00*/  MUFU.EX2 R135, R220 ;  /* 0x000000dc00877308 */ /* 0x000fe20000000800 */
[C---:B-1----:R-:W-:Y:S01]  /*aa10*/  HMMA.16816.F32 R12, R128.reuse, R112, R12 ;  /* 0x00000070800c723c */ /* 0x042fe2000000180c */
[----:B------:R-:W1:Y:S02]  /*aa20*/  LDSM.16.MT88.4 R80, [R185+0x3000] ;  /* 0x00300000b950783b */ /* 0x000e640000004200 */
[C---:B------:R-:W-:Y:S02]  /*aa30*/  FMUL.FTZ R38, R0.reuse, R86 ;  /* 0x0000005600267220 */ /* 0x040fe40000410000 */
[C---:B------:R-:W-:Y:S02]  /*aa40*/  FMUL.FTZ R39, R0.reuse, R87 ;  /* 0x0000005700277220 */ /* 0x040fe40000410000 */
[C---:B------:R-:W-:Y:S01]  /*aa50*/  FMUL.FTZ R50, R0.reuse, R74 ;  /* 0x0000004a00327220 */ /* 0x040fe20000410000 */
[C---:B------:R-:W-:Y:S01]  /*aa60*/  HMMA.16816.F32 R16, R128.reuse, R114, R16 ;  /* 0x000000728010723c */ /* 0x040fe20000001810 */
[----:B------:R-:W-:Y:S03]  /*aa70*/  LDSM.16.MT88.4 R84, [R184+0x1000] ;  /* 0x00100000b854783b */ /* 0x000fe60000004200 */
[C---:B------:R-:W-:Y:S02]  /*aa80*/  FMUL.FTZ R22, R0.reuse, R102 ;  /* 0x0000006600167220 */ /* 0x040fe40000410000 */
[C---:B------:R-:W-:Y:S01]  /*aa90*/  FMUL.FTZ R23, R0.reuse, R103 ;  /* 0x0000006700177220 */ /* 0x040fe20000410000 */
[----:B------:R-:W-:Y:S01]  /*aaa0*/  MUFU.EX2 R102, R151 ;  /* 0x0000009700667308 */ /* 0x000fe20000000800 */
[C---:B------:R-:W-:Y:S01]  /*aab0*/  FMUL.FTZ R51, R0.reuse, R75 ;  /* 0x0000004b00337220 */ /* 0x040fe20000410000 */
[----:B------:R-:W-:Y:S03]  /*aac0*/  LDSM.16.MT88.4 R112, [R183+0x2800] ;  /* 0x00280000b770783b */ /* 0x000fe60000004200 */
[C---:B------:R-:W-:Y:S01]  /*aad0*/  FMUL.FTZ R46, R0.reuse, R78 ;  /* 0x0000004e002e7220 */ /* 0x040fe20000410000 */
[C---:B---3--:R-:W-:Y:S03]  /*aae0*/  HMMA.16816.F32 R20, R128.reuse, R104, R20 ;  /* 0x000000688014723c */ /* 0x048fe60000001814 */
[C---:B------:R-:W-:Y:S01]  /*aaf0*/  FMUL.FTZ R47, R0.reuse, R79 ;  /* 0x0000004f002f7220 */ /* 0x040fe20000410000 */
[----:B------:R-:W3:Y:S01]  /*ab00*/  LDSM.16.MT88.4 R72, [R184+0x3000] ;  /* 0x00300000b848783b */ /* 0x000ee20000004200 */
[C---:B------:R-:W-:Y:S01]  /*ab10*/  FMUL.FTZ R30, R0.reuse, R94 ;  /* 0x0000005e001e7220 */ /* 0x040fe20000410000 */
[----:B------:R-:W-:Y:S01]  /*ab20*/  MUFU.EX2 R151, R207 ;  /* 0x000000cf00977308 */ /* 0x000fe20000000800 */
[----:B------:R-:W-:Y:S01]  /*ab30*/  FMUL.FTZ R31, R0, R95 ;  /* 0x0000005f001f7220 */ /* 0x000fe20000410000 */
[C---:B------:R-:W-:Y:S04]  /*ab40*/  HMMA.16816.F32 R24, R128.reuse, R106, R24 ;  /* 0x0000006a8018723c */ /* 0x040fe80000001818 */
[----:B------:R-:W-:Y:S01]  /*ab50*/  LDSM.16.MT88.4 R76, [R183+0x800] ;  /* 0x00080000b74c783b */ /* 0x000fe20000004200 */
[--C-:B------:R-:W-:Y:S02]  /*ab60*/  FFMA.FTZ R2, R136, c[0x0][0x2d0], -R69.reuse ;  /* 0x0000b40088027a23 */ /* 0x100fe40000010845 */
[C---:B------:R-:W-:Y:S01]  /*ab70*/  FMUL.FTZ R54, R0.reuse, R54 ;  /* 0x0000003600367220 */ /* 0x040fe20000410000 */
[C---:B----4-:R-:W-:Y:S01]  /*ab80*/  HMMA.16816.F32 R28, R128.reuse, R96, R28 ;  /* 0x00000060801c723c */ /* 0x050fe2000000181c */
[----:B------:R-:W-:Y:S03]  /*ab90*/  MUFU.EX2 R94, R141 ;  /* 0x0000008d005e7308 */ /* 0x000fe60000000800 */
[----:B------:R-:W-:Y:S01]  /*aba0*/  LDSM.16.MT88.4 R104, [R185+0x2800] ;  /* 0x00280000b968783b */ /* 0x000fe20000004200 */
[----:B------:R-:W-:Y:S02]  /*abb0*/  FMUL.FTZ R55, R0, R55 ;  /* 0x0000003700377220 */ /* 0x000fe40000410000 */
[--C-:B------:R-:W-:Y:S01]  /*abc0*/  FFMA.FTZ R96, R194, c[0x0][0x2d0], -R69.reuse ;  /* 0x0000b400c2607a23 */ /* 0x100fe20000010845 */
[C---:B------:R-:W-:Y:S03]  /*abd0*/  HMMA.16816.F32 R32, R128.reuse, R98, R32 ;  /* 0x000000628020723c */ /* 0x040fe60000001820 */
[----:B------:R-:W-:Y:S01]  /*abe0*/  MUFU.EX2 R95, R140 ;  /* 0x0000008c005f7308 */ /* 0x000fe20000000800 */
[C---:B------:R-:W-:Y:S02]  /*abf0*/  FMUL.FTZ R58, R0.reuse, R58 ;  /* 0x0000003a003a7220 */ /* 0x040fe40000410000 */
[C---:B------:R-:W-:Y:S02]  /*ac00*/  FMUL.FTZ R59, R0.reuse, R59 ;  /* 0x0000003b003b7220 */ /* 0x040fe40000410000 */
[C---:B--2---:R-:W-:Y:S04]  /*ac10*/  HMMA.16816.F32 R36, R128.reuse, R88, R36 ;  /* 0x000000588024723c */ /* 0x044fe80000001824 */
[C---:B------:R-:W-:Y:S01]  /*ac20*/  FMUL.FTZ R62, R0.reuse, R62 ;  /* 0x0000003e003e7220 */ /* 0x040fe20000410000 */
[----:B------:R2:W-:Y:S01]  /*ac30*/  MUFU.EX2 R88, R2 ;  /* 0x0000000200587308 */ /* 0x0005e20000000800 */
[C---:B------:R-:W-:Y:S02]  /*ac40*/  FMUL.FTZ R63, R0.reuse, R63 ;  /* 0x0000003f003f7220 */ /* 0x040fe40000410000 */
[C---:B------:R-:W-:Y:S04]  /*ac50*/  HMMA.16816.F32 R40, R128.reuse, R90, R40 ;  /* 0x0000005a8028723c */ /* 0x040fe80000001828 */
[C---:B------:R-:W-:Y:S02]  /*ac60*/  FMUL.FTZ R66, R0.reuse, R66 ;  /* 0x0000004200427220 */ /* 0x040fe40000410000 */
[C---:B------:R-:W-:Y:S01]  /*ac70*/  FMUL.FTZ R67, R0.reuse, R67 ;  /* 0x0000004300437220 */ /* 0x040fe20000410000 */
[----:B------:R-:W-:Y:S01]  /*ac80*/  MUFU.EX2 R89, R143 ;  /* 0x0000008f00597308 */ /* 0x000fe20000000800 */
[C---:B-1----:R-:W-:Y:S04]  /*ac90*/  HMMA.16816.F32 R44, R128.reuse, R80, R44 ;  /* 0x00000050802c723c */ /* 0x042fe8000000182c */
[----:B------:R-:W-:Y:S04]  /*aca0*/  FFMA.FTZ R0, R0, R228, R208 ;  /* 0x000000e400007223 */ /* 0x000fe800000100d0 */
[C---:B------:R-:W-:Y:S01]  /*acb0*/  HMMA.16816.F32 R48, R128.reuse, R82, R48 ;  /* 0x000000528030723c */ /* 0x040fe20000001830 */
[----:B------:R-:W-:Y:S01]  /*acc0*/  LDSM.16.MT88.4 R80, [R185+0x800] ;  /* 0x00080000b950783b */ /* 0x000fe20000004200 */
[----:B------:R-:W1:Y:S02]  /*acd0*/  MUFU.EX2 R91, R142 ;  /* 0x0000008e005b7308 */ /* 0x000e640000000800 */
[--C-:B--2---:R-:W-:Y:S04]  /*ace0*/  FFMA.FTZ R2, R137, c[0x0][0x2d0], -R69.reuse ;  /* 0x0000b40089027a23 */ /* 0x104fe80000010845 */
[C---:B---3--:R-:W-:Y:S04]  /*acf0*/  HMMA.16816.F32 R52, R128.reuse, R72, R52 ;  /* 0x000000488034723c */ /* 0x048fe80000001834 */
[----:B------:R2:W3:Y:S04]  /*ad00*/  MUFU.EX2 R90, R2 ;  /* 0x00000002005a7308 */ /* 0x0004e80000000800 */
[C---:B------:R-:W-:Y:S01]  /*ad10*/  HMMA.16816.F32 R56, R128.reuse, R74, R56 ;  /* 0x0000004a8038723c */ /* 0x040fe20000001838 */
[----:B------:R-:W4:Y:S05]  /*ad20*/  LDSM.16.MT88.4 R72, [R186+0x3000] ;  /* 0x00300000ba48783b */ /* 0x000f2a0000004200 */
[----:B------:R-:W-:Y:S10]  /*ad30*/  MUFU.EX2 R98, R178 ;  /* 0x000000b200627308 */ /* 0x000ff40000000800 */
[----:B------:R-:W-:Y:S01]  /*ad40*/  MUFU.EX2 R142, R215 ;  /* 0x000000d7008e7308 */ /* 0x000fe20000000800 */
[--C-:B--2---:R-:W-:Y:S09]  /*ad50*/  FFMA.FTZ R2, R138, c[0x0][0x2d0], -R69.reuse ;  /* 0x0000b4008a027a23 */ /* 0x104ff20000010845 */
[----:B------:R2:W-:Y:S10]  /*ad60*/  MUFU.EX2 R93, R2 ;  /* 0x00000002005d7308 */ /* 0x0005f40000000800 */
[----:B------:R-:W-:Y:S01]  /*ad70*/  MUFU.EX2 R143, R214 ;  /* 0x000000d6008f7308 */ /* 0x000fe20000000800 */
[C---:B----4-:R-:W-:Y:S09]  /*ad80*/  HMMA.16816.F32 R60, R128.reuse, R72, R60 ;  /* 0x00000048803c723c */ /* 0x050ff2000000183c */
[----:B------:R-:W-:Y:S03]  /*ad90*/  MUFU.EX2 R178, R205 ;  /* 0x000000cd00b27308 */ /* 0x000fe60000000800 */
[----:B-1----:R-:W-:Y:S01]  /*ada0*/  F2FP.PACK_AB R72, R91, R89 ;  /* 0x000000595b48723e */ /* 0x002fe200000000ff */
[----:B------:R-:W-:Y:S03]  /*adb0*/  HMMA.16816.F32 R64, R128, R74, R64 ;  /* 0x0000004a8040723c */ /* 0x000fe60000001840 */
[--C-:B--2---:R-:W-:Y:S01]  /*adc0*/  FFMA.FTZ R2, R139, c[0x0][0x2d0], -R69.reuse ;  /* 0x0000b4008b027a23 */ /* 0x104fe20000010845 */
[----:B---3--:R-:W-:Y:S03]  /*add0*/  F2FP.PACK_AB R73, R90, R88 ;  /* 0x000000585a49723e */ /* 0x008fe600000000ff */
[----:B------:R-:W-:Y:S01]  /*ade0*/  F2FP.PACK_AB R74, R95, R94 ;  /* 0x0000005e5f4a723e */ /* 0x000fe200000000ff */
[----:B------:R-:W1:Y:S01]  /*adf0*/  MUFU.EX2 R103, R2 ;  /* 0x0000000200677308 */ /* 0x000e620000000800 */
[----:B------:R-:W-:Y:S09]  /*ae00*/  F2FP.PACK_AB R128, R135, R134 ;  /* 0x000000868780723e */ /* 0x000ff200000000ff */
[----:B------:R-:W-:Y:S10]  /*ae10*/  MUFU.EX2 R136, R218 ;  /* 0x000000da00887308 */ /* 0x000ff40000000800 */
[----:B------:R-:W2:Y:S01]  /*ae20*/  MUFU.EX2 R137, R217 ;  /* 0x000000d900897308 */ /* 0x000ea20000000800 */
[----:B-1----:R-:W-:Y:S01]  /*ae30*/  F2FP.PACK_AB R75, R103, R93 ;  /* 0x0000005d674b723e */ /* 0x002fe200000000ff */
[----:B------:R-:W-:Y:S02]  /*ae40*/  FADD.FTZ R2, R210, R70 ;  /* 0x00000046d2027221 */ /* 0x000fe40000010000 */
[----:B------:R-:W-:Y:S02]  /*ae50*/  FADD.FTZ R70, R209, R0 ;  /* 0x00000000d1467221 */ /* 0x000fe40000010000 */
[--C-:B------:R-:W-:Y:S04]  /*ae60*/  FFMA.FTZ R0, R144, c[0x0][0x2d0], -R69.reuse ;  /* 0x0000b40090007a23 */ /* 0x100fe80000010845 */
[----:B------:R-:W-:Y:S01]  /*ae70*/  MUFU.EX2 R210, R150 ;  /* 0x0000009600d27308 */ /* 0x000fe20000000800 */
[C---:B------:R-:W-:Y:S08]  /*ae80*/  HMMA.16816.F32 R4, R72.reuse, R76, R4 ;  /* 0x0000004c4804723c */ /* 0x040ff00000001804 */
[C---:B------:R-:W-:Y:S01]  /*ae90*/  HMMA.16816.F32 R8, R72.reuse, R78, R8 ;  /* 0x0000004e4808723c */ /* 0x040fe20000001808 */
[----:B------:R-:W1:Y:S01]  /*aea0*/  LDSM.16.MT88.4 R76, [R184+0x800] ;  /* 0x00080000b84c783b */ /* 0x000e620000004200 */
[----:B------:R3:W-:Y:S02]  /*aeb0*/  MUFU.EX2 R99, R0 ;  /* 0x0000000000637308 */ /* 0x0007e40000000800 */
[----:B--2---:R-:W-:Y:S04]  /*aec0*/  F2FP.PACK_AB R130, R137, R136 ;  /* 0x000000888982723e */ /* 0x004fe800000000ff */
[C---:B------:R-:W-:Y:S04]  /*aed0*/  HMMA.16816.F32 R12, R72.reuse, R80, R12 ;  /* 0x00000050480c723c */ /* 0x040fe8000000180c */
[----:B------:R-:W-:Y:S04]  /*aee0*/  MUFU.EX2 R144, R213 ;  /* 0x000000d500907308 */ /* 0x000fe80000000800 */
[C---:B------:R-:W-:Y:S01]  /*aef0*/  HMMA.16816.F32 R16, R72.reuse, R82, R16 ;  /* 0x000000524810723c */ /* 0x040fe20000001810 */
[----:B------:R-:W2:Y:S03]  /*af00*/  LDSM.16.MT88.4 R80, [R186+0x800] ;  /* 0x00080000ba50783b */ /* 0x000ea60000004200 */
[--C-:B---3--:R-:W-:Y:S02]  /*af10*/  FFMA.FTZ R0, R145, c[0x0][0x2d0], -R69.reuse ;  /* 0x0000b40091007a23 */ /* 0x108fe40000010845 */
[----:B------:R-:W-:Y:S10]  /*af20*/  MUFU.EX2 R145, R212 ;  /* 0x000000d400917308 */ /* 0x000ff40000000800 */
[----:B------:R3:W4:Y:S01]  /*af30*/  MUFU.EX2 R101, R0 ;  /* 0x0000000000657308 */ /* 0x0007220000000800 */
[C---:B-1----:R-:W-:Y:S08]  /*af40*/  HMMA.16816.F32 R20, R72.reuse, R76, R20 ;  /* 0x0000004c4814723c */ /* 0x042ff00000001814 */
[C---:B------:R-:W-:Y:S01]  /*af50*/  HMMA.16816.F32 R24, R72.reuse, R78, R24 ;  /* 0x0000004e4818723c */ /* 0x040fe20000001818 */
[----:B------:R-:W1:Y:S07]  /*af60*/  LDSM.16.MT88.4 R76, [R183+0x3800] ;  /* 0x00380000b74c783b */ /* 0x000e6e0000004200 */
[C---:B--2---:R-:W-:Y:S04]  /*af70*/  HMMA.16816.F32 R28, R72.reuse, R80, R28 ;  /* 0x00000050481c723c */ /* 0x044fe8000000181c */
[--C-:B---3--:R-:W-:Y:S04]  /*af80*/  FFMA.FTZ R0, R146, c[0x0][0x2d0], -R69.reuse ;  /* 0x0000b40092007a23 */ /* 0x108fe80000010845 */
[C---:B------:R-:W-:Y:S01]  /*af90*/  HMMA.16816.F32 R32, R72.reuse, R82, R32 ;  /* 0x000000524820723c */ /* 0x040fe20000001820 */
[----:B------:R-:W2:Y:S01]  /*afa0*/  LDSM.16.MT88.4 R80, [R185+0x3800] ;  /* 0x00380000b950783b */ /* 0x000ea20000004200 */
[----:B------:R3:W-:Y:S06]  /*afb0*/  MUFU.EX2 R209, R0 ;  /* 0x0000000000d17308 */ /* 0x0007ec0000000800 */
[C---:B-1----:R-:W-:Y:S04]  /*afc0*/  HMMA.16816.F32 R36, R72.reuse, R76, R36 ;  /* 0x0000004c4824723c */ /* 0x042fe80000001824 */
[--C-:B---3--:R-:W-:Y:S04]  /*afd0*/  FFMA.FTZ R0, R147, c[0x0][0x2d0], -R69.reuse ;  /* 0x0000b40093007a23 */ /* 0x108fe80000010845 */
[----:B------:R1:W3:Y:S01]  /*afe0*/  MUFU.EX2 R208, R0 ;  /* 0x0000000000d07308 */ /* 0x0002e20000000800 */
[C---:B------:R-:W-:Y:S01]  /*aff0*/  HMMA.16816.F32 R40, R72.reuse, R78, R40 ;  /* 0x0000004e4828723c */ /* 0x040fe20000001828 */
[----:B------:R-:W5:Y:S07]  /*b000*/  LDSM.16.MT88.4 R76, [R184+0x3800] ;  /* 0x00380000b84c783b */ /* 0x000f6e0000004200 */
[C---:B--2---:R-:W-:Y:S08]  /*b010*/  HMMA.16816.F32 R44, R72.reuse, R80, R44 ;  /* 0x00000050482c723c */ /* 0x044ff0000000182c */
[C---:B------:R-:W-:Y:S01]  /*b020*/  HMMA.16816.F32 R48, R72.reuse, R82, R48 ;  /* 0x000000524830723c */ /* 0x040fe20000001830 */
[----:B------:R-:W2:Y:S03]  /*b030*/  LDSM.16.MT88.4 R80, [R186+0x3800] ;  /* 0x00380000ba50783b */ /* 0x000ea60000004200 */
[----:B-1----:R-:W-:Y:S02]  /*b040*/  FADD.FTZ R0, R224, R2 ;  /* 0x00000002e0007221 */ /* 0x002fe40000010000 */
[----:B------:R-:W-:Y:S02]  /*b050*/  FADD.FTZ R2, R223, R70 ;  /* 0x00000046df027221 */ /* 0x000fe40000010000 */
[----:B------:R-:W-:Y:S04]  /*b060*/  FADD.FTZ R70, R225, R0 ;  /* 0x00000000e1467221 */ /* 0x000fe80000010000 */
[----:B------:R-:W-:Y:S02]  /*b070*/  FADD.FTZ R2, R216, R2 ;  /* 0x00000002d8027221 */ /* 0x000fe40000010000 */
[----:B------:R-:W-:Y:S02]  /*b080*/  FADD.FTZ R70, R89, R70 ;  /* 0x0000004659467221 */ /* 0x000fe40000010000 */
[----:B------:R-:W-:Y:S02]  /*b090*/  FADD.FTZ R2, R88, R2 ;  /* 0x0000000258027221 */ /* 0x000fe40000010000 */
[----:B------:R-:W-:Y:S02]  /*b0a0*/  FADD.FTZ R70, R91, R70 ;  /* 0x000000465b467221 */ /* 0x000fe40000010000 */
[----:B------:R-:W-:Y:S02]  /*b0b0*/  FADD.FTZ R92, R90, R2 ;  /* 0x000000025a5c7221 */ /* 0x000fe40000010000 */
[----:B------:R-:W-:Y:S01]  /*b0c0*/  LDSM.16.MT88.4 R88, [R184+0x1800] ;  /* 0x00180000b858783b */ /* 0x000fe20000004200 */
[C---:B-----5:R-:W-:Y:S03]  /*b0d0*/  HMMA.16816.F32 R52, R72.reuse, R76, R52 ;  /* 0x0000004c4834723c */ /* 0x060fe60000001834 */
[----:B------:R-:W-:Y:S02]  /*b0e0*/  FADD.FTZ R97, R93, R92 ;  /* 0x0000005c5d617221 */ /* 0x000fe40000010000 */
[--C-:B------:R-:W-:Y:S02]  /*b0f0*/  FFMA.FTZ R2, R202, c[0x0][0x2d0], -R69.reuse ;  /* 0x0000b400ca027a23 */ /* 0x100fe40000010845 */
[----:B------:R-:W-:Y:S01]  /*b100*/  FFMA.FTZ R0, R148, c[0x0][0x2d0], -R69 ;  /* 0x0000b40094007a23 */ /* 0x000fe20000010845 */
[C---:B------:R-:W-:Y:S01]  /*b110*/  HMMA.16816.F32 R56, R72.reuse, R78, R56 ;  /* 0x0000004e4838723c */ /* 0x040fe20000001838 */
[----:B------:R-:W1:Y:S01]  /*b120*/  LDSM.16.MT88.4 R76, [R183+0x1000] ;  /* 0x00100000b74c783b */ /* 0x000e620000004200 */
[----:B------:R5:W-:Y:S06]  /*b130*/  MUFU.EX2 R133, R2 ;  /* 0x0000000200857308 */ /* 0x000bec0000000800 */
[C---:B--2---:R-:W-:Y:S04]  /*b140*/  HMMA.16816.F32 R60, R72.reuse, R80, R60 ;  /* 0x00000050483c723c */ /* 0x044fe8000000183c */
[----:B------:R2:W1:Y:S04]  /*b150*/  MUFU.EX2 R150, R0 ;  /* 0x0000000000967308 */ /* 0x0004680000000800 */
[----:B------:R-:W-:Y:S01]  /*b160*/  HMMA.16816.F32 R64, R72, R82, R64 ;  /* 0x000000524840723c */ /* 0x000fe20000001840 */
[----:B------:R-:W1:Y:S06]  /*b170*/  LDSM.16.MT88.4 R80, [R185+0x1000] ;  /* 0x00100000b950783b */ /* 0x000e6c0000004200 */
[----:B------:R-:W-:Y:S02]  /*b180*/  F2FP.PACK_AB R72, R100, R98 ;  /* 0x000000626448723e */ /* 0x000fe400000000ff */
[----:B----4-:R-:W-:Y:S03]  /*b190*/  F2FP.PACK_AB R73, R101, R99 ;  /* 0x000000636549723e */ /* 0x010fe600000000ff */
[----:B------:R-:W-:Y:S01]  /*b1a0*/  F2FP.PACK_AB R74, R210, R102 ;  /* 0x00000066d24a723e */ /* 0x000fe200000000ff */
[----:B-----5:R-:W-:Y:S01]  /*b1b0*/  FADD.FTZ R2, R103, R97 ;  /* 0x0000006167027221 */ /* 0x020fe20000010000 */
[C---:B---3--:R-:W-:Y:S03]  /*b1c0*/  F2FP.PACK_AB R75, R208.reuse, R209 ;  /* 0x000000d1d04b723e */ /* 0x048fe600000000ff */
[----:B------:R-:W-:Y:S02]  /*b1d0*/  FADD.FTZ R2, R99, R2 ;  /* 0x0000000263027221 */ /* 0x000fe40000010000 */
[--C-:B--2---:R-:W-:Y:S02]  /*b1e0*/  FFMA.FTZ R0, R149, c[0x0][0x2d0], -R69.reuse ;  /* 0x0000b40095007a23 */ /* 0x104fe40000010845 */
[----:B------:R-:W-:Y:S02]  /*b1f0*/  FADD.FTZ R2, R101, R2 ;  /* 0x0000000265027221 */ /* 0x000fe40000010000 */
[----:B------:R2:W3:Y:S01]  /*b200*/  MUFU.EX2 R148, R0 ;  /* 0x0000000000947308 */ /* 0x0004e20000000800 */
[C---:B-1----:R-:W-:Y:S03]  /*b210*/  HMMA.16816.F32 R4, R72.reuse, R76, R4 ;  /* 0x0000004c4804723c */ /* 0x042fe60000001804 */
[----:B------:R-:W-:Y:S04]  /*b220*/  FADD.FTZ R2, R209, R2 ;  /* 0x00000002d1027221 */ /* 0x000fe80000010000 */
[----:B------:R-:W-:Y:S01]  /*b230*/  FADD.FTZ R2, R208, R2 ;  /* 0x00000002d0027221 */ /* 0x000fe20000010000 */
[C---:B------:R-:W-:Y:S01]  /*b240*/  HMMA.16816.F32 R8, R72.reuse, R78, R8 ;  /* 0x0000004e4808723c */ /* 0x040fe20000001808 */
[----:B------:R-:W1:Y:S03]  /*b250*/  LDSM.16.MT88.4 R76, [R186+0x1000] ;  /* 0x00100000ba4c783b */ /* 0x000e660000004200 */
[----:B------:R-:W-:Y:S04]  /*b260*/  FADD.FTZ R2, R150, R2 ;  /* 0x0000000296027221 */ /* 0x000fe80000010000 */
[C---:B------:R-:W-:Y:S04]  /*b270*/  HMMA.16816.F32 R12, R72.reuse, R80, R12 ;  /* 0x00000050480c723c */ /* 0x040fe8000000180c */
[--C-:B--2---:R-:W-:Y:S04]  /*b280*/  FFMA.FTZ R0, R176, c[0x0][0x2d0], -R69.reuse ;  /* 0x0000b400b0007a23 */ /* 0x104fe80000010845 */
[C---:B------:R-:W-:Y:S01]  /*b290*/  HMMA.16816.F32 R16, R72.reuse, R82, R16 ;  /* 0x000000524810723c */ /* 0x040fe20000001810 */
[----:B------:R-:W2:Y:S01]  /*b2a0*/  LDSM.16.MT88.4 R80, [R183+0x4000] ;  /* 0x00400000b750783b */ /* 0x000ea20000004200 */
[----:B------:R4:W5:Y:S02]  /*b2b0*/  MUFU.EX2 R147, R0 ;  /* 0x0000000000937308 */ /* 0x0009640000000800 */
[----:B---3--:R-:W-:Y:S04]  /*b2c0*/  FADD.FTZ R2, R148, R2 ;  /* 0x0000000294027221 */ /* 0x008fe80000010000 */
[C---:B------:R-:W-:Y:S08]  /*b2d0*/  HMMA.16816.F32 R20, R72.reuse, R84, R20 ;  /* 0x000000544814723c */ /* 0x040ff00000001814 */
[C---:B------:R-:W-:Y:S01]  /*b2e0*/  HMMA.16816.F32 R24, R72.reuse, R86, R24 ;  /* 0x000000564818723c */ /* 0x040fe20000001818 */
[----:B------:R-:W3:Y:S07]  /*b2f0*/  LDSM.16.MT88.4 R84, [R185+0x4000] ;  /* 0x00400000b954783b */ /* 0x000eee0000004200 */
[C---:B-1----:R-:W-:Y:S04]  /*b300*/  HMMA.16816.F32 R28, R72.reuse, R76, R28 ;  /* 0x0000004c481c723c */ /* 0x042fe8000000181c */
[--C-:B----4-:R-:W-:Y:S02]  /*b310*/  FFMA.FTZ R0, R179, c[0x0][0x2d0], -R69.reuse ;  /* 0x0000b400b3007a23 */ /* 0x110fe40000010845 */
[----:B-----5:R-:W-:Y:S02]  /*b320*/  FADD.FTZ R2, R147, R2 ;  /* 0x0000000293027221 */ /* 0x020fe40000010000 */
[----:B------:R1:W4:Y:S01]  /*b330*/  MUFU.EX2 R146, R0 ;  /* 0x0000000000927308 */ /* 0x0003220000000800 */
[C---:B------:R-:W-:Y:S01]  /*b340*/  HMMA.16816.F32 R32, R72.reuse, R78, R32 ;  /* 0x0000004e4820723c */ /* 0x040fe20000001820 */
[----:B------:R-:W5:Y:S07]  /*b350*/  LDSM.16.MT88.4 R76, [R184+0x4000] ;  /* 0x00400000b84c783b */ /* 0x000f6e0000004200 */
[C---:B--2---:R-:W-:Y:S08]  /*b360*/  HMMA.16816.F32 R36, R72.reuse, R80, R36 ;  /* 0x000000504824723c */ /* 0x044ff00000001824 */
[C---:B------:R-:W-:Y:S01]  /*b370*/  HMMA.16816.F32 R40, R72.reuse, R82, R40 ;  /* 0x000000524828723c */ /* 0x040fe20000001828 */
[----:B------:R-:W2:Y:S03]  /*b380*/  LDSM.16.MT88.4 R80, [R186+0x4000] ;  /* 0x00400000ba50783b */ /* 0x000ea60000004200 */
[--C-:B-1----:R-:W-:Y:S04]  /*b390*/  FFMA.FTZ R0, R197, c[0x0][0x2d0], -R69.reuse ;  /* 0x0000b400c5007a23 */ /* 0x102fe80000010845 */
[C---:B---3--:R-:W-:Y:S01]  /*b3a0*/  HMMA.16816.F32 R44, R72.reuse, R84, R44 ;  /* 0x00000054482c723c */ /* 0x048fe2000000182c */
[----:B------:R1:W3:Y:S03]  /*b3b0*/  MUFU.EX2 R141, R0 ;  /* 0x00000000008d7308 */ /* 0x0002e60000000800 */
[----:B----4-:R-:W-:Y:S04]  /*b3c0*/  FADD.FTZ R2, R146, R2 ;  /* 0x0000000292027221 */ /* 0x010fe80000010000 */
[C---:B------:R-:W-:Y:S01]  /*b3d0*/  HMMA.16816.F32 R48, R72.reuse, R86, R48 ;  /* 0x000000564830723c */ /* 0x040fe20000001830 */
[----:B------:R-:W4:Y:S07]  /*b3e0*/  LDSM.16.MT88.4 R84, [R183+0x1800] ;  /* 0x00180000b754783b */ /* 0x000f2e0000004200 */
[C---:B-----5:R-:W-:Y:S08]  /*b3f0*/  HMMA.16816.F32 R52, R72.reuse, R76, R52 ;  /* 0x0000004c4834723c */ /* 0x060ff00000001834 */
[C---:B------:R-:W-:Y:S01]  /*b400*/  HMMA.16816.F32 R56, R72.reuse, R78, R56 ;  /* 0x0000004e4838723c */ /* 0x040fe20000001838 */
[----:B------:R-:W5:Y:S03]  /*b410*/  LDSM.16.MT88.4 R76, [R185+0x1800] ;  /* 0x00180000b94c783b */ /* 0x000f660000004200 */
[--C-:B-1----:R-:W-:Y:S02]  /*b420*/  FFMA.FTZ R0, R198, c[0x0][0x2d0], -R69.reuse ;  /* 0x0000b400c6007a23 */ /* 0x102fe40000010845 */
[----:B---3--:R-:W-:Y:S02]  /*b430*/  FADD.FTZ R2, R141, R2 ;  /* 0x000000028d027221 */ /* 0x008fe40000010000 */
[C---:B--2---:R-:W-:Y:S01]  /*b440*/  HMMA.16816.F32 R60, R72.reuse, R80, R60 ;  /* 0x00000050483c723c */ /* 0x044fe2000000183c */
[----:B------:R1:W2:Y:S07]  /*b450*/  MUFU.EX2 R140, R0 ;  /* 0x00000000008c7308 */ /* 0x0002ae0000000800 */
[----:B------:R-:W-:Y:S01]  /*b460*/  HMMA.16816.F32 R64, R72, R82, R64 ;  /* 0x000000524840723c */ /* 0x000fe20000001840 */
[----:B------:R-:W3:Y:S06]  /*b470*/  LDSM.16.MT88.4 R80, [R186+0x1800] ;  /* 0x00180000ba50783b */ /* 0x000eec0000004200 */
[----:B------:R-:W-:Y:S02]  /*b480*/  F2FP.PACK_AB R72, R203, R178 ;  /* 0x000000b2cb48723e */ /* 0x000fe400000000ff */
[----:B------:R-:W-:Y:S03]  /*b490*/  F2FP.PACK_AB R74, R151, R177 ;  /* 0x000000b1974a723e */ /* 0x000fe600000000ff */
[----:B------:R-:W-:Y:S02]  /*b4a0*/  F2FP.PACK_AB R73, R148, R150 ;  /* 0x000000969449723e */ /* 0x000fe400000000ff */
[----:B------:R-:W-:Y:S01]  /*b4b0*/  F2FP.PACK_AB R75, R146, R147 ;  /* 0x00000093924b723e */ /* 0x000fe200000000ff */
[--C-:B-1----:R-:W-:Y:S02]  /*b4c0*/  FFMA.FTZ R0, R200, c[0x0][0x2d0], -R69.reuse ;  /* 0x0000b400c8007a23 */ /* 0x102fe40000010845 */
[----:B--2---:R-:W-:Y:S04]  /*b4d0*/  FADD.FTZ R2, R140, R2 ;  /* 0x000000028c027221 */ /* 0x004fe80000010000 */
[C---:B----4-:R-:W-:Y:S01]  /*b4e0*/  HMMA.16816.F32 R4, R72.reuse, R84, R4 ;  /* 0x000000544804723c */ /* 0x050fe20000001804 */
[----:B------:R1:W2:Y:S07]  /*b4f0*/  MUFU.EX2 R139, R0 ;  /* 0x00000000008b7308 */ /* 0x0002ae0000000800 */
[C---:B------:R-:W-:Y:S01]  /*b500*/  HMMA.16816.F32 R8, R72.reuse, R86, R8 ;  /* 0x000000564808723c */ /* 0x040fe20000001808 */
[----:B------:R-:W4:Y:S07]  /*b510*/  LDSM.16.MT88.4 R84, [R183+0x4800] ;  /* 0x00480000b754783b */ /* 0x000f2e0000004200 */
[C---:B-----5:R-:W-:Y:S08]  /*b520*/  HMMA.16816.F32 R12, R72.reuse, R76, R12 ;  /* 0x0000004c480c723c */ /* 0x060ff0000000180c */
[C---:B------:R-:W-:Y:S01]  /*b530*/  HMMA.16816.F32 R16, R72.reuse, R78, R16 ;  /* 0x0000004e4810723c */ /* 0x040fe20000001810 */
[----:B------:R-:W5:Y:S03]  /*b540*/  LDSM.16.MT88.4 R76, [R185+0x4800] ;  /* 0x00480000b94c783b */ /* 0x000f660000004200 */
[--C-:B-1----:R-:W-:Y:S02]  /*b550*/  FFMA.FTZ R0, R201, c[0x0][0x2d0], -R69.reuse ;  /* 0x0000b400c9007a23 */ /* 0x102fe40000010845 */
[----:B--2---:R-:W-:Y:S02]  /*b560*/  FADD.FTZ R2, R139, R2 ;  /* 0x000000028b027221 */ /* 0x004fe40000010000 */
[C---:B------:R-:W-:Y:S01]  /*b570*/  HMMA.16816.F32 R20, R72.reuse, R88, R20 ;  /* 0x000000584814723c */ /* 0x040fe20000001814 */
[----:B------:R1:W-:Y:S07]  /*b580*/  MUFU.EX2 R138, R0 ;  /* 0x00000000008a7308 */ /* 0x0003ee0000000800 */
[C---:B------:R-:W-:Y:S01]  /*b590*/  HMMA.16816.F32 R24, R72.reuse, R90, R24 ;  /* 0x0000005a4818723c */ /* 0x040fe20000001818 */
[----:B------:R-:W2:Y:S07]  /*b5a0*/  LDSM.16.MT88.4 R88, [R184+0x4800] ;  /* 0x00480000b858783b */ /* 0x000eae0000004200 */
[C---:B---3--:R-:W-:Y:S08]  /*b5b0*/  HMMA.16816.F32 R28, R72.reuse, R80, R28 ;  /* 0x00000050481c723c */ /* 0x048ff0000000181c */
[C---:B------:R-:W-:Y:S01]  /*b5c0*/  HMMA.16816.F32 R32, R72.reuse, R82, R32 ;  /* 0x000000524820723c */ /* 0x040fe20000001820 */
[----:B------:R-:W3:Y:S03]  /*b5d0*/  LDSM.16.MT88.4 R80, [R186+0x4800] ;  /* 0x00480000ba50783b */ /* 0x000ee60000004200 */
[----:B-1----:R-:W-:Y:S02]  /*b5e0*/  FADD.FTZ R0, R94, R70 ;  /* 0x000000465e007221 */ /* 0x002fe40000010000 */
[--C-:B------:R-:W-:Y:S02]  /*b5f0*/  FFMA.FTZ R70, R196, c[0x0][0x2d0], -R69.reuse ;  /* 0x0000b400c4467a23 */ /* 0x100fe40000010845 */
[C---:B----4-:R-:W-:Y:S02]  /*b600*/  HMMA.16816.F32 R36, R72.reuse, R84, R36 ;  /* 0x000000544824723c */ /* 0x050fe40000001824 */
[----:B------:R-:W1:Y:S02]  /*b610*/  MUFU.EX2 R132, R70 ;  /* 0x0000004600847308 */ /* 0x000e640000000800 */
[----:B------:R-:W-:Y:S02]  /*b620*/  FADD.FTZ R0, R95, R0 ;  /* 0x000000005f007221 */ /* 0x000fe40000010000 */
[----:B------:R-:W-:Y:S01]  /*b630*/  LDSM.16.MT88.4 R92, [R186+0x2000] ;  /* 0x00200000ba5c783b */ /* 0x000fe20000004200 */
[----:B------:R-:W-:Y:S01]  /*b640*/  FFMA.FTZ R69, R193, c[0x0][0x2d0], -R69 ;  /* 0x0000b400c1457a23 */ /* 0x000fe20000010845 */
[C---:B------:R-:W-:Y:S04]  /*b650*/  HMMA.16816.F32 R40, R72.reuse, R86, R40 ;  /* 0x000000564828723c */ /* 0x040fe80000001828 */
[----:B------:R4:W-:Y:S01]  /*b660*/  MUFU.EX2 R70, R96 ;  /* 0x0000006000467308 */ /* 0x0009e20000000800 */
[----:B------:R-:W-:Y:S01]  /*b670*/  FADD.FTZ R0, R98, R0 ;  /* 0x0000000062007221 */ /* 0x000fe20000010000 */
[----:B------:R-:W-:Y:S02]  /*b680*/  LDSM.16.MT88.4 R84, [R185+0x2000] ;  /* 0x00200000b954783b */ /* 0x000fe40000004200 */
[C---:B-----5:R-:W-:Y:S04]  /*b690*/  HMMA.16816.F32 R44, R72.reuse, R76, R44 ;  /* 0x0000004c482c723c */ /* 0x060fe8000000182c */
[----:B------:R-:W-:Y:S02]  /*b6a0*/  FADD.FTZ R0, R100, R0 ;  /* 0x0000000064007221 */ /* 0x000fe40000010000 */
[----:B------:R-:W5:Y:S02]  /*b6b0*/  MUFU.EX2 R69, R69 ;  /* 0x0000004500457308 */ /* 0x000f640000000800 */
[C---:B------:R-:W-:Y:S01]  /*b6c0*/  HMMA.16816.F32 R48, R72.reuse, R78, R48 ;  /* 0x0000004e4830723c */ /* 0x040fe20000001830 */
[----:B------:R-:W3:Y:S03]  /*b6d0*/  LDSM.16.MT88.4 R76, [R183+0x2000] ;  /* 0x00200000b74c783b */ /* 0x000ee60000004200 */
[----:B-1----:R-:W-:Y:S01]  /*b6e0*/  F2FP.PACK_AB R129, R132, R133 ;  /* 0x000000858481723e */ /* 0x002fe200000000ff */
[----:B------:R-:W-:Y:S03]  /*b6f0*/  FADD.FTZ R0, R102, R0 ;  /* 0x0000000066007221 */ /* 0x000fe60000010000 */
[C---:B--2---:R-:W-:Y:S01]  /*b700*/  HMMA.16816.F32 R52, R72.reuse, R88, R52 ;  /* 0x000000584834723c */ /* 0x044fe20000001834 */
[----:B----4-:R-:W-:Y:S03]  /*b710*/  LDSM.16.MT88.4 R96, [R184+0x2800] ;  /* 0x00280000b860783b */ /* 0x010fe60000004200 */
[----:B------:R-:W-:Y:S04]  /*b720*/  FADD.FTZ R0, R210, R0 ;  /* 0x00000000d2007221 */ /* 0x000fe80000010000 */
[C---:B------:R-:W-:Y:S01]  /*b730*/  HMMA.16816.F32 R56, R72.reuse, R90, R56 ;  /* 0x0000005a4838723c */ /* 0x040fe20000001838 */
[----:B------:R-:W1:Y:S03]  /*b740*/  LDSM.16.MT88.4 R88, [R184+0x2000] ;  /* 0x00200000b858783b */ /* 0x000e660000004200 */
[----:B------:R-:W-:Y:S01]  /*b750*/  FADD.FTZ R0, R178, R0 ;  /* 0x00000000b2007221 */ /* 0x000fe20000010000 */
[----:B-----5:R-:W-:Y:S03]  /*b760*/  F2FP.PACK_AB R131, R69, R70 ;  /* 0x000000464583723e */ /* 0x020fe600000000ff */
[C---:B---3--:R-:W-:Y:S04]  /*b770*/  HMMA.16816.F32 R60, R72.reuse, R80, R60 ;  /* 0x00000050483c723c */ /* 0x048fe8000000183c */
[----:B------:R-:W-:Y:S04]  /*b780*/  FADD.FTZ R0, R203, R0 ;  /* 0x00000000cb007221 */ /* 0x000fe80000010000 */
[----:B------:R-:W-:Y:S01]  /*b790*/  HMMA.16816.F32 R64, R72, R82, R64 ;  /* 0x000000524840723c */ /* 0x000fe20000001840 */
[----:B------:R-:W-:Y:S03]  /*b7a0*/  LDSM.16.MT88.4 R80, [R185+0x5000] ;  /* 0x00500000b950783b */ /* 0x000fe60000004200 */
[----:B------:R-:W-:Y:S03]  /*b7b0*/  FADD.FTZ R0, R177, R0 ;  /* 0x00000000b1007221 */ /* 0x000fe60000010000 */
[----:B------:R-:W-:Y:S01]  /*b7c0*/  F2FP.PACK_AB R72, R144, R142 ;  /* 0x0000008e9048723e */ /* 0x000fe200000000ff */
[----:B------:R-:W-:Y:S01]  /*b7d0*/  FADD.FTZ R0, R151, R0 ;  /* 0x0000000097007221 */ /* 0x000fe20000010000 */
[----:B------:R-:W-:Y:S03]  /*b7e0*/  F2FP.PACK_AB R74, R143, R145 ;  /* 0x000000918f4a723e */ /* 0x000fe600000000ff */
[----:B------:R-:W-:Y:S01]  /*b7f0*/  F2FP.PACK_AB R73, R140, R141 ;  /* 0x0000008d8c49723e */ /* 0x000fe200000000ff */
[----:B------:R-:W-:Y:S01]  /*b800*/  FADD.FTZ R0, R142, R0 ;  /* 0x000000008e007221 */ /* 0x000fe20000010000 */
[----:B------:R-:W-:Y:S03]  /*b810*/  F2FP.PACK_AB R75, R138, R139 ;  /* 0x0000008b8a4b723e */ /* 0x000fe600000000ff */
[----:B------:R-:W-:Y:S04]  /*b820*/  FADD.FTZ R0, R144, R0 ;  /* 0x0000000090007221 */ /* 0x000fe80000010000 */
[C---:B------:R-:W-:Y:S03]  /*b830*/  HMMA.16816.F32 R4, R72.reuse, R76, R4 ;  /* 0x0000004c4804723c */ /* 0x040fe60000001804 */
[----:B------:R-:W-:Y:S04]  /*b840*/  FADD.FTZ R0, R145, R0 ;  /* 0x0000000091007221 */ /* 0x000fe80000010000 */
[----:B------:R-:W-:Y:S01]  /*b850*/  FADD.FTZ R0, R143, R0 ;  /* 0x000000008f007221 */ /* 0x000fe20000010000 */
        /* <DEDUP_REMOVED lines=8> */
[C---:B------:R-:W-:Y:S08]  /*b8e0*/  HMMA.16816.F32 R28, R72.reuse, R92, R28 ;  /* 0x0000005c481c723c */ /* 0x040ff0000000181c */
[C---:B------:R-:W-:Y:S08]  /*b8f0*/  HMMA.16816.F32 R32, R72.reuse, R94, R32 ;  /* 0x0000005e4820723c */ /* 0x040ff00000001820 */
[C---:B--2---:R-:W-:Y:S08]  /*b900*/  HMMA.16816.F32 R36, R72.reuse, R76, R36 ;  /* 0x0000004c4824723c */ /* 0x044ff00000001824 */
[C---:B------:R-:W-:Y:S01]  /*b910*/  HMMA.16816.F32 R40, R72.reuse, R78, R40 ;  /* 0x0000004e4828723c */ /* 0x040fe20000001828 */
[----:B------:R-:W2:Y:S07]  /*b920*/  LDSM.16.MT88.4 R76, [R186+0x2800] ;  /* 0x00280000ba4c783b */ /* 0x000eae0000004200 */
[C---:B------:R-:W-:Y:S08]  /*b930*/  HMMA.16816.F32 R44, R72.reuse, R80, R44 ;  /* 0x00000050482c723c */ /* 0x040ff0000000182c */
[C---:B------:R-:W-:Y:S01]  /*b940*/  HMMA.16816.F32 R48, R72.reuse, R82, R48 ;  /* 0x000000524830723c */ /* 0x040fe20000001830 */
[----:B------:R-:W4:Y:S07]  /*b950*/  LDSM.16.MT88.4 R80, [R183+0x5800] ;  /* 0x00580000b750783b */ /* 0x000f2e0000004200 */
[C---:B---3--:R-:W-:Y:S08]  /*b960*/  HMMA.16816.F32 R52, R72.reuse, R84, R52 ;  /* 0x000000544834723c */ /* 0x048ff00000001834 */
[C---:B------:R-:W-:Y:S08]  /*b970*/  HMMA.16816.F32 R56, R72.reuse, R86, R56 ;  /* 0x000000564838723c */ /* 0x040ff00000001838 */
[C---:B-1----:R-:W-:Y:S08]  /*b980*/  HMMA.16816.F32 R60, R72.reuse, R88, R60 ;  /* 0x00000058483c723c */ /* 0x042ff0000000183c */
[----:B------:R-:W-:Y:S01]  /*b990*/  HMMA.16816.F32 R64, R72, R90, R64 ;  /* 0x0000005a4840723c */ /* 0x000fe20000001840 */
[----:B------:R-:W1:Y:S07]  /*b9a0*/  LDSM.16.MT88.4 R72, [R185+0x5800] ;  /* 0x00580000b948783b */ /* 0x000e6e0000004200 */
        /* <DEDUP_REMOVED lines=8> */
[C---:B--2---:R-:W-:Y:S08]  /*ba30*/  HMMA.16816.F32 R92, R128.reuse, R76, R28 ;  /* 0x0000004c805c723c */ /* 0x044ff0000000181c */
[C---:B------:R-:W-:Y:S08]  /*ba40*/  HMMA.16816.F32 R88, R128.reuse, R78, R32 ;  /* 0x0000004e8058723c */ /* 0x040ff00000001820 */
[C---:B----4-:R-:W-:Y:S08]  /*ba50*/  HMMA.16816.F32 R84, R128.reuse, R80, R36 ;  /* 0x000000508054723c */ /* 0x050ff00000001824 */
[C---:B------:R-:W-:Y:S08]  /*ba60*/  HMMA.16816.F32 R80, R128.reuse, R82, R40 ;  /* 0x000000528050723c */ /* 0x040ff00000001828 */
[C---:B-1----:R-:W-:Y:S08]  /*ba70*/  HMMA.16816.F32 R76, R128.reuse, R72, R44 ;  /* 0x00000048804c723c */ /* 0x042ff0000000182c */
[C---:B------:R-:W-:Y:S08]  /*ba80*/  HMMA.16816.F32 R72, R128.reuse, R74, R48 ;  /* 0x0000004a8048723c */ /* 0x040ff00000001830 */
[C---:B---3--:R-:W-:Y:S07]  /*ba90*/  HMMA.16816.F32 R52, R128.reuse, R4, R52 ;  /* 0x000000048034723c */ /* 0x048fee0000001834 */
[-C--:B------:R-:W-:Y:S01]  /*baa0*/  MOV R5, R3.reuse ;  /* 0x0000000300057202 */ /* 0x080fe20000000f00 */
[C---:B------:R-:W-:Y:S04]  /*bab0*/  HMMA.16816.F32 R56, R128.reuse, R6, R56 ;  /* 0x000000068038723c */ /* 0x040fe80000001838 */
[----:B------:R-:W-:Y:S02]  /*bac0*/  FADD.FTZ R4, R138, R2 ;  /* 0x000000028a047221 */ /* 0x000fe40000010000 */
[----:B------:R-:W-:Y:S02]  /*bad0*/  FADD.FTZ R2, R134, R0 ;  /* 0x0000000086027221 */ /* 0x000fe40000010000 */
[C---:B-----5:R-:W-:Y:S04]  /*bae0*/  HMMA.16816.F32 R60, R128.reuse, R8, R60 ;  /* 0x00000008803c723c */ /* 0x060fe8000000183c */
[----:B------:R-:W-:Y:S02]  /*baf0*/  FADD.FTZ R0, R133, R4 ;  /* 0x0000000485007221 */ /* 0x000fe40000010000 */
[----:B------:R-:W-:Y:S02]  /*bb00*/  FADD.FTZ R2, R135, R2 ;  /* 0x0000000287027221 */ /* 0x000fe40000010000 */
[----:B------:R-:W-:Y:S01]  /*bb10*/  FADD.FTZ R0, R132, R0 ;  /* 0x0000000084007221 */ /* 0x000fe20000010000 */
[----:B------:R-:W-:Y:S03]  /*bb20*/  HMMA.16816.F32 R64, R128, R10, R64 ;  /* 0x0000000a8040723c */ /* 0x000fe60000001840 */
[----:B------:R-:W-:Y:S02]  /*bb30*/  FADD.FTZ R2, R136, R2 ;  /* 0x0000000288027221 */ /* 0x000fe40000010000 */
[----:B------:R-:W-:Y:S01]  /*bb40*/  FADD.FTZ R0, R70, R0 ;  /* 0x0000000046007221 */ /* 0x000fe20000010000 */
[----:B------:R-:W-:Y:S01]  /*bb50*/  MOV R70, R3 ;  /* 0x0000000300467202 */ /* 0x000fe20000000f00 */
[----:B------:R-:W-:Y:S02]  /*bb60*/  FADD.FTZ R227, R137, R2 ;  /* 0x0000000289e37221 */ /* 0x000fe40000010000 */
[----:B------:R-:W-:Y:S03]  /*bb70*/  FADD.FTZ R228, R69, R0 ;  /* 0x0000000045e47221 */ /* 0x000fe60000010000 */
[----:B------:R-:W-:Y:S01]  /*bb80*/  MOV R69, R68 ;  /* 0x0000004400457202 */ /* 0x000fe20000000f00 */
[----:B------:R-:W-:-:S05]  /*bb90*/  @P0 BRA `(.L_x_734) ;  /* 0xffffb84000000947 */ /* 0x000fca000383ffff */
.L_x_713:
[----:B------:R-:W-:Y:S01]  /*bba0*/  IMAD.MOV.U32 R0, RZ, RZ, c[0x0][0x2c4] ;  /* 0x0000b100ff007624 */ /* 0x000fe200078e00ff */
[----:B------:R-:W-:Y:S01]  /*bbb0*/  IADD3 R2, R232, 0x1, -R231 ;  /* 0x00000001e8027810 */ /* 0x000fe20007ffe8e7 */
[----:B------:R-:W-:-:S03]  /*bbc0*/  IMAD.MOV.U32 R4, RZ, RZ, c[0x0][0x32c] ;  /* 0x0000cb00ff047624 */ /* 0x000fc600078e00ff */
[----:B------:R-:W-:Y:S02]  /*bbd0*/  ISETP.NE.AND P1, PT, R0, 0x1, PT ;  /* 0x000000010000780c */ /* 0x000fe40003f25270 */
[----:B------:R-:W-:Y:S02]  /*bbe0*/  IADD3 R0, R244, 0x7f, RZ ;  /* 0x0000007ff4007810 */ /* 0x000fe40007ffe0ff */
[----:B------:R-:W-:-:S09]  /*bbf0*/  ISETP.GE.AND P0, PT, R4, 0x1, PT ;  /* 0x000000010400780c */ /* 0x000fd20003f06270 */
[----:B------:R-:W-:-:S05]  /*bc00*/  @P1 IMAD.HI.U32 R3, R0, c[0x0][0x2c8], RZ ;  /* 0x0000b20000031a27 */ /* 0x000fca00078e00ff */
[----:B------:R-:W-:-:S05]  /*bc10*/  @P1 SHF.R.U32.HI R0, RZ, c[0x0][0x2cc], R3 ;  /* 0x0000b300ff001a19 */ /* 0x000fca0000011603 */
[----:B------:R-:W-:-:S05]  /*bc20*/  IMAD.IADD R0, R2, 0x1, R0 ;  /* 0x0000000102007824 */ /* 0x000fca00078e0200 */
[----:B------:R-:W-:Y:S01]  /*bc30*/  IADD3 R2, R0, -c[0x0][0x324], RZ ;  /* 0x8000c90000027a10 */ /* 0x000fe20007ffe0ff */
[----:B------:R-:W-:Y:S05]  /*bc40*/  @!P0 BRA `(.L_x_735) ;  /* 0x0000011000008947 */ /* 0x000fea0003800000 */
[----:B------:R-:W-:Y:S01]  /*bc50*/  ISETP.GT.AND P0, PT, R0, -0x1, PT ;  /* 0xffffffff0000780c */ /* 0x000fe20003f04270 */
[----:B------:R-:W-:-:S12]  /*bc60*/  BSSY B0, `(.L_x_736) ;  /* 0x000000d000007945 */ /* 0x000fd80003800000 */
[----:B------:R-:W-:Y:S05]  /*bc70*/  @P0 BRA `(.L_x_737) ;  /* 0x0000007000000947 */ /* 0x000fea0003800000 */
[----:B------:R-:W-:Y:S01]  /*bc80*/  IMAD.MOV.U32 R3, RZ, RZ, 0x1 ;  /* 0x00000001ff037424 */ /* 0x000fe200078e00ff */
[----:B------:R-:W-:-:S04]  /*bc90*/  LOP3.LUT R0, RZ, R0, RZ, 0x33, !PT ;  /* 0x00000000ff007212 */ /* 0x000fc800078e33ff */
[----:B------:R-:W-:-:S13]  /*bca0*/  ISETP.NE.AND P0, PT, R3, c[0x0][0x32c], PT ;  /* 0x0000cb0003007a0c */ /* 0x000fda0003f05270 */
[----:B------:R-:W-:-:S05]  /*bcb0*/  @P0 IMAD.HI.U32 R3, R0, c[0x0][0x330], RZ ;  /* 0x0000cc0000030a27 */ /* 0x000fca00078e00ff */
[----:B------:R-:W-:-:S04]  /*bcc0*/  @P0 SHF.R.U32.HI R0, RZ, c[0x0][0x334], R3 ;  /* 0x0000cd00ff000a19 */ /* 0x000fc80000011603 */
[----:B------:R-:W-:Y:S01]  /*bcd0*/  LOP3.LUT R0, RZ, R0, RZ, 0x33, !PT ;  /* 0x00000000ff007212 */ /* 0x000fe200078e33ff */
[----:B------:R-:W-:Y:S05]  /*bce0*/  BRA `(.L_x_738) ;  /* 0x0000004000007947 */ /* 0x000fea0003800000 */
.L_x_737:
[----:B------:R-:W-:-:S04]  /*bcf0*/  MOV R3, 0x1 ;  /* 0x0000000100037802 */ /* 0x000fc80000000f00 */
[----:B------:R-:W-:-:S13]  /*bd00*/  ISETP.NE.AND P0, PT, R3, c[0x0][0x32c], PT ;  /* 0x0000cb0003007a0c */ /* 0x000fda0003f05270 */
[----:B------:R-:W-:-:S05]  /*bd10*/  @P0 IMAD.HI.U32 R3, R0, c[0x0][0x330], RZ ;  /* 0x0000cc0000030a27 */ /* 0x000fca00078e00ff */
[----:B------:R-:W-:Y:S02]  /*bd20*/  @P0 SHF.R.U32.HI R0, RZ, c[0x0][0x334], R3 ;  /* 0x0000cd00ff000a19 */ /* 0x000fe40000011603 */
.L_x_738:
[----:B------:R-:W-:Y:S05]  /*bd30*/  BSYNC B0 ;  /* 0x0000000000007941 */ /* 0x000fea0003800000 */
.L_x_736:
[----:B------:R-:W-:-:S05]  /*bd40*/  IMAD R0, R0, c[0x0][0x32c], RZ ;  /* 0x0000cb0000007a24 */ /* 0x000fca00078e02ff */
[----:B------:R-:W-:-:S04]  /*bd50*/  IMNMX R2, R2, R0, !PT ;  /* 0x0000000002027217 */ /* 0x000fc80007800200 */
.L_x_735:
[----:B------:R-:W-:-:S05]  /*bd60*/  IADD3 R2, R2, 0x5f, RZ ;  /* 0x0000005f02027810 */ /* 0x000fca0007ffe0ff */
        /* <DEDUP_REMOVED lines=8> */
.L_x_750:
        /* <DEDUP_REMOVED lines=39> */
.L_x_851:
        /* <DEDUP_REMOVED lines=24> */
.L_x_852:
        /* <DEDUP_REMOVED lines=16> */
.L_x_741:
[----:B--23--:R-:W-:Y:S05]  /*c2e0*/  BSYNC B0 ;  /* 0x0000000000007941 */ /* 0x00cfea0003800000 */
.L_x_740:
        /* <DEDUP_REMOVED lines=126> */
[----:B------:R-:W-:Y:S02]  /*cad0*/  FMUL.FTZ R10, R10, c[0x0][0x320] ;  /* 0x0000c8000a0a7a20 */ /* 0x000fe40000410000 */
[----:B------:R-:W-:Y:S04]  /*cae0*/  FMUL.FTZ R3, R11, c[0x0][0x320] ;  /* 0x0000c8000b037a20 */ /* 0x000fe80000410000 */
[----:B------:R-:W3:Y:S02]  /*caf0*/  MUFU.TANH R139, R10 ;  /* 0x0000000a008b7308 */ /* 0x000ee40000002400 */
[----:B------:R-:W-:Y:S08]  /*cb00*/  FMUL.FTZ R2, R12, c[0x0][0x320] ;  /* 0x0000c8000c027a20 */ /* 0x000ff00000410000 */
[----:B------:R4:W2:Y:S01]  /*cb10*/  MUFU.TANH R133, R2 ;  /* 0x0000000200857308 */ /* 0x0008a20000002400 */
[----:B-1----:R-:W-:Y:S09]  /*cb20*/  FMUL.FTZ R0, R5, c[0x0][0x320] ;  /* 0x0000c80005007a20 */ /* 0x002ff20000410000 */
[----:B------:R1:W1:Y:S10]  /*cb30*/  MUFU.TANH R142, R0 ;  /* 0x00000000008e7308 */ /* 0x0002740000002400 */
[----:B------:R5:W2:Y:S01]  /*cb40*/  MUFU.TANH R138, R3 ;  /* 0x00000003008a7308 */ /* 0x000aa20000002400 */
[----:B----4-:R-:W-:Y:S09]  /*cb50*/  FMUL.FTZ R2, R19, c[0x0][0x320] ;  /* 0x0000c80013027a20 */ /* 0x010ff20000410000 */
[----:B------:R-:W4:Y:S01]  /*cb60*/  MUFU.TANH R147, R2 ;  /* 0x0000000200937308 */ /* 0x000f220000002400 */
[----:B-1----:R-:W-:Y:S09]  /*cb70*/  FMUL.FTZ R0, R6, c[0x0][0x320] ;  /* 0x0000c80006007a20 */ /* 0x002ff20000410000 */
[----:B------:R1:W1:Y:S01]  /*cb80*/  MUFU.TANH R141, R0 ;  /* 0x00000000008d7308 */ /* 0x0002620000002400 */
[----:B-----5:R-:W-:Y:S09]  /*cb90*/  FMUL.FTZ R3, R18, c[0x0][0x320] ;  /* 0x0000c80012037a20 */ /* 0x020ff20000410000 */
        /* <DEDUP_REMOVED lines=8> */
[----:B------:R-:W-:Y:S03]  /*cc20*/  LDSM.16.M88.4 R4, [R181+0x2000] ;  /* 0x00200000b504783b */ /* 0x000fe60000000200 */
[----:B-----5:R-:W-:Y:S05]  /*cc30*/  FMUL.FTZ R0, R9, c[0x0][0x320] ;  /* 0x0000c80009007a20 */ /* 0x020fea0000410000 */
[----:B------:R-:W1:Y:S01]  /*cc40*/  LDSM.16.M88.4 R8, [R181+0x1800] ;  /* 0x00180000b508783b */ /* 0x000e620000000200 */
[----:B------:R5:W1:Y:S11]  /*cc50*/  MUFU.TANH R137, R0 ;  /* 0x0000000000897308 */ /* 0x000a760000002400 */
[----:B------:R-:W-:Y:S03]  /*cc60*/  @!UPT UIADD3 URZ, URZ, URZ, URZ ;  /* 0x0000003f3f3ff290 */ /* 0x000fe6000fffe03f */
[----:B------:R-:W-:Y:S02]  /*cc70*/  FMUL.FTZ R3, R26, c[0x0][0x320] ;  /* 0x0000c8001a037a20 */ /* 0x000fe40000410000 */
[----:B------:R-:W-:Y:S02]  /*cc80*/  FMUL.FTZ R2, R27, c[0x0][0x320] ;  /* 0x0000c8001b027a20 */ /* 0x000fe40000410000 */
[----:B------:R-:W2:Y:S01]  /*cc90*/  MUFU.TANH R150, R3 ;  /* 0x0000000300967308 */ /* 0x000ea20000002400 */
[----:B-----5:R-:W-:Y:S09]  /*cca0*/  FMUL.FTZ R0, R13, c[0x0][0x320] ;  /* 0x0000c8000d007a20 */ /* 0x020ff20000410000 */
[----:B------:R5:W2:Y:S10]  /*ccb0*/  MUFU.TANH R132, R0 ;  /* 0x0000000000847308 */ /* 0x000ab40000002400 */
        /* <DEDUP_REMOVED lines=11> */
[----:B------:R-:W3:Y:S01]  /*cd70*/  MUFU.TANH R178, R3 ;  /* 0x0000000300b27308 */ /* 0x000ee20000002400 */
[----:B--2---:R-:W-:Y:S02]  /*cd80*/  FMUL.FTZ R2, R35, c[0x0][0x320] ;  /* 0x0000c80023027a20 */ /* 0x004fe40000410000 */
[----:B-----5:R-:W-:Y:S07]  /*cd90*/  FMUL.FTZ R0, R15, c[0x0][0x320] ;  /* 0x0000c8000f007a20 */ /* 0x020fee0000410000 */
[----:B------:R2:W2:Y:S01]  /*cda0*/  MUFU.TANH R146, R0 ;  /* 0x0000000000927308 */ /* 0x0004a20000002400 */
[C---:B-1----:R-:W-:Y:S09]  /*cdb0*/  HMMA.16816.F32 R44, R172.reuse, R8, R44 ;  /* 0x00000008ac2c723c */ /* 0x042ff2000000182c */
[----:B------:R-:W1:Y:S01]  /*cdc0*/  MUFU.TANH R194, R2 ;  /* 0x0000000200c27308 */ /* 0x000e620000002400 */
[----:B------:R-:W-:Y:S03]  /*cdd0*/  HMMA.16816.F32 R48, R172, R10, R48 ;  /* 0x0000000aac30723c */ /* 0x000fe60000001830 */
[----:B--2---:R-:W-:Y:S06]  /*cde0*/  FMUL.FTZ R0, R16, c[0x0][0x320] ;  /* 0x0000c80010007a20 */ /* 0x004fec0000410000 */
[----:B------:R2:W1:Y:S03]  /*cdf0*/  MUFU.TANH R131, R0 ;  /* 0x0000000000837308 */ /* 0x0004660000002400 */
[----:B--2---:R-:W-:Y:S07]  /*ce00*/  FMUL.FTZ R0, R17, c[0x0][0x320] ;  /* 0x0000c80011007a20 */ /* 0x004fee0000410000 */
[----:B------:R2:W1:Y:S02]  /*ce10*/  MUFU.TANH R130, R0 ;  /* 0x0000000000827308 */ /* 0x0004640000002400 */
[----:B--2---:R-:W-:Y:S08]  /*ce20*/  FMUL.FTZ R0, R20, c[0x0][0x320] ;  /* 0x0000c80014007a20 */ /* 0x004ff00000410000 */
        /* <DEDUP_REMOVED lines=54> */
[----:B------:R2:W1:Y:S01]  /*d190*/  MUFU.TANH R201, R0 ;  /* 0x0000000000c97308 */ /* 0x0004620000002400 */
[----:B------:R-:W-:-:S05]  /*d1a0*/  @!P0 BRA `(.L_x_745) ;  /* 0x000004e000008947 */ /* 0x000fca0003800000 */
[----:B---34-:R-:W-:Y:S01]  /*d1b0*/  IMAD.MOV.U32 R196, RZ, RZ, c[0x0][0x2b8] ;  /* 0x0000ae00ffc47624 */ /* 0x018fe200078e00ff */
        /* <DEDUP_REMOVED lines=10> */
[----:B--2---:R-:W-:Y:S01]  /*d260*/  IMAD.MOV.U32 R0, RZ, RZ, R2 ;  /* 0x000000ffff007224 */ /* 0x004fe200078e0002 */
        /* <DEDUP_REMOVED lines=25> */
[----:B------:R2:W3:Y:S02]  /*d400*/  SHFL.IDX PT, R7, R0, RZ, 0x181f ;  /* 0x00181fff00077589 */ /* 0x0004e400000e0000 */
.L_x_853:
[----:B------:R-:W-:-:S05]  /*d410*/  BRA.DIV ~URZ, `(.L_x_747) ;  /* 0x0000c3027f007947 */ /* 0x000fca000b800000 */
[----:B------:R-:W4:Y:S01]  /*d420*/  SHFL.IDX PT, R2, R4, RZ, 0x181f ;  /* 0x00181fff04027589 */ /* 0x000f2200000e0000 */
[----:B------:R-:W-:Y:S02]  /*d430*/  ISETP.GE.AND P2, PT, R219, c[0x0][0x1d4], PT ;  /* 0x00007500db007a0c */ /* 0x000fe40003f46270 */
[----:B------:R-:W-:Y:S02]  /*d440*/  ISETP.GE.AND P1, PT, R221, c[0x0][0x1d4], PT ;  /* 0x00007500dd007a0c */ /* 0x000fe40003f26270 */
[CC--:B----4-:R-:W-:Y:S05]  /*d450*/  IADD3 R8, P0, R2.reuse, R24.reuse, RZ ;  /* 0x0000001802087210 */ /* 0x0d0fea0007f1e0ff */
        /* <DEDUP_REMOVED lines=8> */
[----:B----4-:R-:W3:Y:S04]  /*d4e0*/  SHFL.IDX PT, R2, R4, 0x1, 0x181f ;  /* 0x00381f0004027f89 */ /* 0x010ee800000e0000 */
[----:B------:R-:W4:Y:S01]  /*d4f0*/  SHFL.IDX PT, R3, R0, 0x1, 0x181f ;  /* 0x00381f0000037f89 */ /* 0x000f2200000e0000 */
[C---:B---3--:R-:W-:Y:S05]  /*d500*/  IADD3 R8, P0, R2.reuse, R24, RZ ;  /* 0x0000001802087210 */ /* 0x048fea0007f1e0ff */
[C---:B----4-:R-:W-:Y:S01]  /*d510*/  IMAD.X R9, R3.reuse, 0x1, R5, P0 ;  /* 0x0000000103097824 */ /* 0x050fe200000e0605 */
[----:B------:R-:W-:Y:S04]  /*d520*/  IADD3 R2, P0, R2, R25, RZ ;  /* 0x0000001902027210 */ /* 0x000fe80007f1e0ff */
[----:B------:R3:W-:Y:S01]  /*d530*/  LDGSTS.E.BYPASS.LTC128B.128 [R195+0x9100], [R8.64], !P2 ;  /* 0x0910000008c37fae */ /* 0x0007e2000d101d46 */
[----:B------:R-:W-:Y:S05]  /*d540*/  IMAD.X R3, R3, 0x1, R6, P0 ;  /* 0x0000000103037824 */ /* 0x000fea00000e0606 */
[----:B------:R4:W-:Y:S04]  /*d550*/  LDGSTS.E.BYPASS.LTC128B.128 [R195+0xc100], [R2.64], !P1 ;  /* 0x0c10000002c37fae */ /* 0x0009e8000c901d46 */
[----:B---3--:R4:W3:Y:S01]  /*d560*/  SHFL.IDX PT, R9, R0, 0x2, 0x181f ;  /* 0x00581f0000097f89 */ /* 0x0088e200000e0000 */
[----:B------:R-:W-:Y:S03]  /*d570*/  SEL R8, RZ, 0x10, P1 ;  /* 0x00000010ff087807 */ /* 0x000fe60000800000 */
[----:B--2---:R4:W2:Y:S04]  /*d580*/  SHFL.IDX PT, R0, R4, 0x2, 0x181f ;  /* 0x00581f0004007f89 */ /* 0x0048a800000e0000 */
.L_x_854:
[C---:B----4-:R-:W-:Y:S02]  /*d590*/  IADD3 R2, -R7.reuse, 0x10, RZ ;  /* 0x0000001007027810 */ /* 0x050fe40007ffe1ff */
[----:B------:R-:W-:Y:S02]  /*d5a0*/  ISETP.NE.U32.AND P2, PT, R7, RZ, PT ;  /* 0x000000ff0700720c */ /* 0x000fe40003f45070 */
[----:B------:R-:W-:Y:S04]  /*d5b0*/  LOP3.LUT R2, R2, 0xf, RZ, 0xc0, !PT ;  /* 0x0000000f02027812 */ /* 0x000fe800078ec0ff */
[-C--:B--2---:R-:W-:Y:S02]  /*d5c0*/  IADD3 R4, P1, P0, R2, R0.reuse, R24 ;  /* 0x0000000002047210 */ /* 0x084fe4000783e018 */
        /* <DEDUP_REMOVED lines=12> */
.L_x_745:
[----:B---34-:R-:W-:Y:S05]  /*d690*/  BSYNC B0 ;  /* 0x0000000000007941 */ /* 0x018fea0003800000 */
.L_x_744:
[----:B--2---:R-:W-:Y:S01]  /*d6a0*/  FMNMX.FTZ R2, R136, R69, !PT ;  /* 0x0000004588027209 */ /* 0x004fe20007810000 */
        /* <DEDUP_REMOVED lines=50> */
.L_x_855:
[----:B--2---:R-:W-:Y:S01]  /*d9d0*/  FMNMX.FTZ R5, R4, R0, !PT ;  /* 0x0000000004057209 */ /* 0x004fe20007810000 */
[----:B------:R-:W-:-:S05]  /*d9e0*/  BRA.DIV ~URZ, `(.L_x_749) ;  /* 0x0000c1027f007947 */ /* 0x000fca000b800000 */
[----:B------:R-:W-:Y:S04]  /*d9f0*/  SHFL.BFLY PT, R0, R6, 0x2, 0x1f ;  /* 0x0c401f0006007f89 */ /* 0x000fe800000e0000 */
[----:B------:R-:W2:Y:S02]  /*da00*/  SHFL.BFLY PT, R2, R5, 0x1, 0x1f ;  /* 0x0c201f0005027f89 */ /* 0x000ea400000e0000 */
[----:B--2---:R-:W-:Y:S02]  /*da10*/  FMNMX.FTZ R68, R5, R2, !PT ;  /* 0x0000000205447209 */ /* 0x004fe40007810000 */
[----:B-1----:R-:W-:Y:S05]  /*da20*/  FMNMX.FTZ R4, R6, R0, !PT ;  /* 0x0000000006047209 */ /* 0x002fea0007810000 */
[----:B------:R1:W2:Y:S02]  /*da30*/  SHFL.BFLY PT, R0, R4, 0x1, 0x1f ;  /* 0x0c201f0004007f89 */ /* 0x0002a400000e0000 */
.L_x_856:
[C---:B------:R-:W-:Y:S01]  /*da40*/  FMUL.FTZ R5, R68.reuse, c[0x0][0x2d0] ;  /* 0x0000b40044057a20 */ /* 0x040fe20000410000 */
[----:B------:R-:W-:Y:S01]  /*da50*/  WARPSYNC 0xffffffff ;  /* 0xffffffff00007948 */ /* 0x000fe20003800000 */
[----:B------:R-:W-:Y:S01]  /*da60*/  FADD.FTZ R2, -R68, R69 ;  /* 0x0000004544027221 */ /* 0x000fe20000010100 */
[C---:B------:R-:W-:Y:S01]  /*da70*/  ISETP.GT.AND P0, PT, R199.reuse, R226, PT ;  /* 0x000000e2c700720c */ /* 0x040fe20003f04270 */
[--C-:B------:R-:W-:Y:S01]  /*da80*/  FFMA.FTZ R3, R136, c[0x0][0x2d0], -R5.reuse ;  /* 0x0000b40088037a23 */ /* 0x100fe20000010805 */
[----:B------:R-:W-:Y:S01]  /*da90*/  IADD3 R199, R199, -0x1, RZ ;  /* 0xffffffffc7c77810 */ /* 0x000fe20007ffe0ff */
[----:B------:R-:W-:Y:S02]  /*daa0*/  FMUL.FTZ R2, R2, c[0x0][0x2d0] ;  /* 0x0000b40002027a20 */ /* 0x000fe40000410000 */
        /* <DEDUP_REMOVED lines=14> */
[--C-:B---3--:R-:W-:Y:S01]  /*db90*/  FFMA.FTZ R3, R142, c[0x0][0x2d0], -R5.reuse ;  /* 0x0000b4008e037a23 */ /* 0x108fe20000010805 */
[----:B------:R-:W-:Y:S01]  /*dba0*/  MUFU.EX2 R196, R196 ;  /* 0x000000c400c47308 */ /* 0x000fe20000000800 */
[--C-:B------:R-:W-:Y:S02]  /*dbb0*/  FFMA.FTZ R223, R13, c[0x0][0x2d0], -R5.reuse ;  /* 0x0000b4000ddf7a23 */ /* 0x100fe40000010805 */
[--C-:B------:R-:W-:Y:S07]  /*dbc0*/  FFMA.FTZ R222, R12, c[0x0][0x2d0], -R5.reuse ;  /* 0x0000b4000cde7a23 */ /* 0x100fee0000010805 */
[----:B------:R3:W4:Y:S02]  /*dbd0*/  MUFU.EX2 R212, R3 ;  /* 0x0000000300d47308 */ /* 0x0007240000000800 */
[--C-:B---3--:R-:W-:Y:S01]  /*dbe0*/  FFMA.FTZ R3, R140, c[0x0][0x2d0], -R5.reuse ;  /* 0x0000b4008c037a23 */ /* 0x108fe20000010805 */
[----:B----4-:R-:W-:Y:S01]  /*dbf0*/  F2FP.PACK_AB R128, R212, R6 ;  /* 0x00000006d480723e */ /* 0x010fe200000000ff */
[--C-:B------:R-:W-:Y:S06]  /*dc00*/  FFMA.FTZ R140, R133, c[0x0][0x2d0], -R5.reuse ;  /* 0x0000b400858c7a23 */ /* 0x100fec0000010805 */
[----:B------:R3:W-:Y:S01]  /*dc10*/  MUFU.EX2 R224, R3 ;  /* 0x0000000300e07308 */ /* 0x0007e20000000800 */
[C---:B------:R-:W-:Y:S02]  /*dc20*/  FMUL.FTZ R8, R2.reuse, R112 ;  /* 0x0000007002087220 */ /* 0x040fe40000410000 */
[C---:B------:R-:W-:Y:S02]  /*dc30*/  FMUL.FTZ R9, R2.reuse, R113 ;  /* 0x0000007102097220 */ /* 0x040fe40000410000 */
[C---:B------:R-:W-:Y:S02]  /*dc40*/  FMUL.FTZ R16, R2.reuse, R104 ;  /* 0x0000006802107220 */ /* 0x040fe40000410000 */
[C---:B------:R-:W-:Y:S02]  /*dc50*/  FMUL.FTZ R17, R2.reuse, R105 ;  /* 0x0000006902117220 */ /* 0x040fe40000410000 */
[C---:B------:R-:W-:Y:S02]  /*dc60*/  FFMA.FTZ R69, R2.reuse, R227, R6 ;  /* 0x000000e302457223 */ /* 0x040fe40000010006 */
[C---:B------:R-:W-:Y:S02]  /*dc70*/  FMUL.FTZ R24, R2.reuse, R96 ;  /* 0x0000006002187220 */ /* 0x040fe40000410000 */
[C---:B------:R-:W-:Y:S02]  /*dc80*/  FMUL.FTZ R25, R2.reuse, R97 ;  /* 0x0000006102197220 */ /* 0x040fe40000410000 */
[C---:B------:R-:W-:Y:S02]  /*dc90*/  FMUL.FTZ R12, R2.reuse, R108 ;  /* 0x0000006c020c7220 */ /* 0x040fe40000410000 */
[C---:B------:R-:W-:Y:S02]  /*dca0*/  FMUL.FTZ R13, R2.reuse, R109 ;  /* 0x0000006d020d7220 */ /* 0x040fe40000410000 */
[C---:B------:R-:W-:Y:S02]  /*dcb0*/  FMUL.FTZ R32, R2.reuse, R88 ;  /* 0x0000005802207220 */ /* 0x040fe40000410000 */
[C---:B------:R-:W-:Y:S02]  /*dcc0*/  FMUL.FTZ R33, R2.reuse, R89 ;  /* 0x0000005902217220 */ /* 0x040fe40000410000 */
[----:B------:R-:W-:Y:S01]  /*dcd0*/  FMUL.FTZ R20, R2, R100 ;  /* 0x0000006402147220 */ /* 0x000fe20000410000 */
[----:B--23--:R-:W-:Y:S01]  /*dce0*/  FMNMX.FTZ R3, R0, R4, !PT ;  /* 0x0000000400037209 */ /* 0x00cfe20007810000 */
[--C-:B------:R-:W-:Y:S01]  /*dcf0*/  FFMA.FTZ R0, R137, c[0x0][0x2d0], -R5.reuse ;  /* 0x0000b40089007a23 */ /* 0x100fe20000010805 */
[----:B------:R-:W-:Y:S01]  /*dd00*/  MUFU.EX2 R100, R148 ;  /* 0x0000009400647308 */ /* 0x000fe20000000800 */
[--C-:B------:R-:W-:Y:S02]  /*dd10*/  FFMA.FTZ R137, R132, c[0x0][0x2d0], -R5.reuse ;  /* 0x0000b40084897a23 */ /* 0x100fe40000010805 */
[----:B------:R-:W-:Y:S01]  /*dd20*/  FMUL.FTZ R142, R3, c[0x0][0x2d0] ;  /* 0x0000b400038e7a20 */ /* 0x000fe20000410000 */
[----:B------:R-:W2:Y:S01]  /*dd30*/  LDSM.16.MT88.4 R132, [R183] ;  /* 0x00000000b784783b */ /* 0x000ea20000004200 */
[----:B------:R-:W-:Y:S02]  /*dd40*/  FMUL.FTZ R21, R2, R101 ;  /* 0x0000006502157220 */ /* 0x000fe40000410000 */
[----:B-1----:R-:W-:Y:S02]  /*dd50*/  FFMA.FTZ R4, R141, c[0x0][0x2d0], -R142 ;  /* 0x0000b4008d047a23 */ /* 0x002fe4000001088e */
[--C-:B------:R-:W-:Y:S01]  /*dd60*/  FFMA.FTZ R141, R22, c[0x0][0x2d0], -R5.reuse ;  /* 0x0000b400168d7a23 */ /* 0x100fe20000010805 */
[----:B------:R1:W3:Y:S01]  /*dd70*/  MUFU.EX2 R225, R0 ;  /* 0x0000000000e17308 */ /* 0x0002e20000000800 */
[C---:B------:R-:W-:Y:S02]  /*dd80*/  FMUL.FTZ R40, R2.reuse, R80 ;  /* 0x0000005002287220 */ /* 0x040fe40000410000 */
[C---:B------:R-:W-:Y:S02]  /*dd90*/  FMUL.FTZ R41, R2.reuse, R81 ;  /* 0x0000005102297220 */ /* 0x040fe40000410000 */
[C---:B------:R-:W-:Y:S02]  /*dda0*/  FMUL.FTZ R28, R2.reuse, R92 ;  /* 0x0000005c021c7220 */ /* 0x040fe40000410000 */
[C---:B------:R-:W-:Y:S02]  /*ddb0*/  FMUL.FTZ R29, R2.reuse, R93 ;  /* 0x0000005d021d7220 */ /* 0x040fe40000410000 */
[C---:B------:R-:W-:Y:S01]  /*ddc0*/  FMUL.FTZ R36, R2.reuse, R84 ;  /* 0x0000005402247220 */ /* 0x040fe20000410000 */
[----:B------:R4:W-:Y:S01]  /*ddd0*/  MUFU.EX2 R210, R4 ;  /* 0x0000000400d27308 */ /* 0x0009e20000000800 */
        /* <DEDUP_REMOVED lines=8> */
[--C-:B------:R-:W-:Y:S01]  /*de60*/  FFMA.FTZ R70, R130, c[0x0][0x2d0], -R5.reuse ;  /* 0x0000b40082467a23 */ /* 0x100fe20000010805 */
[----:B---3--:R-:W-:Y:S01]  /*de70*/  F2FP.PACK_AB R130, R225, R224 ;  /* 0x000000e0e182723e */ /* 0x008fe200000000ff */
[----:B------:R-:W-:Y:S02]  /*de80*/  FMUL.FTZ R0, R0, c[0x0][0x2d0] ;  /* 0x0000b40000007a20 */ /* 0x000fe40000410000 */
[C---:B------:R-:W-:Y:S02]  /*de90*/  FMUL.FTZ R56, R2.reuse, R56 ;  /* 0x0000003802387220 */ /* 0x040fe40000410000 */
[C---:B------:R-:W-:Y:S02]  /*dea0*/  FMUL.FTZ R57, R2.reuse, R57 ;  /* 0x0000003902397220 */ /* 0x040fe40000410000 */
[--C-:B----4-:R-:W-:Y:S01]  /*deb0*/  FFMA.FTZ R4, R143, c[0x0][0x2d0], -R142.reuse ;  /* 0x0000b4008f047a23 */ /* 0x110fe2000001088e */
[----:B------:R-:W1:Y:S01]  /*dec0*/  MUFU.EX2 R0, R0 ;  /* 0x0000000000007308 */ /* 0x000e620000000800 */
[--C-:B------:R-:W-:Y:S02]  /*ded0*/  FFMA.FTZ R143, R23, c[0x0][0x2d0], -R5.reuse ;  /* 0x0000b400178f7a23 */ /* 0x100fe40000010805 */
[C---:B------:R-:W-:Y:S02]  /*dee0*/  FMUL.FTZ R60, R2.reuse, R60 ;  /* 0x0000003c023c7220 */ /* 0x040fe40000410000 */
[C---:B------:R-:W-:Y:S02]  /*def0*/  FMUL.FTZ R61, R2.reuse, R61 ;  /* 0x0000003d023d7220 */ /* 0x040fe40000410000 */
[C---:B------:R-:W-:Y:S02]  /*df00*/  FMUL.FTZ R64, R2.reuse, R64 ;  /* 0x0000004002407220 */ /* 0x040fe40000410000 */
[----:B------:R-:W-:Y:S01]  /*df10*/  FMUL.FTZ R65, R2, R65 ;  /* 0x0000004102417220 */ /* 0x000fe20000410000 */
[----:B------:R-:W3:Y:S01]  /*df20*/  MUFU.EX2 R209, R4 ;  /* 0x0000000400d17308 */ /* 0x000ee20000000800 */
[C---:B-1----:R-:W-:Y:S02]  /*df30*/  FMUL.FTZ R10, R0.reuse, R114 ;  /* 0x00000072000a7220 */ /* 0x042fe40000410000 */
[C---:B------:R-:W-:Y:S02]  /*df40*/  FMUL.FTZ R11, R0.reuse, R115 ;  /* 0x00000073000b7220 */ /* 0x040fe40000410000 */
[----:B------:R-:W1:Y:S01]  /*df50*/  LDSM.16.MT88.4 R112, [R185] ;  /* 0x00000000b970783b */ /* 0x000e620000004200 */
[C---:B------:R-:W-:Y:S02]  /*df60*/  FMUL.FTZ R19, R0.reuse, R107 ;  /* 0x0000006b00137220 */ /* 0x040fe40000410000 */
[C---:B------:R-:W-:Y:S02]  /*df70*/  FMUL.FTZ R6, R0.reuse, R118 ;  /* 0x0000007600067220 */ /* 0x040fe40000410000 */
[----:B------:R-:W-:Y:S01]  /*df80*/  FMUL.FTZ R7, R0, R119 ;  /* 0x0000007700077220 */ /* 0x000fe20000410000 */
[----:B---3--:R-:W-:Y:S01]  /*df90*/  F2FP.PACK_AB R129, R209, R210 ;  /* 0x000000d2d181723e */ /* 0x008fe200000000ff */
[--C-:B------:R-:W-:Y:S02]  /*dfa0*/  FFMA.FTZ R4, R139, c[0x0][0x2d0], -R142.reuse ;  /* 0x0000b4008b047a23 */ /* 0x100fe4000001088e */
[----:B------:R-:W-:Y:S02]  /*dfb0*/  FFMA.FTZ R139, R18, c[0x0][0x2d0], -R5 ;  /* 0x0000b400128b7a23 */ /* 0x000fe40000010805 */
[----:B------:R3:W-:Y:S01]  /*dfc0*/  MUFU.EX2 R217, R4 ;  /* 0x0000000400d97308 */ /* 0x0007e20000000800 */
[----:B------:R-:W-:Y:S02]  /*dfd0*/  FMUL.FTZ R18, R0, R106 ;  /* 0x0000006a00127220 */ /* 0x000fe40000410000 */
[----:B------:R-:W4:Y:S01]  /*dfe0*/  LDSM.16.MT88.4 R104, [R184] ;  /* 0x00000000b868783b */ /* 0x000f220000004200 */
[----:B------:R-:W-:Y:S02]  /*dff0*/  FMUL.FTZ R5, R2, R117 ;  /* 0x0000007502057220 */ /* 0x000fe40000410000 */
[C---:B------:R-:W-:Y:S02]  /*e000*/  FMUL.FTZ R26, R0.reuse, R98 ;  /* 0x00000062001a7220 */ /* 0x040fe40000410000 */
[C---:B------:R-:W-:Y:S02]  /*e010*/  FMUL.FTZ R27, R0.reuse, R99 ;  /* 0x00000063001b7220 */ /* 0x040fe40000410000 */
[C---:B------:R-:W-:Y:S01]  /*e020*/  FMUL.FTZ R14, R0.reuse, R110 ;  /* 0x0000006e000e7220 */ /* 0x040fe20000410000 */
[----:B------:R-:W5:Y:S01]  /*e030*/  LDSM.16.MT88.4 R96, [R187] ;  /* 0x00000000bb60783b */ /* 0x000f620000004200 */
[C---:B------:R-:W-:Y:S02]  /*e040*/  FMUL.FTZ R15, R0.reuse, R111 ;  /* 0x0000006f000f7220 */ /* 0x040fe40000410000 */
[C---:B------:R-:W-:Y:S02]  /*e050*/  FMUL.FTZ R34, R0.reuse, R90 ;  /* 0x0000005a00227220 */ /* 0x040fe40000410000 */
[C---:B------:R-:W-:Y:S02]  /*e060*/  FMUL.FTZ R35, R0.reuse, R91 ;  /* 0x0000005b00237220 */ /* 0x040fe40000410000 */
[C---:B------:R-:W-:Y:S01]  /*e070*/  FMUL.FTZ R22, R0.reuse, R102 ;  /* 0x0000006600167220 */ /* 0x040fe20000410000 */
[----:B------:R-:W1:Y:S01]  /*e080*/  LDSM.16.MT88.4 R88, [R183+0x3000] ;  /* 0x00300000b758783b */ /* 0x000e620000004200 */
[C---:B------:R-:W-:Y:S01]  /*e090*/  FMUL.FTZ R23, R0.reuse, R103 ;  /* 0x0000006700177220 */ /* 0x040fe20000410000 */
[----:B------:R-:W-:Y:S01]  /*e0a0*/  MUFU.EX2 R102, R143 ;  /* 0x0000008f00667308 */ /* 0x000fe20000000800 */
[----:B------:R-:W-:Y:S02]  /*e0b0*/  FMUL.FTZ R42, R0, R82 ;  /* 0x00000052002a7220 */ /* 0x000fe40000410000 */
[--C-:B---3--:R-:W-:Y:S02]  /*e0c0*/  FFMA.FTZ R4, R138, c[0x0][0x2d0], -R142.reuse ;  /* 0x0000b4008a047a23 */ /* 0x108fe4000001088e */
[C---:B------:R-:W-:Y:S02]  /*e0d0*/  FMUL.FTZ R43, R0.reuse, R83 ;  /* 0x00000053002b7220 */ /* 0x040fe40000410000 */
[----:B------:R-:W3:Y:S01]  /*e0e0*/  LDSM.16.MT88.4 R80, [R185+0x3000] ;  /* 0x00300000b950783b */ /* 0x000ee20000004200 */
[C---:B------:R-:W-:Y:S02]  /*e0f0*/  FMUL.FTZ R30, R0.reuse, R94 ;  /* 0x0000005e001e7220 */ /* 0x040fe40000410000 */
[----:B------:R-:W2:Y:S01]  /*e100*/  MUFU.EX2 R138, R4 ;  /* 0x00000004008a7308 */ /* 0x000ea20000000800 */
[C---:B------:R-:W-:Y:S02]  /*e110*/  FMUL.FTZ R31, R0.reuse, R95 ;  /* 0x0000005f001f7220 */ /* 0x040fe40000410000 */
[C---:B------:R-:W-:Y:S02]  /*e120*/  FMUL.FTZ R50, R0.reuse, R74 ;  /* 0x0000004a00327220 */ /* 0x040fe40000410000 */
[C---:B------:R-:W-:Y:S02]  /*e130*/  FMUL.FTZ R51, R0.reuse, R75 ;  /* 0x0000004b00337220 */ /* 0x040fe40000410000 */
[----:B------:R-:W1:Y:S01]  /*e140*/  LDSM.16.MT88.4 R72, [R184+0x3000] ;  /* 0x00300000b848783b */ /* 0x000e620000004200 */
[C---:B------:R-:W-:Y:S02]  /*e150*/  FMUL.FTZ R38, R0.reuse, R86 ;  /* 0x0000005600267220 */ /* 0x040fe40000410000 */
        /* <DEDUP_REMOVED lines=8> */
[C---:B------:R-:W-:Y:S02]  /*e1e0*/  FMUL.FTZ R58, R0.reuse, R58 ;  /* 0x0000003a003a7220 */ /* 0x040fe40000410000 */
[----:B------:R-:W-:Y:S01]  /*e1f0*/  FMUL.FTZ R59, R0, R59 ;  /* 0x0000003b003b7220 */ /* 0x000fe20000410000 */
[----:B--2---:R-:W-:Y:S01]  /*e200*/  F2FP.PACK_AB R131, R138, R217 ;  /* 0x000000d98a83723e */ /* 0x004fe200000000ff */
[----:B------:R-:W-:Y:S01]  /*e210*/  FMUL.FTZ R4, R2, R116 ;  /* 0x0000007402047220 */ /* 0x000fe20000410000 */
[----:B------:R-:W-:Y:S01]  /*e220*/  LDSM.16.MT88.4 R76, [R183+0x800] ;  /* 0x00080000b74c783b */ /* 0x000fe20000004200 */
[----:B------:R-:W-:Y:S02]  /*e230*/  FFMA.FTZ R2, R145, c[0x0][0x2d0], -R142 ;  /* 0x0000b40091027a23 */ /* 0x000fe4000001088e */
[C---:B------:R-:W-:Y:S01]  /*e240*/  FMUL.FTZ R62, R0.reuse, R62 ;  /* 0x0000003e003e7220 */ /* 0x040fe20000410000 */
[----:B------:R-:W-:Y:S01]  /*e250*/  MUFU.EX2 R143, R216 ;  /* 0x000000d8008f7308 */ /* 0x000fe20000000800 */
[C---:B------:R-:W-:Y:S01]  /*e260*/  FMUL.FTZ R63, R0.reuse, R63 ;  /* 0x0000003f003f7220 */ /* 0x040fe20000410000 */
[C---:B------:R-:W-:Y:S05]  /*e270*/  HMMA.16816.F32 R4, R128.reuse, R132, R4 ;  /* 0x000000848004723c */ /* 0x040fea0000001804 */
[C---:B------:R-:W-:Y:S02]  /*e280*/  FMUL.FTZ R66, R0.reuse, R66 ;  /* 0x0000004200427220 */ /* 0x040fe40000410000 */
[C---:B------:R-:W-:Y:S01]  /*e290*/  FMUL.FTZ R67, R0.reuse, R67 ;  /* 0x0000004300437220 */ /* 0x040fe20000410000 */
[C---:B------:R-:W-:Y:S01]  /*e2a0*/  HMMA.16816.F32 R8, R128.reuse, R134, R8 ;  /* 0x000000868008723c */ /* 0x040fe20000001808 */
[----:B------:R2:W-:Y:S03]  /*e2b0*/  MUFU.EX2 R70, R2 ;  /* 0x0000000200467308 */ /* 0x0005e60000000800 */
[----:B------:R-:W-:Y:S04]  /*e2c0*/  FFMA.FTZ R0, R0, R228, R210 ;  /* 0x000000e400007223 */ /* 0x000fe800000100d2 */
[C---:B-1----:R-:W-:Y:S03]  /*e2d0*/  HMMA.16816.F32 R12, R128.reuse, R112, R12 ;  /* 0x00000070800c723c */ /* 0x042fe6000000180c */
[----:B------:R-:W-:Y:S05]  /*e2e0*/  MUFU.EX2 R145, R214 ;  /* 0x000000d600917308 */ /* 0x000fea0000000800 */
[C---:B------:R-:W-:Y:S01]  /*e2f0*/  HMMA.16816.F32 R16, R128.reuse, R114, R16 ;  /* 0x000000728010723c */ /* 0x040fe20000001810 */
[----:B------:R-:W-:Y:S04]  /*e300*/  LDSM.16.MT88.4 R112, [R183+0x2800] ;  /* 0x00280000b770783b */ /* 0x000fe80000004200 */
[----:B------:R-:W-:Y:S03]  /*e310*/  MUFU.EX2 R134, R223 ;  /* 0x000000df00867308 */ /* 0x000fe60000000800 */
[C---:B----4-:R-:W-:Y:S04]  /*e320*/  HMMA.16816.F32 R20, R128.reuse, R104, R20 ;  /* 0x000000688014723c */ /* 0x050fe80000001814 */
[--C-:B--2---:R-:W-:Y:S03]  /*e330*/  FFMA.FTZ R2, R146, c[0x0][0x2d0], -R142.reuse ;  /* 0x0000b40092027a23 */ /* 0x104fe6000001088e */
[----:B------:R-:W-:Y:S01]  /*e340*/  MUFU.EX2 R146, R213 ;  /* 0x000000d500927308 */ /* 0x000fe20000000800 */
[C---:B------:R-:W-:Y:S01]  /*e350*/  HMMA.16816.F32 R24, R128.reuse, R106, R24 ;  /* 0x0000006a8018723c */ /* 0x040fe20000001818 */
[----:B------:R-:W-:Y:S07]  /*e360*/  LDSM.16.MT88.4 R104, [R185+0x2800] ;  /* 0x00280000b968783b */ /* 0x000fee0000004200 */
[C---:B-----5:R-:W-:Y:S01]  /*e370*/  HMMA.16816.F32 R28, R128.reuse, R96, R28 ;  /* 0x00000060801c723c */ /* 0x060fe2000000181c */
[----:B------:R-:W-:Y:S06]  /*e380*/  MUFU.EX2 R135, R222 ;  /* 0x000000de00877308 */ /* 0x000fec0000000800 */
[--C-:B------:R-:W-:Y:S01]  /*e390*/  FFMA.FTZ R97, R201, c[0x0][0x2d0], -R142.reuse ;  /* 0x0000b400c9617a23 */ /* 0x100fe2000001088e */
[C---:B------:R-:W-:Y:S03]  /*e3a0*/  HMMA.16816.F32 R32, R128.reuse, R98, R32 ;  /* 0x000000628020723c */ /* 0x040fe60000001820 */
[----:B------:R-:W-:Y:S05]  /*e3b0*/  MUFU.EX2 R98, R149 ;  /* 0x0000009500627308 */ /* 0x000fea0000000800 */
[C---:B------:R-:W-:Y:S05]  /*e3c0*/  HMMA.16816.F32 R36, R128.reuse, R88, R36 ;  /* 0x000000588024723c */ /* 0x040fea0000001824 */
[----:B------:R1:W-:Y:S03]  /*e3d0*/  MUFU.EX2 R89, R2 ;  /* 0x0000000200597308 */ /* 0x0003e60000000800 */
[C---:B------:R-:W-:Y:S07]  /*e3e0*/  HMMA.16816.F32 R40, R128.reuse, R90, R40 ;  /* 0x0000005a8028723c */ /* 0x040fee0000001828 */
[----:B------:R-:W-:Y:S01]  /*e3f0*/  MUFU.EX2 R88, R140 ;  /* 0x0000008c00587308 */ /* 0x000fe20000000800 */
[C---:B---3--:R-:W-:Y:S08]  /*e400*/  HMMA.16816.F32 R44, R128.reuse, R80, R44 ;  /* 0x00000050802c723c */ /* 0x048ff0000000182c */
[C---:B------:R-:W-:Y:S01]  /*e410*/  HMMA.16816.F32 R48, R128.reuse, R82, R48 ;  /* 0x000000528030723c */ /* 0x040fe20000001830 */
[----:B------:R-:W-:Y:S01]  /*e420*/  LDSM.16.MT88.4 R80, [R185+0x800] ;  /* 0x00080000b950783b */ /* 0x000fe20000004200 */
[----:B------:R-:W2:Y:S02]  /*e430*/  MUFU.EX2 R90, R137 ;  /* 0x00000089005a7308 */ /* 0x000ea40000000800 */
[--C-:B-1----:R-:W-:Y:S04]  /*e440*/  FFMA.FTZ R2, R144, c[0x0][0x2d0], -R142.reuse ;  /* 0x0000b40090027a23 */ /* 0x102fe8000001088e */
[C---:B------:R-:W-:Y:S04]  /*e450*/  HMMA.16816.F32 R52, R128.reuse, R72, R52 ;  /* 0x000000488034723c */ /* 0x040fe80000001834 */
[----:B------:R1:W-:Y:S04]  /*e460*/  MUFU.EX2 R93, R2 ;  /* 0x00000002005d7308 */ /* 0x0003e80000000800 */
[C---:B------:R-:W-:Y:S01]  /*e470*/  HMMA.16816.F32 R56, R128.reuse, R74, R56 ;  /* 0x0000004a8038723c */ /* 0x040fe20000001838 */
[----:B------:R-:W3:Y:S05]  /*e480*/  LDSM.16.MT88.4 R72, [R186+0x3000] ;  /* 0x00300000ba48783b */ /* 0x000eea0000004200 */
[----:B------:R-:W-:Y:S10]  /*e490*/  MUFU.EX2 R144, R215 ;  /* 0x000000d700907308 */ /* 0x000ff40000000800 */
[----:B------:R-:W-:Y:S01]  /*e4a0*/  MUFU.EX2 R136, R220 ;  /* 0x000000dc00887308 */ /* 0x000fe20000000800 */
[----:B-1----:R-:W-:Y:S09]  /*e4b0*/  FFMA.FTZ R2, R147, c[0x0][0x2d0], -R142 ;  /* 0x0000b40093027a23 */ /* 0x002ff2000001088e */
[----:B------:R1:W4:Y:S10]  /*e4c0*/  MUFU.EX2 R103, R2 ;  /* 0x0000000200677308 */ /* 0x0003340000000800 */
[----:B------:R-:W5:Y:S01]  /*e4d0*/  MUFU.EX2 R137, R218 ;  /* 0x000000da00897308 */ /* 0x000f620000000800 */
[C---:B---3--:R-:W-:Y:S07]  /*e4e0*/  HMMA.16816.F32 R60, R128.reuse, R72, R60 ;  /* 0x00000048803c723c */ /* 0x048fee000000183c */
[----:B--2---:R-:W-:Y:S01]  /*e4f0*/  F2FP.PACK_AB R72, R90, R88 ;  /* 0x000000585a48723e */ /* 0x004fe200000000ff */
[----:B------:R-:W-:Y:S04]  /*e500*/  HMMA.16816.F32 R64, R128, R74, R64 ;  /* 0x0000004a8040723c */ /* 0x000fe80000001840 */
[----:B------:R-:W-:Y:S01]  /*e510*/  F2FP.PACK_AB R73, R89, R70 ;  /* 0x000000465949723e */ /* 0x000fe200000000ff */
[----:B-1----:R-:W-:Y:S02]  /*e520*/  FADD.FTZ R2, R212, R69 ;  /* 0x00000045d4027221 */ /* 0x002fe40000010000 */
[----:B------:R-:W-:Y:S01]  /*e530*/  F2FP.PACK_AB R74, R95, R94 ;  /* 0x0000005e5f4a723e */ /* 0x000fe200000000ff */
[----:B------:R-:W-:Y:S01]  /*e540*/  FADD.FTZ R69, R209, R0 ;  /* 0x00000000d1457221 */ /* 0x000fe20000010000 */
[----:B----4-:R-:W-:Y:S01]  /*e550*/  F2FP.PACK_AB R75, R103, R93 ;  /* 0x0000005d674b723e */ /* 0x010fe200000000ff */
[----:B------:R-:W-:Y:S02]  /*e560*/  MUFU.EX2 R212, R141 ;  /* 0x0000008d00d47308 */ /* 0x000fe40000000800 */
[----:B------:R-:W-:Y:S01]  /*e570*/  FFMA.FTZ R0, R151, c[0x0][0x2d0], -R142 ;  /* 0x0000b40097007a23 */ /* 0x000fe2000001088e */
[----:B------:R-:W-:Y:S01]  /*e580*/  F2FP.PACK_AB R128, R135, R134 ;  /* 0x000000868780723e */ /* 0x000fe200000000ff */
[----:B------:R-:W-:Y:S01]  /*e590*/  FADD.FTZ R2, R224, R2 ;  /* 0x00000002e0027221 */ /* 0x000fe20000010000 */
[----:B-----5:R-:W-:Y:S01]  /*e5a0*/  F2FP.PACK_AB R130, R137, R136 ;  /* 0x000000888982723e */ /* 0x020fe200000000ff */
[C---:B------:R-:W-:Y:S04]  /*e5b0*/  HMMA.16816.F32 R4, R72.reuse, R76, R4 ;  /* 0x0000004c4804723c */ /* 0x040fe80000001804 */
[----:B------:R1:W-:Y:S04]  /*e5c0*/  MUFU.EX2 R99, R0 ;  /* 0x0000000000637308 */ /* 0x0003e80000000800 */
[C---:B------:R-:W-:Y:S01]  /*e5d0*/  HMMA.16816.F32 R8, R72.reuse, R78, R8 ;  /* 0x0000004e4808723c */ /* 0x040fe20000001808 */
[----:B------:R-:W2:Y:S05]  /*e5e0*/  LDSM.16.MT88.4 R76, [R184+0x800] ;  /* 0x00080000b84c783b */ /* 0x000eaa0000004200 */
[----:B------:R-:W-:Y:S02]  /*e5f0*/  MUFU.EX2 R151, R139 ;  /* 0x0000008b00977308 */ /* 0x000fe40000000800 */
[C---:B------:R-:W-:Y:S08]  /*e600*/  HMMA.16816.F32 R12, R72.reuse, R80, R12 ;  /* 0x00000050480c723c */ /* 0x040ff0000000180c */
[C---:B------:R-:W-:Y:S01]  /*e610*/  HMMA.16816.F32 R16, R72.reuse, R82, R16 ;  /* 0x000000524810723c */ /* 0x040fe20000001810 */
[----:B------:R-:W3:Y:S03]  /*e620*/  LDSM.16.MT88.4 R80, [R186+0x800] ;  /* 0x00080000ba50783b */ /* 0x000ee60000004200 */
[--C-:B-1----:R-:W-:Y:S02]  /*e630*/  FFMA.FTZ R0, R176, c[0x0][0x2d0], -R142.reuse ;  /* 0x0000b400b0007a23 */ /* 0x102fe4000001088e */
[----:B------:R-:W-:Y:S10]  /*e640*/  MUFU.EX2 R176, R198 ;  /* 0x000000c600b07308 */ /* 0x000ff40000000800 */
[----:B------:R1:W4:Y:S01]  /*e650*/  MUFU.EX2 R101, R0 ;  /* 0x0000000000657308 */ /* 0x0003220000000800 */
[C---:B--2---:R-:W-:Y:S08]  /*e660*/  HMMA.16816.F32 R20, R72.reuse, R76, R20 ;  /* 0x0000004c4814723c */ /* 0x044ff00000001814 */
[C---:B------:R-:W-:Y:S01]  /*e670*/  HMMA.16816.F32 R24, R72.reuse, R78, R24 ;  /* 0x0000004e4818723c */ /* 0x040fe20000001818 */
[----:B------:R-:W2:Y:S03]  /*e680*/  LDSM.16.MT88.4 R76, [R183+0x3800] ;  /* 0x00380000b74c783b */ /* 0x000ea60000004200 */
[--C-:B-1----:R-:W-:Y:S04]  /*e690*/  FFMA.FTZ R0, R150, c[0x0][0x2d0], -R142.reuse ;  /* 0x0000b40096007a23 */ /* 0x102fe8000001088e */
[C---:B---3--:R-:W-:Y:S01]  /*e6a0*/  HMMA.16816.F32 R28, R72.reuse, R80, R28 ;  /* 0x00000050481c723c */ /* 0x048fe2000000181c */
[----:B------:R1:W-:Y:S07]  /*e6b0*/  MUFU.EX2 R210, R0 ;  /* 0x0000000000d27308 */ /* 0x0003ee0000000800 */
[C---:B------:R-:W-:Y:S01]  /*e6c0*/  HMMA.16816.F32 R32, R72.reuse, R82, R32 ;  /* 0x000000524820723c */ /* 0x040fe20000001820 */
[----:B------:R-:W3:Y:S03]  /*e6d0*/  LDSM.16.MT88.4 R80, [R185+0x3800] ;  /* 0x00380000b950783b */ /* 0x000ee60000004200 */
[----:B-1----:R-:W-:Y:S02]  /*e6e0*/  FFMA.FTZ R0, R177, c[0x0][0x2d0], -R142 ;  /* 0x0000b400b1007a23 */ /* 0x002fe4000001088e */
[----:B------:R-:W-:Y:S02]  /*e6f0*/  MUFU.EX2 R177, R197 ;  /* 0x000000c500b17308 */ /* 0x000fe40000000800 */
[C---:B--2---:R-:W-:Y:S08]  /*e700*/  HMMA.16816.F32 R36, R72.reuse, R76, R36 ;  /* 0x0000004c4824723c */ /* 0x044ff00000001824 */
[----:B------:R1:W2:Y:S01]  /*e710*/  MUFU.EX2 R209, R0 ;  /* 0x0000000000d17308 */ /* 0x0002a20000000800 */
[C---:B------:R-:W-:Y:S01]  /*e720*/  HMMA.16816.F32 R40, R72.reuse, R78, R40 ;  /* 0x0000004e4828723c */ /* 0x040fe20000001828 */
[----:B------:R-:W5:Y:S07]  /*e730*/  LDSM.16.MT88.4 R76, [R184+0x3800] ;  /* 0x00380000b84c783b */ /* 0x000f6e0000004200 */
[C---:B---3--:R-:W-:Y:S08]  /*e740*/  HMMA.16816.F32 R44, R72.reuse, R80, R44 ;  /* 0x00000050482c723c */ /* 0x048ff0000000182c */
[C---:B------:R-:W-:Y:S01]  /*e750*/  HMMA.16816.F32 R48, R72.reuse, R82, R48 ;  /* 0x000000524830723c */ /* 0x040fe20000001830 */
[----:B------:R-:W3:Y:S03]  /*e760*/  LDSM.16.MT88.4 R80, [R186+0x3800] ;  /* 0x00380000ba50783b */ /* 0x000ee60000004200 */
[----:B-1----:R-:W-:Y:S02]  /*e770*/  FADD.FTZ R0, R217, R69 ;  /* 0x00000045d9007221 */ /* 0x002fe40000010000 */
[----:B------:R-:W-:Y:S06]  /*e780*/  FADD.FTZ R69, R225, R2 ;  /* 0x00000002e1457221 */ /* 0x000fec0000010000 */
[----:B------:R-:W-:Y:S02]  /*e790*/  FADD.FTZ R69, R88, R69 ;  /* 0x0000004558457221 */ /* 0x000fe40000010000 */
[----:B------:R-:W-:Y:S02]  /*e7a0*/  FADD.FTZ R2, R138, R0 ;  /* 0x000000008a027221 */ /* 0x000fe40000010000 */
[----:B------:R-:W-:Y:S02]  /*e7b0*/  FADD.FTZ R69, R90, R69 ;  /* 0x000000455a457221 */ /* 0x000fe40000010000 */
[----:B------:R-:W-:Y:S02]  /*e7c0*/  FADD.FTZ R2, R70, R2 ;  /* 0x0000000246027221 */ /* 0x000fe40000010000 */
[----:B------:R-:W-:Y:S02]  /*e7d0*/  FFMA.FTZ R0, R179, c[0x0][0x2d0], -R142 ;  /* 0x0000b400b3007a23 */ /* 0x000fe4000001088e */
[----:B------:R-:W-:Y:S02]  /*e7e0*/  FADD.FTZ R92, R89, R2 ;  /* 0x00000002595c7221 */ /* 0x000fe40000010000 */
[----:B------:R-:W-:Y:S01]  /*e7f0*/  LDSM.16.MT88.4 R88, [R184+0x1800] ;  /* 0x00180000b858783b */ /* 0x000fe20000004200 */
[C---:B-----5:R-:W-:Y:S01]  /*e800*/  HMMA.16816.F32 R52, R72.reuse, R76, R52 ;  /* 0x0000004c4834723c */ /* 0x060fe20000001834 */
[----:B------:R1:W5:Y:S02]  /*e810*/  MUFU.EX2 R150, R0 ;  /* 0x0000000000967308 */ /* 0x0003640000000800 */
[----:B------:R-:W-:Y:S02]  /*e820*/  FADD.FTZ R96, R93, R92 ;  /* 0x0000005c5d607221 */ /* 0x000fe40000010000 */
[--C-:B------:R-:W-:Y:S02]  /*e830*/  FFMA.FTZ R2, R207, c[0x0][0x2d0], -R142.reuse ;  /* 0x0000b400cf027a23 */ /* 0x100fe4000001088e */
[--C-:B------:R-:W-:Y:S01]  /*e840*/  FFMA.FTZ R70, R202, c[0x0][0x2d0], -R142.reuse ;  /* 0x0000b400ca467a23 */ /* 0x100fe2000001088e */
[C---:B------:R-:W-:Y:S01]  /*e850*/  HMMA.16816.F32 R56, R72.reuse, R78, R56 ;  /* 0x0000004e4838723c */ /* 0x040fe20000001838 */
[----:B------:R-:W5:Y:S02]  /*e860*/  LDSM.16.MT88.4 R76, [R183+0x1000] ;  /* 0x00100000b74c783b */ /* 0x000f640000004200 */
[----:B------:R2:W-:Y:S05]  /*e870*/  MUFU.EX2 R133, R2 ;  /* 0x0000000200857308 */ /* 0x0005ea0000000800 */
[C---:B---3--:R-:W-:Y:S05]  /*e880*/  HMMA.16816.F32 R60, R72.reuse, R80, R60 ;  /* 0x00000050483c723c */ /* 0x048fea000000183c */
[----:B------:R-:W-:Y:S03]  /*e890*/  MUFU.EX2 R70, R70 ;  /* 0x0000004600467308 */ /* 0x000fe60000000800 */
[----:B------:R-:W-:Y:S01]  /*e8a0*/  HMMA.16816.F32 R64, R72, R82, R64 ;  /* 0x000000524840723c */ /* 0x000fe20000001840 */
[----:B------:R-:W3:Y:S03]  /*e8b0*/  LDSM.16.MT88.4 R80, [R185+0x1000] ;  /* 0x00100000b950783b */ /* 0x000ee60000004200 */
[----:B-1----:R-:W-:Y:S03]  /*e8c0*/  FFMA.FTZ R0, R193, c[0x0][0x2d0], -R142 ;  /* 0x0000b400c1007a23 */ /* 0x002fe6000001088e */
[----:B------:R-:W-:Y:S01]  /*e8d0*/  F2FP.PACK_AB R72, R100, R98 ;  /* 0x000000626448723e */ /* 0x000fe200000000ff */
[----:B------:R1:W1:Y:S01]  /*e8e0*/  MUFU.EX2 R149, R0 ;  /* 0x0000000000957308 */ /* 0x0002620000000800 */
[----:B----4-:R-:W-:Y:S03]  /*e8f0*/  F2FP.PACK_AB R73, R101, R99 ;  /* 0x000000636549723e */ /* 0x010fe600000000ff */
[----:B------:R-:W-:Y:S01]  /*e900*/  F2FP.PACK_AB R74, R212, R102 ;  /* 0x00000066d44a723e */ /* 0x000fe200000000ff */
[----:B--2---:R-:W-:Y:S01]  /*e910*/  FADD.FTZ R2, R103, R96 ;  /* 0x0000006067027221 */ /* 0x004fe20000010000 */
[----:B------:R-:W-:Y:S03]  /*e920*/  F2FP.PACK_AB R75, R209, R210 ;  /* 0x000000d2d14b723e */ /* 0x000fe600000000ff */
[----:B------:R-:W-:Y:S04]  /*e930*/  FADD.FTZ R2, R99, R2 ;  /* 0x0000000263027221 */ /* 0x000fe80000010000 */
[----:B------:R-:W-:Y:S01]  /*e940*/  FADD.FTZ R2, R101, R2 ;  /* 0x0000000265027221 */ /* 0x000fe20000010000 */
[C---:B-----5:R-:W-:Y:S03]  /*e950*/  HMMA.16816.F32 R4, R72.reuse, R76, R4 ;  /* 0x0000004c4804723c */ /* 0x060fe60000001804 */
[----:B------:R-:W-:Y:S02]  /*e960*/  FADD.FTZ R2, R210, R2 ;  /* 0x00000002d2027221 */ /* 0x000fe40000010000 */
[----:B-1----:R-:W-:Y:S03]  /*e970*/  FFMA.FTZ R0, R178, c[0x0][0x2d0], -R142 ;  /* 0x0000b400b2007a23 */ /* 0x002fe6000001088e */
[C---:B------:R-:W-:Y:S01]  /*e980*/  HMMA.16816.F32 R8, R72.reuse, R78, R8 ;  /* 0x0000004e4808723c */ /* 0x040fe20000001808 */
[----:B------:R-:W1:Y:S01]  /*e990*/  LDSM.16.MT88.4 R76, [R186+0x1000] ;  /* 0x00100000ba4c783b */ /* 0x000e620000004200 */
[----:B------:R2:W4:Y:S02]  /*e9a0*/  MUFU.EX2 R148, R0 ;  /* 0x0000000000947308 */ /* 0x0005240000000800 */
[----:B------:R-:W-:Y:S04]  /*e9b0*/  FADD.FTZ R2, R209, R2 ;  /* 0x00000002d1027221 */ /* 0x000fe80000010000 */
[C---:B---3--:R-:W-:Y:S04]  /*e9c0*/  HMMA.16816.F32 R12, R72.reuse, R80, R12 ;  /* 0x00000050480c723c */ /* 0x048fe8000000180c */
[----:B------:R-:W-:Y:S04]  /*e9d0*/  FADD.FTZ R2, R150, R2 ;  /* 0x0000000296027221 */ /* 0x000fe80000010000 */
[C---:B------:R-:W-:Y:S01]  /*e9e0*/  HMMA.16816.F32 R16, R72.reuse, R82, R16 ;  /* 0x000000524810723c */ /* 0x040fe20000001810 */
[----:B------:R-:W3:Y:S03]  /*e9f0*/  LDSM.16.MT88.4 R80, [R183+0x4000] ;  /* 0x00400000b750783b */ /* 0x000ee60000004200 */
[----:B------:R-:W-:Y:S04]  /*ea00*/  FADD.FTZ R2, R149, R2 ;  /* 0x0000000295027221 */ /* 0x000fe80000010000 */
[C---:B------:R-:W-:Y:S04]  /*ea10*/  HMMA.16816.F32 R20, R72.reuse, R84, R20 ;  /* 0x000000544814723c */ /* 0x040fe80000001814 */
[----:B--2---:R-:W-:Y:S02]  /*ea20*/  FFMA.FTZ R0, R194, c[0x0][0x2d0], -R142 ;  /* 0x0000b400c2007a23 */ /* 0x004fe4000001088e */
[----:B----4-:R-:W-:Y:S02]  /*ea30*/  FADD.FTZ R2, R148, R2 ;  /* 0x0000000294027221 */ /* 0x010fe40000010000 */
[C---:B------:R-:W-:Y:S01]  /*ea40*/  HMMA.16816.F32 R24, R72.reuse, R86, R24 ;  /* 0x000000564818723c */ /* 0x040fe20000001818 */
[----:B------:R-:W2:Y:S01]  /*ea50*/  LDSM.16.MT88.4 R84, [R185+0x4000] ;  /* 0x00400000b954783b */ /* 0x000ea20000004200 */
[----:B------:R4:W5:Y:S06]  /*ea60*/  MUFU.EX2 R147, R0 ;  /* 0x0000000000937308 */ /* 0x00096c0000000800 */
[C---:B-1----:R-:W-:Y:S08]  /*ea70*/  HMMA.16816.F32 R28, R72.reuse, R76, R28 ;  /* 0x0000004c481c723c */ /* 0x042ff0000000181c */
[C---:B------:R-:W-:Y:S01]  /*ea80*/  HMMA.16816.F32 R32, R72.reuse, R78, R32 ;  /* 0x0000004e4820723c */ /* 0x040fe20000001820 */
[----:B------:R-:W1:Y:S07]  /*ea90*/  LDSM.16.MT88.4 R76, [R184+0x4000] ;  /* 0x00400000b84c783b */ /* 0x000e6e0000004200 */
[C---:B---3--:R-:W-:Y:S04]  /*eaa0*/  HMMA.16816.F32 R36, R72.reuse, R80, R36 ;  /* 0x000000504824723c */ /* 0x048fe80000001824 */
[----:B----4-:R-:W-:Y:S02]  /*eab0*/  FFMA.FTZ R0, R203, c[0x0][0x2d0], -R142 ;  /* 0x0000b400cb007a23 */ /* 0x010fe4000001088e */
[----:B-----5:R-:W-:Y:S02]  /*eac0*/  FADD.FTZ R2, R147, R2 ;  /* 0x0000000293027221 */ /* 0x020fe40000010000 */
[C---:B------:R-:W-:Y:S01]  /*ead0*/  HMMA.16816.F32 R40, R72.reuse, R82, R40 ;  /* 0x000000524828723c */ /* 0x040fe20000001828 */
[----:B------:R-:W3:Y:S01]  /*eae0*/  LDSM.16.MT88.4 R80, [R186+0x4000] ;  /* 0x00400000ba50783b */ /* 0x000ee20000004200 */
[----:B------:R4:W5:Y:S06]  /*eaf0*/  MUFU.EX2 R141, R0 ;  /* 0x00000000008d7308 */ /* 0x00096c0000000800 */
[C---:B--2---:R-:W-:Y:S08]  /*eb00*/  HMMA.16816.F32 R44, R72.reuse, R84, R44 ;  /* 0x00000054482c723c */ /* 0x044ff0000000182c */
[C---:B------:R-:W-:Y:S01]  /*eb10*/  HMMA.16816.F32 R48, R72.reuse, R86, R48 ;  /* 0x000000564830723c */ /* 0x040fe20000001830 */
[----:B------:R-:W2:Y:S07]  /*eb20*/  LDSM.16.MT88.4 R84, [R183+0x1800] ;  /* 0x00180000b754783b */ /* 0x000eae0000004200 */
[C---:B-1----:R-:W-:Y:S04]  /*eb30*/  HMMA.16816.F32 R52, R72.reuse, R76, R52 ;  /* 0x0000004c4834723c */ /* 0x042fe80000001834 */
[----:B----4-:R-:W-:Y:S02]  /*eb40*/  FFMA.FTZ R0, R205, c[0x0][0x2d0], -R142 ;  /* 0x0000b400cd007a23 */ /* 0x010fe4000001088e */
[----:B-----5:R-:W-:Y:S02]  /*eb50*/  FADD.FTZ R2, R141, R2 ;  /* 0x000000028d027221 */ /* 0x020fe40000010000 */
[----:B------:R1:W4:Y:S01]  /*eb60*/  MUFU.EX2 R140, R0 ;  /* 0x00000000008c7308 */ /* 0x0003220000000800 */
[C---:B------:R-:W-:Y:S01]  /*eb70*/  HMMA.16816.F32 R56, R72.reuse, R78, R56 ;  /* 0x0000004e4838723c */ /* 0x040fe20000001838 */
[----:B------:R-:W5:Y:S07]  /*eb80*/  LDSM.16.MT88.4 R76, [R185+0x1800] ;  /* 0x00180000b94c783b */ /* 0x000f6e0000004200 */
[C---:B---3--:R-:W-:Y:S08]  /*eb90*/  HMMA.16816.F32 R60, R72.reuse, R80, R60 ;  /* 0x00000050483c723c */ /* 0x048ff0000000183c */
[----:B------:R-:W-:Y:S01]  /*eba0*/  HMMA.16816.F32 R64, R72, R82, R64 ;  /* 0x000000524840723c */ /* 0x000fe20000001840 */
[----:B------:R-:W3:Y:S06]  /*ebb0*/  LDSM.16.MT88.4 R80, [R186+0x1800] ;  /* 0x00180000ba50783b */ /* 0x000eec0000004200 */
[----:B------:R-:W-:Y:S01]  /*ebc0*/  F2FP.PACK_AB R72, R196, R177 ;  /* 0x000000b1c448723e */ /* 0x000fe200000000ff */
[----:B-1----:R-:W-:Y:S01]  /*ebd0*/  FFMA.FTZ R0, R200, c[0x0][0x2d0], -R142 ;  /* 0x0000b400c8007a23 */ /* 0x002fe2000001088e */
[----:B------:R-:W-:Y:S03]  /*ebe0*/  F2FP.PACK_AB R74, R151, R176 ;  /* 0x000000b0974a723e */ /* 0x000fe600000000ff */
[----:B------:R-:W-:Y:S01]  /*ebf0*/  F2FP.PACK_AB R73, R149, R150 ;  /* 0x000000969549723e */ /* 0x000fe200000000ff */
[----:B------:R1:W1:Y:S01]  /*ec00*/  MUFU.EX2 R139, R0 ;  /* 0x00000000008b7308 */ /* 0x0002620000000800 */
[----:B------:R-:W-:Y:S01]  /*ec10*/  F2FP.PACK_AB R75, R147, R148 ;  /* 0x00000094934b723e */ /* 0x000fe200000000ff */
[----:B----4-:R-:W-:Y:S06]  /*ec20*/  FADD.FTZ R2, R140, R2 ;  /* 0x000000028c027221 */ /* 0x010fec0000010000 */
[C---:B--2---:R-:W-:Y:S08]  /*ec30*/  HMMA.16816.F32 R4, R72.reuse, R84, R4 ;  /* 0x000000544804723c */ /* 0x044ff00000001804 */
[C---:B------:R-:W-:Y:S01]  /*ec40*/  HMMA.16816.F32 R8, R72.reuse, R86, R8 ;  /* 0x000000564808723c */ /* 0x040fe20000001808 */
[----:B------:R-:W2:Y:S07]  /*ec50*/  LDSM.16.MT88.4 R84, [R183+0x4800] ;  /* 0x00480000b754783b */ /* 0x000eae0000004200 */
[C---:B-----5:R-:W-:Y:S04]  /*ec60*/  HMMA.16816.F32 R12, R72.reuse, R76, R12 ;  /* 0x0000004c480c723c */ /* 0x060fe8000000180c */
[----:B-1----:R-:W-:Y:S02]  /*ec70*/  FFMA.FTZ R0, R208, c[0x0][0x2d0], -R142 ;  /* 0x0000b400d0007a23 */ /* 0x002fe4000001088e */
[----:B------:R-:W-:Y:S02]  /*ec80*/  FADD.FTZ R2, R139, R2 ;  /* 0x000000028b027221 */ /* 0x000fe40000010000 */
[C---:B------:R-:W-:Y:S01]  /*ec90*/  HMMA.16816.F32 R16, R72.reuse, R78, R16 ;  /* 0x0000004e4810723c */ /* 0x040fe20000001810 */
[----:B------:R-:W1:Y:S01]  /*eca0*/  LDSM.16.MT88.4 R76, [R185+0x4800] ;  /* 0x00480000b94c783b */ /* 0x000e620000004200 */
[----:B------:R4:W-:Y:S06]  /*ecb0*/  MUFU.EX2 R138, R0 ;  /* 0x00000000008a7308 */ /* 0x0009ec0000000800 */
[C---:B------:R-:W-:Y:S08]  /*ecc0*/  HMMA.16816.F32 R20, R72.reuse, R88, R20 ;  /* 0x000000584814723c */ /* 0x040ff00000001814 */
[C---:B------:R-:W-:Y:S01]  /*ecd0*/  HMMA.16816.F32 R24, R72.reuse, R90, R24 ;  /* 0x0000005a4818723c */ /* 0x040fe20000001818 */
[----:B------:R-:W5:Y:S07]  /*ece0*/  LDSM.16.MT88.4 R88, [R184+0x4800] ;  /* 0x00480000b858783b */ /* 0x000f6e0000004200 */
[C---:B---3--:R-:W-:Y:S04]  /*ecf0*/  HMMA.16816.F32 R28, R72.reuse, R80, R28 ;  /* 0x00000050481c723c */ /* 0x048fe8000000181c */
[----:B----4-:R-:W-:Y:S02]  /*ed00*/  FADD.FTZ R0, R94, R69 ;  /* 0x000000455e007221 */ /* 0x010fe40000010000 */
[----:B------:R-:W-:Y:S02]  /*ed10*/  FFMA.FTZ R69, R206, c[0x0][0x2d0], -R142 ;  /* 0x0000b400ce457a23 */ /* 0x000fe4000001088e */
[C---:B------:R-:W-:Y:S01]  /*ed20*/  HMMA.16816.F32 R32, R72.reuse, R82, R32 ;  /* 0x000000524820723c */ /* 0x040fe20000001820 */
[----:B------:R-:W3:Y:S01]  /*ed30*/  LDSM.16.MT88.4 R80, [R186+0x4800] ;  /* 0x00480000ba50783b */ /* 0x000ee20000004200 */
[----:B------:R-:W4:Y:S02]  /*ed40*/  MUFU.EX2 R132, R69 ;  /* 0x0000004500847308 */ /* 0x000f240000000800 */
[----:B------:R-:W-:Y:S04]  /*ed50*/  FADD.FTZ R0, R95, R0 ;  /* 0x000000005f007221 */ /* 0x000fe80000010000 */
[C---:B--2---:R-:W-:Y:S01]  /*ed60*/  HMMA.16816.F32 R36, R72.reuse, R84, R36 ;  /* 0x000000544824723c */ /* 0x044fe20000001824 */
[----:B------:R-:W-:Y:S03]  /*ed70*/  LDSM.16.MT88.4 R92, [R186+0x2000] ;  /* 0x00200000ba5c783b */ /* 0x000fe60000004200 */
[----:B------:R-:W2:Y:S01]  /*ed80*/  MUFU.EX2 R69, R97 ;  /* 0x0000006100457308 */ /* 0x000ea20000000800 */
[----:B------:R-:W-:Y:S03]  /*ed90*/  FADD.FTZ R0, R98, R0 ;  /* 0x0000000062007221 */ /* 0x000fe60000010000 */
[C---:B------:R-:W-:Y:S01]  /*eda0*/  HMMA.16816.F32 R40, R72.reuse, R86, R40 ;  /* 0x000000564828723c */ /* 0x040fe20000001828 */
[----:B------:R-:W-:Y:S03]  /*edb0*/  LDSM.16.MT88.4 R84, [R185+0x2000] ;  /* 0x00200000b954783b */ /* 0x000fe60000004200 */
[----:B------:R-:W-:Y:S04]  /*edc0*/  FADD.FTZ R0, R100, R0 ;  /* 0x0000000064007221 */ /* 0x000fe80000010000 */
[C---:B-1----:R-:W-:Y:S04]  /*edd0*/  HMMA.16816.F32 R44, R72.reuse, R76, R44 ;  /* 0x0000004c482c723c */ /* 0x042fe8000000182c */
[----:B----4-:R-:W-:Y:S01]  /*ede0*/  F2FP.PACK_AB R129, R132, R133 ;  /* 0x000000858481723e */ /* 0x010fe200000000ff */
[----:B------:R-:W-:Y:S03]  /*edf0*/  FADD.FTZ R0, R102, R0 ;  /* 0x0000000066007221 */ /* 0x000fe60000010000 */
[C---:B------:R-:W-:Y:S01]  /*ee00*/  HMMA.16816.F32 R48, R72.reuse, R78, R48 ;  /* 0x0000004e4830723c */ /* 0x040fe20000001830 */
[----:B------:R-:W1:Y:S03]  /*ee10*/  LDSM.16.MT88.4 R76, [R183+0x2000] ;  /* 0x00200000b74c783b */ /* 0x000e660000004200 */
[----:B--2---:R-:W-:Y:S01]  /*ee20*/  F2FP.PACK_AB R131, R69, R70 ;  /* 0x000000464583723e */ /* 0x004fe200000000ff */
[----:B------:R-:W-:Y:S03]  /*ee30*/  FADD.FTZ R0, R212, R0 ;  /* 0x00000000d4007221 */ /* 0x000fe60000010000 */
[C---:B-----5:R-:W-:Y:S01]  /*ee40*/  HMMA.16816.F32 R52, R72.reuse, R88, R52 ;  /* 0x000000584834723c */ /* 0x060fe20000001834 */
[----:B------:R-:W-:Y:S03]  /*ee50*/  LDSM.16.MT88.4 R96, [R184+0x2800] ;  /* 0x00280000b860783b */ /* 0x000fe60000004200 */
[----:B------:R-:W-:Y:S04]  /*ee60*/  FADD.FTZ R0, R177, R0 ;  /* 0x00000000b1007221 */ /* 0x000fe80000010000 */
[C---:B------:R-:W-:Y:S01]  /*ee70*/  HMMA.16816.F32 R56, R72.reuse, R90, R56 ;  /* 0x0000005a4838723c */ /* 0x040fe20000001838 */
[----:B------:R-:W2:Y:S03]  /*ee80*/  LDSM.16.MT88.4 R88, [R184+0x2000] ;  /* 0x00200000b858783b */ /* 0x000ea60000004200 */
[----:B------:R-:W-:Y:S04]  /*ee90*/  FADD.FTZ R0, R196, R0 ;  /* 0x00000000c4007221 */ /* 0x000fe80000010000 */
        /* <DEDUP_REMOVED lines=13> */
[----:B------:R-:W-:Y:S05]  /*ef70*/  FADD.FTZ R0, R144, R0 ;  /* 0x0000000090007221 */ /* 0x000fea0000010000 */
[C---:B------:R-:W-:Y:S01]  /*ef80*/  HMMA.16816.F32 R8, R72.reuse, R78, R8 ;  /* 0x0000004e4808723c */ /* 0x040fe20000001808 */
[----:B------:R-:W1:Y:S07]  /*ef90*/  LDSM.16.MT88.4 R76, [R183+0x5000] ;  /* 0x00500000b74c783b */ /* 0x000e6e0000004200 */
[C---:B------:R-:W-:Y:S08]  /*efa0*/  HMMA.16816.F32 R12, R72.reuse, R84, R12 ;  /* 0x00000054480c723c */ /* 0x040ff0000000180c */
[C---:B------:R-:W-:Y:S01]  /*efb0*/  HMMA.16816.F32 R16, R72.reuse, R86, R16 ;  /* 0x000000564810723c */ /* 0x040fe20000001810 */
[----:B------:R-:W3:Y:S07]  /*efc0*/  LDSM.16.MT88.4 R84, [R184+0x5000] ;  /* 0x00500000b854783b */ /* 0x000eee0000004200 */
[C---:B--2---:R-:W-:Y:S08]  /*efd0*/  HMMA.16816.F32 R20, R72.reuse, R88, R20 ;  /* 0x000000584814723c */ /* 0x044ff00000001814 */
[C---:B------:R-:W-:Y:S01]  /*efe0*/  HMMA.16816.F32 R24, R72.reuse, R90, R24 ;  /* 0x0000005a4818723c */ /* 0x040fe20000001818 */
[----:B------:R-:W2:Y:S07]  /*eff0*/  LDSM.16.MT88.4 R88, [R186+0x5000] ;  /* 0x00500000ba58783b */ /* 0x000eae0000004200 */
[C---:B------:R-:W-:Y:S08]  /*f000*/  HMMA.16816.F32 R28, R72.reuse, R92, R28 ;  /* 0x0000005c481c723c */ /* 0x040ff0000000181c */
[C---:B------:R-:W-:Y:S08]  /*f010*/  HMMA.16816.F32 R32, R72.reuse, R94, R32 ;  /* 0x0000005e4820723c */ /* 0x040ff00000001820 */
[C---:B-1----:R-:W-:Y:S08]  /*f020*/  HMMA.16816.F32 R36, R72.reuse, R76, R36 ;  /* 0x0000004c4824723c */ /* 0x042ff00000001824 */
[C---:B------:R-:W-:Y:S01]  /*f030*/  HMMA.16816.F32 R40, R72.reuse, R78, R40 ;  /* 0x0000004e4828723c */ /* 0x040fe20000001828 */
[----:B------:R-:W1:Y:S07]  /*f040*/  LDSM.16.MT88.4 R76, [R186+0x2800] ;  /* 0x00280000ba4c783b */ /* 0x000e6e0000004200 */
[C---:B------:R-:W-:Y:S08]  /*f050*/  HMMA.16816.F32 R44, R72.reuse, R80, R44 ;  /* 0x00000050482c723c */ /* 0x040ff0000000182c */
[C---:B------:R-:W-:Y:S01]  /*f060*/  HMMA.16816.F32 R48, R72.reuse, R82, R48 ;  /* 0x000000524830723c */ /* 0x040fe20000001830 */
[----:B------:R-:W4:Y:S07]  /*f070*/  LDSM.16.MT88.4 R80, [R183+0x5800] ;  /* 0x00580000b750783b */ /* 0x000f2e0000004200 */
[C---:B---3--:R-:W-:Y:S08]  /*f080*/  HMMA.16816.F32 R52, R72.reuse, R84, R52 ;  /* 0x000000544834723c */ /* 0x048ff00000001834 */
        /* <DEDUP_REMOVED lines=12> */
[C---:B-1----:R-:W-:Y:S08]  /*f150*/  HMMA.16816.F32 R92, R128.reuse, R76, R28 ;  /* 0x0000004c805c723c */ /* 0x042ff0000000181c */
[C---:B------:R-:W-:Y:S08]  /*f160*/  HMMA.16816.F32 R88, R128.reuse, R78, R32 ;  /* 0x0000004e8058723c */ /* 0x040ff00000001820 */
[C---:B----4-:R-:W-:Y:S08]  /*f170*/  HMMA.16816.F32 R84, R128.reuse, R80, R36 ;  /* 0x000000508054723c */ /* 0x050ff00000001824 */
[C---:B------:R-:W-:Y:S08]  /*f180*/  HMMA.16816.F32 R80, R128.reuse, R82, R40 ;  /* 0x000000528050723c */ /* 0x040ff00000001828 */
[C---:B--2---:R-:W-:Y:S08]  /*f190*/  HMMA.16816.F32 R76, R128.reuse, R72, R44 ;  /* 0x00000048804c723c */ /* 0x044ff0000000182c */
        /* <DEDUP_REMOVED lines=18> */
.L_x_739:
[----:B------:R-:W-:-:S13]  /*f2c0*/  ISETP.GE.AND P0, PT, R199, R230, PT ;  /* 0x000000e6c700720c */ /* 0x000fda0003f06270 */
[----:B------:R-:W-:Y:S05]  /*f2d0*/  @!P0 BRA `(.L_x_751) ;  /* 0x0000474000008947 */ /* 0x000fea0003800000 */
[----:B------:R-:W-:Y:S02]  /*f2e0*/  MOV R70, R5 ;  /* 0x0000000500467202 */ /* 0x000fe40000000f00 */
[----:B------:R-:W-:Y:S02]  /*f2f0*/  MOV R69, R68 ;  /* 0x0000004400457202 */ /* 0x000fe40000000f00 */
.L_x_769:
[----:B------:R-:W-:Y:S04]  /*f300*/  DEPBAR.LE SB0, 0x0 ;  /* 0x000080000000791a */ /* 0x000fe80000000000 */
[----:B------:R-:W-:Y:S01]  /*f310*/  WARPSYNC 0xffffffff ;  /* 0xffffffff00007948 */ /* 0x000fe20003800000 */
[----:B------:R-:W-:Y:S01]  /*f320*/  BAR.SYNC.DEFER_BLOCKING 0x0 ;  /* 0x0000000000007b1d */ /* 0x000fe20000010000 */
[----:B------:R-:W-:Y:S01]  /*f330*/  SHF.R.S32.HI R0, RZ, 0x1f, R211 ;  /* 0x0000001fff007819 */ /* 0x000fe200000114d3 */
[----:B------:R-:W-:Y:S01]  /*f340*/  IMAD.WIDE.U32 R2, R211, c[0x0][0x208], RZ ;  /* 0x00008200d3027a25 */ /* 0x000fe200078e00ff */
[----:B------:R-:W-:Y:S02]  /*f350*/  SHF.R.S32.HI R7, RZ, 0x1f, R221 ;  /* 0x0000001fff077819 */ /* 0x000fe400000114dd */
[----:B------:R-:W-:Y:S01]  /*f360*/  SHF.R.S32.HI R6, RZ, 0x1f, R219 ;  /* 0x0000001fff067819 */ /* 0x000fe200000114db */
[----:B------:R-:W-:Y:S01]  /*f370*/  IMAD R0, R0, c[0x0][0x208], RZ ;  /* 0x0000820000007a24 */ /* 0x000fe200078e02ff */
[----:B------:R-:W-:Y:S01]  /*f380*/  IADD3 R179, R71, 0x5800, RZ ;  /* 0x0000580047b37810 */ /* 0x000fe20007ffe0ff */
[----:B------:R-:W-:Y:S01]  /*f390*/  IMAD.SHL.U32 R46, R221, 0x2, RZ ;  /* 0x00000002dd2e7824 */ /* 0x000fe200078e00ff */
[----:B------:R-:W-:Y:S01]  /*f3a0*/  IADD3 R178, R71, 0x5000, RZ ;  /* 0x0000500047b27810 */ /* 0x000fe20007ffe0ff */
[----:B------:R-:W-:Y:S01]  /*f3b0*/  IMAD R0, R211, c[0x0][0x20c], R0 ;  /* 0x00008300d3007a24 */ /* 0x000fe200078e0200 */
[----:B------:R-:W-:Y:S01]  /*f3c0*/  IADD3 R177, R71, 0x4800, RZ ;  /* 0x0000480047b17810 */ /* 0x000fe20007ffe0ff */
[----:B------:R-:W-:Y:S01]  /*f3d0*/  IMAD.SHL.U32 R13, R219, 0x2, RZ ;  /* 0x00000002db0d7824 */ /* 0x000fe200078e00ff */
[----:B------:R-:W-:Y:S01]  /*f3e0*/  IADD3 R176, R71, 0x4000, RZ ;  /* 0x0000400047b07810 */ /* 0x000fe20007ffe0ff */
[----:B------:R-:W-:Y:S01]  /*f3f0*/  IMAD.IADD R3, R3, 0x1, R0 ;  /* 0x0000000103037824 */ /* 0x000fe200078e0200 */
[----:B------:R-:W-:Y:S02]  /*f400*/  SHF.R.S32.HI R0, RZ, 0x1f, R204 ;  /* 0x0000001fff007819 */ /* 0x000fe400000114cc */
[----:B------:R-:W-:Y:S01]  /*f410*/  IADD3 R68, R71, 0x3800, RZ ;  /* 0x0000380047447810 */ /* 0x000fe20007ffe0ff */
[----:B------:R-:W-:Y:S01]  /*f420*/  IMAD.WIDE.U32 R2, R204, c[0x0][0x218], R2 ;  /* 0x00008600cc027a25 */ /* 0x000fe200078e0002 */
[----:B------:R-:W-:Y:S02]  /*f430*/  SHF.L.U64.HI R21, R221, 0x1, R7 ;  /* 0x00000001dd157819 */ /* 0x000fe40000010207 */
[----:B------:R-:W-:Y:S01]  /*f440*/  SHF.L.U64.HI R20, R219, 0x1, R6 ;  /* 0x00000001db147819 */ /* 0x000fe20000010206 */
[----:B------:R-:W-:Y:S01]  /*f450*/  IMAD R4, R0, c[0x0][0x218], RZ ;  /* 0x0000860000047a24 */ /* 0x000fe200078e02ff */
[----:B------:R-:W-:Y:S01]  /*f460*/  IADD3 R0, P0, R240, R2, RZ ;  /* 0x00000002f0007210 */ /* 0x000fe20007f1e0ff */
[----:B------:R1:W2:Y:S02]  /*f470*/  LDSM.16.M88.4 R8, [R180] ;  /* 0x00000000b408783b */ /* 0x0002a40000000200 */
[----:B------:R-:W-:Y:S02]  /*f480*/  IMAD R4, R204, c[0x0][0x21c], R4 ;  /* 0x00008700cc047a24 */ /* 0x000fe400078e0204 */
[----:B------:R1:W3:Y:S03]  /*f490*/  LDSM.16.M88.4 R16, [R180+0x800] ;  /* 0x00080000b410783b */ /* 0x0002e60000000200 */
[----:B------:R-:W-:Y:S01]  /*f4a0*/  IADD3.X R2, R243, R3, R4, P0, !PT ;  /* 0x00000003f3027210 */ /* 0x000fe200007fe404 */
[----:B------:R1:W4:Y:S01]  /*f4b0*/  LDSM.16.M88.4 R24, [R180+0x1000] ;  /* 0x00100000b418783b */ /* 0x0003220000000200 */
[C---:B------:R-:W-:Y:S03]  /*f4c0*/  LEA R5, P0, R0.reuse, c[0x0][0x1f8], 0x1 ;  /* 0x00007e0000057a11 */ /* 0x040fe600078008ff */
[----:B------:R1:W1:Y:S01]  /*f4d0*/  LDSM.16.M88.4 R32, [R180+0x1800] ;  /* 0x00180000b420783b */ /* 0x0002620000000200 */
[----:B------:R-:W-:Y:S02]  /*f4e0*/  LEA.HI.X R4, R0, c[0x0][0x1fc], R2, 0x1, P0 ;  /* 0x00007f0000047a11 */ /* 0x000fe400000f0c02 */
[----:B------:R-:W-:Y:S01]  /*f4f0*/  IADD3 R0, R71, 0x3000, RZ ;  /* 0x0000300047007810 */ /* 0x000fe20007ffe0ff */
        /* <DEDUP_REMOVED lines=8> */
[----:B------:R-:W-:-:S05]  /*f580*/  BRA.DIV ~URZ, `(.L_x_752) ;  /* 0x0000a6427f007947 */ /* 0x000fca000b800000 */
[----:B--23--:R2:W3:Y:S02]  /*f590*/  SHFL.IDX PT, R12, R4, RZ, 0x181f ;  /* 0x00181fff040c7589 */ /* 0x00c4e400000e0000 */
.L_x_857:
[----:B------:R-:W5:Y:S01]  /*f5a0*/  SHFL.IDX PT, R2, R5, 0x2, 0x181f ;  /* 0x00581f0005027f89 */ /* 0x000f6200000e0000 */
[----:B------:R-:W-:Y:S01]  /*f5b0*/  ISETP.GE.AND P2, PT, R219, c[0x0][0x1d4], PT ;  /* 0x00007500db007a0c */ /* 0x000fe20003f46270 */
[----:B------:R-:W-:Y:S01]  /*f5c0*/  BSSY B0, `(.L_x_753) ;  /* 0x0000153000007945 */ /* 0x000fe20003800000 */
[----:B------:R-:W-:Y:S02]  /*f5d0*/  ISETP.GE.AND P3, PT, R221, c[0x0][0x1d4], PT ;  /* 0x00007500dd007a0c */ /* 0x000fe40003f66270 */
[----:B------:R-:W-:Y:S02]  /*f5e0*/  SEL R193, RZ, 0x10, P2 ;  /* 0x00000010ffc17807 */ /* 0x000fe40001000000 */
[----:B------:R-:W-:Y:S01]  /*f5f0*/  SEL R29, RZ, 0x10, P3 ;  /* 0x00000010ff1d7807 */ /* 0x000fe20001800000 */
[----:B------:R-:W2:Y:S01]  /*f600*/  SHFL.IDX PT, R3, R4, 0x2, 0x181f ;  /* 0x00581f0004037f89 */ /* 0x000ea200000e0000 */
[----:B------:R-:W-:Y:S04]  /*f610*/  IADD3 R6, -R193, 0x10, RZ ;  /* 0x00000010c1067810 */ /* 0x000fe80007ffe1ff */
[----:B------:R-:W-:Y:S03]  /*f620*/  LOP3.LUT R6, R6, 0xf, RZ, 0xc0, !PT ;  /* 0x0000000f06067812 */ /* 0x000fe600078ec0ff */
[----:B------:R-:W-:Y:S01]  /*f630*/  SHFL.IDX PT, R28, R5, 0x1, 0x181f ;  /* 0x00381f00051c7f89 */ /* 0x000fe200000e0000 */
[-C--:B-----5:R-:W-:Y:S02]  /*f640*/  IADD3 R38, P1, P0, R6, R2.reuse, R13 ;  /* 0x0000000206267210 */ /* 0x0a0fe4000783e00d */
[----:B------:R-:W-:Y:S04]  /*f650*/  IADD3 R6, -R29, 0x10, RZ ;  /* 0x000000101d067810 */ /* 0x000fe80007ffe1ff */
[----:B------:R-:W-:Y:S02]  /*f660*/  LOP3.LUT R6, R6, 0xf, RZ, 0xc0, !PT ;  /* 0x0000000f06067812 */ /* 0x000fe400078ec0ff */
[-C--:B--2---:R-:W-:Y:S02]  /*f670*/  IADD3.X R39, RZ, R3.reuse, R20, P1, P0 ;  /* 0x00000003ff277210 */ /* 0x084fe40000fe0414 */
[----:B------:R-:W-:Y:S02]  /*f680*/  IADD3 R44, P1, P0, R6, R2, R46 ;  /* 0x00000002062c7210 */ /* 0x000fe4000783e02e */
[----:B------:R-:W2:Y:S02]  /*f690*/  SHFL.IDX PT, R2, R5, RZ, 0x181f ;  /* 0x00181fff05027589 */ /* 0x000ea400000e0000 */
[----:B------:R-:W-:Y:S02]  /*f6a0*/  IADD3.X R45, RZ, R3, R21, P1, P0 ;  /* 0x00000003ff2d7210 */ /* 0x000fe40000fe0415 */
[----:B------:R-:W-:Y:S04]  /*f6b0*/  ISETP.NE.U32.AND P1, PT, R193, RZ, PT ;  /* 0x000000ffc100720c */ /* 0x000fe80003f25070 */
[----:B------:R5:W4:Y:S01]  /*f6c0*/  SHFL.IDX PT, R3, R4, 0x1, 0x181f ;  /* 0x00381f0004037f89 */ /* 0x000b2200000e0000 */
[----:B--2---:R-:W-:Y:S04]  /*f6d0*/  IADD3 R22, P0, R2, R13, RZ ;  /* 0x0000000d02167210 */ /* 0x004fe80007f1e0ff */
[----:B---3--:R-:W-:Y:S02]  /*f6e0*/  IADD3.X R23, R12, R20, RZ, P0, !PT ;  /* 0x000000140c177210 */ /* 0x008fe400007fe4ff */
[----:B------:R-:W-:Y:S01]  /*f6f0*/  IADD3 R30, P0, R2, R46, RZ ;  /* 0x0000002e021e7210 */ /* 0x000fe20007f1e0ff */
[C---:B-----5:R-:W-:Y:S02]  /*f700*/  HMMA.16816.F32 R4, R120.reuse, R8, RZ ;  /* 0x000000087804723c */ /* 0x060fe400000018ff */
[----:B------:R2:W-:Y:S01]  /*f710*/  LDGSTS.E.BYPASS.LTC128B.128 [R195+0x100], [R22.64], !P2 ;  /* 0x0010000016c37fae */ /* 0x0005e2000d101d46 */
[----:B------:R-:W-:Y:S02]  /*f720*/  IADD3.X R31, R12, R21, RZ, P0, !PT ;  /* 0x000000150c1f7210 */ /* 0x000fe400007fe4ff */
[C---:B------:R-:W-:Y:S03]  /*f730*/  IADD3 R36, P0, R28.reuse, R13, RZ ;  /* 0x0000000d1c247210 */ /* 0x040fe60007f1e0ff */
[C---:B------:R-:W-:Y:S01]  /*f740*/  HMMA.16816.F32 R8, R120.reuse, R10, RZ ;  /* 0x0000000a7808723c */ /* 0x040fe200000018ff */
[C---:B----4-:R-:W-:Y:S01]  /*f750*/  IADD3.X R37, R3.reuse, R20, RZ, P0, !PT ;  /* 0x0000001403257210 */ /* 0x050fe200007fe4ff */
[----:B------:R3:W-:Y:S02]  /*f760*/  LDGSTS.E.BYPASS.LTC128B.128 [R195+0x3100], [R30.64], !P3 ;  /* 0x031000001ec37fae */ /* 0x0007e4000d901d46 */
[----:B------:R-:W-:Y:S04]  /*f770*/  IADD3 R2, P0, R28, R46, RZ ;  /* 0x0000002e1c027210 */ /* 0x000fe80007f1e0ff */
[C---:B------:R-:W-:Y:S01]  /*f780*/  HMMA.16816.F32 R12, R120.reuse, R16, RZ ;  /* 0x00000010780c723c */ /* 0x040fe200000018ff */
[----:B------:R-:W-:Y:S01]  /*f790*/  IADD3.X R3, R3, R21, RZ, P0, !PT ;  /* 0x0000001503037210 */ /* 0x000fe200007fe4ff */
[----:B------:R4:W-:Y:S01]  /*f7a0*/  LDGSTS.E.BYPASS.LTC128B.128 [R195+0x1100], [R36.64], !P2 ;  /* 0x0110000024c37fae */ /* 0x0009e2000d101d46 */
[----:B------:R-:W-:Y:S05]  /*f7b0*/  ISETP.NE.U32.AND P0, PT, R29, RZ, PT ;  /* 0x000000ff1d00720c */ /* 0x000fea0003f05070 */
[C---:B------:R-:W-:Y:S02]  /*f7c0*/  HMMA.16816.F32 R16, R120.reuse, R18, RZ ;  /* 0x000000127810723c */ /* 0x040fe400000018ff */
[----:B------:R5:W-:Y:S06]  /*f7d0*/  LDGSTS.E.BYPASS.LTC128B.128 [R195+0x4100], [R2.64], !P3 ;  /* 0x0410000002c37fae */ /* 0x000bec000d901d46 */
[C---:B--2---:R-:W-:Y:S02]  /*f7e0*/  HMMA.16816.F32 R20, R120.reuse, R24, RZ ;  /* 0x000000187814723c */ /* 0x044fe400000018ff */
[----:B------:R4:W-:Y:S06]  /*f7f0*/  LDGSTS.E.BYPASS.LTC128B.128.ZFILL [R195+0x2100], [R38.64], P1 ;  /* 0x0210000026c37fae */ /* 0x0009ec0008941d46 */
[C---:B------:R-:W-:Y:S02]  /*f800*/  HMMA.16816.F32 R24, R120.reuse, R26, RZ ;  /* 0x0000001a7818723c */ /* 0x040fe400000018ff */
[----:B------:R2:W-:Y:S01]  /*f810*/  LDGSTS.E.BYPASS.LTC128B.128.ZFILL [R195+0x5100], [R44.64], P0 ;  /* 0x051000002cc37fae */ /* 0x0005e20008141d46 */
[----:B------:R-:W-:Y:S05]  /*f820*/  ISETP.GT.AND P0, PT, R199, R230, PT ;  /* 0x000000e6c700720c */ /* 0x000fea0003f04270 */
[C---:B-1-3--:R-:W-:Y:S02]  /*f830*/  HMMA.16816.F32 R28, R120.reuse, R32, RZ ;  /* 0x00000020781c723c */ /* 0x04afe400000018ff */
[----:B------:R-:W0:Y:S06]  /*f840*/  LDGDEPBAR ;  /* 0x00000000000079af */ /* 0x000e2c0000000000 */
[C---:B------:R-:W-:Y:S08]  /*f850*/  HMMA.16816.F32 R32, R120.reuse, R34, RZ ;  /* 0x000000227820723c */ /* 0x040ff000000018ff */
[C---:B----4-:R-:W-:Y:S08]  /*f860*/  HMMA.16816.F32 R36, R120.reuse, R40, RZ ;  /* 0x000000287824723c */ /* 0x050ff000000018ff */
[C---:B------:R-:W-:Y:S08]  /*f870*/  HMMA.16816.F32 R40, R120.reuse, R42, RZ ;  /* 0x0000002a7828723c */ /* 0x040ff000000018ff */
[C---:B--2---:R-:W-:Y:S08]  /*f880*/  HMMA.16816.F32 R44, R120.reuse, R48, RZ ;  /* 0x00000030782c723c */ /* 0x044ff000000018ff */
        /* <DEDUP_REMOVED lines=15> */
[----:B------:R-:W-:Y:S07]  /*f980*/  LDSM.16.M88.4 R144, [R181+-0x3000] ;  /* 0xffd00000b590783b */ /* 0x000fee0000000200 */
[C---:B------:R-:W-:Y:S08]  /*f990*/  HMMA.16816.F32 R44, R124.reuse, R148, R44 ;  /* 0x000000947c2c723c */ /* 0x040ff0000000182c */
[----:B------:R-:W-:Y:S01]  /*f9a0*/  HMMA.16816.F32 R48, R124, R150, R48 ;  /* 0x000000967c30723c */ /* 0x000fe20000001830 */
[----:B------:R-:W-:Y:S07]  /*f9b0*/  LDSM.16.M88.4 R148, [R0] ;  /* 0x000000000094783b */ /* 0x000fee0000000200 */
        /* <DEDUP_REMOVED lines=8> */
[----:B------:R-:W3:Y:S07]  /*fa40*/  LDSM.16.M88.4 R136, [R181+-0x2800] ;  /* 0xffd80000b588783b */ /* 0x000eee0000000200 */
[C---:B-1----:R-:W-:Y:S08]  /*fa50*/  HMMA.16816.F32 R28, R152.reuse, R128, R28 ;  /* 0x00000080981c723c */ /* 0x042ff0000000181c */
[C---:B------:R-:W-:Y:S01]  /*fa60*/  HMMA.16816.F32 R32, R152.reuse, R130, R32 ;  /* 0x000000829820723c */ /* 0x040fe20000001820 */
[----:B------:R-:W1:Y:S07]  /*fa70*/  LDSM.16.M88.4 R128, [R181+-0x2000] ;  /* 0xffe00000b580783b */ /* 0x000e6e0000000200 */
[C---:B--2---:R-:W-:Y:S08]  /*fa80*/  HMMA.16816.F32 R36, R152.reuse, R132, R36 ;  /* 0x000000849824723c */ /* 0x044ff00000001824 */
[C---:B------:R-:W-:Y:S01]  /*fa90*/  HMMA.16816.F32 R40, R152.reuse, R134, R40 ;  /* 0x000000869828723c */ /* 0x040fe20000001828 */
[----:B------:R-:W2:Y:S07]  /*faa0*/  LDSM.16.M88.4 R132, [R181+-0x1800] ;  /* 0xffe80000b584783b */ /* 0x000eae0000000200 */
[C---:B------:R-:W-:Y:S08]  /*fab0*/  HMMA.16816.F32 R44, R152.reuse, R140, R44 ;  /* 0x0000008c982c723c */ /* 0x040ff0000000182c */
[----:B------:R-:W-:Y:S01]  /*fac0*/  HMMA.16816.F32 R48, R152, R142, R48 ;  /* 0x0000008e9830723c */ /* 0x000fe20000001830 */
[----:B------:R-:W4:Y:S07]  /*fad0*/  LDSM.16.M88.4 R140, [R181+-0x1000] ;  /* 0xfff00000b58c783b */ /* 0x000f2e0000000200 */
[C---:B------:R-:W-:Y:S08]  /*fae0*/  HMMA.16816.F32 R4, R156.reuse, R144, R4 ;  /* 0x000000909c04723c */ /* 0x040ff00000001804 */
[C---:B------:R-:W-:Y:S01]  /*faf0*/  HMMA.16816.F32 R8, R156.reuse, R146, R8 ;  /* 0x000000929c08723c */ /* 0x040fe20000001808 */
[----:B------:R-:W4:Y:S07]  /*fb00*/  LDSM.16.M88.4 R144, [R181+-0x800] ;  /* 0xfff80000b590783b */ /* 0x000f2e0000000200 */
[C---:B---3--:R-:W-:Y:S08]  /*fb10*/  HMMA.16816.F32 R12, R156.reuse, R136, R12 ;  /* 0x000000889c0c723c */ /* 0x048ff0000000180c */
[C---:B------:R-:W-:Y:S01]  /*fb20*/  HMMA.16816.F32 R16, R156.reuse, R138, R16 ;  /* 0x0000008a9c10723c */ /* 0x040fe20000001810 */
[----:B------:R-:W3:Y:S07]  /*fb30*/  LDSM.16.M88.4 R136, [R180+0x3000] ;  /* 0x00300000b488783b */ /* 0x000eee0000000200 */
[C---:B-1----:R-:W-:Y:S08]  /*fb40*/  HMMA.16816.F32 R20, R156.reuse, R128, R20 ;  /* 0x000000809c14723c */ /* 0x042ff00000001814 */
[C---:B------:R-:W-:Y:S01]  /*fb50*/  HMMA.16816.F32 R24, R156.reuse, R130, R24 ;  /* 0x000000829c18723c */ /* 0x040fe20000001818 */
[----:B------:R-:W1:Y:S07]  /*fb60*/  LDSM.16.M88.4 R128, [R180+0x3800] ;  /* 0x00380000b480783b */ /* 0x000e6e0000000200 */
[C---:B--2---:R-:W-:Y:S08]  /*fb70*/  HMMA.16816.F32 R28, R156.reuse, R132, R28 ;  /* 0x000000849c1c723c */ /* 0x044ff0000000181c */
[C---:B------:R-:W-:Y:S01]  /*fb80*/  HMMA.16816.F32 R32, R156.reuse, R134, R32 ;  /* 0x000000869c20723c */ /* 0x040fe20000001820 */
[----:B------:R-:W2:Y:S07]  /*fb90*/  LDSM.16.M88.4 R132, [R180+0x4000] ;  /* 0x00400000b484783b */ /* 0x000eae0000000200 */
[C---:B----4-:R-:W-:Y:S08]  /*fba0*/  HMMA.16816.F32 R36, R156.reuse, R140, R36 ;  /* 0x0000008c9c24723c */ /* 0x050ff00000001824 */
[C---:B------:R-:W-:Y:S01]  /*fbb0*/  HMMA.16816.F32 R40, R156.reuse, R142, R40 ;  /* 0x0000008e9c28723c */ /* 0x040fe20000001828 */
[----:B------:R-:W4:Y:S07]  /*fbc0*/  LDSM.16.M88.4 R140, [R180+0x4800] ;  /* 0x00480000b48c783b */ /* 0x000f2e0000000200 */
[C---:B------:R-:W-:Y:S08]  /*fbd0*/  HMMA.16816.F32 R44, R156.reuse, R144, R44 ;  /* 0x000000909c2c723c */ /* 0x040ff0000000182c */
[----:B------:R-:W-:Y:S01]  /*fbe0*/  HMMA.16816.F32 R48, R156, R146, R48 ;  /* 0x000000929c30723c */ /* 0x000fe20000001830 */
[----:B------:R-:W4:Y:S07]  /*fbf0*/  LDSM.16.M88.4 R144, [R180+0x5000] ;  /* 0x00500000b490783b */ /* 0x000f2e0000000200 */
[C---:B---3--:R-:W-:Y:S08]  /*fc00*/  HMMA.16816.F32 R4, R160.reuse, R136, R4 ;  /* 0x00000088a004723c */ /* 0x048ff00000001804 */
[C---:B------:R-:W-:Y:S01]  /*fc10*/  HMMA.16816.F32 R8, R160.reuse, R138, R8 ;  /* 0x0000008aa008723c */ /* 0x040fe20000001808 */
[----:B------:R-:W3:Y:S07]  /*fc20*/  LDSM.16.M88.4 R136, [R180+0x5800] ;  /* 0x00580000b488783b */ /* 0x000eee0000000200 */
[C---:B-1----:R-:W-:Y:S08]  /*fc30*/  HMMA.16816.F32 R12, R160.reuse, R128, R12 ;  /* 0x00000080a00c723c */ /* 0x042ff0000000180c */
[C---:B------:R-:W-:Y:S01]  /*fc40*/  HMMA.16816.F32 R16, R160.reuse, R130, R16 ;  /* 0x00000082a010723c */ /* 0x040fe20000001810 */
[----:B------:R-:W1:Y:S07]  /*fc50*/  LDSM.16.M88.4 R128, [R68] ;  /* 0x000000004480783b */ /* 0x000e6e0000000200 */
[C---:B--2---:R-:W-:Y:S08]  /*fc60*/  HMMA.16816.F32 R20, R160.reuse, R132, R20 ;  /* 0x00000084a014723c */ /* 0x044ff00000001814 */
[C---:B------:R-:W-:Y:S01]  /*fc70*/  HMMA.16816.F32 R24, R160.reuse, R134, R24 ;  /* 0x00000086a018723c */ /* 0x040fe20000001818 */
[----:B------:R-:W2:Y:S07]  /*fc80*/  LDSM.16.M88.4 R132, [R176] ;  /* 0x00000000b084783b */ /* 0x000eae0000000200 */
[C---:B----4-:R-:W-:Y:S08]  /*fc90*/  HMMA.16816.F32 R28, R160.reuse, R140, R28 ;  /* 0x0000008ca01c723c */ /* 0x050ff0000000181c */
[C---:B------:R-:W-:Y:S01]  /*fca0*/  HMMA.16816.F32 R32, R160.reuse, R142, R32 ;  /* 0x0000008ea020723c */ /* 0x040fe20000001820 */
[----:B------:R-:W4:Y:S07]  /*fcb0*/  LDSM.16.M88.4 R140, [R177] ;  /* 0x00000000b18c783b */ /* 0x000f2e0000000200 */
[C---:B------:R-:W-:Y:S08]  /*fcc0*/  HMMA.16816.F32 R36, R160.reuse, R144, R36 ;  /* 0x00000090a024723c */ /* 0x040ff00000001824 */
[C---:B------:R-:W-:Y:S01]  /*fcd0*/  HMMA.16816.F32 R40, R160.reuse, R146, R40 ;  /* 0x00000092a028723c */ /* 0x040fe20000001828 */
[----:B------:R-:W2:Y:S07]  /*fce0*/  LDSM.16.M88.4 R144, [R178] ;  /* 0x00000000b290783b */ /* 0x000eae0000000200 */
[C---:B---3--:R-:W-:Y:S01]  /*fcf0*/  HMMA.16816.F32 R44, R160.reuse, R136, R44 ;  /* 0x00000088a02c723c */ /* 0x048fe2000000182c */
[----:B------:R-:W3:Y:S07]  /*fd00*/  LDSM.16.M88.4 R176, [R179] ;  /* 0x00000000b3b0783b */ /* 0x000eee0000000200 */
[----:B------:R-:W-:Y:S01]  /*fd10*/  HMMA.16816.F32 R48, R160, R138, R48 ;  /* 0x0000008aa030723c */ /* 0x000fe20000001830 */
[----:B------:R-:W3:Y:S07]  /*fd20*/  LDSM.16.M88.4 R136, [R182+0x3000] ;  /* 0x00300000b688783b */ /* 0x000eee0000000200 */
        /* <DEDUP_REMOVED lines=13> */
[C---:B------:R-:W-:Y:S01]  /*fe00*/  HMMA.16816.F32 R40, R164.reuse, R146, R40 ;  /* 0x00000092a428723c */ /* 0x040fe20000001828 */
[----:B------:R-:W2:Y:S07]  /*fe10*/  LDSM.16.M88.4 R144, [R182+0x5000] ;  /* 0x00500000b690783b */ /* 0x000eae0000000200 */
[C---:B---3--:R-:W-:Y:S08]  /*fe20*/  HMMA.16816.F32 R44, R164.reuse, R176, R44 ;  /* 0x000000b0a42c723c */ /* 0x048ff0000000182c */
[----:B------:R-:W-:Y:S01]  /*fe30*/  HMMA.16816.F32 R48, R164, R178, R48 ;  /* 0x000000b2a430723c */ /* 0x000fe20000001830 */
[----:B------:R-:W3:Y:S07]  /*fe40*/  LDSM.16.M88.4 R176, [R181] ;  /* 0x00000000b5b0783b */ /* 0x000eee0000000200 */
[C---:B------:R-:W-:Y:S08]  /*fe50*/  HMMA.16816.F32 R4, R168.reuse, R136, R4 ;  /* 0x00000088a804723c */ /* 0x040ff00000001804 */
[C---:B------:R-:W-:Y:S08]  /*fe60*/  HMMA.16816.F32 R8, R168.reuse, R138, R8 ;  /* 0x0000008aa808723c */ /* 0x040ff00000001808 */
[C---:B-1----:R-:W-:Y:S08]  /*fe70*/  HMMA.16816.F32 R12, R168.reuse, R128, R12 ;  /* 0x00000080a80c723c */ /* 0x042ff0000000180c */
[C---:B------:R-:W-:Y:S01]  /*fe80*/  HMMA.16816.F32 R16, R168.reuse, R130, R16 ;  /* 0x00000082a810723c */ /* 0x040fe20000001810 */
[----:B------:R-:W1:Y:S07]  /*fe90*/  LDSM.16.M88.4 R128, [R181+0x800] ;  /* 0x00080000b580783b */ /* 0x000e6e0000000200 */
[C---:B--2---:R-:W-:Y:S08]  /*fea0*/  HMMA.16816.F32 R20, R168.reuse, R132, R20 ;  /* 0x00000084a814723c */ /* 0x044ff00000001814 */
[C---:B------:R-:W-:Y:S08]  /*feb0*/  HMMA.16816.F32 R24, R168.reuse, R134, R24 ;  /* 0x00000086a818723c */ /* 0x040ff00000001818 */
[C---:B----4-:R-:W-:Y:S08]  /*fec0*/  HMMA.16816.F32 R28, R168.reuse, R140, R28 ;  /* 0x0000008ca81c723c */ /* 0x050ff0000000181c */
[C---:B------:R-:W-:Y:S08]  /*fed0*/  HMMA.16816.F32 R32, R168.reuse, R142, R32 ;  /* 0x0000008ea820723c */ /* 0x040ff00000001820 */
[C---:B------:R-:W-:Y:S08]  /*fee0*/  HMMA.16816.F32 R36, R168.reuse, R144, R36 ;  /* 0x00000090a824723c */ /* 0x040ff00000001824 */
[C---:B------:R-:W-:Y:S08]  /*fef0*/  HMMA.16816.F32 R40, R168.reuse, R146, R40 ;  /* 0x00000092a828723c */ /* 0x040ff00000001828 */
[C---:B------:R-:W-:Y:S08]  /*ff00*/  HMMA.16816.F32 R44, R168.reuse, R148, R44 ;  /* 0x00000094a82c723c */ /* 0x040ff0000000182c */
[----:B------:R-:W-:Y:S08]  /*ff10*/  HMMA.16816.F32 R48, R168, R150, R48 ;  /* 0x00000096a830723c */ /* 0x000ff00000001830 */
[C---:B---3--:R-:W-:Y:S08]  /*ff20*/  HMMA.16816.F32 R4, R172.reuse, R176, R4 ;  /* 0x000000b0ac04723c */ /* 0x048ff00000001804 */
[C---:B------:R-:W-:Y:S08]  /*ff30*/  HMMA.16816.F32 R8, R172.reuse, R178, R8 ;  /* 0x000000b2ac08723c */ /* 0x040ff00000001808 */
[C---:B-1----:R-:W-:Y:S08]  /*ff40*/  HMMA.16816.F32 R12, R172.reuse, R128, R12 ;  /* 0x00000080ac0c723c */ /* 0x042ff0000000180c */
[----:B------:R-:W-:Y:S01]  /*ff50*/  FMUL.FTZ R0, R4, c[0x0][0x320] ;  /* 0x0000c80004007a20 */ /* 0x000fe20000410000 */
[C---:B------:R-:W-:Y:S03]  /*ff60*/  HMMA.16816.F32 R16, R172.reuse, R130, R16 ;  /* 0x00000082ac10723c */ /* 0x040fe60000001810 */
[----:B------:R1:W2:Y:S04]  /*ff70*/  MUFU.TANH R144, R0 ;  /* 0x0000000000907308 */ /* 0x0002a80000002400 */
[----:B-----5:R-:W-:Y:S06]  /*ff80*/  FMUL.FTZ R2, R11, c[0x0][0x320] ;  /* 0x0000c8000b027a20 */ /* 0x020fec0000410000 */
        /* <DEDUP_REMOVED lines=35> */
[----:B-----5:R-:W-:Y:S04]  /*101c0*/  FMUL.FTZ R0, R14, c[0x0][0x320] ;  /* 0x0000c8000e007a20 */ /* 0x020fe80000410000 */
        /* <DEDUP_REMOVED lines=111> */
.L_x_858:
[----:B------:R-:W-:-:S05]  /*108c0*/  BRA.DIV ~URZ, `(.L_x_756) ;  /* 0x000093e27f007947 */ /* 0x000fca000b800000 */
[----:B------:R-:W3:Y:S01]  /*108d0*/  SHFL.IDX PT, R2, R4, RZ, 0x181f ;  /* 0x00181fff04027589 */ /* 0x000ee200000e0000 */
[C---:B------:R-:W-:Y:S02]  /*108e0*/  IADD3 R3, -R193.reuse, 0x10, RZ ;  /* 0x00000010c1037810 */ /* 0x040fe40007ffe1ff */
[----:B------:R-:W-:Y:S02]  /*108f0*/  ISETP.NE.U32.AND P2, PT, R193, RZ, PT ;  /* 0x000000ffc100720c */ /* 0x000fe40003f45070 */
[----:B------:R-:W-:Y:S04]  /*10900*/  LOP3.LUT R10, R3, 0xf, RZ, 0xc0, !PT ;  /* 0x0000000f030a7812 */ /* 0x000fe800078ec0ff */
[----:B---3--:R-:W-:Y:S04]  /*10910*/  IADD3 R8, P1, P0, R10, R2, R12 ;  /* 0x000000020a087210 */ /* 0x008fe8000783e00c */
[--C-:B--2---:R-:W-:Y:S02]  /*10920*/  IADD3.X R9, RZ, R7, R5.reuse, P1, P0 ;  /* 0x00000007ff097210 */ /* 0x104fe40000fe0405 */
[----:B------:R-:W-:Y:S03]  /*10930*/  IADD3 R2, P0, R2, R13, RZ ;  /* 0x0000000d02027210 */ /* 0x000fe60007f1e0ff */
[----:B------:R-:W-:Y:S01]  /*10940*/  @!PT LDS RZ, [RZ] ;  /* 0x00000000fffff984 */ /* 0x000fe20000000800 */
[----:B------:R-:W-:Y:S01]  /*10950*/  @!PT LDS RZ, [RZ] ;  /* 0x00000000fffff984 */ /* 0x000fe20000000800 */
[----:B------:R2:W-:Y:S02]  /*10960*/  LDGSTS.E.BYPASS.LTC128B.128.ZFILL [R195+0x8100], [R8.64], P2 ;  /* 0x0810000008c37fae */ /* 0x0005e40009141d46 */
[----:B------:R-:W-:Y:S02]  /*10970*/  IMAD.X R3, R7, 0x1, R6, P0 ;  /* 0x0000000107037824 */ /* 0x000fe400000e0606 */
[----:B------:R-:W3:Y:S04]  /*10980*/  SHFL.IDX PT, R7, R4, 0x1, 0x181f ;  /* 0x00381f0004077f89 */ /* 0x000ee800000e0000 */
[----:B------:R3:W-:Y:S04]  /*10990*/  LDGSTS.E.BYPASS.LTC128B.128 [R195+0xb100], [R2.64], !P3 ;  /* 0x0b10000002c37fae */ /* 0x0007e8000d901d46 */
[----:B--2---:R-:W2:Y:S04]  /*109a0*/  SHFL.IDX PT, R9, R0, 0x1, 0x181f ;  /* 0x00381f0000097f89 */ /* 0x004ea800000e0000 */
[----:B-1----:R-:W1:Y:S01]  /*109b0*/  SHFL.IDX PT, R0, R0, 0x2, 0x181f ;  /* 0x00581f0000007f89 */ /* 0x002e6200000e0000 */
[----:B---3--:R-:W-:Y:S04]  /*109c0*/  IADD3 R2, P1, P0, R10, R7, R12 ;  /* 0x000000070a027210 */ /* 0x008fe8000783e00c */
[----:B--2---:R-:W-:Y:S02]  /*109d0*/  IADD3.X R3, RZ, R9, R5, P1, P0 ;  /* 0x00000009ff037210 */ /* 0x004fe40000fe0405 */
[----:B------:R-:W-:Y:S03]  /*109e0*/  IADD3 R8, P0, R7, R13, RZ ;  /* 0x0000000d07087210 */ /* 0x000fe60007f1e0ff */
[----:B------:R2:W-:Y:S02]  /*109f0*/  LDGSTS.E.BYPASS.LTC128B.128.ZFILL [R195+0x9100], [R2.64], P2 ;  /* 0x0910000002c37fae */ /* 0x0005e40009141d46 */
[----:B------:R-:W-:Y:S05]  /*10a00*/  IMAD.X R9, R9, 0x1, R6, P0 ;  /* 0x0000000109097824 */ /* 0x000fea00000e0606 */
[----:B------:R3:W-:Y:S04]  /*10a10*/  LDGSTS.E.BYPASS.LTC128B.128 [R195+0xc100], [R8.64], !P3 ;  /* 0x0c10000008c37fae */ /* 0x0007e8000d901d46 */
[----:B--2---:R3:W2:Y:S02]  /*10a20*/  SHFL.IDX PT, R2, R4, 0x2, 0x181f ;  /* 0x00581f0004027f89 */ /* 0x0046a400000e0000 */
.L_x_859:
[----:B-1----:R-:W-:Y:S04]  /*10a30*/  IADD3 R3, -R193, 0x10, RZ ;  /* 0x00000010c1037810 */ /* 0x002fe80007ffe1ff */
[----:B------:R-:W-:Y:S04]  /*10a40*/  LOP3.LUT R3, R3, 0xf, RZ, 0xc0, !PT ;  /* 0x0000000f03037812 */ /* 0x000fe800078ec0ff */
[----:B--23--:R-:W-:Y:S04]  /*10a50*/  IADD3 R4, P1, P0, R3, R2, R12 ;  /* 0x0000000203047210 */ /* 0x00cfe8000783e00c */
[----:B------:R-:W-:Y:S02]  /*10a60*/  IADD3.X R5, RZ, R0, R5, P1, P0 ;  /* 0x00000000ff057210 */ /* 0x000fe40000fe0405 */
[----:B------:R-:W-:Y:S02]  /*10a70*/  ISETP.NE.U32.AND P0, PT, R193, RZ, PT ;  /* 0x000000ffc100720c */ /* 0x000fe40003f05070 */
[----:B------:R-:W-:Y:S05]  /*10a80*/  IADD3 R2, P1, R2, R13, RZ ;  /* 0x0000000d02027210 */ /* 0x000fea0007f3e0ff */
[----:B------:R-:W-:Y:S06]  /*10a90*/  IMAD.X R3, R0, 0x1, R6, P1 ;  /* 0x0000000100037824 */ /* 0x000fec00008e0606 */
[----:B------:R-:W-:Y:S01]  /*10aa0*/  @!PT LDS RZ, [RZ] ;  /* 0x00000000fffff984 */ /* 0x000fe20000000800 */
[----:B------:R-:W-:Y:S01]  /*10ab0*/  @!PT LDS RZ, [RZ] ;  /* 0x00000000fffff984 */ /* 0x000fe20000000800 */
[----:B------:R-:W-:Y:S01]  /*10ac0*/  @!PT LDS RZ, [RZ] ;  /* 0x00000000fffff984 */ /* 0x000fe20000000800 */
[----:B------:R1:W-:Y:S04]  /*10ad0*/  LDGSTS.E.BYPASS.LTC128B.128.ZFILL [R195+0xa100], [R4.64], P0 ;  /* 0x0a10000004c37fae */ /* 0x0003e80008141d46 */
[----:B------:R1:W-:Y:S02]  /*10ae0*/  LDGSTS.E.BYPASS.LTC128B.128 [R195+0xd100], [R2.64], !P3 ;  /* 0x0d10000002c37fae */ /* 0x0003e4000d901d46 */
.L_x_754:
[----:B--234-:R-:W-:Y:S05]  /*10af0*/  BSYNC B0 ;  /* 0x0000000000007941 */ /* 0x01cfea0003800000 */
.L_x_753:
        /* <DEDUP_REMOVED lines=13> */
.L_x_860:
        /* <DEDUP_REMOVED lines=19> */
.L_x_760:
[----:B------:R-:W-:Y:S04]  /*10d00*/  MOV R8, c[0x0][0x32c] ;  /* 0x0000cb0000087a02 */ /* 0x000fe80000000f00 */
[----:B------:R-:W-:Y:S11]  /*10d10*/  ISETP.NE.AND P0, PT, R8, 0x1, PT ;  /* 0x000000010800780c */ /* 0x000ff60003f05270 */
[----:B------:R-:W-:Y:S02]  /*10d20*/  @!UPT UIADD3 URZ, URZ, URZ, URZ ;  /* 0x0000003f3f3ff290 */ /* 0x000fe4000fffe03f */
[----:B------:R-:W-:Y:S05]  /*10d30*/  @P0 IMAD.HI.U32 R8, R4, c[0x0][0x330], RZ ;  /* 0x0000cc0004080a27 */ /* 0x000fea00078e00ff */
[----:B------:R-:W-:Y:S02]  /*10d40*/  @P0 SHF.R.U32.HI R4, RZ, c[0x0][0x334], R8 ;  /* 0x0000cd00ff040a19 */ /* 0x000fe40000011608 */
.L_x_761:
[----:B------:R-:W-:Y:S05]  /*10d50*/  BSYNC B0 ;  /* 0x0000000000007941 */ /* 0x000fea0003800000 */
.L_x_759:
[----:B------:R-:W-:Y:S04]  /*10d60*/  IMAD.IADD R8, R0, 0x1, -R233 ;  /* 0x0000000100087824 */ /* 0x000fe800078e0ae9 */
[----:B------:R-:W-:Y:S05]  /*10d70*/  IMAD R4, R4, c[0x0][0x32c], R8 ;  /* 0x0000cb0004047a24 */ /* 0x000fea00078e0208 */
[----:B------:R-:W-:Y:S02]  /*10d80*/  IADD3 R8, R4, c[0x0][0x32c], RZ ;  /* 0x0000cb0004087a10 */ /* 0x000fe40007ffe0ff */
[----:B------:R-:W-:Y:S02]  /*10d90*/  IMNMX R2, R2, R4, !PT ;  /* 0x0000000402027217 */ /* 0x000fe40007800200 */
[----:B------:R-:W-:Y:S02]  /*10da0*/  IMNMX R3, R3, R8, PT ;  /* 0x0000000803037217 */ /* 0x000fe40003800200 */
.L_x_758:
        /* <DEDUP_REMOVED lines=15> */
[C---:B------:R-:W-:Y:S02]  /*10ea0*/  ISETP.LT.OR P0, PT, R3.reuse, 0x2, P0 ;  /* 0x000000020300780c */ /* 0x040fe40000701670 */
        /* <DEDUP_REMOVED lines=88> */
[C---:B------:R-:W-:Y:S04]  /*11430*/  ISETP.LT.OR P0, PT, R3.reuse, 0x41, P0 ;  /* 0x000000410300780c */ /* 0x040fe80000701670 */
        /* <DEDUP_REMOVED lines=30> */
.L_x_861:
        /* <DEDUP_REMOVED lines=19> */
.L_x_765:
[----:B-12---:R-:W-:Y:S04]  /*11750*/  MOV R5, c[0x0][0x32c] ;  /* 0x0000cb0000057a02 */ /* 0x006fe80000000f00 */
[----:B------:R-:W-:Y:S11]  /*11760*/  ISETP.NE.AND P0, PT, R5, 0x1, PT ;  /* 0x000000010500780c */ /* 0x000ff60003f05270 */
[----:B------:R-:W-:Y:S02]  /*11770*/  @!UPT UIADD3 URZ, URZ, URZ, URZ ;  /* 0x0000003f3f3ff290 */ /* 0x000fe4000fffe03f */
[----:B------:R-:W-:Y:S05]  /*11780*/  @P0 IMAD.HI.U32 R5, R4, c[0x0][0x330], RZ ;  /* 0x0000cc0004050a27 */ /* 0x000fea00078e00ff */
[----:B------:R-:W-:Y:S02]  /*11790*/  @P0 SHF.R.U32.HI R4, RZ, c[0x0][0x334], R5 ;  /* 0x0000cd00ff040a19 */ /* 0x000fe40000011605 */
.L_x_766:
[----:B------:R-:W-:Y:S05]  /*117a0*/  BSYNC B0 ;  /* 0x0000000000007941 */ /* 0x000fea0003800000 */
.L_x_764:
[----:B------:R-:W-:Y:S04]  /*117b0*/  IMAD.IADD R0, R0, 0x1, -R233 ;  /* 0x0000000100007824 */ /* 0x000fe800078e0ae9 */
[----:B------:R-:W-:Y:S05]  /*117c0*/  IMAD R0, R4, c[0x0][0x32c], R0 ;  /* 0x0000cb0004007a24 */ /* 0x000fea00078e0200 */
[----:B------:R-:W-:Y:S02]  /*117d0*/  IADD3 R4, R0, c[0x0][0x32c], RZ ;  /* 0x0000cb0000047a10 */ /* 0x000fe40007ffe0ff */
[----:B------:R-:W-:Y:S02]  /*117e0*/  IMNMX R2, R2, R0, !PT ;  /* 0x0000000002027217 */ /* 0x000fe40007800200 */
[----:B------:R-:W-:Y:S02]  /*117f0*/  IMNMX R3, R3, R4, PT ;  /* 0x0000000403037217 */ /* 0x000fe40003800200 */
.L_x_763:
        /* <DEDUP_REMOVED lines=58> */
[C---:B------:R-:W-:Y:S02]  /*11ba0*/  ISETP.GT.AND P0, PT, R2.reuse, 0x20, !P0 ;  /* 0x000000200200780c */ /* 0x040fe40004704270 */
        /* <DEDUP_REMOVED lines=32> */
[C---:B------:R-:W-:Y:S04]  /*11db0*/  ISETP.LT.OR P0, PT, R3.reuse, 0x32, P0 ;  /* 0x000000320300780c */ /* 0x040fe80000701670 */
        /* <DEDUP_REMOVED lines=13> */
[C---:B------:R-:W-:Y:S04]  /*11e90*/  ISETP.GT.AND P0, PT, R2.reuse, 0x40, !P0 ;  /* 0x000000400200780c */ /* 0x040fe80004704270 */
[----:B------:R-:W-:Y:S04]  /*11ea0*/  ISETP.LT.OR P0, PT, R3, 0x41, P0 ;  /* 0x000000410300780c */ /* 0x000fe80000701670 */
[----:B------:R-:W-:Y:S02]  /*11eb0*/  FSEL R213, R27, -INF , !P0 ;  /* 0xff8000001bd57808 */ /* 0x000fe40004000000 */
[----:B------:R-:W-:Y:S02]  /*11ec0*/  ISETP.GT.AND P0, PT, R2, 0x41, !P6 ;  /* 0x000000410200780c */ /* 0x000fe40007704270 */
[----:B------:R-:W-:Y:S02]  /*11ed0*/  FMNMX.FTZ R4, R213, R4, !PT ;  /* 0x00000004d5047209 */ /* 0x000fe40007810000 */
[----:B------:R-:W-:Y:S02]  /*11ee0*/  ISETP.LT.OR P0, PT, R3, 0x42, P0 ;  /* 0x000000420300780c */ /* 0x000fe40000701670 */
[----:B------:R-:W-:Y:S02]  /*11ef0*/  LOP3.LUT P6, RZ, R192, 0x20000, RZ, 0xc0, !PT ;  /* 0x00020000c0ff7812 */ /* 0x000fe400078cc0ff */
[----:B------:R-:W-:Y:S02]  /*11f00*/  FSEL R214, R25, -INF , !P0 ;  /* 0xff80000019d67808 */ /* 0x000fe40004000000 */
[----:B------:R-:W-:Y:S02]  /*11f10*/  ISETP.GT.AND P0, PT, R2, 0x48, !P5 ;  /* 0x000000480200780c */ /* 0x000fe40006f04270 */
[----:B------:R-:W-:Y:S02]  /*11f20*/  FMNMX.FTZ R4, R214, R4, !PT ;  /* 0x00000004d6047209 */ /* 0x000fe40007810000 */
[----:B------:R-:W-:Y:S04]  /*11f30*/  ISETP.LT.OR P0, PT, R3, 0x49, P0 ;  /* 0x000000490300780c */ /* 0x000fe80000701670 */
[----:B------:R-:W-:Y:S02]  /*11f40*/  FSEL R215, R22, -INF , !P0 ;  /* 0xff80000016d77808 */ /* 0x000fe40004000000 */
[C---:B------:R-:W-:Y:S02]  /*11f50*/  ISETP.GT.AND P0, PT, R2.reuse, 0x49, !P4 ;  /* 0x000000490200780c */ /* 0x040fe40006704270 */
[----:B------:R-:W-:Y:S02]  /*11f60*/  FMNMX.FTZ R4, R215, R4, !PT ;  /* 0x00000004d7047209 */ /* 0x000fe40007810000 */
[----:B------:R-:W-:Y:S04]  /*11f70*/  ISETP.LT.OR P0, PT, R3, 0x4a, P0 ;  /* 0x0000004a0300780c */ /* 0x000fe80000701670 */
[----:B------:R-:W-:Y:S02]  /*11f80*/  FSEL R216, R21, -INF , !P0 ;  /* 0xff80000015d87808 */ /* 0x000fe40004000000 */
[C---:B------:R-:W-:Y:S02]  /*11f90*/  ISETP.GT.AND P0, PT, R2.reuse, 0x50, !P3 ;  /* 0x000000500200780c */ /* 0x040fe40005f04270 */
[----:B------:R-:W-:Y:S02]  /*11fa0*/  ISETP.GT.AND P3, PT, R2, 0x59, !P6 ;  /* 0x000000590200780c */ /* 0x000fe40007764270 */
[C---:B------:R-:W-:Y:S04]  /*11fb0*/  ISETP.LT.OR P0, PT, R3.reuse, 0x51, P0 ;  /* 0x000000510300780c */ /* 0x040fe80000701670 */
[----:B------:R-:W-:Y:S02]  /*11fc0*/  FSEL R217, R20, -INF , !P0 ;  /* 0xff80000014d97808 */ /* 0x000fe40004000000 */
[----:B------:R-:W-:Y:S02]  /*11fd0*/  ISETP.GT.AND P0, PT, R2, 0x58, !P2 ;  /* 0x000000580200780c */ /* 0x000fe40005704270 */
[C---:B------:R-:W-:Y:S02]  /*11fe0*/  ISETP.LT.OR P2, PT, R3.reuse, 0x52, P1 ;  /* 0x000000520300780c */ /* 0x040fe40000f41670 */
        /* <DEDUP_REMOVED lines=13> */
.L_x_862:
[----:B-12-4-:R-:W-:Y:S01]  /*120c0*/  FMNMX.FTZ R5, R4, R0, !PT ;  /* 0x0000000004057209 */ /* 0x016fe20007810000 */
[----:B------:R-:W-:-:S05]  /*120d0*/  BRA.DIV ~URZ, `(.L_x_768) ;  /* 0x000080427f007947 */ /* 0x000fca000b800000 */
[----:B------:R-:W-:Y:S04]  /*120e0*/  SHFL.BFLY PT, R0, R6, 0x2, 0x1f ;  /* 0x0c401f0006007f89 */ /* 0x000fe800000e0000 */
[----:B------:R-:W1:Y:S02]  /*120f0*/  SHFL.BFLY PT, R2, R5, 0x1, 0x1f ;  /* 0x0c201f0005027f89 */ /* 0x000e6400000e0000 */
[----:B-1----:R-:W-:Y:S02]  /*12100*/  FMNMX.FTZ R68, R5, R2, !PT ;  /* 0x0000000205447209 */ /* 0x002fe40007810000 */
[----:B---3--:R-:W-:Y:S05]  /*12110*/  FMNMX.FTZ R4, R6, R0, !PT ;  /* 0x0000000006047209 */ /* 0x008fea0007810000 */
[----:B------:R1:W2:Y:S02]  /*12120*/  SHFL.BFLY PT, R0, R4, 0x1, 0x1f ;  /* 0x0c201f0004007f89 */ /* 0x0002a400000e0000 */
.L_x_863:
        /* <DEDUP_REMOVED lines=9> */
[----:B------:R1:W-:Y:S10]  /*121c0*/  MUFU.EX2 R6, R2 ;  /* 0x0000000200067308 */ /* 0x0003f40000000800 */
[----:B------:R-:W-:Y:S01]  /*121d0*/  MUFU.EX2 R225, R5 ;  /* 0x0000000500e17308 */ /* 0x000fe20000000800 */
[--C-:B-1----:R-:W-:Y:S09]  /*121e0*/  FFMA.FTZ R2, R12, c[0x0][0x2d0], -R136.reuse ;  /* 0x0000b4000c027a23 */ /* 0x102ff20000010888 */
[----:B------:R1:W3:Y:S02]  /*121f0*/  MUFU.EX2 R220, R2 ;  /* 0x0000000200dc7308 */ /* 0x0002e40000000800 */
[----:B-1----:R-:W-:Y:S01]  /*12200*/  FFMA.FTZ R2, R13, c[0x0][0x2d0], -R136 ;  /* 0x0000b4000d027a23 */ /* 0x002fe20000010888 */
[----:B---3--:R-:W-:Y:S07]  /*12210*/  F2FP.PACK_AB R128, R220, R6 ;  /* 0x00000006dc80723e */ /* 0x008fee00000000ff */
[----:B------:R1:W3:Y:S02]  /*12220*/  MUFU.EX2 R224, R2 ;  /* 0x0000000200e07308 */ /* 0x0002e40000000800 */
[----:B-1----:R-:W-:Y:S02]  /*12230*/  FSEL R2, R68, RZ, P0 ;  /* 0x000000ff44027208 */ /* 0x002fe40000000000 */
[----:B------:R-:W-:Y:S02]  /*12240*/  FSETP.NEU.FTZ.AND P0, PT, R3, -INF , PT ;  /* 0xff8000000300780b */ /* 0x000fe40003f1d000 */
[----:B---3--:R-:W-:Y:S01]  /*12250*/  F2FP.PACK_AB R130, R225, R224 ;  /* 0x000000e0e182723e */ /* 0x008fe200000000ff */
[----:B------:R-:W-:Y:S01]  /*12260*/  FADD.FTZ R0, -R2, R69 ;  /* 0x0000004502007221 */ /* 0x000fe20000010100 */
[----:B------:R-:W-:Y:S03]  /*12270*/  FSEL R69, R4, RZ, P0 ;  /* 0x000000ff04457208 */ /* 0x000fe60000000000 */
        /* <DEDUP_REMOVED lines=9> */
[C---:B------:R-:W-:Y:S02]  /*12310*/  FMUL.FTZ R24, R2.reuse, R96 ;  /* 0x0000006002187220 */ /* 0x040fe40000410000 */
[--C-:B----4-:R-:W-:Y:S02]  /*12320*/  FFMA.FTZ R4, R11, c[0x0][0x2d0], -R69.reuse ;  /* 0x0000b4000b047a23 */ /* 0x110fe40000010845 */
[C---:B------:R-:W-:Y:S02]  /*12330*/  FMUL.FTZ R25, R2.reuse, R97 ;  /* 0x0000006102197220 */ /* 0x040fe40000410000 */
[----:B------:R4:W-:Y:S01]  /*12340*/  MUFU.EX2 R226, R4 ;  /* 0x0000000400e27308 */ /* 0x0009e20000000800 */
[C---:B------:R-:W-:Y:S02]  /*12350*/  FMUL.FTZ R32, R2.reuse, R88 ;  /* 0x0000005802207220 */ /* 0x040fe40000410000 */
[C---:B------:R-:W-:Y:S02]  /*12360*/  FMUL.FTZ R33, R2.reuse, R89 ;  /* 0x0000005902217220 */ /* 0x040fe40000410000 */
[C---:B------:R-:W-:Y:S02]  /*12370*/  FMUL.FTZ R40, R2.reuse, R80 ;  /* 0x0000005002287220 */ /* 0x040fe40000410000 */
[C---:B------:R-:W-:Y:S02]  /*12380*/  FMUL.FTZ R41, R2.reuse, R81 ;  /* 0x0000005102297220 */ /* 0x040fe40000410000 */
[C---:B------:R-:W-:Y:S02]  /*12390*/  FMUL.FTZ R44, R2.reuse, R76 ;  /* 0x0000004c022c7220 */ /* 0x040fe40000410000 */
[----:B------:R-:W-:Y:S02]  /*123a0*/  FMUL.FTZ R45, R2, R77 ;  /* 0x0000004d022d7220 */ /* 0x000fe40000410000 */
[----:B-1----:R-:W-:Y:S01]  /*123b0*/  FFMA.FTZ R0, R9, c[0x0][0x2d0], -R69 ;  /* 0x0000b40009007a23 */ /* 0x002fe20000010845 */
[----:B---3--:R-:W-:Y:S01]  /*123c0*/  F2FP.PACK_AB R129, R222, R218 ;  /* 0x000000dade81723e */ /* 0x008fe200000000ff */
[C---:B------:R-:W-:Y:S02]  /*123d0*/  FMUL.FTZ R9, R2.reuse, R113 ;  /* 0x0000007102097220 */ /* 0x040fe40000410000 */
[----:B------:R1:W3:Y:S01]  /*123e0*/  MUFU.EX2 R223, R0 ;  /* 0x0000000000df7308 */ /* 0x0002e20000000800 */
[C---:B------:R-:W-:Y:S02]  /*123f0*/  FMUL.FTZ R48, R2.reuse, R72 ;  /* 0x0000004802307220 */ /* 0x040fe40000410000 */
[C---:B------:R-:W-:Y:S02]  /*12400*/  FMUL.FTZ R49, R2.reuse, R73 ;  /* 0x0000004902317220 */ /* 0x040fe40000410000 */
[C---:B------:R-:W-:Y:S02]  /*12410*/  FMUL.FTZ R5, R2.reuse, R117 ;  /* 0x0000007502057220 */ /* 0x040fe40000410000 */
[C---:B----4-:R-:W-:Y:S02]  /*12420*/  FMUL.FTZ R4, R2.reuse, R116 ;  /* 0x0000007402047220 */ /* 0x050fe40000410000 */
[C---:B------:R-:W-:Y:S02]  /*12430*/  FMUL.FTZ R12, R2.reuse, R108 ;  /* 0x0000006c020c7220 */ /* 0x040fe40000410000 */
[C---:B------:R-:W-:Y:S02]  /*12440*/  FMUL.FTZ R13, R2.reuse, R109 ;  /* 0x0000006d020d7220 */ /* 0x040fe40000410000 */
[C---:B------:R-:W-:Y:S02]  /*12450*/  FMUL.FTZ R29, R2.reuse, R93 ;  /* 0x0000005d021d7220 */ /* 0x040fe40000410000 */
[C---:B------:R-:W-:Y:S02]  /*12460*/  FMUL.FTZ R36, R2.reuse, R84 ;  /* 0x0000005402247220 */ /* 0x040fe40000410000 */
[C---:B------:R-:W-:Y:S02]  /*12470*/  FMUL.FTZ R52, R2.reuse, R52 ;  /* 0x0000003402347220 */ /* 0x040fe40000410000 */
[C---:B------:R-:W-:Y:S02]  /*12480*/  FMUL.FTZ R53, R2.reuse, R53 ;  /* 0x0000003502357220 */ /* 0x040fe40000410000 */
[C---:B------:R-:W-:Y:S02]  /*12490*/  FMUL.FTZ R56, R2.reuse, R56 ;  /* 0x0000003802387220 */ /* 0x040fe40000410000 */
[C---:B------:R-:W-:Y:S01]  /*124a0*/  FMUL.FTZ R57, R2.reuse, R57 ;  /* 0x0000003902397220 */ /* 0x040fe20000410000 */
[----:B-1----:R-:W-:Y:S01]  /*124b0*/  FSEL R0, R3, RZ, P0 ;  /* 0x000000ff03007208 */ /* 0x002fe20000000000 */
[----:B------:R-:W-:Y:S01]  /*124c0*/  FMUL.FTZ R20, R2, R100 ;  /* 0x0000006402147220 */ /* 0x000fe20000410000 */
[----:B---3--:R-:W-:Y:S01]  /*124d0*/  F2FP.PACK_AB R131, R226, R223 ;  /* 0x000000dfe283723e */ /* 0x008fe200000000ff */
[----:B------:R-:W-:Y:S01]  /*124e0*/  FMUL.FTZ R21, R2, R101 ;  /* 0x0000006502157220 */ /* 0x000fe20000410000 */
[----:B------:R-:W-:Y:S01]  /*124f0*/  ISETP.GT.AND P0, PT, R199, R230, PT ;  /* 0x000000e6c700720c */ /* 0x000fe20003f04270 */
[----:B------:R-:W-:Y:S02]  /*12500*/  FADD.FTZ R0, -R0, R70 ;  /* 0x0000004600007221 */ /* 0x000fe40000010100 */
[----:B------:R-:W-:Y:S02]  /*12510*/  FMUL.FTZ R28, R2, R92 ;  /* 0x0000005c021c7220 */ /* 0x000fe40000410000 */
[----:B------:R-:W-:Y:S02]  /*12520*/  FMUL.FTZ R0, R0, c[0x0][0x2d0] ;  /* 0x0000b40000007a20 */ /* 0x000fe40000410000 */
[C---:B------:R-:W-:Y:S02]  /*12530*/  FMUL.FTZ R37, R2.reuse, R85 ;  /* 0x0000005502257220 */ /* 0x040fe40000410000 */
[C---:B------:R-:W-:Y:S02]  /*12540*/  FFMA.FTZ R85, R2.reuse, R227, R6 ;  /* 0x000000e302557223 */ /* 0x040fe40000010006 */
[----:B------:R-:W1:Y:S01]  /*12550*/  MUFU.EX2 R0, R0 ;  /* 0x0000000000007308 */ /* 0x000e620000000800 */
[C---:B------:R-:W-:Y:S02]  /*12560*/  FMUL.FTZ R60, R2.reuse, R60 ;  /* 0x0000003c023c7220 */ /* 0x040fe40000410000 */
[C---:B------:R-:W-:Y:S02]  /*12570*/  FMUL.FTZ R61, R2.reuse, R61 ;  /* 0x0000003d023d7220 */ /* 0x040fe40000410000 */
[C---:B------:R-:W-:Y:S02]  /*12580*/  FMUL.FTZ R64, R2.reuse, R64 ;  /* 0x0000004002407220 */ /* 0x040fe40000410000 */
[----:B------:R-:W-:Y:S02]  /*12590*/  FMUL.FTZ R65, R2, R65 ;  /* 0x0000004102417220 */ /* 0x000fe40000410000 */
[--C-:B------:R-:W-:Y:S02]  /*125a0*/  FFMA.FTZ R2, R140, c[0x0][0x2d0], -R136.reuse ;  /* 0x0000b4008c027a23 */ /* 0x100fe40000010888 */
[--C-:B------:R-:W-:Y:S02]  /*125b0*/  FFMA.FTZ R84, R178, c[0x0][0x2d0], -R136.reuse ;  /* 0x0000b400b2547a23 */ /* 0x100fe40000010888 */
[----:B------:R3:W-:Y:S01]  /*125c0*/  MUFU.EX2 R92, R2 ;  /* 0x00000002005c7308 */ /* 0x0007e20000000800 */
[----:B------:R-:W-:Y:S02]  /*125d0*/  FADD.FTZ R85, R220, R85 ;  /* 0x00000055dc557221 */ /* 0x000fe40000010000 */
[--C-:B------:R-:W-:Y:S02]  /*125e0*/  FFMA.FTZ R93, R150, c[0x0][0x2d0], -R136.reuse ;  /* 0x0000b400965d7a23 */ /* 0x100fe40000010888 */
[--C-:B------:R-:W-:Y:S02]  /*125f0*/  FFMA.FTZ R70, R193, c[0x0][0x2d0], -R136.reuse ;  /* 0x0000b400c1467a23 */ /* 0x100fe40000010888 */
[--C-:B------:R-:W-:Y:S03]  /*12600*/  FFMA.FTZ R100, R148, c[0x0][0x2d0], -R136.reuse ;  /* 0x0000b40094647a23 */ /* 0x100fe60000010888 */
[----:B------:R-:W-:Y:S01]  /*12610*/  MUFU.EX2 R108, R84 ;  /* 0x00000054006c7308 */ /* 0x000fe20000000800 */
[C---:B-1----:R-:W-:Y:S02]  /*12620*/  FMUL.FTZ R10, R0.reuse, R114 ;  /* 0x00000072000a7220 */ /* 0x042fe40000410000 */
[C---:B------:R-:W-:Y:S02]  /*12630*/  FMUL.FTZ R11, R0.reuse, R115 ;  /* 0x00000073000b7220 */ /* 0x040fe40000410000 */
[----:B------:R-:W1:Y:S01]  /*12640*/  LDSM.16.MT88.4 R112, [R185] ;  /* 0x00000000b970783b */ /* 0x000e620000004200 */
[C---:B------:R-:W-:Y:S02]  /*12650*/  FMUL.FTZ R18, R0.reuse, R106 ;  /* 0x0000006a00127220 */ /* 0x040fe40000410000 */
[C---:B------:R-:W-:Y:S02]  /*12660*/  FMUL.FTZ R19, R0.reuse, R107 ;  /* 0x0000006b00137220 */ /* 0x040fe40000410000 */
[C---:B------:R-:W-:Y:S02]  /*12670*/  FMUL.FTZ R6, R0.reuse, R118 ;  /* 0x0000007600067220 */ /* 0x040fe40000410000 */
[C---:B------:R-:W-:Y:S01]  /*12680*/  FMUL.FTZ R7, R0.reuse, R119 ;  /* 0x0000007700077220 */ /* 0x040fe20000410000 */
[----:B------:R-:W4:Y:S01]  /*12690*/  LDSM.16.MT88.4 R104, [R184] ;  /* 0x00000000b868783b */ /* 0x000f220000004200 */
[C---:B------:R-:W-:Y:S02]  /*126a0*/  FMUL.FTZ R26, R0.reuse, R98 ;  /* 0x00000062001a7220 */ /* 0x040fe40000410000 */
[C---:B------:R-:W-:Y:S02]  /*126b0*/  FMUL.FTZ R27, R0.reuse, R99 ;  /* 0x00000063001b7220 */ /* 0x040fe40000410000 */
[C---:B------:R-:W-:Y:S01]  /*126c0*/  FMUL.FTZ R34, R0.reuse, R90 ;  /* 0x0000005a00227220 */ /* 0x040fe20000410000 */
[C---:B--2---:R-:W-:Y:S02]  /*126d0*/  HMMA.16816.F32 R4, R128.reuse, R132, R4 ;  /* 0x000000848004723c */ /* 0x044fe40000001804 */
[----:B------:R-:W2:Y:S03]  /*126e0*/  LDSM.16.MT88.4 R96, [R187] ;  /* 0x00000000bb60783b */ /* 0x000ea60000004200 */
[--C-:B---3--:R-:W-:Y:S02]  /*126f0*/  FFMA.FTZ R2, R141, c[0x0][0x2d0], -R136.reuse ;  /* 0x0000b4008d027a23 */ /* 0x108fe40000010888 */
[C---:B------:R-:W-:Y:S01]  /*12700*/  FMUL.FTZ R35, R0.reuse, R91 ;  /* 0x0000005b00237220 */ /* 0x040fe20000410000 */
[C---:B------:R-:W-:Y:S01]  /*12710*/  HMMA.16816.F32 R8, R128.reuse, R134, R8 ;  /* 0x000000868008723c */ /* 0x040fe20000001808 */
[----:B------:R3:W5:Y:S01]  /*12720*/  MUFU.EX2 R101, R2 ;  /* 0x0000000200657308 */ /* 0x0007620000000800 */
[----:B------:R-:W2:Y:S02]  /*12730*/  LDSM.16.MT88.4 R88, [R183+0x3000] ;  /* 0x00300000b758783b */ /* 0x000ea40000004200 */
[C---:B------:R-:W-:Y:S02]  /*12740*/  FMUL.FTZ R14, R0.reuse, R110 ;  /* 0x0000006e000e7220 */ /* 0x040fe40000410000 */
[C---:B------:R-:W-:Y:S02]  /*12750*/  FMUL.FTZ R15, R0.reuse, R111 ;  /* 0x0000006f000f7220 */ /* 0x040fe40000410000 */
[C---:B------:R-:W-:Y:S03]  /*12760*/  FMUL.FTZ R42, R0.reuse, R82 ;  /* 0x00000052002a7220 */ /* 0x040fe60000410000 */
[----:B------:R-:W-:Y:S01]  /*12770*/  MUFU.EX2 R110, R70 ;  /* 0x00000046006e7308 */ /* 0x000fe20000000800 */
[C---:B------:R-:W-:Y:S02]  /*12780*/  FMUL.FTZ R43, R0.reuse, R83 ;  /* 0x00000053002b7220 */ /* 0x040fe40000410000 */
[----:B------:R-:W2:Y:S01]  /*12790*/  LDSM.16.MT88.4 R80, [R185+0x3000] ;  /* 0x00300000b950783b */ /* 0x000ea20000004200 */
[C---:B------:R-:W-:Y:S02]  /*127a0*/  FMUL.FTZ R50, R0.reuse, R74 ;  /* 0x0000004a00327220 */ /* 0x040fe40000410000 */
[C---:B------:R-:W-:Y:S01]  /*127b0*/  FMUL.FTZ R51, R0.reuse, R75 ;  /* 0x0000004b00337220 */ /* 0x040fe20000410000 */
[C---:B-1----:R-:W-:Y:S03]  /*127c0*/  HMMA.16816.F32 R12, R128.reuse, R112, R12 ;  /* 0x00000070800c723c */ /* 0x042fe6000000180c */
[C---:B------:R-:W-:Y:S01]  /*127d0*/  FMUL.FTZ R39, R0.reuse, R87 ;  /* 0x0000005700277220 */ /* 0x040fe20000410000 */
[----:B------:R-:W1:Y:S01]  /*127e0*/  LDSM.16.MT88.4 R72, [R184+0x3000] ;  /* 0x00300000b848783b */ /* 0x000e620000004200 */
[C---:B------:R-:W-:Y:S01]  /*127f0*/  FMUL.FTZ R46, R0.reuse, R78 ;  /* 0x0000004e002e7220 */ /* 0x040fe20000410000 */
[----:B------:R-:W-:Y:S01]  /*12800*/  MUFU.EX2 R135, R100 ;  /* 0x0000006400877308 */ /* 0x000fe20000000800 */
[C---:B------:R-:W-:Y:S01]  /*12810*/  FMUL.FTZ R47, R0.reuse, R79 ;  /* 0x0000004f002f7220 */ /* 0x040fe20000410000 */
[C---:B------:R-:W-:Y:S04]  /*12820*/  HMMA.16816.F32 R16, R128.reuse, R114, R16 ;  /* 0x000000728010723c */ /* 0x040fe80000001810 */
[C---:B------:R-:W-:Y:S01]  /*12830*/  FMUL.FTZ R22, R0.reuse, R102 ;  /* 0x0000006600167220 */ /* 0x040fe20000410000 */
[----:B------:R-:W-:Y:S01]  /*12840*/  LDSM.16.MT88.4 R76, [R183+0x800] ;  /* 0x00080000b74c783b */ /* 0x000fe20000004200 */
[----:B------:R-:W-:Y:S02]  /*12850*/  FMUL.FTZ R23, R0, R103 ;  /* 0x0000006700177220 */ /* 0x000fe40000410000 */
[--C-:B---3--:R-:W-:Y:S04]  /*12860*/  FFMA.FTZ R2, R142, c[0x0][0x2d0], -R136.reuse ;  /* 0x0000b4008e027a23 */ /* 0x108fe80000010888 */
[C---:B------:R-:W-:Y:S01]  /*12870*/  FMUL.FTZ R30, R0.reuse, R94 ;  /* 0x0000005e001e7220 */ /* 0x040fe20000410000 */
[C---:B----4-:R-:W-:Y:S01]  /*12880*/  HMMA.16816.F32 R20, R128.reuse, R104, R20 ;  /* 0x000000688014723c */ /* 0x050fe20000001814 */
[----:B------:R3:W-:Y:S01]  /*12890*/  MUFU.EX2 R105, R2 ;  /* 0x0000000200697308 */ /* 0x0007e20000000800 */
[----:B------:R-:W-:Y:S01]  /*128a0*/  LDSM.16.MT88.4 R112, [R183+0x2800] ;  /* 0x00280000b770783b */ /* 0x000fe20000004200 */
[--C-:B------:R-:W-:Y:S02]  /*128b0*/  FFMA.FTZ R94, R151, c[0x0][0x2d0], -R136.reuse ;  /* 0x0000b400975e7a23 */ /* 0x100fe40000010888 */
[----:B------:R-:W-:Y:S02]  /*128c0*/  FMUL.FTZ R31, R0, R95 ;  /* 0x0000005f001f7220 */ /* 0x000fe40000410000 */
[----:B------:R-:W-:Y:S01]  /*128d0*/  FFMA.FTZ R95, R176, c[0x0][0x2d0], -R136 ;  /* 0x0000b400b05f7a23 */ /* 0x000fe20000010888 */
[C---:B------:R-:W-:Y:S04]  /*128e0*/  HMMA.16816.F32 R24, R128.reuse, R106, R24 ;  /* 0x0000006a8018723c */ /* 0x040fe80000001818 */
[C---:B------:R-:W-:Y:S02]  /*128f0*/  FMUL.FTZ R38, R0.reuse, R86 ;  /* 0x0000005600267220 */ /* 0x040fe40000410000 */
[C---:B------:R-:W-:Y:S02]  /*12900*/  FFMA.FTZ R86, R0.reuse, R228, R218 ;  /* 0x000000e400567223 */ /* 0x040fe400000100da */
[C---:B--2---:R-:W-:Y:S04]  /*12910*/  HMMA.16816.F32 R28, R128.reuse, R96, R28 ;  /* 0x00000060801c723c */ /* 0x044fe8000000181c */
[C---:B------:R-:W-:Y:S02]  /*12920*/  FMUL.FTZ R54, R0.reuse, R54 ;  /* 0x0000003600367220 */ /* 0x040fe40000410000 */
[----:B------:R-:W-:Y:S02]  /*12930*/  FMUL.FTZ R55, R0, R55 ;  /* 0x0000003700377220 */ /* 0x000fe40000410000 */
[C---:B------:R-:W-:Y:S04]  /*12940*/  HMMA.16816.F32 R32, R128.reuse, R98, R32 ;  /* 0x000000628020723c */ /* 0x040fe80000001820 */
[--C-:B---3--:R-:W-:Y:S02]  /*12950*/  FFMA.FTZ R2, R144, c[0x0][0x2d0], -R136.reuse ;  /* 0x0000b40090027a23 */ /* 0x108fe40000010888 */
[----:B------:R-:W-:Y:S02]  /*12960*/  FMUL.FTZ R58, R0, R58 ;  /* 0x0000003a003a7220 */ /* 0x000fe40000410000 */
[C---:B------:R-:W-:Y:S01]  /*12970*/  HMMA.16816.F32 R36, R128.reuse, R88, R36 ;  /* 0x000000588024723c */ /* 0x040fe20000001824 */
[----:B------:R2:W-:Y:S03]  /*12980*/  MUFU.EX2 R107, R2 ;  /* 0x00000002006b7308 */ /* 0x0005e60000000800 */
[--C-:B------:R-:W-:Y:S02]  /*12990*/  FFMA.FTZ R99, R147, c[0x0][0x2d0], -R136.reuse ;  /* 0x0000b40093637a23 */ /* 0x100fe40000010888 */
[--C-:B------:R-:W-:Y:S02]  /*129a0*/  FFMA.FTZ R98, R146, c[0x0][0x2d0], -R136.reuse ;  /* 0x0000b40092627a23 */ /* 0x100fe40000010888 */
[C---:B------:R-:W-:Y:S03]  /*129b0*/  HMMA.16816.F32 R40, R128.reuse, R90, R40 ;  /* 0x0000005a8028723c */ /* 0x040fe60000001828 */
[----:B------:R-:W-:Y:S01]  /*129c0*/  MUFU.EX2 R146, R93 ;  /* 0x0000005d00927308 */ /* 0x000fe20000000800 */
[--C-:B------:R-:W-:Y:S02]  /*129d0*/  FFMA.FTZ R89, R196, c[0x0][0x2d0], -R136.reuse ;  /* 0x0000b400c4597a23 */ /* 0x100fe40000010888 */
[--C-:B------:R-:W-:Y:S02]  /*129e0*/  FFMA.FTZ R88, R194, c[0x0][0x2d0], -R136.reuse ;  /* 0x0000b400c2587a23 */ /* 0x100fe40000010888 */
[C---:B------:R-:W-:Y:S04]  /*129f0*/  HMMA.16816.F32 R44, R128.reuse, R80, R44 ;  /* 0x00000050802c723c */ /* 0x040fe8000000182c */
[--C-:B------:R-:W-:Y:S01]  /*12a00*/  FFMA.FTZ R90, R179, c[0x0][0x2d0], -R136.reuse ;  /* 0x0000b400b35a7a23 */ /* 0x100fe20000010888 */
[----:B------:R-:W-:Y:S01]  /*12a10*/  MUFU.EX2 R178, R88 ;  /* 0x0000005800b27308 */ /* 0x000fe20000000800 */
[--C-:B------:R-:W-:Y:S02]  /*12a20*/  FFMA.FTZ R91, R177, c[0x0][0x2d0], -R136.reuse ;  /* 0x0000b400b15b7a23 */ /* 0x100fe40000010888 */
[C---:B------:R-:W-:Y:S01]  /*12a30*/  HMMA.16816.F32 R48, R128.reuse, R82, R48 ;  /* 0x000000528030723c */ /* 0x040fe20000001830 */
[----:B------:R-:W-:Y:S03]  /*12a40*/  LDSM.16.MT88.4 R80, [R185+0x800] ;  /* 0x00080000b950783b */ /* 0x000fe60000004200 */
[--C-:B--2---:R-:W-:Y:S02]  /*12a50*/  FFMA.FTZ R2, R137, c[0x0][0x2d0], -R69.reuse ;  /* 0x0000b40089027a23 */ /* 0x104fe40000010845 */
[C---:B------:R-:W-:Y:S01]  /*12a60*/  FMUL.FTZ R59, R0.reuse, R59 ;  /* 0x0000003b003b7220 */ /* 0x040fe20000410000 */
[----:B------:R-:W-:Y:S01]  /*12a70*/  MUFU.EX2 R177, R89 ;  /* 0x0000005900b17308 */ /* 0x000fe20000000800 */
[C---:B-1----:R-:W-:Y:S04]  /*12a80*/  HMMA.16816.F32 R52, R128.reuse, R72, R52 ;  /* 0x000000488034723c */ /* 0x042fe80000001834 */
[--C-:B------:R-:W-:Y:S02]  /*12a90*/  FFMA.FTZ R96, R149, c[0x0][0x2d0], -R136.reuse ;  /* 0x0000b40095607a23 */ /* 0x100fe40000010888 */
[C---:B------:R-:W-:Y:S02]  /*12aa0*/  FMUL.FTZ R62, R0.reuse, R62 ;  /* 0x0000003e003e7220 */ /* 0x040fe40000410000 */
[C---:B------:R-:W-:Y:S01]  /*12ab0*/  HMMA.16816.F32 R56, R128.reuse, R74, R56 ;  /* 0x0000004a8038723c */ /* 0x040fe20000001838 */
[----:B------:R1:W-:Y:S01]  /*12ac0*/  MUFU.EX2 R97, R2 ;  /* 0x0000000200617308 */ /* 0x0003e20000000800 */
[----:B------:R-:W2:Y:S02]  /*12ad0*/  LDSM.16.MT88.4 R72, [R186+0x3000] ;  /* 0x00300000ba48783b */ /* 0x000ea40000004200 */
[C---:B------:R-:W-:Y:S02]  /*12ae0*/  FMUL.FTZ R63, R0.reuse, R63 ;  /* 0x0000003f003f7220 */ /* 0x040fe40000410000 */
[C---:B------:R-:W-:Y:S02]  /*12af0*/  FMUL.FTZ R66, R0.reuse, R66 ;  /* 0x0000004200427220 */ /* 0x040fe40000410000 */
[----:B------:R-:W-:Y:S03]  /*12b00*/  FMUL.FTZ R67, R0, R67 ;  /* 0x0000004300437220 */ /* 0x000fe60000410000 */
[----:B------:R-:W-:Y:S01]  /*12b10*/  MUFU.EX2 R176, R90 ;  /* 0x0000005a00b07308 */ /* 0x000fe20000000800 */
[--C-:B------:R-:W-:Y:S09]  /*12b20*/  FFMA.FTZ R0, R143, c[0x0][0x2d0], -R69.reuse ;  /* 0x0000b4008f007a23 */ /* 0x100ff20000010845 */
[----:B------:R3:W-:Y:S01]  /*12b30*/  MUFU.EX2 R106, R0 ;  /* 0x00000000006a7308 */ /* 0x0007e20000000800 */
[--C-:B-1----:R-:W-:Y:S09]  /*12b40*/  FFMA.FTZ R2, R138, c[0x0][0x2d0], -R69.reuse ;  /* 0x0000b4008a027a23 */ /* 0x102ff20000010845 */
[----:B------:R1:W4:Y:S10]  /*12b50*/  MUFU.EX2 R104, R2 ;  /* 0x0000000200687308 */ /* 0x0003340000000800 */
[----:B------:R4:W-:Y:S01]  /*12b60*/  MUFU.EX2 R151, R91 ;  /* 0x0000005b00977308 */ /* 0x0009e20000000800 */
[C---:B--2---:R-:W-:Y:S03]  /*12b70*/  HMMA.16816.F32 R60, R128.reuse, R72, R60 ;  /* 0x00000048803c723c */ /* 0x044fe6000000183c */
[--C-:B---3--:R-:W-:Y:S04]  /*12b80*/  FFMA.FTZ R0, R197, c[0x0][0x2d0], -R136.reuse ;  /* 0x0000b400c5007a23 */ /* 0x108fe80000010888 */
[----:B-----5:R-:W-:Y:S01]  /*12b90*/  F2FP.PACK_AB R72, R101, R92 ;  /* 0x0000005c6548723e */ /* 0x020fe200000000ff */
[----:B------:R-:W-:Y:S01]  /*12ba0*/  HMMA.16816.F32 R64, R128, R74, R64 ;  /* 0x0000004a8040723c */ /* 0x000fe20000001840 */
[----:B------:R2:W-:Y:S03]  /*12bb0*/  MUFU.EX2 R196, R0 ;  /* 0x0000000000c47308 */ /* 0x0005e60000000800 */
[--C-:B-1----:R-:W-:Y:S01]  /*12bc0*/  FFMA.FTZ R2, R139, c[0x0][0x2d0], -R69.reuse ;  /* 0x0000b4008b027a23 */ /* 0x102fe20000010845 */
[----:B----4-:R-:W-:Y:S02]  /*12bd0*/  F2FP.PACK_AB R73, R104, R97 ;  /* 0x000000616849723e */ /* 0x010fe400000000ff */
[----:B------:R-:W-:Y:S04]  /*12be0*/  F2FP.PACK_AB R74, R107, R105 ;  /* 0x000000696b4a723e */ /* 0x000fe800000000ff */
[----:B------:R-:W1:Y:S01]  /*12bf0*/  MUFU.EX2 R102, R2 ;  /* 0x0000000200667308 */ /* 0x000e620000000800 */
[----:B------:R-:W-:Y:S09]  /*12c00*/  LDSM.16.MT88.4 R88, [R184+0x1800] ;  /* 0x00180000b858783b */ /* 0x000ff20000004200 */
[----:B------:R-:W-:Y:S01]  /*12c10*/  MUFU.EX2 R143, R95 ;  /* 0x0000005f008f7308 */ /* 0x000fe20000000800 */
[--C-:B--2---:R-:W-:Y:S09]  /*12c20*/  FFMA.FTZ R0, R201, c[0x0][0x2d0], -R69.reuse ;  /* 0x0000b400c9007a23 */ /* 0x104ff20000010845 */
[----:B------:R2:W-:Y:S01]  /*12c30*/  MUFU.EX2 R103, R0 ;  /* 0x0000000000677308 */ /* 0x0005e20000000800 */
[----:B-1----:R-:W-:Y:S01]  /*12c40*/  F2FP.PACK_AB R75, R106, R102 ;  /* 0x000000666a4b723e */ /* 0x002fe200000000ff */
[--C-:B------:R-:W-:Y:S02]  /*12c50*/  FFMA.FTZ R2, R198, c[0x0][0x2d0], -R136.reuse ;  /* 0x0000b400c6027a23 */ /* 0x100fe40000010888 */
[----:B------:R-:W-:Y:S06]  /*12c60*/  FFMA.FTZ R136, R145, c[0x0][0x2d0], -R136 ;  /* 0x0000b40091887a23 */ /* 0x000fec0000010888 */
[----:B------:R-:W-:Y:S01]  /*12c70*/  MUFU.EX2 R145, R94 ;  /* 0x0000005e00917308 */ /* 0x000fe20000000800 */
[C---:B------:R-:W-:Y:S08]  /*12c80*/  HMMA.16816.F32 R4, R72.reuse, R76, R4 ;  /* 0x0000004c4804723c */ /* 0x040ff00000001804 */
[C---:B------:R-:W-:Y:S01]  /*12c90*/  HMMA.16816.F32 R8, R72.reuse, R78, R8 ;  /* 0x0000004e4808723c */ /* 0x040fe20000001808 */
[----:B------:R-:W1:Y:S01]  /*12ca0*/  LDSM.16.MT88.4 R76, [R184+0x800] ;  /* 0x00080000b84c783b */ /* 0x000e620000004200 */
[----:B------:R-:W3:Y:S02]  /*12cb0*/  MUFU.EX2 R137, R99 ;  /* 0x0000006300897308 */ /* 0x000ee40000000800 */
[--C-:B--2---:R-:W-:Y:S04]  /*12cc0*/  FFMA.FTZ R0, R202, c[0x0][0x2d0], -R69.reuse ;  /* 0x0000b400ca007a23 */ /* 0x104fe80000010845 */
[C---:B------:R-:W-:Y:S04]  /*12cd0*/  HMMA.16816.F32 R12, R72.reuse, R80, R12 ;  /* 0x00000050480c723c */ /* 0x040fe8000000180c */
[----:B------:R-:W-:Y:S04]  /*12ce0*/  MUFU.EX2 R138, R98 ;  /* 0x00000062008a7308 */ /* 0x000fe80000000800 */
[C---:B------:R-:W-:Y:S01]  /*12cf0*/  HMMA.16816.F32 R16, R72.reuse, R82, R16 ;  /* 0x000000524810723c */ /* 0x040fe20000001810 */
[----:B------:R-:W2:Y:S05]  /*12d00*/  LDSM.16.MT88.4 R80, [R186+0x800] ;  /* 0x00080000ba50783b */ /* 0x000eaa0000004200 */
[----:B------:R4:W-:Y:S01]  /*12d10*/  MUFU.EX2 R194, R2 ;  /* 0x0000000200c27308 */ /* 0x0009e20000000800 */
[----:B---3--:R-:W-:Y:S09]  /*12d20*/  F2FP.PACK_AB R128, R137, R135 ;  /* 0x000000878980723e */ /* 0x008ff200000000ff */
[----:B------:R3:W-:Y:S01]  /*12d30*/  MUFU.EX2 R144, R96 ;  /* 0x0000006000907308 */ /* 0x0007e20000000800 */
[C---:B-1----:R-:W-:Y:S09]  /*12d40*/  HMMA.16816.F32 R20, R72.reuse, R76, R20 ;  /* 0x0000004c4814723c */ /* 0x042ff20000001814 */
[----:B------:R1:W-:Y:S03]  /*12d50*/  MUFU.EX2 R109, R0 ;  /* 0x00000000006d7308 */ /* 0x0003e60000000800 */
[----:B----4-:R-:W-:Y:S01]  /*12d60*/  FADD.FTZ R2, R222, R86 ;  /* 0x00000056de027221 */ /* 0x010fe20000010000 */
[C---:B------:R-:W-:Y:S01]  /*12d70*/  HMMA.16816.F32 R24, R72.reuse, R78, R24 ;  /* 0x0000004e4818723c */ /* 0x040fe20000001818 */
[----:B------:R-:W4:Y:S05]  /*12d80*/  LDSM.16.MT88.4 R76, [R183+0x3800] ;  /* 0x00380000b74c783b */ /* 0x000f2a0000004200 */
[----:B------:R-:W5:Y:S01]  /*12d90*/  MUFU.EX2 R136, R136 ;  /* 0x0000008800887308 */ /* 0x000f620000000800 */
[----:B------:R-:W-:Y:S02]  /*12da0*/  FADD.FTZ R70, R223, R2 ;  /* 0x00000002df467221 */ /* 0x000fe40000010000 */
[--C-:B---3--:R-:W-:Y:S01]  /*12db0*/  FFMA.FTZ R96, R210, c[0x0][0x2d0], -R69.reuse ;  /* 0x0000b400d2607a23 */ /* 0x108fe20000010845 */
[C---:B--2---:R-:W-:Y:S03]  /*12dc0*/  HMMA.16816.F32 R28, R72.reuse, R80, R28 ;  /* 0x00000050481c723c */ /* 0x044fe6000000181c */
[----:B------:R-:W-:Y:S03]  /*12dd0*/  FADD.FTZ R70, R226, R70 ;  /* 0x00000046e2467221 */ /* 0x000fe60000010000 */
[----:B------:R-:W-:Y:S02]  /*12de0*/  MUFU.EX2 R132, R96 ;  /* 0x0000006000847308 */ /* 0x000fe40000000800 */
[C---:B------:R-:W-:Y:S01]  /*12df0*/  HMMA.16816.F32 R32, R72.reuse, R82, R32 ;  /* 0x000000524820723c */ /* 0x040fe20000001820 */
[----:B------:R-:W2:Y:S03]  /*12e00*/  LDSM.16.MT88.4 R80, [R185+0x3800] ;  /* 0x00380000b950783b */ /* 0x000ea60000004200 */
[----:B------:R-:W-:Y:S02]  /*12e10*/  FADD.FTZ R70, R97, R70 ;  /* 0x0000004661467221 */ /* 0x000fe40000010000 */
[--C-:B-1----:R-:W-:Y:S04]  /*12e20*/  FFMA.FTZ R0, R200, c[0x0][0x2d0], -R69.reuse ;  /* 0x0000b400c8007a23 */ /* 0x102fe80000010845 */
[----:B------:R1:W-:Y:S02]  /*12e30*/  MUFU.EX2 R193, R0 ;  /* 0x0000000000c17308 */ /* 0x0003e40000000800 */
[----:B-----5:R-:W-:Y:S01]  /*12e40*/  F2FP.PACK_AB R130, R136, R138 ;  /* 0x0000008a8882723e */ /* 0x020fe200000000ff */
[C---:B----4-:R-:W-:Y:S08]  /*12e50*/  HMMA.16816.F32 R36, R72.reuse, R76, R36 ;  /* 0x0000004c4824723c */ /* 0x050ff00000001824 */
[C---:B------:R-:W-:Y:S01]  /*12e60*/  HMMA.16816.F32 R40, R72.reuse, R78, R40 ;  /* 0x0000004e4828723c */ /* 0x040fe20000001828 */
[----:B------:R-:W3:Y:S03]  /*12e70*/  LDSM.16.MT88.4 R76, [R184+0x3800] ;  /* 0x00380000b84c783b */ /* 0x000ee60000004200 */
[----:B-1----:R-:W-:Y:S04]  /*12e80*/  FFMA.FTZ R0, R203, c[0x0][0x2d0], -R69 ;  /* 0x0000b400cb007a23 */ /* 0x002fe80000010845 */
[C---:B--2---:R-:W-:Y:S01]  /*12e90*/  HMMA.16816.F32 R44, R72.reuse, R80, R44 ;  /* 0x00000050482c723c */ /* 0x044fe2000000182c */
[----:B------:R1:W2:Y:S07]  /*12ea0*/  MUFU.EX2 R179, R0 ;  /* 0x0000000000b37308 */ /* 0x0002ae0000000800 */
[C---:B------:R-:W-:Y:S01]  /*12eb0*/  HMMA.16816.F32 R48, R72.reuse, R82, R48 ;  /* 0x000000524830723c */ /* 0x040fe20000001830 */
[----:B------:R-:W4:Y:S03]  /*12ec0*/  LDSM.16.MT88.4 R80, [R186+0x3800] ;  /* 0x00380000ba50783b */ /* 0x000f260000004200 */
[----:B-1----:R-:W-:Y:S05]  /*12ed0*/  FADD.FTZ R0, R224, R85 ;  /* 0x00000055e0007221 */ /* 0x002fea0000010000 */
[----:B------:R-:W-:Y:S03]  /*12ee0*/  LDSM.16.MT88.4 R84, [R184+0x1000] ;  /* 0x00100000b854783b */ /* 0x000fe60000004200 */
[----:B------:R-:W-:Y:S02]  /*12ef0*/  FADD.FTZ R2, R225, R0 ;  /* 0x00000000e1027221 */ /* 0x000fe40000010000 */
[--C-:B------:R-:W-:Y:S01]  /*12f00*/  FFMA.FTZ R0, R205, c[0x0][0x2d0], -R69.reuse ;  /* 0x0000b400cd007a23 */ /* 0x100fe20000010845 */
[C---:B---3--:R-:W-:Y:S03]  /*12f10*/  HMMA.16816.F32 R52, R72.reuse, R76, R52 ;  /* 0x0000004c4834723c */ /* 0x048fe60000001834 */
[----:B------:R1:W-:Y:S01]  /*12f20*/  MUFU.EX2 R150, R0 ;  /* 0x0000000000967308 */ /* 0x0003e20000000800 */
[----:B------:R-:W-:Y:S04]  /*12f30*/  FADD.FTZ R2, R92, R2 ;  /* 0x000000025c027221 */ /* 0x000fe80000010000 */
[----:B------:R-:W-:Y:S01]  /*12f40*/  FADD.FTZ R92, R101, R2 ;  /* 0x00000002655c7221 */ /* 0x000fe20000010000 */
[C---:B------:R-:W-:Y:S01]  /*12f50*/  HMMA.16816.F32 R56, R72.reuse, R78, R56 ;  /* 0x0000004e4838723c */ /* 0x040fe20000001838 */
[----:B------:R-:W3:Y:S02]  /*12f60*/  LDSM.16.MT88.4 R76, [R183+0x1000] ;  /* 0x00100000b74c783b */ /* 0x000ee40000004200 */
[----:B------:R-:W-:Y:S02]  /*12f70*/  FADD.FTZ R97, R105, R92 ;  /* 0x0000005c69617221 */ /* 0x000fe40000010000 */
[--C-:B------:R-:W-:Y:S03]  /*12f80*/  FFMA.FTZ R2, R217, c[0x0][0x2d0], -R69.reuse ;  /* 0x0000b400d9027a23 */ /* 0x100fe60000010845 */
[C---:B----4-:R-:W-:Y:S01]  /*12f90*/  HMMA.16816.F32 R60, R72.reuse, R80, R60 ;  /* 0x00000050483c723c */ /* 0x050fe2000000183c */
[----:B------:R-:W-:Y:S01]  /*12fa0*/  LDSM.16.MT88.4 R92, [R186+0x2000] ;  /* 0x00200000ba5c783b */ /* 0x000fe20000004200 */
[----:B------:R4:W-:Y:S06]  /*12fb0*/  MUFU.EX2 R134, R2 ;  /* 0x0000000200867308 */ /* 0x0009ec0000000800 */
[----:B------:R-:W-:Y:S01]  /*12fc0*/  HMMA.16816.F32 R64, R72, R82, R64 ;  /* 0x000000524840723c */ /* 0x000fe20000001840 */
[----:B------:R-:W5:Y:S03]  /*12fd0*/  LDSM.16.MT88.4 R80, [R185+0x1000] ;  /* 0x00100000b950783b */ /* 0x000f660000004200 */
[----:B-1----:R-:W-:Y:S03]  /*12fe0*/  FFMA.FTZ R0, R206, c[0x0][0x2d0], -R69 ;  /* 0x0000b400ce007a23 */ /* 0x002fe60000010845 */
[----:B------:R-:W-:Y:S01]  /*12ff0*/  F2FP.PACK_AB R72, R110, R108 ;  /* 0x0000006c6e48723e */ /* 0x000fe200000000ff */
[----:B------:R1:W1:Y:S01]  /*13000*/  MUFU.EX2 R149, R0 ;  /* 0x0000000000957308 */ /* 0x0002620000000800 */
[----:B------:R-:W-:Y:S03]  /*13010*/  F2FP.PACK_AB R74, R196, R194 ;  /* 0x000000c2c44a723e */ /* 0x000fe600000000ff */
[----:B------:R-:W-:Y:S02]  /*13020*/  F2FP.PACK_AB R73, R109, R103 ;  /* 0x000000676d49723e */ /* 0x000fe400000000ff */
[----:B--2---:R-:W-:Y:S01]  /*13030*/  F2FP.PACK_AB R75, R179, R193 ;  /* 0x000000c1b34b723e */ /* 0x004fe200000000ff */
[----:B----4-:R-:W-:Y:S02]  /*13040*/  FADD.FTZ R2, R107, R97 ;  /* 0x000000616b027221 */ /* 0x010fe40000010000 */
[----:B------:R-:W-:Y:S02]  /*13050*/  LDSM.16.MT88.4 R96, [R184+0x2800] ;  /* 0x00280000b860783b */ /* 0x000fe40000004200 */
[----:B------:R-:W-:Y:S02]  /*13060*/  FADD.FTZ R2, R108, R2 ;  /* 0x000000026c027221 */ /* 0x000fe40000010000 */
[C---:B---3--:R-:W-:Y:S03]  /*13070*/  HMMA.16816.F32 R4, R72.reuse, R76, R4 ;  /* 0x0000004c4804723c */ /* 0x048fe60000001804 */
[----:B------:R-:W-:Y:S02]  /*13080*/  FADD.FTZ R2, R110, R2 ;  /* 0x000000026e027221 */ /* 0x000fe40000010000 */
[--C-:B-1----:R-:W-:Y:S03]  /*13090*/  FFMA.FTZ R0, R207, c[0x0][0x2d0], -R69.reuse ;  /* 0x0000b400cf007a23 */ /* 0x102fe60000010845 */
[C---:B------:R-:W-:Y:S01]  /*130a0*/  HMMA.16816.F32 R8, R72.reuse, R78, R8 ;  /* 0x0000004e4808723c */ /* 0x040fe20000001808 */
[----:B------:R-:W1:Y:S01]  /*130b0*/  LDSM.16.MT88.4 R76, [R186+0x1000] ;  /* 0x00100000ba4c783b */ /* 0x000e620000004200 */
[----:B------:R2:W-:Y:S06]  /*130c0*/  MUFU.EX2 R148, R0 ;  /* 0x0000000000947308 */ /* 0x0005ec0000000800 */
[C---:B-----5:R-:W-:Y:S08]  /*130d0*/  HMMA.16816.F32 R12, R72.reuse, R80, R12 ;  /* 0x00000050480c723c */ /* 0x060ff0000000180c */
[C---:B------:R-:W-:Y:S01]  /*130e0*/  HMMA.16816.F32 R16, R72.reuse, R82, R16 ;  /* 0x000000524810723c */ /* 0x040fe20000001810 */
[----:B------:R-:W3:Y:S07]  /*130f0*/  LDSM.16.MT88.4 R80, [R183+0x4000] ;  /* 0x00400000b750783b */ /* 0x000eee0000004200 */
[C---:B------:R-:W-:Y:S04]  /*13100*/  HMMA.16816.F32 R20, R72.reuse, R84, R20 ;  /* 0x000000544814723c */ /* 0x040fe80000001814 */
[--C-:B--2---:R-:W-:Y:S04]  /*13110*/  FFMA.FTZ R0, R208, c[0x0][0x2d0], -R69.reuse ;  /* 0x0000b400d0007a23 */ /* 0x104fe80000010845 */
[C---:B------:R-:W-:Y:S01]  /*13120*/  HMMA.16816.F32 R24, R72.reuse, R86, R24 ;  /* 0x000000564818723c */ /* 0x040fe20000001818 */
[----:B------:R-:W2:Y:S01]  /*13130*/  LDSM.16.MT88.4 R84, [R185+0x4000] ;  /* 0x00400000b954783b */ /* 0x000ea20000004200 */
[----:B------:R4:W5:Y:S06]  /*13140*/  MUFU.EX2 R147, R0 ;  /* 0x0000000000937308 */ /* 0x00096c0000000800 */
[C---:B-1----:R-:W-:Y:S08]  /*13150*/  HMMA.16816.F32 R28, R72.reuse, R76, R28 ;  /* 0x0000004c481c723c */ /* 0x042ff0000000181c */
[C---:B------:R-:W-:Y:S01]  /*13160*/  HMMA.16816.F32 R32, R72.reuse, R78, R32 ;  /* 0x0000004e4820723c */ /* 0x040fe20000001820 */
[----:B------:R-:W1:Y:S07]  /*13170*/  LDSM.16.MT88.4 R76, [R184+0x4000] ;  /* 0x00400000b84c783b */ /* 0x000e6e0000004200 */
[C---:B---3--:R-:W-:Y:S04]  /*13180*/  HMMA.16816.F32 R36, R72.reuse, R80, R36 ;  /* 0x000000504824723c */ /* 0x048fe80000001824 */
[--C-:B----4-:R-:W-:Y:S04]  /*13190*/  FFMA.FTZ R0, R213, c[0x0][0x2d0], -R69.reuse ;  /* 0x0000b400d5007a23 */ /* 0x110fe80000010845 */
[C---:B------:R-:W-:Y:S01]  /*131a0*/  HMMA.16816.F32 R40, R72.reuse, R82, R40 ;  /* 0x000000524828723c */ /* 0x040fe20000001828 */
[----:B------:R-:W3:Y:S01]  /*131b0*/  LDSM.16.MT88.4 R80, [R186+0x4000] ;  /* 0x00400000ba50783b */ /* 0x000ee20000004200 */
[----:B------:R4:W-:Y:S06]  /*131c0*/  MUFU.EX2 R142, R0 ;  /* 0x00000000008e7308 */ /* 0x0009ec0000000800 */
[C---:B--2---:R-:W-:Y:S08]  /*131d0*/  HMMA.16816.F32 R44, R72.reuse, R84, R44 ;  /* 0x00000054482c723c */ /* 0x044ff0000000182c */
[C---:B------:R-:W-:Y:S01]  /*131e0*/  HMMA.16816.F32 R48, R72.reuse, R86, R48 ;  /* 0x000000564830723c */ /* 0x040fe20000001830 */
[----:B------:R-:W2:Y:S07]  /*131f0*/  LDSM.16.MT88.4 R84, [R183+0x1800] ;  /* 0x00180000b754783b */ /* 0x000eae0000004200 */
[C---:B-1----:R-:W-:Y:S04]  /*13200*/  HMMA.16816.F32 R52, R72.reuse, R76, R52 ;  /* 0x0000004c4834723c */ /* 0x042fe80000001834 */
[--C-:B----4-:R-:W-:Y:S04]  /*13210*/  FFMA.FTZ R0, R214, c[0x0][0x2d0], -R69.reuse ;  /* 0x0000b400d6007a23 */ /* 0x110fe80000010845 */
[----:B------:R1:W-:Y:S01]  /*13220*/  MUFU.EX2 R141, R0 ;  /* 0x00000000008d7308 */ /* 0x0003e20000000800 */
[C---:B------:R-:W-:Y:S01]  /*13230*/  HMMA.16816.F32 R56, R72.reuse, R78, R56 ;  /* 0x0000004e4838723c */ /* 0x040fe20000001838 */
[----:B------:R-:W4:Y:S07]  /*13240*/  LDSM.16.MT88.4 R76, [R185+0x1800] ;  /* 0x00180000b94c783b */ /* 0x000f2e0000004200 */
[C---:B---3--:R-:W-:Y:S08]  /*13250*/  HMMA.16816.F32 R60, R72.reuse, R80, R60 ;  /* 0x00000050483c723c */ /* 0x048ff0000000183c */
[----:B------:R-:W-:Y:S01]  /*13260*/  HMMA.16816.F32 R64, R72, R82, R64 ;  /* 0x000000524840723c */ /* 0x000fe20000001840 */
[----:B------:R-:W3:Y:S06]  /*13270*/  LDSM.16.MT88.4 R80, [R186+0x1800] ;  /* 0x00180000ba50783b */ /* 0x000eec0000004200 */
[----:B------:R-:W-:Y:S01]  /*13280*/  F2FP.PACK_AB R72, R178, R177 ;  /* 0x000000b1b248723e */ /* 0x000fe200000000ff */
[--C-:B-1----:R-:W-:Y:S01]  /*13290*/  FFMA.FTZ R0, R215, c[0x0][0x2d0], -R69.reuse ;  /* 0x0000b400d7007a23 */ /* 0x102fe20000010845 */
[----:B------:R-:W-:Y:S03]  /*132a0*/  F2FP.PACK_AB R74, R151, R176 ;  /* 0x000000b0974a723e */ /* 0x000fe600000000ff */
[----:B------:R-:W-:Y:S01]  /*132b0*/  F2FP.PACK_AB R73, R149, R150 ;  /* 0x000000969549723e */ /* 0x000fe200000000ff */
[----:B------:R1:W-:Y:S01]  /*132c0*/  MUFU.EX2 R140, R0 ;  /* 0x00000000008c7308 */ /* 0x0003e20000000800 */
[----:B-----5:R-:W-:Y:S07]  /*132d0*/  F2FP.PACK_AB R75, R147, R148 ;  /* 0x00000094934b723e */ /* 0x020fee00000000ff */
[C---:B--2---:R-:W-:Y:S08]  /*132e0*/  HMMA.16816.F32 R4, R72.reuse, R84, R4 ;  /* 0x000000544804723c */ /* 0x044ff00000001804 */
[C---:B------:R-:W-:Y:S01]  /*132f0*/  HMMA.16816.F32 R8, R72.reuse, R86, R8 ;  /* 0x000000564808723c */ /* 0x040fe20000001808 */
[----:B------:R-:W2:Y:S07]  /*13300*/  LDSM.16.MT88.4 R84, [R183+0x4800] ;  /* 0x00480000b754783b */ /* 0x000eae0000004200 */
[C---:B----4-:R-:W-:Y:S04]  /*13310*/  HMMA.16816.F32 R12, R72.reuse, R76, R12 ;  /* 0x0000004c480c723c */ /* 0x050fe8000000180c */
[--C-:B-1----:R-:W-:Y:S04]  /*13320*/  FFMA.FTZ R0, R216, c[0x0][0x2d0], -R69.reuse ;  /* 0x0000b400d8007a23 */ /* 0x102fe80000010845 */
        /* <DEDUP_REMOVED lines=8> */
[--C-:B------:R-:W-:Y:S02]  /*133b0*/  FFMA.FTZ R70, R212, c[0x0][0x2d0], -R69.reuse ;  /* 0x0000b400d4467a23 */ /* 0x100fe40000010845 */
[C---:B------:R-:W-:Y:S01]  /*133c0*/  HMMA.16816.F32 R32, R72.reuse, R82, R32 ;  /* 0x000000524820723c */ /* 0x040fe20000001820 */
[----:B------:R-:W3:Y:S01]  /*133d0*/  LDSM.16.MT88.4 R80, [R186+0x4800] ;  /* 0x00480000ba50783b */ /* 0x000ee20000004200 */
[----:B------:R-:W4:Y:S02]  /*133e0*/  MUFU.EX2 R133, R70 ;  /* 0x0000004600857308 */ /* 0x000f240000000800 */
[----:B------:R-:W-:Y:S02]  /*133f0*/  FADD.FTZ R0, R102, R0 ;  /* 0x0000000066007221 */ /* 0x000fe40000010000 */
[----:B------:R-:W-:Y:S02]  /*13400*/  FFMA.FTZ R69, R209, c[0x0][0x2d0], -R69 ;  /* 0x0000b400d1457a23 */ /* 0x000fe40000010845 */
[C---:B--2---:R-:W-:Y:S04]  /*13410*/  HMMA.16816.F32 R36, R72.reuse, R84, R36 ;  /* 0x000000544824723c */ /* 0x044fe80000001824 */
[----:B------:R-:W-:Y:S01]  /*13420*/  FADD.FTZ R0, R106, R0 ;  /* 0x000000006a007221 */ /* 0x000fe20000010000 */
[----:B------:R-:W2:Y:S01]  /*13430*/  MUFU.EX2 R70, R69 ;  /* 0x0000004500467308 */ /* 0x000ea20000000800 */
[----:B------:R-:W-:Y:S02]  /*13440*/  LDSM.16.MT88.4 R104, [R185+0x2800] ;  /* 0x00280000b968783b */ /* 0x000fe40000004200 */
[C---:B------:R-:W-:Y:S04]  /*13450*/  HMMA.16816.F32 R40, R72.reuse, R86, R40 ;  /* 0x000000564828723c */ /* 0x040fe80000001828 */
[----:B------:R-:W-:Y:S02]  /*13460*/  FADD.FTZ R0, R103, R0 ;  /* 0x0000000067007221 */ /* 0x000fe40000010000 */
[----:B------:R-:W-:Y:S02]  /*13470*/  LDSM.16.MT88.4 R84, [R185+0x2000] ;  /* 0x00200000b954783b */ /* 0x000fe40000004200 */
[C---:B-1----:R-:W-:Y:S04]  /*13480*/  HMMA.16816.F32 R44, R72.reuse, R76, R44 ;  /* 0x0000004c482c723c */ /* 0x042fe8000000182c */
[----:B----4-:R-:W-:Y:S04]  /*13490*/  F2FP.PACK_AB R129, R133, R134 ;  /* 0x000000868581723e */ /* 0x010fe800000000ff */
[C---:B------:R-:W-:Y:S01]  /*134a0*/  HMMA.16816.F32 R48, R72.reuse, R78, R48 ;  /* 0x0000004e4830723c */ /* 0x040fe20000001830 */
[----:B------:R-:W1:Y:S03]  /*134b0*/  LDSM.16.MT88.4 R76, [R183+0x2000] ;  /* 0x00200000b74c783b */ /* 0x000e660000004200 */
[----:B--2---:R-:W-:Y:S01]  /*134c0*/  F2FP.PACK_AB R131, R70, R132 ;  /* 0x000000844683723e */ /* 0x004fe200000000ff */
[----:B------:R-:W-:Y:S03]  /*134d0*/  FADD.FTZ R69, R109, R0 ;  /* 0x000000006d457221 */ /* 0x000fe60000010000 */
[C---:B-----5:R-:W-:Y:S04]  /*134e0*/  HMMA.16816.F32 R52, R72.reuse, R88, R52 ;  /* 0x000000584834723c */ /* 0x060fe80000001834 */
[----:B------:R-:W-:Y:S02]  /*134f0*/  FADD.FTZ R0, R194, R2 ;  /* 0x00000002c2007221 */ /* 0x000fe40000010000 */
[----:B------:R-:W-:Y:S01]  /*13500*/  FADD.FTZ R2, R193, R69 ;  /* 0x00000045c1027221 */ /* 0x000fe20000010000 */
[----:B------:R-:W-:Y:S01]  /*13510*/  MOV R69, R68 ;  /* 0x0000004400457202 */ /* 0x000fe20000000f00 */
[C---:B------:R-:W-:Y:S01]  /*13520*/  HMMA.16816.F32 R56, R72.reuse, R90, R56 ;  /* 0x0000005a4838723c */ /* 0x040fe20000001838 */
[----:B------:R-:W2:Y:S03]  /*13530*/  LDSM.16.MT88.4 R88, [R184+0x2000] ;  /* 0x00200000b858783b */ /* 0x000ea60000004200 */
[----:B------:R-:W-:Y:S02]  /*13540*/  FADD.FTZ R0, R196, R0 ;  /* 0x00000000c4007221 */ /* 0x000fe40000010000 */
[----:B------:R-:W-:Y:S02]  /*13550*/  FADD.FTZ R2, R179, R2 ;  /* 0x00000002b3027221 */ /* 0x000fe40000010000 */
[C---:B---3--:R-:W-:Y:S04]  /*13560*/  HMMA.16816.F32 R60, R72.reuse, R80, R60 ;  /* 0x00000050483c723c */ /* 0x048fe8000000183c */
[----:B------:R-:W-:Y:S02]  /*13570*/  FADD.FTZ R0, R177, R0 ;  /* 0x00000000b1007221 */ /* 0x000fe40000010000 */
[----:B------:R-:W-:Y:S02]  /*13580*/  FADD.FTZ R2, R150, R2 ;  /* 0x0000000296027221 */ /* 0x000fe40000010000 */
[----:B------:R-:W-:Y:S01]  /*13590*/  HMMA.16816.F32 R64, R72, R82, R64 ;  /* 0x000000524840723c */ /* 0x000fe20000001840 */
[----:B------:R-:W-:Y:S03]  /*135a0*/  LDSM.16.MT88.4 R80, [R185+0x5000] ;  /* 0x00500000b950783b */ /* 0x000fe60000004200 */
[----:B------:R-:W-:Y:S02]  /*135b0*/  FADD.FTZ R0, R178, R0 ;  /* 0x00000000b2007221 */ /* 0x000fe40000010000 */
[----:B------:R-:W-:Y:S01]  /*135c0*/  FADD.FTZ R2, R149, R2 ;  /* 0x0000000295027221 */ /* 0x000fe20000010000 */
        /* <DEDUP_REMOVED lines=11> */
[----:B------:R-:W-:Y:S02]  /*13680*/  FADD.FTZ R0, R145, R0 ;  /* 0x0000000091007221 */ /* 0x000fe40000010000 */
[----:B------:R-:W-:Y:S01]  /*13690*/  FADD.FTZ R2, R141, R2 ;  /* 0x000000028d027221 */ /* 0x000fe20000010000 */
[C---:B------:R-:W-:Y:S01]  /*136a0*/  HMMA.16816.F32 R8, R72.reuse, R78, R8 ;  /* 0x0000004e4808723c */ /* 0x040fe20000001808 */
[----:B------:R-:W1:Y:S03]  /*136b0*/  LDSM.16.MT88.4 R76, [R183+0x5000] ;  /* 0x00500000b74c783b */ /* 0x000e660000004200 */
[----:B------:R-:W-:Y:S02]  /*136c0*/  FADD.FTZ R0, R146, R0 ;  /* 0x0000000092007221 */ /* 0x000fe40000010000 */
[----:B------:R-:W-:Y:S02]  /*136d0*/  FADD.FTZ R2, R140, R2 ;  /* 0x000000028c027221 */ /* 0x000fe40000010000 */
[C---:B------:R-:W-:Y:S04]  /*136e0*/  HMMA.16816.F32 R12, R72.reuse, R84, R12 ;  /* 0x00000054480c723c */ /* 0x040fe8000000180c */
[----:B------:R-:W-:Y:S04]  /*136f0*/  FADD.FTZ R0, R144, R0 ;  /* 0x0000000090007221 */ /* 0x000fe80000010000 */
        /* <DEDUP_REMOVED lines=44> */
[----:B------:R-:W-:Y:S01]  /*139c0*/  IADD3 R0, R199, -0x1, RZ ;  /* 0xffffffffc7007810 */ /* 0x000fe20007ffe0ff */
[----:B------:R-:W-:Y:S02]  /*139d0*/  FADD.FTZ R227, R136, R4 ;  /* 0x0000000488e37221 */ /* 0x000fe40000010000 */
[----:B------:R-:W-:Y:S03]  /*139e0*/  FADD.FTZ R228, R70, R2 ;  /* 0x0000000246e47221 */ /* 0x000fe60000010000 */
[----:B------:R-:W-:Y:S02]  /*139f0*/  MOV R199, R0 ;  /* 0x0000000000c77202 */ /* 0x000fe40000000f00 */
[----:B------:R-:W-:Y:S01]  /*13a00*/  MOV R70, R3 ;  /* 0x0000000300467202 */ /* 0x000fe20000000f00 */
[----:B------:R-:W-:-:S05]  /*13a10*/  @P0 BRA `(.L_x_769) ;  /* 0xffffb8e000000947 */ /* 0x000fca000383ffff */
.L_x_751:
[----:B------:R-:W-:Y:S05]  /*13a20*/  BRA.DIV ~URZ, `(.L_x_770) ;  /* 0x000067d27f007947 */ /* 0x000fea000b800000 */
[----:B------:R1:W2:Y:S02]  /*13a30*/  SHFL.BFLY PT, R0, R227, 0x2, 0x1f ;  /* 0x0c401f00e3007f89 */ /* 0x0002a400000e0000 */
.L_x_864:
[----:B--2---:R-:W-:Y:S01]  /*13a40*/  FADD.FTZ R6, R0, R227 ;  /* 0x000000e300067221 */ /* 0x004fe20000010000 */
[----:B------:R-:W-:Y:S05]  /*13a50*/  BRA.DIV ~URZ, `(.L_x_771) ;  /* 0x000067f27f007947 */ /* 0x000fea000b800000 */
[----:B------:R-:W2:Y:S04]  /*13a60*/  SHFL.BFLY PT, R0, R228, 0x2, 0x1f ;  /* 0x0c401f00e4007f89 */ /* 0x000ea800000e0000 */
[----:B------:R-:W3:Y:S01]  /*13a70*/  SHFL.BFLY PT, R2, R6, 0x1, 0x1f ;  /* 0x0c201f0006027f89 */ /* 0x000ee200000e0000 */
[----:B--2---:R-:W-:-:S02]  /*13a80*/  FADD.FTZ R4, R0, R228 ;  /* 0x000000e400047221 */ /* 0x004fc40000010000 */
[----:B---3--:R-:W-:-:S03]  /*13a90*/  FADD.FTZ R6, R6, R2 ;  /* 0x0000000206067221 */ /* 0x008fc60000010000 */
[----:B------:R2:W3:Y:S04]  /*13aa0*/  SHFL.BFLY PT, R3, R4, 0x1, 0x1f ;  /* 0x0c201f0004037f89 */ /* 0x0004e800000e0000 */
.L_x_865:
[----:B------:R-:W-:Y:S01]  /*13ab0*/  FSETP.NE.FTZ.AND P1, PT, R6, RZ, PT ;  /* 0x000000ff0600720b */ /* 0x000fe20003f35000 */
[----:B---3--:R-:W-:Y:S01]  /*13ac0*/  FADD.FTZ R3, R3, R4 ;  /* 0x0000000403037221 */ /* 0x008fe20000010000 */
[----:B------:R-:W-:Y:S02]  /*13ad0*/  MOV R2, RZ ;  /* 0x000000ff00027202 */ /* 0x000fe40000000f00 */
[----:B------:R-:W-:Y:S02]  /*13ae0*/  MOV R0, RZ ;  /* 0x000000ff00007202 */ /* 0x000fe40000000f00 */
[----:B------:R-:W-:Y:S02]  /*13af0*/  FSETP.NE.FTZ.AND P0, PT, R3, RZ, PT ;  /* 0x000000ff0300720b */ /* 0x000fe40003f15000 */
[----:B------:R-:W-:Y:S02]  /*13b00*/  MOV R23, 0xff800000 ;  /* 0xff80000000177802 */ /* 0x000fe40000000f00 */
[----:B------:R-:W-:-:S03]  /*13b10*/  MOV R22, 0xff800000 ;  /* 0xff80000000167802 */ /* 0x000fc60000000f00 */
[----:B------:R-:W3:Y:S01]  /*13b20*/  @P1 MUFU.LG2 R7, R6 ;  /* 0x0000000600071308 */ /* 0x000ee20000000c00 */
[----:B--2---:R-:W-:-:S05]  /*13b30*/  @P1 MOV R4, 0x3f317218 ;  /* 0x3f31721800041802 */ /* 0x004fca0000000f00 */
[----:B------:R-:W-:Y:S02]  /*13b40*/  @P1 FMUL.FTZ R4, R4, c[0x0][0x2d0] ;  /* 0x0000b40004041a20 */ /* 0x000fe40000410000 */
[----:B------:R-:W2:Y:S01]  /*13b50*/  @P1 MUFU.RCP R2, R6 ;  /* 0x0000000600021308 */ /* 0x000ea20000001000 */
[----:B---3--:R-:W-:-:S07]  /*13b60*/  @P1 FMUL.FTZ R7, R7, 0.69314718246459960938 ;  /* 0x3f31721807071820 */ /* 0x008fce0000410000 */
[----:B------:R-:W3:Y:S01]  /*13b70*/  @P0 MUFU.RCP R0, R3 ;  /* 0x0000000300000308 */ /* 0x000ee20000001000 */
[----:B------:R-:W-:Y:S01]  /*13b80*/  @P1 FFMA.FTZ R23, R4, R68, R7 ;  /* 0x0000004404171223 */ /* 0x000fe20000010007 */
[----:B------:R-:W-:Y:S01]  /*13b90*/  MOV R4, 0x1 ;  /* 0x0000000100047802 */ /* 0x000fe20000000f00 */
        /* <DEDUP_REMOVED lines=31> */
[----:B------:R-:W-:Y:S02]  /*13d90*/  FMUL.FTZ R25, R2, R65 ;  /* 0x0000004102197220 */ /* 0x000fe40000410000 */
[----:B------:R2:W4:Y:S01]  /*13da0*/  @P0 MUFU.LG2 R2, R3 ;  /* 0x0000000300020308 */ /* 0x0005220000000c00 */
[C---:B---3--:R-:W-:Y:S02]  /*13db0*/  FMUL.FTZ R60, R0.reuse, R86 ;  /* 0x00000056003c7220 */ /* 0x048fe40000410000 */
[C---:B------:R-:W-:Y:S02]  /*13dc0*/  FMUL.FTZ R61, R0.reuse, R87 ;  /* 0x00000057003d7220 */ /* 0x040fe40000410000 */
[----:B------:R-:W-:-:S02]  /*13dd0*/  FMUL.FTZ R86, R0, R74 ;  /* 0x0000004a00567220 */ /* 0x000fc40000410000 */
[C---:B------:R-:W-:Y:S02]  /*13de0*/  FMUL.FTZ R87, R0.reuse, R75 ;  /* 0x0000004b00577220 */ /* 0x040fe40000410000 */
[C---:B------:R-:W-:Y:S02]  /*13df0*/  FMUL.FTZ R74, R0.reuse, R54 ;  /* 0x00000036004a7220 */ /* 0x040fe40000410000 */
[C---:B------:R-:W-:Y:S02]  /*13e00*/  FMUL.FTZ R75, R0.reuse, R55 ;  /* 0x00000037004b7220 */ /* 0x040fe40000410000 */
[C---:B------:R-:W-:Y:S02]  /*13e10*/  FMUL.FTZ R84, R0.reuse, R118 ;  /* 0x0000007600547220 */ /* 0x040fe40000410000 */
[----:B------:R-:W-:Y:S01]  /*13e20*/  FMUL.FTZ R85, R0, R119 ;  /* 0x0000007700557220 */ /* 0x000fe20000410000 */
[----:B--2---:R-:W-:Y:S01]  /*13e30*/  @P0 MOV R3, 0x3f317218 ;  /* 0x3f31721800030802 */ /* 0x004fe20000000f00 */
[----:B----4-:R-:W-:-:S02]  /*13e40*/  @P0 FMUL.FTZ R2, R2, 0.69314718246459960938 ;  /* 0x3f31721802020820 */ /* 0x010fc40000410000 */
[C---:B------:R-:W-:Y:S02]  /*13e50*/  FMUL.FTZ R64, R0.reuse, R114 ;  /* 0x0000007200407220 */ /* 0x040fe40000410000 */
[----:B------:R-:W-:Y:S02]  /*13e60*/  @P0 FMUL.FTZ R3, R3, c[0x0][0x2d0] ;  /* 0x0000b40003030a20 */ /* 0x000fe40000410000 */
        /* <DEDUP_REMOVED lines=25> */
.L_x_692:
[----:B------:R-:W2:Y:S01]  /*14000*/  S2R R2, SR_TID.X ;  /* 0x0000000000027919 */ /* 0x000ea20000002100 */
[----:B------:R-:W-:Y:S01]  /*14010*/  BSSY B0, `(.L_x_772) ;  /* 0x0000010000007945 */ /* 0x000fe20003800000 */
[----:B--2---:R-:W-:-:S13]  /*14020*/  LOP3.LUT P0, RZ, R2, 0xff, RZ, 0xc0, !PT ;  /* 0x000000ff02ff7812 */ /* 0x004fda000780c0ff */
[----:B------:R-:W-:Y:S05]  /*14030*/  @P0 BRA `(.L_x_773) ;  /* 0x000000d000000947 */ /* 0x000fea0003800000 */
[----:B------:R-:W2:Y:S01]  /*14040*/  S2R R4, SR_LANEID ;  /* 0x0000000000047919 */ /* 0x000ea20000000000 */
        /* <DEDUP_REMOVED lines=11> */
[----:B---3--:R-:W-:-:S06]  /*14100*/  IADD3 R248, R3, c[0x0][0xc], R2 ;  /* 0x0000030003f87a10 */ /* 0x008fcc0007ffe002 */
.L_x_773:
[----:B------:R-:W-:Y:S05]  /*14110*/  BSYNC B0 ;  /* 0x0000000000007941 */ /* 0x000fea0003800000 */
.L_x_772:
[----:B------:R-:W-:Y:S01]  /*14120*/  PRMT R0, R0, 0x9910, RZ ;  /* 0x0000991000007816 */ /* 0x000fe200000000ff */
[----:B------:R-:W-:Y:S01]  /*14130*/  BSSY B1, `(.L_x_774) ;  /* 0x00002d9000017945 */ /* 0x000fe20003800000 */
[----:B------:R-:W-:Y:S02]  /*14140*/  IMAD.MOV.U32 R62, RZ, RZ, R248 ;  /* 0x000000ffff3e7224 */ /* 0x000fe400078e00f8 */
[----:B------:R-:W-:-:S13]  /*14150*/  ISETP.NE.AND P0, PT, R0, RZ, PT ;  /* 0x000000ff0000720c */ /* 0x000fda0003f05270 */
[----:B------:R-:W-:Y:S05]  /*14160*/  @!P0 BRA `(.L_x_775) ;  /* 0x0000220000008947 */ /* 0x000fea0003800000 */
[----:B------:R-:W2:Y:S04]  /*14170*/  LDL R12, [R1] ;  /* 0x00000000010c7983 */ /* 0x000ea80000100800 */
        /* <DEDUP_REMOVED lines=8> */
[----:B------:R-:W-:Y:S01]  /*14200*/  F2FP.PACK_AB R0, R71, R70 ;  /* 0x000000464700723e */ /* 0x000fe200000000ff */
[----:B------:R-:W-:Y:S01]  /*14210*/  IMAD.MOV.U32 R15, RZ, RZ, c[0x0][0x388] ;  /* 0x0000e200ff0f7624 */ /* 0x000fe200078e00ff */
[----:B------:R-:W-:Y:S01]  /*14220*/  BAR.SYNC.DEFER_BLOCKING 0x1, 0x100 ;  /* 0x0044000000007b1d */ /* 0x000fe20000010000 */
[----:B------:R-:W-:-:S02]  /*14230*/  F2FP.PACK_AB R2, R85, R84 ;  /* 0x000000545502723e */ /* 0x000fc400000000ff */
[----:B------:R-:W-:Y:S02]  /*14240*/  F2FP.PACK_AB R3, R27, R26 ;  /* 0x0000001a1b03723e */ /* 0x000fe400000000ff */
[----:B------:R-:W-:Y:S02]  /*14250*/  F2FP.PACK_AB R4, R57, R56 ;  /* 0x000000383904723e */ /* 0x000fe400000000ff */
[----:B------:R-:W-:Y:S02]  /*14260*/  ISETP.NE.U32.AND P0, PT, RZ, c[0x0][0x508], PT ;  /* 0x00014200ff007a0c */ /* 0x000fe40003f05070 */
[----:B------:R-:W-:Y:S02]  /*14270*/  ISETP.NE.U32.AND P2, PT, RZ, c[0x0][0x500], PT ;  /* 0x00014000ff007a0c */ /* 0x000fe40003f45070 */
[----:B------:R-:W-:Y:S02]  /*14280*/  ISETP.NE.AND.EX P1, PT, RZ, c[0x0][0x50c], PT, P0 ;  /* 0x00014300ff007a0c */ /* 0x000fe40003f25300 */
[----:B------:R-:W-:Y:S01]  /*14290*/  ISETP.NE.AND.EX P2, PT, RZ, c[0x0][0x504], PT, P2 ;  /* 0x00014100ff007a0c */ /* 0x000fe20003f45320 */
[----:B--2---:R2:W-:Y:S04]  /*142a0*/  STS [R12], R0 ;  /* 0x000000000c007388 */ /* 0x0045e80000000800 */
[----:B------:R1:W-:Y:S04]  /*142b0*/  STS [R12+0x400], R2 ;  /* 0x000400020c007388 */ /* 0x0003e80000000800 */
[----:B---3--:R3:W-:Y:S01]  /*142c0*/  STS [R5], R3 ;  /* 0x0000000305007388 */ /* 0x0087e20000000800 */
[----:B--2---:R-:W-:-:S02]  /*142d0*/  F2FP.PACK_AB R0, R65, R64 ;  /* 0x000000404100723e */ /* 0x004fc400000000ff */
[----:B-1----:R-:W-:-:S03]  /*142e0*/  F2FP.PACK_AB R2, R29, R28 ;  /* 0x0000001c1d02723e */ /* 0x002fc600000000ff */
        /* <DEDUP_REMOVED lines=21> */
[----:B------:R3:W-:Y:S04]  /*14440*/  STS [R8], R4 ;  /* 0x0000000408007388 */ /* 0x0007e80000000800 */
[----:B------:R4:W-:Y:S01]  /*14450*/  STS [R8+0x400], R2 ;  /* 0x0004000208007388 */ /* 0x0009e20000000800 */
[----:B-1----:R-:W-:Y:S02]  /*14460*/  F2FP.PACK_AB R0, R69, R68 ;  /* 0x000000444500723e */ /* 0x002fe400000000ff */
[----:B--2---:R-:W-:-:S03]  /*14470*/  F2FP.PACK_AB R3, R41, R40 ;  /* 0x000000282903723e */ /* 0x004fc600000000ff */
[----:B------:R1:W-:Y:S01]  /*14480*/  STS [R12+0x4000], R0 ;  /* 0x004000000c007388 */ /* 0x0003e20000000800 */
[----:B---3--:R-:W-:Y:S02]  /*14490*/  F2FP.PACK_AB R4, R61, R60 ;  /* 0x0000003c3d04723e */ /* 0x008fe400000000ff */
[----:B----4-:R-:W-:-:S03]  /*144a0*/  F2FP.PACK_AB R2, R83, R82 ;  /* 0x000000525302723e */ /* 0x010fc600000000ff */
[----:B------:R2:W-:Y:S04]  /*144b0*/  STS [R12+0x4400], R4 ;  /* 0x004400040c007388 */ /* 0x0005e80000000800 */
[----:B------:R3:W-:Y:S04]  /*144c0*/  STS [R5+0x4000], R3 ;  /* 0x0040000305007388 */ /* 0x0007e80000000800 */
[----:B------:R4:W-:Y:S01]  /*144d0*/  STS [R5+0x4400], R2 ;  /* 0x0044000205007388 */ /* 0x0009e20000000800 */
[----:B-1----:R-:W-:-:S05]  /*144e0*/  F2FP.PACK_AB R0, R43, R42 ;  /* 0x0000002a2b00723e */ /* 0x002fca00000000ff */
[----:B------:R1:W-:Y:S01]  /*144f0*/  STS [R11+0x4000], R0 ;  /* 0x004000000b007388 */ /* 0x0003e20000000800 */
[----:B--2---:R-:W-:Y:S02]  /*14500*/  F2FP.PACK_AB R4, R79, R78 ;  /* 0x0000004e4f04723e */ /* 0x004fe400000000ff */
[----:B---3--:R-:W-:-:S03]  /*14510*/  F2FP.PACK_AB R3, R87, R86 ;  /* 0x000000565703723e */ /* 0x008fc600000000ff */
[----:B------:R2:W-:Y:S01]  /*14520*/  STS [R11+0x4400], R4 ;  /* 0x004400040b007388 */ /* 0x0005e20000000800 */
[----:B----4-:R-:W-:Y:S02]  /*14530*/  F2FP.PACK_AB R5, R47, R46 ;  /* 0x0000002e2f05723e */ /* 0x010fe400000000ff */
[----:B------:R-:W-:-:S03]  /*14540*/  F2FP.PACK_AB R2, R81, R80 ;  /* 0x000000505102723e */ /* 0x000fc600000000ff */
[----:B------:R-:W-:Y:S04]  /*14550*/  STS [R10+0x4000], R5 ;  /* 0x004000050a007388 */ /* 0x000fe80000000800 */
[----:B------:R3:W-:Y:S04]  /*14560*/  STS [R10+0x4400], R3 ;  /* 0x004400030a007388 */ /* 0x0007e80000000800 */
[----:B------:R4:W-:Y:S01]  /*14570*/  STS [R9+0x4000], R2 ;  /* 0x0040000209007388 */ /* 0x0009e20000000800 */
[----:B-1----:R-:W-:-:S05]  /*14580*/  F2FP.PACK_AB R0, R75, R74 ;  /* 0x0000004a4b00723e */ /* 0x002fca00000000ff */
[----:B------:R1:W-:Y:S01]  /*14590*/  STS [R9+0x4400], R0 ;  /* 0x0044000009007388 */ /* 0x0003e20000000800 */
[----:B--2---:R-:W-:-:S05]  /*145a0*/  F2FP.PACK_AB R4, R73, R72 ;  /* 0x000000484904723e */ /* 0x004fca00000000ff */
[----:B------:R2:W-:Y:S01]  /*145b0*/  STS [R7+0x4000], R4 ;  /* 0x0040000407007388 */ /* 0x0005e20000000800 */
[----:B---3--:R-:W-:Y:S02]  /*145c0*/  F2FP.PACK_AB R3, R59, R58 ;  /* 0x0000003a3b03723e */ /* 0x008fe400000000ff */
[----:B----4-:R-:W-:-:S03]  /*145d0*/  F2FP.PACK_AB R2, R49, R48 ;  /* 0x000000303102723e */ /* 0x010fc600000000ff */
[----:B------:R3:W-:Y:S04]  /*145e0*/  STS [R7+0x4400], R3 ;  /* 0x0044000307007388 */ /* 0x0007e80000000800 */
[----:B------:R4:W-:Y:S01]  /*145f0*/  STS [R6+0x4000], R2 ;  /* 0x0040000206007388 */ /* 0x0009e20000000800 */
[----:B-1----:R-:W-:-:S05]  /*14600*/  F2FP.PACK_AB R0, R55, R54 ;  /* 0x000000363700723e */ /* 0x002fca00000000ff */
[----:B------:R1:W-:Y:S01]  /*14610*/  STS [R6+0x4400], R0 ;  /* 0x0044000006007388 */ /* 0x0003e20000000800 */
[----:B--2---:R-:W-:Y:S01]  /*14620*/  IMAD.MOV.U32 R4, RZ, RZ, 0x4 ;  /* 0x00000004ff047424 */ /* 0x004fe200078e00ff */
[----:B---3--:R-:W-:Y:S01]  /*14630*/  F2FP.PACK_AB R3, R25, R24 ;  /* 0x000000181903723e */ /* 0x008fe200000000ff */
[----:B----4-:R-:W-:-:S04]  /*14640*/  IMAD.MOV.U32 R2, RZ, RZ, RZ ;  /* 0x000000ffff027224 */ /* 0x010fc800078e00ff */
[----:B------:R2:W-:Y:S01]  /*14650*/  STS [R8+0x4000], R3 ;  /* 0x0040000308007388 */ /* 0x0005e20000000800 */
[----:B-1----:R-:W-:Y:S01]  /*14660*/  F2FP.PACK_AB R0, R51, R50 ;  /* 0x000000323300723e */ /* 0x002fe200000000ff */
[----:B------:R-:W-:-:S04]  /*14670*/  @P1 IMAD.WIDE R6, R251, R4, c[0x0][0x508] ;  /* 0x00014200fb061625 */ /* 0x000fc800078e0204 */
[----:B------:R1:W-:Y:S01]  /*14680*/  STS [R8+0x4400], R0 ;  /* 0x0044000008007388 */ /* 0x0003e20000000800 */
[----:B------:R-:W-:-:S03]  /*14690*/  IMAD.WIDE R4, R251, R4, c[0x0][0x500] ;  /* 0x00014000fb047625 */ /* 0x000fc600078e0204 */
[----:B------:R-:W-:Y:S06]  /*146a0*/  BAR.SYNC.DEFER_BLOCKING 0x1, 0x100 ;  /* 0x0044000000007b1d */ /* 0x000fec0000010000 */
[----:B------:R1:W5:Y:S04]  /*146b0*/  @P1 LDG.E R15, [R6.64] ;  /* 0x00000006060f1981 */ /* 0x000368000c1e1900 */
[----:B------:R1:W5:Y:S01]  /*146c0*/  @P2 LDG.E R2, [R4.64] ;  /* 0x0000000604022981 */ /* 0x000362000c1e1900 */
[----:B------:R-:W-:-:S04]  /*146d0*/  ISETP.NE.AND P0, PT, R247, RZ, PT ;  /* 0x000000fff700720c */ /* 0x000fc80003f05270 */
[----:B--2---:R-:W-:Y:S01]  /*146e0*/  SEL R3, R247, c[0x0][0x3d4], P0 ;  /* 0x0000f500f7037a07 */ /* 0x004fe20000000000 */
[----:B------:R-:W-:Y:S05]  /*146f0*/  @P1 BRA `(.L_x_776) ;  /* 0x0000004000001947 */ /* 0x000fea0003800000 */
[----:B------:R-:W-:Y:S05]  /*14700*/  @!P2 BRA `(.L_x_776) ;  /* 0x000000300000a947 */ /* 0x000fea0003800000 */
[----:B-1----:R1:W2:Y:S04]  /*14710*/  LDG.E R0, [R4.64] ;  /* 0x0000000604007981 */ /* 0x0022a8000c1e1900 */
[----:B-1----:R-:W2:Y:S02]  /*14720*/  LDG.E R4, [R4.64+0x4] ;  /* 0x0000040604047981 */ /* 0x002ea4000c1e1900 */
[----:B--2--5:R-:W-:Y:S02]  /*14730*/  IADD3 R15, -R0, R4, RZ ;  /* 0x00000004000f7210 */ /* 0x024fe40007ffe1ff */
.L_x_776:
[----:B------:R-:W2:Y:S01]  /*14740*/  LDL R45, [R1+0x24] ;  /* 0x00002400012d7983 */ /* 0x000ea20000100800 */
[----:B------:R-:W-:Y:S01]  /*14750*/  IMAD.MOV.U32 R9, RZ, RZ, 0x368 ;  /* 0x00000368ff097424 */ /* 0x000fe200078e00ff */
[----:B------:R-:W-:Y:S01]  /*14760*/  ISETP.GT.AND P2, PT, R3, 0x1, PT ;  /* 0x000000010300780c */ /* 0x000fe20003f44270 */
[----:B-1----:R-:W-:Y:S01]  /*14770*/  IMAD.MOV.U32 R0, RZ, RZ, c[0x0][0x4e8] ;  /* 0x00013a00ff007624 */ /* 0x002fe200078e00ff */
[----:B------:R-:W-:Y:S01]  /*14780*/  ISETP.NE.U32.AND P0, PT, RZ, c[0x0][0x500], PT ;  /* 0x00014000ff007a0c */ /* 0x000fe20003f05070 */
[----:B------:R-:W-:Y:S01]  /*14790*/  IMAD.IADD R11, R246, 0x1, R244 ;  /* 0x00000001f60b7824 */ /* 0x000fe200078e02f4 */
[----:B------:R-:W-:Y:S01]  /*147a0*/  SEL R9, R9, 0x328, P2 ;  /* 0x0000032809097807 */ /* 0x000fe20001000000 */
[----:B------:R-:W1:Y:S01]  /*147b0*/  S2R R63, SR_TID.X ;  /* 0x00000000003f7919 */ /* 0x000e620000002100 */
[----:B------:R-:W-:-:S02]  /*147c0*/  ISETP.NE.AND P3, PT, R0, 0x1, PT ;  /* 0x000000010000780c */ /* 0x000fc40003f65270 */
[----:B------:R-:W3:Y:S01]  /*147d0*/  LDC.64 R6, c[0x0][R9+0x170] ;  /* 0x00005c0009067b82 */ /* 0x000ee20000000a00 */
[----:B------:R-:W-:Y:S02]  /*147e0*/  ISETP.NE.AND.EX P0, PT, RZ, c[0x0][0x504], PT, P0 ;  /* 0x00014100ff007a0c */ /* 0x000fe40003f05300 */
[----:B------:R-:W-:Y:S02]  /*147f0*/  SHF.R.S32.HI R3, RZ, 0x1f, R251 ;  /* 0x0000001fff037819 */ /* 0x000fe400000114fb */
[----:B------:R-:W-:Y:S02]  /*14800*/  SEL R0, R251, RZ, !P0 ;  /* 0x000000fffb007207 */ /* 0x000fe40004000000 */
[----:B------:R-:W-:Y:S01]  /*14810*/  SEL R4, R3, RZ, !P0 ;  /* 0x000000ff03047207 */ /* 0x000fe20004000000 */
[----:B------:R-:W4:Y:S01]  /*14820*/  LDC.64 R16, c[0x0][R9+0x168] ;  /* 0x00005a0009107b82 */ /* 0x000f220000000a00 */
[----:B------:R-:W-:Y:S02]  /*14830*/  LOP3.LUT R10, R250, 0xffff, RZ, 0xc0, !PT ;  /* 0x0000fffffa0a7812 */ /* 0x000fe400078ec0ff */
[----:B------:R-:W-:-:S05]  /*14840*/  @P3 IMAD.HI.U32 R8, R11, c[0x0][0x4ec], RZ ;  /* 0x00013b000b083a27 */ /* 0x000fca00078e00ff */
[----:B------:R3:W4:Y:S01]  /*14850*/  LDC.64 R18, c[0x0][R9+0x178] ;  /* 0x00005e0009127b82 */ /* 0x0007220000000a00 */
[----:B-1----:R-:W-:-:S07]  /*14860*/  SHF.R.S32.HI R44, RZ, 0x1f, R63 ;  /* 0x0000001fff2c7819 */ /* 0x002fce000001143f */
[----:B------:R1:W1:Y:S01]  /*14870*/  LDC.64 R20, c[0x0][R9+0x160] ;  /* 0x0000580009147b82 */ /* 0x0002620000000a00 */
[----:B------:R-:W-:-:S04]  /*14880*/  LEA.HI R44, R44, R63, RZ, 0x5 ;  /* 0x0000003f2c2c7211 */ /* 0x000fc800078f28ff */
[----:B------:R-:W-:-:S05]  /*14890*/  LOP3.LUT R44, R44, 0xffffffe0, RZ, 0xc0, !PT ;  /* 0xffffffe02c2c7812 */ /* 0x000fca00078ec0ff */
[----:B------:R-:W-:Y:S02]  /*148a0*/  IMAD.IADD R44, R63, 0x1, -R44 ;  /* 0x000000013f2c7824 */ /* 0x000fe400078e0a2c */
[----:B---3--:R-:W-:-:S04]  /*148b0*/  IMAD R3, R7, R0, RZ ;  /* 0x0000000007037224 */ /* 0x008fc800078e02ff */
[C---:B------:R-:W-:Y:S02]  /*148c0*/  IMAD R12, R6.reuse, R4, R3 ;  /* 0x00000004060c7224 */ /* 0x040fe400078e0203 */
[----:B------:R-:W-:-:S04]  /*148d0*/  IMAD.WIDE.U32 R4, R6, R0, RZ ;  /* 0x0000000006047225 */ /* 0x000fc800078e00ff */
[----:B----4-:R-:W-:-:S04]  /*148e0*/  IMAD.WIDE.U32 R6, R16, R10, RZ ;  /* 0x0000000a10067225 */ /* 0x010fc800078e00ff */
[----:B------:R-:W-:Y:S01]  /*148f0*/  IMAD.MOV.U32 R3, RZ, RZ, R11 ;  /* 0x000000ffff037224 */ /* 0x000fe200078e000b */
[----:B------:R-:W-:Y:S01]  /*14900*/  @P3 SHF.R.U32.HI R3, RZ, c[0x0][0x4f0], R8 ;  /* 0x00013c00ff033a19 */ /* 0x000fe20000011608 */
[----:B-1----:R-:W-:Y:S01]  /*14910*/  IMAD R9, R17, R10, RZ ;  /* 0x0000000a11097224 */ /* 0x002fe200078e02ff */
[----:B------:R-:W-:Y:S01]  /*14920*/  SEL R8, R249, RZ, P2 ;  /* 0x000000fff9087207 */ /* 0x000fe20001000000 */
[----:B------:R-:W-:Y:S01]  /*14930*/  IMAD.IADD R13, R5, 0x1, R12 ;  /* 0x00000001050d7824 */ /* 0x000fe200078e020c */
[--C-:B-----5:R-:W-:Y:S01]  /*14940*/  IADD3 R14, P1, P0, R4, R6, R2.reuse ;  /* 0x00000006040e7210 */ /* 0x120fe2000783e002 */
[----:B------:R-:W-:Y:S01]  /*14950*/  IMAD.IADD R4, R7, 0x1, R9 ;  /* 0x0000000107047824 */ /* 0x000fe200078e0209 */
[----:B------:R-:W-:Y:S01]  /*14960*/  SHF.R.S32.HI R12, RZ, 0x1f, R2 ;  /* 0x0000001fff0c7819 */ /* 0x000fe20000011402 */
[----:B------:R-:W-:Y:S02]  /*14970*/  IMAD R9, R19, R8, RZ ;  /* 0x0000000813097224 */ /* 0x000fe400078e02ff */
[----:B------:R-:W-:Y:S01]  /*14980*/  IMAD.MOV R5, RZ, RZ, -R3 ;  /* 0x000000ffff057224 */ /* 0x000fe200078e0a03 */
[----:B------:R-:W-:Y:S01]  /*14990*/  IADD3.X R13, R13, R4, R12, P1, P0 ;  /* 0x000000040d0d7210 */ /* 0x000fe20000fe040c */
[----:B------:R-:W-:-:S04]  /*149a0*/  IMAD.WIDE.U32 R6, R18, R8, RZ ;  /* 0x0000000812067225 */ /* 0x000fc800078e00ff */
        /* <DEDUP_REMOVED lines=11> */
[----:B------:R-:W-:Y:S02]  /*14a60*/  IMAD.MOV.U32 R7, RZ, RZ, c[0x0][0x4ac] ;  /* 0x00012b00ff077624 */ /* 0x000fe400078e00ff */
[----:B------:R-:W-:Y:S01]  /*14a70*/  IMAD.IADD R5, R5, 0x1, R3 ;  /* 0x0000000105057824 */ /* 0x000fe200078e0203 */
[----:B------:R-:W-:Y:S01]  /*14a80*/  LEA R3, P0, R4, R6, 0x2 ;  /* 0x0000000604037211 */ /* 0x000fe200078010ff */
[----:B------:R-:W-:Y:S01]  /*14a90*/  IMAD R9, R15, c[0x0][0x4e8], RZ ;  /* 0x00013a000f097a24 */ /* 0x000fe200078e02ff */
[----:B------:R-:W-:-:S03]  /*14aa0*/  SEL R7, R7, c[0x0][0x454], P2 ;  /* 0x0001150007077a07 */ /* 0x000fc60001000000 */
[----:B------:R-:W-:Y:S01]  /*14ab0*/  SHFL.IDX PT, R6, R3, RZ, 0x1c1f ;  /* 0x001c1fff03067589 */ /* 0x000fe200000e0000 */
[----:B------:R-:W-:Y:S02]  /*14ac0*/  LEA.HI.X R5, R4, R7, R5, 0x2, P0 ;  /* 0x0000000704057211 */ /* 0x000fe400000f1405 */
[----:B------:R-:W-:Y:S01]  /*14ad0*/  LOP3.LUT P0, RZ, R44, 0x3, RZ, 0xc0, !PT ;  /* 0x000000032cff7812 */ /* 0x000fe2000780c0ff */
[----:B------:R2:W-:Y:S04]  /*14ae0*/  SHFL.IDX PT, R4, R3, 0x1, 0x1c1f ;  /* 0x003c1f0003047f89 */ /* 0x0005e800000e0000 */
[----:B------:R-:W1:Y:S04]  /*14af0*/  SHFL.IDX PT, R7, R5, RZ, 0x1c1f ;  /* 0x001c1fff05077589 */ /* 0x000e6800000e0000 */
[----:B------:R-:W3:Y:S01]  /*14b00*/  SHFL.IDX PT, R5, R5, 0x1, 0x1c1f ;  /* 0x003c1f0005057f89 */ /* 0x000ee200000e0000 */
[----:B--2---:R-:W-:-:S05]  /*14b10*/  IMAD.IADD R3, R45, 0x1, R244 ;  /* 0x000000012d037824 */ /* 0x004fca00078e02f4 */
        /* <DEDUP_REMOVED lines=11> */
[----:B-1----:R-:W-:Y:S01]  /*14bd0*/  IMAD.WIDE.U32 R4, R2, c[0x0][0x3a0], RZ ;  /* 0x0000e80002047a25 */ /* 0x002fe200078e00ff */
[----:B------:R-:W-:Y:S01]  /*14be0*/  SHF.R.S32.HI R7, RZ, 0x1f, R0 ;  /* 0x0000001fff077819 */ /* 0x000fe20000011400 */
[----:B------:R1:W2:Y:S01]  /*14bf0*/  LDS.128 R16, [R195+0x80] ;  /* 0x00008000c3107984 */ /* 0x0002a20000000c00 */
[----:B------:R-:W-:Y:S01]  /*14c00*/  IADD3 R6, R44, R244, RZ ;  /* 0x000000f42c067210 */ /* 0x000fe20007ffe0ff */
[----:B------:R-:W-:-:S02]  /*14c10*/  IMAD R2, R2, c[0x0][0x3a4], R12 ;  /* 0x0000e90002027a24 */ /* 0x000fc400078e020c */
[----:B------:R1:W3:Y:S03]  /*14c20*/  LDS.128 R24, [R195+0x1080] ;  /* 0x00108000c3187984 */ /* 0x0002e60000000c00 */
[----:B------:R-:W-:Y:S01]  /*14c30*/  IADD3 R3, R5, R2, RZ ;  /* 0x0000000205037210 */ /* 0x000fe20007ffe0ff */
[----:B------:R1:W4:Y:S01]  /*14c40*/  LDS.128 R32, [R195+0x2080] ;  /* 0x00208000c3207984 */ /* 0x0003220000000c00 */
[----:B------:R-:W-:-:S03]  /*14c50*/  MOV R2, R4 ;  /* 0x0000000400027202 */ /* 0x000fc60000000f00 */
[----:B------:R1:W1:Y:S02]  /*14c60*/  LDS.128 R36, [R195+0x3080] ;  /* 0x00308000c3247984 */ /* 0x0002640000000c00 */
[----:B------:R-:W-:Y:S01]  /*14c70*/  IMAD.WIDE.U32 R4, R10, c[0x0][0x3e8], R2 ;  /* 0x0000fa000a047a25 */ /* 0x000fe200078e0002 */
[----:B------:R-:W-:Y:S01]  /*14c80*/  MOV R2, R6 ;  /* 0x0000000600027202 */ /* 0x000fe20000000f00 */
[----:B------:R1:W1:Y:S02]  /*14c90*/  LDS.128 R12, [R195+0x4080] ;  /* 0x00408000c30c7984 */ /* 0x0002640000000c00 */
[----:B------:R-:W-:Y:S02]  /*14ca0*/  IMAD R3, R7, c[0x0][0x3f0], RZ ;  /* 0x0000fc0007037a24 */ /* 0x000fe400078e02ff */
[----:B------:R-:W-:Y:S01]  /*14cb0*/  @P3 IMAD.HI.U32 R7, R6, c[0x0][0x4ec], RZ ;  /* 0x00013b0006073a27 */ /* 0x000fe200078e00ff */
[----:B------:R1:W1:Y:S03]  /*14cc0*/  LDS.128 R20, [R195+0x5080] ;  /* 0x00508000c3147984 */ /* 0x0002660000000c00 */
[----:B------:R-:W-:Y:S01]  /*14cd0*/  IMAD R5, R10, c[0x0][0x3ec], R5 ;  /* 0x0000fb000a057a24 */ /* 0x000fe200078e0205 */
[----:B------:R1:W1:Y:S01]  /*14ce0*/  LDS.128 R28, [R195+0x6080] ;  /* 0x00608000c31c7984 */ /* 0x0002620000000c00 */
[----:B------:R-:W-:Y:S01]  /*14cf0*/  @P3 SHF.R.U32.HI R2, RZ, c[0x0][0x4f0], R7 ;  /* 0x00013c00ff023a19 */ /* 0x000fe20000011607 */
[----:B------:R-:W-:-:S02]  /*14d00*/  IMAD R7, R0, c[0x0][0x3f4], R3 ;  /* 0x0000fd0000077a24 */ /* 0x000fc400078e0203 */
[----:B------:R1:W1:Y:S01]  /*14d10*/  LDS.128 R40, [R195+0x7080] ;  /* 0x00708000c3287984 */ /* 0x0002620000000c00 */
[----:B------:R-:W-:Y:S01]  /*14d20*/  IMAD.WIDE.U32 R4, R0, c[0x0][0x3f0], R4 ;  /* 0x0000fc0000047a25 */ /* 0x000fe200078e0004 */
[----:B------:R-:W-:Y:S02]  /*14d30*/  SHF.R.S32.HI R3, RZ, 0x1f, R2 ;  /* 0x0000001fff037819 */ /* 0x000fe40000011402 */
[----:B------:R-:W-:Y:S02]  /*14d40*/  IADD3 R0, -R2, RZ, RZ ;  /* 0x000000ff02007210 */ /* 0x000fe40007ffe1ff */
[----:B------:R-:W-:Y:S01]  /*14d50*/  IADD3 R5, R5, R7, RZ ;  /* 0x0000000705057210 */ /* 0x000fe20007ffe0ff */
[----:B------:R-:W-:Y:S02]  /*14d60*/  IMAD R3, R3, c[0x0][0x3e0], RZ ;  /* 0x0000f80003037a24 */ /* 0x000fe400078e02ff */
[----:B------:R-:W-:Y:S02]  /*14d70*/  IMAD R0, R0, c[0x0][0x4e8], R6 ;  /* 0x00013a0000007a24 */ /* 0x000fe400078e0206 */
[----:B------:R-:W-:-:S02]  /*14d80*/  IMAD R6, R2, c[0x0][0x3e4], R3 ;  /* 0x0000f90002067a24 */ /* 0x000fc400078e0203 */
        /* <DEDUP_REMOVED lines=11> */
.L_x_866:
[----:B------:R-:W-:Y:S05]  /*14e40*/  BRA.DIV ~URZ, `(.L_x_779) ;  /* 0x000055627f007947 */ /* 0x000fea000b800000 */
[----:B------:R4:W2:Y:S02]  /*14e50*/  SHFL.IDX PT, R0, R8, RZ, 0x181f ;  /* 0x00181fff08007589 */ /* 0x0008a400000e0000 */
.L_x_867:
[----:B------:R-:W-:Y:S01]  /*14e60*/  IADD3 R6, R245, R244, RZ ;  /* 0x000000f4f5067210 */ /* 0x000fe20007ffe0ff */
        /* <DEDUP_REMOVED lines=13> */
.L_x_781:
[----:B------:R-:W-:Y:S05]  /*14f40*/  BSYNC B0 ;  /* 0x0000000000007941 */ /* 0x000fea0003800000 */
.L_x_780:
[----:B------:R-:W-:Y:S05]  /*14f50*/  BRA.DIV ~URZ, `(.L_x_782) ;  /* 0x000054c27f007947 */ /* 0x000fea000b800000 */
[----:B---3--:R3:W4:Y:S04]  /*14f60*/  SHFL.IDX PT, R10, R7, 0x1, 0x181f ;  /* 0x00381f00070a7f89 */ /* 0x00872800000e0000 */
[----:B--2---:R3:W2:Y:S02]  /*14f70*/  SHFL.IDX PT, R0, R8, 0x1, 0x181f ;  /* 0x00381f0008007f89 */ /* 0x0046a400000e0000 */
.L_x_868:
        /* <DEDUP_REMOVED lines=14> */
.L_x_784:
[----:B------:R-:W-:Y:S05]  /*15060*/  BSYNC B0 ;  /* 0x0000000000007941 */ /* 0x000fea0003800000 */
.L_x_783:
[----:B------:R-:W-:Y:S05]  /*15070*/  BRA.DIV ~URZ, `(.L_x_785) ;  /* 0x000054727f007947 */ /* 0x000fea000b800000 */
[----:B----4-:R4:W3:Y:S02]  /*15080*/  SHFL.IDX PT, R10, R7, 0x2, 0x181f ;  /* 0x00581f00070a7f89 */ /* 0x0108e400000e0000 */
.L_x_869:
[----:B------:R-:W-:Y:S05]  /*15090*/  BRA.DIV ~URZ, `(.L_x_786) ;  /* 0x000054c27f007947 */ /* 0x000fea000b800000 */
[----:B--2---:R2:W4:Y:S02]  /*150a0*/  SHFL.IDX PT, R0, R8, 0x2, 0x181f ;  /* 0x00581f0008007f89 */ /* 0x00452400000e0000 */
.L_x_870:
        /* <DEDUP_REMOVED lines=14> */
.L_x_788:
[----:B------:R-:W-:Y:S05]  /*15190*/  BSYNC B0 ;  /* 0x0000000000007941 */ /* 0x000fea0003800000 */
.L_x_787:
[----:B------:R-:W-:Y:S05]  /*151a0*/  BRA.DIV ~URZ, `(.L_x_789) ;  /* 0x000054227f007947 */ /* 0x000fea000b800000 */
[----:B---34-:R-:W3:Y:S04]  /*151b0*/  SHFL.IDX PT, R7, R7, 0x3, 0x181f ;  /* 0x00781f0007077f89 */ /* 0x018ee800000e0000 */
[----:B------:R4:W1:Y:S02]  /*151c0*/  SHFL.IDX PT, R0, R8, 0x3, 0x181f ;  /* 0x00781f0008007f89 */ /* 0x00086400000e0000 */
.L_x_871:
        /* <DEDUP_REMOVED lines=15> */
.L_x_777:
[----:B------:R-:W-:Y:S02]  /*152c0*/  IMAD R12, R12, c[0x0][0x408], RZ ;  /* 0x000102000c0c7a24 */ /* 0x000fe400078e02ff */
[----:B-1----:R-:W-:-:S04]  /*152d0*/  IMAD.WIDE.U32 R4, R2, c[0x0][0x408], RZ ;  /* 0x0001020002047a25 */ /* 0x002fc800078e00ff */
[----:B------:R-:W-:-:S05]  /*152e0*/  IMAD R2, R2, c[0x0][0x40c], R12 ;  /* 0x0001030002027a24 */ /* 0x000fca00078e020c */
[----:B------:R-:W-:Y:S02]  /*152f0*/  IADD3 R3, R5, R2, RZ ;  /* 0x0000000205037210 */ /* 0x000fe40007ffe0ff */
[----:B------:R-:W-:Y:S02]  /*15300*/  MOV R2, R4 ;  /* 0x0000000400027202 */ /* 0x000fe40000000f00 */
[----:B------:R-:W-:-:S03]  /*15310*/  SHF.R.S32.HI R5, RZ, 0x1f, R0 ;  /* 0x0000001fff057819 */ /* 0x000fc60000011400 */
[----:B------:R-:W-:-:S04]  /*15320*/  IMAD.WIDE.U32 R2, R10, c[0x0][0x438], R2 ;  /* 0x00010e000a027a25 */ /* 0x000fc800078e0002 */
[----:B------:R-:W-:Y:S02]  /*15330*/  IMAD R4, R5, c[0x0][0x440], RZ ;  /* 0x0001100005047a24 */ /* 0x000fe400078e02ff */
        /* <DEDUP_REMOVED lines=8> */
[----:B------:R-:W-:Y:S01]  /*153c0*/  IADD3 R4, -R0, RZ, RZ ;  /* 0x000000ff00047210 */ /* 0x000fe20007ffe1ff */
[----:B------:R-:W-:-:S04]  /*153d0*/  IMAD.WIDE.U32 R2, R249, c[0x0][0x448], R2 ;  /* 0x00011200f9027a25 */ /* 0x000fc800078e0002 */
[----:B------:R-:W-:Y:S02]  /*153e0*/  IMAD R5, R5, c[0x0][0x430], RZ ;  /* 0x00010c0005057a24 */ /* 0x000fe400078e02ff */
[----:B------:R-:W-:Y:S02]  /*153f0*/  IMAD R3, R249, c[0x0][0x44c], R3 ;  /* 0x00011300f9037a24 */ /* 0x000fe400078e0203 */
        /* <DEDUP_REMOVED lines=13> */
.L_x_872:
[----:B------:R-:W-:Y:S05]  /*154d0*/  BRA.DIV ~URZ, `(.L_x_792) ;  /* 0x000052327f007947 */ /* 0x000fea000b800000 */
[----:B------:R3:W4:Y:S02]  /*154e0*/  SHFL.IDX PT, R0, R12, RZ, 0x1c1f ;  /* 0x001c1fff0c007589 */ /* 0x00072400000e0000 */
.L_x_873:
[----:B------:R-:W-:Y:S01]  /*154f0*/  BSSY B0, `(.L_x_793) ;  /* 0x000006e000007945 */ /* 0x000fe20003800000 */
[----:B------:R-:W-:Y:S05]  /*15500*/  @P0 BRA `(.L_x_794) ;  /* 0x000006c000000947 */ /* 0x000fea0003800000 */
[C---:B------:R-:W-:Y:S02]  /*15510*/  IADD3 R9, R233.reuse, 0x8, RZ ;  /* 0x00000008e9097810 */ /* 0x040fe40007ffe0ff */
[----:B------:R-:W-:Y:S02]  /*15520*/  ISETP.GE.AND P1, PT, R233, c[0x0][0x3c8], PT ;  /* 0x0000f200e9007a0c */ /* 0x000fe40003f26270 */
[----:B------:R-:W-:Y:S02]  /*15530*/  ISETP.GE.AND P0, PT, R9, c[0x0][0x3c8], PT ;  /* 0x0000f20009007a0c */ /* 0x000fe40003f06270 */
[C---:B------:R-:W-:Y:S02]  /*15540*/  IADD3 R10, R233.reuse, 0x10, RZ ;  /* 0x00000010e90a7810 */ /* 0x040fe40007ffe0ff */
[----:B------:R-:W-:-:S02]  /*15550*/  IADD3 R8, R233, 0x18, RZ ;  /* 0x00000018e9087810 */ /* 0x000fc40007ffe0ff */
[----:B------:R-:W-:Y:S02]  /*15560*/  IADD3 R11, R233, 0x8, RZ ;  /* 0x00000008e90b7810 */ /* 0x000fe40007ffe0ff */
[----:B------:R-:W-:Y:S02]  /*15570*/  ISETP.GE.AND P3, PT, R10, c[0x0][0x3c8], PT ;  /* 0x0000f2000a007a0c */ /* 0x000fe40003f66270 */
[----:B------:R-:W-:Y:S01]  /*15580*/  ISETP.GE.AND P4, PT, R8, c[0x0][0x3c8], PT ;  /* 0x0000f20008007a0c */ /* 0x000fe20003f86270 */
[----:B----4-:R-:W-:Y:S01]  /*15590*/  @!P1 IMAD.MOV.U32 R6, RZ, RZ, R0 ;  /* 0x000000ffff069224 */ /* 0x010fe200078e0000 */
[----:B------:R-:W-:Y:S01]  /*155a0*/  SHF.R.S32.HI R11, RZ, 0x1f, R11 ;  /* 0x0000001fff0b7819 */ /* 0x000fe2000001140b */
[----:B--2---:R-:W-:Y:S01]  /*155b0*/  @!P1 IMAD.MOV.U32 R7, RZ, RZ, R4 ;  /* 0x000000ffff079224 */ /* 0x004fe200078e0004 */
[----:B------:R-:W-:Y:S02]  /*155c0*/  @!P0 LEA R2, P2, R9, R0, 0x2 ;  /* 0x0000000009028211 */ /* 0x000fe400078410ff */
[C---:B------:R-:W-:Y:S01]  /*155d0*/  IADD3 R15, R233.reuse, 0x20, RZ ;  /* 0x00000020e90f7810 */ /* 0x040fe20007ffe0ff */
[----:B------:R-:W-:Y:S01]  /*155e0*/  @!P1 IMAD.WIDE R6, R233, 0x4, R6 ;  /* 0x00000004e9069825 */ /* 0x000fe200078e0206 */
[----:B------:R-:W-:-:S02]  /*155f0*/  @!P0 LEA.HI.X R3, R9, R4, R11, 0x2, P2 ;  /* 0x0000000409038211 */ /* 0x000fc400010f140b */
[C---:B------:R-:W-:Y:S02]  /*15600*/  IADD3 R9, R233.reuse, 0x28, RZ ;  /* 0x00000028e9097810 */ /* 0x040fe40007ffe0ff */
[----:B------:R-:W-:Y:S01]  /*15610*/  IADD3 R14, R233, 0x10, RZ ;  /* 0x00000010e90e7810 */ /* 0x000fe20007ffe0ff */
[----:B------:R2:W-:Y:S01]  /*15620*/  @!P1 ST.E.64 [R6.64], R70 ;  /* 0x0000004606009985 */ /* 0x0005e2000c101b06 */
[----:B------:R-:W-:Y:S02]  /*15630*/  ISETP.GE.AND P2, PT, R15, c[0x0][0x3c8], PT ;  /* 0x0000f2000f007a0c */ /* 0x000fe40003f46270 */
[----:B------:R-:W-:Y:S01]  /*15640*/  IADD3 R11, R233, 0x18, RZ ;  /* 0x00000018e90b7810 */ /* 0x000fe20007ffe0ff */
[----:B------:R4:W-:Y:S01]  /*15650*/  @!P0 ST.E.64 [R2.64], R26 ;  /* 0x0000001a02008985 */ /* 0x0009e2000c101b06 */
[----:B------:R-:W-:Y:S02]  /*15660*/  ISETP.GE.AND P1, PT, R9, c[0x0][0x3c8], PT ;  /* 0x0000f20009007a0c */ /* 0x000fe40003f26270 */
[----:B------:R-:W-:-:S02]  /*15670*/  SHF.R.S32.HI R14, RZ, 0x1f, R14 ;  /* 0x0000001fff0e7819 */ /* 0x000fc4000001140e */
[----:B------:R-:W-:Y:S02]  /*15680*/  SHF.R.S32.HI R11, RZ, 0x1f, R11 ;  /* 0x0000001fff0b7819 */ /* 0x000fe4000001140b */
[C---:B------:R-:W-:Y:S02]  /*15690*/  IADD3 R16, R233.reuse, 0x20, RZ ;  /* 0x00000020e9107810 */ /* 0x040fe40007ffe0ff */
[C---:B------:R-:W-:Y:S02]  /*156a0*/  IADD3 R17, R233.reuse, 0x40, RZ ;  /* 0x00000040e9117810 */ /* 0x040fe40007ffe0ff */
[----:B------:R-:W-:Y:S02]  /*156b0*/  SHF.R.S32.HI R16, RZ, 0x1f, R16 ;  /* 0x0000001fff107819 */ /* 0x000fe40000011410 */
[----:B------:R-:W-:Y:S02]  /*156c0*/  SHF.R.S32.HI R17, RZ, 0x1f, R17 ;  /* 0x0000001fff117819 */ /* 0x000fe40000011411 */
[----:B------:R-:W-:-:S04]  /*156d0*/  IADD3 R18, R233, 0x68, RZ ;  /* 0x00000068e9127810 */ /* 0x000fc80007ffe0ff */
[----:B------:R-:W-:Y:S02]  /*156e0*/  SHF.R.S32.HI R18, RZ, 0x1f, R18 ;  /* 0x0000001fff127819 */ /* 0x000fe40000011412 */
[-C--:B--2---:R-:W-:Y:S02]  /*156f0*/  @!P3 LEA R6, P5, R10, R0.reuse, 0x2 ;  /* 0x000000000a06b211 */ /* 0x084fe400078a10ff */
[----:B----4-:R-:W-:Y:S02]  /*15700*/  @!P4 LEA R2, P0, R8, R0, 0x2 ;  /* 0x000000000802c211 */ /* 0x010fe400078010ff */
[-C--:B------:R-:W-:Y:S02]  /*15710*/  @!P3 LEA.HI.X R7, R10, R4.reuse, R14, 0x2, P5 ;  /* 0x000000040a07b211 */ /* 0x080fe400028f140e */
[----:B------:R-:W-:Y:S02]  /*15720*/  @!P4 LEA.HI.X R3, R8, R4, R11, 0x2, P0 ;  /* 0x000000040803c211 */ /* 0x000fe400000f140b */
[C---:B------:R-:W-:Y:S01]  /*15730*/  IADD3 R10, R233.reuse, 0x30, RZ ;  /* 0x00000030e90a7810 */ /* 0x040fe20007ffe0ff */
[----:B------:R2:W-:Y:S01]  /*15740*/  @!P3 ST.E.64 [R6.64], R28 ;  /* 0x0000001c0600b985 */ /* 0x0005e2000c101b06 */
[----:B------:R-:W-:-:S02]  /*15750*/  IADD3 R8, R233, 0x38, RZ ;  /* 0x00000038e9087810 */ /* 0x000fc40007ffe0ff */
[C---:B------:R-:W-:Y:S01]  /*15760*/  IADD3 R11, R233.reuse, 0x28, RZ ;  /* 0x00000028e90b7810 */ /* 0x040fe20007ffe0ff */
[----:B------:R4:W-:Y:S01]  /*15770*/  @!P4 ST.E.64 [R2.64], R30 ;  /* 0x0000001e0200c985 */ /* 0x0009e2000c101b06 */
[----:B------:R-:W-:Y:S02]  /*15780*/  ISETP.GE.AND P3, PT, R10, c[0x0][0x3c8], PT ;  /* 0x0000f2000a007a0c */ /* 0x000fe40003f66270 */
[----:B------:R-:W-:Y:S02]  /*15790*/  ISETP.GE.AND P4, PT, R8, c[0x0][0x3c8], PT ;  /* 0x0000f20008007a0c */ /* 0x000fe40003f86270 */
[----:B------:R-:W-:Y:S02]  /*157a0*/  SHF.R.S32.HI R11, RZ, 0x1f, R11 ;  /* 0x0000001fff0b7819 */ /* 0x000fe4000001140b */
[----:B------:R-:W-:Y:S02]  /*157b0*/  IADD3 R14, R233, 0x40, RZ ;  /* 0x00000040e90e7810 */ /* 0x000fe40007ffe0ff */
[----:B--2---:R-:W-:-:S02]  /*157c0*/  @!P2 LEA R6, P5, R15, R0, 0x2 ;  /* 0x000000000f06a211 */ /* 0x004fc400078a10ff */
[----:B----4-:R-:W-:Y:S02]  /*157d0*/  @!P1 LEA R2, P0, R9, R0, 0x2 ;  /* 0x0000000009029211 */ /* 0x010fe400078010ff */
[-C--:B------:R-:W-:Y:S02]  /*157e0*/  @!P2 LEA.HI.X R7, R15, R4.reuse, R16, 0x2, P5 ;  /* 0x000000040f07a211 */ /* 0x080fe400028f1410 */
[----:B------:R-:W-:Y:S02]  /*157f0*/  @!P1 LEA.HI.X R3, R9, R4, R11, 0x2, P0 ;  /* 0x0000000409039211 */ /* 0x000fe400000f140b */
[C---:B------:R-:W-:Y:S01]  /*15800*/  IADD3 R15, R233.reuse, 0x48, RZ ;  /* 0x00000048e90f7810 */ /* 0x040fe20007ffe0ff */
[----:B------:R2:W-:Y:S01]  /*15810*/  @!P2 ST.E.64 [R6.64], R32 ;  /* 0x000000200600a985 */ /* 0x0005e2000c101b06 */
[C---:B------:R-:W-:Y:S02]  /*15820*/  IADD3 R16, R233.reuse, 0x30, RZ ;  /* 0x00000030e9107810 */ /* 0x040fe40007ffe0ff */
[----:B------:R-:W-:Y:S01]  /*15830*/  IADD3 R9, R233, 0x38, RZ ;  /* 0x00000038e9097810 */ /* 0x000fe20007ffe0ff */
[----:B------:R4:W-:Y:S01]  /*15840*/  @!P1 ST.E.64 [R2.64], R34 ;  /* 0x0000002202009985 */ /* 0x0009e2000c101b06 */
[----:B------:R-:W-:-:S02]  /*15850*/  ISETP.GE.AND P1, PT, R15, c[0x0][0x3c8], PT ;  /* 0x0000f2000f007a0c */ /* 0x000fc40003f26270 */
[----:B------:R-:W-:Y:S02]  /*15860*/  ISETP.GE.AND P2, PT, R14, c[0x0][0x3c8], PT ;  /* 0x0000f2000e007a0c */ /* 0x000fe40003f46270 */
[----:B------:R-:W-:Y:S02]  /*15870*/  SHF.R.S32.HI R16, RZ, 0x1f, R16 ;  /* 0x0000001fff107819 */ /* 0x000fe40000011410 */
[----:B------:R-:W-:Y:S02]  /*15880*/  SHF.R.S32.HI R9, RZ, 0x1f, R9 ;  /* 0x0000001fff097819 */ /* 0x000fe40000011409 */
[----:B------:R-:W-:-:S04]  /*15890*/  IADD3 R11, R233, 0x50, RZ ;  /* 0x00000050e90b7810 */ /* 0x000fc80007ffe0ff */
[----:B------:R-:W-:Y:S02]  /*158a0*/  ISETP.GE.AND P6, PT, R11, c[0x0][0x3c8], PT ;  /* 0x0000f2000b007a0c */ /* 0x000fe40003fc6270 */
[-C--:B--2---:R-:W-:Y:S02]  /*158b0*/  @!P3 LEA R6, P5, R10, R0.reuse, 0x2 ;  /* 0x000000000a06b211 */ /* 0x084fe400078a10ff */
[----:B----4-:R-:W-:Y:S02]  /*158c0*/  @!P4 LEA R2, P0, R8, R0, 0x2 ;  /* 0x000000000802c211 */ /* 0x010fe400078010ff */
[-C--:B------:R-:W-:Y:S02]  /*158d0*/  @!P3 LEA.HI.X R7, R10, R4.reuse, R16, 0x2, P5 ;  /* 0x000000040a07b211 */ /* 0x080fe400028f1410 */
[----:B------:R-:W-:Y:S02]  /*158e0*/  @!P4 LEA.HI.X R3, R8, R4, R9, 0x2, P0 ;  /* 0x000000040803c211 */ /* 0x000fe400000f1409 */
[C---:B------:R-:W-:Y:S01]  /*158f0*/  IADD3 R16, R233.reuse, 0x48, RZ ;  /* 0x00000048e9107810 */ /* 0x040fe20007ffe0ff */
[----:B------:R2:W-:Y:S01]  /*15900*/  @!P3 ST.E.64 [R6.64], R36 ;  /* 0x000000240600b985 */ /* 0x0005e2000c101b06 */
[----:B------:R-:W-:-:S02]  /*15910*/  IADD3 R10, R233, 0x58, RZ ;  /* 0x00000058e90a7810 */ /* 0x000fc40007ffe0ff */
[----:B------:R-:W-:Y:S01]  /*15920*/  SHF.R.S32.HI R16, RZ, 0x1f, R16 ;  /* 0x0000001fff107819 */ /* 0x000fe20000011410 */
[----:B------:R4:W-:Y:S01]  /*15930*/  @!P4 ST.E.64 [R2.64], R38 ;  /* 0x000000260200c985 */ /* 0x0009e2000c101b06 */
[----:B------:R-:W-:Y:S02]  /*15940*/  @!P2 LEA R8, P0, R14, R0, 0x2 ;  /* 0x000000000e08a211 */ /* 0x000fe400078010ff */
[----:B------:R-:W-:Y:S02]  /*15950*/  ISETP.GE.AND P5, PT, R10, c[0x0][0x3c8], PT ;  /* 0x0000f2000a007a0c */ /* 0x000fe40003fa6270 */
[----:B------:R-:W-:Y:S02]  /*15960*/  @!P2 LEA.HI.X R9, R14, R4, R17, 0x2, P0 ;  /* 0x000000040e09a211 */ /* 0x000fe400000f1411 */
[C---:B------:R-:W-:Y:S02]  /*15970*/  IADD3 R14, R233.reuse, 0x60, RZ ;  /* 0x00000060e90e7810 */ /* 0x040fe40007ffe0ff */
[----:B------:R-:W-:Y:S01]  /*15980*/  IADD3 R17, R233, 0x68, RZ ;  /* 0x00000068e9117810 */ /* 0x000fe20007ffe0ff */
[----:B------:R-:W-:Y:S01]  /*15990*/  @!P2 ST.E.64 [R8.64], R68 ;  /* 0x000000440800a985 */ /* 0x000fe2000c101b06 */
[----:B------:R-:W-:-:S02]  /*159a0*/  ISETP.GE.AND P4, PT, R14, c[0x0][0x3c8], PT ;  /* 0x0000f2000e007a0c */ /* 0x000fc40003f86270 */
[----:B------:R-:W-:Y:S02]  /*159b0*/  ISETP.GE.AND P2, PT, R17, c[0x0][0x3c8], PT ;  /* 0x0000f20011007a0c */ /* 0x000fe40003f46270 */
[-C--:B--2---:R-:W-:Y:S02]  /*159c0*/  @!P6 LEA R6, P0, R11, R0.reuse, 0x2 ;  /* 0x000000000b06e211 */ /* 0x084fe400078010ff */
[----:B----4-:R-:W-:-:S04]  /*159d0*/  @!P1 LEA R2, P3, R15, R0, 0x2 ;  /* 0x000000000f029211 */ /* 0x010fc800078610ff */
[-C--:B------:R-:W-:Y:S02]  /*159e0*/  @!P1 LEA.HI.X R3, R15, R4.reuse, R16, 0x2, P3 ;  /* 0x000000040f039211 */ /* 0x080fe400018f1410 */
[C---:B------:R-:W-:Y:S02]  /*159f0*/  IADD3 R16, R233.reuse, 0x50, RZ ;  /* 0x00000050e9107810 */ /* 0x040fe40007ffe0ff */
[----:B------:R-:W-:Y:S01]  /*15a00*/  IADD3 R15, R233, 0x70, RZ ;  /* 0x00000070e90f7810 */ /* 0x000fe20007ffe0ff */
[----:B------:R2:W-:Y:S01]  /*15a10*/  @!P1 ST.E.64 [R2.64], R40 ;  /* 0x0000002802009985 */ /* 0x0005e2000c101b06 */
[----:B------:R-:W-:Y:S02]  /*15a20*/  SHF.R.S32.HI R16, RZ, 0x1f, R16 ;  /* 0x0000001fff107819 */ /* 0x000fe40000011410 */
[----:B------:R-:W-:Y:S02]  /*15a30*/  ISETP.GE.AND P1, PT, R15, c[0x0][0x3c8], PT ;  /* 0x0000f2000f007a0c */ /* 0x000fe40003f26270 */
[----:B------:R-:W-:-:S02]  /*15a40*/  @!P6 LEA.HI.X R7, R11, R4, R16, 0x2, P0 ;  /* 0x000000040b07e211 */ /* 0x000fc400000f1410 */
[C---:B------:R-:W-:Y:S02]  /*15a50*/  IADD3 R11, R233.reuse, 0x58, RZ ;  /* 0x00000058e90b7810 */ /* 0x040fe40007ffe0ff */
[----:B------:R-:W-:Y:S01]  /*15a60*/  IADD3 R16, R233, 0x60, RZ ;  /* 0x00000060e9107810 */ /* 0x000fe20007ffe0ff */
[----:B------:R4:W-:Y:S01]  /*15a70*/  @!P6 ST.E.64 [R6.64], R42 ;  /* 0x0000002a0600e985 */ /* 0x0009e2000c101b06 */
[----:B------:R-:W-:Y:S02]  /*15a80*/  SHF.R.S32.HI R11, RZ, 0x1f, R11 ;  /* 0x0000001fff0b7819 */ /* 0x000fe4000001140b */
[----:B------:R-:W-:Y:S02]  /*15a90*/  ISETP.GE.AND P0, PT, R252, c[0x0][0x3c8], PT ;  /* 0x0000f200fc007a0c */ /* 0x000fe40003f06270 */
[----:B------:R-:W-:Y:S02]  /*15aa0*/  SHF.R.S32.HI R16, RZ, 0x1f, R16 ;  /* 0x0000001fff107819 */ /* 0x000fe40000011410 */
[----:B--2---:R-:W-:-:S04]  /*15ab0*/  @!P5 LEA R2, P3, R10, R0, 0x2 ;  /* 0x000000000a02d211 */ /* 0x004fc800078610ff */
[----:B------:R-:W-:Y:S02]  /*15ac0*/  @!P5 LEA.HI.X R3, R10, R4, R11, 0x2, P3 ;  /* 0x000000040a03d211 */ /* 0x000fe400018f140b */
[CC--:B------:R-:W-:Y:S02]  /*15ad0*/  @!P4 LEA R10, P6, R14.reuse, R0.reuse, 0x2 ;  /* 0x000000000e0ac211 */ /* 0x0c0fe400078c10ff */
[----:B------:R-:W-:Y:S01]  /*15ae0*/  @!P2 LEA R8, P3, R17, R0, 0x2 ;  /* 0x000000001108a211 */ /* 0x000fe200078610ff */
[----:B------:R2:W-:Y:S01]  /*15af0*/  @!P5 ST.E.64 [R2.64], R46 ;  /* 0x0000002e0200d985 */ /* 0x0005e2000c101b06 */
[----:B------:R-:W-:Y:S02]  /*15b00*/  @!P4 LEA.HI.X R11, R14, R4, R16, 0x2, P6 ;  /* 0x000000040e0bc211 */ /* 0x000fe400030f1410 */
[----:B------:R-:W-:Y:S02]  /*15b10*/  IADD3 R16, R233, 0x70, RZ ;  /* 0x00000070e9107810 */ /* 0x000fe40007ffe0ff */
[----:B----4-:R-:W-:Y:S01]  /*15b20*/  @!P1 LEA R6, P5, R15, R0, 0x2 ;  /* 0x000000000f069211 */ /* 0x010fe200078a10ff */
[----:B------:R4:W-:Y:S01]  /*15b30*/  @!P4 ST.E.64 [R10.64], R80 ;  /* 0x000000500a00c985 */ /* 0x0009e2000c101b06 */
[----:B------:R-:W-:-:S02]  /*15b40*/  SHF.R.S32.HI R16, RZ, 0x1f, R16 ;  /* 0x0000001fff107819 */ /* 0x000fc40000011410 */
[-C--:B------:R-:W-:Y:S02]  /*15b50*/  @!P2 LEA.HI.X R9, R17, R4.reuse, R18, 0x2, P3 ;  /* 0x000000041109a211 */ /* 0x080fe400018f1412 */
[----:B------:R-:W-:Y:S02]  /*15b60*/  SHF.R.S32.HI R14, RZ, 0x1f, R252 ;  /* 0x0000001fff0e7819 */ /* 0x000fe400000114fc */
[----:B------:R-:W-:Y:S01]  /*15b70*/  @!P1 LEA.HI.X R7, R15, R4, R16, 0x2, P5 ;  /* 0x000000040f079211 */ /* 0x000fe200028f1410 */
[----:B------:R4:W-:Y:S04]  /*15b80*/  @!P2 ST.E.64 [R8.64], R72 ;  /* 0x000000480800a985 */ /* 0x0009e8000c101b06 */
[----:B------:R4:W-:Y:S01]  /*15b90*/  @!P1 ST.E.64 [R6.64], R48 ;  /* 0x0000003006009985 */ /* 0x0009e2000c101b06 */
[----:B--2---:R-:W-:-:S04]  /*15ba0*/  @!P0 LEA R2, P3, R252, R0, 0x2 ;  /* 0x00000000fc028211 */ /* 0x004fc800078610ff */
[----:B------:R-:W-:-:S05]  /*15bb0*/  @!P0 LEA.HI.X R3, R252, R4, R14, 0x2, P3 ;  /* 0x00000004fc038211 */ /* 0x000fca00018f140e */
[----:B------:R4:W-:Y:S04]  /*15bc0*/  @!P0 ST.E.64 [R2.64], R24 ;  /* 0x0000001802008985 */ /* 0x0009e8000c101b06 */
.L_x_794:
[----:B------:R-:W-:Y:S05]  /*15bd0*/  BSYNC B0 ;  /* 0x0000000000007941 */ /* 0x000fea0003800000 */
.L_x_793:
[----:B------:R-:W-:Y:S05]  /*15be0*/  BRA.DIV ~URZ, `(.L_x_795) ;  /* 0x00004b927f007947 */ /* 0x000fea000b800000 */
[----:B--2---:R2:W1:Y:S04]  /*15bf0*/  SHFL.IDX PT, R4, R5, 0x1, 0x1c1f ;  /* 0x003c1f0005047f89 */ /* 0x00446800000e0000 */
[----:B----4-:R2:W4:Y:S02]  /*15c00*/  SHFL.IDX PT, R0, R12, 0x1, 0x1c1f ;  /* 0x003c1f000c007f89 */ /* 0x01052400000e0000 */
.L_x_874:
[----:B------:R-:W-:-:S13]  /*15c10*/  ISETP.NE.AND P0, PT, R13, RZ, PT ;  /* 0x000000ff0d00720c */ /* 0x000fda0003f05270 */
[----:B------:R-:W-:Y:S05]  /*15c20*/  @P0 BRA `(.L_x_790) ;  /* 0x0000129000000947 */ /* 0x000fea0003800000 */
[C---:B------:R-:W-:Y:S02]  /*15c30*/  IADD3 R14, R233.reuse, 0x8, RZ ;  /* 0x00000008e90e7810 */ /* 0x040fe40007ffe0ff */
[C---:B------:R-:W-:Y:S02]  /*15c40*/  ISETP.GE.AND P2, PT, R233.reuse, c[0x0][0x3c8], PT ;  /* 0x0000f200e9007a0c */ /* 0x040fe40003f46270 */
[----:B------:R-:W-:Y:S02]  /*15c50*/  ISETP.GE.AND P1, PT, R14, c[0x0][0x3c8], PT ;  /* 0x0000f2000e007a0c */ /* 0x000fe40003f26270 */
[C---:B------:R-:W-:Y:S02]  /*15c60*/  IADD3 R11, R233.reuse, 0x10, RZ ;  /* 0x00000010e90b7810 */ /* 0x040fe40007ffe0ff */
[----:B------:R-:W-:Y:S02]  /*15c70*/  IADD3 R15, R233, 0x20, RZ ;  /* 0x00000020e90f7810 */ /* 0x000fe40007ffe0ff */
[----:B------:R-:W-:-:S02]  /*15c80*/  ISETP.GE.AND P0, PT, R11, c[0x0][0x3c8], PT ;  /* 0x0000f2000b007a0c */ /* 0x000fc40003f06270 */
[----:B------:R-:W-:Y:S02]  /*15c90*/  IADD3 R16, R233, 0x8, RZ ;  /* 0x00000008e9107810 */ /* 0x000fe40007ffe0ff */
[----:B------:R-:W-:Y:S01]  /*15ca0*/  ISETP.GE.AND P4, PT, R15, c[0x0][0x3c8], PT ;  /* 0x0000f2000f007a0c */ /* 0x000fe20003f86270 */
[----:B----4-:R-:W-:Y:S01]  /*15cb0*/  @!P2 IMAD.MOV.U32 R8, RZ, RZ, R0 ;  /* 0x000000ffff08a224 */ /* 0x010fe200078e0000 */
[----:B------:R-:W-:Y:S01]  /*15cc0*/  SHF.R.S32.HI R16, RZ, 0x1f, R16 ;  /* 0x0000001fff107819 */ /* 0x000fe20000011410 */
[----:B-1----:R-:W-:Y:S01]  /*15cd0*/  @!P2 IMAD.MOV.U32 R9, RZ, RZ, R4 ;  /* 0x000000ffff09a224 */ /* 0x002fe200078e0004 */
[C---:B------:R-:W-:Y:S02]  /*15ce0*/  @!P1 LEA R6, P3, R14.reuse, R0, 0x2 ;  /* 0x000000000e069211 */ /* 0x040fe400078610ff */
[C---:B--23--:R-:W-:Y:S01]  /*15cf0*/  IADD3 R12, R233.reuse, 0x10, RZ ;  /* 0x00000010e90c7810 */ /* 0x04cfe20007ffe0ff */
[----:B------:R-:W-:Y:S01]  /*15d00*/  @!P2 IMAD.WIDE R8, R233, 0x4, R8 ;  /* 0x00000004e908a825 */ /* 0x000fe200078e0208 */
[----:B------:R-:W-:-:S02]  /*15d10*/  @!P1 LEA.HI.X R7, R14, R4, R16, 0x2, P3 ;  /* 0x000000040e079211 */ /* 0x000fc400018f1410 */
[----:B------:R-:W-:Y:S02]  /*15d20*/  IADD3 R5, R233, 0x18, RZ ;  /* 0x00000018e9057810 */ /* 0x000fe40007ffe0ff */
[----:B------:R-:W-:Y:S01]  /*15d30*/  @!P0 LEA R2, P6, R11, R0, 0x2 ;  /* 0x000000000b028211 */ /* 0x000fe200078c10ff */
[----:B------:R1:W-:Y:S01]  /*15d40*/  @!P2 ST.E.64 [R8.64], R84 ;  /* 0x000000540800a985 */ /* 0x0003e2000c101b06 */
[----:B------:R-:W-:Y:S02]  /*15d50*/  SHF.R.S32.HI R12, RZ, 0x1f, R12 ;  /* 0x0000001fff0c7819 */ /* 0x000fe4000001140c */
[----:B------:R-:W-:Y:S01]  /*15d60*/  ISETP.GE.AND P5, PT, R5, c[0x0][0x3c8], PT ;  /* 0x0000f20005007a0c */ /* 0x000fe20003fa6270 */
[----:B------:R2:W-:Y:S01]  /*15d70*/  @!P1 ST.E.64 [R6.64], R64 ;  /* 0x0000004006009985 */ /* 0x0005e2000c101b06 */
[----:B------:R-:W-:Y:S02]  /*15d80*/  @!P0 LEA.HI.X R3, R11, R4, R12, 0x2, P6 ;  /* 0x000000040b038211 */ /* 0x000fe400030f140c */
[----:B------:R-:W-:-:S02]  /*15d90*/  IADD3 R14, R233, 0x18, RZ ;  /* 0x00000018e90e7810 */ /* 0x000fc40007ffe0ff */
[C---:B------:R-:W-:Y:S01]  /*15da0*/  IADD3 R10, R233.reuse, 0x28, RZ ;  /* 0x00000028e90a7810 */ /* 0x040fe20007ffe0ff */
[----:B------:R3:W-:Y:S01]  /*15db0*/  @!P0 ST.E.64 [R2.64], R52 ;  /* 0x0000003402008985 */ /* 0x0007e2000c101b06 */
[C---:B------:R-:W-:Y:S02]  /*15dc0*/  IADD3 R12, R233.reuse, 0x38, RZ ;  /* 0x00000038e90c7810 */ /* 0x040fe40007ffe0ff */
[----:B------:R-:W-:Y:S02]  /*15dd0*/  SHF.R.S32.HI R14, RZ, 0x1f, R14 ;  /* 0x0000001fff0e7819 */ /* 0x000fe4000001140e */
[----:B------:R-:W-:Y:S02]  /*15de0*/  IADD3 R16, R233, 0x20, RZ ;  /* 0x00000020e9107810 */ /* 0x000fe40007ffe0ff */
[----:B------:R-:W-:Y:S02]  /*15df0*/  ISETP.GE.AND P3, PT, R10, c[0x0][0x3c8], PT ;  /* 0x0000f2000a007a0c */ /* 0x000fe40003f66270 */
[----:B------:R-:W-:-:S02]  /*15e00*/  ISETP.GE.AND P1, PT, R12, c[0x0][0x3c8], PT ;  /* 0x0000f2000c007a0c */ /* 0x000fc40003f26270 */
[----:B------:R-:W-:Y:S02]  /*15e10*/  SHF.R.S32.HI R16, RZ, 0x1f, R16 ;  /* 0x0000001fff107819 */ /* 0x000fe40000011410 */
[C---:B------:R-:W-:Y:S02]  /*15e20*/  IADD3 R11, R233.reuse, 0x30, RZ ;  /* 0x00000030e90b7810 */ /* 0x040fe40007ffe0ff */
[----:B------:R-:W-:Y:S02]  /*15e30*/  IADD3 R13, R233, 0x38, RZ ;  /* 0x00000038e90d7810 */ /* 0x000fe40007ffe0ff */
[----:B------:R-:W-:Y:S02]  /*15e40*/  ISETP.GE.AND P2, PT, R11, c[0x0][0x3c8], PT ;  /* 0x0000f2000b007a0c */ /* 0x000fe40003f46270 */
[----:B-1----:R-:W-:Y:S02]  /*15e50*/  @!P5 LEA R8, P0, R5, R0, 0x2 ;  /* 0x000000000508d211 */ /* 0x002fe400078010ff */
[----:B------:R-:W-:-:S02]  /*15e60*/  SHF.R.S32.HI R13, RZ, 0x1f, R13 ;  /* 0x0000001fff0d7819 */ /* 0x000fc4000001140d */
[----:B--2---:R-:W-:Y:S02]  /*15e70*/  @!P4 LEA R6, P6, R15, R0, 0x2 ;  /* 0x000000000f06c211 */ /* 0x004fe400078c10ff */
[----:B------:R-:W-:Y:S02]  /*15e80*/  @!P5 LEA.HI.X R9, R5, R4, R14, 0x2, P0 ;  /* 0x000000040509d211 */ /* 0x000fe400000f140e */
[C---:B------:R-:W-:Y:S02]  /*15e90*/  IADD3 R14, R233.reuse, 0x28, RZ ;  /* 0x00000028e90e7810 */ /* 0x040fe40007ffe0ff */
[----:B------:R-:W-:Y:S01]  /*15ea0*/  IADD3 R5, R233, 0x40, RZ ;  /* 0x00000040e9057810 */ /* 0x000fe20007ffe0ff */
[----:B------:R1:W-:Y:S01]  /*15eb0*/  @!P5 ST.E.64 [R8.64], R88 ;  /* 0x000000580800d985 */ /* 0x0003e2000c101b06 */
[----:B------:R-:W-:-:S05]  /*15ec0*/  SHF.R.S32.HI R14, RZ, 0x1f, R14 ;  /* 0x0000001fff0e7819 */ /* 0x000fca000001140e */
[----:B---3--:R-:W-:-:S04]  /*15ed0*/  P2R R2, PR, RZ, 0x40 ;  /* 0x00000040ff027803 */ /* 0x008fc80000000000 */
[----:B------:R-:W-:Y:S02]  /*15ee0*/  ISETP.NE.AND P0, PT, R2, RZ, PT ;  /* 0x000000ff0200720c */ /* 0x000fe40003f05270 */
[C---:B------:R-:W-:Y:S02]  /*15ef0*/  @!P3 LEA R2, P6, R10.reuse, R0, 0x2 ;  /* 0x000000000a02b211 */ /* 0x040fe400078c10ff */
[-C--:B------:R-:W-:Y:S02]  /*15f00*/  @!P4 LEA.HI.X R7, R15, R4.reuse, R16, 0x2, P0 ;  /* 0x000000040f07c211 */ /* 0x080fe400000f1410 */
[----:B------:R-:W-:Y:S02]  /*15f10*/  @!P3 LEA.HI.X R3, R10, R4, R14, 0x2, P6 ;  /* 0x000000040a03b211 */ /* 0x000fe400030f140e */
[----:B------:R-:W-:Y:S01]  /*15f20*/  ISETP.GE.AND P0, PT, R5, c[0x0][0x3c8], PT ;  /* 0x0000f20005007a0c */ /* 0x000fe20003f06270 */
[----:B------:R2:W-:Y:S01]  /*15f30*/  @!P4 ST.E.64 [R6.64], R76 ;  /* 0x0000004c0600c985 */ /* 0x0005e2000c101b06 */
[----:B------:R-:W-:-:S02]  /*15f40*/  IADD3 R15, R233, 0x30, RZ ;  /* 0x00000030e90f7810 */ /* 0x000fc40007ffe0ff */
[C---:B------:R-:W-:Y:S01]  /*15f50*/  IADD3 R14, R233.reuse, 0x48, RZ ;  /* 0x00000048e90e7810 */ /* 0x040fe20007ffe0ff */
[----:B------:R3:W-:Y:S01]  /*15f60*/  @!P3 ST.E.64 [R2.64], R56 ;  /* 0x000000380200b985 */ /* 0x0007e2000c101b06 */
[----:B------:R-:W-:Y:S02]  /*15f70*/  SHF.R.S32.HI R15, RZ, 0x1f, R15 ;  /* 0x0000001fff0f7819 */ /* 0x000fe4000001140f */
[----:B------:R-:W-:Y:S02]  /*15f80*/  ISETP.GE.AND P5, PT, R14, c[0x0][0x3c8], PT ;  /* 0x0000f2000e007a0c */ /* 0x000fe40003fa6270 */
[----:B------:R-:W-:Y:S02]  /*15f90*/  IADD3 R10, R233, 0x50, RZ ;  /* 0x00000050e90a7810 */ /* 0x000fe40007ffe0ff */
[----:B-1----:R-:W-:Y:S02]  /*15fa0*/  @!P2 LEA R8, P3, R11, R0, 0x2 ;  /* 0x000000000b08a211 */ /* 0x002fe400078610ff */
[----:B------:R-:W-:-:S02]  /*15fb0*/  IADD3 R16, R233, 0x48, RZ ;  /* 0x00000048e9107810 */ /* 0x000fc40007ffe0ff */
[----:B------:R-:W-:Y:S02]  /*15fc0*/  @!P2 LEA.HI.X R9, R11, R4, R15, 0x2, P3 ;  /* 0x000000040b09a211 */ /* 0x000fe400018f140f */
[C---:B------:R-:W-:Y:S02]  /*15fd0*/  IADD3 R11, R233.reuse, 0x40, RZ ;  /* 0x00000040e90b7810 */ /* 0x040fe40007ffe0ff */
[----:B------:R-:W-:Y:S01]  /*15fe0*/  SHF.R.S32.HI R16, RZ, 0x1f, R16 ;  /* 0x0000001fff107819 */ /* 0x000fe20000011410 */
[----:B------:R-:W-:Y:S01]  /*15ff0*/  @!P2 ST.E.64 [R8.64], R94 ;  /* 0x0000005e0800a985 */ /* 0x000fe2000c101b06 */
[----:B------:R-:W-:Y:S02]  /*16000*/  SHF.R.S32.HI R11, RZ, 0x1f, R11 ;  /* 0x0000001fff0b7819 */ /* 0x000fe4000001140b */
[----:B------:R-:W-:-:S04]  /*16010*/  IADD3 R15, R233, 0x60, RZ ;  /* 0x00000060e90f7810 */ /* 0x000fc80007ffe0ff */
[----:B------:R-:W-:Y:S02]  /*16020*/  ISETP.GE.AND P2, PT, R15, c[0x0][0x3c8], PT ;  /* 0x0000f2000f007a0c */ /* 0x000fe40003f46270 */
[-C--:B--2---:R-:W-:Y:S02]  /*16030*/  @!P1 LEA R6, P4, R12, R0.reuse, 0x2 ;  /* 0x000000000c069211 */ /* 0x084fe400078810ff */
[----:B---3--:R-:W-:-:S11]  /*16040*/  @!P0 LEA R2, P6, R5, R0, 0x2 ;  /* 0x0000000005028211 */ /* 0x008fd600078c10ff */
[----:B------:R-:W-:Y:S02]  /*16050*/  P2R R3, PR, RZ, 0x10 ;  /* 0x00000010ff037803 */ /* 0x000fe40000000000 */
[----:B------:R-:W-:Y:S02]  /*16060*/  ISETP.GE.AND P4, PT, R10, c[0x0][0x3c8], PT ;  /* 0x0000f2000a007a0c */ /* 0x000fe40003f86270 */
[----:B------:R-:W-:Y:S02]  /*16070*/  ISETP.NE.AND P3, PT, R3, RZ, PT ;  /* 0x000000ff0300720c */ /* 0x000fe40003f65270 */
[-C--:B------:R-:W-:Y:S02]  /*16080*/  @!P0 LEA.HI.X R3, R5, R4.reuse, R11, 0x2, P6 ;  /* 0x0000000405038211 */ /* 0x080fe400030f140b */
[----:B------:R-:W-:Y:S02]  /*16090*/  @!P1 LEA.HI.X R7, R12, R4, R13, 0x2, P3 ;  /* 0x000000040c079211 */ /* 0x000fe400018f140d */
[----:B------:R-:W-:-:S02]  /*160a0*/  IADD3 R12, R233, 0x58, RZ ;  /* 0x00000058e90c7810 */ /* 0x000fc40007ffe0ff */
[C---:B------:R-:W-:Y:S01]  /*160b0*/  IADD3 R11, R233.reuse, 0x50, RZ ;  /* 0x00000050e90b7810 */ /* 0x040fe20007ffe0ff */
[----:B------:R1:W-:Y:S01]  /*160c0*/  @!P1 ST.E.64 [R6.64], R90 ;  /* 0x0000005a06009985 */ /* 0x0003e2000c101b06 */
[----:B------:R-:W-:Y:S02]  /*160d0*/  ISETP.GE.AND P3, PT, R12, c[0x0][0x3c8], PT ;  /* 0x0000f2000c007a0c */ /* 0x000fe40003f66270 */
[----:B------:R-:W-:Y:S01]  /*160e0*/  SHF.R.S32.HI R11, RZ, 0x1f, R11 ;  /* 0x0000001fff0b7819 */ /* 0x000fe2000001140b */
[----:B------:R2:W-:Y:S01]  /*160f0*/  @!P0 ST.E.64 [R2.64], R60 ;  /* 0x0000003c02008985 */ /* 0x0005e2000c101b06 */
[C---:B------:R-:W-:Y:S02]  /*16100*/  IADD3 R13, R233.reuse, 0x68, RZ ;  /* 0x00000068e90d7810 */ /* 0x040fe40007ffe0ff */
[----:B------:R-:W-:Y:S02]  /*16110*/  IADD3 R5, R233, 0x70, RZ ;  /* 0x00000070e9057810 */ /* 0x000fe40007ffe0ff */
[----:B------:R-:W-:-:S02]  /*16120*/  ISETP.GE.AND P1, PT, R13, c[0x0][0x3c8], PT ;  /* 0x0000f2000d007a0c */ /* 0x000fc40003f26270 */
[----:B-1----:R-:W-:-:S04]  /*16130*/  @!P5 LEA R6, P0, R14, R0, 0x2 ;  /* 0x000000000e06d211 */ /* 0x002fc800078010ff */
[----:B------:R-:W-:Y:S02]  /*16140*/  @!P5 LEA.HI.X R7, R14, R4, R16, 0x2, P0 ;  /* 0x000000040e07d211 */ /* 0x000fe400000f1410 */
[C---:B--2---:R-:W-:Y:S02]  /*16150*/  @!P4 LEA R2, P6, R10.reuse, R0, 0x2 ;  /* 0x000000000a02c211 */ /* 0x044fe400078c10ff */
[----:B------:R-:W-:Y:S01]  /*16160*/  IADD3 R14, R233, 0x58, RZ ;  /* 0x00000058e90e7810 */ /* 0x000fe20007ffe0ff */
[----:B------:R-:W-:Y:S01]  /*16170*/  @!P5 ST.E.64 [R6.64], R82 ;  /* 0x000000520600d985 */ /* 0x000fe2000c101b06 */
[----:B------:R-:W-:Y:S02]  /*16180*/  @!P4 LEA.HI.X R3, R10, R4, R11, 0x2, P6 ;  /* 0x000000040a03c211 */ /* 0x000fe400030f140b */
[----:B------:R-:W-:Y:S02]  /*16190*/  @!P3 LEA R10, P5, R12, R0, 0x2 ;  /* 0x000000000c0ab211 */ /* 0x000fe400078a10ff */
[----:B------:R-:W-:Y:S01]  /*161a0*/  ISETP.GE.AND P0, PT, R5, c[0x0][0x3c8], PT ;  /* 0x0000f20005007a0c */ /* 0x000fe20003f06270 */
[----:B------:R1:W-:Y:S01]  /*161b0*/  @!P4 ST.E.64 [R2.64], R78 ;  /* 0x0000004e0200c985 */ /* 0x0003e2000c101b06 */
[----:B------:R-:W-:-:S02]  /*161c0*/  SHF.R.S32.HI R14, RZ, 0x1f, R14 ;  /* 0x0000001fff0e7819 */ /* 0x000fc4000001140e */
[----:B------:R-:W-:Y:S02]  /*161d0*/  IADD3 R16, R233, 0x60, RZ ;  /* 0x00000060e9107810 */ /* 0x000fe40007ffe0ff */
[----:B------:R-:W-:Y:S02]  /*161e0*/  @!P2 LEA R8, P6, R15, R0, 0x2 ;  /* 0x000000000f08a211 */ /* 0x000fe400078c10ff */
[----:B------:R-:W-:-:S04]  /*161f0*/  SHF.R.S32.HI R16, RZ, 0x1f, R16 ;  /* 0x0000001fff107819 */ /* 0x000fc80000011410 */
[----:B------:R-:W-:Y:S02]  /*16200*/  @!P2 LEA.HI.X R9, R15, R4, R16, 0x2, P6 ;  /* 0x000000040f09a211 */ /* 0x000fe400030f1410 */
[----:B-1----:R-:W-:Y:S02]  /*16210*/  P2R R2, PR, RZ, 0x20 ;  /* 0x00000020ff027803 */ /* 0x002fe40000000000 */
[----:B------:R-:W-:Y:S02]  /*16220*/  @!P1 LEA R6, P5, R13, R0, 0x2 ;  /* 0x000000000d069211 */ /* 0x000fe400078a10ff */
[----:B------:R-:W-:-:S04]  /*16230*/  ISETP.NE.AND P4, PT, R2, RZ, PT ;  /* 0x000000ff0200720c */ /* 0x000fc80003f85270 */
[----:B------:R-:W-:Y:S02]  /*16240*/  @!P3 LEA.HI.X R11, R12, R4, R14, 0x2, P4 ;  /* 0x000000040c0bb211 */ /* 0x000fe400020f140e */
[C---:B------:R-:W-:Y:S02]  /*16250*/  IADD3 R14, R233.reuse, 0x68, RZ ;  /* 0x00000068e90e7810 */ /* 0x040fe40007ffe0ff */
[----:B------:R-:W-:Y:S01]  /*16260*/  IADD3 R12, R233, 0x70, RZ ;  /* 0x00000070e90c7810 */ /* 0x000fe20007ffe0ff */
[----:B------:R1:W-:Y:S01]  /*16270*/  @!P3 ST.E.64 [R10.64], R86 ;  /* 0x000000560a00b985 */ /* 0x0003e2000c101b06 */
[----:B------:R-:W-:Y:S02]  /*16280*/  SHF.R.S32.HI R14, RZ, 0x1f, R14 ;  /* 0x0000001fff0e7819 */ /* 0x000fe4000001140e */
[----:B------:R-:W-:Y:S01]  /*16290*/  SHF.R.S32.HI R12, RZ, 0x1f, R12 ;  /* 0x0000001fff0c7819 */ /* 0x000fe2000001140c */
[----:B------:R1:W-:Y:S01]  /*162a0*/  @!P2 ST.E.64 [R8.64], R74 ;  /* 0x0000004a0800a985 */ /* 0x0003e2000c101b06 */
[----:B------:R-:W-:-:S02]  /*162b0*/  @!P0 LEA R2, P4, R5, R0, 0x2 ;  /* 0x0000000005028211 */ /* 0x000fc400078810ff */
[-C--:B------:R-:W-:Y:S02]  /*162c0*/  @!P1 LEA.HI.X R7, R13, R4.reuse, R14, 0x2, P5 ;  /* 0x000000040d079211 */ /* 0x080fe400028f140e */
[----:B------:R-:W-:-:S03]  /*162d0*/  @!P0 LEA.HI.X R3, R5, R4, R12, 0x2, P4 ;  /* 0x0000000405038211 */ /* 0x000fc600020f140c */
[----:B------:R1:W-:Y:S04]  /*162e0*/  @!P1 ST.E.64 [R6.64], R58 ;  /* 0x0000003a06009985 */ /* 0x0003e8000c101b06 */
[----:B------:R1:W-:Y:S01]  /*162f0*/  @!P0 ST.E.64 [R2.64], R54 ;  /* 0x0000003602008985 */ /* 0x0003e2000c101b06 */
[----:B------:R-:W-:-:S13]  /*16300*/  ISETP.GE.AND P0, PT, R252, c[0x0][0x3c8], PT ;  /* 0x0000f200fc007a0c */ /* 0x000fda0003f06270 */
[----:B------:R-:W-:Y:S05]  /*16310*/  @P0 BRA `(.L_x_790) ;  /* 0x00000ba000000947 */ /* 0x000fea0003800000 */
[----:B------:R-:W-:Y:S02]  /*16320*/  SHF.R.S32.HI R5, RZ, 0x1f, R252 ;  /* 0x0000001fff057819 */ /* 0x000fe400000114fc */
[----:B-1----:R-:W-:-:S04]  /*16330*/  LEA R2, P0, R252, R0, 0x2 ;  /* 0x00000000fc027211 */ /* 0x002fc800078010ff */
[----:B------:R-:W-:-:S05]  /*16340*/  LEA.HI.X R3, R252, R4, R5, 0x2, P0 ;  /* 0x00000004fc037211 */ /* 0x000fca00000f1405 */
[----:B------:R1:W-:Y:S01]  /*16350*/  ST.E.64 [R2.64], R50 ;  /* 0x0000003202007985 */ /* 0x0003e2000c101b06 */
[----:B------:R-:W-:Y:S05]  /*16360*/  BRA `(.L_x_790) ;  /* 0x00000b5000007947 */ /* 0x000fea0003800000 */
.L_x_775:
[----:B------:R-:W-:Y:S01]  /*16370*/  ISETP.NE.U32.AND P0, PT, RZ, c[0x0][0x508], PT ;  /* 0x00014200ff007a0c */ /* 0x000fe20003f05070 */
[----:B------:R-:W-:Y:S01]  /*16380*/  IMAD.MOV.U32 R4, RZ, RZ, 0x4 ;  /* 0x00000004ff047424 */ /* 0x000fe200078e00ff */
[----:B------:R-:W-:Y:S01]  /*16390*/  ISETP.NE.U32.AND P2, PT, RZ, c[0x0][0x500], PT ;  /* 0x00014000ff007a0c */ /* 0x000fe20003f45070 */
[----:B------:R-:W-:Y:S01]  /*163a0*/  IMAD.MOV.U32 R20, RZ, RZ, c[0x0][0x388] ;  /* 0x0000e200ff147624 */ /* 0x000fe200078e00ff */
[----:B------:R-:W-:Y:S01]  /*163b0*/  ISETP.NE.AND.EX P0, PT, RZ, c[0x0][0x50c], PT, P0 ;  /* 0x00014300ff007a0c */ /* 0x000fe20003f05300 */
[----:B------:R-:W-:Y:S01]  /*163c0*/  IMAD.MOV.U32 R6, RZ, RZ, RZ ;  /* 0x000000ffff067224 */ /* 0x000fe200078e00ff */
[----:B------:R-:W-:Y:S01]  /*163d0*/  ISETP.NE.AND.EX P2, PT, RZ, c[0x0][0x504], PT, P2 ;  /* 0x00014100ff007a0c */ /* 0x000fe20003f45320 */
[----:B------:R-:W-:-:S10]  /*163e0*/  IMAD.WIDE R2, R251, R4, c[0x0][0x500] ;  /* 0x00014000fb027625 */ /* 0x000fd400078e0204 */
[----:B------:R-:W-:Y:S02]  /*163f0*/  @P0 IMAD.WIDE R4, R251, R4, c[0x0][0x508] ;  /* 0x00014200fb040625 */ /* 0x000fe400078e0204 */
[----:B------:R2:W5:Y:S04]  /*16400*/  @P2 LDG.E R6, [R2.64] ;  /* 0x0000000602062981 */ /* 0x000568000c1e1900 */
[----:B------:R2:W5:Y:S01]  /*16410*/  @P0 LDG.E R20, [R4.64] ;  /* 0x0000000604140981 */ /* 0x000562000c1e1900 */
[----:B------:R-:W-:-:S04]  /*16420*/  ISETP.NE.AND P1, PT, R247, RZ, PT ;  /* 0x000000fff700720c */ /* 0x000fc80003f25270 */
[----:B------:R-:W-:Y:S01]  /*16430*/  SEL R19, R247, c[0x0][0x3d4], P1 ;  /* 0x0000f500f7137a07 */ /* 0x000fe20000800000 */
[----:B------:R-:W-:Y:S05]  /*16440*/  @P0 BRA `(.L_x_796) ;  /* 0x0000004000000947 */ /* 0x000fea0003800000 */
[----:B------:R-:W-:Y:S05]  /*16450*/  @!P2 BRA `(.L_x_796) ;  /* 0x000000300000a947 */ /* 0x000fea0003800000 */
[----:B------:R3:W4:Y:S04]  /*16460*/  LDG.E R0, [R2.64] ;  /* 0x0000000602007981 */ /* 0x000728000c1e1900 */
[----:B--23--:R-:W4:Y:S02]  /*16470*/  LDG.E R2, [R2.64+0x4] ;  /* 0x0000040602027981 */ /* 0x00cf24000c1e1900 */
[----:B----45:R-:W-:Y:S02]  /*16480*/  IADD3 R20, -R0, R2, RZ ;  /* 0x0000000200147210 */ /* 0x030fe40007ffe1ff */
.L_x_796:
[----:B--2---:R-:W2:Y:S01]  /*16490*/  S2R R2, SR_TID.X ;  /* 0x0000000000027919 */ /* 0x004ea20000002100 */
[----:B------:R-:W-:Y:S01]  /*164a0*/  SHF.R.S32.HI R0, RZ, 0x1f, R251 ;  /* 0x0000001fff007819 */ /* 0x000fe200000114fb */
[----:B------:R-:W-:Y:S01]  /*164b0*/  BSSY B0, `(.L_x_797) ;  /* 0x0000036000007945 */ /* 0x000fe20003800000 */
[----:B------:R-:W-:-:S02]  /*164c0*/  LOP3.LUT R15, R250, 0xffff, RZ, 0xc0, !PT ;  /* 0x0000fffffa0f7812 */ /* 0x000fc400078ec0ff */
[----:B-----5:R-:W-:Y:S02]  /*164d0*/  SHF.R.S32.HI R18, RZ, 0x1f, R6 ;  /* 0x0000001fff127819 */ /* 0x020fe40000011406 */
[----:B------:R-:W-:Y:S02]  /*164e0*/  SEL R16, R251, RZ, !P2 ;  /* 0x000000fffb107207 */ /* 0x000fe40005000000 */
[----:B------:R-:W-:Y:S02]  /*164f0*/  SEL R21, R0, RZ, !P2 ;  /* 0x000000ff00157207 */ /* 0x000fe40005000000 */
[----:B--2---:R-:W-:-:S13]  /*16500*/  ISETP.GT.AND P0, PT, R2, 0x7f, PT ;  /* 0x0000007f0200780c */ /* 0x004fda0003f04270 */
[----:B------:R-:W-:Y:S05]  /*16510*/  @P0 BRA `(.L_x_798) ;  /* 0x000002f000000947 */ /* 0x000fea0003800000 */
[----:B------:R-:W-:Y:S01]  /*16520*/  IMAD R0, R20, c[0x0][0x4e8], RZ ;  /* 0x00013a0014007a24 */ /* 0x000fe200078e02ff */
[----:B------:R-:W-:-:S04]  /*16530*/  IADD3 R14, R244, R2, RZ ;  /* 0x00000002f40e7210 */ /* 0x000fc80007ffe0ff */
[----:B------:R-:W-:-:S13]  /*16540*/  ISETP.GE.AND P0, PT, R14, R0, PT ;  /* 0x000000000e00720c */ /* 0x000fda0003f06270 */
[----:B------:R-:W-:Y:S05]  /*16550*/  @P0 BRA `(.L_x_798) ;  /* 0x000002b000000947 */ /* 0x000fea0003800000 */
[----:B------:R-:W-:Y:S01]  /*16560*/  IMAD.MOV.U32 R0, RZ, RZ, 0x368 ;  /* 0x00000368ff007424 */ /* 0x000fe200078e00ff */
[----:B------:R-:W-:-:S04]  /*16570*/  ISETP.GT.AND P2, PT, R19, 0x1, PT ;  /* 0x000000011300780c */ /* 0x000fc80003f44270 */
[----:B------:R-:W-:-:S04]  /*16580*/  SEL R0, R0, 0x328, P2 ;  /* 0x0000032800007807 */ /* 0x000fc80001000000 */
[----:B------:R2:W3:Y:S08]  /*16590*/  LDC.64 R8, c[0x0][R0+0x170] ;  /* 0x00005c0000087b82 */ /* 0x0004f00000000a00 */
[----:B------:R2:W4:Y:S08]  /*165a0*/  LDC.64 R4, c[0x0][R0+0x168] ;  /* 0x00005a0000047b82 */ /* 0x0005300000000a00 */
[----:B------:R2:W5:Y:S08]  /*165b0*/  LDC.64 R12, c[0x0][R0+0x178] ;  /* 0x00005e00000c7b82 */ /* 0x0005700000000a00 */
[----:B------:R2:W1:Y:S02]  /*165c0*/  LDC.64 R10, c[0x0][R0+0x160] ;  /* 0x00005800000a7b82 */ /* 0x0004640000000a00 */
[----:B--2---:R-:W-:-:S02]  /*165d0*/  IMAD.MOV.U32 R0, RZ, RZ, c[0x0][0x4e8] ;  /* 0x00013a00ff007624 */ /* 0x004fc400078e00ff */
[-C--:B---3--:R-:W-:Y:S02]  /*165e0*/  IMAD R7, R9, R16.reuse, RZ ;  /* 0x0000001009077224 */ /* 0x088fe400078e02ff */
[----:B------:R-:W-:Y:S01]  /*165f0*/  IMAD.WIDE.U32 R2, R8, R16, RZ ;  /* 0x0000001008027225 */ /* 0x000fe200078e00ff */
[----:B------:R-:W-:Y:S02]  /*16600*/  ISETP.NE.AND P0, PT, R0, 0x1, PT ;  /* 0x000000010000780c */ /* 0x000fe40003f05270 */
[----:B------:R-:W-:Y:S01]  /*16610*/  MOV R0, R14 ;  /* 0x0000000e00007202 */ /* 0x000fe20000000f00 */
[----:B------:R-:W-:Y:S01]  /*16620*/  IMAD R8, R8, R21, R7 ;  /* 0x0000001508087224 */ /* 0x000fe200078e0207 */
[----:B------:R-:W-:Y:S01]  /*16630*/  SEL R7, R249, RZ, P2 ;  /* 0x000000fff9077207 */ /* 0x000fe20001000000 */
[-C--:B----4-:R-:W-:Y:S02]  /*16640*/  IMAD R9, R5, R15.reuse, RZ ;  /* 0x0000000f05097224 */ /* 0x090fe400078e02ff */
[----:B------:R-:W-:Y:S01]  /*16650*/  IMAD.WIDE.U32 R4, R4, R15, RZ ;  /* 0x0000000f04047225 */ /* 0x000fe200078e00ff */
[----:B------:R-:W-:-:S03]  /*16660*/  IADD3 R3, R3, R8, RZ ;  /* 0x0000000803037210 */ /* 0x000fc60007ffe0ff */
[----:B------:R-:W-:Y:S02]  /*16670*/  IMAD.IADD R9, R5, 0x1, R9 ;  /* 0x0000000105097824 */ /* 0x000fe400078e0209 */
[----:B------:R-:W-:-:S04]  /*16680*/  @P0 IMAD.HI.U32 R17, R14, c[0x0][0x4ec], RZ ;  /* 0x00013b000e110a27 */ /* 0x000fc800078e00ff */
[-C--:B-----5:R-:W-:Y:S01]  /*16690*/  IMAD R8, R13, R7.reuse, RZ ;  /* 0x000000070d087224 */ /* 0x0a0fe200078e02ff */
[----:B------:R-:W-:Y:S02]  /*166a0*/  @P0 SHF.R.U32.HI R0, RZ, c[0x0][0x4f0], R17 ;  /* 0x00013c00ff000a19 */ /* 0x000fe40000011611 */
[----:B------:R-:W-:Y:S01]  /*166b0*/  IADD3 R17, P1, P0, R2, R4, R6 ;  /* 0x0000000402117210 */ /* 0x000fe2000783e006 */
[----:B------:R-:W-:-:S03]  /*166c0*/  IMAD.WIDE.U32 R4, R12, R7, RZ ;  /* 0x000000070c047225 */ /* 0x000fc600078e00ff */
[----:B------:R-:W-:Y:S01]  /*166d0*/  IADD3.X R9, R3, R9, R18, P1, P0 ;  /* 0x0000000903097210 */ /* 0x000fe20000fe0412 */
[----:B------:R-:W-:Y:S01]  /*166e0*/  IMAD.MOV R2, RZ, RZ, -R0 ;  /* 0x000000ffff027224 */ /* 0x000fe200078e0a00 */
[----:B------:R-:W-:Y:S01]  /*166f0*/  IADD3 R5, R5, R8, RZ ;  /* 0x0000000805057210 */ /* 0x000fe20007ffe0ff */
[----:B------:R-:W-:Y:S01]  /*16700*/  IMAD.MOV.U32 R8, RZ, RZ, c[0x0][0x4a8] ;  /* 0x00012a00ff087624 */ /* 0x000fe200078e00ff */
[----:B------:R-:W-:Y:S01]  /*16710*/  IADD3 R4, P1, P0, R0, R17, R4 ;  /* 0x0000001100047210 */ /* 0x000fe2000783e004 */
[----:B------:R-:W-:Y:S01]  /*16720*/  IMAD R2, R2, c[0x0][0x4e8], R14 ;  /* 0x00013a0002027a24 */ /* 0x000fe200078e020e */
[----:B------:R-:W-:-:S03]  /*16730*/  SHF.R.S32.HI R3, RZ, 0x1f, R0 ;  /* 0x0000001fff037819 */ /* 0x000fc60000011400 */
[----:B-1----:R-:W-:Y:S01]  /*16740*/  IMAD R0, R11, R2, RZ ;  /* 0x000000020b007224 */ /* 0x002fe200078e02ff */
[----:B------:R-:W-:Y:S02]  /*16750*/  SHF.R.S32.HI R7, RZ, 0x1f, R2 ;  /* 0x0000001fff077819 */ /* 0x000fe40000011402 */
        /* <DEDUP_REMOVED lines=11> */
.L_x_798:
[----:B------:R-:W-:Y:S05]  /*16810*/  BSYNC B0 ;  /* 0x0000000000007941 */ /* 0x000fea0003800000 */
.L_x_797:
        /* <DEDUP_REMOVED lines=8> */
[----:B------:R-:W-:-:S03]  /*168a0*/  IADD3 R4, R4, R244, RZ ;  /* 0x000000f404047210 */ /* 0x000fc60007ffe0ff */
        /* <DEDUP_REMOVED lines=26> */
.L_x_875:
[----:B------:R-:W-:Y:S05]  /*16a50*/  BRA.DIV ~URZ, `(.L_x_800) ;  /* 0x00003e627f007947 */ /* 0x000fea000b800000 */
[----:B------:R3:W4:Y:S02]  /*16a60*/  SHFL.IDX PT, R0, R10, RZ, 0x181f ;  /* 0x00181fff0a007589 */ /* 0x00072400000e0000 */
.L_x_876:
[----:B------:R-:W-:Y:S01]  /*16a70*/  IMAD R8, R20, c[0x0][0x4e8], RZ ;  /* 0x00013a0014087a24 */ /* 0x000fe200078e02ff */
        /* <DEDUP_REMOVED lines=14> */
.L_x_802:
[----:B------:R-:W-:Y:S05]  /*16b60*/  BSYNC B0 ;  /* 0x0000000000007941 */ /* 0x000fea0003800000 */
.L_x_801:
[----:B------:R-:W-:Y:S05]  /*16b70*/  BRA.DIV ~URZ, `(.L_x_803) ;  /* 0x00003db27f007947 */ /* 0x000fea000b800000 */
[----:B--2---:R2:W1:Y:S04]  /*16b80*/  SHFL.IDX PT, R9, R7, 0x1, 0x181f ;  /* 0x00381f0007097f89 */ /* 0x00446800000e0000 */
[----:B----4-:R2:W4:Y:S02]  /*16b90*/  SHFL.IDX PT, R0, R10, 0x1, 0x181f ;  /* 0x00381f000a007f89 */ /* 0x01052400000e0000 */
.L_x_877:
        /* <DEDUP_REMOVED lines=14> */
.L_x_805:
[----:B------:R-:W-:Y:S05]  /*16c80*/  BSYNC B0 ;  /* 0x0000000000007941 */ /* 0x000fea0003800000 */
.L_x_804:
[----:B------:R-:W-:Y:S05]  /*16c90*/  BRA.DIV ~URZ, `(.L_x_806) ;  /* 0x00003d627f007947 */ /* 0x000fea000b800000 */
[----:B-1----:R1:W2:Y:S02]  /*16ca0*/  SHFL.IDX PT, R9, R7, 0x2, 0x181f ;  /* 0x00581f0007097f89 */ /* 0x0022a400000e0000 */
.L_x_878:
[----:B------:R-:W-:Y:S05]  /*16cb0*/  BRA.DIV ~URZ, `(.L_x_807) ;  /* 0x00003db27f007947 */ /* 0x000fea000b800000 */
[----:B----4-:R4:W1:Y:S02]  /*16cc0*/  SHFL.IDX PT, R0, R10, 0x2, 0x181f ;  /* 0x00581f000a007f89 */ /* 0x01086400000e0000 */
.L_x_879:
        /* <DEDUP_REMOVED lines=14> */
.L_x_809:
[----:B------:R-:W-:Y:S05]  /*16db0*/  BSYNC B0 ;  /* 0x0000000000007941 */ /* 0x000fea0003800000 */
.L_x_808:
[----:B------:R-:W-:Y:S05]  /*16dc0*/  BRA.DIV ~URZ, `(.L_x_810) ;  /* 0x00003d127f007947 */ /* 0x000fea000b800000 */
[----:B-12---:R-:W1:Y:S04]  /*16dd0*/  SHFL.IDX PT, R7, R7, 0x3, 0x181f ;  /* 0x00781f0007077f89 */ /* 0x006e6800000e0000 */
[----:B------:R2:W3:Y:S02]  /*16de0*/  SHFL.IDX PT, R0, R10, 0x3, 0x181f ;  /* 0x00781f000a007f89 */ /* 0x0004e400000e0000 */
.L_x_880:
        /* <DEDUP_REMOVED lines=13> */
.L_x_790:
[----:B------:R-:W-:Y:S05]  /*16ec0*/  BSYNC B1 ;  /* 0x0000000000017941 */ /* 0x000fea0003800000 */
.L_x_774:
[----:B-1-34-:R-:W3:Y:S02]  /*16ed0*/  LDL R0, [R1+0x20] ;  /* 0x0000200001007983 */ /* 0x01aee40000100800 */
[----:B---3--:R-:W-:-:S13]  /*16ee0*/  ISETP.NE.AND P0, PT, R0, RZ, PT ;  /* 0x000000ff0000720c */ /* 0x008fda0003f05270 */
[----:B------:R-:W-:Y:S01]  /*16ef0*/  @P0 WARPSYNC 0xffffffff ;  /* 0xffffffff00000948 */ /* 0x000fe20003800000 */
[----:B------:R-:W-:Y:S06]  /*16f00*/  @P0 BAR.SYNC.DEFER_BLOCKING 0x5, 0x100 ;  /* 0x0144000000000b1d */ /* 0x000fec0000010000 */
[----:B------:R-:W1:Y:S04]  /*16f10*/  @P0 LDS.128 R248, [0xe100] ;  /* 0x00e10000fff80984 */ /* 0x000e680000000c00 */
[----:B------:R-:W-:Y:S06]  /*16f20*/  @P0 BAR.ARV 0x4, 0x100 ;  /* 0x0104000000000b1d */ /* 0x000fec0000002000 */
[----:B------:R-:W-:Y:S05]  /*16f30*/  @P0 BRA `(.L_x_811) ;  /* 0x00000f6000000947 */ /* 0x000fea0003800000 */
[----:B------:R-:W3:Y:S01]  /*16f40*/  S2R R0, SR_TID.X ;  /* 0x0000000000007919 */ /* 0x000ee20000002100 */
[----:B------:R-:W-:Y:S01]  /*16f50*/  IMAD.MOV.U32 R7, RZ, RZ, RZ ;  /* 0x000000ffff077224 */ /* 0x000fe200078e00ff */
[----:B--23--:R-:W-:-:S04]  /*16f60*/  LOP3.LUT R12, R0, 0x1f, RZ, 0xc0, !PT ;  /* 0x0000001f000c7812 */ /* 0x00cfc800078ec0ff */
[----:B------:R-:W-:Y:S01]  /*16f70*/  ISETP.NE.AND P6, PT, R12, 0x1f, PT ;  /* 0x0000001f0c00780c */ /* 0x000fe20003fc5270 */
[----:B------:R-:W-:Y:S10]  /*16f80*/  BRA.DIV ~URZ, `(.L_x_812) ;  /* 0x00003c227f007947 */ /* 0x000ff4000b800000 */
[----:B------:R2:W3:Y:S02]  /*16f90*/  SHFL.IDX PT, R9, R62, RZ, 0x1f ;  /* 0x00001fff3e097589 */ /* 0x0004e400000e0000 */
.L_x_881:
[----:B------:R-:W-:Y:S05]  /*16fa0*/  BRA.DIV ~URZ, `(.L_x_813) ;  /* 0x00003c727f007947 */ /* 0x000fea000b800000 */
[----:B------:R4:W2:Y:S02]  /*16fb0*/  SHFL.IDX PT, R8, R62, 0x1, 0x1f ;  /* 0x00201f003e087f89 */ /* 0x0008a400000e0000 */
.L_x_882:
[----:B-1----:R-:W-:Y:S02]  /*16fc0*/  IMAD.IADD R0, R251, 0x1, R12 ;  /* 0x00000001fb007824 */ /* 0x002fe400078e020c */
        /* <DEDUP_REMOVED lines=16> */
[----:B------:R1:W4:Y:S02]  /*170d0*/  SHFL.UP PT, R4, R0, 0x1, RZ ;  /* 0x0420000000047989 */ /* 0x00032400000e00ff */
.L_x_883:
[----:B----4-:R-:W-:-:S04]  /*170e0*/  SEL R4, R4, RZ, P5 ;  /* 0x000000ff04047207 */ /* 0x010fc80002800000 */
        /* <DEDUP_REMOVED lines=14> */
[----:B------:R1:W4:Y:S02]  /*171d0*/  SHFL.IDX PT, R0, R4, 0x1f, 0x1f ;  /* 0x03e01f0004007f89 */ /* 0x00032400000e0000 */
.L_x_884:
[----:B----4-:R-:W-:Y:S01]  /*171e0*/  IMAD R0, R0, c[0x0][0x538], RZ ;  /* 0x00014e0000007a24 */ /* 0x010fe200078e02ff */
[----:B------:R-:W-:Y:S04]  /*171f0*/  BSSY B1, `(.L_x_816) ;  /* 0x00000c5000017945 */ /* 0x000fe80003800000 */
[----:B--2---:R-:W-:-:S04]  /*17200*/  IADD3 R8, R0, R8, RZ ;  /* 0x0000000800087210 */ /* 0x004fc80007ffe0ff */
[----:B---3--:R-:W-:-:S13]  /*17210*/  ISETP.GT.AND P0, PT, R8, R9, PT ;  /* 0x000000090800720c */ /* 0x008fda0003f04270 */
[----:B------:R-:W-:Y:S05]  /*17220*/  @P0 BRA `(.L_x_817) ;  /* 0x0000024000000947 */ /* 0x000fea0003800000 */
.L_x_821:
        /* <DEDUP_REMOVED lines=16> */
.L_x_885:
        /* <DEDUP_REMOVED lines=16> */
.L_x_886:
[----:B--2---:R-:W-:-:S05]  /*17430*/  IMAD R0, R0, c[0x0][0x538], RZ ;  /* 0x00014e0000007a24 */ /* 0x004fca00078e02ff */
[----:B------:R-:W-:-:S04]  /*17440*/  IADD3 R8, R0, R8, RZ ;  /* 0x0000000800087210 */ /* 0x000fc80007ffe0ff */
[----:B------:R-:W-:-:S13]  /*17450*/  ISETP.GT.AND P0, PT, R8, R9, PT ;  /* 0x000000090800720c */ /* 0x000fda0003f04270 */
[----:B-1----:R-:W-:Y:S05]  /*17460*/  @!P0 BRA `(.L_x_821) ;  /* 0xfffffdc000008947 */ /* 0x002fea000383ffff */
.L_x_817:
[----:B------:R-:W-:-:S05]  /*17470*/  IADD3 R8, -R0, R8, RZ ;  /* 0x0000000800087210 */ /* 0x000fca0007ffe1ff */
[----:B------:R-:W-:-:S05]  /*17480*/  IMAD R0, R4, c[0x0][0x538], R8 ;  /* 0x00014e0004007a24 */ /* 0x000fca00078e0208 */
[----:B------:R-:W-:Y:S01]  /*17490*/  ISETP.GT.AND P0, PT, R0, R9, PT ;  /* 0x000000090000720c */ /* 0x000fe20003f04270 */
[----:B------:R-:W-:-:S12]  /*174a0*/  BRA.DIV ~URZ, `(.L_x_822) ;  /* 0x00003bd27f007947 */ /* 0x000fd8000b800000 */
[----:B------:R-:W-:-:S04]  /*174b0*/  VOTE.ANY R5, PT, !P0 ;  /* 0x0000000000057806 */ /* 0x000fc800040e0100 */
.L_x_887:
[----:B------:R-:W2:Y:S02]  /*174c0*/  POPC R0, R5 ;  /* 0x0000000500007309 */ /* 0x000ea40000000000 */
[----:B--2---:R-:W-:Y:S01]  /*174d0*/  IADD3 R251, R0, R251, RZ ;  /* 0x000000fb00fb7210 */ /* 0x004fe20007ffe0ff */
[----:B------:R-:W-:Y:S05]  /*174e0*/  BRA.DIV ~URZ, `(.L_x_823) ;  /* 0x00003be27f007947 */ /* 0x000fea000b800000 */
[----:B------:R2:W3:Y:S04]  /*174f0*/  SHFL.IDX PT, R10, R6, R0, 0x1f ;  /* 0x00001f00060a7589 */ /* 0x0004e800000e0000 */
[----:B------:R2:W4:Y:S02]  /*17500*/  SHFL.IDX PT, R7, R7, R0, 0x1f ;  /* 0x00001f0007077589 */ /* 0x00052400000e0000 */
.L_x_888:
[----:B------:R-:W-:Y:S01]  /*17510*/  ISETP.NE.AND P0, PT, R5, RZ, PT ;  /* 0x000000ff0500720c */ /* 0x000fe20003f05270 */
[----:B------:R-:W-:-:S12]  /*17520*/  BSSY B0, `(.L_x_824) ;  /* 0x0000005000007945 */ /* 0x000fd80003800000 */
[----:B------:R-:W-:Y:S05]  /*17530*/  @!P0 BRA `(.L_x_825) ;  /* 0x0000003000008947 */ /* 0x000fea0003800000 */
[----:B--2---:R-:W-:Y:S01]  /*17540*/  IADD3 R0, R0, -0x1, RZ ;  /* 0xffffffff00007810 */ /* 0x004fe20007ffe0ff */
[----:B------:R-:W-:Y:S05]  /*17550*/  BRA.DIV ~URZ, `(.L_x_826) ;  /* 0x00003c427f007947 */ /* 0x000fea000b800000 */
[----:B------:R2:W1:Y:S02]  /*17560*/  SHFL.IDX PT, R11, R4, R0, 0x1f ;  /* 0x00001f00040b7589 */ /* 0x00046400000e0000 */
.L_x_825:
[----:B------:R-:W-:Y:S05]  /*17570*/  BSYNC B0 ;  /* 0x0000000000007941 */ /* 0x000fea0003800000 */
.L_x_824:
[----:B----4-:R-:W-:Y:S01]  /*17580*/  ISETP.NE.AND P0, PT, R7, 0x1, PT ;  /* 0x000000010700780c */ /* 0x010fe20003f05270 */
[----:B-1----:R-:W-:Y:S01]  /*17590*/  IMAD R248, R11, c[0x0][0x538], R8 ;  /* 0x00014e000bf87a24 */ /* 0x002fe200078e0208 */
[----:B------:R-:W-:Y:S04]  /*175a0*/  BSSY B0, `(.L_x_827) ;  /* 0x0000082000007945 */ /* 0x000fe80003800000 */
[----:B------:R-:W-:-:S07]  /*175b0*/  IADD3 R8, -R248, R9, RZ ;  /* 0x00000009f8087210 */ /* 0x000fce0007ffe1ff */
[----:B------:R-:W-:Y:S05]  /*175c0*/  @!P0 BRA `(.L_x_828) ;  /* 0x000003d000008947 */ /* 0x000fea0003800000 */
[-C--:B---3--:R-:W-:Y:S02]  /*175d0*/  IABS R2, R10.reuse ;  /* 0x0000000a00027213 */ /* 0x088fe40000000000 */
[----:B------:R-:W-:Y:S02]  /*175e0*/  IABS R9, R10 ;  /* 0x0000000a00097213 */ /* 0x000fe40000000000 */
[----:B--2---:R-:W1:Y:S08]  /*175f0*/  I2F.RP R0, R2 ;  /* 0x0000000200007306 */ /* 0x004e700000209400 */
[----:B-1----:R-:W1:Y:S02]  /*17600*/  MUFU.RCP R0, R0 ;  /* 0x0000000000007308 */ /* 0x002e640000001000 */
[----:B-1----:R-:W-:-:S06]  /*17610*/  IADD3 R0, R0, 0xffffffe, RZ ;  /* 0x0ffffffe00007810 */ /* 0x002fcc0007ffe0ff */
[----:B------:R-:W1:Y:S02]  /*17620*/  F2I.FTZ.U32.TRUNC.NTZ R5, R0 ;  /* 0x0000000000057305 */ /* 0x000e64000021f000 */
[----:B-1----:R-:W-:Y:S01]  /*17630*/  IMAD.MOV R3, RZ, RZ, -R5 ;  /* 0x000000ffff037224 */ /* 0x002fe200078e0a05 */
[----:B------:R-:W-:-:S03]  /*17640*/  IABS R0, R7 ;  /* 0x0000000700007213 */ /* 0x000fc60000000000 */
[----:B------:R-:W-:Y:S01]  /*17650*/  IMAD.MOV.U32 R4, RZ, RZ, R3 ;  /* 0x000000ffff047224 */ /* 0x000fe200078e0003 */
[----:B------:R-:W-:Y:S01]  /*17660*/  IABS R3, R8 ;  /* 0x0000000800037213 */ /* 0x000fe20000000000 */
[----:B------:R-:W-:Y:S02]  /*17670*/  IMAD.MOV.U32 R6, RZ, RZ, R0 ;  /* 0x000000ffff067224 */ /* 0x000fe400078e0000 */
[----:B------:R-:W-:Y:S02]  /*17680*/  IMAD R0, R4, R2, RZ ;  /* 0x0000000204007224 */ /* 0x000fe400078e02ff */
[----:B------:R-:W-:Y:S01]  /*17690*/  IMAD.MOV.U32 R4, RZ, RZ, RZ ;  /* 0x000000ffff047224 */ /* 0x000fe200078e00ff */
[----:B------:R-:W1:Y:S03]  /*176a0*/  I2F.RP R11, R6 ;  /* 0x00000006000b7306 */ /* 0x000e660000209400 */
[----:B------:R-:W-:-:S04]  /*176b0*/  IMAD.HI.U32 R5, R5, R0, R4 ;  /* 0x0000000005057227 */ /* 0x000fc800078e0004 */
[----:B------:R-:W-:-:S05]  /*176c0*/  IMAD.MOV R0, RZ, RZ, -R9 ;  /* 0x000000ffff007224 */ /* 0x000fca00078e0a09 */
[----:B------:R-:W-:Y:S01]  /*176d0*/  MOV R4, R0 ;  /* 0x0000000000047202 */ /* 0x000fe20000000f00 */
[----:B------:R-:W-:-:S04]  /*176e0*/  IMAD.HI.U32 R0, R5, R3, RZ ;  /* 0x0000000305007227 */ /* 0x000fc800078e00ff */
[----:B------:R-:W-:Y:S02]  /*176f0*/  IMAD R3, R0, R4, R3 ;  /* 0x0000000400037224 */ /* 0x000fe400078e0203 */
[----:B-1----:R-:W1:Y:S03]  /*17700*/  MUFU.RCP R4, R11 ;  /* 0x0000000b00047308 */ /* 0x002e660000001000 */
[----:B------:R-:W-:-:S13]  /*17710*/  ISETP.GT.U32.AND P0, PT, R2, R3, PT ;  /* 0x000000030200720c */ /* 0x000fda0003f04070 */
[----:B------:R-:W-:Y:S01]  /*17720*/  @!P0 IMAD.IADD R3, R3, 0x1, -R2 ;  /* 0x0000000103038824 */ /* 0x000fe200078e0a02 */
[----:B-1----:R-:W-:Y:S02]  /*17730*/  IADD3 R4, R4, 0xffffffe, RZ ;  /* 0x0ffffffe04047810 */ /* 0x002fe40007ffe0ff */
[----:B------:R-:W-:Y:S02]  /*17740*/  @!P0 IADD3 R0, R0, 0x1, RZ ;  /* 0x0000000100008810 */ /* 0x000fe40007ffe0ff */
[----:B------:R-:W-:Y:S02]  /*17750*/  ISETP.GE.U32.AND P2, PT, R3, R2, PT ;  /* 0x000000020300720c */ /* 0x000fe40003f46070 */
[----:B------:R-:W1:Y:S01]  /*17760*/  F2I.FTZ.U32.TRUNC.NTZ R3, R4 ;  /* 0x0000000400037305 */ /* 0x000e62000021f000 */
[----:B------:R-:W-:Y:S02]  /*17770*/  LOP3.LUT R2, R8, R10, RZ, 0x3c, !PT ;  /* 0x0000000a08027212 */ /* 0x000fe400078e3cff */
[----:B------:R-:W-:-:S02]  /*17780*/  ISETP.NE.AND P0, PT, R10, RZ, PT ;  /* 0x000000ff0a00720c */ /* 0x000fc40003f05270 */
[----:B------:R-:W-:-:S06]  /*17790*/  ISETP.GE.AND P1, PT, R2, RZ, PT ;  /* 0x000000ff0200720c */ /* 0x000fcc0003f26270 */
[----:B------:R-:W-:Y:S01]  /*177a0*/  @P2 IADD3 R0, R0, 0x1, RZ ;  /* 0x0000000100002810 */ /* 0x000fe20007ffe0ff */
[----:B-1----:R-:W-:-:S06]  /*177b0*/  IMAD.MOV R2, RZ, RZ, -R3 ;  /* 0x000000ffff027224 */ /* 0x002fcc00078e0a03 */
[----:B------:R-:W-:Y:S01]  /*177c0*/  @!P1 IMAD.MOV R0, RZ, RZ, -R0 ;  /* 0x000000ffff009224 */ /* 0x000fe200078e0a00 */
[----:B------:R-:W-:Y:S02]  /*177d0*/  @!P0 LOP3.LUT R0, RZ, R10, RZ, 0x33, !PT ;  /* 0x0000000aff008212 */ /* 0x000fe400078e33ff */
[----:B------:R-:W-:Y:S02]  /*177e0*/  MOV R4, R2 ;  /* 0x0000000200047202 */ /* 0x000fe40000000f00 */
[----:B------:R-:W-:Y:S02]  /*177f0*/  IABS R2, R7 ;  /* 0x0000000700027213 */ /* 0x000fe40000000000 */
[----:B------:R-:W-:Y:S01]  /*17800*/  IABS R9, R0 ;  /* 0x0000000000097213 */ /* 0x000fe20000000000 */
[----:B------:R-:W-:Y:S02]  /*17810*/  IMAD R4, R4, R6, RZ ;  /* 0x0000000604047224 */ /* 0x000fe400078e02ff */
[----:B------:R-:W-:-:S02]  /*17820*/  IMAD.MOV R5, RZ, RZ, -R2 ;  /* 0x000000ffff057224 */ /* 0x000fc400078e0a02 */
[----:B------:R-:W-:-:S04]  /*17830*/  IMAD.MOV.U32 R2, RZ, RZ, RZ ;  /* 0x000000ffff027224 */ /* 0x000fc800078e00ff */
[----:B------:R-:W-:Y:S01]  /*17840*/  IMAD.HI.U32 R2, R3, R4, R2 ;  /* 0x0000000403027227 */ /* 0x000fe200078e0002 */
[----:B------:R-:W-:-:S03]  /*17850*/  MOV R4, R5 ;  /* 0x0000000500047202 */ /* 0x000fc60000000f00 */
[----:B------:R-:W-:-:S04]  /*17860*/  IMAD.MOV.U32 R3, RZ, RZ, R9 ;  /* 0x000000ffff037224 */ /* 0x000fc800078e0009 */
[----:B------:R-:W-:-:S04]  /*17870*/  IMAD.HI.U32 R2, R2, R3, RZ ;  /* 0x0000000302027227 */ /* 0x000fc800078e00ff */
[----:B------:R-:W-:Y:S01]  /*17880*/  IMAD R3, R2, R4, R3 ;  /* 0x0000000402037224 */ /* 0x000fe200078e0203 */
[----:B------:R-:W-:-:S04]  /*17890*/  IADD3 R4, -R0, RZ, RZ ;  /* 0x000000ff00047210 */ /* 0x000fc80007ffe1ff */
        /* <DEDUP_REMOVED lines=9> */
[----:B------:R-:W-:-:S05]  /*17930*/  @!P0 LOP3.LUT R2, RZ, R7, RZ, 0x33, !PT ;  /* 0x00000007ff028212 */ /* 0x000fca00078e33ff */
[----:B------:R-:W-:-:S04]  /*17940*/  IMAD.MOV R3, RZ, RZ, -R2 ;  /* 0x000000ffff037224 */ /* 0x000fc800078e0a02 */
[C---:B------:R-:W-:Y:S02]  /*17950*/  IMAD R3, R7.reuse, R3, R0 ;  /* 0x0000000307037224 */ /* 0x040fe400078e0200 */
[----:B------:R-:W-:Y:S02]  /*17960*/  IMAD R0, R7, 0x1000000, R2 ;  /* 0x0100000007007824 */ /* 0x000fe400078e0202 */
[----:B------:R-:W-:Y:S02]  /*17970*/  IMAD R2, R10, R4, R8 ;  /* 0x000000040a027224 */ /* 0x000fe400078e0208 */
[----:B------:R-:W-:Y:S01]  /*17980*/  IMAD R250, R3, 0x10000, R0 ;  /* 0x0001000003fa7824 */ /* 0x000fe200078e0200 */
[----:B------:R-:W-:Y:S05]  /*17990*/  BRA `(.L_x_829) ;  /* 0x0000042000007947 */ /* 0x000fea0003800000 */
.L_x_828:
[----:B------:R-:W-:-:S04]  /*179a0*/  IMAD.MOV.U32 R2, RZ, RZ, 0x4 ;  /* 0x00000004ff027424 */ /* 0x000fc800078e00ff */
[----:B------:R-:W-:-:S05]  /*179b0*/  IMAD.WIDE R2, R251, R2, c[0x0][0x590] ;  /* 0x00016400fb027625 */ /* 0x000fca00078e0202 */
[----:B--2---:R-:W2:Y:S02]  /*179c0*/  LDG.E R4, [R2.64] ;  /* 0x0000000602047981 */ /* 0x004ea4000c1e1900 */
[----:B--23--:R-:W-:-:S05]  /*179d0*/  IMAD R9, R4, R10, RZ ;  /* 0x0000000a04097224 */ /* 0x00cfca00078e02ff */
        /* <DEDUP_REMOVED lines=28> */
[----:B------:R-:W-:Y:S02]  /*17ba0*/  IMAD R11, R4, R2, RZ ;  /* 0x00000002040b7224 */ /* 0x000fe400078e02ff */
[----:B------:R-:W-:-:S03]  /*17bb0*/  IMAD.MOV R2, RZ, RZ, -R2 ;  /* 0x000000ffff027224 */ /* 0x000fc600078e0a02 */
[----:B------:R-:W-:Y:S01]  /*17bc0*/  IADD3 R0, -R11, c[0x0][0x538], RZ ;  /* 0x00014e000b007a10 */ /* 0x000fe20007ffe1ff */
[----:B------:R-:W-:-:S03]  /*17bd0*/  IMAD R6, R9, R2, R8 ;  /* 0x0000000209067224 */ /* 0x000fc600078e0208 */
[----:B------:R-:W-:Y:S02]  /*17be0*/  IMNMX R0, R4, R0, PT ;  /* 0x0000000004007217 */ /* 0x000fe40003800200 */
[----:B------:R-:W-:Y:S02]  /*17bf0*/  IABS R2, R6 ;  /* 0x0000000600027213 */ /* 0x000fe40000000000 */
[-C--:B------:R-:W-:Y:S02]  /*17c00*/  IABS R3, R0.reuse ;  /* 0x0000000000037213 */ /* 0x080fe40000000000 */
[----:B------:R-:W-:Y:S02]  /*17c10*/  IABS R9, R0 ;  /* 0x0000000000097213 */ /* 0x000fe40000000000 */
[----:B------:R-:W1:Y:S01]  /*17c20*/  I2F.RP R4, R3 ;  /* 0x0000000300047306 */ /* 0x000e620000209400 */
[----:B------:R-:W-:Y:S02]  /*17c30*/  MOV R7, R2 ;  /* 0x0000000200077202 */ /* 0x000fe40000000f00 */
[----:B------:R-:W-:-:S05]  /*17c40*/  IMAD.MOV R2, RZ, RZ, -R9 ;  /* 0x000000ffff027224 */ /* 0x000fca00078e0a09 */
[----:B-1----:R-:W1:Y:S02]  /*17c50*/  MUFU.RCP R4, R4 ;  /* 0x0000000400047308 */ /* 0x002e640000001000 */
[----:B-1----:R-:W-:-:S06]  /*17c60*/  IADD3 R4, R4, 0xffffffe, RZ ;  /* 0x0ffffffe04047810 */ /* 0x002fcc0007ffe0ff */
[----:B------:R-:W1:Y:S02]  /*17c70*/  F2I.FTZ.U32.TRUNC.NTZ R5, R4 ;  /* 0x0000000400057305 */ /* 0x000e64000021f000 */
[----:B-1----:R-:W-:-:S04]  /*17c80*/  IMAD.MOV R4, RZ, RZ, -R5 ;  /* 0x000000ffff047224 */ /* 0x002fc800078e0a05 */
[----:B------:R-:W-:Y:S02]  /*17c90*/  IMAD R8, R4, R3, RZ ;  /* 0x0000000304087224 */ /* 0x000fe400078e02ff */
[----:B------:R-:W-:-:S04]  /*17ca0*/  IMAD.MOV.U32 R4, RZ, RZ, RZ ;  /* 0x000000ffff047224 */ /* 0x000fc800078e00ff */
[----:B------:R-:W-:-:S04]  /*17cb0*/  IMAD.HI.U32 R5, R5, R8, R4 ;  /* 0x0000000805057227 */ /* 0x000fc800078e0004 */
[----:B------:R-:W-:Y:S02]  /*17cc0*/  IMAD.MOV.U32 R4, RZ, RZ, R2 ;  /* 0x000000ffff047224 */ /* 0x000fe400078e0002 */
[----:B------:R-:W-:-:S04]  /*17cd0*/  IMAD.HI.U32 R2, R5, R7, RZ ;  /* 0x0000000705027227 */ /* 0x000fc800078e00ff */
[----:B------:R-:W-:-:S05]  /*17ce0*/  IMAD R4, R2, R4, R7 ;  /* 0x0000000402047224 */ /* 0x000fca00078e0207 */
[----:B------:R-:W-:-:S13]  /*17cf0*/  ISETP.GT.U32.AND P0, PT, R3, R4, PT ;  /* 0x000000040300720c */ /* 0x000fda0003f04070 */
[-C--:B------:R-:W-:Y:S02]  /*17d00*/  @!P0 IADD3 R4, R4, -R3.reuse, RZ ;  /* 0x8000000304048210 */ /* 0x080fe40007ffe0ff */
[----:B------:R-:W-:Y:S02]  /*17d10*/  @!P0 IADD3 R2, R2, 0x1, RZ ;  /* 0x0000000102028810 */ /* 0x000fe40007ffe0ff */
[----:B------:R-:W-:Y:S02]  /*17d20*/  ISETP.GE.U32.AND P2, PT, R4, R3, PT ;  /* 0x000000030400720c */ /* 0x000fe40003f46070 */
[----:B------:R-:W-:Y:S02]  /*17d30*/  LOP3.LUT R3, R6, R0, RZ, 0x3c, !PT ;  /* 0x0000000006037212 */ /* 0x000fe400078e3cff */
[----:B------:R-:W-:Y:S02]  /*17d40*/  ISETP.NE.AND P0, PT, R0, RZ, PT ;  /* 0x000000ff0000720c */ /* 0x000fe40003f05270 */
[----:B------:R-:W-:Y:S01]  /*17d50*/  ISETP.GE.AND P1, PT, R3, RZ, PT ;  /* 0x000000ff0300720c */ /* 0x000fe20003f26270 */
[----:B------:R-:W-:Y:S01]  /*17d60*/  IMAD.MOV R3, RZ, RZ, -R0 ;  /* 0x000000ffff037224 */ /* 0x000fe200078e0a00 */
[----:B------:R-:W-:-:S05]  /*17d70*/  IADD3 R6, R11, 0x1000000, R6 ;  /* 0x010000000b067810 */ /* 0x000fca0007ffe006 */
[----:B------:R-:W-:-:S06]  /*17d80*/  @P2 IADD3 R2, R2, 0x1, RZ ;  /* 0x0000000102022810 */ /* 0x000fcc0007ffe0ff */
[----:B------:R-:W-:Y:S01]  /*17d90*/  @!P1 IMAD.MOV R2, RZ, RZ, -R2 ;  /* 0x000000ffff029224 */ /* 0x000fe200078e0a02 */
[----:B------:R-:W-:-:S05]  /*17da0*/  @!P0 LOP3.LUT R2, RZ, R0, RZ, 0x33, !PT ;  /* 0x00000000ff028212 */ /* 0x000fca00078e33ff */
[----:B------:R-:W-:Y:S02]  /*17db0*/  IMAD R250, R2, R3, R6 ;  /* 0x0000000302fa7224 */ /* 0x000fe400078e0206 */
.L_x_829:
[----:B------:R-:W-:Y:S05]  /*17dc0*/  BSYNC B0 ;  /* 0x0000000000007941 */ /* 0x000fea0003800000 */
.L_x_827:
[----:B------:R-:W-:-:S04]  /*17dd0*/  LOP3.LUT R2, RZ, R2, RZ, 0x33, !PT ;  /* 0x00000002ff027212 */ /* 0x000fc800078e33ff */
[----:B------:R-:W-:Y:S01]  /*17de0*/  IADD3 R249, R2, R10, RZ ;  /* 0x0000000a02f97210 */ /* 0x000fe20007ffe0ff */
[----:B------:R-:W-:Y:S05]  /*17df0*/  BRA `(.L_x_830) ;  /* 0x0000004000007947 */ /* 0x000fea0003800000 */
.L_x_818:
[----:B------:R-:W-:Y:S01]  /*17e00*/  IMAD.MOV.U32 R248, RZ, RZ, R9 ;  /* 0x000000fffff87224 */ /* 0x000fe200078e0009 */
[----:B------:R-:W-:Y:S01]  /*17e10*/  MOV R250, RZ ;  /* 0x000000ff00fa7202 */ /* 0x000fe20000000f00 */
[----:B------:R-:W-:Y:S01]  /*17e20*/  IMAD.MOV.U32 R249, RZ, RZ, RZ ;  /* 0x000000fffff97224 */ /* 0x000fe200078e00ff */
[----:B------:R-:W-:Y:S02]  /*17e30*/  MOV R251, c[0x0][0x53c] ;  /* 0x00014f0000fb7a02 */ /* 0x000fe40000000f00 */
.L_x_830:
[----:B------:R-:W-:Y:S05]  /*17e40*/  BSYNC B1 ;  /* 0x0000000000017941 */ /* 0x000fea0003800000 */
.L_x_816:
[----:B------:R-:W-:Y:S01]  /*17e50*/  WARPSYNC 0xffffffff ;  /* 0xffffffff00007948 */ /* 0x000fe20003800000 */
[----:B------:R-:W-:Y:S01]  /*17e60*/  BAR.SYNC.DEFER_BLOCKING 0x4, 0x100 ;  /* 0x0104000000007b1d */ /* 0x000fe20000010000 */
[----:B------:R-:W-:-:S13]  /*17e70*/  ISETP.NE.AND P0, PT, R12, RZ, PT ;  /* 0x000000ff0c00720c */ /* 0x000fda0003f05270 */
[----:B------:R2:W-:Y:S04]  /*17e80*/  @!P0 STS.128 [0xe100], R248 ;  /* 0x00e100f8ff008388 */ /* 0x0005e80000000c00 */
[----:B------:R-:W-:Y:S06]  /*17e90*/  BAR.ARV 0x5, 0x100 ;  /* 0x0144000000007b1d */ /* 0x000fec0000002000 */
.L_x_811:
[----:B-1----:R-:W-:-:S13]  /*17ea0*/  ISETP.GE.AND P0, PT, R251, c[0x0][0x53c], PT ;  /* 0x00014f00fb007a0c */ /* 0x002fda0003f06270 */
[----:B--2---:R-:W-:Y:S01]  /*17eb0*/  @P0 CALL.REL.NOINC `(.L_x_831) ;  /* 0x0000001000000944 */ /* 0x004fe20003c00000 */
[----:B------:R-:W-:Y:S05]  /*17ec0*/  BRA `(.L_x_832) ;  /* 0xfffe9ab000007947 */ /* 0x000fea000383ffff */
.L_x_831:
[----:B------:R-:W-:Y:S05]  /*17ed0*/  EXIT ;  /* 0x000000000000794d */ /* 0x000fea0003800000 */
.L_x_667:
[----:B------:R-:W-:Y:S01]  /*17ee0*/  IMAD.MOV.U32 R0, RZ, RZ, R5 ;  /* 0x000000ffff007224 */ /* 0x000fe200078e0005 */
[----:B------:R-:W-:Y:S02]  /*17ef0*/  MOV R2, 0x1 ;  /* 0x0000000100027802 */ /* 0x000fe40000000f00 */
[----:B------:R-:W-:Y:S02]  /*17f00*/  MOV R3, 0x17f20 ;  /* 0x00017f2000037802 */ /* 0x000fe40000000f00 */
[----:B--2---:R-:W-:Y:S05]  /*17f10*/  CALL.REL.NOINC `($__internal_12_$__cuda_sm70_shflsync_up_p) ;  /* 0x000033b000007944 */ /* 0x004fea0003c00000 */
[----:B------:R-:W-:Y:S01]  /*17f20*/  MOV R0, R4 ;  /* 0x0000000400007202 */ /* 0x000fe20000000f00 */
[----:B------:R-:W-:Y:S05]  /*17f30*/  BRA `(.L_x_833) ;  /* 0xfffe850000007947 */ /* 0x000fea000383ffff */
.L_x_668:
[----:B------:R-:W-:Y:S01]  /*17f40*/  IMAD.MOV.U32 R0, RZ, RZ, R5 ;  /* 0x000000ffff007224 */ /* 0x000fe200078e0005 */
[----:B------:R-:W-:Y:S02]  /*17f50*/  MOV R2, 0x2 ;  /* 0x0000000200027802 */ /* 0x000fe40000000f00 */
[----:B------:R-:W-:Y:S02]  /*17f60*/  MOV R3, 0x17f80 ;  /* 0x00017f8000037802 */ /* 0x000fe40000000f00 */
[----:B--2---:R-:W-:Y:S05]  /*17f70*/  CALL.REL.NOINC `($__internal_12_$__cuda_sm70_shflsync_up_p) ;  /* 0x0000335000007944 */ /* 0x004fea0003c00000 */
[----:B------:R-:W-:Y:S01]  /*17f80*/  SEL R0, R4, RZ, P4 ;  /* 0x000000ff04007207 */ /* 0x000fe20002000000 */
[----:B------:R-:W-:Y:S01]  /*17f90*/  IMAD.MOV.U32 R2, RZ, RZ, 0x4 ;  /* 0x00000004ff027424 */ /* 0x000fe200078e00ff */
[----:B------:R-:W-:-:S03]  /*17fa0*/  MOV R3, 0x17fd0 ;  /* 0x00017fd000037802 */ /* 0x000fc60000000f00 */
[----:B------:R-:W-:Y:S02]  /*17fb0*/  IMAD.IADD R0, R5, 0x1, R0 ;  /* 0x0000000105007824 */ /* 0x000fe400078e0200 */
[----:B------:R-:W-:Y:S05]  /*17fc0*/  CALL.REL.NOINC `($__internal_12_$__cuda_sm70_shflsync_up_p) ;  /* 0x0000330000007944 */ /* 0x000fea0003c00000 */
        /* <DEDUP_REMOVED lines=12> */
[----:B------:R-:W-:Y:S02]  /*18090*/  MOV R45, 0x1f ;  /* 0x0000001f002d7802 */ /* 0x000fe40000000f00 */
[----:B------:R-:W-:Y:S01]  /*180a0*/  MOV R3, 0x180e0 ;  /* 0x000180e000037802 */ /* 0x000fe20000000f00 */
[----:B------:R-:W-:-:S04]  /*180b0*/  IMAD.IADD R4, R0, 0x1, R4 ;  /* 0x0000000100047824 */ /* 0x000fc800078e0204 */
[----:B------:R-:W-:Y:S02]  /*180c0*/  IMAD.MOV.U32 R44, RZ, RZ, R4 ;  /* 0x000000ffff2c7224 */ /* 0x000fe400078e0004 */
[----:B------:R-:W-:Y:S05]  /*180d0*/  CALL.REL.NOINC `($__internal_11_$__cuda_sm70_shflsync_idx_p) ;  /* 0x0000319000007944 */ /* 0x000fea0003c00000 */
[----:B------:R-:W-:Y:S01]  /*180e0*/  MOV R0, R45 ;  /* 0x0000002d00007202 */ /* 0x000fe20000000f00 */
[----:B------:R-:W-:Y:S05]  /*180f0*/  BRA `(.L_x_834) ;  /* 0xfffe844000007947 */ /* 0x000fea000383ffff */
.L_x_670:
[----:B------:R-:W-:Y:S02]  /*18100*/  SEL R0, RZ, 0x1, P0 ;  /* 0x00000001ff007807 */ /* 0x000fe40000000000 */
[----:B------:R-:W-:Y:S02]  /*18110*/  MOV R2, 0x18130 ;  /* 0x0001813000027802 */ /* 0x000fe40000000f00 */
[----:B--2---:R-:W-:Y:S05]  /*18120*/  CALL.REL.NOINC `($__internal_13_$__cuda_sm70_votesync_ballot) ;  /* 0x0000321000007944 */ /* 0x004fea0003c00000 */
[----:B------:R-:W-:Y:S01]  /*18130*/  MOV R6, R0 ;  /* 0x0000000000067202 */ /* 0x000fe20000000f00 */
[----:B------:R-:W-:Y:S05]  /*18140*/  BRA `(.L_x_835) ;  /* 0xfffe848000007947 */ /* 0x000fea000383ffff */
.L_x_671:
[----:B------:R-:W-:Y:S01]  /*18150*/  IMAD.MOV.U32 R44, RZ, RZ, R9 ;  /* 0x000000ffff2c7224 */ /* 0x000fe200078e0009 */
[----:B------:R-:W-:Y:S01]  /*18160*/  MOV R2, R0 ;  /* 0x0000000000027202 */ /* 0x000fe20000000f00 */
[----:B------:R-:W-:Y:S01]  /*18170*/  IMAD.MOV.U32 R45, RZ, RZ, 0x1f ;  /* 0x0000001fff2d7424 */ /* 0x000fe200078e00ff */
[----:B------:R-:W-:Y:S02]  /*18180*/  MOV R3, 0x181a0 ;  /* 0x000181a000037802 */ /* 0x000fe40000000f00 */
[----:B------:R-:W-:Y:S05]  /*18190*/  CALL.REL.NOINC `($__internal_11_$__cuda_sm70_shflsync_idx_p) ;  /* 0x000030d000007944 */ /* 0x000fea0003c00000 */
[----:B------:R-:W-:Y:S01]  /*181a0*/  IMAD.MOV.U32 R12, RZ, RZ, R45 ;  /* 0x000000ffff0c7224 */ /* 0x000fe200078e002d */
[----:B------:R-:W-:Y:S01]  /*181b0*/  MOV R44, R8 ;  /* 0x00000008002c7202 */ /* 0x000fe20000000f00 */
[----:B------:R-:W-:Y:S01]  /*181c0*/  IMAD.MOV.U32 R5, RZ, RZ, RZ ;  /* 0x000000ffff057224 */ /* 0x000fe200078e00ff */
[----:B------:R-:W-:Y:S01]  /*181d0*/  MOV R2, R0 ;  /* 0x0000000000027202 */ /* 0x000fe20000000f00 */
[----:B------:R-:W-:Y:S01]  /*181e0*/  IMAD.MOV.U32 R45, RZ, RZ, 0x1f ;  /* 0x0000001fff2d7424 */ /* 0x000fe200078e00ff */
[----:B------:R-:W-:-:S02]  /*181f0*/  MOV R3, 0x18210 ;  /* 0x0001821000037802 */ /* 0x000fc40000000f00 */
[----:B------:R-:W-:Y:S05]  /*18200*/  CALL.REL.NOINC `($__internal_11_$__cuda_sm70_shflsync_idx_p) ;  /* 0x0000306000007944 */ /* 0x000fea0003c00000 */
[----:B------:R-:W-:Y:S01]  /*18210*/  MOV R9, R45 ;  /* 0x0000002d00097202 */ /* 0x000fe20000000f00 */
[----:B------:R-:W-:Y:S05]  /*18220*/  BRA `(.L_x_836) ;  /* 0xfffe840000007947 */ /* 0x000fea000383ffff */
.L_x_674:
[----:B------:R-:W-:Y:S01]  /*18230*/  IMAD.MOV.U32 R44, RZ, RZ, R4 ;  /* 0x000000ffff2c7224 */ /* 0x000fe200078e0004 */
[----:B------:R-:W-:Y:S01]  /*18240*/  MOV R2, R0 ;  /* 0x0000000000027202 */ /* 0x000fe20000000f00 */
[----:B------:R-:W-:Y:S01]  /*18250*/  IMAD.MOV.U32 R45, RZ, RZ, 0x1f ;  /* 0x0000001fff2d7424 */ /* 0x000fe200078e00ff */
[----:B------:R-:W-:-:S02]  /*18260*/  MOV R3, 0x18280 ;  /* 0x0001828000037802 */ /* 0x000fc40000000f00 */
[----:B--23--:R-:W-:Y:S05]  /*18270*/  CALL.REL.NOINC `($__internal_11_$__cuda_sm70_shflsync_idx_p) ;  /* 0x00002ff000007944 */ /* 0x00cfea0003c00000 */
[----:B------:R-:W-:Y:S01]  /*18280*/  MOV R5, R45 ;  /* 0x0000002d00057202 */ /* 0x000fe20000000f00 */
[----:B------:R-:W-:Y:S05]  /*18290*/  BRA `(.L_x_673) ;  /* 0xfffe83f000007947 */ /* 0x000fea000383ffff */
.L_x_695:
[----:B------:R-:W-:Y:S01]  /*182a0*/  IMAD.MOV.U32 R44, RZ, RZ, R0 ;  /* 0x000000ffff2c7224 */ /* 0x000fe200078e0000 */
[----:B------:R-:W-:Y:S01]  /*182b0*/  MOV R2, RZ ;  /* 0x000000ff00027202 */ /* 0x000fe20000000f00 */
[----:B------:R-:W-:Y:S01]  /*182c0*/  IMAD.MOV.U32 R45, RZ, RZ, 0x181f ;  /* 0x0000181fff2d7424 */ /* 0x000fe200078e00ff */
[----:B------:R-:W-:-:S02]  /*182d0*/  MOV R3, 0x182f0 ;  /* 0x000182f000037802 */ /* 0x000fc40000000f00 */
[----:B------:R-:W-:Y:S05]  /*182e0*/  CALL.REL.NOINC `($__internal_11_$__cuda_sm70_shflsync_idx_p) ;  /* 0x00002f8000007944 */ /* 0x000fea0003c00000 */
[----:B------:R-:W-:Y:S01]  /*182f0*/  MOV R7, R45 ;  /* 0x0000002d00077202 */ /* 0x000fe20000000f00 */
[----:B------:R-:W-:Y:S05]  /*18300*/  BRA `(.L_x_837) ;  /* 0xfffec27000007947 */ /* 0x000fea000383ffff */
.L_x_696:
[----:B------:R-:W-:Y:S01]  /*18310*/  IMAD.MOV.U32 R44, RZ, RZ, R5 ;  /* 0x000000ffff2c7224 */ /* 0x000fe200078e0005 */
[----:B------:R-:W-:Y:S01]  /*18320*/  MOV R2, RZ ;  /* 0x000000ff00027202 */ /* 0x000fe20000000f00 */
[----:B------:R-:W-:Y:S01]  /*18330*/  IMAD.MOV.U32 R45, RZ, RZ, 0x181f ;  /* 0x0000181fff2d7424 */ /* 0x000fe200078e00ff */
[----:B------:R-:W-:-:S02]  /*18340*/  MOV R3, 0x18360 ;  /* 0x0001836000037802 */ /* 0x000fc40000000f00 */
[----:B-12---:R-:W-:Y:S05]  /*18350*/  CALL.REL.NOINC `($__internal_11_$__cuda_sm70_shflsync_idx_p) ;  /* 0x00002f1000007944 */ /* 0x006fea0003c00000 */
[----:B------:R-:W-:Y:S01]  /*18360*/  IADD3 R8, P2, R45, R143, RZ ;  /* 0x0000008f2d087210 */ /* 0x000fe20007f5e0ff */
[----:B------:R-:W-:Y:S01]  /*18370*/  IMAD.MOV.U32 R44, RZ, RZ, R0 ;  /* 0x000000ffff2c7224 */ /* 0x000fe200078e0000 */
[----:B------:R-:W-:-:S02]  /*18380*/  ISETP.GE.AND P1, PT, R219, c[0x0][0x1d4], PT ;  /* 0x00007500db007a0c */ /* 0x000fc40003f26270 */
[----:B------:R-:W-:Y:S01]  /*18390*/  ISETP.GE.AND P0, PT, R221, c[0x0][0x1d4], PT ;  /* 0x00007500dd007a0c */ /* 0x000fe20003f06270 */
[----:B------:R-:W-:Y:S01]  /*183a0*/  IMAD.X R9, R7, 0x1, R68, P2 ;  /* 0x0000000107097824 */ /* 0x000fe200010e0644 */
[----:B------:R-:W-:Y:S01]  /*183b0*/  IADD3 R2, P2, R45, R144, RZ ;  /* 0x000000902d027210 */ /* 0x000fe20007f5e0ff */
[----:B------:R-:W-:-:S04]  /*183c0*/  IMAD.MOV.U32 R45, RZ, RZ, 0x181f ;  /* 0x0000181fff2d7424 */ /* 0x000fc800078e00ff */
[----:B------:R-:W-:-:S04]  /*183d0*/  IMAD.X R3, R7, 0x1, R69, P2 ;  /* 0x0000000107037824 */ /* 0x000fc800010e0645 */
[----:B------:R-:W-:Y:S01]  /*183e0*/  @!PT LDS RZ, [RZ] ;  /* 0x00000000fffff984 */ /* 0x000fe20000000800 */
[----:B------:R-:W-:Y:S01]  /*183f0*/  @!PT LDS RZ, [RZ] ;  /* 0x00000000fffff984 */ /* 0x000fe20000000800 */
[----:B------:R-:W-:Y:S01]  /*18400*/  @!PT LDS RZ, [RZ] ;  /* 0x00000000fffff984 */ /* 0x000fe20000000800 */
[----:B------:R1:W-:Y:S04]  /*18410*/  LDGSTS.E.BYPASS.LTC128B.128 [R195+0x8100], [R8.64], !P1 ;  /* 0x0810000008c37fae */ /* 0x0003e8000c901d46 */
[----:B------:R2:W-:Y:S01]  /*18420*/  LDGSTS.E.BYPASS.LTC128B.128 [R195+0xb100], [R2.64], !P0 ;  /* 0x0b10000002c37fae */ /* 0x0005e2000c101d46 */
[----:B-1----:R-:W-:Y:S02]  /*18430*/  SEL R9, RZ, 0x10, P1 ;  /* 0x00000010ff097807 */ /* 0x002fe40000800000 */
[----:B------:R-:W-:Y:S01]  /*18440*/  SEL R8, RZ, 0x10, P0 ;  /* 0x00000010ff087807 */ /* 0x000fe20000000000 */
[----:B--2---:R-:W-:Y:S01]  /*18450*/  IMAD.MOV.U32 R2, RZ, RZ, 0x1 ;  /* 0x00000001ff027424 */ /* 0x004fe200078e00ff */
[----:B------:R-:W-:Y:S02]  /*18460*/  MOV R3, 0x18480 ;  /* 0x0001848000037802 */ /* 0x000fe40000000f00 */
[----:B------:R-:W-:Y:S05]  /*18470*/  CALL.REL.NOINC `($__internal_11_$__cuda_sm70_shflsync_idx_p) ;  /* 0x00002df000007944 */ /* 0x000fea0003c00000 */
[----:B------:R-:W-:Y:S01]  /*18480*/  IMAD.MOV.U32 R10, RZ, RZ, R45 ;  /* 0x000000ffff0a7224 */ /* 0x000fe200078e002d */
[----:B------:R-:W-:Y:S01]  /*18490*/  MOV R2, 0x1 ;  /* 0x0000000100027802 */ /* 0x000fe20000000f00 */
[----:B------:R-:W-:Y:S01]  /*184a0*/  IMAD.MOV.U32 R44, RZ, RZ, R5 ;  /* 0x000000ffff2c7224 */ /* 0x000fe200078e0005 */
[----:B------:R-:W-:-:S02]  /*184b0*/  MOV R45, 0x181f ;  /* 0x0000181f002d7802 */ /* 0x000fc40000000f00 */
[----:B------:R-:W-:Y:S02]  /*184c0*/  MOV R3, 0x184e0 ;  /* 0x000184e000037802 */ /* 0x000fe40000000f00 */
[----:B------:R-:W-:Y:S05]  /*184d0*/  CALL.REL.NOINC `($__internal_11_$__cuda_sm70_shflsync_idx_p) ;  /* 0x00002d9000007944 */ /* 0x000fea0003c00000 */
[C---:B------:R-:W-:Y:S01]  /*184e0*/  IADD3 R6, -R9.reuse, 0x10, RZ ;  /* 0x0000001009067810 */ /* 0x040fe20007ffe1ff */
[----:B------:R-:W-:Y:S01]  /*184f0*/  IMAD.MOV.U32 R44, RZ, RZ, R0 ;  /* 0x000000ffff2c7224 */ /* 0x000fe200078e0000 */
[----:B------:R-:W-:Y:S02]  /*18500*/  IADD3 R2, -R8, 0x10, RZ ;  /* 0x0000001008027810 */ /* 0x000fe40007ffe1ff */
[----:B------:R-:W-:Y:S02]  /*18510*/  LOP3.LUT R6, R6, 0xf, RZ, 0xc0, !PT ;  /* 0x0000000f06067812 */ /* 0x000fe400078ec0ff */
[----:B------:R-:W-:Y:S02]  /*18520*/  LOP3.LUT R2, R2, 0xf, RZ, 0xc0, !PT ;  /* 0x0000000f02027812 */ /* 0x000fe400078ec0ff */
[----:B------:R-:W-:Y:S02]  /*18530*/  IADD3 R6, P1, P0, R6, R45, R143 ;  /* 0x0000002d06067210 */ /* 0x000fe4000783e08f */
[----:B------:R-:W-:-:S02]  /*18540*/  ISETP.NE.U32.AND P2, PT, R9, RZ, PT ;  /* 0x000000ff0900720c */ /* 0x000fc40003f45070 */
[----:B------:R-:W-:Y:S02]  /*18550*/  IADD3.X R7, RZ, R10, R68, P1, P0 ;  /* 0x0000000aff077210 */ /* 0x000fe40000fe0444 */
[----:B------:R-:W-:Y:S01]  /*18560*/  IADD3 R2, P1, P0, R2, R45, R144 ;  /* 0x0000002d02027210 */ /* 0x000fe2000783e090 */
[----:B------:R-:W-:-:S03]  /*18570*/  IMAD.MOV.U32 R45, RZ, RZ, 0x181f ;  /* 0x0000181fff2d7424 */ /* 0x000fc600078e00ff */
[----:B------:R-:W-:Y:S02]  /*18580*/  IADD3.X R3, RZ, R10, R69, P1, P0 ;  /* 0x0000000aff037210 */ /* 0x000fe40000fe0445 */
[----:B------:R-:W-:-:S03]  /*18590*/  ISETP.NE.U32.AND P0, PT, R8, RZ, PT ;  /* 0x000000ff0800720c */ /* 0x000fc60003f05070 */
[----:B------:R-:W-:Y:S01]  /*185a0*/  @!PT LDS RZ, [RZ] ;  /* 0x00000000fffff984 */ /* 0x000fe20000000800 */
[----:B------:R-:W-:Y:S01]  /*185b0*/  @!PT LDS RZ, [RZ] ;  /* 0x00000000fffff984 */ /* 0x000fe20000000800 */
[----:B------:R-:W-:Y:S01]  /*185c0*/  @!PT LDS RZ, [RZ] ;  /* 0x00000000fffff984 */ /* 0x000fe20000000800 */
[----:B------:R1:W-:Y:S10]  /*185d0*/  LDGSTS.E.BYPASS.LTC128B.128.ZFILL [R195+0x9100], [R6.64], P2 ;  /* 0x0910000006c37fae */ /* 0x0003f40009141d46 */
[----:B------:R2:W-:Y:S02]  /*185e0*/  LDGSTS.E.BYPASS.LTC128B.128.ZFILL [R195+0xc100], [R2.64], P0 ;  /* 0x0c10000002c37fae */ /* 0x0005e40008141d46 */
[----:B--2---:R-:W-:Y:S01]  /*185f0*/  IMAD.MOV.U32 R2, RZ, RZ, 0x2 ;  /* 0x00000002ff027424 */ /* 0x004fe200078e00ff */
[----:B------:R-:W-:-:S02]  /*18600*/  MOV R3, 0x18620 ;  /* 0x0001862000037802 */ /* 0x000fc40000000f00 */
[----:B-1----:R-:W-:Y:S05]  /*18610*/  CALL.REL.NOINC `($__internal_11_$__cuda_sm70_shflsync_idx_p) ;  /* 0x00002c5000007944 */ /* 0x002fea0003c00000 */
[----:B------:R-:W-:Y:S01]  /*18620*/  IMAD.MOV.U32 R10, RZ, RZ, R45 ;  /* 0x000000ffff0a7224 */ /* 0x000fe200078e002d */
[----:B------:R-:W-:Y:S01]  /*18630*/  MOV R2, 0x2 ;  /* 0x0000000200027802 */ /* 0x000fe20000000f00 */
[----:B------:R-:W-:Y:S01]  /*18640*/  IMAD.MOV.U32 R44, RZ, RZ, R5 ;  /* 0x000000ffff2c7224 */ /* 0x000fe200078e0005 */
[----:B------:R-:W-:-:S02]  /*18650*/  MOV R45, 0x181f ;  /* 0x0000181f002d7802 */ /* 0x000fc40000000f00 */
[----:B------:R-:W-:Y:S02]  /*18660*/  MOV R3, 0x18680 ;  /* 0x0001868000037802 */ /* 0x000fe40000000f00 */
[----:B------:R-:W-:Y:S05]  /*18670*/  CALL.REL.NOINC `($__internal_11_$__cuda_sm70_shflsync_idx_p) ;  /* 0x00002bf000007944 */ /* 0x000fea0003c00000 */
[----:B------:R-:W-:Y:S01]  /*18680*/  MOV R0, R45 ;  /* 0x0000002d00007202 */ /* 0x000fe20000000f00 */
[----:B------:R-:W-:Y:S05]  /*18690*/  BRA `(.L_x_838) ;  /* 0xfffec04000007947 */ /* 0x000fea000383ffff */
.L_x_697:
[----:B------:R-:W-:Y:S01]  /*186a0*/  IMAD.MOV.U32 R44, RZ, RZ, R5 ;  /* 0x000000ffff2c7224 */ /* 0x000fe200078e0005 */
[----:B------:R-:W-:Y:S01]  /*186b0*/  MOV R2, RZ ;  /* 0x000000ff00027202 */ /* 0x000fe20000000f00 */
[----:B------:R-:W-:Y:S01]  /*186c0*/  IMAD.MOV.U32 R45, RZ, RZ, 0x1c1f ;  /* 0x00001c1fff2d7424 */ /* 0x000fe200078e00ff */
[----:B------:R-:W-:Y:S02]  /*186d0*/  MOV R3, 0x186f0 ;  /* 0x000186f000037802 */ /* 0x000fe40000000f00 */
[----:B------:R-:W-:Y:S05]  /*186e0*/  CALL.REL.NOINC `($__internal_11_$__cuda_sm70_shflsync_idx_p) ;  /* 0x00002b8000007944 */ /* 0x000fea0003c00000 */
[----:B------:R-:W-:Y:S01]  /*186f0*/  MOV R3, R45 ;  /* 0x0000002d00037202 */ /* 0x000fe20000000f00 */
[----:B------:R-:W-:Y:S05]  /*18700*/  BRA `(.L_x_839) ;  /* 0xfffec1e000007947 */ /* 0x000fea000383ffff */
.L_x_702:
[----:B------:R-:W-:Y:S01]  /*18710*/  IMAD.MOV.U32 R44, RZ, RZ, R5 ;  /* 0x000000ffff2c7224 */ /* 0x000fe200078e0005 */
[----:B------:R-:W-:Y:S01]  /*18720*/  MOV R2, 0x1 ;  /* 0x0000000100027802 */ /* 0x000fe20000000f00 */
[----:B------:R-:W-:Y:S01]  /*18730*/  IMAD.MOV.U32 R45, RZ, RZ, 0x1c1f ;  /* 0x00001c1fff2d7424 */ /* 0x000fe200078e00ff */
[----:B------:R-:W-:Y:S02]  /*18740*/  MOV R3, 0x18760 ;  /* 0x0001876000037802 */ /* 0x000fe40000000f00 */
[----:B-1----:R-:W-:Y:S05]  /*18750*/  CALL.REL.NOINC `($__internal_11_$__cuda_sm70_shflsync_idx_p) ;  /* 0x00002b1000007944 */ /* 0x002fea0003c00000 */
[----:B------:R-:W-:Y:S01]  /*18760*/  MOV R3, R45 ;  /* 0x0000002d00037202 */ /* 0x000fe20000000f00 */
[----:B------:R-:W-:Y:S05]  /*18770*/  BRA `(.L_x_840) ;  /* 0xfffecb7000007947 */ /* 0x000fea000383ffff */
.L_x_707:
[----:B------:R-:W-:Y:S02]  /*18780*/  MOV R0, 0x2 ;  /* 0x0000000200007802 */ /* 0x000fe40000000f00 */
[----:B------:R-:W-:-:S02]  /*18790*/  MOV R2, 0x187b0 ;  /* 0x000187b000027802 */ /* 0x000fc40000000f00 */
[----:B------:R-:W-:Y:S05]  /*187a0*/  CALL.REL.NOINC `($__internal_10_$__cuda_sm70_shflsync_bfly_p) ;  /* 0x00002a6000007944 */ /* 0x000fea0003c00000 */
[----:B------:R-:W-:Y:S05]  /*187b0*/  BRA `(.L_x_841) ;  /* 0xfffed57000007947 */ /* 0x000fea000383ffff */
.L_x_708:
[----:B------:R-:W-:Y:S02]  /*187c0*/  MOV R0, 0x1 ;  /* 0x0000000100007802 */ /* 0x000fe40000000f00 */
[----:B------:R-:W-:-:S02]  /*187d0*/  MOV R2, 0x187f0 ;  /* 0x000187f000027802 */ /* 0x000fc40000000f00 */
[----:B------:R-:W-:Y:S05]  /*187e0*/  CALL.REL.NOINC `($__internal_10_$__cuda_sm70_shflsync_bfly_p) ;  /* 0x00002a2000007944 */ /* 0x000fea0003c00000 */
[----:B------:R-:W-:Y:S01]  /*187f0*/  FMNMX.FTZ R68, R4, R0, !PT ;  /* 0x0000000004447209 */ /* 0x000fe20007810000 */
[----:B------:R-:W-:Y:S01]  /*18800*/  IMAD.MOV.U32 R4, RZ, RZ, R5 ;  /* 0x000000ffff047224 */ /* 0x000fe200078e0005 */
[----:B------:R-:W-:Y:S01]  /*18810*/  MOV R2, 0x18840 ;  /* 0x0001884000027802 */ /* 0x000fe20000000f00 */
[----:B------:R-:W-:-:S02]  /*18820*/  IMAD.MOV.U32 R0, RZ, RZ, 0x2 ;  /* 0x00000002ff007424 */ /* 0x000fc400078e00ff */
[----:B------:R-:W-:Y:S05]  /*18830*/  CALL.REL.NOINC `($__internal_10_$__cuda_sm70_shflsync_bfly_p) ;  /* 0x000029d000007944 */ /* 0x000fea0003c00000 */
[----:B------:R-:W-:Y:S01]  /*18840*/  FMNMX.FTZ R5, R5, R0, !PT ;  /* 0x0000000005057209 */ /* 0x000fe20007810000 */
[----:B------:R-:W-:Y:S01]  /*18850*/  IMAD.MOV.U32 R0, RZ, RZ, 0x1 ;  /* 0x00000001ff007424 */ /* 0x000fe200078e00ff */
[----:B------:R-:W-:-:S03]  /*18860*/  MOV R2, 0x18890 ;  /* 0x0001889000027802 */ /* 0x000fc60000000f00 */
[----:B------:R-:W-:Y:S02]  /*18870*/  IMAD.MOV.U32 R4, RZ, RZ, R5 ;  /* 0x000000ffff047224 */ /* 0x000fe400078e0005 */
[----:B------:R-:W-:Y:S05]  /*18880*/  CALL.REL.NOINC `($__internal_10_$__cuda_sm70_shflsync_bfly_p) ;  /* 0x0000298000007944 */ /* 0x000fea0003c00000 */
[----:B------:R-:W-:Y:S01]  /*18890*/  MOV R3, R0 ;  /* 0x0000000000037202 */ /* 0x000fe20000000f00 */
[----:B------:R-:W-:Y:S05]  /*188a0*/  BRA `(.L_x_842) ;  /* 0xfffed4f000007947 */ /* 0x000fea000383ffff */
.L_x_716:
[----:B------:R-:W-:Y:S01]  /*188b0*/  MOV R2, RZ ;  /* 0x000000ff00027202 */ /* 0x000fe20000000f00 */
[----:B------:R-:W-:Y:S01]  /*188c0*/  IMAD.MOV.U32 R44, RZ, RZ, R0 ;  /* 0x000000ffff2c7224 */ /* 0x000fe200078e0000 */
[----:B------:R-:W-:Y:S01]  /*188d0*/  MOV R3, 0x18900 ;  /* 0x0001890000037802 */ /* 0x000fe20000000f00 */
[----:B------:R-:W-:Y:S02]  /*188e0*/  IMAD.MOV.U32 R45, RZ, RZ, 0x181f ;  /* 0x0000181fff2d7424 */ /* 0x000fe400078e00ff */
[----:B-1--4-:R-:W-:Y:S05]  /*188f0*/  CALL.REL.NOINC `($__internal_11_$__cuda_sm70_shflsync_idx_p) ;  /* 0x0000297000007944 */ /* 0x012fea0003c00000 */
[----:B------:R-:W-:Y:S01]  /*18900*/  MOV R7, R45 ;  /* 0x0000002d00077202 */ /* 0x000fe20000000f00 */
[----:B------:R-:W-:-:S05]  /*18910*/  BRA `(.L_x_843) ;  /* 0xfffeed3000007947 */ /* 0x000fca000383ffff */
.L_x_717:
[----:B------:R-:W-:Y:S01]  /*18920*/  MOV R2, RZ ;  /* 0x000000ff00027202 */ /* 0x000fe20000000f00 */
[----:B------:R-:W-:Y:S01]  /*18930*/  IMAD.MOV.U32 R44, RZ, RZ, R4 ;  /* 0x000000ffff2c7224 */ /* 0x000fe200078e0004 */
[----:B------:R-:W-:Y:S01]  /*18940*/  MOV R3, 0x18970 ;  /* 0x0001897000037802 */ /* 0x000fe20000000f00 */
[----:B------:R-:W-:Y:S02]  /*18950*/  IMAD.MOV.U32 R45, RZ, RZ, 0x181f ;  /* 0x0000181fff2d7424 */ /* 0x000fe400078e00ff */
[----:B-1234-:R-:W-:Y:S05]  /*18960*/  CALL.REL.NOINC `($__internal_11_$__cuda_sm70_shflsync_idx_p) ;  /* 0x0000290000007944 */ /* 0x01efea0003c00000 */
[----:B------:R-:W-:Y:S01]  /*18970*/  ISETP.GE.AND P1, PT, R219, c[0x0][0x1d4], PT ;  /* 0x00007500db007a0c */ /* 0x000fe20003f26270 */
[----:B------:R-:W-:Y:S01]  /*18980*/  IMAD.MOV.U32 R44, RZ, RZ, R0 ;  /* 0x000000ffff2c7224 */ /* 0x000fe200078e0000 */
[----:B------:R-:W-:Y:S02]  /*18990*/  IADD3 R12, P2, R45, R14, RZ ;  /* 0x0000000e2d0c7210 */ /* 0x000fe40007f5e0ff */
[----:B------:R-:W-:Y:S03]  /*189a0*/  ISETP.GE.AND P0, PT, R221, c[0x0][0x1d4], PT ;  /* 0x00007500dd007a0c */ /* 0x000fe60003f06270 */
[----:B------:R-:W-:Y:S01]  /*189b0*/  IMAD.X R13, R7, 0x1, R5, P2 ;  /* 0x00000001070d7824 */ /* 0x000fe200010e0605 */
        /* <DEDUP_REMOVED lines=12> */
[----:B------:R-:W-:Y:S05]  /*18a80*/  CALL.REL.NOINC `($__internal_11_$__cuda_sm70_shflsync_idx_p) ;  /* 0x000027e000007944 */ /* 0x000fea0003c00000 */
[----:B------:R-:W-:Y:S01]  /*18a90*/  MOV R2, 0x1 ;  /* 0x0000000100027802 */ /* 0x000fe20000000f00 */
[----:B------:R-:W-:Y:S01]  /*18aa0*/  IMAD.MOV.U32 R13, RZ, RZ, R45 ;  /* 0x000000ffff0d7224 */ /* 0x000fe200078e002d */
[----:B------:R-:W-:Y:S01]  /*18ab0*/  MOV R45, 0x181f ;  /* 0x0000181f002d7802 */ /* 0x000fe20000000f00 */
[----:B------:R-:W-:Y:S01]  /*18ac0*/  IMAD.MOV.U32 R44, RZ, RZ, R4 ;  /* 0x000000ffff2c7224 */ /* 0x000fe200078e0004 */
[----:B------:R-:W-:Y:S02]  /*18ad0*/  MOV R3, 0x18af0 ;  /* 0x00018af000037802 */ /* 0x000fe40000000f00 */
[----:B------:R-:W-:Y:S05]  /*18ae0*/  CALL.REL.NOINC `($__internal_11_$__cuda_sm70_shflsync_idx_p) ;  /* 0x0000278000007944 */ /* 0x000fea0003c00000 */
[C---:B------:R-:W-:Y:S01]  /*18af0*/  IADD3 R2, -R7.reuse, 0x10, RZ ;  /* 0x0000001007027810 */ /* 0x040fe20007ffe1ff */
[----:B------:R-:W-:Y:S01]  /*18b00*/  IMAD.MOV.U32 R44, RZ, RZ, R0 ;  /* 0x000000ffff2c7224 */ /* 0x000fe200078e0000 */
[----:B------:R-:W-:Y:S02]  /*18b10*/  ISETP.NE.U32.AND P2, PT, R7, RZ, PT ;  /* 0x000000ff0700720c */ /* 0x000fe40003f45070 */
[----:B------:R-:W-:Y:S04]  /*18b20*/  LOP3.LUT R2, R2, 0xf, RZ, 0xc0, !PT ;  /* 0x0000000f02027812 */ /* 0x000fe800078ec0ff */
[----:B------:R-:W-:Y:S04]  /*18b30*/  IADD3 R2, P1, P0, R2, R45, R14 ;  /* 0x0000002d02027210 */ /* 0x000fe8000783e00e */
[----:B------:R-:W-:Y:S05]  /*18b40*/  IADD3.X R3, RZ, R13, R5, P1, P0 ;  /* 0x0000000dff037210 */ /* 0x000fea0000fe0405 */
        /* <DEDUP_REMOVED lines=13> */
[----:B------:R-:W-:Y:S05]  /*18c20*/  CALL.REL.NOINC `($__internal_11_$__cuda_sm70_shflsync_idx_p) ;  /* 0x0000264000007944 */ /* 0x000fea0003c00000 */
[----:B------:R-:W-:Y:S01]  /*18c30*/  MOV R2, 0x2 ;  /* 0x0000000200027802 */ /* 0x000fe20000000f00 */
[----:B------:R-:W-:Y:S01]  /*18c40*/  IMAD.MOV.U32 R13, RZ, RZ, R45 ;  /* 0x000000ffff0d7224 */ /* 0x000fe200078e002d */
[----:B------:R-:W-:Y:S01]  /*18c50*/  MOV R45, 0x181f ;  /* 0x0000181f002d7802 */ /* 0x000fe20000000f00 */
[----:B------:R-:W-:Y:S01]  /*18c60*/  IMAD.MOV.U32 R44, RZ, RZ, R4 ;  /* 0x000000ffff2c7224 */ /* 0x000fe200078e0004 */
[----:B------:R-:W-:Y:S02]  /*18c70*/  MOV R3, 0x18c90 ;  /* 0x00018c9000037802 */ /* 0x000fe40000000f00 */
[----:B------:R-:W-:Y:S05]  /*18c80*/  CALL.REL.NOINC `($__internal_11_$__cuda_sm70_shflsync_idx_p) ;  /* 0x000025e000007944 */ /* 0x000fea0003c00000 */
[----:B------:R-:W-:Y:S01]  /*18c90*/  MOV R0, R45 ;  /* 0x0000002d00007202 */ /* 0x000fe20000000f00 */
[----:B------:R-:W-:-:S05]  /*18ca0*/  BRA `(.L_x_844) ;  /* 0xfffeeb2000007947 */ /* 0x000fca000383ffff */
.L_x_720:
[----:B------:R-:W-:Y:S01]  /*18cb0*/  MOV R2, RZ ;  /* 0x000000ff00027202 */ /* 0x000fe20000000f00 */
[----:B------:R-:W-:Y:S01]  /*18cc0*/  IMAD.MOV.U32 R44, RZ, RZ, R0 ;  /* 0x000000ffff2c7224 */ /* 0x000fe200078e0000 */
[----:B------:R-:W-:Y:S01]  /*18cd0*/  MOV R3, 0x18d00 ;  /* 0x00018d0000037802 */ /* 0x000fe20000000f00 */
[----:B------:R-:W-:Y:S02]  /*18ce0*/  IMAD.MOV.U32 R45, RZ, RZ, 0x181f ;  /* 0x0000181fff2d7424 */ /* 0x000fe400078e00ff */
[----:B------:R-:W-:Y:S05]  /*18cf0*/  CALL.REL.NOINC `($__internal_11_$__cuda_sm70_shflsync_idx_p) ;  /* 0x0000257000007944 */ /* 0x000fea0003c00000 */
[----:B------:R-:W-:Y:S01]  /*18d00*/  MOV R7, R45 ;  /* 0x0000002d00077202 */ /* 0x000fe20000000f00 */
[----:B------:R-:W-:-:S05]  /*18d10*/  BRA `(.L_x_845) ;  /* 0xfffefce000007947 */ /* 0x000fca000383ffff */
.L_x_721:
[----:B------:R-:W-:Y:S01]  /*18d20*/  MOV R2, RZ ;  /* 0x000000ff00027202 */ /* 0x000fe20000000f00 */
[----:B------:R-:W-:Y:S01]  /*18d30*/  IMAD.MOV.U32 R44, RZ, RZ, R4 ;  /* 0x000000ffff2c7224 */ /* 0x000fe200078e0004 */
[----:B------:R-:W-:Y:S01]  /*18d40*/  MOV R3, 0x18d70 ;  /* 0x00018d7000037802 */ /* 0x000fe20000000f00 */
[----:B------:R-:W-:Y:S02]  /*18d50*/  IMAD.MOV.U32 R45, RZ, RZ, 0x181f ;  /* 0x0000181fff2d7424 */ /* 0x000fe400078e00ff */
[----:B-12---:R-:W-:Y:S05]  /*18d60*/  CALL.REL.NOINC `($__internal_11_$__cuda_sm70_shflsync_idx_p) ;  /* 0x0000250000007944 */ /* 0x006fea0003c00000 */
        /* <DEDUP_REMOVED lines=52> */
.L_x_722:
[----:B------:R-:W-:Y:S01]  /*190b0*/  MOV R2, RZ ;  /* 0x000000ff00027202 */ /* 0x000fe20000000f00 */
[----:B------:R-:W-:Y:S01]  /*190c0*/  IMAD.MOV.U32 R44, RZ, RZ, R5 ;  /* 0x000000ffff2c7224 */ /* 0x000fe200078e0005 */
[----:B------:R-:W-:Y:S01]  /*190d0*/  MOV R3, 0x19100 ;  /* 0x0001910000037802 */ /* 0x000fe20000000f00 */
[----:B------:R-:W-:Y:S02]  /*190e0*/  IMAD.MOV.U32 R45, RZ, RZ, 0x1c1f ;  /* 0x00001c1fff2d7424 */ /* 0x000fe400078e00ff */
[----:B------:R-:W-:Y:S05]  /*190f0*/  CALL.REL.NOINC `($__internal_11_$__cuda_sm70_shflsync_idx_p) ;  /* 0x0000217000007944 */ /* 0x000fea0003c00000 */
[----:B------:R-:W-:Y:S01]  /*19100*/  MOV R4, R45 ;  /* 0x0000002d00047202 */ /* 0x000fe20000000f00 */
[----:B------:R-:W-:-:S05]  /*19110*/  BRA `(.L_x_847) ;  /* 0xfffefc4000007947 */ /* 0x000fca000383ffff */
.L_x_727:
[----:B------:R-:W-:Y:S01]  /*19120*/  MOV R2, 0x1 ;  /* 0x0000000100027802 */ /* 0x000fe20000000f00 */
[----:B------:R-:W-:Y:S01]  /*19130*/  IMAD.MOV.U32 R44, RZ, RZ, R5 ;  /* 0x000000ffff2c7224 */ /* 0x000fe200078e0005 */
[----:B------:R-:W-:Y:S01]  /*19140*/  MOV R3, 0x19170 ;  /* 0x0001917000037802 */ /* 0x000fe20000000f00 */
[----:B------:R-:W-:Y:S02]  /*19150*/  IMAD.MOV.U32 R45, RZ, RZ, 0x1c1f ;  /* 0x00001c1fff2d7424 */ /* 0x000fe400078e00ff */
[----:B-1----:R-:W-:Y:S05]  /*19160*/  CALL.REL.NOINC `($__internal_11_$__cuda_sm70_shflsync_idx_p) ;  /* 0x0000210000007944 */ /* 0x002fea0003c00000 */
[----:B------:R-:W-:Y:S01]  /*19170*/  MOV R4, R45 ;  /* 0x0000002d00047202 */ /* 0x000fe20000000f00 */
[----:B------:R-:W-:-:S05]  /*19180*/  BRA `(.L_x_848) ;  /* 0xffff062000007947 */ /* 0x000fca000383ffff */
.L_x_732:
[----:B------:R-:W-:Y:S02]  /*19190*/  MOV R0, 0x2 ;  /* 0x0000000200007802 */ /* 0x000fe40000000f00 */
[----:B------:R-:W-:Y:S02]  /*191a0*/  MOV R2, 0x191c0 ;  /* 0x000191c000027802 */ /* 0x000fe40000000f00 */
[----:B-12---:R-:W-:Y:S05]  /*191b0*/  CALL.REL.NOINC `($__internal_10_$__cuda_sm70_shflsync_bfly_p) ;  /* 0x0000205000007944 */ /* 0x006fea0003c00000 */
[----:B------:R-:W-:-:S05]  /*191c0*/  BRA `(.L_x_849) ;  /* 0xffff108000007947 */ /* 0x000fca000383ffff */
.L_x_733:
[----:B------:R-:W-:Y:S01]  /*191d0*/  MOV R0, 0x1 ;  /* 0x0000000100007802 */ /* 0x000fe20000000f00 */
[----:B---3--:R-:W-:Y:S01]  /*191e0*/  IMAD.MOV.U32 R4, RZ, RZ, R5 ;  /* 0x000000ffff047224 */ /* 0x008fe200078e0005 */
[----:B------:R-:W-:Y:S02]  /*191f0*/  MOV R2, 0x19210 ;  /* 0x0001921000027802 */ /* 0x000fe40000000f00 */
[----:B------:R-:W-:Y:S05]  /*19200*/  CALL.REL.NOINC `($__internal_10_$__cuda_sm70_shflsync_bfly_p) ;  /* 0x0000200000007944 */ /* 0x000fea0003c00000 */
[----:B------:R-:W-:Y:S01]  /*19210*/  IMAD.MOV.U32 R4, RZ, RZ, R6 ;  /* 0x000000ffff047224 */ /* 0x000fe200078e0006 */
[----:B------:R-:W-:Y:S01]  /*19220*/  FMNMX.FTZ R68, R5, R0, !PT ;  /* 0x0000000005447209 */ /* 0x000fe20007810000 */
[----:B------:R-:W-:Y:S01]  /*19230*/  IMAD.MOV.U32 R0, RZ, RZ, 0x2 ;  /* 0x00000002ff007424 */ /* 0x000fe200078e00ff */
[----:B------:R-:W-:Y:S02]  /*19240*/  MOV R2, 0x19260 ;  /* 0x0001926000027802 */ /* 0x000fe40000000f00 */
[----:B------:R-:W-:Y:S05]  /*19250*/  CALL.REL.NOINC `($__internal_10_$__cuda_sm70_shflsync_bfly_p) ;  /* 0x00001fb000007944 */ /* 0x000fea0003c00000 */
[----:B------:R-:W-:Y:S01]  /*19260*/  FMNMX.FTZ R4, R6, R0, !PT ;  /* 0x0000000006047209 */ /* 0x000fe20007810000 */
[----:B------:R-:W-:Y:S01]  /*19270*/  IMAD.MOV.U32 R0, RZ, RZ, 0x1 ;  /* 0x00000001ff007424 */ /* 0x000fe200078e00ff */
[----:B------:R-:W-:Y:S02]  /*19280*/  MOV R2, 0x192a0 ;  /* 0x000192a000027802 */ /* 0x000fe40000000f00 */
[----:B------:R-:W-:Y:S05]  /*19290*/  CALL.REL.NOINC `($__internal_10_$__cuda_sm70_shflsync_bfly_p) ;  /* 0x00001f7000007944 */ /* 0x000fea0003c00000 */
[----:B------:R-:W-:-:S05]  /*192a0*/  BRA `(.L_x_850) ;  /* 0xffff101000007947 */ /* 0x000fca000383ffff */
.L_x_742:
[----:B------:R-:W-:Y:S01]  /*192b0*/  MOV R2, RZ ;  /* 0x000000ff00027202 */ /* 0x000fe20000000f00 */
[----:B------:R-:W-:Y:S01]  /*192c0*/  IMAD.MOV.U32 R44, RZ, RZ, R0 ;  /* 0x000000ffff2c7224 */ /* 0x000fe200078e0000 */
[----:B------:R-:W-:Y:S01]  /*192d0*/  MOV R3, 0x19300 ;  /* 0x0001930000037802 */ /* 0x000fe20000000f00 */
[----:B------:R-:W-:Y:S02]  /*192e0*/  IMAD.MOV.U32 R45, RZ, RZ, 0x181f ;  /* 0x0000181fff2d7424 */ /* 0x000fe400078e00ff */
[----:B-1--4-:R-:W-:Y:S05]  /*192f0*/  CALL.REL.NOINC `($__internal_11_$__cuda_sm70_shflsync_idx_p) ;  /* 0x00001f7000007944 */ /* 0x012fea0003c00000 */
[----:B------:R-:W-:Y:S01]  /*19300*/  MOV R7, R45 ;  /* 0x0000002d00077202 */ /* 0x000fe20000000f00 */
[----:B------:R-:W-:-:S05]  /*19310*/  BRA `(.L_x_851) ;  /* 0xffff2d4000007947 */ /* 0x000fca000383ffff */
.L_x_743:
        /* <DEDUP_REMOVED lines=57> */
.L_x_746:
[----:B------:R-:W-:Y:S01]  /*196b0*/  MOV R2, RZ ;  /* 0x000000ff00027202 */ /* 0x000fe20000000f00 */
[----:B------:R-:W-:Y:S01]  /*196c0*/  IMAD.MOV.U32 R44, RZ, RZ, R0 ;  /* 0x000000ffff2c7224 */ /* 0x000fe200078e0000 */
[----:B------:R-:W-:Y:S01]  /*196d0*/  MOV R3, 0x19700 ;  /* 0x0001970000037802 */ /* 0x000fe20000000f00 */
[----:B------:R-:W-:Y:S02]  /*196e0*/  IMAD.MOV.U32 R45, RZ, RZ, 0x181f ;  /* 0x0000181fff2d7424 */ /* 0x000fe400078e00ff */
[----:B-1----:R-:W-:Y:S05]  /*196f0*/  CALL.REL.NOINC `($__internal_11_$__cuda_sm70_shflsync_idx_p) ;  /* 0x00001b7000007944 */ /* 0x002fea0003c00000 */
[----:B------:R-:W-:Y:S01]  /*19700*/  MOV R7, R45 ;  /* 0x0000002d00077202 */ /* 0x000fe20000000f00 */
[----:B------:R-:W-:-:S05]  /*19710*/  BRA `(.L_x_853) ;  /* 0xffff3cf000007947 */ /* 0x000fca000383ffff */
.L_x_747:
[----:B------:R-:W-:Y:S01]  /*19720*/  MOV R2, RZ ;  /* 0x000000ff00027202 */ /* 0x000fe20000000f00 */
[----:B------:R-:W-:Y:S01]  /*19730*/  IMAD.MOV.U32 R44, RZ, RZ, R4 ;  /* 0x000000ffff2c7224 */ /* 0x000fe200078e0004 */
[----:B------:R-:W-:Y:S01]  /*19740*/  MOV R3, 0x19770 ;  /* 0x0001977000037802 */ /* 0x000fe20000000f00 */
[----:B------:R-:W-:Y:S02]  /*19750*/  IMAD.MOV.U32 R45, RZ, RZ, 0x181f ;  /* 0x0000181fff2d7424 */ /* 0x000fe400078e00ff */
[----:B-123--:R-:W-:Y:S05]  /*19760*/  CALL.REL.NOINC `($__internal_11_$__cuda_sm70_shflsync_idx_p) ;  /* 0x00001b0000007944 */ /* 0x00efea0003c00000 */
        /* <DEDUP_REMOVED lines=52> */
.L_x_748:
[----:B------:R-:W-:Y:S02]  /*19ab0*/  MOV R0, 0x2 ;  /* 0x0000000200007802 */ /* 0x000fe40000000f00 */
[----:B------:R-:W-:Y:S02]  /*19ac0*/  MOV R2, 0x19ae0 ;  /* 0x00019ae000027802 */ /* 0x000fe40000000f00 */
[----:B------:R-:W-:Y:S05]  /*19ad0*/  CALL.REL.NOINC `($__internal_10_$__cuda_sm70_shflsync_bfly_p) ;  /* 0x0000173000007944 */ /* 0x000fea0003c00000 */
[----:B------:R-:W-:-:S05]  /*19ae0*/  BRA `(.L_x_855) ;  /* 0xffff3ee000007947 */ /* 0x000fca000383ffff */
.L_x_749:
[----:B------:R-:W-:Y:S01]  /*19af0*/  MOV R0, 0x1 ;  /* 0x0000000100007802 */ /* 0x000fe20000000f00 */
[----:B-1----:R-:W-:Y:S01]  /*19b00*/  IMAD.MOV.U32 R4, RZ, RZ, R5 ;  /* 0x000000ffff047224 */ /* 0x002fe200078e0005 */
        /* <DEDUP_REMOVED lines=12> */
.L_x_752:
[----:B--23--:R-:W-:Y:S01]  /*19bd0*/  MOV R2, RZ ;  /* 0x000000ff00027202 */ /* 0x00cfe20000000f00 */
[----:B------:R-:W-:Y:S01]  /*19be0*/  IMAD.MOV.U32 R44, RZ, RZ, R4 ;  /* 0x000000ffff2c7224 */ /* 0x000fe200078e0004 */
[----:B------:R-:W-:Y:S01]  /*19bf0*/  MOV R3, 0x19c20 ;  /* 0x00019c2000037802 */ /* 0x000fe20000000f00 */
[----:B------:R-:W-:Y:S02]  /*19c00*/  IMAD.MOV.U32 R45, RZ, RZ, 0x181f ;  /* 0x0000181fff2d7424 */ /* 0x000fe400078e00ff */
[----:B-1--4-:R-:W-:Y:S05]  /*19c10*/  CALL.REL.NOINC `($__internal_11_$__cuda_sm70_shflsync_idx_p) ;  /* 0x0000165000007944 */ /* 0x012fea0003c00000 */
[----:B------:R-:W-:Y:S01]  /*19c20*/  MOV R12, R45 ;  /* 0x0000002d000c7202 */ /* 0x000fe20000000f00 */
[----:B------:R-:W-:-:S05]  /*19c30*/  BRA `(.L_x_857) ;  /* 0xffff596000007947 */ /* 0x000fca000383ffff */
.L_x_755:
[----:B------:R-:W-:Y:S01]  /*19c40*/  MOV R2, RZ ;  /* 0x000000ff00027202 */ /* 0x000fe20000000f00 */
[----:B------:R-:W-:Y:S01]  /*19c50*/  IMAD.MOV.U32 R44, RZ, RZ, R0 ;  /* 0x000000ffff2c7224 */ /* 0x000fe200078e0000 */
[----:B------:R-:W-:Y:S01]  /*19c60*/  MOV R3, 0x19c90 ;  /* 0x00019c9000037802 */ /* 0x000fe20000000f00 */
[----:B------:R-:W-:Y:S02]  /*19c70*/  IMAD.MOV.U32 R45, RZ, RZ, 0x181f ;  /* 0x0000181fff2d7424 */ /* 0x000fe400078e00ff */
[----:B------:R-:W-:Y:S05]  /*19c80*/  CALL.REL.NOINC `($__internal_11_$__cuda_sm70_shflsync_idx_p) ;  /* 0x000015e000007944 */ /* 0x000fea0003c00000 */
[----:B------:R-:W-:Y:S01]  /*19c90*/  MOV R7, R45 ;  /* 0x0000002d00077202 */ /* 0x000fe20000000f00 */
[----:B------:R-:W-:-:S05]  /*19ca0*/  BRA `(.L_x_858) ;  /* 0xffff6c1000007947 */ /* 0x000fca000383ffff */
.L_x_756:
[----:B------:R-:W-:Y:S01]  /*19cb0*/  MOV R2, RZ ;  /* 0x000000ff00027202 */ /* 0x000fe20000000f00 */
[----:B------:R-:W-:Y:S01]  /*19cc0*/  IMAD.MOV.U32 R44, RZ, RZ, R4 ;  /* 0x000000ffff2c7224 */ /* 0x000fe200078e0004 */
[----:B------:R-:W-:Y:S01]  /*19cd0*/  MOV R3, 0x19d00 ;  /* 0x00019d0000037802 */ /* 0x000fe20000000f00 */
[----:B------:R-:W-:Y:S02]  /*19ce0*/  IMAD.MOV.U32 R45, RZ, RZ, 0x181f ;  /* 0x0000181fff2d7424 */ /* 0x000fe400078e00ff */
[----:B-12---:R-:W-:Y:S05]  /*19cf0*/  CALL.REL.NOINC `($__internal_11_$__cuda_sm70_shflsync_idx_p) ;  /* 0x0000157000007944 */ /* 0x006fea0003c00000 */
[C---:B------:R-:W-:Y:S01]  /*19d00*/  IADD3 R8, -R193.reuse, 0x10, RZ ;  /* 0x00000010c1087810 */ /* 0x040fe20007ffe1ff */
[----:B------:R-:W-:Y:S03]  /*19d10*/  IMAD.MOV.U32 R44, RZ, RZ, R0 ;  /* 0x000000ffff2c7224 */ /* 0x000fe600078e0000 */
[----:B------:R-:W-:Y:S04]  /*19d20*/  LOP3.LUT R8, R8, 0xf, RZ, 0xc0, !PT ;  /* 0x0000000f08087812 */ /* 0x000fe800078ec0ff */
[----:B------:R-:W-:Y:S04]  /*19d30*/  IADD3 R8, P1, P0, R8, R45, R12 ;  /* 0x0000002d08087210 */ /* 0x000fe8000783e00c */
[----:B------:R-:W-:Y:S02]  /*19d40*/  IADD3.X R9, RZ, R7, R5, P1, P0 ;  /* 0x00000007ff097210 */ /* 0x000fe40000fe0405 */
[----:B------:R-:W-:Y:S02]  /*19d50*/  ISETP.NE.U32.AND P1, PT, R193, RZ, PT ;  /* 0x000000ffc100720c */ /* 0x000fe40003f25070 */
[----:B------:R-:W-:Y:S01]  /*19d60*/  IADD3 R2, P0, R45, R13, RZ ;  /* 0x0000000d2d027210 */ /* 0x000fe20007f1e0ff */
[----:B------:R-:W-:Y:S04]  /*19d70*/  IMAD.MOV.U32 R45, RZ, RZ, 0x181f ;  /* 0x0000181fff2d7424 */ /* 0x000fe800078e00ff */
[----:B------:R-:W-:Y:S06]  /*19d80*/  IMAD.X R3, R7, 0x1, R6, P0 ;  /* 0x0000000107037824 */ /* 0x000fec00000e0606 */
[----:B------:R-:W-:Y:S01]  /*19d90*/  @!PT LDS RZ, [RZ] ;  /* 0x00000000fffff984 */ /* 0x000fe20000000800 */
[----:B------:R-:W-:Y:S01]  /*19da0*/  @!PT LDS RZ, [RZ] ;  /* 0x00000000fffff984 */ /* 0x000fe20000000800 */
[----:B------:R-:W-:Y:S01]  /*19db0*/  @!PT LDS RZ, [RZ] ;  /* 0x00000000fffff984 */ /* 0x000fe20000000800 */
[----:B------:R1:W-:Y:S04]  /*19dc0*/  LDGSTS.E.BYPASS.LTC128B.128.ZFILL [R195+0x8100], [R8.64], P1 ;  /* 0x0810000008c37fae */ /* 0x0003e80008941d46 */
[----:B------:R2:W-:Y:S02]  /*19dd0*/  LDGSTS.E.BYPASS.LTC128B.128 [R195+0xb100], [R2.64], !P3 ;  /* 0x0b10000002c37fae */ /* 0x0005e4000d901d46 */
[----:B--2---:R-:W-:Y:S01]  /*19de0*/  MOV R3, 0x19e10 ;  /* 0x00019e1000037802 */ /* 0x004fe20000000f00 */
[----:B------:R-:W-:Y:S02]  /*19df0*/  IMAD.MOV.U32 R2, RZ, RZ, 0x1 ;  /* 0x00000001ff027424 */ /* 0x000fe400078e00ff */
[----:B-1----:R-:W-:Y:S05]  /*19e00*/  CALL.REL.NOINC `($__internal_11_$__cuda_sm70_shflsync_idx_p) ;  /* 0x0000146000007944 */ /* 0x002fea0003c00000 */
[----:B------:R-:W-:Y:S01]  /*19e10*/  MOV R2, 0x1 ;  /* 0x0000000100027802 */ /* 0x000fe20000000f00 */
[----:B------:R-:W-:Y:S01]  /*19e20*/  IMAD.MOV.U32 R7, RZ, RZ, R45 ;  /* 0x000000ffff077224 */ /* 0x000fe200078e002d */
[----:B------:R-:W-:Y:S01]  /*19e30*/  MOV R45, 0x181f ;  /* 0x0000181f002d7802 */ /* 0x000fe20000000f00 */
[----:B------:R-:W-:Y:S01]  /*19e40*/  IMAD.MOV.U32 R44, RZ, RZ, R4 ;  /* 0x000000ffff2c7224 */ /* 0x000fe200078e0004 */
[----:B------:R-:W-:Y:S02]  /*19e50*/  MOV R3, 0x19e70 ;  /* 0x00019e7000037802 */ /* 0x000fe40000000f00 */
[----:B------:R-:W-:Y:S05]  /*19e60*/  CALL.REL.NOINC `($__internal_11_$__cuda_sm70_shflsync_idx_p) ;  /* 0x0000140000007944 */ /* 0x000fea0003c00000 */
        /* <DEDUP_REMOVED lines=25> */
.L_x_757:
[----:B------:R-:W-:Y:S01]  /*1a000*/  MOV R2, RZ ;  /* 0x000000ff00027202 */ /* 0x000fe20000000f00 */
[----:B------:R-:W-:Y:S01]  /*1a010*/  IMAD.MOV.U32 R44, RZ, RZ, R5 ;  /* 0x000000ffff2c7224 */ /* 0x000fe200078e0005 */
[----:B------:R-:W-:Y:S01]  /*1a020*/  MOV R3, 0x1a050 ;  /* 0x0001a05000037802 */ /* 0x000fe20000000f00 */
[----:B------:R-:W-:Y:S02]  /*1a030*/  IMAD.MOV.U32 R45, RZ, RZ, 0x1c1f ;  /* 0x00001c1fff2d7424 */ /* 0x000fe400078e00ff */
[----:B------:R-:W-:Y:S05]  /*1a040*/  CALL.REL.NOINC `($__internal_11_$__cuda_sm70_shflsync_idx_p) ;  /* 0x0000122000007944 */ /* 0x000fea0003c00000 */
[----:B------:R-:W-:Y:S01]  /*1a050*/  MOV R4, R45 ;  /* 0x0000002d00047202 */ /* 0x000fe20000000f00 */
[----:B------:R-:W-:-:S05]  /*1a060*/  BRA `(.L_x_860) ;  /* 0xffff6b6000007947 */ /* 0x000fca000383ffff */
.L_x_762:
[----:B------:R-:W-:Y:S01]  /*1a070*/  MOV R2, 0x1 ;  /* 0x0000000100027802 */ /* 0x000fe20000000f00 */
[----:B------:R-:W-:Y:S01]  /*1a080*/  IMAD.MOV.U32 R44, RZ, RZ, R5 ;  /* 0x000000ffff2c7224 */ /* 0x000fe200078e0005 */
[----:B------:R-:W-:Y:S01]  /*1a090*/  MOV R3, 0x1a0c0 ;  /* 0x0001a0c000037802 */ /* 0x000fe20000000f00 */
[----:B------:R-:W-:Y:S02]  /*1a0a0*/  IMAD.MOV.U32 R45, RZ, RZ, 0x1c1f ;  /* 0x00001c1fff2d7424 */ /* 0x000fe400078e00ff */
[----:B-1----:R-:W-:Y:S05]  /*1a0b0*/  CALL.REL.NOINC `($__internal_11_$__cuda_sm70_shflsync_idx_p) ;  /* 0x000011b000007944 */ /* 0x002fea0003c00000 */
[----:B------:R-:W-:Y:S01]  /*1a0c0*/  MOV R4, R45 ;  /* 0x0000002d00047202 */ /* 0x000fe20000000f00 */
[----:B------:R-:W-:-:S05]  /*1a0d0*/  BRA `(.L_x_861) ;  /* 0xffff754000007947 */ /* 0x000fca000383ffff */
.L_x_767:
[----:B------:R-:W-:Y:S02]  /*1a0e0*/  MOV R0, 0x2 ;  /* 0x0000000200007802 */ /* 0x000fe40000000f00 */
[----:B------:R-:W-:Y:S02]  /*1a0f0*/  MOV R2, 0x1a110 ;  /* 0x0001a11000027802 */ /* 0x000fe40000000f00 */
[----:B-12---:R-:W-:Y:S05]  /*1a100*/  CALL.REL.NOINC `($__internal_10_$__cuda_sm70_shflsync_bfly_p) ;  /* 0x0000110000007944 */ /* 0x006fea0003c00000 */
[----:B------:R-:W-:-:S05]  /*1a110*/  BRA `(.L_x_862) ;  /* 0xffff7fa000007947 */ /* 0x000fca000383ffff */
.L_x_768:
        /* <DEDUP_REMOVED lines=14> */
.L_x_770:
[----:B------:R-:W-:Y:S01]  /*1a200*/  IMAD.MOV.U32 R4, RZ, RZ, R227 ;  /* 0x000000ffff047224 */ /* 0x000fe200078e00e3 */
[----:B------:R-:W-:-:S02]  /*1a210*/  MOV R0, 0x2 ;  /* 0x0000000200007802 */ /* 0x000fc40000000f00 */
[----:B------:R-:W-:Y:S02]  /*1a220*/  MOV R2, 0x1a240 ;  /* 0x0001a24000027802 */ /* 0x000fe40000000f00 */
[----:B------:R-:W-:Y:S05]  /*1a230*/  CALL.REL.NOINC `($__internal_10_$__cuda_sm70_shflsync_bfly_p) ;  /* 0x00000fd000007944 */ /* 0x000fea0003c00000 */
[----:B------:R-:W-:Y:S05]  /*1a240*/  BRA `(.L_x_864) ;  /* 0xffff97f000007947 */ /* 0x000fea000383ffff */
.L_x_771:
[----:B------:R-:W-:Y:S01]  /*1a250*/  IMAD.MOV.U32 R4, RZ, RZ, R6 ;  /* 0x000000ffff047224 */ /* 0x000fe200078e0006 */
[----:B------:R-:W-:Y:S02]  /*1a260*/  MOV R0, 0x1 ;  /* 0x0000000100007802 */ /* 0x000fe40000000f00 */
[----:B------:R-:W-:Y:S02]  /*1a270*/  MOV R2, 0x1a290 ;  /* 0x0001a29000027802 */ /* 0x000fe40000000f00 */
[----:B-1----:R-:W-:Y:S05]  /*1a280*/  CALL.REL.NOINC `($__internal_10_$__cuda_sm70_shflsync_bfly_p) ;  /* 0x00000f8000007944 */ /* 0x002fea0003c00000 */
[----:B------:R-:W-:Y:S01]  /*1a290*/  FADD.FTZ R6, R6, R0 ;  /* 0x0000000006067221 */ /* 0x000fe20000010000 */
[----:B------:R-:W-:Y:S02]  /*1a2a0*/  MOV R4, R228 ;  /* 0x000000e400047202 */ /* 0x000fe40000000f00 */
[----:B------:R-:W-:Y:S02]  /*1a2b0*/  MOV R0, 0x2 ;  /* 0x0000000200007802 */ /* 0x000fe40000000f00 */
[----:B------:R-:W-:Y:S02]  /*1a2c0*/  MOV R2, 0x1a2e0 ;  /* 0x0001a2e000027802 */ /* 0x000fe40000000f00 */
[----:B------:R-:W-:Y:S05]  /*1a2d0*/  CALL.REL.NOINC `($__internal_10_$__cuda_sm70_shflsync_bfly_p) ;  /* 0x00000f3000007944 */ /* 0x000fea0003c00000 */
[----:B------:R-:W-:Y:S01]  /*1a2e0*/  FADD.FTZ R4, R228, R0 ;  /* 0x00000000e4047221 */ /* 0x000fe20000010000 */
[----:B------:R-:W-:Y:S02]  /*1a2f0*/  MOV R0, 0x1 ;  /* 0x0000000100007802 */ /* 0x000fe40000000f00 */
[----:B------:R-:W-:-:S02]  /*1a300*/  MOV R2, 0x1a320 ;  /* 0x0001a32000027802 */ /* 0x000fc40000000f00 */
[----:B------:R-:W-:Y:S05]  /*1a310*/  CALL.REL.NOINC `($__internal_10_$__cuda_sm70_shflsync_bfly_p) ;  /* 0x00000ef000007944 */ /* 0x000fea0003c00000 */
[----:B------:R-:W-:Y:S01]  /*1a320*/  MOV R3, R0 ;  /* 0x0000000000037202 */ /* 0x000fe20000000f00 */
[----:B------:R-:W-:Y:S05]  /*1a330*/  BRA `(.L_x_865) ;  /* 0xffff977000007947 */ /* 0x000fea000383ffff */
.L_x_778:
[----:B--234-:R-:W-:Y:S01]  /*1a340*/  IMAD.MOV.U32 R44, RZ, RZ, R7 ;  /* 0x000000ffff2c7224 */ /* 0x01cfe200078e0007 */
[----:B------:R-:W-:Y:S01]  /*1a350*/  MOV R2, RZ ;  /* 0x000000ff00027202 */ /* 0x000fe20000000f00 */
[----:B------:R-:W-:Y:S01]  /*1a360*/  IMAD.MOV.U32 R45, RZ, RZ, 0x181f ;  /* 0x0000181fff2d7424 */ /* 0x000fe200078e00ff */
[----:B------:R-:W-:-:S02]  /*1a370*/  MOV R3, 0x1a390 ;  /* 0x0001a39000037802 */ /* 0x000fc40000000f00 */
[----:B-1----:R-:W-:Y:S05]  /*1a380*/  CALL.REL.NOINC `($__internal_11_$__cuda_sm70_shflsync_idx_p) ;  /* 0x00000ee000007944 */ /* 0x002fea0003c00000 */
[----:B------:R-:W-:Y:S01]  /*1a390*/  MOV R10, R45 ;  /* 0x0000002d000a7202 */ /* 0x000fe20000000f00 */
[----:B------:R-:W-:Y:S05]  /*1a3a0*/  BRA `(.L_x_866) ;  /* 0xffffaa9000007947 */ /* 0x000fea000383ffff */
.L_x_779:
[----:B------:R-:W-:Y:S01]  /*1a3b0*/  IMAD.MOV.U32 R44, RZ, RZ, R8 ;  /* 0x000000ffff2c7224 */ /* 0x000fe200078e0008 */
[----:B------:R-:W-:Y:S01]  /*1a3c0*/  MOV R2, RZ ;  /* 0x000000ff00027202 */ /* 0x000fe20000000f00 */
[----:B------:R-:W-:Y:S01]  /*1a3d0*/  IMAD.MOV.U32 R45, RZ, RZ, 0x181f ;  /* 0x0000181fff2d7424 */ /* 0x000fe200078e00ff */
[----:B------:R-:W-:-:S02]  /*1a3e0*/  MOV R3, 0x1a400 ;  /* 0x0001a40000037802 */ /* 0x000fc40000000f00 */
[----:B-123--:R-:W-:Y:S05]  /*1a3f0*/  CALL.REL.NOINC `($__internal_11_$__cuda_sm70_shflsync_idx_p) ;  /* 0x00000e7000007944 */ /* 0x00efea0003c00000 */
[----:B------:R-:W-:Y:S01]  /*1a400*/  MOV R0, R45 ;  /* 0x0000002d00007202 */ /* 0x000fe20000000f00 */
[----:B------:R-:W-:Y:S05]  /*1a410*/  BRA `(.L_x_867) ;  /* 0xffffaa4000007947 */ /* 0x000fea000383ffff */
.L_x_782:
[----:B------:R-:W-:Y:S01]  /*1a420*/  IMAD.MOV.U32 R44, RZ, RZ, R7 ;  /* 0x000000ffff2c7224 */ /* 0x000fe200078e0007 */
[----:B--2---:R-:W-:Y:S01]  /*1a430*/  MOV R2, 0x1 ;  /* 0x0000000100027802 */ /* 0x004fe20000000f00 */
[----:B------:R-:W-:Y:S01]  /*1a440*/  IMAD.MOV.U32 R45, RZ, RZ, 0x181f ;  /* 0x0000181fff2d7424 */ /* 0x000fe200078e00ff */
[----:B------:R-:W-:-:S02]  /*1a450*/  MOV R3, 0x1a470 ;  /* 0x0001a47000037802 */ /* 0x000fc40000000f00 */
[----:B-1-34-:R-:W-:Y:S05]  /*1a460*/  CALL.REL.NOINC `($__internal_11_$__cuda_sm70_shflsync_idx_p) ;  /* 0x00000e0000007944 */ /* 0x01afea0003c00000 */
        /* <DEDUP_REMOVED lines=8> */
.L_x_785:
[----:B------:R-:W-:Y:S01]  /*1a4f0*/  IMAD.MOV.U32 R44, RZ, RZ, R7 ;  /* 0x000000ffff2c7224 */ /* 0x000fe200078e0007 */
[----:B-1----:R-:W-:Y:S01]  /*1a500*/  MOV R2, 0x2 ;  /* 0x0000000200027802 */ /* 0x002fe20000000f00 */
[----:B------:R-:W-:Y:S01]  /*1a510*/  IMAD.MOV.U32 R45, RZ, RZ, 0x181f ;  /* 0x0000181fff2d7424 */ /* 0x000fe200078e00ff */
[----:B------:R-:W-:Y:S02]  /*1a520*/  MOV R3, 0x1a540 ;  /* 0x0001a54000037802 */ /* 0x000fe40000000f00 */
[----:B--234-:R-:W-:Y:S05]  /*1a530*/  CALL.REL.NOINC `($__internal_11_$__cuda_sm70_shflsync_idx_p) ;  /* 0x00000d3000007944 */ /* 0x01cfea0003c00000 */
[----:B------:R-:W-:Y:S01]  /*1a540*/  MOV R10, R45 ;  /* 0x0000002d000a7202 */ /* 0x000fe20000000f00 */
[----:B------:R-:W-:Y:S05]  /*1a550*/  BRA `(.L_x_869) ;  /* 0xffffab3000007947 */ /* 0x000fea000383ffff */
.L_x_786:
[----:B------:R-:W-:Y:S01]  /*1a560*/  IMAD.MOV.U32 R44, RZ, RZ, R8 ;  /* 0x000000ffff2c7224 */ /* 0x000fe200078e0008 */
[----:B-1----:R-:W-:Y:S01]  /*1a570*/  MOV R2, 0x2 ;  /* 0x0000000200027802 */ /* 0x002fe20000000f00 */
[----:B------:R-:W-:Y:S01]  /*1a580*/  IMAD.MOV.U32 R45, RZ, RZ, 0x181f ;  /* 0x0000181fff2d7424 */ /* 0x000fe200078e00ff */
[----:B------:R-:W-:Y:S02]  /*1a590*/  MOV R3, 0x1a5b0 ;  /* 0x0001a5b000037802 */ /* 0x000fe40000000f00 */
[----:B--234-:R-:W-:Y:S05]  /*1a5a0*/  CALL.REL.NOINC `($__internal_11_$__cuda_sm70_shflsync_idx_p) ;  /* 0x00000cc000007944 */ /* 0x01cfea0003c00000 */
[----:B------:R-:W-:Y:S01]  /*1a5b0*/  MOV R0, R45 ;  /* 0x0000002d00007202 */ /* 0x000fe20000000f00 */
[----:B------:R-:W-:Y:S05]  /*1a5c0*/  BRA `(.L_x_870) ;  /* 0xffffaae000007947 */ /* 0x000fea000383ffff */
.L_x_789:
[----:B------:R-:W-:Y:S01]  /*1a5d0*/  IMAD.MOV.U32 R44, RZ, RZ, R7 ;  /* 0x000000ffff2c7224 */ /* 0x000fe200078e0007 */
[----:B-1----:R-:W-:Y:S01]  /*1a5e0*/  MOV R2, 0x3 ;  /* 0x0000000300027802 */ /* 0x002fe20000000f00 */
[----:B------:R-:W-:Y:S01]  /*1a5f0*/  IMAD.MOV.U32 R45, RZ, RZ, 0x181f ;  /* 0x0000181fff2d7424 */ /* 0x000fe200078e00ff */
[----:B------:R-:W-:-:S02]  /*1a600*/  MOV R3, 0x1a620 ;  /* 0x0001a62000037802 */ /* 0x000fc40000000f00 */
[----:B--234-:R-:W-:Y:S05]  /*1a610*/  CALL.REL.NOINC `($__internal_11_$__cuda_sm70_shflsync_idx_p) ;  /* 0x00000c5000007944 */ /* 0x01cfea0003c00000 */
        /* <DEDUP_REMOVED lines=8> */
.L_x_791:
[----:B------:R-:W-:Y:S01]  /*1a6a0*/  IMAD.MOV.U32 R44, RZ, RZ, R5 ;  /* 0x000000ffff2c7224 */ /* 0x000fe200078e0005 */
[----:B------:R-:W-:Y:S01]  /*1a6b0*/  MOV R2, RZ ;  /* 0x000000ff00027202 */ /* 0x000fe20000000f00 */
[----:B------:R-:W-:Y:S01]  /*1a6c0*/  IMAD.MOV.U32 R45, RZ, RZ, 0x1c1f ;  /* 0x00001c1fff2d7424 */ /* 0x000fe200078e00ff */
[----:B------:R-:W-:Y:S02]  /*1a6d0*/  MOV R3, 0x1a6f0 ;  /* 0x0001a6f000037802 */ /* 0x000fe40000000f00 */
[----:B------:R-:W-:Y:S05]  /*1a6e0*/  CALL.REL.NOINC `($__internal_11_$__cuda_sm70_shflsync_idx_p) ;  /* 0x00000b8000007944 */ /* 0x000fea0003c00000 */
[----:B------:R-:W-:Y:S01]  /*1a6f0*/  MOV R4, R45 ;  /* 0x0000002d00047202 */ /* 0x000fe20000000f00 */
[----:B------:R-:W-:Y:S05]  /*1a700*/  BRA `(.L_x_872) ;  /* 0xffffadc000007947 */ /* 0x000fea000383ffff */
.L_x_792:
[----:B------:R-:W-:Y:S01]  /*1a710*/  IMAD.MOV.U32 R44, RZ, RZ, R12 ;  /* 0x000000ffff2c7224 */ /* 0x000fe200078e000c */
[----:B------:R-:W-:Y:S01]  /*1a720*/  MOV R2, RZ ;  /* 0x000000ff00027202 */ /* 0x000fe20000000f00 */
[----:B------:R-:W-:Y:S01]  /*1a730*/  IMAD.MOV.U32 R45, RZ, RZ, 0x1c1f ;  /* 0x00001c1fff2d7424 */ /* 0x000fe200078e00ff */
[----:B------:R-:W-:Y:S02]  /*1a740*/  MOV R3, 0x1a760 ;  /* 0x0001a76000037802 */ /* 0x000fe40000000f00 */
[----:B-12---:R-:W-:Y:S05]  /*1a750*/  CALL.REL.NOINC `($__internal_11_$__cuda_sm70_shflsync_idx_p) ;  /* 0x00000b1000007944 */ /* 0x006fea0003c00000 */
[----:B------:R-:W-:Y:S01]  /*1a760*/  MOV R0, R45 ;  /* 0x0000002d00007202 */ /* 0x000fe20000000f00 */
[----:B------:R-:W-:Y:S05]  /*1a770*/  BRA `(.L_x_873) ;  /* 0xffffad7000007947 */ /* 0x000fea000383ffff */
.L_x_795:
[----:B------:R-:W-:Y:S01]  /*1a780*/  IMAD.MOV.U32 R44, RZ, RZ, R5 ;  /* 0x000000ffff2c7224 */ /* 0x000fe200078e0005 */
[----:B----4-:R-:W-:Y:S01]  /*1a790*/  MOV R2, 0x1 ;  /* 0x0000000100027802 */ /* 0x010fe20000000f00 */
[----:B------:R-:W-:Y:S01]  /*1a7a0*/  IMAD.MOV.U32 R45, RZ, RZ, 0x1c1f ;  /* 0x00001c1fff2d7424 */ /* 0x000fe200078e00ff */
[----:B------:R-:W-:-:S02]  /*1a7b0*/  MOV R3, 0x1a7d0 ;  /* 0x0001a7d000037802 */ /* 0x000fc40000000f00 */
[----:B-123--:R-:W-:Y:S05]  /*1a7c0*/  CALL.REL.NOINC `($__internal_11_$__cuda_sm70_shflsync_idx_p) ;  /* 0x00000aa000007944 */ /* 0x00efea0003c00000 */
        /* <DEDUP_REMOVED lines=8> */
.L_x_799:
[----:B------:R-:W-:Y:S01]  /*1a850*/  IMAD.MOV.U32 R44, RZ, RZ, R7 ;  /* 0x000000ffff2c7224 */ /* 0x000fe200078e0007 */
[----:B------:R-:W-:Y:S01]  /*1a860*/  MOV R2, RZ ;  /* 0x000000ff00027202 */ /* 0x000fe20000000f00 */
[----:B------:R-:W-:Y:S01]  /*1a870*/  IMAD.MOV.U32 R45, RZ, RZ, 0x181f ;  /* 0x0000181fff2d7424 */ /* 0x000fe200078e00ff */
[----:B------:R-:W-:Y:S02]  /*1a880*/  MOV R3, 0x1a8a0 ;  /* 0x0001a8a000037802 */ /* 0x000fe40000000f00 */
[----:B------:R-:W-:Y:S05]  /*1a890*/  CALL.REL.NOINC `($__internal_11_$__cuda_sm70_shflsync_idx_p) ;  /* 0x000009d000007944 */ /* 0x000fea0003c00000 */
[----:B------:R-:W-:Y:S01]  /*1a8a0*/  MOV R9, R45 ;  /* 0x0000002d00097202 */ /* 0x000fe20000000f00 */
[----:B------:R-:W-:Y:S05]  /*1a8b0*/  BRA `(.L_x_875) ;  /* 0xffffc19000007947 */ /* 0x000fea000383ffff */
.L_x_800:
[----:B------:R-:W-:Y:S01]  /*1a8c0*/  IMAD.MOV.U32 R44, RZ, RZ, R10 ;  /* 0x000000ffff2c7224 */ /* 0x000fe200078e000a */
[----:B------:R-:W-:Y:S01]  /*1a8d0*/  MOV R2, RZ ;  /* 0x000000ff00027202 */ /* 0x000fe20000000f00 */
[----:B------:R-:W-:Y:S01]  /*1a8e0*/  IMAD.MOV.U32 R45, RZ, RZ, 0x181f ;  /* 0x0000181fff2d7424 */ /* 0x000fe200078e00ff */
[----:B------:R-:W-:Y:S02]  /*1a8f0*/  MOV R3, 0x1a910 ;  /* 0x0001a91000037802 */ /* 0x000fe40000000f00 */
[----:B-12---:R-:W-:Y:S05]  /*1a900*/  CALL.REL.NOINC `($__internal_11_$__cuda_sm70_shflsync_idx_p) ;  /* 0x0000096000007944 */ /* 0x006fea0003c00000 */
[----:B------:R-:W-:Y:S01]  /*1a910*/  MOV R0, R45 ;  /* 0x0000002d00007202 */ /* 0x000fe20000000f00 */
[----:B------:R-:W-:Y:S05]  /*1a920*/  BRA `(.L_x_876) ;  /* 0xffffc14000007947 */ /* 0x000fea000383ffff */
.L_x_803:
        /* <DEDUP_REMOVED lines=13> */
.L_x_806:
[----:B------:R-:W-:Y:S01]  /*1aa00*/  IMAD.MOV.U32 R44, RZ, RZ, R7 ;  /* 0x000000ffff2c7224 */ /* 0x000fe200078e0007 */
[----:B-1----:R-:W-:Y:S01]  /*1aa10*/  MOV R2, 0x2 ;  /* 0x0000000200027802 */ /* 0x002fe20000000f00 */
[----:B------:R-:W-:Y:S01]  /*1aa20*/  IMAD.MOV.U32 R45, RZ, RZ, 0x181f ;  /* 0x0000181fff2d7424 */ /* 0x000fe200078e00ff */
[----:B------:R-:W-:Y:S02]  /*1aa30*/  MOV R3, 0x1aa50 ;  /* 0x0001aa5000037802 */ /* 0x000fe40000000f00 */
[----:B--234-:R-:W-:Y:S05]  /*1aa40*/  CALL.REL.NOINC `($__internal_11_$__cuda_sm70_shflsync_idx_p) ;  /* 0x0000082000007944 */ /* 0x01cfea0003c00000 */
[----:B------:R-:W-:Y:S01]  /*1aa50*/  MOV R9, R45 ;  /* 0x0000002d00097202 */ /* 0x000fe20000000f00 */
[----:B------:R-:W-:Y:S05]  /*1aa60*/  BRA `(.L_x_878) ;  /* 0xffffc24000007947 */ /* 0x000fea000383ffff */
.L_x_807:
[----:B------:R-:W-:Y:S01]  /*1aa70*/  IMAD.MOV.U32 R44, RZ, RZ, R10 ;  /* 0x000000ffff2c7224 */ /* 0x000fe200078e000a */
[----:B------:R-:W-:Y:S01]  /*1aa80*/  MOV R2, 0x2 ;  /* 0x0000000200027802 */ /* 0x000fe20000000f00 */
[----:B------:R-:W-:Y:S01]  /*1aa90*/  IMAD.MOV.U32 R45, RZ, RZ, 0x181f ;  /* 0x0000181fff2d7424 */ /* 0x000fe200078e00ff */
[----:B------:R-:W-:Y:S02]  /*1aaa0*/  MOV R3, 0x1aac0 ;  /* 0x0001aac000037802 */ /* 0x000fe40000000f00 */
[----:B-1234-:R-:W-:Y:S05]  /*1aab0*/  CALL.REL.NOINC `($__internal_11_$__cuda_sm70_shflsync_idx_p) ;  /* 0x000007b000007944 */ /* 0x01efea0003c00000 */
[----:B------:R-:W-:Y:S01]  /*1aac0*/  MOV R0, R45 ;  /* 0x0000002d00007202 */ /* 0x000fe20000000f00 */
[----:B------:R-:W-:Y:S05]  /*1aad0*/  BRA `(.L_x_879) ;  /* 0xffffc1f000007947 */ /* 0x000fea000383ffff */
.L_x_810:
        /* <DEDUP_REMOVED lines=13> */
.L_x_812:
[----:B------:R-:W-:Y:S01]  /*1abb0*/  IMAD.MOV.U32 R44, RZ, RZ, R62 ;  /* 0x000000ffff2c7224 */ /* 0x000fe200078e003e */
[----:B------:R-:W-:Y:S01]  /*1abc0*/  MOV R2, RZ ;  /* 0x000000ff00027202 */ /* 0x000fe20000000f00 */
[----:B------:R-:W-:Y:S01]  /*1abd0*/  IMAD.MOV.U32 R45, RZ, RZ, 0x1f ;  /* 0x0000001fff2d7424 */ /* 0x000fe200078e00ff */
[----:B------:R-:W-:Y:S02]  /*1abe0*/  MOV R3, 0x1ac00 ;  /* 0x0001ac0000037802 */ /* 0x000fe40000000f00 */
[----:B-1----:R-:W-:Y:S05]  /*1abf0*/  CALL.REL.NOINC `($__internal_11_$__cuda_sm70_shflsync_idx_p) ;  /* 0x0000067000007944 */ /* 0x002fea0003c00000 */
[----:B------:R-:W-:Y:S01]  /*1ac00*/  MOV R9, R45 ;  /* 0x0000002d00097202 */ /* 0x000fe20000000f00 */
[----:B------:R-:W-:Y:S05]  /*1ac10*/  BRA `(.L_x_881) ;  /* 0xffffc38000007947 */ /* 0x000fea000383ffff */
.L_x_813:
[----:B------:R-:W-:Y:S01]  /*1ac20*/  IMAD.MOV.U32 R44, RZ, RZ, R62 ;  /* 0x000000ffff2c7224 */ /* 0x000fe200078e003e */
[----:B------:R-:W-:Y:S01]  /*1ac30*/  MOV R2, 0x1 ;  /* 0x0000000100027802 */ /* 0x000fe20000000f00 */
[----:B------:R-:W-:Y:S01]  /*1ac40*/  IMAD.MOV.U32 R45, RZ, RZ, 0x1f ;  /* 0x0000001fff2d7424 */ /* 0x000fe200078e00ff */
[----:B------:R-:W-:Y:S02]  /*1ac50*/  MOV R3, 0x1ac70 ;  /* 0x0001ac7000037802 */ /* 0x000fe40000000f00 */
[----:B-123--:R-:W-:Y:S05]  /*1ac60*/  CALL.REL.NOINC `($__internal_11_$__cuda_sm70_shflsync_idx_p) ;  /* 0x0000060000007944 */ /* 0x00efea0003c00000 */
[----:B------:R-:W-:Y:S01]  /*1ac70*/  MOV R8, R45 ;  /* 0x0000002d00087202 */ /* 0x000fe20000000f00 */
[----:B------:R-:W-:Y:S05]  /*1ac80*/  BRA `(.L_x_882) ;  /* 0xffffc33000007947 */ /* 0x000fea000383ffff */
.L_x_814:
[----:B------:R-:W-:Y:S02]  /*1ac90*/  MOV R2, 0x1 ;  /* 0x0000000100027802 */ /* 0x000fe40000000f00 */
[----:B------:R-:W-:-:S02]  /*1aca0*/  MOV R3, 0x1acc0 ;  /* 0x0001acc000037802 */ /* 0x000fc40000000f00 */
[----:B--234-:R-:W-:Y:S05]  /*1acb0*/  CALL.REL.NOINC `($__internal_12_$__cuda_sm70_shflsync_up_p) ;  /* 0x0000061000007944 */ /* 0x01cfea0003c00000 */
[----:B------:R-:W-:Y:S05]  /*1acc0*/  BRA `(.L_x_883) ;  /* 0xffffc41000007947 */ /* 0x000fea000383ffff */
.L_x_815:
[----:B------:R-:W-:Y:S02]  /*1acd0*/  MOV R2, 0x2 ;  /* 0x0000000200027802 */ /* 0x000fe40000000f00 */
[----:B------:R-:W-:-:S02]  /*1ace0*/  MOV R3, 0x1ad00 ;  /* 0x0001ad0000037802 */ /* 0x000fc40000000f00 */
[----:B--23--:R-:W-:Y:S05]  /*1acf0*/  CALL.REL.NOINC `($__internal_12_$__cuda_sm70_shflsync_up_p) ;  /* 0x000005d000007944 */ /* 0x00cfea0003c00000 */
        /* <DEDUP_REMOVED lines=24> */
.L_x_819:
[----:B------:R-:W-:Y:S02]  /*1ae80*/  MOV R2, 0x1 ;  /* 0x0000000100027802 */ /* 0x000fe40000000f00 */
[----:B------:R-:W-:Y:S02]  /*1ae90*/  MOV R3, 0x1aeb0 ;  /* 0x0001aeb000037802 */ /* 0x000fe40000000f00 */
[----:B------:R-:W-:Y:S05]  /*1aea0*/  CALL.REL.NOINC `($__internal_12_$__cuda_sm70_shflsync_up_p) ;  /* 0x0000042000007944 */ /* 0x000fea0003c00000 */
[----:B------:R-:W-:Y:S01]  /*1aeb0*/  MOV R2, R4 ;  /* 0x0000000400027202 */ /* 0x000fe20000000f00 */
[----:B------:R-:W-:Y:S05]  /*1aec0*/  BRA `(.L_x_885) ;  /* 0xffffc46000007947 */ /* 0x000fea000383ffff */
.L_x_820:
[----:B------:R-:W-:Y:S02]  /*1aed0*/  MOV R2, 0x2 ;  /* 0x0000000200027802 */ /* 0x000fe40000000f00 */
[----:B------:R-:W-:Y:S02]  /*1aee0*/  MOV R3, 0x1af00 ;  /* 0x0001af0000037802 */ /* 0x000fe40000000f00 */
        /* <DEDUP_REMOVED lines=25> */
.L_x_822:
[----:B------:R-:W-:Y:S02]  /*1b080*/  SEL R0, RZ, 0x1, P0 ;  /* 0x00000001ff007807 */ /* 0x000fe40000000000 */
[----:B------:R-:W-:Y:S02]  /*1b090*/  MOV R2, 0x1b0b0 ;  /* 0x0001b0b000027802 */ /* 0x000fe40000000f00 */
[----:B-1----:R-:W-:Y:S05]  /*1b0a0*/  CALL.REL.NOINC `($__internal_13_$__cuda_sm70_votesync_ballot) ;  /* 0x0000029000007944 */ /* 0x002fea0003c00000 */
[----:B------:R-:W-:Y:S01]  /*1b0b0*/  MOV R5, R0 ;  /* 0x0000000000057202 */ /* 0x000fe20000000f00 */
[----:B------:R-:W-:Y:S05]  /*1b0c0*/  BRA `(.L_x_887) ;  /* 0xffffc3f000007947 */ /* 0x000fea000383ffff */
.L_x_823:
[----:B------:R-:W-:Y:S01]  /*1b0d0*/  IMAD.MOV.U32 R44, RZ, RZ, R6 ;  /* 0x000000ffff2c7224 */ /* 0x000fe200078e0006 */
[----:B------:R-:W-:Y:S01]  /*1b0e0*/  MOV R2, R0 ;  /* 0x0000000000027202 */ /* 0x000fe20000000f00 */
[----:B------:R-:W-:Y:S01]  /*1b0f0*/  IMAD.MOV.U32 R45, RZ, RZ, 0x1f ;  /* 0x0000001fff2d7424 */ /* 0x000fe200078e00ff */
[----:B------:R-:W-:Y:S02]  /*1b100*/  MOV R3, 0x1b120 ;  /* 0x0001b12000037802 */ /* 0x000fe40000000f00 */
[----:B-1----:R-:W-:Y:S05]  /*1b110*/  CALL.REL.NOINC `($__internal_11_$__cuda_sm70_shflsync_idx_p) ;  /* 0x0000015000007944 */ /* 0x002fea0003c00000 */
[----:B------:R-:W-:Y:S01]  /*1b120*/  IMAD.MOV.U32 R10, RZ, RZ, R45 ;  /* 0x000000ffff0a7224 */ /* 0x000fe200078e002d */
[----:B------:R-:W-:Y:S01]  /*1b130*/  MOV R2, R0 ;  /* 0x0000000000027202 */ /* 0x000fe20000000f00 */
[----:B------:R-:W-:Y:S01]  /*1b140*/  IMAD.MOV.U32 R44, RZ, RZ, R7 ;  /* 0x000000ffff2c7224 */ /* 0x000fe200078e0007 */
[----:B------:R-:W-:-:S02]  /*1b150*/  MOV R45, 0x1f ;  /* 0x0000001f002d7802 */ /* 0x000fc40000000f00 */
[----:B------:R-:W-:Y:S02]  /*1b160*/  MOV R3, 0x1b180 ;  /* 0x0001b18000037802 */ /* 0x000fe40000000f00 */
[----:B------:R-:W-:Y:S05]  /*1b170*/  CALL.REL.NOINC `($__internal_11_$__cuda_sm70_shflsync_idx_p) ;  /* 0x000000f000007944 */ /* 0x000fea0003c00000 */
[----:B------:R-:W-:Y:S01]  /*1b180*/  MOV R7, R45 ;  /* 0x0000002d00077202 */ /* 0x000fe20000000f00 */
[----:B------:R-:W-:Y:S05]  /*1b190*/  BRA `(.L_x_888) ;  /* 0xffffc37000007947 */ /* 0x000fea000383ffff */
.L_x_826:
[----:B------:R-:W-:Y:S01]  /*1b1a0*/  IMAD.MOV.U32 R44, RZ, RZ, R4 ;  /* 0x000000ffff2c7224 */ /* 0x000fe200078e0004 */
[----:B------:R-:W-:Y:S01]  /*1b1b0*/  MOV R2, R0 ;  /* 0x0000000000027202 */ /* 0x000fe20000000f00 */
[----:B------:R-:W-:Y:S01]  /*1b1c0*/  IMAD.MOV.U32 R45, RZ, RZ, 0x1f ;  /* 0x0000001fff2d7424 */ /* 0x000fe200078e00ff */
[----:B------:R-:W-:Y:S02]  /*1b1d0*/  MOV R3, 0x1b1f0 ;  /* 0x0001b1f000037802 */ /* 0x000fe40000000f00 */
[----:B-1-34-:R-:W-:Y:S05]  /*1b1e0*/  CALL.REL.NOINC `($__internal_11_$__cuda_sm70_shflsync_idx_p) ;  /* 0x0000008000007944 */ /* 0x01afea0003c00000 */
[----:B------:R-:W-:Y:S01]  /*1b1f0*/  MOV R11, R45 ;  /* 0x0000002d000b7202 */ /* 0x000fe20000000f00 */
[----:B------:R-:W-:Y:S05]  /*1b200*/  BRA `(.L_x_825) ;  /* 0xffffc36000007947 */ /* 0x000fea000383ffff */
        .weak           $__internal_10_$__cuda_sm70_shflsync_bfly_p
        .type           $__internal_10_$__cuda_sm70_shflsync_bfly_p,@function
        .size           $__internal_10_$__cuda_sm70_shflsync_bfly_p,($__internal_11_$__cuda_sm70_shflsync_idx_p - $__internal_10_$__cuda_sm70_shflsync_bfly_p)
$__internal_10_$__cuda_sm70_shflsync_bfly_p:
[----:B------:R-:W-:Y:S02]  /*1b210*/  MOV R35, 0xffffffff ;  /* 0xffffffff00237802 */ /* 0x000fe40000000f00 */
[----:B------:R-:W-:Y:S02]  /*1b220*/  MOV R3, 0x1f ;  /* 0x0000001f00037802 */ /* 0x000fe40000000f00 */
[----:B------:R-:W-:Y:S04]  /*1b230*/  WARPSYNC R35 ;  /* 0x0000002300007348 */ /* 0x000fe80003800000 */
[----:B------:R1:W2:Y:S02]  /*1b240*/  SHFL.BFLY PT, R0, R4, R0, R3 ;  /* 0x0c00000004007389 */ /* 0x0002a400000e0003 */
[----:B-1----:R-:W-:-:S04]  /*1b250*/  MOV R3, 0x0 ;  /* 0x0000000000037802 */ /* 0x002fc80000000f00 */
[----:B--2---:R-:W-:Y:S05]  /*1b260*/  RET.REL.NODEC R2 `(_ZN7cutlass13device_kernelIN5flash19enable_sm80_to_sm89INS1_16FlashAttnFwdSm80INS1_25CollectiveMainloopFwdSm80ILi8ELi1ELb1EN4cute5tupleIJNS5_1CILi128EEENS7_ILi96EEES8_EEELi128ENS_6half_tEfNS_4arch4Sm80ELb0ELb1ELb1ELb1ELb1ELb0ELb1ELb1EEENS1_21CollectiveEpilogueFwdINS6_IJS8_S8_S9_EEENS6_IJNS7_ILi1EEESH_SH_EEESB_SD_Li256ELb1ELb1ELb1ELb0EEENS1_36VarlenDynamicPersistentTileSchedulerILi128ELi96ELi256ELi256ELb1ELb1ELb0ELb1ELb0ELb1EEEEEEEEEvNT_6ParamsE) ;  /* 0xfffe4d9002007950 */ /* 0x004fea0003c3ffff */
        .weak           $__internal_11_$__cuda_sm70_shflsync_idx_p
        .type           $__internal_11_$__cuda_sm70_shflsync_idx_p,@function
        .size           $__internal_11_$__cuda_sm70_shflsync_idx_p,($__internal_12_$__cuda_sm70_shflsync_up_p - $__internal_11_$__cuda_sm70_shflsync_idx_p)
$__internal_11_$__cuda_sm70_shflsync_idx_p:
[----:B------:R-:W-:-:S04]  /*1b270*/  MOV R212, 0xffffffff ;  /* 0xffffffff00d47802 */ /* 0x000fc80000000f00 */
[----:B------:R-:W-:Y:S04]  /*1b280*/  WARPSYNC R212 ;  /* 0x000000d400007348 */ /* 0x000fe80003800000 */
[----:B------:R1:W2:Y:S02]  /*1b290*/  SHFL.IDX PT, R45, R44, R2, R45 ;  /* 0x000000022c2d7389 */ /* 0x0002a400000e002d */
[----:B-1----:R-:W-:Y:S02]  /*1b2a0*/  MOV R2, R3 ;  /* 0x0000000300027202 */ /* 0x002fe40000000f00 */
[----:B------:R-:W-:-:S04]  /*1b2b0*/  MOV R3, 0x0 ;  /* 0x0000000000037802 */ /* 0x000fc80000000f00 */
[----:B--2---:R-:W-:Y:S05]  /*1b2c0*/  RET.REL.NODEC R2 `(_ZN7cutlass13device_kernelIN5flash19enable_sm80_to_sm89INS1_16FlashAttnFwdSm80INS1_25CollectiveMainloopFwdSm80ILi8ELi1ELb1EN4cute5tupleIJNS5_1CILi128EEENS7_ILi96EEES8_EEELi128ENS_6half_tEfNS_4arch4Sm80ELb0ELb1ELb1ELb1ELb1ELb0ELb1ELb1EEENS1_21CollectiveEpilogueFwdINS6_IJS8_S8_S9_EEENS6_IJNS7_ILi1EEESH_SH_EEESB_SD_Li256ELb1ELb1ELb1ELb0EEENS1_36VarlenDynamicPersistentTileSchedulerILi128ELi96ELi256ELi256ELb1ELb1ELb0ELb1ELb0ELb1EEEEEEEEEvNT_6ParamsE) ;  /* 0xfffe4d3002007950 */ /* 0x004fea0003c3ffff */
        .weak           $__internal_12_$__cuda_sm70_shflsync_up_p
        .type           $__internal_12_$__cuda_sm70_shflsync_up_p,@function
        .size           $__internal_12_$__cuda_sm70_shflsync_up_p,($__internal_13_$__cuda_sm70_votesync_ballot - $__internal_12_$__cuda_sm70_shflsync_up_p)
$__internal_12_$__cuda_sm70_shflsync_up_p:
[----:B------:R-:W-:Y:S02]  /*1b2d0*/  IMAD.MOV.U32 R4, RZ, RZ, RZ ;  /* 0x000000ffff047224 */ /* 0x000fe400078e00ff */
[----:B------:R-:W-:-:S04]  /*1b2e0*/  IMAD.MOV.U32 R10, RZ, RZ, -0x1 ;  /* 0xffffffffff0a7424 */ /* 0x000fc800078e00ff */
[----:B------:R-:W-:Y:S04]  /*1b2f0*/  WARPSYNC R10 ;  /* 0x0000000a00007348 */ /* 0x000fe80003800000 */
[----:B------:R1:W2:Y:S02]  /*1b300*/  SHFL.UP PT, R4, R0, R2, R4 ;  /* 0x0400000200047389 */ /* 0x0002a400000e0004 */
[----:B-1----:R-:W-:Y:S02]  /*1b310*/  MOV R2, R3 ;  /* 0x0000000300027202 */ /* 0x002fe40000000f00 */
[----:B------:R-:W-:-:S04]  /*1b320*/  MOV R3, 0x0 ;  /* 0x0000000000037802 */ /* 0x000fc80000000f00 */
[----:B--2---:R-:W-:Y:S05]  /*1b330*/  RET.REL.NODEC R2 `(_ZN7cutlass13device_kernelIN5flash19enable_sm80_to_sm89INS1_16FlashAttnFwdSm80INS1_25CollectiveMainloopFwdSm80ILi8ELi1ELb1EN4cute5tupleIJNS5_1CILi128EEENS7_ILi96EEES8_EEELi128ENS_6half_tEfNS_4arch4Sm80ELb0ELb1ELb1ELb1ELb1ELb0ELb1ELb1EEENS1_21CollectiveEpilogueFwdINS6_IJS8_S8_S9_EEENS6_IJNS7_ILi1EEESH_SH_EEESB_SD_Li256ELb1ELb1ELb1ELb0EEENS1_36VarlenDynamicPersistentTileSchedulerILi128ELi96ELi256ELi256ELb1ELb1ELb0ELb1ELb0ELb1EEEEEEEEEvNT_6ParamsE) ;  /* 0xfffe4cc002007950 */ /* 0x004fea0003c3ffff */
        .weak           $__internal_13_$__cuda_sm70_votesync_ballot
        .type           $__internal_13_$__cuda_sm70_votesync_ballot,@function
        .size           $__internal_13_$__cuda_sm70_votesync_ballot,(.L_x_3585 - $__internal_13_$__cuda_sm70_votesync_ballot)
$__internal_13_$__cuda_sm70_votesync_ballot:
[----:B------:R-:W-:Y:S01]  /*1b340*/  ISETP.NE.U32.AND P0, PT, R0, 0x1, PT ;  /* 0x000000010000780c */ /* 0x000fe20003f05070 */
[----:B------:R-:W-:-:S04]  /*1b350*/  IMAD.MOV.U32 R3, RZ, RZ, -0x1 ;  /* 0xffffffffff037424 */ /* 0x000fc800078e00ff */
[----:B------:R-:W-:Y:S08]  /*1b360*/  WARPSYNC R3 ;  /* 0x0000000300007348 */ /* 0x000ff00003800000 */
[----:B------:R-:W-:-:S04]  /*1b370*/  VOTE.ANY R0, PT, !P0 ;  /* 0x0000000000007806 */ /* 0x000fc800040e0100 */
[----:B------:R-:W-:Y:S01]  /*1b380*/  LOP3.LUT R0, R0, R3, RZ, 0xc0, !PT ;  /* 0x0000000300007212 */ /* 0x000fe200078ec0ff */
[----:B------:R-:W-:-:S04]  /*1b390*/  IMAD.MOV.U32 R3, RZ, RZ, 0x0 ;  /* 0x00000000ff037424 */ /* 0x000fc800078e00ff */
[----:B------:R-:W-:Y:S05]  /*1b3a0*/  RET.REL.NODEC R2 `(_ZN7cutlass13device_kernelIN5flash19enable_sm80_to_sm89INS1_16FlashAttnFwdSm80INS1_25CollectiveMainloopFwdSm80ILi8ELi1ELb1EN4cute5tupleIJNS5_1CILi128EEENS7_ILi96EEES8_EEELi128ENS_6half_tEfNS_4arch4Sm80ELb0ELb1ELb1ELb1ELb1ELb0ELb1ELb1EEENS1_21CollectiveEpilogueFwdINS6_IJS8_S8_S9_EEENS6_IJNS7_ILi1EEESH_SH_EEESB_SD_Li256ELb1ELb1ELb1ELb0EEENS1_36VarlenDynamicPersistentTileSchedulerILi128ELi96ELi256ELi256ELb1ELb1ELb0ELb1ELb0ELb1EEEEEEEEEvNT_6ParamsE) ;  /* 0xfffe4c5002007950 */ /* 0x000fea0003c3ffff */
.L_x_889:
        /* <DEDUP_REMOVED lines=13> */
.L_x_3585:


//--------------------- .text._ZN7cutlass13device_kernelIN5flash19enable_sm80_to_sm89INS1_16FlashAttnFwdSm80INS1_25CollectiveMainloopFwdSm80ILi8ELi1ELb1EN4cute5tupleIJNS5_1CILi128EEENS7_ILi96EEES8_EEELi128ENS_6half_tEfNS_4arch4Sm80ELb0ELb1ELb1ELb1ELb1ELb1ELb1ELb1EEENS1_21CollectiveEpilogueFwdINS6_IJS8_S8_S9_EEENS6_IJNS7_ILi1EEESH_SH_EEESB_SD_Li256ELb1ELb1ELb1ELb0EEENS1_36VarlenDynamicPersistentTileSchedulerILi128ELi96ELi256ELi256ELb1ELb1ELb0ELb1ELb0ELb1EEEEEEEEEvNT_6ParamsE --------------------------
	.section	.text._ZN7cutlass13device_kernelIN5flash19enable_sm80_to_sm89INS1_16FlashAttnFwdSm80INS1_25CollectiveMainloopFwdSm80ILi8ELi1ELb1EN4cute5tupleIJNS5_1CILi128EEENS7_ILi96EEES8_EEELi128ENS_6half_tEfNS_4arch4Sm80ELb0ELb1ELb1ELb1ELb1ELb1ELb1ELb1EEENS1_21CollectiveEpilogueFwdINS6_IJS8_S8_S9_EEENS6_IJNS7_ILi1EEESH_SH_EEESB_SD_Li256ELb1ELb1ELb1ELb0EEENS1_36VarlenDynamicPersistentTileSchedulerILi128ELi96ELi256ELi256ELb1ELb1ELb0ELb1ELb0ELb1EEEEEEEEEvNT_6ParamsE,"ax",@progbits
	.sectioninfo	@"SHI_REGISTERS=255"
	.align	128
.text._ZN7cutlass13device_kernelIN5flash19enable_sm80_to_sm89INS1_16FlashAttnFwdSm80INS1_25CollectiveMainloopFwdSm80ILi8ELi1ELb1EN4cute5tupleIJNS5_1CILi128EEENS7_ILi96EEES8_EEELi128ENS_6half_tEfNS_4arch4Sm80ELb0ELb1ELb1ELb1ELb1ELb1ELb1ELb1EEENS1_21CollectiveEpilogueFwdINS6_IJS8_S8_S9_EEENS6_IJNS7_ILi1EEESH_SH_EEESB_SD_Li256ELb1ELb1ELb1ELb0EEENS1_36VarlenDynamicPersistentTileSchedulerILi128ELi96ELi256ELi256ELb1ELb1ELb0ELb1ELb0ELb1EEEEEEEEEvNT_6ParamsE:
        .type           _ZN7cutlass13device_kernelIN5flash19enable_sm80_to_sm89INS1_16FlashAttnFwdSm80INS1_25CollectiveMainloopFwdSm80ILi8ELi1ELb1EN4cute5tupleIJNS5_1CILi128EEENS7_ILi96EEES8_EEELi128ENS_6half_tEfNS_4arch4Sm80ELb0ELb1ELb1ELb1ELb1ELb1ELb1ELb1EEENS1_21CollectiveEpilogueFwdINS6_IJS8_S8_S9_EEENS6_IJNS7_ILi1EEESH_SH_EEESB_SD_Li256ELb1ELb1ELb1ELb0EEENS1_36VarlenDynamicPersistentTileSchedulerILi128ELi96ELi256ELi256ELb1ELb1ELb0ELb1ELb0ELb1EEEEEEEEEvNT_6ParamsE,@function
        .size           _ZN7cutlass13device_kernelIN5flash19enable_sm80_to_sm89INS1_16FlashAttnFwdSm80INS1_25CollectiveMainloopFwdSm80ILi8ELi1ELb1EN4cute5tupleIJNS5_1CILi128EEENS7_ILi96EEES8_EEELi128ENS_6half_tEfNS_4arch4Sm80ELb0ELb1ELb1ELb1ELb1ELb1ELb1ELb1EEENS1_21CollectiveEpilogueFwdINS6_IJS8_S8_S9_EEENS6_IJNS7_ILi1EEESH_SH_EEESB_SD_Li256ELb1ELb1ELb1ELb0EEENS1_36VarlenDynamicPersistentTileSchedulerILi128ELi96ELi256ELi256ELb1ELb1ELb0ELb1ELb0ELb1EEEEEEEEEvNT_6ParamsE,(.L_x_3590 - _ZN7cutlass13device_kernelIN5flash19enable_sm80_to_sm89INS1_16FlashAttnFwdSm80INS1_25CollectiveMainloopFwdSm80ILi8ELi1ELb1EN4cute5tupleIJNS5_1CILi128EEENS7_ILi96EEES8_EEELi128ENS_6half_tEfNS_4arch4Sm80ELb0ELb1ELb1ELb1ELb1ELb1ELb1ELb1EEENS1_21CollectiveEpilogueFwdINS6_IJS8_S8_S9_EEENS6_IJNS7_ILi1EEESH_SH_EEESB_SD_Li256ELb1ELb1ELb1ELb0EEENS1_36VarlenDynamicPersistentTileSchedulerILi128ELi96ELi256ELi256ELb1ELb1ELb0ELb1ELb0ELb1EEEEEEEEEvNT_6ParamsE)
        .other          _ZN7cutlass13device_kernelIN5flash19enable_sm80_to_sm89INS1_16FlashAttnFwdSm80INS1_25CollectiveMainloopFwdSm80ILi8ELi1ELb1EN4cute5tupleIJNS5_1CILi128EEENS7_ILi96EEES8_EEELi128ENS_6half_tEfNS_4arch4Sm80ELb0ELb1ELb1ELb1ELb1ELb1ELb1ELb1EEENS1_21CollectiveEpilogueFwdINS6_IJS8_S8_S9_EEENS6_IJNS7_ILi1EEESH_SH_EEESB_SD_Li256ELb1ELb1ELb1ELb0EEENS1_36VarlenDynamicPersistentTileSchedulerILi128ELi96ELi256ELi256ELb1ELb1ELb0ELb1ELb0ELb1EEEEEEEEEvNT_6ParamsE,@"STO_CUDA_ENTRY STV_DEFAULT"
_ZN7cutlass13device_kernelIN5flash19enable_sm80_to_sm89INS1_16FlashAttnFwdSm80INS1_25CollectiveMainloopFwdSm80ILi8ELi1ELb1EN4cute5tupleIJNS5_1CILi128EEENS7_ILi96EEES8_EEELi128ENS_6half_tEfNS_4arch4Sm80ELb0ELb1ELb1ELb1ELb1ELb1ELb1ELb1EEENS1_21CollectiveEpilogueFwdINS6_IJS8_S8_S9_EEENS6_IJNS7_ILi1EEESH_SH_EEESB_SD_Li256ELb1ELb1ELb1ELb0EEENS1_36VarlenDynamicPersistentTileSchedulerILi128ELi96ELi256ELi256ELb1ELb1ELb0ELb1ELb0ELb1EEEEEEEEEvNT_6ParamsE:
[----:B------:R-:W-:-:S03]  /*0000*/  MOV R1, c[0x0][0x28] ;  /* 0x00000a0000017a02 */ /* 0x000fc60000000f00 */
[----:B------:R-:W1:Y:S01]  /*0010*/  S2R R2, SR_TID.X ;  /* 0x0000000000027919 */ /* 0x000e620000002100 */
[----:B------:R-:W-:Y:S01]  /*0020*/  IADD3 R1, R1, -0x70, RZ ;  /* 0xffffff9001017810 */ /* 0x000fe20007ffe0ff */
[----:B------:R-:W-:Y:S01]  /*0030*/  ULDC.64 UR8, c[0x0][0x118] ;  /* 0x0000460000087ab9 */ /* 0x000fe20000000a00 */
[----:B-1----:R-:W-:-:S05]  /*0040*/  SHF.R.U32.HI R0, RZ, 0x5, R2 ;  /* 0x00000005ff007819 */ /* 0x002fca0000011602 */
[----:B------:R-:W1:Y:S02]  /*0050*/  SHFL.IDX PT, R3, R0, RZ, 0x1f ;  /* 0x00001fff00037589 */ /* 0x000e6400000e0000 */
[----:B-1----:R-:W-:Y:S02]  /*0060*/  ISETP.NE.AND P0, PT, R3, RZ, PT ;  /* 0x000000ff0300720c */ /* 0x002fe40003f05270 */
[----:B------:R-:W-:Y:S11]  /*0070*/  STL [R1+0x5c], R3 ;  /* 0x00005c0301007387 */ /* 0x000ff60000100800 */
[----:B------:R-:W-:Y:S06]  /*0080*/  @P0 BAR.SYNC.DEFER_BLOCKING 0x5, 0x100 ;  /* 0x0144000000000b1d */ /* 0x000fec0000010000 */
[----:B------:R-:W1:Y:S04]  /*0090*/  @P0 LDS.128 R4, [0xe100] ;  /* 0x00e10000ff040984 */ /* 0x000e680000000c00 */
[----:B-1----:R1:W-:Y:S04]  /*00a0*/  @P0 STL.64 [R1+0x18], R4 ;  /* 0x0000180401000387 */ /* 0x0023e80000100a00 */
[----:B------:R1:W-:Y:S04]  /*00b0*/  @P0 STL.64 [R1+0x20], R6 ;  /* 0x0000200601000387 */ /* 0x0003e80000100a00 */
[----:B------:R-:W-:Y:S06]  /*00c0*/  @P0 BAR.ARV 0x4, 0x100 ;  /* 0x0104000000000b1d */ /* 0x000fec0000002000 */
[----:B------:R-:W-:Y:S05]  /*00d0*/  @P0 BRA `(.L_x_890) ;  /* 0x00000fd000000947 */ /* 0x000fea0003800000 */
[----:B------:R-:W-:Y:S01]  /*00e0*/  LOP3.LUT R13, R2, 0x1f, RZ, 0xc0, !PT ;  /* 0x0000001f020d7812 */ /* 0x000fe200078ec0ff */
[----:B------:R-:W-:-:S03]  /*00f0*/  CS2R R8, SRZ ;  /* 0x0000000000087805 */ /* 0x000fc6000001ff00 */
[----:B------:R-:W-:-:S04]  /*0100*/  ISETP.NE.AND P6, PT, R13, 0x1f, PT ;  /* 0x0000001f0d00780c */ /* 0x000fc80003fc5270 */
[----:B------:R-:W-:-:S13]  /*0110*/  ISETP.GE.OR P0, PT, R13, c[0x0][0x53c], !P6 ;  /* 0x00014f000d007a0c */ /* 0x000fda0007706670 */
[----:B-1----:R-:W-:Y:S02]  /*0120*/  @!P0 IMAD.MOV.U32 R4, RZ, RZ, 0x4 ;  /* 0x00000004ff048424 */ /* 0x002fe400078e00ff */
[----:B------:R-:W-:Y:S02]  /*0130*/  @!P0 IMAD.MOV.U32 R2, RZ, RZ, 0x4 ;  /* 0x00000004ff028424 */ /* 0x000fe400078e00ff */
[----:B------:R-:W-:-:S04]  /*0140*/  @!P0 IMAD.WIDE.U32 R4, R13, R4, c[0x0][0x580] ;  /* 0x000160000d048625 */ /* 0x000fc800078e0004 */
[C---:B------:R-:W-:Y:S01]  /*0150*/  @!P0 IMAD.WIDE.U32 R2, R13.reuse, R2, c[0x0][0x578] ;  /* 0x00015e000d028625 */ /* 0x040fe200078e0002 */
[----:B------:R-:W2:Y:S04]  /*0160*/  @!P0 LDG.E R9, [R4.64] ;  /* 0x0000000804098981 */ /* 0x000ea8000c1e1900 */
[----:B------:R-:W2:Y:S01]  /*0170*/  @!P0 LDG.E R8, [R2.64] ;  /* 0x0000000802088981 */ /* 0x000ea2000c1e1900 */
[C---:B------:R-:W-:Y:S01]  /*0180*/  ISETP.NE.AND P5, PT, R13.reuse, RZ, PT ;  /* 0x000000ff0d00720c */ /* 0x040fe20003fa5270 */
[----:B------:R-:W1:Y:S01]  /*0190*/  S2UR UR4, SR_CTAID.X ;  /* 0x00000000000479c3 */ /* 0x000e620000002500 */
[C---:B------:R-:W-:Y:S01]  /*01a0*/  ISETP.GE.U32.AND P4, PT, R13.reuse, 0x2, PT ;  /* 0x000000020d00780c */ /* 0x040fe20003f86070 */
[----:B------:R-:W-:Y:S01]  /*01b0*/  IMAD.MOV.U32 R6, RZ, RZ, RZ ;  /* 0x000000ffff067224 */ /* 0x000fe200078e00ff */
        /* <DEDUP_REMOVED lines=26> */
.L_x_895:
        /* <DEDUP_REMOVED lines=16> */
.L_x_1141:
        /* <DEDUP_REMOVED lines=16> */
.L_x_1142:
[----:B--2---:R-:W-:-:S05]  /*0560*/  IMAD R0, R0, c[0x0][0x538], RZ ;  /* 0x00014e0000007a24 */ /* 0x004fca00078e02ff */
[----:B------:R-:W-:-:S04]  /*0570*/  IADD3 R7, R0, R7, RZ ;  /* 0x0000000700077210 */ /* 0x000fc80007ffe0ff */
[----:B------:R-:W-:-:S13]  /*0580*/  ISETP.GT.AND P0, PT, R7, UR4, PT ;  /* 0x0000000407007c0c */ /* 0x000fda000bf04270 */
[----:B-1----:R-:W-:Y:S05]  /*0590*/  @!P0 BRA `(.L_x_895) ;  /* 0xfffffdc000008947 */ /* 0x002fea000383ffff */
.L_x_891:
[----:B------:R-:W-:-:S05]  /*05a0*/  IADD3 R7, -R0, R7, RZ ;  /* 0x0000000700077210 */ /* 0x000fca0007ffe1ff */
[----:B------:R-:W-:-:S05]  /*05b0*/  IMAD R0, R4, c[0x0][0x538], R7 ;  /* 0x00014e0004007a24 */ /* 0x000fca00078e0207 */
[----:B------:R-:W-:Y:S01]  /*05c0*/  ISETP.GT.AND P0, PT, R0, UR4, PT ;  /* 0x0000000400007c0c */ /* 0x000fe2000bf04270 */
[----:B------:R-:W-:-:S12]  /*05d0*/  BRA.DIV ~URZ, `(.L_x_896) ;  /* 0x00022a027f007947 */ /* 0x000fd8000b800000 */
[----:B------:R-:W-:-:S04]  /*05e0*/  VOTE.ANY R14, PT, !P0 ;  /* 0x00000000000e7806 */ /* 0x000fc800040e0100 */
.L_x_1143:
[----:B------:R-:W1:Y:S02]  /*05f0*/  POPC R0, R14 ;  /* 0x0000000e00007309 */ /* 0x000e640000000000 */
[----:B-1----:R-:W-:-:S05]  /*0600*/  IADD3 R2, R0, R6, RZ ;  /* 0x0000000600027210 */ /* 0x002fca0007ffe0ff */
[----:B------:R1:W-:Y:S01]  /*0610*/  STL [R1+0x24], R2 ;  /* 0x0000240201007387 */ /* 0x0003e20000100800 */
[----:B------:R-:W-:Y:S05]  /*0620*/  BRA.DIV ~URZ, `(.L_x_897) ;  /* 0x000229f27f007947 */ /* 0x000fea000b800000 */
[----:B------:R2:W3:Y:S01]  /*0630*/  SHFL.IDX PT, R12, R9, R0, 0x1f ;  /* 0x00001f00090c7589 */ /* 0x0004e200000e0000 */
[----:B------:R-:W-:-:S03]  /*0640*/  MOV R5, RZ ;  /* 0x000000ff00057202 */ /* 0x000fc60000000f00 */
[----:B------:R2:W4:Y:S04]  /*0650*/  SHFL.IDX PT, R9, R8, R0, 0x1f ;  /* 0x00001f0008097589 */ /* 0x00052800000e0000 */
.L_x_1144:
[----:B------:R-:W-:Y:S01]  /*0660*/  ISETP.NE.AND P0, PT, R14, RZ, PT ;  /* 0x000000ff0e00720c */ /* 0x000fe20003f05270 */
[----:B------:R-:W-:-:S12]  /*0670*/  BSSY B0, `(.L_x_898) ;  /* 0x0000005000007945 */ /* 0x000fd80003800000 */
[----:B------:R-:W-:Y:S05]  /*0680*/  @!P0 BRA `(.L_x_899) ;  /* 0x0000003000008947 */ /* 0x000fea0003800000 */
[----:B--2---:R-:W-:Y:S01]  /*0690*/  IADD3 R0, R0, -0x1, RZ ;  /* 0xffffffff00007810 */ /* 0x004fe20007ffe0ff */
[----:B------:R-:W-:Y:S05]  /*06a0*/  BRA.DIV ~URZ, `(.L_x_900) ;  /* 0x00022a527f007947 */ /* 0x000fea000b800000 */
[----:B------:R2:W1:Y:S02]  /*06b0*/  SHFL.IDX PT, R5, R4, R0, 0x1f ;  /* 0x00001f0004057589 */ /* 0x00046400000e0000 */
.L_x_899:
[----:B------:R-:W-:Y:S05]  /*06c0*/  BSYNC B0 ;  /* 0x0000000000007941 */ /* 0x000fea0003800000 */
.L_x_898:
[----:B-12---:R-:W-:Y:S01]  /*06d0*/  IMAD R0, R5, c[0x0][0x538], R7 ;  /* 0x00014e0005007a24 */ /* 0x006fe200078e0207 */
[----:B----4-:R-:W-:Y:S01]  /*06e0*/  ISETP.NE.AND P0, PT, R9, 0x1, PT ;  /* 0x000000010900780c */ /* 0x010fe20003f05270 */
[----:B------:R-:W-:Y:S03]  /*06f0*/  BSSY B0, `(.L_x_901) ;  /* 0x0000089000007945 */ /* 0x000fe60003800000 */
[----:B------:R1:W-:Y:S01]  /*0700*/  STL [R1+0x18], R0 ;  /* 0x0000180001007387 */ /* 0x0003e20000100800 */
[----:B------:R-:W-:-:S08]  /*0710*/  IADD3 R11, -R0, UR4, RZ ;  /* 0x00000004000b7c10 */ /* 0x000fd0000fffe1ff */
[----:B------:R-:W-:Y:S05]  /*0720*/  @!P0 BRA `(.L_x_902) ;  /* 0x000003f000008947 */ /* 0x000fea0003800000 */
[-C--:B-1-3--:R-:W-:Y:S02]  /*0730*/  IABS R0, R12.reuse ;  /* 0x0000000c00007213 */ /* 0x08afe40000000000 */
        /* <DEDUP_REMOVED lines=59> */
[----:B------:R-:W-:-:S05]  /*0af0*/  IMAD R2, R3, 0x10000, R2 ;  /* 0x0001000003027824 */ /* 0x000fca00078e0202 */
[----:B------:R1:W-:Y:S01]  /*0b00*/  STL [R1+0x20], R2 ;  /* 0x0000200201007387 */ /* 0x0003e20000100800 */
[----:B------:R-:W-:Y:S05]  /*0b10*/  BRA `(.L_x_903) ;  /* 0x0000046000007947 */ /* 0x000fea0003800000 */
.L_x_902:
[----:B------:R-:W2:Y:S01]  /*0b20*/  LDL R3, [R1+0x24] ;  /* 0x0000240001037983 */ /* 0x000ea20000100800 */
[----:B------:R-:W-:-:S04]  /*0b30*/  IMAD.MOV.U32 R2, RZ, RZ, 0x4 ;  /* 0x00000004ff027424 */ /* 0x000fc800078e00ff */
[----:B--2---:R-:W-:-:S05]  /*0b40*/  IMAD.WIDE R2, R3, R2, c[0x0][0x590] ;  /* 0x0001640003027625 */ /* 0x004fca00078e0202 */
[----:B------:R-:W2:Y:S02]  /*0b50*/  LDG.E R7, [R2.64] ;  /* 0x0000000802077981 */ /* 0x000ea4000c1e1900 */
[----:B--23--:R-:W-:-:S05]  /*0b60*/  IMAD R9, R7, R12, RZ ;  /* 0x0000000c07097224 */ /* 0x00cfca00078e02ff */
[-C--:B-1----:R-:W-:Y:S02]  /*0b70*/  IABS R0, R9.reuse ;  /* 0x0000000900007213 */ /* 0x082fe40000000000 */
        /* <DEDUP_REMOVED lines=62> */
[----:B------:R-:W-:-:S05]  /*0f60*/  IMAD R2, R0, R2, R3 ;  /* 0x0000000200027224 */ /* 0x000fca00078e0203 */
[----:B------:R1:W-:Y:S02]  /*0f70*/  STL [R1+0x20], R2 ;  /* 0x0000200201007387 */ /* 0x0003e40000100800 */
.L_x_903:
[----:B------:R-:W-:Y:S05]  /*0f80*/  BSYNC B0 ;  /* 0x0000000000007941 */ /* 0x000fea0003800000 */
.L_x_901:
[----:B------:R-:W-:-:S04]  /*0f90*/  LOP3.LUT R0, RZ, R0, RZ, 0x33, !PT ;  /* 0x00000000ff007212 */ /* 0x000fc800078e33ff */
[----:B------:R-:W-:-:S05]  /*0fa0*/  IADD3 R0, R0, R12, RZ ;  /* 0x0000000c00007210 */ /* 0x000fca0007ffe0ff */
[----:B------:R2:W-:Y:S01]  /*0fb0*/  STL [R1+0x1c], R0 ;  /* 0x00001c0001007387 */ /* 0x0005e20000100800 */
[----:B------:R-:W-:Y:S05]  /*0fc0*/  BRA `(.L_x_904) ;  /* 0x0000006000007947 */ /* 0x000fea0003800000 */
.L_x_892:
[----:B------:R-:W-:Y:S01]  /*0fd0*/  MOV R0, UR4 ;  /* 0x0000000400007c02 */ /* 0x000fe20008000f00 */
[----:B------:R-:W-:Y:S04]  /*0fe0*/  STL [R1+0x1c], RZ ;  /* 0x00001cff01007387 */ /* 0x000fe80000100800 */
[----:B------:R-:W-:Y:S04]  /*0ff0*/  STL [R1+0x20], RZ ;  /* 0x000020ff01007387 */ /* 0x000fe80000100800 */
[----:B------:R1:W-:Y:S02]  /*1000*/  STL [R1+0x18], R0 ;  /* 0x0000180001007387 */ /* 0x0003e40000100800 */
[----:B-1----:R-:W-:-:S05]  /*1010*/  MOV R0, c[0x0][0x53c] ;  /* 0x00014f0000007a02 */ /* 0x002fca0000000f00 */
[----:B------:R1:W-:Y:S02]  /*1020*/  STL [R1+0x24], R0 ;  /* 0x0000240001007387 */ /* 0x0003e40000100800 */
.L_x_904:
[----:B------:R-:W3:Y:S04]  /*1030*/  LDL R4, [R1+0x18] ;  /* 0x0000180001047983 */ /* 0x000ee80000100800 */
[----:B------:R-:W3:Y:S04]  /*1040*/  LDL R5, [R1+0x1c] ;  /* 0x00001c0001057983 */ /* 0x000ee80000100800 */
[----:B------:R-:W3:Y:S04]  /*1050*/  LDL R6, [R1+0x20] ;  /* 0x0000200001067983 */ /* 0x000ee80000100800 */
[----:B------:R-:W3:Y:S01]  /*1060*/  LDL R7, [R1+0x24] ;  /* 0x0000240001077983 */ /* 0x000ee20000100800 */
[----:B------:R-:W-:Y:S01]  /*1070*/  ISETP.NE.AND P0, PT, R13, RZ, PT ;  /* 0x000000ff0d00720c */ /* 0x000fe20003f05270 */
[----:B------:R-:W-:-:S12]  /*1080*/  WARPSYNC 0xffffffff ;  /* 0xffffffff00007948 */ /* 0x000fd80003800000 */
[----:B---3--:R3:W-:Y:S04]  /*1090*/  @!P0 STS.128 [0xe100], R4 ;  /* 0x00e10004ff008388 */ /* 0x0087e80000000c00 */
[----:B------:R-:W-:Y:S06]  /*10a0*/  BAR.ARV 0x5, 0x100 ;  /* 0x0144000000007b1d */ /* 0x000fec0000002000 */
.L_x_890:
[----:B-12---:R-:W2:Y:S02]  /*10b0*/  LDL R0, [R1+0x24] ;  /* 0x0000240001007983 */ /* 0x006ea40000100800 */
[----:B--2---:R-:W-:-:S13]  /*10c0*/  ISETP.GE.AND P0, PT, R0, c[0x0][0x53c], PT ;  /* 0x00014f0000007a0c */ /* 0x004fda0003f06270 */
[----:B------:R-:W-:Y:S05]  /*10d0*/  @P0 EXIT ;  /* 0x000000000000094d */ /* 0x000fea0003800000 */
[----:B------:R-:W1:Y:S01]  /*10e0*/  S2R R17, SR_TID.X ;  /* 0x0000000000117919 */ /* 0x000e620000002100 */
[----:B------:R-:W-:Y:S01]  /*10f0*/  IMAD.MOV.U32 R18, RZ, RZ, 0x20 ;  /* 0x00000020ff127424 */ /* 0x000fe200078e00ff */
[----:B------:R-:W-:Y:S02]  /*1100*/  ULDC UR4, c[0x0][0x2ac] ;  /* 0x0000ab0000047ab9 */ /* 0x000fe40000000800 */
[----:B------:R-:W-:Y:S02]  /*1110*/  ULDC UR6, c[0x0][0x1d0] ;  /* 0x0000740000067ab9 */ /* 0x000fe40000000800 */
[----:B------:R-:W-:Y:S01]  /*1120*/  UIMAD UR6, UR4, UR6, URZ ;  /* 0x00000006040672a4 */ /* 0x000fe2000f8e023f */
[----:B-1----:R-:W-:-:S04]  /*1130*/  SHF.R.S32.HI R14, RZ, 0x1f, R17 ;  /* 0x0000001fff0e7819 */ /* 0x002fc80000011411 */
[CC--:B------:R-:W-:Y:S02]  /*1140*/  LEA.HI R2, R14.reuse, R17.reuse, RZ, 0x4 ;  /* 0x000000110e027211 */ /* 0x0c0fe400078f20ff */
[----:B---3--:R-:W-:Y:S02]  /*1150*/  LEA.HI R7, R14, R17, RZ, 0x2 ;  /* 0x000000110e077211 */ /* 0x008fe400078f10ff */
        /* <DEDUP_REMOVED lines=46> */
[----:B------:R-:W-:Y:S02]  /*1440*/  LEA.HI R13, R4, R21, RZ, 0x2 ;  /* 0x00000015040d7211 */ /* 0x000fe400078f10ff */
[----:B------:R-:W-:Y:S01]  /*1450*/  LOP3.LUT R0, R3, 0x1c0, RZ, 0xc0, !PT ;  /* 0x000001c003007812 */ /* 0x000fe200078ec0ff */
[----:B------:R-:W-:Y:S01]  /*1460*/  IMAD.IADD R2, R7, 0x1, R2 ;  /* 0x0000000107027824 */ /* 0x000fe200078e0202 */
[----:B------:R-:W-:Y:S02]  /*1470*/  SHF.R.S32.HI R4, RZ, 0x2, R13 ;  /* 0x00000002ff047819 */ /* 0x000fe4000001140d */
[----:B------:R-:W-:Y:S01]  /*1480*/  LOP3.LUT R3, R0, 0x8, R5, 0xf8, !PT ;  /* 0x0000000800037812 */ /* 0x000fe200078ef805 */
[----:B------:R-:W-:Y:S01]  /*1490*/  IMAD.SHL.U32 R20, R2, 0x2, RZ ;  /* 0x0000000202147824 */ /* 0x000fe200078e00ff */
[----:B------:R-:W-:Y:S01]  /*14a0*/  SHF.R.U32.HI R0, RZ, 0x3, R0 ;  /* 0x00000003ff007819 */ /* 0x000fe20000011600 */
[----:B------:R-:W-:Y:S01]  /*14b0*/  IMAD.SHL.U32 R2, R12, 0x40, RZ ;  /* 0x000000400c027824 */ /* 0x000fe200078e00ff */
[----:B------:R-:W-:Y:S01]  /*14c0*/  R2P PR, R6, 0x6 ;  /* 0x0000000606007804 */ /* 0x000fe20000000000 */
[----:B------:R-:W-:Y:S01]  /*14d0*/  IMAD R25, R10, 0x10, R4 ;  /* 0x000000100a197824 */ /* 0x000fe200078e0204 */
[----:B------:R-:W-:Y:S01]  /*14e0*/  LOP3.LUT R0, R3, R0, RZ, 0x3c, !PT ;  /* 0x0000000003007212 */ /* 0x000fe200078e3cff */
[----:B------:R-:W-:Y:S01]  /*14f0*/  IMAD R5, R11, 0x200, R8 ;  /* 0x000002000b057824 */ /* 0x000fe200078e0208 */
[----:B------:R-:W-:-:S02]  /*1500*/  LOP3.LUT R6, R6, 0x1, RZ, 0xc0, !PT ;  /* 0x0000000106067812 */ /* 0x000fc400078ec0ff */
[----:B------:R-:W-:Y:S01]  /*1510*/  LOP3.LUT R4, R0, 0xfffffe00, R2, 0xf8, !PT ;  /* 0xfffffe0000047812 */ /* 0x000fe200078ef802 */
[----:B------:R-:W-:Y:S01]  /*1520*/  STL [R1+0x68], R25 ;  /* 0x0000681901007387 */ /* 0x000fe20000100800 */
[----:B------:R-:W-:Y:S01]  /*1530*/  LEA.HI R0, R14, R17, RZ, 0x6 ;  /* 0x000000110e007211 */ /* 0x000fe200078f30ff */
[----:B------:R-:W-:Y:S01]  /*1540*/  IMAD.MOV.U32 R17, RZ, RZ, 0x40 ;  /* 0x00000040ff117424 */ /* 0x000fe200078e00ff */
[----:B------:R-:W-:Y:S01]  /*1550*/  ISETP.NE.U32.AND P0, PT, R6, 0x1, PT ;  /* 0x000000010600780c */ /* 0x000fe20003f05070 */
[----:B------:R-:W-:Y:S01]  /*1560*/  STL [R1+0x30], R20 ;  /* 0x0000301401007387 */ /* 0x000fe20000100800 */
[----:B------:R-:W-:Y:S01]  /*1570*/  SHF.R.S32.HI R101, RZ, 0x3, R101 ;  /* 0x00000003ff657819 */ /* 0x000fe20000011465 */
[----:B------:R-:W-:Y:S01]  /*1580*/  IMAD.SHL.U32 R0, R0, 0x8, RZ ;  /* 0x0000000800007824 */ /* 0x000fe200078e00ff */
[----:B------:R-:W-:Y:S02]  /*1590*/  IADD3 R3, R20, 0x80, RZ ;  /* 0x0000008014037810 */ /* 0x000fe40007ffe0ff */
[----:B------:R-:W-:-:S02]  /*15a0*/  IADD3 R22, R101, 0x20, RZ ;  /* 0x0000002065167810 */ /* 0x000fc40007ffe0ff */
[----:B------:R-:W-:Y:S01]  /*15b0*/  LOP3.LUT R7, R0, 0xfffffe00, RZ, 0xc0, !PT ;  /* 0xfffffe0000077812 */ /* 0x000fe200078ec0ff */
[C---:B------:R-:W-:Y:S01]  /*15c0*/  IMAD.SHL.U32 R0, R101.reuse, 0x40, RZ ;  /* 0x0000004065007824 */ /* 0x040fe200078e00ff */
[C---:B------:R-:W-:Y:S01]  /*15d0*/  IADD3 R23, R101.reuse, 0x40, RZ ;  /* 0x0000004065177810 */ /* 0x040fe20007ffe0ff */
[----:B------:R-:W-:Y:S01]  /*15e0*/  IMAD.SHL.U32 R6, R22, 0x40, RZ ;  /* 0x0000004016067824 */ /* 0x000fe200078e00ff */
[----:B------:R-:W-:Y:S02]  /*15f0*/  IADD3 R12, R101, 0x60, RZ ;  /* 0x00000060650c7810 */ /* 0x000fe40007ffe0ff */
[C---:B------:R-:W-:Y:S02]  /*1600*/  LOP3.LUT P4, RZ, R9.reuse, 0x2, RZ, 0xc0, !PT ;  /* 0x0000000209ff7812 */ /* 0x040fe4000788c0ff */
[----:B------:R-:W-:Y:S02]  /*1610*/  LOP3.LUT P3, RZ, R9, 0x4, RZ, 0xc0, !PT ;  /* 0x0000000409ff7812 */ /* 0x000fe4000786c0ff */
[----:B------:R-:W-:-:S02]  /*1620*/  SHF.R.S32.HI R9, RZ, 0x1f, R22 ;  /* 0x0000001fff097819 */ /* 0x000fc40000011416 */
[----:B------:R-:W-:Y:S02]  /*1630*/  IADD3 R19, R20, 0x70, RZ ;  /* 0x0000007014137810 */ /* 0x000fe40007ffe0ff */
[----:B------:R-:W-:Y:S02]  /*1640*/  SHF.R.S32.HI R8, RZ, 0x1f, R23 ;  /* 0x0000001fff087819 */ /* 0x000fe40000011417 */
[----:B------:R-:W-:Y:S01]  /*1650*/  @P0 IADD3 R19, R3, 0x10, RZ ;  /* 0x0000001003130810 */ /* 0x000fe20007ffe0ff */
[----:B------:R-:W-:Y:S01]  /*1660*/  IMAD.SHL.U32 R3, R23, 0x40, RZ ;  /* 0x0000004017037824 */ /* 0x000fe200078e00ff */
[--C-:B------:R-:W-:Y:S01]  /*1670*/  SHF.R.S32.HI R2, RZ, 0x1f, R101.reuse ;  /* 0x0000001fff027819 */ /* 0x100fe20000011465 */
[----:B------:R-:W-:Y:S01]  /*1680*/  IMAD.SHL.U32 R2, R12, 0x40, RZ ;  /* 0x000000400c027824 */ /* 0x000fe200078e00ff */
[----:B------:R-:W-:Y:S01]  /*1690*/  SHF.R.S32.HI R10, RZ, 0x1f, R12 ;  /* 0x0000001fff0a7819 */ /* 0x000fe2000001140c */
[----:B------:R-:W-:Y:S01]  /*16a0*/  STL [R1+0x34], R19 ;  /* 0x0000341301007387 */ /* 0x000fe20000100800 */
[----:B------:R-:W-:Y:S01]  /*16b0*/  LOP3.LUT R11, R0, 0x1c0, RZ, 0xc0, !PT ;  /* 0x000001c0000b7812 */ /* 0x000fe200078ec0ff */
[----:B------:R-:W-:Y:S01]  /*16c0*/  IMAD R0, R102, 0x20, R101 ;  /* 0x0000002066007824 */ /* 0x000fe200078e0265 */
[----:B------:R-:W-:-:S02]  /*16d0*/  LEA.HI R9, R9, R22, RZ, 0x3 ;  /* 0x0000001609097211 */ /* 0x000fc400078f18ff */
[----:B------:R-:W-:Y:S02]  /*16e0*/  LOP3.LUT R22, R6, 0x1c0, RZ, 0xc0, !PT ;  /* 0x000001c006167812 */ /* 0x000fe400078ec0ff */
[----:B------:R-:W-:Y:S02]  /*16f0*/  LEA.HI R8, R8, R23, RZ, 0x3 ;  /* 0x0000001708087211 */ /* 0x000fe400078f18ff */
[----:B------:R-:W-:Y:S02]  /*1700*/  LEA.HI R6, R10, R12, RZ, 0x3 ;  /* 0x0000000c0a067211 */ /* 0x000fe400078f18ff */
[----:B------:R-:W-:Y:S02]  /*1710*/  LOP3.LUT R10, R11, 0x38, R76, 0xf8, !PT ;  /* 0x000000380b0a7812 */ /* 0x000fe400078ef84c */
[----:B------:R-:W-:Y:S01]  /*1720*/  SHF.R.U32.HI R23, RZ, 0x3, R11 ;  /* 0x00000003ff177819 */ /* 0x000fe2000001160b */
[----:B------:R-:W-:Y:S01]  /*1730*/  IMAD.SHL.U32 R6, R6, 0x40, RZ ;  /* 0x0000004006067824 */ /* 0x000fe200078e00ff */
[----:B------:R-:W-:Y:S01]  /*1740*/  LOP3.LUT R14, R3, 0x1c0, RZ, 0xc0, !PT ;  /* 0x000001c0030e7812 */ /* 0x000fe200078ec0ff */
[----:B------:R-:W-:Y:S01]  /*1750*/  IMAD.SHL.U32 R3, R8, 0x40, RZ ;  /* 0x0000004008037824 */ /* 0x000fe200078e00ff */
[----:B------:R-:W-:Y:S01]  /*1760*/  LOP3.LUT R12, R2, 0x1c0, RZ, 0xc0, !PT ;  /* 0x000001c0020c7812 */ /* 0x000fe200078ec0ff */
[----:B------:R-:W-:Y:S01]  /*1770*/  IMAD.SHL.U32 R2, R9, 0x40, RZ ;  /* 0x0000004009027824 */ /* 0x000fe200078e00ff */
[----:B------:R-:W-:-:S02]  /*1780*/  LOP3.LUT R11, R13, 0x7ffffffc, RZ, 0xc0, !PT ;  /* 0x7ffffffc0d0b7812 */ /* 0x000fc400078ec0ff */
[----:B------:R-:W-:Y:S02]  /*1790*/  LOP3.LUT R26, R10, R23, RZ, 0x3c, !PT ;  /* 0x000000170a1a7212 */ /* 0x000fe400078e3cff */
[----:B------:R-:W-:Y:S01]  /*17a0*/  LOP3.LUT R9, R22, 0x38, R76, 0xf8, !PT ;  /* 0x0000003816097812 */ /* 0x000fe200078ef84c */
[----:B------:R-:W-:Y:S01]  /*17b0*/  IMAD.IADD R11, R21, 0x1, -R11 ;  /* 0x00000001150b7824 */ /* 0x000fe200078e0a0b */
[----:B------:R-:W-:Y:S01]  /*17c0*/  SHF.R.U32.HI R24, RZ, 0x3, R22 ;  /* 0x00000003ff187819 */ /* 0x000fe20000011616 */
[----:B------:R1:W-:Y:S01]  /*17d0*/  STL [R1+0x60], R26 ;  /* 0x0000601a01007387 */ /* 0x0003e20000100800 */
[----:B------:R-:W-:Y:S01]  /*17e0*/  LOP3.LUT R10, R14, 0x38, R76, 0xf8, !PT ;  /* 0x000000380e0a7812 */ /* 0x000fe200078ef84c */
[----:B------:R-:W-:Y:S01]  /*17f0*/  IMAD.SHL.U32 R245, R11, 0x2, RZ ;  /* 0x000000020bf57824 */ /* 0x000fe200078e00ff */
[----:B------:R-:W-:Y:S02]  /*1800*/  SHF.R.U32.HI R23, RZ, 0x3, R14 ;  /* 0x00000003ff177819 */ /* 0x000fe4000001160e */
[----:B------:R-:W-:-:S02]  /*1810*/  LOP3.LUT R14, R12, 0x38, R76, 0xf8, !PT ;  /* 0x000000380c0e7812 */ /* 0x000fc400078ef84c */
[----:B------:R-:W-:Y:S02]  /*1820*/  SHF.R.U32.HI R22, RZ, 0x3, R12 ;  /* 0x00000003ff167819 */ /* 0x000fe4000001160c */
[----:B------:R-:W-:Y:S02]  /*1830*/  IADD3 R100, R78, 0x20, RZ ;  /* 0x000000204e647810 */ /* 0x000fe40007ffe0ff */
[----:B------:R-:W-:Y:S02]  /*1840*/  LOP3.LUT R12, R2, 0xfffffe00, RZ, 0xc0, !PT ;  /* 0xfffffe00020c7812 */ /* 0x000fe400078ec0ff */
[----:B------:R-:W-:Y:S01]  /*1850*/  LOP3.LUT R13, R3, 0xfffffe00, RZ, 0xc0, !PT ;  /* 0xfffffe00030d7812 */ /* 0x000fe200078ec0ff */
[----:B------:R-:W-:Y:S01]  /*1860*/  IMAD R3, R16, 0x8, R25 ;  /* 0x0000000810037824 */ /* 0x000fe200078e0219 */
[----:B------:R-:W-:Y:S02]  /*1870*/  LOP3.LUT R21, R6, 0xfffffe00, RZ, 0xc0, !PT ;  /* 0xfffffe0006157812 */ /* 0x000fe400078ec0ff */
[----:B------:R-:W-:-:S02]  /*1880*/  SHF.R.S32.HI R8, RZ, 0x1f, R100 ;  /* 0x0000001fff087819 */ /* 0x000fc40000011464 */
[----:B------:R-:W-:Y:S02]  /*1890*/  LOP3.LUT R11, R12, R9, R24, 0xf6, !PT ;  /* 0x000000090c0b7212 */ /* 0x000fe400078ef618 */
[----:B------:R-:W-:Y:S01]  /*18a0*/  LOP3.LUT R10, R13, R10, R23, 0xf6, !PT ;  /* 0x0000000a0d0a7212 */ /* 0x000fe200078ef617 */
[----:B------:R2:W-:Y:S01]  /*18b0*/  STL [R1+0x2c], R8 ;  /* 0x00002c0801007387 */ /* 0x0005e20000100800 */
[----:B------:R-:W-:Y:S02]  /*18c0*/  LOP3.LUT R9, R21, R14, R22, 0xf6, !PT ;  /* 0x0000000e15097212 */ /* 0x000fe400078ef616 */
[----:B------:R-:W-:Y:S01]  /*18d0*/  LEA R11, R11, 0x100, 0x1 ;  /* 0x000001000b0b7811 */ /* 0x000fe200078e08ff */
[----:B------:R-:W-:Y:S01]  /*18e0*/  STL [R1+0x64], R21 ;  /* 0x0000641501007387 */ /* 0x000fe20000100800 */
[----:B------:R-:W-:Y:S02]  /*18f0*/  LEA R188, R5, 0x8100, 0x1 ;  /* 0x0000810005bc7811 */ /* 0x000fe400078e08ff */
[----:B------:R-:W-:Y:S01]  /*1900*/  LEA R10, R10, 0x100, 0x1 ;  /* 0x000001000a0a7811 */ /* 0x000fe200078e08ff */
[----:B------:R3:W-:Y:S01]  /*1910*/  STL [R1+0x14], R3 ;  /* 0x0000140301007387 */ /* 0x0007e20000100800 */
[----:B------:R-:W-:-:S02]  /*1920*/  LOP3.LUT R2, R26, R7, RZ, 0xfc, !PT ;  /* 0x000000071a027212 */ /* 0x000fc400078efcff */
[----:B------:R-:W-:Y:S01]  /*1930*/  LEA R5, R9, 0x100, 0x1 ;  /* 0x0000010009057811 */ /* 0x000fe200078e08ff */
[----:B------:R4:W-:Y:S01]  /*1940*/  STL [R1+0x58], R11 ;  /* 0x0000580b01007387 */ /* 0x0009e20000100800 */
[C---:B------:R-:W-:Y:S01]  /*1950*/  IADD3 R28, R245.reuse, 0x8, RZ ;  /* 0x00000008f51c7810 */ /* 0x040fe20007ffe0ff */
[----:B------:R-:W-:Y:S01]  /*1960*/  IMAD.SHL.U32 R241, R2, 0x2, RZ ;  /* 0x0000000202f17824 */ /* 0x000fe200078e00ff */
[C---:B-1----:R-:W-:Y:S01]  /*1970*/  IADD3 R26, R245.reuse, 0x18, RZ ;  /* 0x00000018f51a7810 */ /* 0x042fe20007ffe0ff */
[----:B------:R1:W-:Y:S01]  /*1980*/  STL [R1+0x54], R10 ;  /* 0x0000540a01007387 */ /* 0x0003e20000100800 */
[----:B------:R-:W-:Y:S02]  /*1990*/  SEL R6, R18, 0xffffffe0, !P1 ;  /* 0xffffffe012067807 */ /* 0x000fe40004800000 */
[C---:B------:R-:W-:Y:S01]  /*19a0*/  IADD3 R23, R245.reuse, 0x30, RZ ;  /* 0x00000030f5177810 */ /* 0x040fe20007ffe0ff */
[----:B------:R5:W-:Y:S01]  /*19b0*/  STL [R1+0x50], R5 ;  /* 0x0000500501007387 */ /* 0x000be20000100800 */
[----:B------:R-:W-:-:S02]  /*19c0*/  IADD3 R14, R245, 0x60, RZ ;  /* 0x00000060f50e7810 */ /* 0x000fc40007ffe0ff */
[----:B------:R-:W-:Y:S02]  /*19d0*/  SHF.R.S32.HI R9, RZ, 0x1f, R28 ;  /* 0x0000001fff097819 */ /* 0x000fe4000001141c */
[----:B------:R-:W-:Y:S02]  /*19e0*/  SHF.R.S32.HI R9, RZ, 0x1f, R26 ;  /* 0x0000001fff097819 */ /* 0x000fe4000001141a */
[----:B------:R-:W-:Y:S02]  /*19f0*/  SHF.R.S32.HI R9, RZ, 0x1f, R23 ;  /* 0x0000001fff097819 */ /* 0x000fe40000011417 */
[----:B--2---:R-:W-:Y:S02]  /*1a00*/  SEL R8, R17, 0xffffffc0, !P2 ;  /* 0xffffffc011087807 */ /* 0x004fe40005000000 */
[----:B------:R-:W-:Y:S02]  /*1a10*/  LEA R189, R4, 0x100, 0x1 ;  /* 0x0000010004bd7811 */ /* 0x000fe400078e08ff */
[----:B---3--:R-:W-:-:S02]  /*1a20*/  SEL R3, R18, 0xffffffe0, !P4 ;  /* 0xffffffe012037807 */ /* 0x008fc40006000000 */
[C---:B------:R-:W-:Y:S02]  /*1a30*/  IADD3 R18, R245.reuse, 0x48, RZ ;  /* 0x00000048f5127810 */ /* 0x040fe40007ffe0ff */
[----:B----4-:R-:W-:Y:S01]  /*1a40*/  IADD3 R11, R245, 0x68, RZ ;  /* 0x00000068f50b7810 */ /* 0x010fe20007ffe0ff */
[----:B------:R-:W-:Y:S01]  /*1a50*/  IMAD.IADD R190, R3, 0x1, R189 ;  /* 0x0000000103be7824 */ /* 0x000fe200078e02bd */
[----:B------:R-:W-:Y:S02]  /*1a60*/  SHF.R.S32.HI R9, RZ, 0x1f, R18 ;  /* 0x0000001fff097819 */ /* 0x000fe40000011412 */
[----:B------:R-:W-:Y:S01]  /*1a70*/  SHF.R.S32.HI R9, RZ, 0x1f, R14 ;  /* 0x0000001fff097819 */ /* 0x000fe2000001140e */
[----:B------:R-:W-:Y:S01]  /*1a80*/  IMAD.IADD R9, R20, 0x1, R6 ;  /* 0x0000000114097824 */ /* 0x000fe200078e0206 */
[C---:B-1----:R-:W-:Y:S01]  /*1a90*/  IADD3 R10, R245.reuse, 0x70, RZ ;  /* 0x00000070f50a7810 */ /* 0x042fe20007ffe0ff */
[----:B------:R-:W-:Y:S01]  /*1aa0*/  IMAD.IADD R6, R6, 0x1, R19 ;  /* 0x0000000106067824 */ /* 0x000fe200078e0213 */
[----:B-----5:R-:W-:-:S02]  /*1ab0*/  IADD3 R5, R245, 0x78, RZ ;  /* 0x00000078f5057810 */ /* 0x020fc40007ffe0ff */
[----:B------:R-:W-:Y:S01]  /*1ac0*/  SHF.R.S32.HI R11, RZ, 0x1f, R11 ;  /* 0x0000001fff0b7819 */ /* 0x000fe2000001140b */
[----:B------:R1:W-:Y:S01]  /*1ad0*/  STL [R1+0x3c], R9 ;  /* 0x00003c0901007387 */ /* 0x0003e20000100800 */
[----:B------:R-:W-:Y:S01]  /*1ae0*/  SHF.R.S32.HI R11, RZ, 0x1f, R5 ;  /* 0x0000001fff0b7819 */ /* 0x000fe20000011405 */
[----:B------:R-:W-:Y:S01]  /*1af0*/  IMAD.IADD R5, R4, 0x1, R15 ;  /* 0x0000000104057824 */ /* 0x000fe200078e020f */
[----:B------:R-:W-:Y:S01]  /*1b00*/  SHF.R.S32.HI R10, RZ, 0x1f, R10 ;  /* 0x0000001fff0a7819 */ /* 0x000fe2000001140a */
[--C-:B------:R-:W-:Y:S01]  /*1b10*/  IMAD.IADD R10, R20, 0x1, R8.reuse ;  /* 0x00000001140a7824 */ /* 0x100fe200078e0208 */
[----:B------:R-:W-:Y:S01]  /*1b20*/  SEL R2, R17, 0xffffffc0, !P3 ;  /* 0xffffffc011027807 */ /* 0x000fe20005800000 */
[----:B------:R-:W-:Y:S01]  /*1b30*/  IMAD.IADD R4, R6, 0x1, R8 ;  /* 0x0000000106047824 */ /* 0x000fe200078e0208 */
[----:B------:R-:W-:Y:S01]  /*1b40*/  LEA R205, R5, 0x100, 0x1 ;  /* 0x0000010005cd7811 */ /* 0x000fe200078e08ff */
[----:B------:R-:W-:Y:S01]  /*1b50*/  IMAD.IADD R5, R8, 0x1, R19 ;  /* 0x0000000108057824 */ /* 0x000fe200078e0213 */
[----:B------:R2:W-:Y:S01]  /*1b60*/  STL [R1+0x4c], R10 ;  /* 0x00004c0a01007387 */ /* 0x0005e20000100800 */
[----:B------:R-:W-:Y:S01]  /*1b70*/  IADD3 R211, R76, 0x40, RZ ;  /* 0x000000404cd37810 */ /* 0x000fe20007ffe0ff */
[C---:B------:R-:W-:Y:S01]  /*1b80*/  IMAD.IADD R192, R2.reuse, 0x1, R189 ;  /* 0x0000000102c07824 */ /* 0x040fe200078e02bd */
[----:B------:R-:W-:Y:S01]  /*1b90*/  IADD3 R27, R245, 0x10, RZ ;  /* 0x00000010f51b7810 */ /* 0x000fe20007ffe0ff */
[----:B------:R-:W-:Y:S01]  /*1ba0*/  IMAD.IADD R206, R205, 0x1, R3 ;  /* 0x00000001cdce7824 */ /* 0x000fe200078e0203 */
[----:B------:R-:W-:Y:S01]  /*1bb0*/  IADD3 R25, R245, 0x20, RZ ;  /* 0x00000020f5197810 */ /* 0x000fe20007ffe0ff */
[----:B------:R-:W-:Y:S01]  /*1bc0*/  IMAD.IADD R208, R205, 0x1, R2 ;  /* 0x00000001cdd07824 */ /* 0x000fe200078e0202 */
[C---:B------:R-:W-:Y:S01]  /*1bd0*/  IADD3 R24, R245.reuse, 0x28, RZ ;  /* 0x00000028f5187810 */ /* 0x040fe20007ffe0ff */
[----:B------:R-:W-:Y:S01]  /*1be0*/  IMAD.IADD R191, R2, 0x1, R190 ;  /* 0x0000000102bf7824 */ /* 0x000fe200078e02be */
[C---:B------:R-:W-:Y:S01]  /*1bf0*/  IADD3 R22, R245.reuse, 0x38, RZ ;  /* 0x00000038f5167810 */ /* 0x040fe20007ffe0ff */
[----:B------:R-:W-:Y:S01]  /*1c00*/  IMAD.IADD R207, R206, 0x1, R2 ;  /* 0x00000001cecf7824 */ /* 0x000fe200078e0202 */
[----:B------:R-:W-:-:S02]  /*1c10*/  IADD3 R21, R245, 0x40, RZ ;  /* 0x00000040f5157810 */ /* 0x000fc40007ffe0ff */
[C---:B------:R-:W-:Y:S02]  /*1c20*/  IADD3 R17, R245.reuse, 0x50, RZ ;  /* 0x00000050f5117810 */ /* 0x040fe40007ffe0ff */
[----:B------:R-:W-:Y:S01]  /*1c30*/  IADD3 R16, R245, 0x58, RZ ;  /* 0x00000058f5107810 */ /* 0x000fe20007ffe0ff */
[----:B-1----:R-:W-:Y:S01]  /*1c40*/  IMAD.IADD R9, R8, 0x1, R9 ;  /* 0x0000000108097824 */ /* 0x002fe200078e0209 */
[----:B------:R-:W-:Y:S02]  /*1c50*/  SHF.R.S32.HI R77, RZ, 0x1f, R76 ;  /* 0x0000001fff4d7819 */ /* 0x000fe4000001144c */
[----:B------:R-:W-:Y:S02]  /*1c60*/  SHF.R.S32.HI R79, RZ, 0x1f, R78 ;  /* 0x0000001fff4f7819 */ /* 0x000fe4000001144e */
[----:B------:R2:W-:Y:S01]  /*1c70*/  STL [R1+0x48], R9 ;  /* 0x0000480901007387 */ /* 0x0005e20000100800 */
[----:B------:R-:W-:Y:S02]  /*1c80*/  SHF.R.S32.HI R238, RZ, 0x1f, R211 ;  /* 0x0000001fffee7819 */ /* 0x000fe400000114d3 */
[----:B------:R-:W-:Y:S01]  /*1c90*/  SHF.R.S32.HI R27, RZ, 0x1f, R27 ;  /* 0x0000001fff1b7819 */ /* 0x000fe2000001141b */
[----:B------:R2:W-:Y:S01]  /*1ca0*/  STL [R1+0x38], R6 ;  /* 0x0000380601007387 */ /* 0x0005e20000100800 */
[----:B------:R-:W-:-:S02]  /*1cb0*/  SHF.R.S32.HI R25, RZ, 0x1f, R25 ;  /* 0x0000001fff197819 */ /* 0x000fc40000011419 */
[----:B------:R-:W-:Y:S01]  /*1cc0*/  SHF.R.S32.HI R24, RZ, 0x1f, R24 ;  /* 0x0000001fff187819 */ /* 0x000fe20000011418 */
[----:B------:R2:W-:Y:S01]  /*1cd0*/  STL [R1+0x44], R5 ;  /* 0x0000440501007387 */ /* 0x0005e20000100800 */
[----:B------:R-:W-:Y:S02]  /*1ce0*/  SHF.R.S32.HI R22, RZ, 0x1f, R22 ;  /* 0x0000001fff167819 */ /* 0x000fe40000011416 */
[----:B------:R-:W-:Y:S01]  /*1cf0*/  SHF.R.S32.HI R21, RZ, 0x1f, R21 ;  /* 0x0000001fff157819 */ /* 0x000fe20000011415 */
[----:B------:R2:W-:Y:S01]  /*1d00*/  STL [R1+0x40], R4 ;  /* 0x0000400401007387 */ /* 0x0005e20000100800 */
[----:B------:R-:W-:Y:S02]  /*1d10*/  SHF.R.S32.HI R17, RZ, 0x1f, R17 ;  /* 0x0000001fff117819 */ /* 0x000fe40000011411 */
[----:B------:R-:W-:Y:S02]  /*1d20*/  SHF.R.S32.HI R16, RZ, 0x1f, R16 ;  /* 0x0000001fff107819 */ /* 0x000fe40000011410 */
.L_x_1140:
[----:B------:R-:W3:Y:S01]  /*1d30*/  LDL R27, [R1+0x24] ;  /* 0x00002400011b7983 */ /* 0x000ee20000100800 */
[----:B------:R-:W-:Y:S01]  /*1d40*/  ISETP.NE.U32.AND P0, PT, RZ, c[0x0][0x370], PT ;  /* 0x0000dc00ff007a0c */ /* 0x000fe20003f05070 */
[----:B------:R-:W-:Y:S01]  /*1d50*/  IMAD.MOV.U32 R20, RZ, RZ, 0x4 ;  /* 0x00000004ff147424 */ /* 0x000fe200078e00ff */
[----:B------:R-:W-:Y:S01]  /*1d60*/  ISETP.NE.U32.AND P1, PT, RZ, c[0x0][0x360], PT ;  /* 0x0000d800ff007a0c */ /* 0x000fe20003f25070 */
[----:B------:R-:W-:Y:S01]  /*1d70*/  IMAD.MOV.U32 R16, RZ, RZ, RZ ;  /* 0x000000ffff107224 */ /* 0x000fe200078e00ff */
[----:B------:R-:W-:Y:S01]  /*1d80*/  ISETP.NE.AND.EX P2, PT, RZ, c[0x0][0x374], PT, P0 ;  /* 0x0000dd00ff007a0c */ /* 0x000fe20003f45300 */
[----:B------:R-:W-:Y:S01]  /*1d90*/  IMAD.MOV.U32 R143, RZ, RZ, RZ ;  /* 0x000000ffff8f7224 */ /* 0x000fe200078e00ff */
[----:B------:R-:W-:Y:S01]  /*1da0*/  ISETP.NE.AND.EX P0, PT, RZ, c[0x0][0x364], PT, P1 ;  /* 0x0000d900ff007a0c */ /* 0x000fe20003f05310 */
[----:B------:R-:W-:Y:S01]  /*1db0*/  CS2R R18, SRZ ;  /* 0x0000000000127805 */ /* 0x000fe2000001ff00 */
[----:B------:R-:W-:-:S02]  /*1dc0*/  ISETP.NE.U32.AND P1, PT, RZ, c[0x0][0x348], PT ;  /* 0x0000d200ff007a0c */ /* 0x000fc40003f25070 */
[----:B------:R-:W-:Y:S02]  /*1dd0*/  ISETP.NE.U32.AND P3, PT, RZ, c[0x0][0x350], PT ;  /* 0x0000d400ff007a0c */ /* 0x000fe40003f65070 */
[----:B------:R-:W-:Y:S02]  /*1de0*/  ISETP.NE.U32.AND P4, PT, RZ, c[0x0][0x358], PT ;  /* 0x0000d600ff007a0c */ /* 0x000fe40003f85070 */
[----:B------:R-:W-:Y:S02]  /*1df0*/  ISETP.NE.AND.EX P1, PT, RZ, c[0x0][0x34c], PT, P1 ;  /* 0x0000d300ff007a0c */ /* 0x000fe40003f25310 */
[----:B------:R-:W-:Y:S02]  /*1e00*/  ISETP.NE.AND.EX P3, PT, RZ, c[0x0][0x354], PT, P3 ;  /* 0x0000d500ff007a0c */ /* 0x000fe40003f65330 */
[----:B------:R-:W-:Y:S01]  /*1e10*/  ISETP.NE.AND.EX P4, PT, RZ, c[0x0][0x35c], PT, P4 ;  /* 0x0000d700ff007a0c */ /* 0x000fe20003f85340 */
[----:B---3--:R-:W-:-:S04]  /*1e20*/  @P2 IMAD.WIDE R14, R27, R20, c[0x0][0x370] ;  /* 0x0000dc001b0e2625 */ /* 0x008fc800078e0214 */
[CC--:B--2---:R-:W-:Y:S01]  /*1e30*/  @P0 IMAD.WIDE R10, R27.reuse, R20.reuse, c[0x0][0x360] ;  /* 0x0000d8001b0a0625 */ /* 0x0c4fe200078e0214 */
[----:B------:R-:W2:Y:S03]  /*1e40*/  @P2 LDG.E R16, [R14.64] ;  /* 0x000000080e102981 */ /* 0x000ea6000c1e1900 */
[CC--:B------:R-:W-:Y:S01]  /*1e50*/  IMAD.WIDE R8, R27.reuse, R20.reuse, c[0x0][0x348] ;  /* 0x0000d2001b087625 */ /* 0x0c0fe200078e0214 */
[----:B------:R1:W5:Y:S03]  /*1e60*/  @P0 LDG.E R243, [R10.64] ;  /* 0x000000080af30981 */ /* 0x000366000c1e1900 */
[CC--:B------:R-:W-:Y:S01]  /*1e70*/  IMAD.WIDE R4, R27.reuse, R20.reuse, c[0x0][0x350] ;  /* 0x0000d4001b047625 */ /* 0x0c0fe200078e0214 */
[----:B------:R1:W5:Y:S03]  /*1e80*/  @P1 LDG.E R143, [R8.64] ;  /* 0x00000008088f1981 */ /* 0x000366000c1e1900 */
[----:B------:R-:W-:Y:S01]  /*1e90*/  IMAD.WIDE R2, R27, R20, c[0x0][0x358] ;  /* 0x0000d6001b027625 */ /* 0x000fe200078e0214 */
[----:B------:R1:W5:Y:S04]  /*1ea0*/  @P3 LDG.E R19, [R4.64] ;  /* 0x0000000804133981 */ /* 0x000368000c1e1900 */
[----:B------:R1:W5:Y:S01]  /*1eb0*/  @P4 LDG.E R18, [R2.64] ;  /* 0x0000000802124981 */ /* 0x000362000c1e1900 */
[----:B------:R-:W-:Y:S03]  /*1ec0*/  YIELD ;  /* 0x0000000000007946 */ /* 0x000fe60003800000 */
[----:B--2---:R1:W-:Y:S01]  /*1ed0*/  STL [R1+0x10], R16 ;  /* 0x0000101001007387 */ /* 0x0043e20000100800 */
[----:B------:R-:W-:Y:S05]  /*1ee0*/  @P0 BRA `(.L_x_905) ;  /* 0x0000005000000947 */ /* 0x000fea0003800000 */
[----:B-----5:R-:W-:Y:S01]  /*1ef0*/  MOV R243, c[0x0][0x168] ;  /* 0x00005a0000f37a02 */ /* 0x020fe20000000f00 */
[----:B------:R-:W-:Y:S05]  /*1f00*/  @!P1 BRA `(.L_x_905) ;  /* 0x0000003000009947 */ /* 0x000fea0003800000 */
[----:B-1----:R-:W2:Y:S04]  /*1f10*/  LDG.E R10, [R8.64] ;  /* 0x00000008080a7981 */ /* 0x002ea8000c1e1900 */
[----:B------:R-:W2:Y:S02]  /*1f20*/  LDG.E R6, [R8.64+0x4] ;  /* 0x0000040808067981 */ /* 0x000ea4000c1e1900 */
[----:B--2---:R-:W-:-:S02]  /*1f30*/  IADD3 R243, -R10, R6, RZ ;  /* 0x000000060af37210 */ /* 0x004fc40007ffe1ff */
.L_x_905:
[----:B------:R-:W-:-:S04]  /*1f40*/  ISETP.NE.U32.AND P0, PT, RZ, c[0x0][0x368], PT ;  /* 0x0000da00ff007a0c */ /* 0x000fc80003f05070 */
[----:B------:R-:W-:-:S13]  /*1f50*/  ISETP.NE.AND.EX P0, PT, RZ, c[0x0][0x36c], PT, P0 ;  /* 0x0000db00ff007a0c */ /* 0x000fda0003f05300 */
[----:B------:R-:W-:Y:S05]  /*1f60*/  @!P0 BRA `(.L_x_906) ;  /* 0x0000003000008947 */ /* 0x000fea0003800000 */
[----:B-1----:R-:W-:-:S05]  /*1f70*/  IMAD.WIDE R4, R27, R20, c[0x0][0x368] ;  /* 0x0000da001b047625 */ /* 0x002fca00078e0214 */
[----:B------:R1:W5:Y:S01]  /*1f80*/  LDG.E R17, [R4.64] ;  /* 0x0000000804117981 */ /* 0x000362000c1e1900 */
[----:B------:R-:W-:Y:S05]  /*1f90*/  BRA `(.L_x_907) ;  /* 0x0000005000007947 */ /* 0x000fea0003800000 */
.L_x_906:
[----:B------:R-:W-:Y:S01]  /*1fa0*/  MOV R17, UR6 ;  /* 0x0000000600117c02 */ /* 0x000fe20008000f00 */
[----:B------:R-:W-:Y:S05]  /*1fb0*/  @!P3 BRA `(.L_x_907) ;  /* 0x000000300000b947 */ /* 0x000fea0003800000 */
[----:B------:R2:W3:Y:S04]  /*1fc0*/  LDG.E R6, [R4.64] ;  /* 0x0000000804067981 */ /* 0x0004e8000c1e1900 */
[----:B-12---:R-:W3:Y:S02]  /*1fd0*/  LDG.E R4, [R4.64+0x4] ;  /* 0x0000040804047981 */ /* 0x006ee4000c1e1900 */
[----:B---3--:R-:W-:Y:S02]  /*1fe0*/  IADD3 R17, -R6, R4, RZ ;  /* 0x0000000406117210 */ /* 0x008fe40007ffe1ff */
.L_x_907:
[----:B------:R-:W2:Y:S04]  /*1ff0*/  LDL.LU R6, [R1+0x1c] ;  /* 0x00001c0001067983 */ /* 0x000ea80000300800 */
[----:B-1----:R1:W3:Y:S04]  /*2000*/  @P4 LDG.E R5, [R2.64] ;  /* 0x0000000802054981 */ /* 0x0022e8000c1e1900 */
[----:B------:R1:W3:Y:S01]  /*2010*/  @P4 LDG.E R4, [R2.64+0x4] ;  /* 0x0000040802044981 */ /* 0x0002e2000c1e1900 */
[----:B------:R-:W-:Y:S01]  /*2020*/  ISETP.NE.U32.AND P0, PT, RZ, c[0x0][0x378], PT ;  /* 0x0000de00ff007a0c */ /* 0x000fe20003f05070 */
[----:B-----5:R-:W-:-:S03]  /*2030*/  IMAD.MOV.U32 R132, RZ, RZ, R17 ;  /* 0x000000ffff847224 */ /* 0x020fc600078e0011 */
[----:B------:R-:W-:Y:S01]  /*2040*/  ISETP.NE.AND.EX P0, PT, RZ, c[0x0][0x37c], PT, P0 ;  /* 0x0000df00ff007a0c */ /* 0x000fe20003f05300 */
[----:B------:R-:W-:-:S05]  /*2050*/  IMAD.MOV.U32 R8, RZ, RZ, c[0x0][0x2c4] ;  /* 0x0000b100ff087624 */ /* 0x000fca00078e00ff */
[----:B------:R-:W-:Y:S01]  /*2060*/  ISETP.NE.AND P2, PT, R8, 0x1, PT ;  /* 0x000000010800780c */ /* 0x000fe20003f45270 */
[----:B------:R-:W-:Y:S02]  /*2070*/  IMAD.IADD R16, R17, 0x1, -R16 ;  /* 0x0000000111107824 */ /* 0x000fe400078e0a10 */
[----:B------:R-:W-:-:S04]  /*2080*/  IMAD.MOV.U32 R8, RZ, RZ, c[0x0][0x32c] ;  /* 0x0000cb00ff087624 */ /* 0x000fc800078e00ff */
[----:B-1----:R-:W-:-:S05]  /*2090*/  @P0 IMAD.WIDE R2, R27, R20, c[0x0][0x378] ;  /* 0x0000de001b020625 */ /* 0x002fca00078e0214 */
[----:B------:R1:W5:Y:S01]  /*20a0*/  @P0 LDG.E R132, [R2.64] ;  /* 0x0000000802840981 */ /* 0x000362000c1e1900 */
[----:B------:R-:W-:Y:S02]  /*20b0*/  ISETP.GE.AND P1, PT, R8, 0x1, PT ;  /* 0x000000010800780c */ /* 0x000fe40003f26270 */
[----:B------:R-:W-:-:S04]  /*20c0*/  LOP3.LUT R209, R209, 0xffefffff, RZ, 0xc0, !PT ;  /* 0xffefffffd1d17812 */ /* 0x000fc800078ec0ff */
[----:B------:R-:W-:-:S04]  /*20d0*/  @P2 LOP3.LUT R209, R209, 0x100000, RZ, 0xfc, !PT ;  /* 0x00100000d1d12812 */ /* 0x000fc800078efcff */
[----:B------:R-:W-:-:S04]  /*20e0*/  LOP3.LUT R209, R209, 0xffdfffff, RZ, 0xc0, !PT ;  /* 0xffdfffffd1d17812 */ /* 0x000fc800078ec0ff */
[----:B------:R-:W-:Y:S01]  /*20f0*/  @P1 LOP3.LUT R209, R209, 0x200000, RZ, 0xfc, !PT ;  /* 0x00200000d1d11812 */ /* 0x000fe200078efcff */
[----:B-1----:R-:W-:Y:S02]  /*2100*/  IMAD.MOV.U32 R2, RZ, RZ, c[0x0][0x228] ;  /* 0x00008a00ff027624 */ /* 0x002fe400078e00ff */
[----:B--2---:R-:W-:-:S05]  /*2110*/  IMAD.SHL.U32 R9, R6, 0x80, RZ ;  /* 0x0000008006097824 */ /* 0x004fca00078e00ff */
[----:B------:R-:W-:Y:S01]  /*2120*/  IADD3 R3, R9, 0x7f, RZ ;  /* 0x0000007f09037810 */ /* 0x000fe20007ffe0ff */
[----:B------:R1:W-:Y:S01]  /*2130*/  STL [R1+0xc], R9 ;  /* 0x00000c0901007387 */ /* 0x0003e20000100800 */
[----:B---3--:R-:W-:-:S03]  /*2140*/  @P4 IMAD.IADD R2, R4, 0x1, -R5 ;  /* 0x0000000104024824 */ /* 0x008fc600078e0a05 */
[----:B------:R-:W-:-:S04]  /*2150*/  @P2 IMAD.HI.U32 R5, R3, c[0x0][0x2c8], RZ ;  /* 0x0000b20003052a27 */ /* 0x000fc800078e00ff */
[----:B------:R-:W-:Y:S01]  /*2160*/  IMAD.IADD R244, R16, 0x1, R2 ;  /* 0x0000000110f47824 */ /* 0x000fe200078e0202 */
[----:B------:R-:W-:-:S04]  /*2170*/  @P2 SHF.R.U32.HI R3, RZ, c[0x0][0x2cc], R5 ;  /* 0x0000b300ff032a19 */ /* 0x000fc80000011605 */
[C---:B------:R-:W-:Y:S02]  /*2180*/  IADD3 R4, R244.reuse, 0x5f, RZ ;  /* 0x0000005ff4047810 */ /* 0x040fe40007ffe0ff */
[----:B------:R-:W-:-:S03]  /*2190*/  IADD3 R5, R244, 0x1, -R243 ;  /* 0x00000001f4057810 */ /* 0x000fc60007ffe8f3 */
[----:B------:R-:W-:-:S04]  /*21a0*/  IMAD.HI R4, R4, 0x2aaaaaab, RZ ;  /* 0x2aaaaaab04047827 */ /* 0x000fc800078e02ff */
[----:B------:R-:W-:Y:S01]  /*21b0*/  IMAD.IADD R3, R5, 0x1, R3 ;  /* 0x0000000105037824 */ /* 0x000fe200078e0203 */
[----:B------:R-:W-:-:S04]  /*21c0*/  SHF.R.U32.HI R6, RZ, 0x1f, R4 ;  /* 0x0000001fff067819 */ /* 0x000fc80000011604 */
[----:B------:R-:W-:Y:S02]  /*21d0*/  LEA.HI.SX32 R144, R4, R6, 0x1c ;  /* 0x0000000604907211 */ /* 0x000fe400078fe2ff */
[----:B------:R-:W-:Y:S01]  /*21e0*/  IADD3 R5, R3, c[0x0][0x328], RZ ;  /* 0x0000ca0003057a10 */ /* 0x000fe20007ffe0ff */
[----:B------:R-:W-:Y:S05]  /*21f0*/  @!P1 BRA `(.L_x_908) ;  /* 0x0000010000009947 */ /* 0x000fea0003800000 */
[C---:B-1----:R-:W-:Y:S01]  /*2200*/  ISETP.GT.AND P0, PT, R3.reuse, RZ, PT ;  /* 0x000000ff0300720c */ /* 0x042fe20003f04270 */
        /* <DEDUP_REMOVED lines=9> */
.L_x_910:
[----:B------:R-:W-:-:S13]  /*22a0*/  ISETP.NE.AND P0, PT, R8, 0x1, PT ;  /* 0x000000010800780c */ /* 0x000fda0003f05270 */
[----:B------:R-:W-:-:S05]  /*22b0*/  @P0 IMAD.HI.U32 R3, R4, c[0x0][0x330], RZ ;  /* 0x0000cc0004030a27 */ /* 0x000fca00078e00ff */
[----:B------:R-:W-:Y:S02]  /*22c0*/  @P0 SHF.R.U32.HI R4, RZ, c[0x0][0x334], R3 ;  /* 0x0000cd00ff040a19 */ /* 0x000fe40000011603 */
.L_x_911:
[----:B------:R-:W-:Y:S05]  /*22d0*/  BSYNC B0 ;  /* 0x0000000000007941 */ /* 0x000fea0003800000 */
.L_x_909:
[----:B------:R-:W-:-:S05]  /*22e0*/  IMAD R3, R4, R8, c[0x0][0x32c] ;  /* 0x0000cb0004037624 */ /* 0x000fca00078e0208 */
[----:B------:R-:W-:-:S04]  /*22f0*/  IMNMX R5, R5, R3, PT ;  /* 0x0000000305057217 */ /* 0x000fc80003800200 */
.L_x_908:
[----:B-1----:R-:W-:Y:S01]  /*2300*/  IADD3 R5, R5, 0x5f, RZ ;  /* 0x0000005f05057810 */ /* 0x002fe20007ffe0ff */
[----:B------:R-:W-:-:S04]  /*2310*/  @P2 IMAD.HI.U32 R4, R9, c[0x0][0x2c8], RZ ;  /* 0x0000b20009042a27 */ /* 0x000fc800078e00ff */
[----:B------:R-:W-:-:S04]  /*2320*/  IMAD.HI R5, R5, 0x2aaaaaab, RZ ;  /* 0x2aaaaaab05057827 */ /* 0x000fc800078e02ff */
[----:B------:R-:W-:Y:S01]  /*2330*/  IMAD.MOV.U32 R3, RZ, RZ, R9 ;  /* 0x000000ffff037224 */ /* 0x000fe200078e0009 */
[----:B------:R-:W-:Y:S01]  /*2340*/  @P2 SHF.R.U32.HI R3, RZ, c[0x0][0x2cc], R4 ;  /* 0x0000b300ff032a19 */ /* 0x000fe20000011604 */
[----:B------:R-:W-:Y:S01]  /*2350*/  IMAD.IADD R154, R244, 0x1, -R243 ;  /* 0x00000001f49a7824 */ /* 0x000fe200078e0af3 */
[----:B------:R-:W-:-:S03]  /*2360*/  SHF.R.U32.HI R4, RZ, 0x1f, R5 ;  /* 0x0000001fff047819 */ /* 0x000fc60000011605 */
[----:B------:R-:W-:Y:S01]  /*2370*/  IMAD.IADD R3, R154, 0x1, R3 ;  /* 0x000000019a037824 */ /* 0x000fe200078e0203 */
[----:B------:R-:W-:-:S04]  /*2380*/  LEA.HI.SX32 R5, R5, R4, 0x1c ;  /* 0x0000000405057211 */ /* 0x000fc800078fe2ff */
[----:B------:R-:W-:Y:S02]  /*2390*/  IADD3 R4, R3, -c[0x0][0x324], RZ ;  /* 0x8000c90003047a10 */ /* 0x000fe40007ffe0ff */
        /* <DEDUP_REMOVED lines=11> */
.L_x_914:
[----:B------:R-:W-:-:S13]  /*2450*/  ISETP.NE.AND P0, PT, R8, 0x1, PT ;  /* 0x000000010800780c */ /* 0x000fda0003f05270 */
[----:B------:R-:W-:-:S05]  /*2460*/  @P0 IMAD.HI.U32 R5, R3, c[0x0][0x330], RZ ;  /* 0x0000cc0003050a27 */ /* 0x000fca00078e00ff */
[----:B------:R-:W-:Y:S02]  /*2470*/  @P0 SHF.R.U32.HI R3, RZ, c[0x0][0x334], R5 ;  /* 0x0000cd00ff030a19 */ /* 0x000fe40000011605 */
.L_x_915:
[----:B------:R-:W-:Y:S05]  /*2480*/  BSYNC B0 ;  /* 0x0000000000007941 */ /* 0x000fea0003800000 */
.L_x_913:
[----:B------:R-:W-:-:S05]  /*2490*/  IMAD R3, R3, c[0x0][0x32c], RZ ;  /* 0x0000cb0003037a24 */ /* 0x000fca00078e02ff */
[----:B------:R-:W-:-:S04]  /*24a0*/  IMNMX R4, R4, R3, !PT ;  /* 0x0000000304047217 */ /* 0x000fc80007800200 */
.L_x_912:
[----:B------:R-:W2:Y:S01]  /*24b0*/  LDL R21, [R1+0x20] ;  /* 0x0000200001157983 */ /* 0x000ea20000100800 */
[----:B------:R-:W-:Y:S01]  /*24c0*/  IMAD.HI R3, R4, 0x2aaaaaab, RZ ;  /* 0x2aaaaaab04037827 */ /* 0x000fe200078e02ff */
[----:B------:R-:W-:Y:S04]  /*24d0*/  BSSY B0, `(.L_x_916) ;  /* 0x000002f000007945 */ /* 0x000fe80003800000 */
[----:B------:R-:W-:-:S04]  /*24e0*/  SHF.R.U32.HI R4, RZ, 0x1f, R3 ;  /* 0x0000001fff047819 */ /* 0x000fc80000011603 */
[----:B------:R-:W-:Y:S02]  /*24f0*/  LEA.HI.SX32 R3, R3, R4, 0x1c ;  /* 0x0000000403037211 */ /* 0x000fe400078fe2ff */
[C---:B--2---:R-:W-:Y:S02]  /*2500*/  LOP3.LUT R5, R21.reuse, 0xff000000, RZ, 0xc0, !PT ;  /* 0xff00000015057812 */ /* 0x044fe400078ec0ff */
[----:B------:R-:W-:Y:S02]  /*2510*/  LOP3.LUT R6, R21, 0xff0000, RZ, 0xc0, !PT ;  /* 0x00ff000015067812 */ /* 0x000fe400078ec0ff */
[----:B------:R-:W-:-:S04]  /*2520*/  SHF.R.U32.HI R5, RZ, 0x8, R5 ;  /* 0x00000008ff057819 */ /* 0x000fc80000011605 */
[----:B------:R-:W-:Y:S02]  /*2530*/  LEA.HI R4, R6, R5, RZ, 0x10 ;  /* 0x0000000506047211 */ /* 0x000fe400078f80ff */
[----:B------:R-:W-:Y:S01]  /*2540*/  IMNMX R6, RZ, R3, !PT ;  /* 0x00000003ff067217 */ /* 0x000fe20007800200 */
[----:B------:R-:W-:Y:S01]  /*2550*/  IMAD.MOV.U32 R3, RZ, RZ, RZ ;  /* 0x000000ffff037224 */ /* 0x000fe200078e00ff */
[----:B------:R-:W-:Y:S02]  /*2560*/  SHF.R.U32.HI R9, RZ, 0x10, R4 ;  /* 0x00000010ff097819 */ /* 0x000fe40000011604 */
[----:B------:R-:W-:Y:S02]  /*2570*/  LOP3.LUT R22, R4, 0xff, RZ, 0xc0, !PT ;  /* 0x000000ff04167812 */ /* 0x000fe400078ec0ff */
[----:B------:R-:W-:Y:S01]  /*2580*/  ISETP.GT.AND P0, PT, R10, R6, PT ;  /* 0x000000060a00720c */ /* 0x000fe20003f04270 */
[----:B------:R1:W-:Y:S01]  /*2590*/  STL [R1+0x1c], R9 ;  /* 0x00001c0901007387 */ /* 0x0003e20000100800 */
[----:B------:R-:W-:-:S03]  /*25a0*/  ISETP.NE.AND P1, PT, R9, RZ, PT ;  /* 0x000000ff0900720c */ /* 0x000fc60003f25270 */
[----:B------:R1:W-:Y:S01]  /*25b0*/  STL [R1+0x28], R22 ;  /* 0x0000281601007387 */ /* 0x0003e20000100800 */
[----:B------:R-:W-:-:S07]  /*25c0*/  SEL R131, R9, c[0x0][0x338], P1 ;  /* 0x0000ce0009837a07 */ /* 0x000fce0000800000 */
[----:B------:R-:W-:Y:S05]  /*25d0*/  @!P0 BRA `(.L_x_917) ;  /* 0x000001e000008947 */ /* 0x000fea0003800000 */
[----:B------:R-:W-:Y:S02]  /*25e0*/  IABS R3, R131 ;  /* 0x0000008300037213 */ /* 0x000fe40000000000 */
[----:B------:R-:W-:-:S03]  /*25f0*/  IADD3 R5, R131, -0x1, R10 ;  /* 0xffffffff83057810 */ /* 0x000fc60007ffe00a */
[----:B------:R-:W-:Y:S02]  /*2600*/  IMAD.MOV.U32 R4, RZ, RZ, R3 ;  /* 0x000000ffff047224 */ /* 0x000fe400078e0003 */
[----:B------:R-:W-:Y:S02]  /*2610*/  IMAD.IADD R11, R5, 0x1, -R6 ;  /* 0x00000001050b7824 */ /* 0x000fe400078e0a06 */
[----:B------:R-:W2:Y:S03]  /*2620*/  I2F.RP R3, R4 ;  /* 0x0000000400037306 */ /* 0x000ea60000209400 */
[----:B------:R-:W-:-:S05]  /*2630*/  IABS R15, R11 ;  /* 0x0000000b000f7213 */ /* 0x000fca0000000000 */
[----:B--2---:R-:W2:Y:S02]  /*2640*/  MUFU.RCP R3, R3 ;  /* 0x0000000300037308 */ /* 0x004ea40000001000 */
[----:B--2---:R-:W-:-:S06]  /*2650*/  IADD3 R3, R3, 0xffffffe, RZ ;  /* 0x0ffffffe03037810 */ /* 0x004fcc0007ffe0ff */
[----:B-1----:R-:W1:Y:S02]  /*2660*/  F2I.FTZ.U32.TRUNC.NTZ R9, R3 ;  /* 0x0000000300097305 */ /* 0x002e64000021f000 */
[----:B-1----:R-:W-:-:S04]  /*2670*/  IMAD.MOV R3, RZ, RZ, -R9 ;  /* 0x000000ffff037224 */ /* 0x002fc800078e0a09 */
[----:B------:R-:W-:Y:S01]  /*2680*/  IMAD.MOV.U32 R8, RZ, RZ, R3 ;  /* 0x000000ffff087224 */ /* 0x000fe200078e0003 */
[----:B------:R-:W-:-:S03]  /*2690*/  IABS R3, R131 ;  /* 0x0000008300037213 */ /* 0x000fc60000000000 */
[----:B------:R-:W-:Y:S01]  /*26a0*/  IMAD R5, R8, R4, RZ ;  /* 0x0000000408057224 */ /* 0x000fe200078e02ff */
[----:B------:R-:W-:Y:S01]  /*26b0*/  MOV R8, RZ ;  /* 0x000000ff00087202 */ /* 0x000fe20000000f00 */
[----:B------:R-:W-:-:S04]  /*26c0*/  IMAD.MOV R14, RZ, RZ, -R3 ;  /* 0x000000ffff0e7224 */ /* 0x000fc800078e0a03 */
[----:B------:R-:W-:-:S04]  /*26d0*/  IMAD.HI.U32 R3, R9, R5, R8 ;  /* 0x0000000509037227 */ /* 0x000fc800078e0008 */
[----:B------:R-:W-:Y:S02]  /*26e0*/  IMAD.MOV.U32 R5, RZ, RZ, R15 ;  /* 0x000000ffff057224 */ /* 0x000fe400078e000f */
        /* <DEDUP_REMOVED lines=9> */
[----:B------:R-:W-:-:S07]  /*2780*/  ISETP.GE.AND P1, PT, R4, RZ, PT ;  /* 0x000000ff0400720c */ /* 0x000fce0003f26270 */
[----:B------:R-:W-:-:S06]  /*2790*/  @P2 IADD3 R3, R3, 0x1, RZ ;  /* 0x0000000103032810 */ /* 0x000fcc0007ffe0ff */
[----:B------:R-:W-:Y:S01]  /*27a0*/  @!P1 IMAD.MOV R3, RZ, RZ, -R3 ;  /* 0x000000ffff039224 */ /* 0x000fe200078e0a03 */
[----:B------:R-:W-:Y:S02]  /*27b0*/  @!P0 LOP3.LUT R3, RZ, R131, RZ, 0x33, !PT ;  /* 0x00000083ff038212 */ /* 0x000fe400078e33ff */
.L_x_917:
[----:B------:R-:W-:Y:S05]  /*27c0*/  BSYNC B0 ;  /* 0x0000000000007941 */ /* 0x000fea0003800000 */
.L_x_916:
[----:B------:R-:W2:Y:S01]  /*27d0*/  LDL R8, [R1+0x60] ;  /* 0x0000600001087983 */ /* 0x000ea20000100800 */
[----:B------:R-:W-:-:S04]  /*27e0*/  IMAD R6, R22, R3, R6 ;  /* 0x0000000316067224 */ /* 0x000fc800078e0206 */
[----:B------:R-:W-:-:S05]  /*27f0*/  IMAD.IADD R3, R6, 0x1, R3 ;  /* 0x0000000106037824 */ /* 0x000fca00078e0203 */
[----:B------:R-:W-:Y:S01]  /*2800*/  IMNMX R5, R10, R3, PT ;  /* 0x000000030a057217 */ /* 0x000fe20003800200 */
[----:B------:R-:W-:-:S04]  /*2810*/  IMAD R3, R6, 0x60, -R16 ;  /* 0x0000006006037824 */ /* 0x000fc800078e0a10 */
[----:B------:R-:W-:Y:S01]  /*2820*/  IMAD R5, R5, 0x60, -R16 ;  /* 0x0000006005057824 */ /* 0x000fe200078e0a10 */
[----:B------:R-:W-:-:S04]  /*2830*/  IMNMX R4, RZ, R3, !PT ;  /* 0x00000003ff047217 */ /* 0x000fc80007800200 */
[----:B------:R-:W-:-:S04]  /*2840*/  IMNMX R3, R5, R2, PT ;  /* 0x0000000205037217 */ /* 0x000fc80003800200 */
[----:B------:R-:W-:Y:S01]  /*2850*/  ISETP.GT.AND P0, PT, R3, R4, PT ;  /* 0x000000040300720c */ /* 0x000fe20003f04270 */
[----:B------:R-:W-:-:S05]  /*2860*/  IMAD.WIDE.U32 R4, R4, -0x55555555, RZ ;  /* 0xaaaaaaab04047825 */ /* 0x000fca00078e00ff */
[----:B------:R-:W-:-:S07]  /*2870*/  SHF.R.U32.HI R121, RZ, 0x6, R5 ;  /* 0x00000006ff797819 */ /* 0x000fce0000011605 */
[----:B------:R-:W-:-:S05]  /*2880*/  @P0 IADD3 R3, R3, 0x5f, RZ ;  /* 0x0000005f03030810 */ /* 0x000fca0007ffe0ff */
[----:B------:R-:W-:-:S04]  /*2890*/  @P0 IMAD.HI R4, R3, 0x2aaaaaab, RZ ;  /* 0x2aaaaaab03040827 */ /* 0x000fc800078e02ff */
[----:B------:R-:W-:Y:S01]  /*28a0*/  IMAD.MOV.U32 R3, RZ, RZ, R121 ;  /* 0x000000ffff037224 */ /* 0x000fe200078e0079 */
[----:B------:R-:W-:-:S04]  /*28b0*/  @P0 SHF.R.U32.HI R5, RZ, 0x1f, R4 ;  /* 0x0000001fff050819 */ /* 0x000fc80000011604 */
[----:B------:R-:W-:-:S04]  /*28c0*/  @P0 LEA.HI.SX32 R3, R4, R5, 0x1c ;  /* 0x0000000504030211 */ /* 0x000fc800078fe2ff */
[----:B------:R-:W-:Y:S01]  /*28d0*/  ISETP.GT.AND P0, PT, R3, R121, PT ;  /* 0x000000790300720c */ /* 0x000fe20003f04270 */
[----:B--2---:R-:W-:-:S04]  /*28e0*/  IMAD.IADD R4, R7, 0x1, R8 ;  /* 0x0000000107047824 */ /* 0x004fc800078e0208 */
[----:B------:R-:W-:-:S08]  /*28f0*/  IMAD.SHL.U32 R210, R4, 0x2, RZ ;  /* 0x0000000204d27824 */ /* 0x000fd000078e00ff */
[----:B------:R-:W-:Y:S05]  /*2900*/  @!P0 BRA `(.L_x_918) ;  /* 0x000055f000008947 */ /* 0x000fea0003800000 */
[----:B------:R-:W-:Y:S02]  /*2910*/  ISETP.NE.U32.AND P0, PT, RZ, c[0x0][0x340], PT ;  /* 0x0000d000ff007a0c */ /* 0x000fe40003f05070 */
[----:B------:R-:W-:Y:S02]  /*2920*/  SHF.R.S32.HI R11, RZ, 0x1f, R101 ;  /* 0x0000001fff0b7819 */ /* 0x000fe40000011465 */
[----:B------:R-:W-:-:S13]  /*2930*/  ISETP.NE.AND.EX P2, PT, RZ, c[0x0][0x344], PT, P0 ;  /* 0x0000d100ff007a0c */ /* 0x000fda0003f45300 */
[----:B------:R-:W-:-:S05]  /*2940*/  @P2 IMAD.WIDE R4, R27, R20, c[0x0][0x340] ;  /* 0x0000d0001b042625 */ /* 0x000fca00078e0214 */
[----:B------:R2:W3:Y:S01]  /*2950*/  @P2 LDG.E R23, [R4.64] ;  /* 0x0000000804172981 */ /* 0x0004e2000c1e1900 */
[----:B------:R-:W-:Y:S01]  /*2960*/  IADD3 R108, P0, R101, R18, RZ ;  /* 0x00000012656c7210 */ /* 0x000fe20007f1e0ff */
[----:B------:R-:W-:Y:S01]  /*2970*/  IMAD.MOV.U32 R136, RZ, RZ, 0x60 ;  /* 0x00000060ff887424 */ /* 0x000fe200078e00ff */
[----:B------:R-:W-:Y:S01]  /*2980*/  LOP3.LUT R26, R21, 0xffff, RZ, 0xc0, !PT ;  /* 0x0000ffff151a7812 */ /* 0x000fe200078ec0ff */
[----:B------:R-:W-:Y:S01]  /*2990*/  IMAD.MOV.U32 R10, RZ, RZ, c[0x0][0x238] ;  /* 0x00008e00ff0a7624 */ /* 0x000fe200078e00ff */
[----:B------:R-:W-:Y:S01]  /*29a0*/  LEA.HI.X.SX32 R109, R18, R11, 0x1, P0 ;  /* 0x0000000b126d7211 */ /* 0x000fe200000f0eff */
[C---:B------:R-:W-:Y:S01]  /*29b0*/  IMAD R145, R136.reuse, c[0x0][0x23c], RZ ;  /* 0x00008f0088917a24 */ /* 0x040fe200078e02ff */
[----:B-1----:R-:W-:Y:S01]  /*29c0*/  SHF.R.S32.HI R22, RZ, 0x1f, R27 ;  /* 0x0000001fff167819 */ /* 0x002fe2000001141b */
[----:B------:R-:W-:Y:S01]  /*29d0*/  IMAD.WIDE.U32 R134, R136, c[0x0][0x238], RZ ;  /* 0x00008e0088867a25 */ /* 0x000fe200078e00ff */
[----:B------:R-:W-:Y:S02]  /*29e0*/  IADD3 R35, R3, -0x1, RZ ;  /* 0xffffffff03237810 */ /* 0x000fe40007ffe0ff */
[----:B------:R-:W-:Y:S01]  /*29f0*/  SEL R25, R22, RZ, !P4 ;  /* 0x000000ff16197207 */ /* 0x000fe20006000000 */
[----:B------:R-:W-:Y:S01]  /*2a00*/  IMAD R6, R109, c[0x0][0x238], RZ ;  /* 0x00008e006d067a24 */ /* 0x000fe200078e02ff */
[----:B------:R-:W-:Y:S01]  /*2a10*/  IADD3 R120, -R101, R2, RZ ;  /* 0x0000000265787210 */ /* 0x000fe20007ffe1ff */
[----:B------:R-:W-:Y:S01]  /*2a20*/  IMAD.IADD R145, R135, 0x1, R145 ;  /* 0x0000000187917824 */ /* 0x000fe200078e0291 */
[----:B------:R-:W-:Y:S01]  /*2a30*/  SEL R24, R27, RZ, !P4 ;  /* 0x000000ff1b187207 */ /* 0x000fe20006000000 */
[----:B------:R-:W-:Y:S01]  /*2a40*/  IMAD R6, R108, c[0x0][0x23c], R6 ;  /* 0x00008f006c067a24 */ /* 0x000fe200078e0206 */
[----:B------:R-:W-:Y:S01]  /*2a50*/  ISETP.GE.AND P5, PT, R76, c[0x0][0x1d4], PT ;  /* 0x000075004c007a0c */ /* 0x000fe20003fa6270 */
[----:B------:R-:W-:Y:S01]  /*2a60*/  IMAD R3, R25, c[0x0][0x248], RZ ;  /* 0x0000920019037a24 */ /* 0x000fe200078e02ff */
[----:B------:R-:W-:Y:S01]  /*2a70*/  ISETP.GE.AND P3, PT, R211, c[0x0][0x1d4], PT ;  /* 0x00007500d3007a0c */ /* 0x000fe20003f66270 */
[----:B------:R-:W-:Y:S01]  /*2a80*/  IMAD.WIDE.U32 R14, R101, c[0x0][0x290], R78 ;  /* 0x0000a400650e7a25 */ /* 0x000fe200078e004e */
[----:B------:R-:W-:-:S02]  /*2a90*/  MOV R142, 0x5 ;  /* 0x00000005008e7802 */ /* 0x000fc40000000f00 */
[----:B------:R-:W-:Y:S01]  /*2aa0*/  SHF.L.U32 R151, R10, 0x5, RZ ;  /* 0x000000050a977819 */ /* 0x000fe200000006ff */
[----:B------:R-:W-:Y:S01]  /*2ab0*/  IMAD R8, R24, c[0x0][0x24c], R3 ;  /* 0x0000930018087a24 */ /* 0x000fe200078e0203 */
[----:B------:R-:W-:Y:S01]  /*2ac0*/  SHF.L.U64.HI R148, R10, R142, c[0x0][0x23c] ;  /* 0x00008f000a947619 */ /* 0x000fe2000001028e */
[----:B--2---:R-:W-:Y:S01]  /*2ad0*/  IMAD.WIDE.U32 R4, R108, c[0x0][0x238], R76 ;  /* 0x00008e006c047a25 */ /* 0x004fe200078e004c */
[----:B------:R-:W-:Y:S02]  /*2ae0*/  IADD3 R128, R17, R19, RZ ;  /* 0x0000001311807210 */ /* 0x000fe40007ffe0ff */
[----:B------:R-:W-:Y:S01]  /*2af0*/  MOV R150, c[0x0][0x290] ;  /* 0x0000a40000967a02 */ /* 0x000fe20000000f00 */
[----:B------:R-:W-:Y:S01]  /*2b00*/  IMAD R3, R145, R35, RZ ;  /* 0x0000002391037224 */ /* 0x000fe200078e02ff */
[----:B------:R-:W-:Y:S01]  /*2b10*/  IADD3 R5, R5, R6, RZ ;  /* 0x0000000605057210 */ /* 0x000fe20007ffe0ff */
[----:B------:R-:W-:Y:S01]  /*2b20*/  IMAD R6, R35, -0x60, R120 ;  /* 0xffffffa023067824 */ /* 0x000fe200078e0278 */
[----:B------:R-:W-:Y:S01]  /*2b30*/  P2R R130, PR, RZ, 0x20 ;  /* 0x00000020ff827803 */ /* 0x000fe20000000000 */
[----:B------:R-:W-:Y:S01]  /*2b40*/  IMAD.WIDE.U32 R20, R101, c[0x0][0x290], R76 ;  /* 0x0000a40065147a25 */ /* 0x000fe200078e004c */
[----:B------:R-:W-:-:S02]  /*2b50*/  P2R R129, PR, RZ, 0x8 ;  /* 0x00000008ff817803 */ /* 0x000fc40000000000 */
[----:B------:R-:W-:Y:S01]  /*2b60*/  ISETP.GE.AND P0, PT, R6, 0x1, PT ;  /* 0x000000010600780c */ /* 0x000fe20003f06270 */
[----:B------:R-:W-:Y:S01]  /*2b70*/  IMAD.WIDE.U32 R4, R26, c[0x0][0x240], R4 ;  /* 0x000090001a047a25 */ /* 0x000fe200078e0004 */
[----:B------:R-:W-:-:S03]  /*2b80*/  SHF.L.U32 R153, R150, 0x5, RZ ;  /* 0x0000000596997819 */ /* 0x000fc600000006ff */
[----:B------:R-:W-:Y:S02]  /*2b90*/  IMAD R5, R26, c[0x0][0x244], R5 ;  /* 0x000091001a057a24 */ /* 0x000fe400078e0205 */
[----:B------:R-:W-:Y:S02]  /*2ba0*/  IMAD.MOV.U32 R133, RZ, RZ, c[0x0][0x280] ;  /* 0x0000a000ff857624 */ /* 0x000fe400078e00ff */
[----:B------:R-:W-:Y:S01]  /*2bb0*/  IMAD.WIDE.U32 R112, R24, c[0x0][0x248], R4 ;  /* 0x0000920018707a25 */ /* 0x000fe200078e0004 */
[----:B------:R-:W-:Y:S02]  /*2bc0*/  SHF.R.S32.HI R4, RZ, 0x1f, R35 ;  /* 0x0000001fff047819 */ /* 0x000fe40000011423 */
[----:B------:R-:W-:Y:S01]  /*2bd0*/  SHF.L.U64.HI R141, R133, R142, c[0x0][0x284] ;  /* 0x0000a100858d7619 */ /* 0x000fe2000001028e */
[----:B------:R-:W-:Y:S01]  /*2be0*/  IMAD.MOV.U32 R110, RZ, RZ, R112 ;  /* 0x000000ffff6e7224 */ /* 0x000fe200078e0070 */
[----:B------:R-:W-:Y:S01]  /*2bf0*/  IADD3 R111, R113, R8, RZ ;  /* 0x00000008716f7210 */ /* 0x000fe20007ffe0ff */
[----:B------:R-:W-:Y:S01]  /*2c00*/  IMAD R3, R4, R134, R3 ;  /* 0x0000008604037224 */ /* 0x000fe200078e0203 */
[----:B------:R-:W-:Y:S01]  /*2c10*/  SHF.L.U64.HI R142, R150, R142, c[0x0][0x294] ;  /* 0x0000a500968e7619 */ /* 0x000fe2000001028e */
[----:B------:R-:W-:-:S02]  /*2c20*/  IMAD R146, R136, c[0x0][0x284], RZ ;  /* 0x0000a10088927a24 */ /* 0x000fc400078e02ff */
[----:B------:R-:W-:-:S04]  /*2c30*/  IMAD.WIDE.U32 R8, R35, R134, R110 ;  /* 0x0000008623087225 */ /* 0x000fc800078e006e */
[C---:B------:R-:W-:Y:S01]  /*2c40*/  IMAD R147, R136.reuse, c[0x0][0x294], RZ ;  /* 0x0000a50088937a24 */ /* 0x040fe200078e02ff */
[----:B------:R-:W-:Y:S01]  /*2c50*/  IADD3 R3, R9, R3, RZ ;  /* 0x0000000309037210 */ /* 0x000fe20007ffe0ff */
[----:B------:R-:W-:Y:S01]  /*2c60*/  IMAD.WIDE.U32 R138, R136, c[0x0][0x280], RZ ;  /* 0x0000a000888a7a25 */ /* 0x000fe200078e00ff */
[----:B------:R-:W-:-:S03]  /*2c70*/  @P0 LEA R4, P1, R8, c[0x0][0x220], 0x1 ;  /* 0x0000880008040a11 */ /* 0x000fc600078208ff */
[----:B------:R-:W-:Y:S01]  /*2c80*/  IMAD.WIDE.U32 R136, R136, c[0x0][0x290], RZ ;  /* 0x0000a40088887a25 */ /* 0x000fe200078e00ff */
[----:B------:R-:W-:Y:S02]  /*2c90*/  @P0 LEA.HI.X R5, R8, c[0x0][0x224], R3, 0x1, P1 ;  /* 0x0000890008050a11 */ /* 0x000fe400008f0c03 */
[----:B------:R-:W-:Y:S01]  /*2ca0*/  ISETP.GE.AND P1, PT, R6, 0x21, PT ;  /* 0x000000210600780c */ /* 0x000fe20003f26270 */
[C---:B------:R-:W-:Y:S01]  /*2cb0*/  IMAD.WIDE.U32 R118, R26.reuse, c[0x0][0x1e8], RZ ;  /* 0x00007a001a767a25 */ /* 0x040fe200078e00ff */
[----:B------:R-:W-:Y:S01]  /*2cc0*/  IADD3 R146, R139, R146, RZ ;  /* 0x000000928b927210 */ /* 0x000fe20007ffe0ff */
[----:B------:R-:W-:Y:S01]  /*2cd0*/  @!PT LDS RZ, [RZ] ;  /* 0x00000000fffff984 */ /* 0x000fe20000000800 */
[----:B------:R-:W-:Y:S01]  /*2ce0*/  @!PT LDS RZ, [RZ] ;  /* 0x00000000fffff984 */ /* 0x000fe20000000800 */
[----:B------:R-:W-:Y:S01]  /*2cf0*/  @!PT LDS RZ, [RZ] ;  /* 0x00000000fffff984 */ /* 0x000fe20000000800 */
[----:B------:R1:W-:Y:S02]  /*2d00*/  @P0 LDGSTS.E.BYPASS.LTC128B.128 [R210+0x8100], [R4.64], !P5 ;  /* 0x0810000004d20fae */ /* 0x0003e4000e901d48 */
[----:B------:R-:W-:Y:S02]  /*2d10*/  IMAD.WIDE.U32 R116, R26, c[0x0][0x210], RZ ;  /* 0x000084001a747a25 */ /* 0x000fe400078e00ff */
[----:B------:R1:W-:Y:S02]  /*2d20*/  @P0 LDGSTS.E.BYPASS.LTC128B.128 [R210+0xb100], [R4.64+0x80], !P3 ;  /* 0x0b10008004d20fae */ /* 0x0003e4000d901d48 */
[----:B------:R-:W-:-:S02]  /*2d30*/  IMAD.SHL.U32 R152, R133, 0x20, RZ ;  /* 0x0000002085987824 */ /* 0x000fc400078e00ff */
[----:B------:R-:W-:Y:S02]  /*2d40*/  IMAD.IADD R147, R137, 0x1, R147 ;  /* 0x0000000189937824 */ /* 0x000fe400078e0293 */
[C---:B------:R-:W-:Y:S02]  /*2d50*/  IMAD R127, R26.reuse, c[0x0][0x1ec], R119 ;  /* 0x00007b001a7f7a24 */ /* 0x040fe400078e0277 */
[----:B------:R-:W-:Y:S01]  /*2d60*/  IMAD R126, R26, c[0x0][0x214], R117 ;  /* 0x000085001a7e7a24 */ /* 0x000fe200078e0275 */
[----:B-1----:R-:W-:-:S05]  /*2d70*/  @P1 IADD3 R5, P0, R151, R8, RZ ;  /* 0x0000000897051210 */ /* 0x002fca0007f1e0ff */
[----:B------:R-:W-:Y:S01]  /*2d80*/  @P1 IMAD.X R9, R3, 0x1, R148, P0 ;  /* 0x0000000103091824 */ /* 0x000fe200000e0694 */
[----:B------:R-:W-:-:S04]  /*2d90*/  @P1 LEA R4, P0, R5, c[0x0][0x220], 0x1 ;  /* 0x0000880005041a11 */ /* 0x000fc800078008ff */
[----:B------:R-:W-:Y:S01]  /*2da0*/  @P1 LEA.HI.X R5, R5, c[0x0][0x224], R9, 0x1, P0 ;  /* 0x0000890005051a11 */ /* 0x000fe200000f0c09 */
[C---:B------:R-:W-:Y:S01]  /*2db0*/  IMAD R9, R11.reuse, c[0x0][0x290], RZ ;  /* 0x0000a4000b097a24 */ /* 0x040fe200078e02ff */
[----:B------:R-:W-:Y:S01]  /*2dc0*/  ISETP.GT.AND P0, PT, R6, 0x40, PT ;  /* 0x000000400600780c */ /* 0x000fe20003f04270 */
[----:B------:R-:W-:Y:S02]  /*2dd0*/  IMAD R6, R11, c[0x0][0x280], RZ ;  /* 0x0000a0000b067a24 */ /* 0x000fe400078e02ff */
[----:B------:R1:W-:Y:S01]  /*2de0*/  @P1 LDGSTS.E.BYPASS.LTC128B.128 [R241+0x9100], [R4.64], !P5 ;  /* 0x0910000004f11fae */ /* 0x0003e2000e901d48 */
[C---:B------:R-:W-:Y:S02]  /*2df0*/  IMAD R9, R101.reuse, c[0x0][0x294], R9 ;  /* 0x0000a50065097a24 */ /* 0x040fe400078e0209 */
[----:B------:R-:W-:Y:S01]  /*2e00*/  IMAD R6, R101, c[0x0][0x284], R6 ;  /* 0x0000a10065067a24 */ /* 0x000fe200078e0206 */
[----:B------:R1:W-:Y:S02]  /*2e10*/  @P1 LDGSTS.E.BYPASS.LTC128B.128 [R241+0xc100], [R4.64+0x80], !P3 ;  /* 0x0c10008004f11fae */ /* 0x0003e4000d901d48 */
[----:B------:R-:W-:-:S04]  /*2e20*/  IADD3 R17, R15, R9, RZ ;  /* 0x000000090f117210 */ /* 0x000fc80007ffe0ff */
[----:B------:R-:W-:Y:S02]  /*2e30*/  @P0 LEA R16, P1, R10, R8, 0x6 ;  /* 0x000000080a100211 */ /* 0x000fe400078230ff */
[----:B------:R-:W-:-:S04]  /*2e40*/  @P0 MOV R8, c[0x0][0x23c] ;  /* 0x00008f0000080a02 */ /* 0x000fc80000000f00 */
[----:B------:R-:W-:Y:S01]  /*2e50*/  @P0 LEA.HI.X R3, R10, R3, R8, 0x6, P1 ;  /* 0x000000030a030211 */ /* 0x000fe200008f3408 */
[----:B------:R-:W-:Y:S01]  /*2e60*/  IMAD.WIDE.U32 R10, R101, c[0x0][0x280], R76 ;  /* 0x0000a000650a7a25 */ /* 0x000fe200078e004c */
[----:B------:R-:W-:-:S04]  /*2e70*/  @P0 LEA R8, P1, R16, c[0x0][0x220], 0x1 ;  /* 0x0000880010080a11 */ /* 0x000fc800078208ff */
[----:B------:R-:W-:Y:S01]  /*2e80*/  IADD3 R15, R6, R11, RZ ;  /* 0x0000000b060f7210 */ /* 0x000fe20007ffe0ff */
[----:B------:R-:W-:Y:S01]  /*2e90*/  IMAD.IADD R11, R9, 0x1, R21 ;  /* 0x00000001090b7824 */ /* 0x000fe200078e0215 */
[----:B------:R-:W-:Y:S02]  /*2ea0*/  @P0 LEA.HI.X R9, R16, c[0x0][0x224], R3, 0x1, P1 ;  /* 0x0000890010090a11 */ /* 0x000fe400008f0c03 */
[----:B------:R-:W-:Y:S01]  /*2eb0*/  MOV R16, R14 ;  /* 0x0000000e00107202 */ /* 0x000fe20000000f00 */
[----:B------:R-:W-:Y:S01]  /*2ec0*/  IMAD.MOV.U32 R14, RZ, RZ, R10 ;  /* 0x000000ffff0e7224 */ /* 0x000fe200078e000a */
[----:B------:R-:W-:Y:S01]  /*2ed0*/  MOV R10, R20 ;  /* 0x00000014000a7202 */ /* 0x000fe20000000f00 */
[----:B------:R2:W-:Y:S01]  /*2ee0*/  @P0 LDGSTS.E.BYPASS.LTC128B.128 [R241+0xa100], [R8.64], !P5 ;  /* 0x0a10000008f10fae */ /* 0x0005e2000e901d48 */
[----:B------:R-:W-:Y:S01]  /*2ef0*/  MOV R3, c[0x0][0x27c] ;  /* 0x00009f0000037a02 */ /* 0x000fe20000000f00 */
[----:B-1----:R-:W-:Y:S02]  /*2f00*/  IMAD.WIDE.U32 R4, R101, c[0x0][0x280], R78 ;  /* 0x0000a00065047a25 */ /* 0x002fe400078e004e */
[----:B------:R2:W-:Y:S01]  /*2f10*/  @P0 LDGSTS.E.BYPASS.LTC128B.128 [R241+0xd100], [R8.64+0x80], !P3 ;  /* 0x0d10008008f10fae */ /* 0x0005e2000d901d48 */
[----:B------:R-:W-:Y:S01]  /*2f20*/  SHF.L.U32 R66, R3, 0x1, RZ ;  /* 0x0000000103427819 */ /* 0x000fe200000006ff */
[----:B------:R-:W-:Y:S01]  /*2f30*/  IMAD.IADD R19, R5, 0x1, R6 ;  /* 0x0000000105137824 */ /* 0x000fe200078e0206 */
[----:B-----5:R-:W-:Y:S01]  /*2f40*/  SHF.R.S32.HI R6, RZ, 0x1f, R132 ;  /* 0x0000001fff067819 */ /* 0x020fe20000011484 */
[C---:B------:R-:W-:Y:S01]  /*2f50*/  IMAD.WIDE.U32 R92, R132.reuse, c[0x0][0x280], R14 ;  /* 0x0000a000845c7a25 */ /* 0x040fe200078e000e */
[----:B------:R-:W-:Y:S01]  /*2f60*/  MOV R18, R4 ;  /* 0x0000000400127202 */ /* 0x000fe20000000f00 */
[----:B------:R-:W0:Y:S01]  /*2f70*/  LDGDEPBAR ;  /* 0x00000000000079af */ /* 0x000e220000000000 */
[----:B------:R-:W-:Y:S01]  /*2f80*/  WARPSYNC 0xffffffff ;  /* 0xffffffff00007948 */ /* 0x000fe20003800000 */
[----:B------:R-:W-:-:S04]  /*2f90*/  IMAD.WIDE.U32 R90, R132, c[0x0][0x290], R10 ;  /* 0x0000a400845a7a25 */ /* 0x000fc800078e000a */
[----:B------:R-:W-:-:S04]  /*2fa0*/  IMAD.WIDE.U32 R96, R132, c[0x0][0x280], R18 ;  /* 0x0000a00084607a25 */ /* 0x000fc800078e0012 */
[----:B------:R-:W-:-:S04]  /*2fb0*/  IMAD.WIDE.U32 R94, R132, c[0x0][0x290], R16 ;  /* 0x0000a400845e7a25 */ /* 0x000fc800078e0010 */
[C---:B--2---:R-:W-:Y:S02]  /*2fc0*/  IMAD R9, R6.reuse, c[0x0][0x280], RZ ;  /* 0x0000a00006097a24 */ /* 0x044fe400078e02ff */
[----:B------:R-:W-:Y:S02]  /*2fd0*/  IMAD R8, R6, c[0x0][0x290], RZ ;  /* 0x0000a40006087a24 */ /* 0x000fe400078e02ff */
[C---:B------:R-:W-:Y:S02]  /*2fe0*/  IMAD R6, R132.reuse, c[0x0][0x284], R9 ;  /* 0x0000a10084067a24 */ /* 0x040fe400078e0209 */
[----:B------:R-:W-:-:S03]  /*2ff0*/  IMAD R3, R132, c[0x0][0x294], R8 ;  /* 0x0000a50084037a24 */ /* 0x000fc600078e0208 */
[----:B------:R-:W-:Y:S01]  /*3000*/  IADD3 R107, R97, R6, RZ ;  /* 0x00000006616b7210 */ /* 0x000fe20007ffe0ff */
[----:B------:R-:W-:Y:S01]  /*3010*/  IMAD.IADD R106, R95, 0x1, R3 ;  /* 0x000000015f6a7824 */ /* 0x000fe200078e0203 */
[----:B------:R-:W-:Y:S02]  /*3020*/  IADD3 R105, R6, R93, RZ ;  /* 0x0000005d06697210 */ /* 0x000fe40007ffe0ff */
[----:B------:R-:W-:Y:S02]  /*3030*/  IADD3 R104, R3, R91, RZ ;  /* 0x0000005b03687210 */ /* 0x000fe40007ffe0ff */
[----:B---3--:R-:W-:Y:S02]  /*3040*/  @P2 SHF.R.S32.HI R5, RZ, 0x1f, R23 ;  /* 0x0000001fff052819 */ /* 0x008fe40000011417 */
[----:B------:R-:W-:Y:S02]  /*3050*/  @!P2 MOV R5, R22 ;  /* 0x000000160005a202 */ /* 0x000fe40000000f00 */
[----:B------:R-:W-:Y:S01]  /*3060*/  @P2 MOV R4, R23 ;  /* 0x0000001700042202 */ /* 0x000fe20000000f00 */
[----:B------:R-:W-:-:S02]  /*3070*/  @!P2 IMAD.MOV.U32 R4, RZ, RZ, R27 ;  /* 0x000000ffff04a224 */ /* 0x000fc400078e001b */
[----:B------:R-:W-:Y:S02]  /*3080*/  IMAD R5, R5, c[0x0][0x2b0], RZ ;  /* 0x0000ac0005057a24 */ /* 0x000fe400078e02ff */
[----:B------:R-:W-:-:S04]  /*3090*/  IMAD.WIDE.U32 R114, R4, c[0x0][0x2b0], RZ ;  /* 0x0000ac0004727a25 */ /* 0x000fc800078e00ff */
[----:B------:R-:W-:-:S05]  /*30a0*/  IMAD R5, R4, c[0x0][0x2b4], R5 ;  /* 0x0000ad0004057a24 */ /* 0x000fca00078e0205 */
[----:B------:R-:W-:Y:S02]  /*30b0*/  IADD3 R125, R115, R5, RZ ;  /* 0x00000005737d7210 */ /* 0x000fe40007ffe0ff */
[----:B------:R-:W-:Y:S01]  /*30c0*/  ISETP.GE.AND P2, PT, R76, c[0x0][0x27c], PT ;  /* 0x00009f004c007a0c */ /* 0x000fe20003f46270 */
[C---:B------:R-:W-:Y:S01]  /*30d0*/  IMAD.SHL.U32 R20, R101.reuse, 0x40, RZ ;  /* 0x0000004065147824 */ /* 0x040fe200078e00ff */
[----:B------:R-:W-:Y:S01]  /*30e0*/  IADD3 R21, R101, 0x40, RZ ;  /* 0x0000004065157810 */ /* 0x000fe20007ffe0ff */
[----:B------:R-:W-:Y:S01]  /*30f0*/  IMAD R8, R25, c[0x0][0x268], RZ ;  /* 0x00009a0019087a24 */ /* 0x000fe200078e02ff */
[----:B------:R-:W-:Y:S01]  /*3100*/  SEL R3, RZ, c[0x0][0x27c], !P2 ;  /* 0x00009f00ff037a07 */ /* 0x000fe20005000000 */
[----:B------:R-:W-:Y:S01]  /*3110*/  IMAD.WIDE.U32 R4, R26, c[0x0][0x260], R76 ;  /* 0x000098001a047a25 */ /* 0x000fe200078e004c */
[----:B------:R-:W-:Y:S01]  /*3120*/  LOP3.LUT R20, R20, 0x1c0, RZ, 0xc0, !PT ;  /* 0x000001c014147812 */ /* 0x000fe200078ec0ff */
[----:B------:R-:W-:Y:S01]  /*3130*/  BAR.SYNC.DEFER_BLOCKING 0x0 ;  /* 0x0000000000007b1d */ /* 0x000fe20000010000 */
[----:B------:R-:W-:Y:S01]  /*3140*/  IADD3 R23, R101, 0x20, RZ ;  /* 0x0000002065177810 */ /* 0x000fe20007ffe0ff */
[C---:B------:R-:W-:Y:S01]  /*3150*/  IMAD.IADD R3, R76.reuse, 0x1, R3 ;  /* 0x000000014c037824 */ /* 0x040fe200078e0203 */
[----:B------:R-:W-:Y:S01]  /*3160*/  ISETP.GE.AND P5, PT, R76, c[0x0][0x1d4], PT ;  /* 0x000075004c007a0c */ /* 0x000fe20003fa6270 */
[----:B------:R-:W-:-:S02]  /*3170*/  IMAD.SHL.U32 R21, R21, 0x40, RZ ;  /* 0x0000004015157824 */ /* 0x000fc400078e00ff */
[----:B------:R-:W-:Y:S01]  /*3180*/  IMAD R14, R24, c[0x0][0x26c], R8 ;  /* 0x00009b00180e7a24 */ /* 0x000fe200078e0208 */
[----:B------:R-:W-:Y:S01]  /*3190*/  SHF.R.S32.HI R6, RZ, 0x1f, R3 ;  /* 0x0000001fff067819 */ /* 0x000fe20000011403 */
[----:B------:R-:W-:Y:S01]  /*31a0*/  IMAD.SHL.U32 R23, R23, 0x40, RZ ;  /* 0x0000004017177824 */ /* 0x000fe200078e00ff */
[----:B------:R-:W-:Y:S01]  /*31b0*/  LOP3.LUT R21, R21, 0x1c0, RZ, 0xc0, !PT ;  /* 0x000001c015157812 */ /* 0x000fe200078ec0ff */
[----:B------:R-:W-:Y:S01]  /*31c0*/  IMAD R5, R26, c[0x0][0x264], R5 ;  /* 0x000099001a057a24 */ /* 0x000fe200078e0205 */
[CC--:B------:R-:W-:Y:S01]  /*31d0*/  LEA.HI R9, R6.reuse, R3.reuse, RZ, 0x6 ;  /* 0x0000000306097211 */ /* 0x0c0fe200078f30ff */
[----:B------:R-:W-:Y:S01]  /*31e0*/  IMAD.MOV.U32 R140, RZ, RZ, 0x6 ;  /* 0x00000006ff8c7424 */ /* 0x000fe200078e00ff */
[----:B------:R-:W-:Y:S01]  /*31f0*/  LEA.HI R3, R6, R3, RZ, 0x3 ;  /* 0x0000000306037211 */ /* 0x000fe200078f18ff */
[----:B------:R-:W-:Y:S01]  /*3200*/  IMAD.WIDE.U32 R88, R24, c[0x0][0x268], R4 ;  /* 0x00009a0018587a25 */ /* 0x000fe200078e0004 */
[----:B------:R-:W-:Y:S01]  /*3210*/  LOP3.LUT R23, R23, 0x1c0, RZ, 0xc0, !PT ;  /* 0x000001c017177812 */ /* 0x000fe200078ec0ff */
[----:B------:R-:W-:Y:S01]  /*3220*/  ULDC.U8 UR5, c[0x0][0x298] ;  /* 0x0000a60000057ab9 */ /* 0x000fe20000000000 */
[--C-:B------:R-:W-:Y:S01]  /*3230*/  LOP3.LUT R6, R20, 0x38, R3.reuse, 0xf8, !PT ;  /* 0x0000003814067812 */ /* 0x100fe200078ef803 */
[----:B------:R-:W-:Y:S01]  /*3240*/  IMAD.SHL.U32 R20, R101, 0x40, RZ ;  /* 0x0000004065147824 */ /* 0x000fe200078e00ff */
[----:B------:R-:W-:Y:S01]  /*3250*/  LOP3.LUT R8, R21, 0x38, R3, 0xf8, !PT ;  /* 0x0000003815087812 */ /* 0x000fe200078ef803 */
[----:B------:R-:W-:Y:S01]  /*3260*/  IMAD.MOV.U32 R156, RZ, RZ, c[0x0][0x2b8] ;  /* 0x0000ae00ff9c7624 */ /* 0x000fe200078e00ff */
[----:B------:R-:W-:Y:S01]  /*3270*/  IADD3 R21, R101, 0x20, RZ ;  /* 0x0000002065157810 */ /* 0x000fe20007ffe0ff */
[----:B------:R-:W-:Y:S01]  /*3280*/  IMAD.MOV.U32 R155, RZ, RZ, c[0x0][0x27c] ;  /* 0x00009f00ff9b7624 */ /* 0x000fe200078e00ff */
[----:B------:R-:W-:Y:S01]  /*3290*/  LOP3.LUT R20, R20, 0x1c0, RZ, 0xc0, !PT ;  /* 0x000001c014147812 */ /* 0x000fe200078ec0ff */
[----:B------:R-:W-:Y:S01]  /*32a0*/  IMAD.SHL.U32 R149, R133, 0x40, RZ ;  /* 0x0000004085957824 */ /* 0x000fe200078e00ff */
[----:B------:R-:W-:Y:S01]  /*32b0*/  SHF.R.S32.HI R4, RZ, 0x6, R9 ;  /* 0x00000006ff047819 */ /* 0x000fe20000011409 */
[----:B------:R-:W-:Y:S01]  /*32c0*/  IMAD.SHL.U32 R21, R21, 0x40, RZ ;  /* 0x0000004015157824 */ /* 0x000fe200078e00ff */
[----:B------:R-:W-:Y:S01]  /*32d0*/  SHF.R.U32.HI R20, RZ, 0x3, R20 ;  /* 0x00000003ff147819 */ /* 0x000fe20000011614 */
[----:B------:R-:W-:Y:S01]  /*32e0*/  IMAD.IADD R99, R89, 0x1, R14 ;  /* 0x0000000159637824 */ /* 0x000fe200078e020e */
[----:B------:R-:W-:Y:S01]  /*32f0*/  LOP3.LUT R5, R23, 0x38, R3, 0xf8, !PT ;  /* 0x0000003817057812 */ /* 0x000fe200078ef803 */
[----:B------:R-:W-:Y:S01]  /*3300*/  IMAD R11, R4, 0x1800, R7 ;  /* 0x00001800040b7824 */ /* 0x000fe200078e0207 */
[----:B------:R-:W-:Y:S01]  /*3310*/  LOP3.LUT R10, R6, R20, RZ, 0x3c, !PT ;  /* 0x00000014060a7212 */ /* 0x000fe200078e3cff */
[----:B------:R-:W-:Y:S01]  /*3320*/  IMAD R9, R4, 0x1800, R12 ;  /* 0x0000180004097824 */ /* 0x000fe200078e020c */
[----:B------:R-:W-:-:S02]  /*3330*/  IADD3 R20, R101, 0x40, RZ ;  /* 0x0000004065147810 */ /* 0x000fc40007ffe0ff */
[----:B------:R-:W-:Y:S01]  /*3340*/  LOP3.LUT R21, R21, 0x1c0, RZ, 0xc0, !PT ;  /* 0x000001c015157812 */ /* 0x000fe200078ec0ff */
[----:B------:R-:W-:Y:S01]  /*3350*/  IMAD.IADD R10, R11, 0x1, R10 ;  /* 0x000000010b0a7824 */ /* 0x000fe200078e020a */
[----:B------:R-:W-:Y:S01]  /*3360*/  LOP3.LUT R86, R3, 0xfffffff8, RZ, 0xc0, !PT ;  /* 0xfffffff803567812 */ /* 0x000fe200078ec0ff */
[----:B------:R-:W-:Y:S01]  /*3370*/  IMAD.SHL.U32 R20, R20, 0x40, RZ ;  /* 0x0000004014147824 */ /* 0x000fe200078e00ff */
[----:B------:R-:W-:Y:S01]  /*3380*/  SHF.R.U32.HI R21, RZ, 0x3, R21 ;  /* 0x00000003ff157819 */ /* 0x000fe20000011615 */
[----:B------:R-:W-:Y:S01]  /*3390*/  IMAD.SHL.U32 R124, R10, 0x2, RZ ;  /* 0x000000020a7c7824 */ /* 0x000fe200078e00ff */
[----:B------:R-:W-:Y:S02]  /*33a0*/  SHF.L.U64.HI R133, R133, R140, c[0x0][0x284] ;  /* 0x0000a10085857619 */ /* 0x000fe4000001028c */
[----:B------:R-:W-:Y:S02]  /*33b0*/  LOP3.LUT R20, R20, 0x1c0, RZ, 0xc0, !PT ;  /* 0x000001c014147812 */ /* 0x000fe400078ec0ff */
[----:B------:R-:W-:Y:S01]  /*33c0*/  LOP3.LUT R6, R5, R21, RZ, 0x3c, !PT ;  /* 0x0000001505067212 */ /* 0x000fe200078e3cff */
[----:B------:R-:W-:Y:S01]  /*33d0*/  IMAD R5, R4, 0x1800, R13 ;  /* 0x0000180004057824 */ /* 0x000fe200078e020d */
[----:B------:R-:W-:-:S02]  /*33e0*/  SHF.R.U32.HI R20, RZ, 0x3, R20 ;  /* 0x00000003ff147819 */ /* 0x000fc40000011614 */
[----:B------:R-:W-:Y:S01]  /*33f0*/  SHF.L.U64.HI R140, R150, R140, c[0x0][0x294] ;  /* 0x0000a500968c7619 */ /* 0x000fe2000001028c */
[----:B------:R-:W-:Y:S01]  /*3400*/  IMAD.IADD R6, R9, 0x1, R6 ;  /* 0x0000000109067824 */ /* 0x000fe200078e0206 */
[----:B------:R-:W-:Y:S01]  /*3410*/  LOP3.LUT R4, R8, R20, RZ, 0x3c, !PT ;  /* 0x0000001408047212 */ /* 0x000fe200078e3cff */
[----:B------:R-:W-:Y:S01]  /*3420*/  IMAD.SHL.U32 R150, R150, 0x40, RZ ;  /* 0x0000004096967824 */ /* 0x000fe200078e00ff */
[----:B------:R-:W-:Y:S01]  /*3430*/  SHF.R.S32.HI R64, RZ, 0x3, R3 ;  /* 0x00000003ff407819 */ /* 0x000fe20000011403 */
[----:B------:R-:W-:Y:S01]  /*3440*/  IMAD.SHL.U32 R123, R6, 0x2, RZ ;  /* 0x00000002067b7824 */ /* 0x000fe200078e00ff */
[----:B------:R-:W-:Y:S01]  /*3450*/  SHF.R.S32.HI R103, RZ, 0x1f, R86 ;  /* 0x0000001fff677819 */ /* 0x000fe20000011456 */
[----:B------:R-:W-:Y:S01]  /*3460*/  IMAD.IADD R4, R5, 0x1, R4 ;  /* 0x0000000105047824 */ /* 0x000fe200078e0204 */
[----:B------:R-:W-:Y:S02]  /*3470*/  ISETP.NE.AND P1, PT, R156, 0x1, PT ;  /* 0x000000019c00780c */ /* 0x000fe40003f25270 */
[----:B------:R-:W-:Y:S01]  /*3480*/  ISETP.GE.AND P0, PT, R155, 0x1, PT ;  /* 0x000000019b00780c */ /* 0x000fe20003f06270 */
[----:B------:R-:W-:-:S02]  /*3490*/  IMAD.SHL.U32 R122, R4, 0x2, RZ ;  /* 0x00000002047a7824 */ /* 0x000fc400078e00ff */
.L_x_953:
[----:B------:R-:W-:Y:S01]  /*34a0*/  IMAD R3, R35, 0x60, R0 ;  /* 0x0000006023037824 */ /* 0x000fe200078e0200 */
[----:B------:R-:W-:Y:S01]  /*34b0*/  ISETP.NE.AND P1, PT, R156, 0x1, PT ;  /* 0x000000019c00780c */ /* 0x000fe20003f25270 */
[----:B------:R-:W-:Y:S01]  /*34c0*/  IMAD.MOV.U32 R84, RZ, RZ, RZ ;  /* 0x000000ffff547224 */ /* 0x000fe200078e00ff */
[----:B------:R-:W-:Y:S04]  /*34d0*/  DEPBAR.LE SB0, 0x0 ;  /* 0x000080000000791a */ /* 0x000fe80000000000 */
[----:B-1----:R-:W-:Y:S01]  /*34e0*/  IMAD.IADD R4, R128, 0x1, R3 ;  /* 0x0000000180047824 */ /* 0x002fe200078e0203 */
[----:B------:R-:W-:Y:S01]  /*34f0*/  ISETP.GE.AND P0, PT, R3, R2, PT ;  /* 0x000000020300720c */ /* 0x000fe20003f06270 */
[----:B------:R-:W-:Y:S01]  /*3500*/  WARPSYNC 0xffffffff ;  /* 0xffffffff00007948 */ /* 0x000fe20003800000 */
[----:B------:R-:W-:Y:S01]  /*3510*/  ISETP.GE.AND P3, PT, R155, 0x1, PT ;  /* 0x000000019b00780c */ /* 0x000fe20003f66270 */
[--C-:B------:R-:W-:Y:S01]  /*3520*/  IMAD.MOV.U32 R3, RZ, RZ, R4.reuse ;  /* 0x000000ffff037224 */ /* 0x100fe200078e0004 */
[----:B------:R-:W-:Y:S01]  /*3530*/  ISETP.GT.OR P0, PT, R0, 0x5f, P0 ;  /* 0x0000005f0000780c */ /* 0x000fe20000704670 */
[----:B------:R-:W-:Y:S01]  /*3540*/  BSSY B2, `(.L_x_919) ;  /* 0x000040f000027945 */ /* 0x000fe20003800000 */
[----:B------:R-:W-:Y:S05]  /*3550*/  @P1 IMAD.HI.U32 R5, R4, c[0x0][0x2bc], RZ ;  /* 0x0000af0004051a27 */ /* 0x000fea00078e00ff */
[----:B------:R-:W-:Y:S06]  /*3560*/  @P1 SHF.R.U32.HI R3, RZ, c[0x0][0x2c0], R5 ;  /* 0x0000b000ff031a19 */ /* 0x000fec0000011605 */
[C---:B------:R-:W-:Y:S04]  /*3570*/  @!P0 IADD3 R5, P1, R3.reuse, R114, RZ ;  /* 0x0000007203058210 */ /* 0x040fe80007f3e0ff */
[----:B------:R-:W-:Y:S01]  /*3580*/  @!P0 LEA.HI.X.SX32 R6, R3, R125, 0x1, P1 ;  /* 0x0000007d03068211 */ /* 0x000fe200008f0eff */
[----:B------:R-:W-:Y:S01]  /*3590*/  IMAD.MOV R3, RZ, RZ, -R3 ;  /* 0x000000ffff037224 */ /* 0x000fe200078e0a03 */
[----:B------:R-:W-:Y:S03]  /*35a0*/  @!P0 LEA R8, P1, R5, c[0x0][0x2a0], 0x2 ;  /* 0x0000a80005088a11 */ /* 0x000fe600078210ff */
[----:B------:R-:W-:Y:S01]  /*35b0*/  IMAD R85, R3, c[0x0][0x2b8], R4 ;  /* 0x0000ae0003557a24 */ /* 0x000fe200078e0204 */
[----:B------:R-:W-:Y:S03]  /*35c0*/  @!P0 LEA.HI.X R9, R5, c[0x0][0x2a4], R6, 0x2, P1 ;  /* 0x0000a90005098a11 */ /* 0x000fe600008f1406 */
[----:B------:R-:W-:Y:S01]  /*35d0*/  IMAD.WIDE.U32 R4, R85, c[0x0][0x1e0], RZ ;  /* 0x0000780055047a25 */ /* 0x000fe200078e00ff */
[----:B------:R-:W-:Y:S01]  /*35e0*/  SHF.R.S32.HI R87, RZ, 0x1f, R85 ;  /* 0x0000001fff577819 */ /* 0x000fe20000011455 */
[----:B--2---:R-:W2:Y:S04]  /*35f0*/  @!P0 LDG.E R84, [R8.64] ;  /* 0x0000000808548981 */ /* 0x004ea8000c1e1900 */
[----:B------:R-:W-:Y:S01]  /*3600*/  IMAD R3, R87, c[0x0][0x1e0], RZ ;  /* 0x0000780057037a24 */ /* 0x000fe200078e02ff */
[----:B------:R-:W-:Y:S03]  /*3610*/  BAR.SYNC.DEFER_BLOCKING 0x0 ;  /* 0x0000000000007b1d */ /* 0x000fe60000010000 */
[----:B------:R-:W-:Y:S04]  /*3620*/  IMAD R3, R85, c[0x0][0x1e4], R3 ;  /* 0x0000790055037a24 */ /* 0x000fe800078e0203 */
[----:B------:R-:W-:Y:S01]  /*3630*/  IMAD.IADD R5, R5, 0x1, R3 ;  /* 0x0000000105057824 */ /* 0x000fe200078e0203 */
[----:B--2---:R-:W-:Y:S03]  /*3640*/  SHF.R.S32.HI R98, RZ, 0x1f, R84 ;  /* 0x0000001fff627819 */ /* 0x004fe60000011454 */
[----:B------:R-:W-:Y:S04]  /*3650*/  IMAD.WIDE.U32 R4, R84, c[0x0][0x1f0], R4 ;  /* 0x00007c0054047a25 */ /* 0x000fe800078e0004 */
[----:B------:R-:W-:Y:S01]  /*3660*/  IMAD R6, R98, c[0x0][0x1f0], RZ ;  /* 0x00007c0062067a24 */ /* 0x000fe200078e02ff */
[----:B------:R-:W-:Y:S03]  /*3670*/  IADD3 R3, P0, R118, R4, RZ ;  /* 0x0000000476037210 */ /* 0x000fe60007f1e0ff */
[----:B------:R-:W-:Y:S05]  /*3680*/  IMAD R6, R84, c[0x0][0x1f4], R6 ;  /* 0x00007d0054067a24 */ /* 0x000fea00078e0206 */
[----:B------:R-:W-:Y:S02]  /*3690*/  IADD3.X R4, R127, R5, R6, P0, !PT ;  /* 0x000000057f047210 */ /* 0x000fe400007fe406 */
[C---:B------:R-:W-:Y:S04]  /*36a0*/  LEA R81, P0, R3.reuse, c[0x0][0x1c8], 0x1 ;  /* 0x0000720003517a11 */ /* 0x040fe800078008ff */
[----:B------:R-:W-:Y:S01]  /*36b0*/  LEA.HI.X R80, R3, c[0x0][0x1cc], R4, 0x1, P0 ;  /* 0x0000730003507a11 */ /* 0x000fe200000f0c04 */
[----:B------:R-:W-:-:S05]  /*36c0*/  @!P3 BRA `(.L_x_920) ;  /* 0x00003c400000b947 */ /* 0x000fca0003800000 */
[-C--:B------:R-:W-:Y:S01]  /*36d0*/  IMAD R6, R146, R35.reuse, RZ ;  /* 0x0000002392067224 */ /* 0x080fe200078e02ff */
[----:B------:R-:W-:Y:S01]  /*36e0*/  ISETP.NE.AND P0, PT, RZ, UR5, PT ;  /* 0x00000005ff007c0c */ /* 0x000fe2000bf05270 */
[-C--:B------:R-:W-:Y:S01]  /*36f0*/  IMAD R5, R147, R35.reuse, RZ ;  /* 0x0000002393057224 */ /* 0x080fe200078e02ff */
[----:B------:R-:W-:Y:S01]  /*3700*/  SHF.R.S32.HI R4, RZ, 0x1f, R35 ;  /* 0x0000001fff047819 */ /* 0x000fe20000011423 */
[----:B------:R-:W-:Y:S02]  /*3710*/  IMAD R3, R35, -0x60, R2 ;  /* 0xffffffa023037824 */ /* 0x000fe400078e0202 */
[-C--:B------:R-:W-:Y:S03]  /*3720*/  IMAD.WIDE.U32 R62, R138, R35.reuse, RZ ;  /* 0x000000238a3e7225 */ /* 0x080fe600078e00ff */
[----:B------:R-:W-:Y:S01]  /*3730*/  IMNMX R67, R3, 0x60, PT ;  /* 0x0000006003437817 */ /* 0x000fe20003800200 */
[C---:B------:R-:W-:Y:S02]  /*3740*/  IMAD R6, R4.reuse, R138, R6 ;  /* 0x0000008a04067224 */ /* 0x040fe400078e0206 */
[----:B------:R-:W-:Y:S02]  /*3750*/  IMAD R5, R4, R136, R5 ;  /* 0x0000008804057224 */ /* 0x000fe400078e0205 */
[----:B------:R-:W-:Y:S01]  /*3760*/  IMAD.WIDE.U32 R60, R136, R35, RZ ;  /* 0x00000023883c7225 */ /* 0x000fe200078e00ff */
[----:B------:R-:W-:Y:S04]  /*3770*/  IADD3 R36, R63, R6, RZ ;  /* 0x000000063f247210 */ /* 0x000fe80007ffe0ff */
        /* <DEDUP_REMOVED lines=30> */
.L_x_923:
[----:B------:R-:W-:Y:S05]  /*3960*/  BSYNC B0 ;  /* 0x0000000000007941 */ /* 0x000fea0003800000 */
.L_x_922:
[----:B------:R-:W-:Y:S01]  /*3970*/  IADD3 R16, R101, 0x20, RZ ;  /* 0x0000002065107810 */ /* 0x000fe20007ffe0ff */
[----:B-1---5:R-:W-:Y:S01]  /*3980*/  IMAD.MOV.U32 R11, RZ, RZ, R40 ;  /* 0x000000ffff0b7224 */ /* 0x022fe200078e0028 */
[----:B------:R-:W-:Y:S01]  /*3990*/  BSSY B0, `(.L_x_924) ;  /* 0x0000026000007945 */ /* 0x000fe20003800000 */
[----:B------:R-:W-:Y:S01]  /*39a0*/  IMAD.MOV.U32 R10, RZ, RZ, R41 ;  /* 0x000000ffff0a7224 */ /* 0x000fe200078e0029 */
[----:B------:R-:W-:Y:S01]  /*39b0*/  ISETP.GE.AND P6, PT, R16, R67, PT ;  /* 0x000000431000720c */ /* 0x000fe20003fc6270 */
[----:B------:R-:W-:Y:S01]  /*39c0*/  IMAD.MOV.U32 R6, RZ, RZ, R32 ;  /* 0x000000ffff067224 */ /* 0x000fe200078e0020 */
[----:B------:R-:W-:Y:S01]  /*39d0*/  CS2R R42, SRZ ;  /* 0x00000000002a7805 */ /* 0x000fe2000001ff00 */
[----:B------:R-:W-:Y:S01]  /*39e0*/  IMAD.MOV.U32 R3, RZ, RZ, R33 ;  /* 0x000000ffff037224 */ /* 0x000fe200078e0021 */
[----:B------:R-:W-:Y:S01]  /*39f0*/  PRMT R39, R11, 0x5410, R10 ;  /* 0x000054100b277816 */ /* 0x000fe2000000000a */
[----:B------:R-:W-:Y:S01]  /*3a00*/  IMAD.MOV.U32 R10, RZ, RZ, R9 ;  /* 0x000000ffff0a7224 */ /* 0x000fe200078e0009 */
[----:B------:R-:W-:Y:S01]  /*3a10*/  PRMT R34, R6, 0x7610, R34 ;  /* 0x0000761006227816 */ /* 0x000fe20000000022 */
        /* <DEDUP_REMOVED lines=29> */
.L_x_925:
[----:B------:R-:W-:Y:S05]  /*3bf0*/  BSYNC B0 ;  /* 0x0000000000007941 */ /* 0x000fea0003800000 */
.L_x_924:
[----:B-1----:R-:W-:Y:S01]  /*3c00*/  IADD3 R16, R101, 0x40, RZ ;  /* 0x0000004065107810 */ /* 0x002fe20007ffe0ff */
[----:B-----5:R-:W-:Y:S01]  /*3c10*/  IMAD.MOV.U32 R11, RZ, RZ, R44 ;  /* 0x000000ffff0b7224 */ /* 0x020fe200078e002c */
        /* <DEDUP_REMOVED lines=8> */
[----:B------:R-:W-:Y:S01]  /*3ca0*/  MOV R11, R20 ;  /* 0x00000014000b7202 */ /* 0x000fe20000000f00 */
[----:B------:R-:W-:Y:S01]  /*3cb0*/  CS2R R46, SRZ ;  /* 0x00000000002e7805 */ /* 0x000fe2000001ff00 */
[----:B------:R-:W-:Y:S01]  /*3cc0*/  PRMT R50, R6, 0x5410, R3 ;  /* 0x0000541006327816 */ /* 0x000fe20000000003 */
[----:B------:R-:W-:Y:S01]  /*3cd0*/  IMAD.MOV.U32 R6, RZ, RZ, R14 ;  /* 0x000000ffff067224 */ /* 0x000fe200078e000e */
        /* <DEDUP_REMOVED lines=8> */
[----:B------:R-:W-:Y:S02]  /*3d60*/  CS2R R24, SRZ ;  /* 0x0000000000187805 */ /* 0x000fe4000001ff00 */
[----:B------:R-:W-:Y:S02]  /*3d70*/  IADD3.X R10, R107, R133, R36, P1, P0 ;  /* 0x000000856b0a7210 */ /* 0x000fe40000fe0424 */
        /* <DEDUP_REMOVED lines=14> */
.L_x_927:
[----:B------:R-:W-:Y:S05]  /*3e60*/  BSYNC B0 ;  /* 0x0000000000007941 */ /* 0x000fea0003800000 */
.L_x_926:
[----:B-----5:R-:W-:Y:S01]  /*3e70*/  MOV R6, R46 ;  /* 0x0000002e00067202 */ /* 0x020fe20000000f00 */
[----:B------:R2:W3:Y:S01]  /*3e80*/  SHFL.IDX PT, R57, R80, RZ, 0x181f ;  /* 0x00181fff50397589 */ /* 0x0004e200000e0000 */
[----:B-1----:R-:W-:Y:S01]  /*3e90*/  IMAD.MOV.U32 R11, RZ, RZ, R48 ;  /* 0x000000ffff0b7224 */ /* 0x002fe200078e0030 */
[----:B------:R-:W-:Y:S01]  /*3ea0*/  BSSY B1, `(.L_x_928) ;  /* 0x000007f000017945 */ /* 0x000fe20003800000 */
[----:B------:R-:W-:Y:S02]  /*3eb0*/  IMAD.MOV.U32 R10, RZ, RZ, R49 ;  /* 0x000000ffff0a7224 */ /* 0x000fe400078e0031 */
[----:B------:R-:W-:Y:S01]  /*3ec0*/  IMAD.MOV.U32 R3, RZ, RZ, R47 ;  /* 0x000000ffff037224 */ /* 0x000fe200078e002f */
[----:B------:R2:W1:Y:S02]  /*3ed0*/  SHFL.IDX PT, R56, R81, RZ, 0x181f ;  /* 0x00181fff51387589 */ /* 0x00046400000e0000 */
[----:B------:R-:W-:Y:S01]  /*3ee0*/  PRMT R53, R11, 0x5410, R10 ;  /* 0x000054100b357816 */ /* 0x000fe2000000000a */
[----:B------:R-:W-:Y:S01]  /*3ef0*/  IMAD.MOV.U32 R11, RZ, RZ, R24 ;  /* 0x000000ffff0b7224 */ /* 0x000fe200078e0018 */
[----:B------:R-:W-:Y:S01]  /*3f00*/  PRMT R52, R6, 0x5410, R3 ;  /* 0x0000541006347816 */ /* 0x000fe20000000003 */
[----:B------:R-:W-:Y:S01]  /*3f10*/  IMAD.MOV.U32 R6, RZ, RZ, R22 ;  /* 0x000000ffff067224 */ /* 0x000fe200078e0016 */
[----:B------:R-:W-:Y:S02]  /*3f20*/  MOV R10, R25 ;  /* 0x00000019000a7202 */ /* 0x000fe40000000f00 */
        /* <DEDUP_REMOVED lines=12> */
[--C-:B------:R-:W-:Y:S02]  /*3ff0*/  @!P0 SHF.R.U64 R10, R4, 0x10, R5.reuse ;  /* 0x00000010040a8819 */ /* 0x100fe40000001205 */
[----:B------:R-:W-:Y:S02]  /*4000*/  @!P0 SHF.R.U32.HI R11, RZ, 0x10, R5 ;  /* 0x00000010ff0b8819 */ /* 0x000fe40000011605 */
[--C-:B------:R-:W-:Y:S02]  /*4010*/  @!P0 SHF.R.U64 R36, R32, 0x10, R33.reuse ;  /* 0x0000001020248819 */ /* 0x100fe40000001221 */
[----:B------:R-:W-:Y:S01]  /*4020*/  @!P0 SHF.R.U32.HI R38, RZ, 0x10, R33 ;  /* 0x00000010ff268819 */ /* 0x000fe20000011621 */
[----:B------:R-:W-:Y:S02]  /*4030*/  @!P0 HADD2.F32 R33, -RZ, R34.H0_H0 ;  /* 0x20000022ff218230 */ /* 0x000fe40000004100 */
[----:B------:R-:W-:Y:S02]  /*4040*/  @!P0 HADD2.F32 R36, -RZ, R36.H0_H0 ;  /* 0x20000024ff248230 */ /* 0x000fe40000004100 */
[----:B------:R-:W-:Y:S01]  /*4050*/  @!P0 HADD2.F32 R38, -RZ, R38.H0_H0 ;  /* 0x20000026ff268230 */ /* 0x000fe20000004100 */
[----:B-1----:R-:W-:Y:S02]  /*4060*/  @!P0 MOV R6, R16 ;  /* 0x0000001000068202 */ /* 0x002fe40000000f00 */
[----:B------:R-:W-:Y:S03]  /*4070*/  @!P0 MOV R5, R17 ;  /* 0x0000001100058202 */ /* 0x000fe60000000f00 */
[--C-:B------:R-:W-:Y:S02]  /*4080*/  @!P0 HADD2.F32 R32, -RZ, R6.reuse.H1_H1 ;  /* 0x30000006ff208230 */ /* 0x100fe40000004100 */
[----:B------:R-:W-:Y:S02]  /*4090*/  @!P0 HADD2.F32 R4, -RZ, R6.H0_H0 ;  /* 0x20000006ff048230 */ /* 0x000fe40000004100 */
[----:B------:R-:W-:Y:S01]  /*40a0*/  @!P0 HADD2.F32 R6, -RZ, R10.H0_H0 ;  /* 0x2000000aff068230 */ /* 0x000fe20000004100 */
[-C--:B------:R-:W-:Y:S01]  /*40b0*/  @!P0 FMUL.FTZ R58, R32, R3.reuse ;  /* 0x00000003203a8220 */ /* 0x080fe20000410000 */
[--C-:B------:R-:W-:Y:S01]  /*40c0*/  @!P0 HADD2.F32 R34, -RZ, R5.reuse.H1_H1 ;  /* 0x30000005ff228230 */ /* 0x100fe20000004100 */
[C---:B------:R-:W-:Y:S01]  /*40d0*/  @!P0 FMUL.FTZ R3, R4.reuse, R3 ;  /* 0x0000000304038220 */ /* 0x040fe20000410000 */
[----:B------:R-:W-:Y:S01]  /*40e0*/  @!P0 HADD2.F32 R5, -RZ, R5.H0_H0 ;  /* 0x20000005ff058230 */ /* 0x000fe20000004100 */
[----:B------:R-:W-:Y:S01]  /*40f0*/  @!P0 FFMA.FTZ R60, R4, R33, -R58 ;  /* 0x00000021043c8223 */ /* 0x000fe2000001083a */
[----:B------:R-:W-:Y:S01]  /*4100*/  @!P0 MOV R10, R18 ;  /* 0x00000012000a8202 */ /* 0x000fe20000000f00 */
[-C--:B------:R-:W-:Y:S02]  /*4110*/  @!P0 FMUL.FTZ R58, R34, R6.reuse ;  /* 0x00000006223a8220 */ /* 0x080fe40000410000 */
[C---:B------:R-:W-:Y:S01]  /*4120*/  @!P0 FMUL.FTZ R4, R5.reuse, R6 ;  /* 0x0000000605048220 */ /* 0x040fe20000410000 */
[----:B------:R-:W-:Y:S01]  /*4130*/  @!P0 MOV R6, R19 ;  /* 0x0000001300068202 */ /* 0x000fe20000000f00 */
[----:B------:R-:W-:Y:S01]  /*4140*/  @!P0 FFMA.FTZ R3, R32, R33, R3 ;  /* 0x0000002120038223 */ /* 0x000fe20000010003 */
[----:B------:R-:W-:Y:S01]  /*4150*/  @!P0 HADD2.F32 R32, -RZ, R10.H1_H1 ;  /* 0x3000000aff208230 */ /* 0x000fe20000004100 */
[-C--:B------:R-:W-:Y:S01]  /*4160*/  @!P0 FFMA.FTZ R59, R5, R36.reuse, -R58 ;  /* 0x00000024053b8223 */ /* 0x080fe2000001083a */
[----:B------:R-:W-:Y:S01]  /*4170*/  @!P0 HADD2.F32 R5, -RZ, R26.H1_H1 ;  /* 0x3000001aff058230 */ /* 0x000fe20000004100 */
[----:B------:R-:W-:Y:S01]  /*4180*/  @!P0 FFMA.FTZ R4, R34, R36, R4 ;  /* 0x0000002422048223 */ /* 0x000fe20000010004 */
[----:B------:R-:W-:Y:S02]  /*4190*/  @!P0 HADD2.F32 R26, -RZ, R11.H0_H0 ;  /* 0x2000000bff1a8230 */ /* 0x000fe40000004100 */
        /* <DEDUP_REMOVED lines=21> */
.L_x_931:
[----:B------:R-:W-:Y:S05]  /*42f0*/  BSYNC B0 ;  /* 0x0000000000007941 */ /* 0x000fea0003800000 */
.L_x_930:
        /* <DEDUP_REMOVED lines=10> */
[----:B------:R-:W-:Y:S01]  /*43a0*/  @!P0 HADD2.F32 R10, -RZ, R39.H0_H0 ;  /* 0x20000027ff0a8230 */ /* 0x000fe20000004100 */
        /* <DEDUP_REMOVED lines=28> */
[----:B------:R-:W-:Y:S01]  /*4570*/  @!P0 HADD2.F32 R32, -RZ, R39.H1_H1 ;  /* 0x30000027ff208230 */ /* 0x000fe20000004100 */
[----:B------:R-:W-:Y:S01]  /*4580*/  @!P0 MOV R17, R4 ;  /* 0x0000000400118202 */ /* 0x000fe20000000f00 */
[----:B------:R-:W-:Y:S01]  /*4590*/  @!P0 HADD2.F32 R33, -RZ, R6.H1_H1 ;  /* 0x30000006ff218230 */ /* 0x000fe20000004100 */
[-C--:B------:R-:W-:Y:S02]  /*45a0*/  @!P0 FMUL.FTZ R6, R27, R5.reuse ;  /* 0x000000051b068220 */ /* 0x080fe40000410000 */
        /* <DEDUP_REMOVED lines=14> */
.L_x_929:
[----:B------:R-:W-:Y:S05]  /*4690*/  BSYNC B1 ;  /* 0x0000000000017941 */ /* 0x000fea0003800000 */
.L_x_928:
[----:B------:R4:W2:Y:S01]  /*46a0*/  SHFL.IDX PT, R34, R80, 0x1, 0x181f ;  /* 0x00381f0050227f89 */ /* 0x0008a200000e0000 */
[----:B------:R-:W-:Y:S03]  /*46b0*/  BSSY B1, `(.L_x_932) ;  /* 0x0000075000017945 */ /* 0x000fe60003800000 */
[----:B------:R4:W3:Y:S01]  /*46c0*/  SHFL.IDX PT, R33, R81, 0x1, 0x181f ;  /* 0x00381f0051217f89 */ /* 0x0008e200000e0000 */
[----:B------:R-:W-:-:S05]  /*46d0*/  @P6 BRA `(.L_x_933) ;  /* 0x0000072000006947 */ /* 0x000fca0003800000 */
[----:B------:R-:W-:Y:S01]  /*46e0*/  BSSY B0, `(.L_x_934) ;  /* 0x0000038000007945 */ /* 0x000fe20003800000 */
[----:B------:R-:W-:-:S05]  /*46f0*/  @P5 BRA `(.L_x_935) ;  /* 0x0000036000005947 */ /* 0x000fca0003800000 */
[C---:B-1-3--:R-:W-:Y:S01]  /*4700*/  LEA R36, P0, R76.reuse, R33, 0x1 ;  /* 0x000000214c247211 */ /* 0x04afe200078008ff */
[----:B------:R-:W1:Y:S03]  /*4710*/  LDS.128 R8, [R210+0x9100] ;  /* 0x00910000d2087984 */ /* 0x000e660000000c00 */
[----:B--2---:R-:W-:Y:S02]  /*4720*/  LEA.HI.X R37, R76, R34, R77, 0x1, P0 ;  /* 0x000000224c257211 */ /* 0x004fe400000f0c4d */
[----:B------:R-:W-:Y:S11]  /*4730*/  ISETP.GE.AND P0, PT, R78, c[0x0][0x27c], PT ;  /* 0x00009f004e007a0c */ /* 0x000ff60003f06270 */
[----:B------:R-:W-:Y:S02]  /*4740*/  @!UPT UIADD3 URZ, URZ, URZ, URZ ;  /* 0x0000003f3f3ff290 */ /* 0x000fe4000fffe03f */
[----:B------:R-:W-:Y:S01]  /*4750*/  @!P0 HADD2.F32 R3, -RZ, R28.H0_H0 ;  /* 0x2000001cff038230 */ /* 0x000fe20000004100 */
[----:B------:R-:W-:Y:S01]  /*4760*/  @!P0 SHF.R.U64 R6, R14, 0x10, R15 ;  /* 0x000000100e068819 */ /* 0x000fe2000000120f */
[--C-:B------:R-:W-:Y:S01]  /*4770*/  @!P0 HADD2.F32 R16, -RZ, R50.reuse.H0_H0 ;  /* 0x20000032ff108230 */ /* 0x100fe20000004100 */
[----:B------:R-:W-:Y:S01]  /*4780*/  @!P0 SHF.R.U64 R18, R42, 0x10, R43 ;  /* 0x000000102a128819 */ /* 0x000fe2000000122b */
[----:B------:R-:W-:Y:S01]  /*4790*/  @!P0 HADD2.F32 R26, -RZ, R50.H1_H1 ;  /* 0x30000032ff1a8230 */ /* 0x000fe20000004100 */
[----:B------:R-:W-:Y:S01]  /*47a0*/  @!P0 SHF.R.U32.HI R15, RZ, 0x10, R15 ;  /* 0x00000010ff0f8819 */ /* 0x000fe2000001160f */
[----:B------:R-:W-:Y:S01]  /*47b0*/  @!P0 HADD2.F32 R6, -RZ, R6.H0_H0 ;  /* 0x20000006ff068230 */ /* 0x000fe20000004100 */
[----:B------:R-:W-:Y:S01]  /*47c0*/  @!P0 SHF.R.U32.HI R32, RZ, 0x10, R43 ;  /* 0x00000010ff208819 */ /* 0x000fe2000001162b */
        /* <DEDUP_REMOVED lines=41> */
.L_x_935:
[----:B------:R-:W-:Y:S05]  /*4a60*/  BSYNC B0 ;  /* 0x0000000000007941 */ /* 0x000fea0003800000 */
.L_x_934:
[----:B------:R-:W-:Y:S11]  /*4a70*/  ISETP.GE.AND P0, PT, R211, c[0x0][0x1d4], PT ;  /* 0x00007500d3007a0c */ /* 0x000ff60003f06270 */
[----:B------:R-:W-:Y:S02]  /*4a80*/  @!UPT UIADD3 URZ, URZ, URZ, URZ ;  /* 0x0000003f3f3ff290 */ /* 0x000fe4000fffe03f */
[----:B------:R-:W-:-:S05]  /*4a90*/  @P0 BRA `(.L_x_933) ;  /* 0x0000036000000947 */ /* 0x000fca0003800000 */
[C---:B---3--:R-:W-:Y:S01]  /*4aa0*/  LEA R32, P0, R211.reuse, R33, 0x1 ;  /* 0x00000021d3207211 */ /* 0x048fe200078008ff */
[----:B-1----:R-:W1:Y:S03]  /*4ab0*/  LDS.128 R8, [R210+0xc100] ;  /* 0x00c10000d2087984 */ /* 0x002e660000000c00 */
        /* <DEDUP_REMOVED lines=52> */
.L_x_933:
[----:B------:R-:W-:Y:S05]  /*4e00*/  BSYNC B1 ;  /* 0x0000000000017941 */ /* 0x000fea0003800000 */
.L_x_932:
[----:B------:R4:W3:Y:S04]  /*4e10*/  SHFL.IDX PT, R29, R80, 0x2, 0x181f ;  /* 0x00581f00501d7f89 */ /* 0x0008e800000e0000 */
[----:B------:R4:W2:Y:S01]  /*4e20*/  SHFL.IDX PT, R28, R81, 0x2, 0x181f ;  /* 0x00581f00511c7f89 */ /* 0x0008a200000e0000 */
[----:B------:R-:W-:-:S05]  /*4e30*/  @P3 BRA `(.L_x_936) ;  /* 0x000027f000003947 */ /* 0x000fca0003800000 */
[----:B------:R-:W-:Y:S01]  /*4e40*/  BSSY B0, `(.L_x_937) ;  /* 0x0000038000007945 */ /* 0x000fe20003800000 */
[----:B------:R-:W-:-:S05]  /*4e50*/  @P5 BRA `(.L_x_938) ;  /* 0x0000036000005947 */ /* 0x000fca0003800000 */
[C---:B--2---:R-:W-:Y:S01]  /*4e60*/  LEA R26, P0, R76.reuse, R28, 0x1 ;  /* 0x0000001c4c1a7211 */ /* 0x044fe200078008ff */
[----:B-1----:R-:W1:Y:S03]  /*4e70*/  LDS.128 R8, [R210+0xa100] ;  /* 0x00a10000d2087984 */ /* 0x002e660000000c00 */
[----:B---3--:R-:W-:Y:S02]  /*4e80*/  LEA.HI.X R27, R76, R29, R77, 0x1, P0 ;  /* 0x0000001d4c1b7211 */ /* 0x008fe400000f0c4d */
        /* <DEDUP_REMOVED lines=51> */
.L_x_938:
[----:B------:R-:W-:Y:S05]  /*51c0*/  BSYNC B0 ;  /* 0x0000000000007941 */ /* 0x000fea0003800000 */
.L_x_937:
[----:B------:R-:W-:Y:S11]  /*51d0*/  ISETP.GE.AND P0, PT, R211, c[0x0][0x1d4], PT ;  /* 0x00007500d3007a0c */ /* 0x000ff60003f06270 */
[----:B------:R-:W-:Y:S02]  /*51e0*/  @!UPT UIADD3 URZ, URZ, URZ, URZ ;  /* 0x0000003f3f3ff290 */ /* 0x000fe4000fffe03f */
[----:B------:R-:W-:-:S05]  /*51f0*/  @P0 BRA `(.L_x_936) ;  /* 0x0000243000000947 */ /* 0x000fca0003800000 */
[C---:B-12---:R-:W-:Y:S01]  /*5200*/  LEA R26, P0, R211.reuse, R28, 0x1 ;  /* 0x0000001cd31a7211 */ /* 0x046fe200078008ff */
[----:B------:R-:W1:Y:S03]  /*5210*/  LDS.128 R8, [R210+0xd100] ;  /* 0x00d10000d2087984 */ /* 0x000e660000000c00 */
        /* <DEDUP_REMOVED lines=53> */
.L_x_921:
[C---:B------:R-:W-:Y:S01]  /*5570*/  IADD3 R158, R101.reuse, 0x20, RZ ;  /* 0x00000020659e7810 */ /* 0x040fe20007ffe0ff */
[----:B------:R-:W-:Y:S01]  /*5580*/  CS2R R18, SRZ ;  /* 0x0000000000127805 */ /* 0x000fe2000001ff00 */
[----:B------:R-:W-:Y:S01]  /*5590*/  IADD3 R157, R101, 0x40, RZ ;  /* 0x00000040659d7810 */ /* 0x000fe20007ffe0ff */
[----:B------:R-:W-:Y:S01]  /*55a0*/  CS2R R58, SRZ ;  /* 0x00000000003a7805 */ /* 0x000fe2000001ff00 */
[-C--:B------:R-:W-:Y:S01]  /*55b0*/  ISETP.GE.AND P1, PT, R158, R67.reuse, PT ;  /* 0x000000439e00720c */ /* 0x080fe20003f26270 */
[----:B------:R-:W-:Y:S01]  /*55c0*/  CS2R R56, SRZ ;  /* 0x0000000000387805 */ /* 0x000fe2000001ff00 */
[----:B------:R-:W-:Y:S01]  /*55d0*/  IADD3 R65, -R66, c[0x0][0x1d4], RZ ;  /* 0x0000750042417a10 */ /* 0x000fe20007ffe1ff */
[----:B------:R-:W-:Y:S01]  /*55e0*/  CS2R R30, SRZ ;  /* 0x00000000001e7805 */ /* 0x000fe2000001ff00 */
[----:B------:R-:W-:Y:S01]  /*55f0*/  ISETP.GE.OR P1, PT, R76, c[0x0][0x27c], P1 ;  /* 0x00009f004c007a0c */ /* 0x000fe20000f26670 */
[----:B------:R-:W-:Y:S01]  /*5600*/  CS2R R28, SRZ ;  /* 0x00000000001c7805 */ /* 0x000fe2000001ff00 */
[----:B------:R-:W-:Y:S01]  /*5610*/  CS2R R54, SRZ ;  /* 0x0000000000367805 */ /* 0x000fe2000001ff00 */
[----:B------:R-:W-:Y:S01]  /*5620*/  CS2R R52, SRZ ;  /* 0x0000000000347805 */ /* 0x000fe2000001ff00 */
[----:B------:R1:W2:Y:S01]  /*5630*/  SHFL.IDX PT, R69, R80, RZ, 0x181f ;  /* 0x00181fff50457589 */ /* 0x0002a200000e0000 */
[----:B------:R-:W-:Y:S06]  /*5640*/  BSSY B0, `(.L_x_939) ;  /* 0x00000c7000007945 */ /* 0x000fec0003800000 */
[----:B------:R1:W3:Y:S02]  /*5650*/  SHFL.IDX PT, R68, R81, RZ, 0x181f ;  /* 0x00181fff51447589 */ /* 0x0002e400000e0000 */
[----:B------:R-:W-:Y:S04]  /*5660*/  @!P1 IADD3 R3, P3, P0, R92, R62, R152 ;  /* 0x0000003e5c039210 */ /* 0x000fe8000787e098 */
[----:B------:R-:W-:Y:S02]  /*5670*/  @!P1 IADD3.X R4, R105, R36, R141, P3, P0 ;  /* 0x0000002469049210 */ /* 0x000fe40001fe048d */
[----:B------:R-:W-:Y:S04]  /*5680*/  @!P1 IADD3 R5, P3, P0, R90, R60, R153 ;  /* 0x0000003c5a059210 */ /* 0x000fe8000787e099 */
[----:B------:R-:W-:Y:S02]  /*5690*/  @!P1 IADD3.X R10, R104, R38, R142, P3, P0 ;  /* 0x00000026680a9210 */ /* 0x000fe40001fe048e */
[----:B------:R-:W-:Y:S04]  /*56a0*/  ISETP.GE.AND P0, PT, R157, R67, PT ;  /* 0x000000439d00720c */ /* 0x000fe80003f06270 */
[----:B------:R-:W-:Y:S11]  /*56b0*/  ISETP.GE.OR P0, PT, R76, c[0x0][0x27c], P0 ;  /* 0x00009f004c007a0c */ /* 0x000ff60000706670 */
[----:B------:R-:W-:Y:S02]  /*56c0*/  @!UPT UIADD3 URZ, URZ, URZ, URZ ;  /* 0x0000003f3f3ff290 */ /* 0x000fe4000fffe03f */
[----:B------:R-:W-:Y:S04]  /*56d0*/  @!P0 IADD3 R6, P4, P3, R92, R149, R62 ;  /* 0x000000955c068210 */ /* 0x000fe80007b9e03e */
[----:B------:R-:W-:Y:S02]  /*56e0*/  @!P0 IADD3.X R15, R105, R133, R36, P4, P3 ;  /* 0x00000085690f8210 */ /* 0x000fe400027e6424 */
[----:B------:R-:W-:Y:S04]  /*56f0*/  @!P0 IADD3 R11, P4, P3, R90, R150, R60 ;  /* 0x000000965a0b8210 */ /* 0x000fe80007b9e03c */
[----:B------:R-:W-:Y:S02]  /*5700*/  @!P0 IADD3.X R16, R104, R140, R38, P4, P3 ;  /* 0x0000008c68108210 */ /* 0x000fe400027e6426 */
        /* <DEDUP_REMOVED lines=10> */
[----:B------:R-:W-:Y:S04]  /*57b0*/  CS2R R16, SRZ ;  /* 0x0000000000107805 */ /* 0x000fe8000001ff00 */
[----:B------:R1:W3:Y:S01]  /*57c0*/  @!P0 LDG.E.128 R28, [R10.64] ;  /* 0x000000080a1c8981 */ /* 0x0002e2000c1e1d00 */
[-C--:B------:R-:W-:Y:S04]  /*57d0*/  ISETP.GE.AND P0, PT, R101, R67.reuse, PT ;  /* 0x000000436500720c */ /* 0x080fe80003f06270 */
[----:B------:R-:W-:Y:S01]  /*57e0*/  ISETP.GE.OR P0, PT, R76, c[0x0][0x27c], P0 ;  /* 0x00009f004c007a0c */ /* 0x000fe20000706670 */
[----:B----4-:R-:W-:Y:S01]  /*57f0*/  CS2R R8, SRZ ;  /* 0x0000000000087805 */ /* 0x010fe2000001ff00 */
[----:B------:R4:W3:Y:S11]  /*5800*/  @!P1 LDG.E.128 R16, [R4.64] ;  /* 0x0000000804109981 */ /* 0x0008f6000c1e1d00 */
[----:B------:R-:W-:Y:S01]  /*5810*/  @!P0 IADD3 R3, P1, R92, R62, RZ ;  /* 0x0000003e5c038210 */ /* 0x000fe20007f3e0ff */
[----:B-1----:R-:W-:Y:S04]  /*5820*/  CS2R R10, SRZ ;  /* 0x00000000000a7805 */ /* 0x002fe8000001ff00 */
[----:B----4-:R-:W-:Y:S01]  /*5830*/  @!P0 IMAD.X R4, R36, 0x1, R105, P1 ;  /* 0x0000000124048824 */ /* 0x010fe200008e0669 */
[C---:B------:R-:W-:Y:S01]  /*5840*/  @!P0 LEA R14, P1, R3.reuse, c[0x0][0x270], 0x1 ;  /* 0x00009c00030e8a11 */ /* 0x040fe200078208ff */
[----:B------:R-:W-:Y:S03]  /*5850*/  CS2R R36, SRZ ;  /* 0x0000000000247805 */ /* 0x000fe6000001ff00 */
[----:B------:R-:W-:Y:S02]  /*5860*/  @!P0 LEA.HI.X R15, R3, c[0x0][0x274], R4, 0x1, P1 ;  /* 0x00009d00030f8a11 */ /* 0x000fe400008f0c04 */
[----:B------:R-:W-:Y:S05]  /*5870*/  @!P0 IADD3 R3, P1, R90, R60, RZ ;  /* 0x0000003c5a038210 */ /* 0x000fea0007f3e0ff */
[----:B------:R-:W-:Y:S01]  /*5880*/  @!P0 IMAD.X R5, R38, 0x1, R104, P1 ;  /* 0x0000000126058824 */ /* 0x000fe200008e0668 */
[C---:B------:R-:W-:Y:S01]  /*5890*/  @!P0 LEA R4, P1, R3.reuse, c[0x0][0x288], 0x1 ;  /* 0x0000a20003048a11 */ /* 0x040fe200078208ff */
[----:B------:R-:W-:Y:S03]  /*58a0*/  CS2R R38, SRZ ;  /* 0x0000000000267805 */ /* 0x000fe6000001ff00 */
[----:B------:R-:W-:Y:S02]  /*58b0*/  @!P0 LEA.HI.X R5, R3, c[0x0][0x28c], R5, 0x1, P1 ;  /* 0x0000a30003058a11 */ /* 0x000fe400008f0c05 */
[----:B------:R-:W-:Y:S01]  /*58c0*/  ISETP.GE.AND P1, PT, R76, c[0x0][0x27c], PT ;  /* 0x00009f004c007a0c */ /* 0x000fe20003f26270 */
[----:B------:R1:W5:Y:S07]  /*58d0*/  @!P0 LDG.E.128 R36, [R14.64] ;  /* 0x000000080e248981 */ /* 0x00036e000c1e1d00 */
[----:B------:R4:W5:Y:S01]  /*58e0*/  @!P0 LDG.E.128 R8, [R4.64] ;  /* 0x0000000804088981 */ /* 0x000962000c1e1d00 */
[----:B------:R-:W-:Y:S01]  /*58f0*/  ISETP.GE.OR P0, PT, R101, R67, P5 ;  /* 0x000000436500720c */ /* 0x000fe20002f06670 */
[----:B--2---:R-:W-:Y:S02]  /*5900*/  IMAD.MOV.U32 R6, RZ, RZ, R54 ;  /* 0x000000ffff067224 */ /* 0x004fe400078e0036 */
[----:B----4-:R-:W-:Y:S02]  /*5910*/  IMAD.MOV.U32 R5, RZ, RZ, R55 ;  /* 0x000000ffff057224 */ /* 0x010fe400078e0037 */
        /* <DEDUP_REMOVED lines=23> */
[C---:B-1----:R-:W-:Y:S01]  /*5a90*/  IMAD.SHL.U32 R20, R101.reuse, 0x40, RZ ;  /* 0x0000004065147824 */ /* 0x042fe200078e00ff */
[----:B------:R-:W-:Y:S01]  /*5aa0*/  SEL R3, R66, R65, !P2 ;  /* 0x0000004142037207 */ /* 0x000fe20005000000 */
[----:B-----5:R-:W-:Y:S01]  /*5ab0*/  IMAD.MOV.U32 R5, RZ, RZ, R8 ;  /* 0x000000ffff057224 */ /* 0x020fe200078e0008 */
[----:B------:R-:W-:Y:S01]  /*5ac0*/  SHF.L.U32 R24, R101, 0x6, RZ ;  /* 0x0000000665187819 */ /* 0x000fe200000006ff */
[----:B------:R-:W-:Y:S01]  /*5ad0*/  IMAD.MOV.U32 R40, RZ, RZ, R36 ;  /* 0x000000ffff287224 */ /* 0x000fe200078e0024 */
[----:B------:R-:W-:Y:S01]  /*5ae0*/  SHF.R.S32.HI R4, RZ, 0x1f, R3 ;  /* 0x0000001fff047819 */ /* 0x000fe20000011403 */
[----:B------:R-:W-:Y:S01]  /*5af0*/  IMAD.MOV.U32 R15, RZ, RZ, R10 ;  /* 0x000000ffff0f7224 */ /* 0x000fe200078e000a */
[----:B------:R-:W-:Y:S01]  /*5b00*/  LOP3.LUT R20, R20, 0x1c0, RZ, 0xc0, !PT ;  /* 0x000001c014147812 */ /* 0x000fe200078ec0ff */
[----:B------:R-:W-:Y:S01]  /*5b10*/  IMAD.MOV.U32 R44, RZ, RZ, R38 ;  /* 0x000000ffff2c7224 */ /* 0x000fe200078e0026 */
[----:B------:R-:W-:Y:S01]  /*5b20*/  LEA.HI R3, R4, R3, RZ, 0x4 ;  /* 0x0000000304037211 */ /* 0x000fe200078f20ff */
[----:B------:R-:W-:Y:S01]  /*5b30*/  @!P1 HADD2.F32 R5, -RZ, R5.H0_H0 ;  /* 0x20000005ff059230 */ /* 0x000fe20000004100 */
[----:B------:R-:W-:Y:S02]  /*5b40*/  LOP3.LUT R24, R24, 0x1c0, RZ, 0xc0, !PT ;  /* 0x000001c018187812 */ /* 0x000fe400078ec0ff */
[----:B------:R-:W-:Y:S02]  /*5b50*/  LEA.HI.SX32 R3, R3, R64, 0x1c ;  /* 0x0000004003037211 */ /* 0x000fe400078fe2ff */
[----:B------:R-:W-:Y:S02]  /*5b60*/  SHF.R.U32.HI R24, RZ, 0x3, R24 ;  /* 0x00000003ff187819 */ /* 0x000fe40000011618 */
[----:B------:R-:W-:Y:S02]  /*5b70*/  SHF.R.S32.HI R4, RZ, 0x1f, R3 ;  /* 0x0000001fff047819 */ /* 0x000fe40000011403 */
[----:B------:R-:W-:Y:S02]  /*5b80*/  SHF.L.U32 R6, R3, 0x3, RZ ;  /* 0x0000000303067819 */ /* 0x000fe400000006ff */
[----:B------:R-:W-:Y:S02]  /*5b90*/  LEA.HI R4, R4, R3, RZ, 0x3 ;  /* 0x0000000304047211 */ /* 0x000fe400078f18ff */
[----:B------:R-:W-:Y:S02]  /*5ba0*/  LEA R72, P0, R86, R68, 0x1 ;  /* 0x0000004456487211 */ /* 0x000fe400078008ff */
[----:B------:R-:W-:Y:S02]  /*5bb0*/  SHF.R.S32.HI R3, RZ, 0x3, R4 ;  /* 0x00000003ff037819 */ /* 0x000fe40000011404 */
[----:B------:R-:W-:Y:S02]  /*5bc0*/  LOP3.LUT R4, R20, 0x38, R6, 0xf8, !PT ;  /* 0x0000003814047812 */ /* 0x000fe400078ef806 */
[----:B------:R-:W1:Y:S01]  /*5bd0*/  LDS.128 R20, [R124+0x8100] ;  /* 0x008100007c147984 */ /* 0x000e620000000c00 */
[----:B------:R-:W-:Y:S01]  /*5be0*/  IMAD R3, R3, 0x1800, R7 ;  /* 0x0000180003037824 */ /* 0x000fe200078e0207 */
[----:B------:R-:W-:Y:S02]  /*5bf0*/  LOP3.LUT R4, R4, R24, RZ, 0x3c, !PT ;  /* 0x0000001804047212 */ /* 0x000fe400078e3cff */
[----:B------:R-:W-:Y:S02]  /*5c00*/  LEA.HI.X R73, R86, R69, R103, 0x1, P0 ;  /* 0x0000004556497211 */ /* 0x000fe400000f0c67 */
[----:B------:R-:W-:Y:S01]  /*5c10*/  ISETP.GE.AND P0, PT, R6, c[0x0][0x1d4], PT ;  /* 0x0000750006007a0c */ /* 0x000fe20003f06270 */
[----:B------:R-:W-:Y:S01]  /*5c20*/  IMAD.IADD R3, R3, 0x1, R4 ;  /* 0x0000000103037824 */ /* 0x000fe200078e0204 */
[--C-:B------:R-:W-:Y:S02]  /*5c30*/  @!P1 SHF.R.U64 R24, R10, 0x10, R11.reuse ;  /* 0x000000100a189819 */ /* 0x100fe4000000120b */
[----:B------:R-:W-:Y:S02]  /*5c40*/  MOV R25, R11 ;  /* 0x0000000b00197202 */ /* 0x000fe40000000f00 */
[----:B------:R-:W-:Y:S02]  /*5c50*/  SHF.L.U32 R3, R3, 0x1, RZ ;  /* 0x0000000103037819 */ /* 0x000fe400000006ff */
[----:B------:R-:W-:Y:S01]  /*5c60*/  @!P1 SHF.R.U32.HI R26, RZ, 0x10, R11 ;  /* 0x00000010ff1a9819 */ /* 0x000fe2000001160b */
[----:B------:R-:W-:Y:S01]  /*5c70*/  @!P1 HADD2.F32 R11, -RZ, R40.H0_H0 ;  /* 0x20000028ff0b9230 */ /* 0x000fe20000004100 */
[----:B------:R-:W-:Y:S01]  /*5c80*/  MOV R42, R37 ;  /* 0x00000025002a7202 */ /* 0x000fe20000000f00 */
[----:B------:R1:W2:Y:S01]  /*5c90*/  LDS.128 R48, [R3+0x8100] ;  /* 0x0081000003307984 */ /* 0x0002a20000000c00 */
[----:B------:R-:W-:Y:S01]  /*5ca0*/  @!P1 SHF.R.U32.HI R47, RZ, 0x10, R39 ;  /* 0x00000010ff2f9819 */ /* 0x000fe20000011627 */
[----:B------:R-:W-:Y:S01]  /*5cb0*/  @!P0 IMAD.WIDE R68, R6, 0x2, R68 ;  /* 0x0000000206448825 */ /* 0x000fe200078e0244 */
[----:B------:R-:W-:Y:S02]  /*5cc0*/  @!P1 SHF.R.U64 R4, R8, 0x10, R9 ;  /* 0x0000001008049819 */ /* 0x000fe40000001209 */
[----:B------:R-:W-:Y:S02]  /*5cd0*/  @!P1 SHF.R.U64 R41, R36, 0x10, R37 ;  /* 0x0000001024299819 */ /* 0x000fe40000001225 */
[----:B------:R-:W-:Y:S01]  /*5ce0*/  @!P1 SHF.R.U64 R45, R38, 0x10, R39 ;  /* 0x00000010262d9819 */ /* 0x000fe20000001227 */
[----:B------:R-:W-:Y:S01]  /*5cf0*/  @!P1 HADD2.F32 R4, -RZ, R4.H0_H0 ;  /* 0x20000004ff049230 */ /* 0x000fe20000004100 */
[----:B------:R-:W-:Y:S01]  /*5d00*/  @!P1 SHF.R.U32.HI R43, RZ, 0x10, R37 ;  /* 0x00000010ff2b9819 */ /* 0x000fe20000011625 */
[----:B------:R-:W-:Y:S01]  /*5d10*/  @!P1 HADD2.F32 R37, -RZ, R41.H0_H0 ;  /* 0x20000029ff259230 */ /* 0x000fe20000004100 */
[----:B------:R-:W-:Y:S01]  /*5d20*/  MOV R14, R9 ;  /* 0x00000009000e7202 */ /* 0x000fe20000000f00 */
[----:B------:R-:W-:Y:S01]  /*5d30*/  @!P1 HADD2.F32 R41, -RZ, R44.H0_H0 ;  /* 0x2000002cff299230 */ /* 0x000fe20000004100 */
[----:B------:R-:W-:Y:S02]  /*5d40*/  @!P1 SHF.R.U32.HI R9, RZ, 0x10, R9 ;  /* 0x00000010ff099819 */ /* 0x000fe40000011609 */
[----:B------:R-:W-:Y:S01]  /*5d50*/  MOV R46, R39 ;  /* 0x00000027002e7202 */ /* 0x000fe20000000f00 */
[----:B------:R-:W-:Y:S02]  /*5d60*/  @!P1 HADD2.F32 R39, -RZ, R43.H0_H0 ;  /* 0x2000002bff279230 */ /* 0x000fe40000004100 */
[----:B------:R-:W-:Y:S02]  /*5d70*/  @!P1 HADD2.F32 R43, -RZ, R45.H0_H0 ;  /* 0x2000002dff2b9230 */ /* 0x000fe40000004100 */
[----:B------:R-:W-:Y:S01]  /*5d80*/  @!P1 HADD2.F32 R45, -RZ, R47.H0_H0 ;  /* 0x2000002fff2d9230 */ /* 0x000fe20000004100 */
[----:B-1----:R-:W-:Y:S05]  /*5d90*/  @!P1 IMAD.MOV.U32 R3, RZ, RZ, R20 ;  /* 0x000000ffff039224 */ /* 0x002fea00078e0014 */
[--C-:B------:R-:W-:Y:S01]  /*5da0*/  @!P1 HADD2.F32 R8, -RZ, R3.reuse.H0_H0 ;  /* 0x20000003ff089230 */ /* 0x100fe20000004100 */
[----:B--2---:R-:W-:Y:S05]  /*5db0*/  @!P1 MOV R6, R48 ;  /* 0x0000003000069202 */ /* 0x004fea0000000f00 */
[--C-:B------:R-:W-:Y:S02]  /*5dc0*/  @!P1 HADD2.F32 R10, -RZ, R6.reuse.H0_H0 ;  /* 0x20000006ff0a9230 */ /* 0x100fe40000004100 */
[----:B------:R-:W-:Y:S02]  /*5dd0*/  @!P1 HADD2.F32 R36, -RZ, R6.H1_H1 ;  /* 0x30000006ff249230 */ /* 0x000fe40000004100 */
[----:B------:R-:W-:Y:S01]  /*5de0*/  @!P1 HADD2.F32 R6, -RZ, R3.H1_H1 ;  /* 0x30000003ff069230 */ /* 0x000fe20000004100 */
[-C--:B------:R-:W-:Y:S02]  /*5df0*/  @!P1 FMUL.FTZ R3, R8, R5.reuse ;  /* 0x0000000508039220 */ /* 0x080fe40000410000 */
[----:B------:R-:W-:Y:S02]  /*5e00*/  @!P1 FMUL.FTZ R38, R10, R5 ;  /* 0x000000050a269220 */ /* 0x000fe40000410000 */
[-C--:B------:R-:W-:Y:S02]  /*5e10*/  @!P1 FMUL.FTZ R5, R36, R4.reuse ;  /* 0x0000000424059220 */ /* 0x080fe40000410000 */
[-C--:B------:R-:W-:Y:S02]  /*5e20*/  @!P1 FFMA.FTZ R3, R10, R11.reuse, R3 ;  /* 0x0000000b0a039223 */ /* 0x080fe40000010003 */
[----:B------:R-:W-:Y:S01]  /*5e30*/  @!P1 FFMA.FTZ R83, R8, R11, -R38 ;  /* 0x0000000b08539223 */ /* 0x000fe20000010826 */
[----:B------:R-:W-:Y:S01]  /*5e40*/  @!P1 HADD2.F32 R8, -RZ, R9.H0_H0 ;  /* 0x20000009ff089230 */ /* 0x000fe20000004100 */
[----:B------:R-:W-:Y:S02]  /*5e50*/  @!P1 IMAD.MOV.U32 R11, RZ, RZ, R49 ;  /* 0x000000ffff0b9224 */ /* 0x000fe400078e0031 */
[C---:B------:R-:W-:Y:S02]  /*5e60*/  @!P1 FMUL.FTZ R4, R6.reuse, R4 ;  /* 0x0000000406049220 */ /* 0x040fe40000410000 */
[----:B------:R-:W-:Y:S01]  /*5e70*/  @!P1 FFMA.FTZ R82, R6, R37, -R5 ;  /* 0x0000002506529223 */ /* 0x000fe20000010805 */
[----:B------:R-:W-:Y:S01]  /*5e80*/  @!P1 MOV R6, R21 ;  /* 0x0000001500069202 */ /* 0x000fe20000000f00 */
[----:B------:R-:W-:Y:S01]  /*5e90*/  @!P1 FFMA.FTZ R4, R36, R37, R4 ;  /* 0x0000002524049223 */ /* 0x000fe20000010004 */
[--C-:B------:R-:W-:Y:S02]  /*5ea0*/  @!P1 HADD2.F32 R36, -RZ, R11.reuse.H0_H0 ;  /* 0x2000000bff249230 */ /* 0x100fe40000004100 */
[----:B------:R-:W-:Y:S01]  /*5eb0*/  @!P1 HADD2.F32 R38, -RZ, R11.H1_H1 ;  /* 0x3000000bff269230 */ /* 0x000fe20000004100 */
[----:B------:R-:W-:Y:S01]  /*5ec0*/  @!P1 IMAD.MOV.U32 R11, RZ, RZ, R50 ;  /* 0x000000ffff0b9224 */ /* 0x000fe200078e0032 */
[----:B------:R-:W-:Y:S02]  /*5ed0*/  @!P1 HADD2.F32 R5, -RZ, R14.H0_H0 ;  /* 0x2000000eff059230 */ /* 0x000fe40000004100 */
[----:B------:R-:W-:Y:S01]  /*5ee0*/  @!P1 HADD2.F32 R37, -RZ, R42.H0_H0 ;  /* 0x2000002aff259230 */ /* 0x000fe20000004100 */
[-C--:B------:R-:W-:Y:S01]  /*5ef0*/  @!P1 FMUL.FTZ R14, R38, R8.reuse ;  /* 0x00000008260e9220 */ /* 0x080fe20000410000 */
[--C-:B------:R-:W-:Y:S02]  /*5f00*/  @!P1 HADD2.F32 R9, -RZ, R6.reuse.H1_H1 ;  /* 0x30000006ff099230 */ /* 0x100fe40000004100 */
[----:B------:R-:W-:Y:S01]  /*5f10*/  @!P1 HADD2.F32 R10, -RZ, R6.H0_H0 ;  /* 0x20000006ff0a9230 */ /* 0x000fe20000004100 */
[----:B------:R-:W-:Y:S01]  /*5f20*/  @!P1 FMUL.FTZ R6, R36, R5 ;  /* 0x0000000524069220 */ /* 0x000fe20000410000 */
[--C-:B------:R-:W-:Y:S01]  /*5f30*/  @!P1 HADD2.F32 R40, -RZ, R11.reuse.H0_H0 ;  /* 0x2000000bff289230 */ /* 0x100fe20000004100 */
[C---:B------:R-:W-:Y:S01]  /*5f40*/  @!P1 FFMA.FTZ R74, R9.reuse, R39, -R14 ;  /* 0x00000027094a9223 */ /* 0x040fe2000001080e */
[----:B------:R-:W-:Y:S01]  /*5f50*/  @!P1 HADD2.F32 R42, -RZ, R11.H1_H1 ;  /* 0x3000000bff2a9230 */ /* 0x000fe20000004100 */
[C---:B------:R-:W-:Y:S02]  /*5f60*/  @!P1 FFMA.FTZ R75, R10.reuse, R37, -R6 ;  /* 0x000000250a4b9223 */ /* 0x040fe40000010806 */
[----:B------:R-:W-:Y:S01]  /*5f70*/  @!P1 FMUL.FTZ R6, R9, R8 ;  /* 0x0000000809069220 */ /* 0x000fe20000410000 */
[----:B------:R-:W-:Y:S01]  /*5f80*/  @!P1 MOV R9, R22 ;  /* 0x0000001600099202 */ /* 0x000fe20000000f00 */
[----:B------:R-:W-:Y:S01]  /*5f90*/  @!P1 FMUL.FTZ R5, R10, R5 ;  /* 0x000000050a059220 */ /* 0x000fe20000410000 */
[----:B------:R-:W-:Y:S01]  /*5fa0*/  @!P1 HADD2.F32 R8, -RZ, R15.H0_H0 ;  /* 0x2000000fff089230 */ /* 0x000fe20000004100 */
[----:B------:R-:W-:Y:S01]  /*5fb0*/  @!P1 IMAD.MOV.U32 R15, RZ, RZ, R51 ;  /* 0x000000ffff0f9224 */ /* 0x000fe200078e0033 */
[----:B------:R-:W-:Y:S01]  /*5fc0*/  @!P1 HADD2.F32 R10, -RZ, R24.H0_H0 ;  /* 0x20000018ff0a9230 */ /* 0x000fe20000004100 */
[----:B------:R-:W-:Y:S01]  /*5fd0*/  @!P1 FFMA.FTZ R5, R36, R37, R5 ;  /* 0x0000002524059223 */ /* 0x000fe20000010005 */
[--C-:B------:R-:W-:Y:S01]  /*5fe0*/  @!P1 HADD2.F32 R11, -RZ, R9.reuse.H1_H1 ;  /* 0x30000009ff0b9230 */ /* 0x100fe20000004100 */
[----:B------:R-:W-:Y:S01]  /*5ff0*/  @!P1 FFMA.FTZ R6, R38, R39, R6 ;  /* 0x0000002726069223 */ /* 0x000fe20000010006 */
[----:B------:R-:W-:Y:S01]  /*6000*/  @!P1 HADD2.F32 R14, -RZ, R9.H0_H0 ;  /* 0x20000009ff0e9230 */ /* 0x000fe20000004100 */
[----:B------:R-:W-:Y:S01]  /*6010*/  @!P1 FMUL.FTZ R9, R40, R8 ;  /* 0x0000000828099220 */ /* 0x000fe20000410000 */
[----:B------:R-:W-:Y:S01]  /*6020*/  @!P1 HADD2.F32 R44, -RZ, R15.H1_H1 ;  /* 0x3000000fff2c9230 */ /* 0x000fe20000004100 */
[-C--:B------:R-:W-:Y:S01]  /*6030*/  @!P1 FMUL.FTZ R24, R42, R10.reuse ;  /* 0x0000000a2a189220 */ /* 0x080fe20000410000 */
[----:B------:R-:W-:Y:S01]  /*6040*/  @!P1 F2FP.PACK_AB R5, R6, R5 ;  /* 0x000000050605923e */ /* 0x000fe200000000ff */
[C---:B------:R-:W-:Y:S02]  /*6050*/  @!P1 FFMA.FTZ R71, R14.reuse, R41, -R9 ;  /* 0x000000290e479223 */ /* 0x040fe40000010809 */
[C---:B------:R-:W-:Y:S01]  /*6060*/  @!P1 FMUL.FTZ R9, R11.reuse, R10 ;  /* 0x0000000a0b099220 */ /* 0x040fe20000410000 */
[----:B------:R-:W-:Y:S01]  /*6070*/  @!P1 HADD2.F32 R10, -RZ, R25.H0_H0 ;  /* 0x20000019ff0a9230 */ /* 0x000fe20000004100 */
[----:B------:R-:W-:Y:S01]  /*6080*/  @!P1 FFMA.FTZ R70, R11, R43, -R24 ;  /* 0x0000002b0b469223 */ /* 0x000fe20000010818 */
[----:B------:R-:W-:Y:S01]  /*6090*/  @!P1 MOV R11, R23 ;  /* 0x00000017000b9202 */ /* 0x000fe20000000f00 */
[----:B------:R-:W-:Y:S01]  /*60a0*/  @!P1 FMUL.FTZ R8, R14, R8 ;  /* 0x000000080e089220 */ /* 0x000fe20000410000 */
[----:B------:R-:W-:Y:S01]  /*60b0*/  @!P1 HADD2.F32 R14, -RZ, R26.H0_H0 ;  /* 0x2000001aff0e9230 */ /* 0x000fe20000004100 */
[----:B------:R-:W-:Y:S01]  /*60c0*/  @!P1 IMAD.MOV.U32 R49, RZ, RZ, R5 ;  /* 0x000000ffff319224 */ /* 0x000fe200078e0005 */
[----:B------:R-:W-:Y:S01]  /*60d0*/  @!P1 F2FP.PACK_AB R36, R70, R71 ;  /* 0x000000474624923e */ /* 0x000fe200000000ff */
[----:B------:R-:W-:Y:S01]  /*60e0*/  @!P1 FFMA.FTZ R8, R40, R41, R8 ;  /* 0x0000002928089223 */ /* 0x000fe20000010008 */
[----:B------:R-:W-:Y:S01]  /*60f0*/  @!P1 HADD2.F32 R25, -RZ, R15.H0_H0 ;  /* 0x2000000fff199230 */ /* 0x000fe20000004100 */
[----:B------:R-:W-:Y:S01]  /*6100*/  @!P1 FFMA.FTZ R9, R42, R43, R9 ;  /* 0x0000002b2a099223 */ /* 0x000fe20000010009 */
[--C-:B------:R-:W-:Y:S01]  /*6110*/  @!P1 HADD2.F32 R24, -RZ, R11.reuse.H0_H0 ;  /* 0x2000000bff189230 */ /* 0x100fe20000004100 */
[----:B------:R-:W-:Y:S01]  /*6120*/  @!P1 IMAD.MOV.U32 R22, RZ, RZ, R36 ;  /* 0x000000ffff169224 */ /* 0x000fe200078e0024 */
[----:B------:R-:W-:Y:S01]  /*6130*/  @!P1 HADD2.F32 R15, -RZ, R11.H1_H1 ;  /* 0x3000000bff0f9230 */ /* 0x000fe20000004100 */
[----:B------:R-:W-:Y:S01]  /*6140*/  @!P1 FMUL.FTZ R11, R25, R10 ;  /* 0x0000000a190b9220 */ /* 0x000fe20000410000 */
[----:B------:R-:W-:Y:S01]  /*6150*/  @!P1 HADD2.F32 R26, -RZ, R46.H0_H0 ;  /* 0x2000002eff1a9230 */ /* 0x000fe20000004100 */
[----:B------:R-:W-:Y:S02]  /*6160*/  @!P1 FMUL.FTZ R46, R44, R14 ;  /* 0x0000000e2c2e9220 */ /* 0x000fe40000410000 */
[C---:B------:R-:W-:Y:S02]  /*6170*/  @!P1 FMUL.FTZ R10, R24.reuse, R10 ;  /* 0x0000000a180a9220 */ /* 0x040fe40000410000 */
[----:B------:R-:W-:Y:S01]  /*6180*/  @!P1 FFMA.FTZ R47, R24, R26, -R11 ;  /* 0x0000001a182f9223 */ /* 0x000fe2000001080b */
[----:B------:R-:W-:Y:S01]  /*6190*/  @!P1 F2FP.PACK_AB R24, R74, R75 ;  /* 0x0000004b4a18923e */ /* 0x000fe200000000ff */
[C---:B------:R-:W-:Y:S02]  /*61a0*/  @!P1 FMUL.FTZ R11, R15.reuse, R14 ;  /* 0x0000000e0f0b9220 */ /* 0x040fe40000410000 */
[----:B------:R-:W-:Y:S01]  /*61b0*/  @!P1 FFMA.FTZ R14, R15, R45, -R46 ;  /* 0x0000002d0f0e9223 */ /* 0x000fe2000001082e */
[----:B------:R-:W-:Y:S01]  /*61c0*/  @!P1 F2FP.PACK_AB R15, R82, R83 ;  /* 0x00000053520f923e */ /* 0x000fe200000000ff */
[----:B------:R-:W-:Y:S01]  /*61d0*/  @!P1 FFMA.FTZ R10, R25, R26, R10 ;  /* 0x0000001a190a9223 */ /* 0x000fe2000001000a */
[----:B------:R-:W-:Y:S01]  /*61e0*/  @!P1 MOV R21, R24 ;  /* 0x0000001800159202 */ /* 0x000fe20000000f00 */
[----:B------:R-:W-:Y:S01]  /*61f0*/  @!P1 FFMA.FTZ R11, R44, R45, R11 ;  /* 0x0000002d2c0b9223 */ /* 0x000fe2000001000b */
[----:B------:R-:W-:Y:S01]  /*6200*/  @!P1 F2FP.PACK_AB R37, R14, R47 ;  /* 0x0000002f0e25923e */ /* 0x000fe200000000ff */
[----:B------:R-:W-:Y:S01]  /*6210*/  @!P1 IMAD.MOV.U32 R20, RZ, RZ, R15 ;  /* 0x000000ffff149224 */ /* 0x000fe200078e000f */
[----:B------:R-:W-:Y:S02]  /*6220*/  @!P1 F2FP.PACK_AB R14, R4, R3 ;  /* 0x00000003040e923e */ /* 0x000fe400000000ff */
[----:B------:R-:W-:Y:S02]  /*6230*/  @!P1 MOV R23, R37 ;  /* 0x0000002500179202 */ /* 0x000fe40000000f00 */
[----:B------:R-:W-:Y:S02]  /*6240*/  @!P1 F2FP.PACK_AB R4, R9, R8 ;  /* 0x000000080904923e */ /* 0x000fe400000000ff */
[----:B------:R-:W-:Y:S01]  /*6250*/  @!P1 F2FP.PACK_AB R3, R11, R10 ;  /* 0x0000000a0b03923e */ /* 0x000fe200000000ff */
[----:B------:R1:W-:Y:S01]  /*6260*/  ST.E.128 [R72.64], R20 ;  /* 0x0000001448007985 */ /* 0x0003e2000c101d08 */
[----:B------:R-:W-:Y:S02]  /*6270*/  @!P1 MOV R48, R14 ;  /* 0x0000000e00309202 */ /* 0x000fe40000000f00 */
[----:B------:R-:W-:Y:S02]  /*6280*/  @!P1 MOV R50, R4 ;  /* 0x0000000400329202 */ /* 0x000fe40000000f00 */
[----:B------:R-:W-:Y:S05]  /*6290*/  @!P1 MOV R51, R3 ;  /* 0x0000000300339202 */ /* 0x000fea0000000f00 */
[----:B------:R1:W-:Y:S02]  /*62a0*/  @!P0 ST.E.128 [R68.64], R48 ;  /* 0x0000003044008985 */ /* 0x0003e4000c101d08 */
.L_x_940:
[----:B-1----:R-:W-:Y:S05]  /*62b0*/  BSYNC B0 ;  /* 0x0000000000007941 */ /* 0x002fea0003800000 */
.L_x_939:
[----:B-----5:R1:W2:Y:S01]  /*62c0*/  SHFL.IDX PT, R37, R80, 0x1, 0x181f ;  /* 0x00381f0050257f89 */ /* 0x0202a200000e0000 */
[----:B------:R-:W-:Y:S01]  /*62d0*/  ISETP.GE.OR P0, PT, R158, R67, P5 ;  /* 0x000000439e00720c */ /* 0x000fe20002f06670 */
[----:B------:R-:W-:Y:S02]  /*62e0*/  BSSY B0, `(.L_x_941) ;  /* 0x000007f000007945 */ /* 0x000fe40003800000 */
[----:B------:R1:W3:Y:S10]  /*62f0*/  SHFL.IDX PT, R36, R81, 0x1, 0x181f ;  /* 0x00381f0051247f89 */ /* 0x0002f400000e0000 */
[----:B------:R-:W-:-:S05]  /*6300*/  @P0 BRA `(.L_x_942) ;  /* 0x000007c000000947 */ /* 0x000fca0003800000 */
[----:B------:R-:W-:Y:S01]  /*6310*/  SEL R3, R66, R65, !P2 ;  /* 0x0000004142037207 */ /* 0x000fe20005000000 */
[----:B------:R-:W-:Y:S01]  /*6320*/  LDS.128 R20, [R123+0x8100] ;  /* 0x008100007b147984 */ /* 0x000fe20000000c00 */
[C---:B------:R-:W-:Y:S01]  /*6330*/  IADD3 R6, R101.reuse, 0x20, RZ ;  /* 0x0000002065067810 */ /* 0x040fe20007ffe0ff */
[----:B------:R-:W-:Y:S01]  /*6340*/  @!P1 HADD2.F32 R15, -RZ, R60.H0_H0 ;  /* 0x2000003cff0f9230 */ /* 0x000fe20000004100 */
[----:B------:R-:W-:Y:S01]  /*6350*/  SHF.R.S32.HI R4, RZ, 0x1f, R3 ;  /* 0x0000001fff047819 */ /* 0x000fe20000011403 */
[----:B------:R-:W-:Y:S01]  /*6360*/  @!P1 HADD2.F32 R26, -RZ, R61.H1_H1 ;  /* 0x3000003dff1a9230 */ /* 0x000fe20000004100 */
        /* <DEDUP_REMOVED lines=14> */
[----:B---3--:R-:W-:Y:S02]  /*6450*/  LEA R48, P0, R86, R36, 0x1 ;  /* 0x0000002456307211 */ /* 0x008fe400078008ff */
[----:B------:R-:W-:Y:S02]  /*6460*/  LOP3.LUT R4, R4, R6, RZ, 0x3c, !PT ;  /* 0x0000000604047212 */ /* 0x000fe400078e3cff */
[----:B--2---:R-:W-:Y:S02]  /*6470*/  LEA.HI.X R49, R86, R37, R103, 0x1, P0 ;  /* 0x0000002556317211 */ /* 0x004fe400000f0c67 */
[----:B------:R-:W-:Y:S02]  /*6480*/  IADD3 R3, R3, R4, RZ ;  /* 0x0000000403037210 */ /* 0x000fe40007ffe0ff */
[----:B------:R-:W-:Y:S02]  /*6490*/  ISETP.GE.AND P0, PT, R5, c[0x0][0x1d4], PT ;  /* 0x0000750005007a0c */ /* 0x000fe40003f06270 */
[----:B------:R-:W-:Y:S01]  /*64a0*/  @!P1 SHF.R.U32.HI R25, RZ, 0x10, R55 ;  /* 0x00000010ff199819 */ /* 0x000fe20000011637 */
[----:B------:R-:W-:Y:S01]  /*64b0*/  IMAD.SHL.U32 R3, R3, 0x2, RZ ;  /* 0x0000000203037824 */ /* 0x000fe200078e00ff */
[----:B------:R-:W-:Y:S02]  /*64c0*/  @!P1 SHF.R.U64 R4, R16, 0x10, R17 ;  /* 0x0000001010049819 */ /* 0x000fe40000001211 */
[----:B------:R-:W-:Y:S01]  /*64d0*/  @!P1 SHF.R.U64 R44, R54, 0x10, R55 ;  /* 0x00000010362c9819 */ /* 0x000fe20000001237 */
[----:B------:R-:W-:Y:S01]  /*64e0*/  @!P1 HADD2.F32 R39, -RZ, R25.H0_H0 ;  /* 0x20000019ff279230 */ /* 0x000fe20000004100 */
[----:B------:R-:W2:Y:S01]  /*64f0*/  LDS.128 R40, [R3+0x8100] ;  /* 0x0081000003287984 */ /* 0x000ea20000000c00 */
[----:B------:R-:W-:Y:S01]  /*6500*/  @!P1 SHF.R.U32.HI R9, RZ, 0x10, R17 ;  /* 0x00000010ff099819 */ /* 0x000fe20000011611 */
[----:B------:R-:W-:Y:S01]  /*6510*/  @!P1 HADD2.F32 R4, -RZ, R4.H0_H0 ;  /* 0x20000004ff049230 */ /* 0x000fe20000004100 */
[----:B------:R-:W-:Y:S02]  /*6520*/  @!P1 SHF.R.U64 R17, R52, 0x10, R53 ;  /* 0x0000001034119819 */ /* 0x000fe40000001235 */
[----:B------:R-:W-:Y:S01]  /*6530*/  @!P0 IMAD.WIDE R54, R5, 0x2, R36 ;  /* 0x0000000205368825 */ /* 0x000fe200078e0224 */
[----:B------:R-:W-:Y:S01]  /*6540*/  @!P1 SHF.R.U64 R14, R18, 0x10, R19 ;  /* 0x00000010120e9819 */ /* 0x000fe20000001213 */
[----:B------:R-:W-:Y:S01]  /*6550*/  @!P1 HADD2.F32 R37, -RZ, R61.H0_H0 ;  /* 0x2000003dff259230 */ /* 0x000fe20000004100 */
[----:B------:R-:W-:Y:S01]  /*6560*/  @!P1 SHF.R.U32.HI R24, RZ, 0x10, R53 ;  /* 0x00000010ff189819 */ /* 0x000fe20000011635 */
[----:B------:R-:W-:Y:S01]  /*6570*/  @!P1 HADD2.F32 R17, -RZ, R17.H0_H0 ;  /* 0x20000011ff119230 */ /* 0x000fe20000004100 */
[----:B------:R-:W-:Y:S01]  /*6580*/  @!P1 SHF.R.U32.HI R11, RZ, 0x10, R19 ;  /* 0x00000010ff0b9819 */ /* 0x000fe20000011613 */
[----:B------:R-:W-:Y:S02]  /*6590*/  @!P1 HADD2.F32 R14, -RZ, R14.H0_H0 ;  /* 0x2000000eff0e9230 */ /* 0x000fe40000004100 */
[----:B------:R-:W-:Y:S02]  /*65a0*/  @!P1 HADD2.F32 R24, -RZ, R24.H0_H0 ;  /* 0x20000018ff189230 */ /* 0x000fe40000004100 */
[----:B------:R-:W-:Y:S02]  /*65b0*/  @!P1 HADD2.F32 R5, -RZ, R27.H0_H0 ;  /* 0x2000001bff059230 */ /* 0x000fe40000004100 */
[----:B------:R-:W-:Y:S01]  /*65c0*/  @!P1 HADD2.F32 R11, -RZ, R11.H0_H0 ;  /* 0x2000000bff0b9230 */ /* 0x000fe20000004100 */
[----:B--2---:R-:W-:Y:S01]  /*65d0*/  @!P1 IMAD.MOV.U32 R6, RZ, RZ, R40 ;  /* 0x000000ffff069224 */ /* 0x004fe200078e0028 */
[----:B------:R-:W-:Y:S04]  /*65e0*/  @!P1 MOV R3, R20 ;  /* 0x0000001400039202 */ /* 0x000fe80000000f00 */
[--C-:B------:R-:W-:Y:S02]  /*65f0*/  @!P1 HADD2.F32 R10, -RZ, R6.reuse.H0_H0 ;  /* 0x20000006ff0a9230 */ /* 0x100fe40000004100 */
[--C-:B------:R-:W-:Y:S02]  /*6600*/  @!P1 HADD2.F32 R8, -RZ, R3.reuse.H0_H0 ;  /* 0x20000003ff089230 */ /* 0x100fe40000004100 */
[----:B------:R-:W-:Y:S01]  /*6610*/  @!P1 HADD2.F32 R16, -RZ, R6.H1_H1 ;  /* 0x30000006ff109230 */ /* 0x000fe20000004100 */
[-C--:B------:R-:W-:Y:S01]  /*6620*/  @!P1 FMUL.FTZ R18, R10, R5.reuse ;  /* 0x000000050a129220 */ /* 0x080fe20000410000 */
[----:B------:R-:W-:Y:S01]  /*6630*/  @!P1 HADD2.F32 R6, -RZ, R3.H1_H1 ;  /* 0x30000003ff069230 */ /* 0x000fe20000004100 */
[----:B------:R-:W-:Y:S02]  /*6640*/  @!P1 FMUL.FTZ R3, R8, R5 ;  /* 0x0000000508039220 */ /* 0x000fe40000410000 */
[-C--:B------:R-:W-:Y:S02]  /*6650*/  @!P1 FMUL.FTZ R5, R16, R4.reuse ;  /* 0x0000000410059220 */ /* 0x080fe40000410000 */
        /* <DEDUP_REMOVED lines=13> */
[----:B------:R-:W-:Y:S01]  /*6730*/  @!P1 FMUL.FTZ R16, R19, R8 ;  /* 0x0000000813109220 */ /* 0x000fe20000410000 */
        /* <DEDUP_REMOVED lines=8> */
[C---:B------:R-:W-:Y:S02]  /*67c0*/  @!P1 FMUL.FTZ R6, R9.reuse, R8 ;  /* 0x0000000809069220 */ /* 0x040fe40000410000 */
        /* <DEDUP_REMOVED lines=12> */
[--C-:B------:R-:W-:Y:S01]  /*6890*/  @!P1 HADD2.F32 R25, -RZ, R15.reuse.H0_H0 ;  /* 0x2000000fff199230 */ /* 0x100fe20000004100 */
[----:B------:R-:W-:Y:S01]  /*68a0*/  @!P1 FFMA.FTZ R46, R8, R39, -R16 ;  /* 0x00000027082e9223 */ /* 0x000fe20000010810 */
[----:B------:R-:W-:Y:S01]  /*68b0*/  @!P1 HADD2.F32 R8, -RZ, R32.H1_H1 ;  /* 0x30000020ff089230 */ /* 0x000fe20000004100 */
[----:B------:R-:W-:Y:S01]  /*68c0*/  @!P1 FFMA.FTZ R6, R19, R24, R6 ;  /* 0x0000001813069223 */ /* 0x000fe20000010006 */
[----:B------:R-:W-:Y:S02]  /*68d0*/  @!P1 HADD2.F32 R27, -RZ, R15.H1_H1 ;  /* 0x3000000fff1b9230 */ /* 0x000fe40000004100 */
[--C-:B------:R-:W-:Y:S01]  /*68e0*/  @!P1 HADD2.F32 R16, -RZ, R9.reuse.H0_H0 ;  /* 0x20000009ff109230 */ /* 0x100fe20000004100 */
[----:B------:R-:W-:Y:S01]  /*68f0*/  @!P1 F2FP.PACK_AB R18, R46, R47 ;  /* 0x0000002f2e12923e */ /* 0x000fe200000000ff */
[----:B------:R-:W-:Y:S01]  /*6900*/  @!P1 HADD2.F32 R15, -RZ, R9.H1_H1 ;  /* 0x30000009ff0f9230 */ /* 0x000fe20000004100 */
[----:B------:R-:W-:Y:S01]  /*6910*/  @!P1 FMUL.FTZ R9, R25, R8 ;  /* 0x0000000819099220 */ /* 0x000fe20000410000 */
[----:B------:R-:W-:Y:S01]  /*6920*/  @!P1 HADD2.F32 R32, -RZ, R44.H0_H0 ;  /* 0x2000002cff209230 */ /* 0x000fe20000004100 */
[----:B------:R-:W-:Y:S01]  /*6930*/  @!P1 FMUL.FTZ R44, R27, R14 ;  /* 0x0000000e1b2c9220 */ /* 0x000fe20000410000 */
[----:B------:R-:W-:Y:S01]  /*6940*/  @!P1 F2FP.PACK_AB R5, R6, R5 ;  /* 0x000000050605923e */ /* 0x000fe200000000ff */
        /* <DEDUP_REMOVED lines=24> */
.L_x_942:
[----:B------:R-:W-:Y:S05]  /*6ad0*/  BSYNC B0 ;  /* 0x0000000000007941 */ /* 0x000fea0003800000 */
.L_x_941:
[----:B--2---:R2:W4:Y:S01]  /*6ae0*/  SHFL.IDX PT, R41, R80, 0x2, 0x181f ;  /* 0x00581f0050297f89 */ /* 0x00452200000e0000 */
[----:B------:R-:W-:Y:S03]  /*6af0*/  ISETP.GE.OR P0, PT, R157, R67, P5 ;  /* 0x000000439d00720c */ /* 0x000fe60002f06670 */
[----:B------:R2:W1:Y:S10]  /*6b00*/  SHFL.IDX PT, R40, R81, 0x2, 0x181f ;  /* 0x00581f0051287f89 */ /* 0x00047400000e0000 */
        /* <DEDUP_REMOVED lines=21> */
[----:B-1----:R-:W-:Y:S02]  /*6c60*/  LEA R48, P0, R86, R40, 0x1 ;  /* 0x0000002856307211 */ /* 0x002fe400078008ff */
[----:B------:R-:W-:Y:S01]  /*6c70*/  LOP3.LUT R4, R4, R5, RZ, 0x3c, !PT ;  /* 0x0000000504047212 */ /* 0x000fe200078e3cff */
[----:B------:R-:W-:Y:S01]  /*6c80*/  @!P1 HADD2.F32 R5, -RZ, R33.H0_H0 ;  /* 0x20000021ff059230 */ /* 0x000fe20000004100 */
[----:B----4-:R-:W-:Y:S02]  /*6c90*/  LEA.HI.X R49, R86, R41, R103, 0x1, P0 ;  /* 0x0000002956317211 */ /* 0x010fe400000f0c67 */
[----:B------:R-:W-:Y:S02]  /*6ca0*/  IADD3 R3, R3, R4, RZ ;  /* 0x0000000403037210 */ /* 0x000fe40007ffe0ff */
[--C-:B------:R-:W-:Y:S02]  /*6cb0*/  @!P1 SHF.R.U32.HI R9, RZ, 0x10, R29.reuse ;  /* 0x00000010ff099819 */ /* 0x100fe4000001161d */
[----:B------:R-:W-:Y:S01]  /*6cc0*/  @!P1 SHF.R.U64 R4, R28, 0x10, R29 ;  /* 0x000000101c049819 */ /* 0x000fe2000000121d */
[----:B------:R-:W-:Y:S01]  /*6cd0*/  IMAD.SHL.U32 R3, R3, 0x2, RZ ;  /* 0x0000000203037824 */ /* 0x000fe200078e00ff */
[--C-:B------:R-:W-:Y:S02]  /*6ce0*/  @!P1 SHF.R.U64 R17, R56, 0x10, R57.reuse ;  /* 0x0000001038119819 */ /* 0x100fe40000001239 */
[----:B------:R-:W-:Y:S01]  /*6cf0*/  @!P1 SHF.R.U32.HI R24, RZ, 0x10, R57 ;  /* 0x00000010ff189819 */ /* 0x000fe20000011639 */
[----:B------:R-:W-:Y:S01]  /*6d00*/  @!P1 HADD2.F32 R4, -RZ, R4.H0_H0 ;  /* 0x20000004ff049230 */ /* 0x000fe20000004100 */
[----:B---3--:R-:W1:Y:S01]  /*6d10*/  LDS.128 R36, [R3+0x8100] ;  /* 0x0081000003247984 */ /* 0x008e620000000c00 */
[----:B------:R-:W-:Y:S01]  /*6d20*/  @!P1 HADD2.F32 R17, -RZ, R17.H0_H0 ;  /* 0x20000011ff119230 */ /* 0x000fe20000004100 */
[----:B------:R-:W-:Y:S01]  /*6d30*/  @!P1 SHF.R.U64 R14, R30, 0x10, R31 ;  /* 0x000000101e0e9819 */ /* 0x000fe2000000121f */
[----:B------:R-:W-:Y:S01]  /*6d40*/  @!P1 HADD2.F32 R24, -RZ, R24.H0_H0 ;  /* 0x20000018ff189230 */ /* 0x000fe20000004100 */
[--C-:B------:R-:W-:Y:S01]  /*6d50*/  @!P1 SHF.R.U32.HI R25, RZ, 0x10, R59.reuse ;  /* 0x00000010ff199819 */ /* 0x100fe2000001163b */
[----:B------:R-:W-:Y:S01]  /*6d60*/  @!P1 HADD2.F32 R30, -RZ, R63.H0_H0 ;  /* 0x2000003fff1e9230 */ /* 0x000fe20000004100 */
[----:B------:R-:W-:Y:S01]  /*6d70*/  @!P1 SHF.R.U64 R28, R58, 0x10, R59 ;  /* 0x000000103a1c9819 */ /* 0x000fe2000000123b */
[----:B------:R-:W-:Y:S01]  /*6d80*/  @!P1 HADD2.F32 R14, -RZ, R14.H0_H0 ;  /* 0x2000000eff0e9230 */ /* 0x000fe20000004100 */
[----:B------:R-:W-:Y:S01]  /*6d90*/  @!P1 SHF.R.U32.HI R11, RZ, 0x10, R31 ;  /* 0x00000010ff0b9819 */ /* 0x000fe2000001161f */
[----:B------:R-:W-:Y:S01]  /*6da0*/  @!P1 HADD2.F32 R32, -RZ, R25.H0_H0 ;  /* 0x20000019ff209230 */ /* 0x000fe20000004100 */
[----:B------:R-:W-:Y:S01]  /*6db0*/  ISETP.GE.AND P0, PT, R42, c[0x0][0x1d4], PT ;  /* 0x000075002a007a0c */ /* 0x000fe20003f06270 */
        /* <DEDUP_REMOVED lines=19> */
[----:B------:R-:W-:Y:S01]  /*6ef0*/  @!P1 HADD2.F32 R5, -RZ, R33.H1_H1 ;  /* 0x30000021ff059230 */ /* 0x000fe20000004100 */
[----:B------:R-:W-:Y:S01]  /*6f00*/  @!P1 FFMA.FTZ R4, R16, R17, R4 ;  /* 0x0000001110049223 */ /* 0x000fe20000010004 */
[--C-:B------:R-:W-:Y:S02]  /*6f10*/  @!P1 HADD2.F32 R17, -RZ, R15.reuse.H0_H0 ;  /* 0x2000000fff119230 */ /* 0x100fe40000004100 */
[--C-:B------:R-:W-:Y:S02]  /*6f20*/  @!P1 HADD2.F32 R10, -RZ, R6.reuse.H0_H0 ;  /* 0x20000006ff0a9230 */ /* 0x100fe40000004100 */
[----:B------:R-:W-:Y:S01]  /*6f30*/  @!P1 HADD2.F32 R19, -RZ, R15.H1_H1 ;  /* 0x3000000fff139230 */ /* 0x000fe20000004100 */
[----:B------:R-:W-:Y:S01]  /*6f40*/  @!P1 MOV R15, R39 ;  /* 0x00000027000f9202 */ /* 0x000fe20000000f00 */
[----:B------:R-:W-:Y:S01]  /*6f50*/  @!P1 HADD2.F32 R9, -RZ, R6.H1_H1 ;  /* 0x30000006ff099230 */ /* 0x000fe20000004100 */
[-C--:B------:R-:W-:Y:S02]  /*6f60*/  @!P1 FMUL.FTZ R6, R17, R5.reuse ;  /* 0x0000000511069220 */ /* 0x080fe40000410000 */
[----:B------:R-:W-:Y:S01]  /*6f70*/  @!P1 FMUL.FTZ R16, R19, R8 ;  /* 0x0000000813109220 */ /* 0x000fe20000410000 */
[--C-:B------:R-:W-:Y:S01]  /*6f80*/  @!P1 HADD2.F32 R29, -RZ, R15.reuse.H0_H0 ;  /* 0x2000000fff1d9230 */ /* 0x100fe20000004100 */
[C---:B------:R-:W-:Y:S01]  /*6f90*/  @!P1 FFMA.FTZ R46, R10.reuse, R18, -R6 ;  /* 0x000000120a2e9223 */ /* 0x040fe20000010806 */
[----:B------:R-:W-:Y:S01]  /*6fa0*/  @!P1 HADD2.F32 R31, -RZ, R15.H1_H1 ;  /* 0x3000000fff1f9230 */ /* 0x000fe20000004100 */
[C---:B------:R-:W-:Y:S02]  /*6fb0*/  @!P1 FMUL.FTZ R6, R9.reuse, R8 ;  /* 0x0000000809069220 */ /* 0x040fe40000410000 */
[----:B------:R-:W-:Y:S02]  /*6fc0*/  @!P1 IMAD.MOV.U32 R8, RZ, RZ, R23 ;  /* 0x000000ffff089224 */ /* 0x000fe400078e0017 */
[----:B------:R-:W-:Y:S01]  /*6fd0*/  @!P1 FMUL.FTZ R5, R10, R5 ;  /* 0x000000050a059220 */ /* 0x000fe20000410000 */
[----:B------:R-:W-:Y:S01]  /*6fe0*/  @!P1 HADD2.F32 R10, -RZ, R34.H0_H0 ;  /* 0x20000022ff0a9230 */ /* 0x000fe20000004100 */
[----:B------:R-:W-:Y:S01]  /*6ff0*/  @!P1 FFMA.FTZ R45, R9, R24, -R16 ;  /* 0x00000018092d9223 */ /* 0x000fe20000010810 */
[--C-:B------:R-:W-:Y:S01]  /*7000*/  @!P1 HADD2.F32 R9, -RZ, R8.reuse.H0_H0 ;  /* 0x20000008ff099230 */ /* 0x100fe20000004100 */
[-C--:B------:R-:W-:Y:S01]  /*7010*/  @!P1 FMUL.FTZ R16, R31, R11.reuse ;  /* 0x0000000b1f109220 */ /* 0x080fe20000410000 */
[----:B------:R-:W-:Y:S01]  /*7020*/  @!P1 HADD2.F32 R8, -RZ, R8.H1_H1 ;  /* 0x30000008ff089230 */ /* 0x000fe20000004100 */
[-C--:B------:R-:W-:Y:S02]  /*7030*/  @!P1 FMUL.FTZ R15, R29, R10.reuse ;  /* 0x0000000a1d0f9220 */ /* 0x080fe40000410000 */
[C---:B------:R-:W-:Y:S02]  /*7040*/  @!P1 FMUL.FTZ R10, R9.reuse, R10 ;  /* 0x0000000a090a9220 */ /* 0x040fe40000410000 */
[----:B------:R-:W-:Y:S01]  /*7050*/  @!P1 FFMA.FTZ R44, R9, R30, -R15 ;  /* 0x0000001e092c9223 */ /* 0x000fe2000001080f */
[----:B------:R-:W-:Y:S01]  /*7060*/  @!P1 MOV R15, R38 ;  /* 0x00000026000f9202 */ /* 0x000fe20000000f00 */
[----:B------:R-:W-:Y:S02]  /*7070*/  @!P1 IMAD.MOV.U32 R9, RZ, RZ, R22 ;  /* 0x000000ffff099224 */ /* 0x000fe400078e0016 */
[C---:B------:R-:W-:Y:S02]  /*7080*/  @!P1 FMUL.FTZ R11, R8.reuse, R11 ;  /* 0x0000000b080b9220 */ /* 0x040fe40000410000 */
[----:B------:R-:W-:Y:S01]  /*7090*/  @!P1 FFMA.FTZ R43, R8, R32, -R16 ;  /* 0x00000020082b9223 */ /* 0x000fe20000010810 */
[----:B------:R-:W-:Y:S01]  /*70a0*/  @!P1 HADD2.F32 R8, -RZ, R34.H1_H1 ;  /* 0x30000022ff089230 */ /* 0x000fe20000004100 */
[----:B------:R-:W-:Y:S01]  /*70b0*/  @!P1 FFMA.FTZ R5, R17, R18, R5 ;  /* 0x0000001211059223 */ /* 0x000fe20000010005 */
[--C-:B------:R-:W-:Y:S01]  /*70c0*/  @!P1 HADD2.F32 R25, -RZ, R15.reuse.H0_H0 ;  /* 0x2000000fff199230 */ /* 0x100fe20000004100 */
[----:B------:R-:W-:Y:S01]  /*70d0*/  @!P1 FFMA.FTZ R6, R19, R24, R6 ;  /* 0x0000001813069223 */ /* 0x000fe20000010006 */
[----:B------:R-:W-:Y:S01]  /*70e0*/  @!P1 HADD2.F32 R27, -RZ, R15.H1_H1 ;  /* 0x3000000fff1b9230 */ /* 0x000fe20000004100 */
[----:B------:R-:W-:Y:S01]  /*70f0*/  @!P1 F2FP.PACK_AB R18, R45, R46 ;  /* 0x0000002e2d12923e */ /* 0x000fe200000000ff */
[--C-:B------:R-:W-:Y:S01]  /*7100*/  @!P1 HADD2.F32 R16, -RZ, R9.reuse.H0_H0 ;  /* 0x20000009ff109230 */ /* 0x100fe20000004100 */
[----:B------:R-:W-:Y:S01]  /*7110*/  @!P1 F2FP.PACK_AB R17, R47, R50 ;  /* 0x000000322f11923e */ /* 0x000fe200000000ff */
[----:B------:R-:W-:Y:S01]  /*7120*/  @!P1 HADD2.F32 R15, -RZ, R9.H1_H1 ;  /* 0x30000009ff0f9230 */ /* 0x000fe20000004100 */
[----:B------:R-:W-:Y:S01]  /*7130*/  @!P1 FMUL.FTZ R9, R25, R8 ;  /* 0x0000000819099220 */ /* 0x000fe20000410000 */
[----:B------:R-:W-:Y:S01]  /*7140*/  @!P1 F2FP.PACK_AB R5, R6, R5 ;  /* 0x000000050605923e */ /* 0x000fe200000000ff */
[----:B------:R-:W-:Y:S01]  /*7150*/  @!P1 FMUL.FTZ R33, R27, R14 ;  /* 0x0000000e1b219220 */ /* 0x000fe20000410000 */
[----:B------:R-:W-:Y:S01]  /*7160*/  @!P1 MOV R20, R17 ;  /* 0x0000001100149202 */ /* 0x000fe20000000f00 */
[C---:B------:R-:W-:Y:S02]  /*7170*/  @!P1 FFMA.FTZ R34, R16.reuse, R26, -R9 ;  /* 0x0000001a10229223 */ /* 0x040fe40000010809 */
[----:B------:R-:W-:Y:S02]  /*7180*/  @!P1 FFMA.FTZ R33, R15, R28, -R33 ;  /* 0x0000001c0f219223 */ /* 0x000fe40000010821 */
[----:B------:R-:W-:Y:S01]  /*7190*/  @!P1 FMUL.FTZ R8, R16, R8 ;  /* 0x0000000810089220 */ /* 0x000fe20000410000 */
[----:B------:R-:W-:Y:S01]  /*71a0*/  @!P1 F2FP.PACK_AB R16, R43, R44 ;  /* 0x0000002c2b10923e */ /* 0x000fe200000000ff */
[----:B------:R-:W-:Y:S01]  /*71b0*/  @!P1 FMUL.FTZ R9, R15, R14 ;  /* 0x0000000e0f099220 */ /* 0x000fe20000410000 */
[----:B------:R-:W-:Y:S01]  /*71c0*/  @!P1 F2FP.PACK_AB R15, R33, R34 ;  /* 0x00000022210f923e */ /* 0x000fe200000000ff */
[----:B------:R-:W-:Y:S01]  /*71d0*/  @!P1 IMAD.MOV.U32 R21, RZ, RZ, R18 ;  /* 0x000000ffff159224 */ /* 0x000fe200078e0012 */
[----:B------:R-:W-:Y:S01]  /*71e0*/  @!P1 F2FP.PACK_AB R14, R4, R3 ;  /* 0x00000003040e923e */ /* 0x000fe200000000ff */
[----:B------:R-:W-:Y:S01]  /*71f0*/  @!P1 IMAD.MOV.U32 R23, RZ, RZ, R16 ;  /* 0x000000ffff179224 */ /* 0x000fe200078e0010 */
[----:B------:R-:W-:Y:S01]  /*7200*/  @!P1 MOV R22, R15 ;  /* 0x0000000f00169202 */ /* 0x000fe20000000f00 */
[----:B------:R-:W-:Y:S01]  /*7210*/  @!P1 FFMA.FTZ R8, R25, R26, R8 ;  /* 0x0000001a19089223 */ /* 0x000fe20000010008 */
[----:B------:R-:W-:Y:S01]  /*7220*/  @!P1 MOV R36, R14 ;  /* 0x0000000e00249202 */ /* 0x000fe20000000f00 */
[----:B------:R-:W-:Y:S02]  /*7230*/  @!P1 FFMA.FTZ R9, R27, R28, R9 ;  /* 0x0000001c1b099223 */ /* 0x000fe40000010009 */
[----:B------:R1:W-:Y:S01]  /*7240*/  ST.E.128 [R48.64], R20 ;  /* 0x0000001430007985 */ /* 0x0003e2000c101d08 */
        /* <DEDUP_REMOVED lines=12> */
.L_x_920:
        /* <DEDUP_REMOVED lines=19> */
.L_x_944:
[----:B-12---:R-:W-:Y:S05]  /*7440*/  BSYNC B0 ;  /* 0x0000000000007941 */ /* 0x006fea0003800000 */
.L_x_943:
        /* <DEDUP_REMOVED lines=15> */
.L_x_946:
[----:B------:R-:W-:Y:S05]  /*7540*/  BSYNC B0 ;  /* 0x0000000000007941 */ /* 0x000fea0003800000 */
.L_x_945:
[----:B--2---:R2:W4:Y:S01]  /*7550*/  SHFL.IDX PT, R5, R80, 0x2, 0x181f ;  /* 0x00581f0050057f89 */ /* 0x00452200000e0000 */
[----:B------:R-:W-:Y:S03]  /*7560*/  ISETP.GE.AND P0, PT, R3, 0x41, PT ;  /* 0x000000410300780c */ /* 0x000fe60003f06270 */
        /* <DEDUP_REMOVED lines=12> */
.L_x_936:
[----:B------:R-:W-:Y:S05]  /*7630*/  BSYNC B2 ;  /* 0x0000000000027941 */ /* 0x000fea0003800000 */
.L_x_919:
[----:B-1----:R-:W-:Y:S01]  /*7640*/  IMAD R17, R35, -0x60, RZ ;  /* 0xffffffa023117824 */ /* 0x002fe200078e02ff */
[----:B------:R-:W-:Y:S01]  /*7650*/  ISETP.NE.AND P6, PT, R129, RZ, PT ;  /* 0x000000ff8100720c */ /* 0x000fe20003fc5270 */
[----:B---3--:R-:W-:Y:S01]  /*7660*/  IMAD.WIDE R8, R35, 0x60, R108 ;  /* 0x0000006023087825 */ /* 0x008fe200078e026c */
[----:B------:R-:W-:Y:S03]  /*7670*/  BSSY B0, `(.L_x_947) ;  /* 0x000004a000007945 */ /* 0x000fe60003800000 */
[----:B------:R-:W-:Y:S02]  /*7680*/  IMAD.IADD R3, R120, 0x1, R17 ;  /* 0x0000000178037824 */ /* 0x000fe400078e0211 */
[----:B------:R-:W-:Y:S02]  /*7690*/  IMAD R4, R87, c[0x0][0x208], RZ ;  /* 0x0000820057047a24 */ /* 0x000fe400078e02ff */
[----:B------:R-:W-:Y:S01]  /*76a0*/  IMAD R10, R98, c[0x0][0x218], RZ ;  /* 0x00008600620a7a24 */ /* 0x000fe200078e02ff */
[----:B------:R-:W-:Y:S01]  /*76b0*/  ISETP.GE.AND P1, PT, R3, 0x21, PT ;  /* 0x000000210300780c */ /* 0x000fe20003f26270 */
[C---:B------:R-:W-:Y:S02]  /*76c0*/  IMAD R6, R85.reuse, c[0x0][0x20c], R4 ;  /* 0x0000830055067a24 */ /* 0x040fe400078e0204 */
[----:B----4-:R-:W-:Y:S04]  /*76d0*/  IMAD.WIDE.U32 R4, R85, c[0x0][0x208], RZ ;  /* 0x0000820055047a25 */ /* 0x010fe800078e00ff */
[----:B------:R-:W-:Y:S01]  /*76e0*/  IMAD R10, R84, c[0x0][0x21c], R10 ;  /* 0x00008700540a7a24 */ /* 0x000fe200078e020a */
[----:B------:R-:W-:Y:S05]  /*76f0*/  IADD3 R5, R5, R6, RZ ;  /* 0x0000000605057210 */ /* 0x000fea0007ffe0ff */
[----:B------:R-:W-:Y:S01]  /*7700*/  @P1 IADD3 R11, P0, R8, 0x20, RZ ;  /* 0x00000020080b1810 */ /* 0x000fe20007f1e0ff */
[----:B------:R-:W-:Y:S03]  /*7710*/  IMAD.WIDE.U32 R4, R84, c[0x0][0x218], R4 ;  /* 0x0000860054047a25 */ /* 0x000fe600078e0004 */
[----:B------:R-:W-:Y:S02]  /*7720*/  @P1 IADD3.X R18, RZ, R9, RZ, P0, !PT ;  /* 0x00000009ff121210 */ /* 0x000fe400007fe4ff */
[C---:B------:R-:W-:Y:S11]  /*7730*/  ISETP.GE.AND P0, PT, R3.reuse, 0x41, PT ;  /* 0x000000410300780c */ /* 0x040ff60003f06270 */
[----:B------:R-:W-:Y:S02]  /*7740*/  @!UPT UIADD3 URZ, URZ, URZ, URZ ;  /* 0x0000003f3f3ff290 */ /* 0x000fe4000fffe03f */
[----:B------:R-:W-:Y:S05]  /*7750*/  @P0 IADD3 R16, P3, R8, 0x40, RZ ;  /* 0x0000004008100810 */ /* 0x000fea0007f7e0ff */
[----:B------:R-:W-:Y:S01]  /*7760*/  @P0 IMAD.X R19, RZ, RZ, R9, P3 ;  /* 0x000000ffff130224 */ /* 0x000fe200018e0609 */
[----:B------:R-:W-:Y:S04]  /*7770*/  IADD3 R6, P3, R116, R4, RZ ;  /* 0x0000000474067210 */ /* 0x000fe80007f7e0ff */
[----:B------:R-:W-:Y:S02]  /*7780*/  IADD3.X R10, R126, R5, R10, P3, !PT ;  /* 0x000000057e0a7210 */ /* 0x000fe40001ffe40a */
[----:B------:R-:W-:Y:S11]  /*7790*/  ISETP.GE.AND P3, PT, R3, 0x1, PT ;  /* 0x000000010300780c */ /* 0x000ff60003f66270 */
[----:B------:R-:W-:Y:S02]  /*77a0*/  @!UPT UIADD3 URZ, URZ, URZ, URZ ;  /* 0x0000003f3f3ff290 */ /* 0x000fe4000fffe03f */
[----:B------:R-:W-:Y:S01]  /*77b0*/  @P3 MOV R5, R99 ;  /* 0x0000006300053202 */ /* 0x000fe20000000f00 */
        /* <DEDUP_REMOVED lines=9> */
[----:B------:R-:W-:Y:S02]  /*7850*/  @P1 MOV R4, R88 ;  /* 0x0000005800041202 */ /* 0x000fe40000000f00 */
[C---:B------:R-:W-:Y:S01]  /*7860*/  LEA R20, P4, R6.reuse, c[0x0][0x1f8], 0x1 ;  /* 0x00007e0006147a11 */ /* 0x040fe200078808ff */
[C---:B------:R-:W-:Y:S02]  /*7870*/  @P1 IMAD R3, R11.reuse, c[0x0][0x25c], R3 ;  /* 0x000097000b031a24 */ /* 0x040fe400078e0203 */
[----:B------:R-:W-:Y:S01]  /*7880*/  @P1 IMAD.WIDE.U32 R4, R11, c[0x0][0x258], R4 ;  /* 0x000096000b041a25 */ /* 0x000fe200078e0004 */
[----:B------:R-:W-:Y:S04]  /*7890*/  LEA.HI.X R6, R6, c[0x0][0x1fc], R10, 0x1, P4 ;  /* 0x00007f0006067a11 */ /* 0x000fe800020f0c0a */
[C---:B------:R-:W-:Y:S02]  /*78a0*/  @P1 LEA R10, P4, R4.reuse, c[0x0][0x250], 0x1 ;  /* 0x00009400040a1a11 */ /* 0x040fe400078808ff */
[----:B------:R-:W-:Y:S02]  /*78b0*/  @P1 IADD3 R3, R5, R3, RZ ;  /* 0x0000000305031210 */ /* 0x000fe40007ffe0ff */
[----:B------:R-:W-:Y:S02]  /*78c0*/  @P0 MOV R5, R99 ;  /* 0x0000006300050202 */ /* 0x000fe40000000f00 */
[----:B------:R-:W-:Y:S01]  /*78d0*/  @P1 LEA.HI.X R11, R4, c[0x0][0x254], R3, 0x1, P4 ;  /* 0x00009500040b1a11 */ /* 0x000fe200020f0c03 */
[----:B------:R-:W-:Y:S02]  /*78e0*/  @P0 IMAD.MOV.U32 R4, RZ, RZ, R88 ;  /* 0x000000ffff040224 */ /* 0x000fe400078e0058 */
[----:B------:R-:W-:Y:S02]  /*78f0*/  @P0 IMAD R3, R19, c[0x0][0x258], RZ ;  /* 0x0000960013030a24 */ /* 0x000fe400078e02ff */
[C---:B------:R-:W-:Y:S04]  /*7900*/  @P0 IMAD.WIDE.U32 R4, R16.reuse, c[0x0][0x258], R4 ;  /* 0x0000960010040a25 */ /* 0x040fe800078e0004 */
[----:B------:R-:W-:Y:S01]  /*7910*/  @P0 IMAD R3, R16, c[0x0][0x25c], R3 ;  /* 0x0000970010030a24 */ /* 0x000fe200078e0203 */
[C---:B------:R-:W-:Y:S03]  /*7920*/  @P0 LEA R8, P4, R4.reuse, c[0x0][0x250], 0x1 ;  /* 0x0000940004080a11 */ /* 0x040fe600078808ff */
[----:B------:R-:W-:Y:S02]  /*7930*/  @P0 IMAD.IADD R3, R5, 0x1, R3 ;  /* 0x0000000105030824 */ /* 0x000fe400078e0203 */
[----:B------:R1:W3:Y:S03]  /*7940*/  SHFL.IDX PT, R5, R6, RZ, 0x181f ;  /* 0x00181fff06057589 */ /* 0x0002e600000e0000 */
[----:B------:R-:W-:Y:S02]  /*7950*/  @P0 LEA.HI.X R9, R4, c[0x0][0x254], R3, 0x1, P4 ;  /* 0x0000950004090a11 */ /* 0x000fe400020f0c03 */
[----:B------:R1:W4:Y:S01]  /*7960*/  SHFL.IDX PT, R4, R20, RZ, 0x181f ;  /* 0x00181fff14047589 */ /* 0x00032200000e0000 */
[----:B------:R-:W-:Y:S02]  /*7970*/  ISETP.NE.AND P4, PT, R130, RZ, PT ;  /* 0x000000ff8200720c */ /* 0x000fe40003f85270 */
[----:B------:R-:W-:Y:S04]  /*7980*/  IADD3 R3, R17, R2, RZ ;  /* 0x0000000211037210 */ /* 0x000fe80007ffe0ff */
[----:B------:R-:W-:Y:S05]  /*7990*/  IMNMX R3, R3, 0x60, PT ;  /* 0x0000006003037817 */ /* 0x000fea0003800200 */
[----:B------:R-:W-:Y:S02]  /*79a0*/  IMAD.IADD R3, R3, 0x1, -R101 ;  /* 0x0000000103037824 */ /* 0x000fe400078e0a65 */
[----:B------:R-:W-:Y:S01]  /*79b0*/  @!PT LDS RZ, [RZ] ;  /* 0x00000000fffff984 */ /* 0x000fe20000000800 */
[----:B------:R1:W-:Y:S05]  /*79c0*/  @P3 LDGSTS.E.BYPASS.LTC128B.128 [R210+0x100], [R14.64], !P4 ;  /* 0x001000000ed23fae */ /* 0x0003ea000e101d48 */
[----:B------:R1:W-:Y:S05]  /*79d0*/  @P3 LDGSTS.E.BYPASS.LTC128B.128 [R210+0x3100], [R14.64+0x80], !P6 ;  /* 0x031000800ed23fae */ /* 0x0003ea000f101d48 */
[----:B------:R1:W-:Y:S05]  /*79e0*/  @P1 LDGSTS.E.BYPASS.LTC128B.128 [R241+0x1100], [R10.64], !P4 ;  /* 0x011000000af11fae */ /* 0x0003ea000e101d48 */
[----:B------:R1:W-:Y:S05]  /*79f0*/  @P1 LDGSTS.E.BYPASS.LTC128B.128 [R241+0x4100], [R10.64+0x80], !P6 ;  /* 0x041000800af11fae */ /* 0x0003ea000f101d48 */
[----:B------:R1:W-:Y:S05]  /*7a00*/  @P0 LDGSTS.E.BYPASS.LTC128B.128 [R241+0x2100], [R8.64], !P4 ;  /* 0x0210000008f10fae */ /* 0x0003ea000e101d48 */
[----:B------:R1:W-:Y:S01]  /*7a10*/  @P0 LDGSTS.E.BYPASS.LTC128B.128 [R241+0x5100], [R8.64+0x80], !P6 ;  /* 0x0510008008f10fae */ /* 0x0003e2000f101d48 */
[----:B------:R-:W-:Y:S04]  /*7a20*/  ISETP.GE.AND P0, PT, R3, 0x1, PT ;  /* 0x000000010300780c */ /* 0x000fe80003f06270 */
[----:B------:R-:W0:Y:S01]  /*7a30*/  LDGDEPBAR ;  /* 0x00000000000079af */ /* 0x000e220000000000 */
[----:B------:R-:W-:Y:S04]  /*7a40*/  DEPBAR.LE SB0, 0x0 ;  /* 0x000080000000791a */ /* 0x000fe80000000000 */
[----:B------:R-:W-:Y:S06]  /*7a50*/  BAR.SYNC.DEFER_BLOCKING 0x0 ;  /* 0x0000000000007b1d */ /* 0x000fec0000010000 */
[----:B------:R-:W-:-:S05]  /*7a60*/  @!P0 BRA `(.L_x_948) ;  /* 0x000000a000008947 */ /* 0x000fca0003800000 */
[----:B-1-34-:R-:W1:Y:S01]  /*7a70*/  @!P5 LDS.128 R16, [R210+0x100] ;  /* 0x00010000d210d984 */ /* 0x01ae620000000c00 */
[CC--:B------:R-:W-:Y:S04]  /*7a80*/  @!P5 LEA R8, P0, R76.reuse, R4.reuse, 0x1 ;  /* 0x000000044c08d211 */ /* 0x0c0fe800078008ff */
        /* <DEDUP_REMOVED lines=8> */
.L_x_948:
[----:B-1-34-:R-:W-:Y:S05]  /*7b10*/  BSYNC B0 ;  /* 0x0000000000007941 */ /* 0x01afea0003800000 */
.L_x_947:
[----:B------:R1:W3:Y:S01]  /*7b20*/  SHFL.IDX PT, R5, R6, 0x1, 0x181f ;  /* 0x00381f0006057f89 */ /* 0x0002e200000e0000 */
[----:B------:R-:W-:Y:S01]  /*7b30*/  ISETP.GE.AND P0, PT, R3, 0x21, PT ;  /* 0x000000210300780c */ /* 0x000fe20003f06270 */
[----:B------:R-:W-:Y:S02]  /*7b40*/  BSSY B0, `(.L_x_949) ;  /* 0x000000d000007945 */ /* 0x000fe40003800000 */
[----:B------:R1:W4:Y:S10]  /*7b50*/  SHFL.IDX PT, R4, R20, 0x1, 0x181f ;  /* 0x00381f0014047f89 */ /* 0x00033400000e0000 */
[----:B------:R-:W-:-:S05]  /*7b60*/  @!P0 BRA `(.L_x_950) ;  /* 0x000000a000008947 */ /* 0x000fca0003800000 */
[----:B------:R-:W5:Y:S01]  /*7b70*/  @!P5 LDS.128 R16, [R210+0x1100] ;  /* 0x00110000d210d984 */ /* 0x000f620000000c00 */
[CC--:B----4-:R-:W-:Y:S04]  /*7b80*/  @!P5 LEA R8, P0, R76.reuse, R4.reuse, 0x1 ;  /* 0x000000044c08d211 */ /* 0x0d0fe800078008ff */
[-C--:B---3--:R-:W-:Y:S02]  /*7b90*/  @!P5 LEA.HI.X R9, R76, R5.reuse, R77, 0x1, P0 ;  /* 0x000000054c09d211 */ /* 0x088fe400000f0c4d */
[C---:B------:R-:W-:Y:S11]  /*7ba0*/  ISETP.GE.AND P0, PT, R211.reuse, c[0x0][0x1d4], PT ;  /* 0x00007500d3007a0c */ /* 0x040ff60003f06270 */
[----:B------:R-:W-:Y:S02]  /*7bb0*/  @!UPT UIADD3 URZ, URZ, URZ, URZ ;  /* 0x0000003f3f3ff290 */ /* 0x000fe4000fffe03f */
[C---:B------:R-:W-:Y:S04]  /*7bc0*/  @!P0 LEA R4, P1, R211.reuse, R4, 0x1 ;  /* 0x00000004d3048211 */ /* 0x040fe800078208ff */
[----:B------:R-:W-:Y:S01]  /*7bd0*/  @!P0 LEA.HI.X R5, R211, R5, R238, 0x1, P1 ;  /* 0x00000005d3058211 */ /* 0x000fe200008f0cee */
[----:B-----5:R-:W-:Y:S04]  /*7be0*/  @!P5 ST.E.128 [R8.64], R16 ;  /* 0x000000100800d985 */ /* 0x020fe8000c101d08 */
[----:B------:R-:W3:Y:S04]  /*7bf0*/  @!P0 LDS.128 R8, [R210+0x4100] ;  /* 0x00410000d2088984 */ /* 0x000ee80000000c00 */
[----:B---3--:R3:W-:Y:S02]  /*7c00*/  @!P0 ST.E.128 [R4.64], R8 ;  /* 0x0000000804008985 */ /* 0x0087e4000c101d08 */
.L_x_950:
[----:B------:R-:W-:Y:S05]  /*7c10*/  BSYNC B0 ;  /* 0x0000000000007941 */ /* 0x000fea0003800000 */
.L_x_949:
[----:B---3--:R3:W1:Y:S01]  /*7c20*/  SHFL.IDX PT, R5, R6, 0x2, 0x181f ;  /* 0x00581f0006057f89 */ /* 0x00866200000e0000 */
[----:B------:R-:W-:Y:S01]  /*7c30*/  ISETP.GE.AND P0, PT, R3, 0x41, PT ;  /* 0x000000410300780c */ /* 0x000fe20003f06270 */
[----:B------:R-:W-:Y:S02]  /*7c40*/  BSSY B0, `(.L_x_951) ;  /* 0x000000d000007945 */ /* 0x000fe40003800000 */
[----:B----4-:R3:W4:Y:S10]  /*7c50*/  SHFL.IDX PT, R4, R20, 0x2, 0x181f ;  /* 0x00581f0014047f89 */ /* 0x01073400000e0000 */
[----:B------:R-:W-:-:S05]  /*7c60*/  @!P0 BRA `(.L_x_952) ;  /* 0x000000a000008947 */ /* 0x000fca0003800000 */
[----:B------:R-:W5:Y:S01]  /*7c70*/  @!P5 LDS.128 R16, [R210+0x2100] ;  /* 0x00210000d210d984 */ /* 0x000f620000000c00 */
[CC--:B----4-:R-:W-:Y:S04]  /*7c80*/  @!P5 LEA R8, P0, R76.reuse, R4.reuse, 0x1 ;  /* 0x000000044c08d211 */ /* 0x0d0fe800078008ff */
[-C--:B-1----:R-:W-:Y:S02]  /*7c90*/  @!P5 LEA.HI.X R9, R76, R5.reuse, R77, 0x1, P0 ;  /* 0x000000054c09d211 */ /* 0x082fe400000f0c4d */
[C---:B------:R-:W-:Y:S11]  /*7ca0*/  ISETP.GE.AND P0, PT, R211.reuse, c[0x0][0x1d4], PT ;  /* 0x00007500d3007a0c */ /* 0x040ff60003f06270 */
[----:B------:R-:W-:Y:S02]  /*7cb0*/  @!UPT UIADD3 URZ, URZ, URZ, URZ ;  /* 0x0000003f3f3ff290 */ /* 0x000fe4000fffe03f */
[C---:B------:R-:W-:Y:S04]  /*7cc0*/  @!P0 LEA R4, P1, R211.reuse, R4, 0x1 ;  /* 0x00000004d3048211 */ /* 0x040fe800078208ff */
[----:B------:R-:W-:Y:S01]  /*7cd0*/  @!P0 LEA.HI.X R5, R211, R5, R238, 0x1, P1 ;  /* 0x00000005d3058211 */ /* 0x000fe200008f0cee */
[----:B-----5:R-:W-:Y:S04]  /*7ce0*/  @!P5 ST.E.128 [R8.64], R16 ;  /* 0x000000100800d985 */ /* 0x020fe8000c101d08 */
[----:B------:R-:W1:Y:S04]  /*7cf0*/  @!P0 LDS.128 R8, [R210+0x5100] ;  /* 0x00510000d2088984 */ /* 0x000e680000000c00 */
[----:B-1----:R1:W-:Y:S02]  /*7d00*/  @!P0 ST.E.128 [R4.64], R8 ;  /* 0x0000000804008985 */ /* 0x0023e4000c101d08 */
.L_x_952:
[----:B------:R-:W-:Y:S05]  /*7d10*/  BSYNC B0 ;  /* 0x0000000000007941 */ /* 0x000fea0003800000 */
.L_x_951:
[C---:B------:R-:W-:Y:S02]  /*7d20*/  ISETP.GT.AND P0, PT, R35.reuse, R121, PT ;  /* 0x000000792300720c */ /* 0x040fe40003f04270 */
[----:B------:R-:W-:Y:S11]  /*7d30*/  IADD3 R35, R35, -0x1, RZ ;  /* 0xffffffff23237810 */ /* 0x000ff60007ffe0ff */
[----:B-1-3--:R-:W-:Y:S01]  /*7d40*/  @P0 SHF.R.S32.HI R6, RZ, 0x1f, R35 ;  /* 0x0000001fff060819 */ /* 0x00afe20000011423 */
[----:B----4-:R-:W-:Y:S02]  /*7d50*/  @P0 IMAD.MOV.U32 R4, RZ, RZ, R112 ;  /* 0x000000ffff040224 */ /* 0x010fe400078e0070 */
[----:B------:R-:W-:Y:S02]  /*7d60*/  @P0 IMAD.MOV.U32 R5, RZ, RZ, R111 ;  /* 0x000000ffff050224 */ /* 0x000fe400078e006f */
[----:B------:R-:W-:Y:S02]  /*7d70*/  @P0 IMAD R3, R145, R35, RZ ;  /* 0x0000002391030224 */ /* 0x000fe400078e02ff */
[-C--:B------:R-:W-:Y:S04]  /*7d80*/  @P0 IMAD.WIDE.U32 R4, R35, R134.reuse, R4 ;  /* 0x0000008623040225 */ /* 0x080fe800078e0004 */
[----:B------:R-:W-:Y:S01]  /*7d90*/  @P0 IMAD R3, R6, R134, R3 ;  /* 0x0000008606030224 */ /* 0x000fe200078e0203 */
[C---:B------:R-:W-:Y:S02]  /*7da0*/  @P0 LEA R8, P1, R4.reuse, c[0x0][0x220], 0x1 ;  /* 0x0000880004080a11 */ /* 0x040fe400078208ff */
[----:B------:R-:W-:Y:S01]  /*7db0*/  @P0 SHF.L.U64.HI R6, R151, 0x1, R148 ;  /* 0x0000000197060819 */ /* 0x000fe20000010294 */
[----:B------:R-:W-:Y:S05]  /*7dc0*/  @P0 IMAD.IADD R3, R5, 0x1, R3 ;  /* 0x0000000105030824 */ /* 0x000fea00078e0203 */
[----:B------:R-:W-:Y:S02]  /*7dd0*/  @P0 LEA.HI.X R9, R4, c[0x0][0x224], R3, 0x1, P1 ;  /* 0x0000890004090a11 */ /* 0x000fe400008f0c03 */
[----:B------:R-:W-:Y:S03]  /*7de0*/  @P0 SHF.L.U32 R3, R151, 0x1, RZ ;  /* 0x0000000197030819 */ /* 0x000fe600000006ff */
[----:B------:R-:W-:Y:S01]  /*7df0*/  @!PT LDS RZ, [RZ] ;  /* 0x00000000fffff984 */ /* 0x000fe20000000800 */
[----:B------:R-:W-:Y:S01]  /*7e00*/  @!PT LDS RZ, [RZ] ;  /* 0x00000000fffff984 */ /* 0x000fe20000000800 */
[----:B------:R-:W-:Y:S01]  /*7e10*/  @!PT LDS RZ, [RZ] ;  /* 0x00000000fffff984 */ /* 0x000fe20000000800 */
[----:B------:R1:W-:Y:S01]  /*7e20*/  @P0 LDGSTS.E.BYPASS.LTC128B.128 [R210+0x8100], [R8.64], !P4 ;  /* 0x0810000008d20fae */ /* 0x0003e2000e101d48 */
[----:B------:R-:W-:Y:S03]  /*7e30*/  @P0 IADD3 R4, P1, R3, R8, RZ ;  /* 0x0000000803040210 */ /* 0x000fe60007f3e0ff */
[----:B------:R1:W-:Y:S02]  /*7e40*/  @P0 LDGSTS.E.BYPASS.LTC128B.128 [R210+0xb100], [R8.64+0x80], !P6 ;  /* 0x0b10008008d20fae */ /* 0x0003e4000f101d48 */
[----:B------:R-:W-:Y:S01]  /*7e50*/  @P0 IMAD.X R5, R6, 0x1, R9, P1 ;  /* 0x0000000106050824 */ /* 0x000fe200008e0609 */
[----:B------:R-:W-:Y:S04]  /*7e60*/  @P0 IADD3 R10, P1, R4, R3, RZ ;  /* 0x00000003040a0210 */ /* 0x000fe80007f3e0ff */
[----:B------:R1:W-:Y:S01]  /*7e70*/  @P0 LDGSTS.E.BYPASS.LTC128B.128 [R210+0x9100], [R4.64], !P4 ;  /* 0x0910000004d20fae */ /* 0x0003e2000e101d48 */
[----:B------:R-:W-:Y:S03]  /*7e80*/  @P0 IADD3.X R11, R5, R6, RZ, P1, !PT ;  /* 0x00000006050b0210 */ /* 0x000fe60000ffe4ff */
[----:B------:R1:W-:Y:S04]  /*7e90*/  @P0 LDGSTS.E.BYPASS.LTC128B.128 [R210+0xc100], [R4.64+0x80], !P6 ;  /* 0x0c10008004d20fae */ /* 0x0003e8000f101d48 */
[----:B------:R1:W-:Y:S04]  /*7ea0*/  @P0 LDGSTS.E.BYPASS.LTC128B.128 [R210+0xa100], [R10.64], !P4 ;  /* 0x0a1000000ad20fae */ /* 0x0003e8000e101d48 */
[----:B------:R1:W-:Y:S04]  /*7eb0*/  @P0 LDGSTS.E.BYPASS.LTC128B.128 [R210+0xd100], [R10.64+0x80], !P6 ;  /* 0x0d1000800ad20fae */ /* 0x0003e8000f101d48 */
[----:B------:R-:W0:Y:S01]  /*7ec0*/  LDGDEPBAR ;  /* 0x00000000000079af */ /* 0x000e220000000000 */
[----:B------:R-:W-:-:S05]  /*7ed0*/  @P0 BRA `(.L_x_953) ;  /* 0xffffb5c000000947 */ /* 0x000fca000383ffff */
[----:B------:R-:W-:Y:S01]  /*7ee0*/  WARPSYNC 0xffffffff ;  /* 0xffffffff00007948 */ /* 0x000fe20003800000 */
[----:B------:R-:W-:Y:S06]  /*7ef0*/  BAR.SYNC.DEFER_BLOCKING 0x0 ;  /* 0x0000000000007b1d */ /* 0x000fec0000010000 */
.L_x_918:
[----:B------:R-:W3:Y:S01]  /*7f00*/  LDL R71, [R1+0xc] ;  /* 0x00000c0001477983 */ /* 0x000ee20000100800 */
[----:B------:R-:W-:-:S05]  /*7f10*/  IMAD.MOV.U32 R74, RZ, RZ, c[0x0][0x2c4] ;  /* 0x0000b100ff4a7624 */ /* 0x000fca00078e00ff */
[----:B------:R-:W-:Y:S01]  /*7f20*/  ISETP.NE.AND P3, PT, R74, 0x1, PT ;  /* 0x000000014a00780c */ /* 0x000fe20003f65270 */
[----:B-1----:R-:W-:-:S05]  /*7f30*/  IMAD.MOV.U32 R5, RZ, RZ, c[0x0][0x32c] ;  /* 0x0000cb00ff057624 */ /* 0x002fca00078e00ff */
[----:B------:R-:W-:Y:S02]  /*7f40*/  ISETP.GE.AND P1, PT, R5, 0x1, PT ;  /* 0x000000010500780c */ /* 0x000fe40003f26270 */
[----:B------:R-:W-:Y:S02]  /*7f50*/  IADD3 R3, R244, 0x1, -R243 ;  /* 0x00000001f4037810 */ /* 0x000fe40007ffe8f3 */
[----:B---3--:R-:W-:-:S05]  /*7f60*/  IADD3 R2, R71, 0x7f, RZ ;  /* 0x0000007f47027810 */ /* 0x008fca0007ffe0ff */
[----:B------:R-:W-:-:S05]  /*7f70*/  @P3 IMAD.HI.U32 R4, R2, c[0x0][0x2c8], RZ ;  /* 0x0000b20002043a27 */ /* 0x000fca00078e00ff */
[----:B------:R-:W-:-:S05]  /*7f80*/  @P3 SHF.R.U32.HI R2, RZ, c[0x0][0x2cc], R4 ;  /* 0x0000b300ff023a19 */ /* 0x000fca0000011604 */
[----:B------:R-:W-:-:S05]  /*7f90*/  IMAD.IADD R2, R3, 0x1, R2 ;  /* 0x0000000103027824 */ /* 0x000fca00078e0202 */
[----:B------:R-:W-:Y:S01]  /*7fa0*/  IADD3 R4, R2, c[0x0][0x328], RZ ;  /* 0x0000ca0002047a10 */ /* 0x000fe20007ffe0ff */
[----:B------:R-:W-:Y:S05]  /*7fb0*/  @!P1 BRA `(.L_x_954) ;  /* 0x0000011000009947 */ /* 0x000fea0003800000 */
[C---:B------:R-:W-:Y:S01]  /*7fc0*/  ISETP.GT.AND P0, PT, R2.reuse, RZ, PT ;  /* 0x000000ff0200720c */ /* 0x040fe20003f04270 */
[----:B------:R-:W-:Y:S01]  /*7fd0*/  BSSY B0, `(.L_x_955) ;  /* 0x000000d000007945 */ /* 0x000fe20003800000 */
[----:B------:R-:W-:Y:S01]  /*7fe0*/  IADD3 R3, R2, -0x1, RZ ;  /* 0xffffffff02037810 */ /* 0x000fe20007ffe0ff */
[----:B------:R-:W-:-:S10]  /*7ff0*/  IMAD.MOV.U32 R5, RZ, RZ, c[0x0][0x32c] ;  /* 0x0000cb00ff057624 */ /* 0x000fd400078e00ff */
[----:B------:R-:W-:Y:S05]  /*8000*/  @P0 BRA `(.L_x_956) ;  /* 0x0000006000000947 */ /* 0x000fea0003800000 */
[----:B------:R-:W-:Y:S01]  /*8010*/  ISETP.NE.AND P0, PT, R5, 0x1, PT ;  /* 0x000000010500780c */ /* 0x000fe20003f05270 */
[----:B------:R-:W-:-:S12]  /*8020*/  IMAD.MOV R2, RZ, RZ, -R2 ;  /* 0x000000ffff027224 */ /* 0x000fd800078e0a02 */
[----:B------:R-:W-:-:S05]  /*8030*/  @P0 IMAD.HI.U32 R3, R2, c[0x0][0x330], RZ ;  /* 0x0000cc0002030a27 */ /* 0x000fca00078e00ff */
[----:B------:R-:W-:-:S04]  /*8040*/  @P0 SHF.R.U32.HI R2, RZ, c[0x0][0x334], R3 ;  /* 0x0000cd00ff020a19 */ /* 0x000fc80000011603 */
[----:B------:R-:W-:Y:S01]  /*8050*/  LOP3.LUT R3, RZ, R2, RZ, 0x33, !PT ;  /* 0x00000002ff037212 */ /* 0x000fe200078e33ff */
[----:B------:R-:W-:Y:S05]  /*8060*/  BRA `(.L_x_957) ;  /* 0x0000003000007947 */ /* 0x000fea0003800000 */
.L_x_956:
[----:B------:R-:W-:-:S13]  /*8070*/  ISETP.NE.AND P0, PT, R5, 0x1, PT ;  /* 0x000000010500780c */ /* 0x000fda0003f05270 */
[----:B------:R-:W-:-:S05]  /*8080*/  @P0 IMAD.HI.U32 R2, R3, c[0x0][0x330], RZ ;  /* 0x0000cc0003020a27 */ /* 0x000fca00078e00ff */
[----:B------:R-:W-:Y:S02]  /*8090*/  @P0 SHF.R.U32.HI R3, RZ, c[0x0][0x334], R2 ;  /* 0x0000cd00ff030a19 */ /* 0x000fe40000011602 */
.L_x_957:
[----:B------:R-:W-:Y:S05]  /*80a0*/  BSYNC B0 ;  /* 0x0000000000007941 */ /* 0x000fea0003800000 */
.L_x_955:
[----:B------:R-:W-:-:S05]  /*80b0*/  IMAD R3, R3, R5, c[0x0][0x32c] ;  /* 0x0000cb0003037624 */ /* 0x000fca00078e0205 */
[----:B------:R-:W-:-:S04]  /*80c0*/  IMNMX R4, R4, R3, PT ;  /* 0x0000000304047217 */ /* 0x000fc80003800200 */
.L_x_954:
[----:B------:R-:W-:Y:S01]  /*80d0*/  IADD3 R4, R4, 0x5f, RZ ;  /* 0x0000005f04047810 */ /* 0x000fe20007ffe0ff */
[----:B------:R-:W-:-:S04]  /*80e0*/  @P3 IMAD.HI.U32 R3, R71, c[0x0][0x2c8], RZ ;  /* 0x0000b20047033a27 */ /* 0x000fc800078e00ff */
[----:B------:R-:W-:-:S04]  /*80f0*/  IMAD.HI R4, R4, 0x2aaaaaab, RZ ;  /* 0x2aaaaaab04047827 */ /* 0x000fc800078e02ff */
[----:B------:R-:W-:Y:S01]  /*8100*/  IMAD.MOV.U32 R2, RZ, RZ, R71 ;  /* 0x000000ffff027224 */ /* 0x000fe200078e0047 */
[----:B------:R-:W-:Y:S02]  /*8110*/  @P3 SHF.R.U32.HI R2, RZ, c[0x0][0x2cc], R3 ;  /* 0x0000b300ff023a19 */ /* 0x000fe40000011603 */
        /* <DEDUP_REMOVED lines=16> */
.L_x_960:
[----:B------:R-:W-:-:S04]  /*8220*/  MOV R4, c[0x0][0x32c] ;  /* 0x0000cb0000047a02 */ /* 0x000fc80000000f00 */
[----:B------:R-:W-:-:S13]  /*8230*/  ISETP.NE.AND P0, PT, R4, 0x1, PT ;  /* 0x000000010400780c */ /* 0x000fda0003f05270 */
[----:B------:R-:W-:-:S05]  /*8240*/  @P0 IMAD.HI.U32 R4, R2, c[0x0][0x330], RZ ;  /* 0x0000cc0002040a27 */ /* 0x000fca00078e00ff */
[----:B------:R-:W-:Y:S02]  /*8250*/  @P0 SHF.R.U32.HI R2, RZ, c[0x0][0x334], R4 ;  /* 0x0000cd00ff020a19 */ /* 0x000fe40000011604 */
.L_x_961:
[----:B------:R-:W-:Y:S05]  /*8260*/  BSYNC B0 ;  /* 0x0000000000007941 */ /* 0x000fea0003800000 */
.L_x_959:
[----:B------:R-:W-:-:S05]  /*8270*/  IMAD R2, R2, c[0x0][0x32c], RZ ;  /* 0x0000cb0002027a24 */ /* 0x000fca00078e02ff */
[----:B------:R-:W-:-:S05]  /*8280*/  IMNMX R3, R3, R2, !PT ;  /* 0x0000000203037217 */ /* 0x000fca0007800200 */
.L_x_958:
[----:B------:R-:W-:Y:S01]  /*8290*/  IMAD.HI R3, R3, 0x2aaaaaab, RZ ;  /* 0x2aaaaaab03037827 */ /* 0x000fe200078e02ff */
[----:B------:R-:W-:Y:S04]  /*82a0*/  BSSY B0, `(.L_x_962) ;  /* 0x0000024000007945 */ /* 0x000fe80003800000 */
[----:B------:R-:W-:-:S04]  /*82b0*/  SHF.R.U32.HI R2, RZ, 0x1f, R3 ;  /* 0x0000001fff027819 */ /* 0x000fc80000011603 */
[----:B------:R-:W-:Y:S01]  /*82c0*/  LEA.HI.SX32 R3, R3, R2, 0x1c ;  /* 0x0000000203037211 */ /* 0x000fe200078fe2ff */
[----:B------:R-:W-:-:S03]  /*82d0*/  IMAD.MOV.U32 R2, RZ, RZ, RZ ;  /* 0x000000ffff027224 */ /* 0x000fc600078e00ff */
[----:B------:R-:W-:-:S04]  /*82e0*/  IMNMX R6, RZ, R3, !PT ;  /* 0x00000003ff067217 */ /* 0x000fc80007800200 */
[----:B------:R-:W-:-:S13]  /*82f0*/  ISETP.GT.AND P0, PT, R8, R6, PT ;  /* 0x000000060800720c */ /* 0x000fda0003f04270 */
[----:B------:R-:W-:Y:S05]  /*8300*/  @!P0 BRA `(.L_x_963) ;  /* 0x000001d000008947 */ /* 0x000fea0003800000 */
[----:B------:R-:W-:Y:S02]  /*8310*/  IABS R3, R131 ;  /* 0x0000008300037213 */ /* 0x000fe40000000000 */
[----:B------:R-:W-:Y:S02]  /*8320*/  IADD3 R4, R131, -0x1, R8 ;  /* 0xffffffff83047810 */ /* 0x000fe40007ffe008 */
[----:B------:R-:W1:Y:S03]  /*8330*/  I2F.RP R2, R3 ;  /* 0x0000000300027306 */ /* 0x000e660000209400 */
[----:B------:R-:W-:Y:S02]  /*8340*/  IMAD.IADD R9, R4, 0x1, -R6 ;  /* 0x0000000104097824 */ /* 0x000fe400078e0a06 */
[----:B------:R-:W-:-:S03]  /*8350*/  IMAD.MOV.U32 R4, RZ, RZ, RZ ;  /* 0x000000ffff047224 */ /* 0x000fc600078e00ff */
        /* <DEDUP_REMOVED lines=24> */
.L_x_963:
[----:B------:R-:W-:Y:S05]  /*84e0*/  BSYNC B0 ;  /* 0x0000000000007941 */ /* 0x000fea0003800000 */
.L_x_962:
[----:B------:R-:W3:Y:S01]  /*84f0*/  LDL R3, [R1+0x28] ;  /* 0x0000280001037983 */ /* 0x000ee20000100800 */
        /* <DEDUP_REMOVED lines=13> */
[----:B--2---:R-:W-:Y:S01]  /*85d0*/  CS2R R80, SRZ ;  /* 0x0000000000507805 */ /* 0x004fe2000001ff00 */
        /* <DEDUP_REMOVED lines=19> */
[----:B---3--:R-:W-:-:S04]  /*8710*/  IMAD R242, R3, R2, R6 ;  /* 0x0000000203f27224 */ /* 0x008fc800078e0206 */
[--C-:B------:R-:W-:Y:S01]  /*8720*/  IMAD.IADD R3, R242, 0x1, R2.reuse ;  /* 0x00000001f2037824 */ /* 0x100fe200078e0202 */
[----:B------:R-:W-:-:S04]  /*8730*/  PRMT R2, RZ, 0x7610, R2 ;  /* 0x00007610ff027816 */ /* 0x000fc80000000002 */
[----:B------:R-:W-:-:S04]  /*8740*/  IMNMX R212, R8, R3, PT ;  /* 0x0000000308d47217 */ /* 0x000fc80003800200 */
[----:B------:R-:W-:-:S13]  /*8750*/  ISETP.GT.AND P0, PT, R212, R242, PT ;  /* 0x000000f2d400720c */ /* 0x000fda0003f04270 */
[----:B------:R-:W-:Y:S05]  /*8760*/  @!P0 BRA `(.L_x_964) ;  /* 0x0001666000008947 */ /* 0x000fea0003800000 */
[----:B------:R-:W2:Y:S01]  /*8770*/  LDL R10, [R1+0x24] ;  /* 0x00002400010a7983 */ /* 0x000ea20000100800 */
[----:B------:R-:W-:-:S03]  /*8780*/  ISETP.NE.U32.AND P0, PT, RZ, c[0x0][0x340], PT ;  /* 0x0000d000ff007a0c */ /* 0x000fc60003f05070 */
[----:B------:R-:W3:Y:S01]  /*8790*/  LDL R9, [R1+0x20] ;  /* 0x0000200001097983 */ /* 0x000ee20000100800 */
[----:B------:R-:W-:-:S13]  /*87a0*/  ISETP.NE.AND.EX P0, PT, RZ, c[0x0][0x344], PT, P0 ;  /* 0x0000d100ff007a0c */ /* 0x000fda0003f05300 */
[----:B------:R-:W-:-:S04]  /*87b0*/  @P0 IMAD.MOV.U32 R2, RZ, RZ, 0x4 ;  /* 0x00000004ff020424 */ /* 0x000fc800078e00ff */
[----:B--2---:R-:W-:-:S06]  /*87c0*/  @P0 IMAD.WIDE R2, R10, R2, c[0x0][0x340] ;  /* 0x0000d0000a020625 */ /* 0x004fcc00078e0202 */
[----:B------:R1:W5:Y:S01]  /*87d0*/  @P0 LDG.E R2, [R2.64] ;  /* 0x0000000802020981 */ /* 0x000362000c1e1900 */
[----:B------:R-:W-:Y:S01]  /*87e0*/  ISETP.NE.U32.AND P1, PT, RZ, c[0x0][0x348], PT ;  /* 0x0000d200ff007a0c */ /* 0x000fe20003f25070 */
[----:B------:R-:W-:Y:S01]  /*87f0*/  IMAD.WIDE.U32 R4, R143, c[0x0][0x178], RZ ;  /* 0x00005e008f047a25 */ /* 0x000fe200078e00ff */
[----:B------:R-:W-:Y:S02]  /*8800*/  SHF.R.S32.HI R6, RZ, 0x1f, R10 ;  /* 0x0000001fff067819 */ /* 0x000fe4000001140a */
[----:B------:R-:W-:Y:S01]  /*8810*/  ISETP.NE.AND.EX P1, PT, RZ, c[0x0][0x34c], PT, P1 ;  /* 0x0000d300ff007a0c */ /* 0x000fe20003f25310 */
[----:B------:R-:W-:Y:S01]  /*8820*/  WARPSYNC 0xffffffff ;  /* 0xffffffff00007948 */ /* 0x000fe20003800000 */
[----:B---3--:R-:W-:Y:S02]  /*8830*/  LOP3.LUT R81, R9, 0xffff, RZ, 0xc0, !PT ;  /* 0x0000ffff09517812 */ /* 0x008fe400078ec0ff */
[----:B------:R-:W-:Y:S02]  /*8840*/  SEL R11, R6, RZ, !P1 ;  /* 0x000000ff060b7207 */ /* 0x000fe40004800000 */
[----:B------:R-:W-:-:S02]  /*8850*/  IADD3 R127, R212, -0x1, RZ ;  /* 0xffffffffd47f7810 */ /* 0x000fc40007ffe0ff */
[----:B-1----:R-:W-:-:S05]  /*8860*/  SHF.R.S32.HI R3, RZ, 0x1f, R143 ;  /* 0x0000001fff037819 */ /* 0x002fca000001148f */
[----:B------:R-:W-:-:S04]  /*8870*/  IMAD R3, R3, c[0x0][0x178], RZ ;  /* 0x00005e0003037a24 */ /* 0x000fc800078e02ff */
[----:B------:R-:W-:Y:S01]  /*8880*/  IMAD R3, R143, c[0x0][0x17c], R3 ;  /* 0x00005f008f037a24 */ /* 0x000fe200078e0203 */
[----:B------:R-:W-:-:S03]  /*8890*/  SEL R6, R10, RZ, !P1 ;  /* 0x000000ff0a067207 */ /* 0x000fc60004800000 */
[----:B------:R-:W-:Y:S02]  /*88a0*/  IMAD.IADD R9, R5, 0x1, R3 ;  /* 0x0000000105097824 */ /* 0x000fe400078e0203 */
[----:B------:R-:W-:-:S03]  /*88b0*/  @!P0 IMAD.MOV.U32 R2, RZ, RZ, R10 ;  /* 0x000000ffff028224 */ /* 0x000fc600078e000a */
[----:B------:R-:W2:Y:S01]  /*88c0*/  LDL R129, [R1+0x10] ;  /* 0x0000100001817983 */ /* 0x000ea20000100800 */
[----:B------:R-:W-:Y:S01]  /*88d0*/  IMAD.MOV.U32 R65, RZ, RZ, 0x60 ;  /* 0x00000060ff417424 */ /* 0x000fe200078e00ff */
[----:B-----5:R-:W-:Y:S01]  /*88e0*/  SHF.R.S32.HI R5, RZ, 0x1f, R2 ;  /* 0x0000001fff057819 */ /* 0x020fe20000011402 */
[----:B------:R-:W-:Y:S01]  /*88f0*/  IMAD.MOV.U32 R140, RZ, RZ, c[0x0][0x2b8] ;  /* 0x0000ae00ff8c7624 */ /* 0x000fe200078e00ff */
[----:B------:R-:W-:Y:S01]  /*8900*/  LOP3.LUT R209, R209, 0xfff7ffff, RZ, 0xc0, !PT ;  /* 0xfff7ffffd1d17812 */ /* 0x000fe200078ec0ff */
[----:B------:R-:W-:Y:S02]  /*8910*/  IMAD R126, R212, R65, -0x60 ;  /* 0xffffffa0d47e7424 */ /* 0x000fe400078e0241 */
[----:B------:R-:W-:Y:S01]  /*8920*/  IMAD.WIDE.U32 R130, R2, c[0x0][0x2b0], RZ ;  /* 0x0000ac0002827a25 */ /* 0x000fe200078e00ff */
[----:B------:R-:W-:Y:S01]  /*8930*/  BAR.SYNC.DEFER_BLOCKING 0x0 ;  /* 0x0000000000007b1d */ /* 0x000fe20000010000 */
[----:B------:R-:W-:-:S02]  /*8940*/  ISETP.NE.AND P1, PT, R140, 0x1, PT ;  /* 0x000000018c00780c */ /* 0x000fc40003f25270 */
[----:B------:R-:W-:Y:S02]  /*8950*/  IMAD.IADD R3, R0, 0x1, R126 ;  /* 0x0000000100037824 */ /* 0x000fe400078e027e */
[----:B------:R-:W-:Y:S01]  /*8960*/  IMAD.MOV.U32 R222, RZ, RZ, RZ ;  /* 0x000000ffffde7224 */ /* 0x000fe200078e00ff */
[----:B------:R-:W-:Y:S02]  /*8970*/  STL.64 [R1], R130 ;  /* 0x0000008201007387 */ /* 0x000fe40000100a00 */
[----:B------:R-:W-:-:S04]  /*8980*/  ISETP.GE.AND P0, PT, R3, R244, PT ;  /* 0x000000f40300720c */ /* 0x000fc80003f06270 */
[----:B------:R-:W-:Y:S02]  /*8990*/  ISETP.GT.OR P0, PT, R0, 0x5f, P0 ;  /* 0x0000005f0000780c */ /* 0x000fe40000704670 */
[----:B------:R-:W-:Y:S01]  /*89a0*/  @P1 LOP3.LUT R209, R209, 0x80000, RZ, 0xfc, !PT ;  /* 0x00080000d1d11812 */ /* 0x000fe200078efcff */
[----:B--2---:R-:W-:Y:S02]  /*89b0*/  IMAD.IADD R14, R3, 0x1, R129 ;  /* 0x00000001030e7824 */ /* 0x004fe400078e0281 */
[----:B------:R-:W-:Y:S02]  /*89c0*/  IMAD R3, R5, c[0x0][0x2b0], RZ ;  /* 0x0000ac0005037a24 */ /* 0x000fe400078e02ff */
[----:B------:R-:W-:-:S04]  /*89d0*/  @P1 IMAD.HI.U32 R5, R14, c[0x0][0x2bc], RZ ;  /* 0x0000af000e051a27 */ /* 0x000fc800078e00ff */
[----:B------:R-:W-:Y:S01]  /*89e0*/  IMAD.MOV.U32 R8, RZ, RZ, R14 ;  /* 0x000000ffff087224 */ /* 0x000fe200078e000e */
[----:B------:R-:W-:Y:S01]  /*89f0*/  @P1 SHF.R.U32.HI R8, RZ, c[0x0][0x2c0], R5 ;  /* 0x0000b000ff081a19 */ /* 0x000fe20000011605 */
[----:B------:R-:W-:-:S04]  /*8a00*/  IMAD R3, R2, c[0x0][0x2b4], R3 ;  /* 0x0000ad0002037a24 */ /* 0x000fc800078e0203 */
[----:B------:R-:W-:Y:S01]  /*8a10*/  IMAD.IADD R128, R131, 0x1, R3 ;  /* 0x0000000183807824 */ /* 0x000fe200078e0203 */
[----:B------:R-:W-:-:S04]  /*8a20*/  @!P0 IADD3 R3, P1, R8, R130, RZ ;  /* 0x0000008208038210 */ /* 0x000fc80007f3e0ff */
[----:B------:R-:W-:Y:S01]  /*8a30*/  @!P0 LEA.HI.X.SX32 R5, R8, R128, 0x1, P1 ;  /* 0x0000008008058211 */ /* 0x000fe200008f0eff */
[----:B------:R-:W-:Y:S01]  /*8a40*/  IMAD R48, R243, c[0x0][0x2c4], RZ ;  /* 0x0000b100f3307a24 */ /* 0x000fe200078e02ff */
[----:B------:R-:W-:Y:S01]  /*8a50*/  @!P0 LEA R2, P1, R3, c[0x0][0x2a0], 0x2 ;  /* 0x0000a80003028a11 */ /* 0x000fe200078210ff */
[----:B------:R-:W-:Y:S01]  /*8a60*/  IMAD.WIDE.U32 R250, R81, c[0x0][0x1e8], RZ ;  /* 0x00007a0051fa7a25 */ /* 0x000fe200078e00ff */
[----:B------:R-:W-:Y:S02]  /*8a70*/  STL [R1+0x8], R128 ;  /* 0x0000088001007387 */ /* 0x000fe40000100800 */
[----:B------:R-:W-:-:S05]  /*8a80*/  @!P0 LEA.HI.X R3, R3, c[0x0][0x2a4], R5, 0x2, P1 ;  /* 0x0000a90003038a11 */ /* 0x000fca00008f1405 */
[----:B------:R1:W2:Y:S01]  /*8a90*/  @!P0 LDG.E R222, [R2.64] ;  /* 0x0000000802de8981 */ /* 0x0002a2000c1e1900 */
[----:B------:R-:W-:Y:S01]  /*8aa0*/  IMAD.MOV.U32 R5, RZ, RZ, R9 ;  /* 0x000000ffff057224 */ /* 0x000fe200078e0009 */
[----:B------:R-:W-:Y:S01]  /*8ab0*/  ISETP.GE.AND P1, PT, R76, c[0x0][0x198], PT ;  /* 0x000066004c007a0c */ /* 0x000fe20003f26270 */
[----:B------:R-:W-:Y:S01]  /*8ac0*/  IMAD R9, R11, c[0x0][0x1c0], RZ ;  /* 0x000070000b097a24 */ /* 0x000fe200078e02ff */
[----:B------:R-:W-:Y:S01]  /*8ad0*/  LOP3.LUT R209, R209, 0xfffbffff, RZ, 0xc0, !PT ;  /* 0xfffbffffd1d17812 */ /* 0x000fe200078ec0ff */
[----:B------:R-:W-:-:S04]  /*8ae0*/  IMAD.WIDE.U32 R4, R81, c[0x0][0x1b8], R4 ;  /* 0x00006e0051047a25 */ /* 0x000fc800078e0004 */
[----:B------:R-:W-:Y:S02]  /*8af0*/  IMAD R5, R81, c[0x0][0x1bc], R5 ;  /* 0x00006f0051057a24 */ /* 0x000fe400078e0205 */
[C---:B------:R-:W-:Y:S02]  /*8b00*/  IMAD R9, R6.reuse, c[0x0][0x1c4], R9 ;  /* 0x0000710006097a24 */ /* 0x040fe400078e0209 */
[----:B------:R-:W-:-:S04]  /*8b10*/  IMAD.WIDE.U32 R4, R6, c[0x0][0x1c0], R4 ;  /* 0x0000700006047a25 */ /* 0x000fc800078e0004 */
[----:B------:R-:W-:Y:S02]  /*8b20*/  IMAD.IADD R5, R5, 0x1, R9 ;  /* 0x0000000105057824 */ /* 0x000fe400078e0209 */
[----:B------:R-:W-:Y:S02]  /*8b30*/  IMAD R252, R81, c[0x0][0x1ec], R251 ;  /* 0x00007b0051fc7a24 */ /* 0x000fe400078e02fb */
[----:B------:R-:W-:Y:S02]  /*8b40*/  IMAD R65, R212, -0x60, R65 ;  /* 0xffffffa0d4417824 */ /* 0x000fe400078e0241 */
[----:B-1----:R-:W-:Y:S02]  /*8b50*/  IMAD.IADD R3, R0, 0x1, R71 ;  /* 0x0000000100037824 */ /* 0x002fe400078e0247 */
[----:B------:R-:W-:Y:S02]  /*8b60*/  IMAD.IADD R125, R244, 0x1, R65 ;  /* 0x00000001f47d7824 */ /* 0x000fe400078e0241 */
[----:B------:R-:W-:-:S04]  /*8b70*/  @P3 IMAD.HI.U32 R10, R3, c[0x0][0x2c8], RZ ;  /* 0x0000b200030a3a27 */ /* 0x000fc800078e00ff */
[----:B------:R-:W-:Y:S01]  /*8b80*/  IMAD.MOV.U32 R2, RZ, RZ, R3 ;  /* 0x000000ffff027224 */ /* 0x000fe200078e0003 */
[----:B------:R-:W-:Y:S01]  /*8b90*/  @P3 SHF.R.U32.HI R2, RZ, c[0x0][0x2cc], R10 ;  /* 0x0000b300ff023a19 */ /* 0x000fe2000001160a */
[----:B------:R-:W-:-:S03]  /*8ba0*/  IMAD.IADD R97, R125, 0x1, -R101 ;  /* 0x000000017d617824 */ /* 0x000fc600078e0a65 */
[--C-:B------:R-:W-:Y:S01]  /*8bb0*/  SHF.R.S32.HI R10, RZ, 0x1f, R2.reuse ;  /* 0x0000001fff0a7819 */ /* 0x100fe20000011402 */
[----:B------:R-:W-:Y:S01]  /*8bc0*/  IMAD.MOV R6, RZ, RZ, -R2 ;  /* 0x000000ffff067224 */ /* 0x000fe200078e0a02 */
[----:B------:R-:W-:-:S03]  /*8bd0*/  ISETP.GE.AND P2, PT, R97, 0x1, PT ;  /* 0x000000016100780c */ /* 0x000fc60003f46270 */
        /* <DEDUP_REMOVED lines=10> */
[----:B------:R-:W-:Y:S01]  /*8c80*/  LEA R3, P0, R2, c[0x0][0x160], 0x1 ;  /* 0x0000580002037a11 */ /* 0x000fe200078008ff */
[----:B------:R-:W-:-:S03]  /*8c90*/  IMAD.IADD R6, R101, 0x1, R71 ;  /* 0x0000000165067824 */ /* 0x000fc600078e0247 */
[----:B------:R-:W-:Y:S01]  /*8ca0*/  LEA.HI.X R2, R2, c[0x0][0x164], R4, 0x1, P0 ;  /* 0x0000590002027a11 */ /* 0x000fe200000f0c04 */
[----:B------:R-:W-:Y:S01]  /*8cb0*/  SHFL.IDX PT, R9, R3, 0x1, 0x181f ;  /* 0x00381f0003097f89 */ /* 0x000fe200000e0000 */
[CC--:B------:R-:W-:Y:S02]  /*8cc0*/  ISETP.GE.AND P3, PT, R6.reuse, R48.reuse, PT ;  /* 0x000000300600720c */ /* 0x0c0fe40003f66270 */
[----:B------:R-:W-:Y:S01]  /*8cd0*/  IADD3 R11, R6, 0x20, RZ ;  /* 0x00000020060b7810 */ /* 0x000fe20007ffe0ff */
[----:B------:R-:W1:Y:S03]  /*8ce0*/  SHFL.IDX PT, R4, R3, RZ, 0x181f ;  /* 0x00181fff03047589 */ /* 0x000e6600000e0000 */
[----:B------:R-:W-:Y:S01]  /*8cf0*/  ISETP.GE.AND P4, PT, R11, R48, PT ;  /* 0x000000300b00720c */ /* 0x000fe20003f86270 */
[----:B------:R-:W3:Y:S01]  /*8d00*/  SHFL.IDX PT, R5, R2, RZ, 0x181f ;  /* 0x00181fff02057589 */ /* 0x000ee200000e0000 */
[----:B------:R-:W-:-:S03]  /*8d10*/  IMAD.MOV R11, RZ, RZ, -R8 ;  /* 0x000000ffff0b7224 */ /* 0x000fc600078e0a08 */
[----:B------:R-:W4:Y:S01]  /*8d20*/  SHFL.IDX PT, R10, R2, 0x1, 0x181f ;  /* 0x00381f00020a7f89 */ /* 0x000f2200000e0000 */
[----:B------:R-:W-:-:S03]  /*8d30*/  IMAD R225, R11, c[0x0][0x2b8], R14 ;  /* 0x0000ae000be17a24 */ /* 0x000fc600078e020e */
[----:B------:R-:W4:Y:S02]  /*8d40*/  SHFL.IDX PT, R8, R3, 0x2, 0x181f ;  /* 0x00581f0003087f89 */ /* 0x000f2400000e0000 */
[----:B------:R-:W-:Y:S02]  /*8d50*/  SHF.R.S32.HI R89, RZ, 0x1f, R225 ;  /* 0x0000001fff597819 */ /* 0x000fe400000114e1 */
[----:B------:R-:W4:Y:S03]  /*8d60*/  SHFL.IDX PT, R11, R2, 0x2, 0x181f ;  /* 0x00581f00020b7f89 */ /* 0x000f2600000e0000 */
[----:B------:R-:W-:-:S04]  /*8d70*/  IMAD R14, R89, c[0x0][0x1e0], RZ ;  /* 0x00007800590e7a24 */ /* 0x000fc800078e02ff */
[----:B------:R-:W-:Y:S01]  /*8d80*/  IMAD R14, R225, c[0x0][0x1e4], R14 ;  /* 0x00007900e10e7a24 */ /* 0x000fe200078e020e */
[----:B-1----:R-:W-:-:S04]  /*8d90*/  @!P3 LEA R26, P0, R76, R4, 0x1 ;  /* 0x000000044c1ab211 */ /* 0x002fc800078008ff */
[-C--:B---3--:R-:W-:Y:S02]  /*8da0*/  @!P3 LEA.HI.X R27, R76, R5.reuse, R77, 0x1, P0 ;  /* 0x000000054c1bb211 */ /* 0x088fe400000f0c4d */
[C---:B------:R-:W-:Y:S02]  /*8db0*/  @!P3 LEA R24, P0, R211.reuse, R4, 0x1 ;  /* 0x00000004d318b211 */ /* 0x040fe400078008ff */
[----:B------:R-:W-:Y:S01]  /*8dc0*/  IADD3 R4, R6, 0x40, RZ ;  /* 0x0000004006047810 */ /* 0x000fe20007ffe0ff */
[----:B------:R1:W-:Y:S01]  /*8dd0*/  @!P3 LDGSTS.E.BYPASS.LTC128B.128 [R210+0x100], [R26.64], !P1 ;  /* 0x001000001ad2bfae */ /* 0x0003e2000c901d48 */
[----:B------:R-:W-:Y:S02]  /*8de0*/  @!P3 LEA.HI.X R25, R211, R5, R238, 0x1, P0 ;  /* 0x00000005d319b211 */ /* 0x000fe400000f0cee */
[----:B------:R-:W-:Y:S01]  /*8df0*/  ISETP.GE.AND P5, PT, R4, R48, PT ;  /* 0x000000300400720c */ /* 0x000fe20003fa6270 */
[----:B------:R-:W-:Y:S01]  /*8e00*/  IMAD.WIDE.U32 R4, R225, c[0x0][0x1e0], RZ ;  /* 0x00007800e1047a25 */ /* 0x000fe200078e00ff */
[----:B------:R-:W-:-:S03]  /*8e10*/  @!P4 LEA R22, P0, R76, R9, 0x1 ;  /* 0x000000094c16c211 */ /* 0x000fc600078008ff */
[----:B------:R-:W-:Y:S01]  /*8e20*/  IMAD.IADD R5, R5, 0x1, R14 ;  /* 0x0000000105057824 */ /* 0x000fe200078e020e */
[----:B----4-:R-:W-:Y:S02]  /*8e30*/  @!P4 LEA.HI.X R23, R76, R10, R77, 0x1, P0 ;  /* 0x0000000a4c17c211 */ /* 0x010fe400000f0c4d */
[----:B------:R-:W-:-:S04]  /*8e40*/  @!P4 LEA R20, P0, R211, R9, 0x1 ;  /* 0x00000009d314c211 */ /* 0x000fc800078008ff */
[----:B------:R-:W-:Y:S02]  /*8e50*/  @!P4 LEA.HI.X R21, R211, R10, R238, 0x1, P0 ;  /* 0x0000000ad315c211 */ /* 0x000fe400000f0cee */
[----:B------:R-:W-:-:S04]  /*8e60*/  @!P5 LEA R18, P0, R76, R8, 0x1 ;  /* 0x000000084c12d211 */ /* 0x000fc800078008ff */
[-C--:B------:R-:W-:Y:S02]  /*8e70*/  @!P5 LEA.HI.X R19, R76, R11.reuse, R77, 0x1, P0 ;  /* 0x0000000b4c13d211 */ /* 0x080fe400000f0c4d */
[C---:B------:R-:W-:Y:S02]  /*8e80*/  @!P5 LEA R14, P0, R211.reuse, R8, 0x1 ;  /* 0x00000008d30ed211 */ /* 0x040fe400078008ff */
[----:B------:R3:W4:Y:S02]  /*8e90*/  SHFL.IDX PT, R8, R3, 0x3, 0x181f ;  /* 0x00781f0003087f89 */ /* 0x00072400000e0000 */
[----:B------:R-:W-:Y:S02]  /*8ea0*/  @!P5 LEA.HI.X R15, R211, R11, R238, 0x1, P0 ;  /* 0x0000000bd30fd211 */ /* 0x000fe400000f0cee */
[----:B--2---:R-:W-:Y:S01]  /*8eb0*/  SHF.R.S32.HI R90, RZ, 0x1f, R222 ;  /* 0x0000001fff5a7819 */ /* 0x004fe200000114de */
[----:B------:R-:W-:-:S04]  /*8ec0*/  IMAD.WIDE.U32 R4, R222, c[0x0][0x1f0], R4 ;  /* 0x00007c00de047a25 */ /* 0x000fc800078e0004 */
[----:B------:R-:W-:Y:S01]  /*8ed0*/  IMAD R9, R90, c[0x0][0x1f0], RZ ;  /* 0x00007c005a097a24 */ /* 0x000fe200078e02ff */
[----:B---3--:R-:W-:Y:S02]  /*8ee0*/  IADD3 R3, P0, R4, R250, RZ ;  /* 0x000000fa04037210 */ /* 0x008fe40007f1e0ff */
[----:B------:R2:W3:Y:S01]  /*8ef0*/  SHFL.IDX PT, R4, R2, 0x3, 0x181f ;  /* 0x00781f0002047f89 */ /* 0x0004e200000e0000 */
[----:B------:R-:W-:-:S05]  /*8f00*/  IMAD R9, R222, c[0x0][0x1f4], R9 ;  /* 0x00007d00de097a24 */ /* 0x000fca00078e0209 */
[----:B--2---:R-:W-:Y:S02]  /*8f10*/  IADD3.X R2, R252, R5, R9, P0, !PT ;  /* 0x00000005fc027210 */ /* 0x004fe400007fe409 */
[C---:B------:R-:W-:Y:S02]  /*8f20*/  LEA R10, P0, R3.reuse, c[0x0][0x1c8], 0x1 ;  /* 0x00007200030a7a11 */ /* 0x040fe400078008ff */
[----:B------:R-:W-:Y:S02]  /*8f30*/  IADD3 R5, R6, 0x60, RZ ;  /* 0x0000006006057810 */ /* 0x000fe40007ffe0ff */
[----:B------:R-:W-:Y:S01]  /*8f40*/  LEA.HI.X R17, R3, c[0x0][0x1cc], R2, 0x1, P0 ;  /* 0x0000730003117a11 */ /* 0x000fe200000f0c02 */
[----:B------:R-:W2:Y:S01]  /*8f50*/  SHFL.IDX PT, R11, R10, RZ, 0x181f ;  /* 0x00181fff0a0b7589 */ /* 0x000ea200000e0000 */
[----:B------:R-:W-:-:S03]  /*8f60*/  ISETP.GE.AND P6, PT, R5, R48, PT ;  /* 0x000000300500720c */ /* 0x000fc60003fc6270 */
[----:B------:R-:W1:Y:S10]  /*8f70*/  SHFL.IDX PT, R16, R17, RZ, 0x181f ;  /* 0x00181fff11107589 */ /* 0x000e7400000e0000 */
[----:B----4-:R-:W-:-:S04]  /*8f80*/  @!P6 LEA R2, P0, R76, R8, 0x1 ;  /* 0x000000084c02e211 */ /* 0x010fc800078008ff */
[----:B---3--:R-:W-:Y:S02]  /*8f90*/  @!P6 LEA.HI.X R3, R76, R4, R77, 0x1, P0 ;  /* 0x000000044c03e211 */ /* 0x008fe400000f0c4d */
[----:B------:R-:W-:-:S04]  /*8fa0*/  @!P6 LEA R8, P0, R211, R8, 0x1 ;  /* 0x00000008d308e211 */ /* 0x000fc800078008ff */
[----:B------:R-:W-:Y:S02]  /*8fb0*/  @!P6 LEA.HI.X R9, R211, R4, R238, 0x1, P0 ;  /* 0x00000004d309e211 */ /* 0x000fe400000f0cee */
[----:B--2---:R-:W-:-:S04]  /*8fc0*/  @P2 LEA R4, P0, R76, R11, 0x1 ;  /* 0x0000000b4c042211 */ /* 0x004fc800078008ff */
[----:B-1----:R-:W-:Y:S02]  /*8fd0*/  @P2 LEA.HI.X R5, R76, R16, R77, 0x1, P0 ;  /* 0x000000104c052211 */ /* 0x002fe400000f0c4d */
[----:B------:R-:W-:-:S13]  /*8fe0*/  ISETP.GE.AND P0, PT, R211, c[0x0][0x198], PT ;  /* 0x00006600d3007a0c */ /* 0x000fda0003f06270 */
[----:B------:R1:W-:Y:S04]  /*8ff0*/  @!P3 LDGSTS.E.BYPASS.LTC128B.128 [R210+0x4100], [R24.64], !P0 ;  /* 0x0410000018d2bfae */ /* 0x0003e8000c101d48 */
[----:B------:R1:W-:Y:S04]  /*9000*/  @!P4 LDGSTS.E.BYPASS.LTC128B.128 [R241+0x1100], [R22.64], !P1 ;  /* 0x0110000016f1cfae */ /* 0x0003e8000c901d48 */
[----:B------:R1:W-:Y:S04]  /*9010*/  @!P4 LDGSTS.E.BYPASS.LTC128B.128 [R241+0x5100], [R20.64], !P0 ;  /* 0x0510000014f1cfae */ /* 0x0003e8000c101d48 */
[----:B------:R1:W-:Y:S04]  /*9020*/  @!P5 LDGSTS.E.BYPASS.LTC128B.128 [R241+0x2100], [R18.64], !P1 ;  /* 0x0210000012f1dfae */ /* 0x0003e8000c901d48 */
[----:B------:R1:W-:Y:S04]  /*9030*/  @!P5 LDGSTS.E.BYPASS.LTC128B.128 [R241+0x6100], [R14.64], !P0 ;  /* 0x061000000ef1dfae */ /* 0x0003e8000c101d48 */
[----:B------:R2:W-:Y:S04]  /*9040*/  @!P6 LDGSTS.E.BYPASS.LTC128B.128 [R241+0x3100], [R2.64], !P1 ;  /* 0x0310000002f1efae */ /* 0x0005e8000c901d48 */
[----:B------:R1:W-:Y:S01]  /*9050*/  @!P6 LDGSTS.E.BYPASS.LTC128B.128 [R241+0x7100], [R8.64], !P0 ;  /* 0x0710000008f1efae */ /* 0x0003e2000c101d48 */
[----:B------:R-:W-:-:S03]  /*9060*/  @P2 ISETP.GE.AND P0, PT, R76, c[0x0][0x1d4], PT ;  /* 0x000075004c002a0c */ /* 0x000fc60003f06270 */
[----:B------:R-:W0:Y:S10]  /*9070*/  LDGDEPBAR ;  /* 0x00000000000079af */ /* 0x000e340000000000 */
[----:B------:R3:W-:Y:S01]  /*9080*/  @P2 LDGSTS.E.BYPASS.LTC128B.128 [R210+0x8100], [R4.64], !P0 ;  /* 0x0810000004d22fae */ /* 0x0007e2000c101d48 */
[----:B------:R-:W-:-:S02]  /*9090*/  @P2 ISETP.GE.AND P0, PT, R211, c[0x0][0x1d4], PT ;  /* 0x00007500d3002a0c */ /* 0x000fc40003f06270 */
[----:B--2---:R-:W-:-:S04]  /*90a0*/  @P2 LEA R2, P1, R211, R11, 0x1 ;  /* 0x0000000bd3022211 */ /* 0x004fc800078208ff */
[----:B------:R-:W-:Y:S02]  /*90b0*/  @P2 LEA.HI.X R3, R211, R16, R238, 0x1, P1 ;  /* 0x00000010d3032211 */ /* 0x000fe400008f0cee */
[----:B------:R-:W-:-:S05]  /*90c0*/  ISETP.GE.AND P1, PT, R97, 0x21, PT ;  /* 0x000000216100780c */ /* 0x000fca0003f26270 */
[----:B------:R2:W-:Y:S04]  /*90d0*/  @P2 LDGSTS.E.BYPASS.LTC128B.128 [R210+0xb100], [R2.64], !P0 ;  /* 0x0b10000002d22fae */ /* 0x0005e8000c101d48 */
[----:B--2---:R-:W3:Y:S04]  /*90e0*/  SHFL.IDX PT, R2, R10, 0x1, 0x181f ;  /* 0x00381f000a027f89 */ /* 0x004ee800000e0000 */
[----:B------:R-:W2:Y:S01]  /*90f0*/  SHFL.IDX PT, R3, R17, 0x1, 0x181f ;  /* 0x00381f0011037f89 */ /* 0x000ea200000e0000 */
[----:B---3--:R-:W-:-:S04]  /*9100*/  @P1 LEA R4, P0, R76, R2, 0x1 ;  /* 0x000000024c041211 */ /* 0x008fc800078008ff */
[----:B--2---:R-:W-:Y:S02]  /*9110*/  @P1 LEA.HI.X R5, R76, R3, R77, 0x1, P0 ;  /* 0x000000034c051211 */ /* 0x004fe400000f0c4d */
[----:B------:R-:W-:-:S04]  /*9120*/  @P1 LEA R2, P0, R211, R2, 0x1 ;  /* 0x00000002d3021211 */ /* 0x000fc800078008ff */
[----:B------:R-:W-:Y:S02]  /*9130*/  @P1 LEA.HI.X R3, R211, R3, R238, 0x1, P0 ;  /* 0x00000003d3031211 */ /* 0x000fe400000f0cee */
[----:B------:R-:W-:-:S13]  /*9140*/  @P1 ISETP.GE.AND P0, PT, R76, c[0x0][0x1d4], PT ;  /* 0x000075004c001a0c */ /* 0x000fda0003f06270 */
[----:B------:R2:W-:Y:S01]  /*9150*/  @P1 LDGSTS.E.BYPASS.LTC128B.128 [R241+0x9100], [R4.64], !P0 ;  /* 0x0910000004f11fae */ /* 0x0005e2000c101d48 */
[----:B------:R-:W-:-:S13]  /*9160*/  @P1 ISETP.GE.AND P0, PT, R211, c[0x0][0x1d4], PT ;  /* 0x00007500d3001a0c */ /* 0x000fda0003f06270 */
[----:B------:R3:W-:Y:S01]  /*9170*/  @P1 LDGSTS.E.BYPASS.LTC128B.128 [R241+0xc100], [R2.64], !P0 ;  /* 0x0c10000002f11fae */ /* 0x0007e2000c101d48 */
[----:B------:R-:W-:-:S03]  /*9180*/  ISETP.GE.AND P1, PT, R97, 0x41, PT ;  /* 0x000000416100780c */ /* 0x000fc60003f26270 */
[----:B---3--:R-:W2:Y:S04]  /*9190*/  SHFL.IDX PT, R2, R10, 0x2, 0x181f ;  /* 0x00581f000a027f89 */ /* 0x008ea800000e0000 */
[----:B------:R-:W3:Y:S06]  /*91a0*/  SHFL.IDX PT, R3, R17, 0x2, 0x181f ;  /* 0x00581f0011037f89 */ /* 0x000eec00000e0000 */
[----:B--2---:R-:W-:-:S04]  /*91b0*/  @P1 LEA R4, P0, R76, R2, 0x1 ;  /* 0x000000024c041211 */ /* 0x004fc800078008ff */
[----:B---3--:R-:W-:Y:S02]  /*91c0*/  @P1 LEA.HI.X R5, R76, R3, R77, 0x1, P0 ;  /* 0x000000034c051211 */ /* 0x008fe400000f0c4d */
[----:B------:R-:W-:-:S04]  /*91d0*/  @P1 LEA R2, P0, R211, R2, 0x1 ;  /* 0x00000002d3021211 */ /* 0x000fc800078008ff */
[----:B------:R-:W-:Y:S02]  /*91e0*/  @P1 LEA.HI.X R3, R211, R3, R238, 0x1, P0 ;  /* 0x00000003d3031211 */ /* 0x000fe400000f0cee */
[----:B------:R-:W-:-:S13]  /*91f0*/  @P1 ISETP.GE.AND P0, PT, R76, c[0x0][0x1d4], PT ;  /* 0x000075004c001a0c */ /* 0x000fda0003f06270 */
[----:B------:R1:W-:Y:S01]  /*9200*/  @P1 LDGSTS.E.BYPASS.LTC128B.128 [R241+0xa100], [R4.64], !P0 ;  /* 0x0a10000004f11fae */ /* 0x0003e2000c101d48 */
[----:B------:R-:W-:-:S13]  /*9210*/  @P1 ISETP.GE.AND P0, PT, R211, c[0x0][0x1d4], PT ;  /* 0x00007500d3001a0c */ /* 0x000fda0003f06270 */
[----:B------:R1:W-:Y:S01]  /*9220*/  @P1 LDGSTS.E.BYPASS.LTC128B.128 [R241+0xd100], [R2.64], !P0 ;  /* 0x0d10000002f11fae */ /* 0x0003e2000c101d48 */
[----:B------:R-:W-:Y:S02]  /*9230*/  ISETP.LT.AND P0, PT, RZ, c[0x0][0x27c], PT ;  /* 0x00009f00ff007a0c */ /* 0x000fe40003f01270 */
[----:B------:R-:W-:Y:S01]  /*9240*/  ISETP.GT.AND P1, PT, R0, 0x5f, PT ;  /* 0x0000005f0000780c */ /* 0x000fe20003f24270 */
[----:B------:R-:W0:-:S12]  /*9250*/  LDGDEPBAR ;  /* 0x00000000000079af */ /* 0x000e180000000000 */
[----:B------:R-:W-:Y:S01]  /*9260*/  @P1 LOP3.LUT R209, R209, 0x40000, RZ, 0xfc, !PT ;  /* 0x00040000d1d11812 */ /* 0x000fe200078efcff */
[----:B------:R-:W-:Y:S05]  /*9270*/  @P0 BRA `(.L_x_965) ;  /* 0x0000002000000947 */ /* 0x000fea0003800000 */
[----:B------:R-:W-:-:S04]  /*9280*/  DEPBAR.LE SB0, 0x1 ;  /* 0x000080400000791a */ /* 0x000fc80000000000 */
[----:B------:R-:W-:Y:S05]  /*9290*/  BRA `(.L_x_966) ;  /* 0x00004a7000007947 */ /* 0x000fea0003800000 */
.L_x_965:
[----:B------:R-:W-:Y:S01]  /*92a0*/  ULDC.U8 UR4, c[0x0][0x298] ;  /* 0x0000a60000047ab9 */ /* 0x000fe20000000000 */
[----:B-1----:R-:W-:Y:S01]  /*92b0*/  SHF.R.S32.HI R2, RZ, 0x1f, R132 ;  /* 0x0000001fff027819 */ /* 0x002fe20000011484 */
[----:B------:R-:W-:Y:S01]  /*92c0*/  IMAD.WIDE.U32 R8, R132, c[0x0][0x280], RZ ;  /* 0x0000a00084087a25 */ /* 0x000fe200078e00ff */
[----:B------:R-:W-:Y:S01]  /*92d0*/  ISETP.NE.AND P0, PT, RZ, UR4, PT ;  /* 0x00000004ff007c0c */ /* 0x000fe2000bf05270 */
[----:B------:R-:W-:Y:S02]  /*92e0*/  BSSY B2, `(.L_x_966) ;  /* 0x00004a2000027945 */ /* 0x000fe40003800000 */
[C---:B------:R-:W-:Y:S02]  /*92f0*/  IMAD R3, R2.reuse, c[0x0][0x280], RZ ;  /* 0x0000a00002037a24 */ /* 0x040fe400078e02ff */
[----:B------:R-:W-:Y:S02]  /*9300*/  IMAD R2, R2, c[0x0][0x290], RZ ;  /* 0x0000a40002027a24 */ /* 0x000fe400078e02ff */
[----:B------:R-:W-:-:S02]  /*9310*/  IMAD R3, R132, c[0x0][0x284], R3 ;  /* 0x0000a10084037a24 */ /* 0x000fc400078e0203 */
[----:B------:R-:W-:Y:S01]  /*9320*/  IMAD R10, R132, c[0x0][0x294], R2 ;  /* 0x0000a500840a7a24 */ /* 0x000fe200078e0202 */
[----:B------:R-:W-:Y:S01]  /*9330*/  LEA R2, R102, R6, 0x5 ;  /* 0x0000000666027211 */ /* 0x000fe200078e28ff */
[----:B------:R-:W-:Y:S01]  /*9340*/  IMAD.WIDE.U32 R4, R132, c[0x0][0x290], RZ ;  /* 0x0000a40084047a25 */ /* 0x000fe200078e00ff */
[----:B------:R-:W-:-:S04]  /*9350*/  IADD3 R3, R3, R9, RZ ;  /* 0x0000000903037210 */ /* 0x000fc80007ffe0ff */
[----:B------:R-:W-:Y:S01]  /*9360*/  IADD3 R6, R10, R5, RZ ;  /* 0x000000050a067210 */ /* 0x000fe20007ffe0ff */
[----:B------:R-:W-:Y:S05]  /*9370*/  @!P0 BRA `(.L_x_967) ;  /* 0x0000253000008947 */ /* 0x000fea0003800000 */
[----:B------:R1:W5:Y:S01]  /*9380*/  LDL R64, [R1+0x2c] ;  /* 0x00002c0001407983 */ /* 0x0003620000100800 */
[----:B------:R-:W-:Y:S01]  /*9390*/  ISETP.NE.AND P1, PT, R74, 0x1, PT ;  /* 0x000000014a00780c */ /* 0x000fe20003f25270 */
[----:B------:R-:W-:Y:S01]  /*93a0*/  IMAD.MOV.U32 R9, RZ, RZ, R3 ;  /* 0x000000ffff097224 */ /* 0x000fe200078e0003 */
[----:B------:R-:W-:Y:S01]  /*93b0*/  BSSY B0, `(.L_x_968) ;  /* 0x0000031000007945 */ /* 0x000fe20003800000 */
[----:B------:R-:W-:Y:S01]  /*93c0*/  CS2R R36, SRZ ;  /* 0x0000000000247805 */ /* 0x000fe2000001ff00 */
[----:B------:R-:W-:Y:S01]  /*93d0*/  CS2R R16, SRZ ;  /* 0x0000000000107805 */ /* 0x000fe2000001ff00 */
[----:B------:R-:W-:-:S08]  /*93e0*/  CS2R R14, SRZ ;  /* 0x00000000000e7805 */ /* 0x000fd0000001ff00 */
[----:B------:R-:W-:-:S05]  /*93f0*/  @P1 IMAD.HI.U32 R5, R2, c[0x0][0x2c8], RZ ;  /* 0x0000b20002051a27 */ /* 0x000fca00078e00ff */
[----:B------:R-:W-:-:S04]  /*9400*/  @P1 SHF.R.U32.HI R2, RZ, c[0x0][0x2cc], R5 ;  /* 0x0000b300ff021a19 */ /* 0x000fc80000011605 */
[----:B------:R-:W-:Y:S01]  /*9410*/  SHF.R.S32.HI R5, RZ, 0x1f, R2 ;  /* 0x0000001fff057819 */ /* 0x000fe20000011402 */
[----:B------:R-:W-:-:S04]  /*9420*/  IMAD.WIDE.U32 R8, R2, c[0x0][0x280], R8 ;  /* 0x0000a00002087a25 */ /* 0x000fc800078e0008 */
[----:B------:R-:W-:Y:S01]  /*9430*/  IMAD R10, R5, c[0x0][0x280], RZ ;  /* 0x0000a000050a7a24 */ /* 0x000fe200078e02ff */
[----:B------:R-:W-:-:S03]  /*9440*/  LEA R32, P0, R8, c[0x0][0x270], 0x1 ;  /* 0x00009c0008207a11 */ /* 0x000fc600078008ff */
[----:B------:R-:W-:Y:S02]  /*9450*/  IMAD R3, R2, c[0x0][0x284], R10 ;  /* 0x0000a10002037a24 */ /* 0x000fe400078e020a */
[----:B------:R1:W2:Y:S01]  /*9460*/  SHFL.IDX PT, R18, R32, RZ, 0x181f ;  /* 0x00181fff20127589 */ /* 0x0002a200000e0000 */
[----:B------:R-:W-:Y:S01]  /*9470*/  CS2R R10, SRZ ;  /* 0x00000000000a7805 */ /* 0x000fe2000001ff00 */
[----:B------:R-:W-:-:S05]  /*9480*/  IMAD.IADD R3, R9, 0x1, R3 ;  /* 0x0000000109037824 */ /* 0x000fca00078e0203 */
[----:B------:R-:W-:Y:S01]  /*9490*/  LEA.HI.X R31, R8, c[0x0][0x274], R3, 0x1, P0 ;  /* 0x00009d00081f7a11 */ /* 0x000fe200000f0c03 */
[----:B------:R-:W-:Y:S01]  /*94a0*/  IMAD R3, R5, c[0x0][0x290], RZ ;  /* 0x0000a40005037a24 */ /* 0x000fe200078e02ff */
[----:B------:R-:W-:Y:S01]  /*94b0*/  MOV R5, R6 ;  /* 0x0000000600057202 */ /* 0x000fe20000000f00 */
[----:B------:R-:W-:Y:S02]  /*94c0*/  CS2R R8, SRZ ;  /* 0x0000000000087805 */ /* 0x000fe4000001ff00 */
[----:B------:R1:W3:Y:S02]  /*94d0*/  SHFL.IDX PT, R21, R31, RZ, 0x181f ;  /* 0x00181fff1f157589 */ /* 0x0002e400000e0000 */
[----:B------:R-:W-:-:S04]  /*94e0*/  IMAD.WIDE.U32 R4, R2, c[0x0][0x290], R4 ;  /* 0x0000a40002047a25 */ /* 0x000fc800078e0004 */
[----:B------:R-:W-:Y:S01]  /*94f0*/  IMAD R2, R2, c[0x0][0x294], R3 ;  /* 0x0000a50002027a24 */ /* 0x000fe200078e0203 */
[----:B------:R-:W-:-:S04]  /*9500*/  LEA R30, P0, R4, c[0x0][0x288], 0x1 ;  /* 0x0000a200041e7a11 */ /* 0x000fc800078008ff */
[----:B------:R-:W-:Y:S01]  /*9510*/  IADD3 R2, R5, R2, RZ ;  /* 0x0000000205027210 */ /* 0x000fe20007ffe0ff */
[----:B------:R1:W4:Y:S03]  /*9520*/  SHFL.IDX PT, R19, R30, RZ, 0x181f ;  /* 0x00181fff1e137589 */ /* 0x00032600000e0000 */
[----:B------:R-:W-:-:S05]  /*9530*/  LEA.HI.X R28, R4, c[0x0][0x28c], R2, 0x1, P0 ;  /* 0x0000a300041c7a11 */ /* 0x000fca00000f0c02 */
[----:B------:R1:W1:Y:S01]  /*9540*/  SHFL.IDX PT, R22, R28, RZ, 0x181f ;  /* 0x00181fff1c167589 */ /* 0x00026200000e0000 */
[----:B------:R-:W-:Y:S05]  /*9550*/  @P3 BRA `(.L_x_969) ;  /* 0x0000016000003947 */ /* 0x000fea0003800000 */
[----:B--2---:R-:W-:Y:S01]  /*9560*/  ISETP.GE.AND P1, PT, R78, c[0x0][0x27c], PT ;  /* 0x00009f004e007a0c */ /* 0x004fe20003f26270 */
[----:B------:R-:W-:-:S12]  /*9570*/  CS2R R14, SRZ ;  /* 0x00000000000e7805 */ /* 0x000fd8000001ff00 */
[C---:B------:R-:W-:Y:S01]  /*9580*/  @!P1 IMAD.SHL.U32 R2, R78.reuse, 0x2, RZ ;  /* 0x000000024e029824 */ /* 0x040fe200078e00ff */
[----:B------:R-:W-:-:S04]  /*9590*/  @!P1 SHF.L.U64.HI R3, R78, 0x1, R79 ;  /* 0x000000014e039819 */ /* 0x000fc8000001024f */
[----:B------:R-:W-:-:S05]  /*95a0*/  @!P1 IADD3 R4, P0, R18, R2, RZ ;  /* 0x0000000212049210 */ /* 0x000fca0007f1e0ff */
[--C-:B---3--:R-:W-:Y:S01]  /*95b0*/  @!P1 IMAD.X R5, R21, 0x1, R3.reuse, P0 ;  /* 0x0000000115059824 */ /* 0x108fe200000e0603 */
[----:B----4-:R-:W-:Y:S01]  /*95c0*/  @!P1 IADD3 R2, P0, R19, R2, RZ ;  /* 0x0000000213029210 */ /* 0x010fe20007f1e0ff */
[----:B------:R-:W-:Y:S01]  /*95d0*/  CS2R R16, SRZ ;  /* 0x0000000000107805 */ /* 0x000fe2000001ff00 */
[----:B------:R-:W-:Y:S02]  /*95e0*/  CS2R R10, SRZ ;  /* 0x00000000000a7805 */ /* 0x000fe4000001ff00 */
[----:B------:R2:W5:Y:S01]  /*95f0*/  @!P1 LD.E.64 R14, [R4.64] ;  /* 0x00000008040e9980 */ /* 0x000562000c101b00 */
[----:B-1----:R-:W-:Y:S01]  /*9600*/  @!P1 IMAD.X R3, R22, 0x1, R3, P0 ;  /* 0x0000000116039824 */ /* 0x002fe200000e0603 */
[----:B------:R-:W-:-:S13]  /*9610*/  ISETP.GE.AND P0, PT, R100, c[0x0][0x27c], PT ;  /* 0x00009f0064007a0c */ /* 0x000fda0003f06270 */
[C---:B------:R-:W-:Y:S01]  /*9620*/  @!P0 IMAD.SHL.U32 R6, R100.reuse, 0x2, RZ ;  /* 0x0000000264068824 */ /* 0x040fe200078e00ff */
[----:B-----5:R-:W-:-:S04]  /*9630*/  @!P0 SHF.L.U64.HI R8, R100, 0x1, R64 ;  /* 0x0000000164088819 */ /* 0x020fc80000010240 */
[----:B------:R-:W-:-:S05]  /*9640*/  @!P0 IADD3 R20, P2, R18, R6, RZ ;  /* 0x0000000612148210 */ /* 0x000fca0007f5e0ff */
[----:B------:R-:W-:Y:S01]  /*9650*/  @!P0 IMAD.X R21, R21, 0x1, R8, P2 ;  /* 0x0000000115158824 */ /* 0x000fe200010e0608 */
[----:B------:R-:W-:-:S04]  /*9660*/  @!P0 IADD3 R18, P2, R19, R6, RZ ;  /* 0x0000000613128210 */ /* 0x000fc80007f5e0ff */
[----:B------:R2:W5:Y:S01]  /*9670*/  @!P0 LD.E.64 R16, [R20.64] ;  /* 0x0000000814108980 */ /* 0x000562000c101b00 */
[----:B------:R-:W-:Y:S02]  /*9680*/  @!P0 IMAD.X R19, R22, 0x1, R8, P2 ;  /* 0x0000000116138824 */ /* 0x000fe400010e0608 */
[----:B------:R-:W-:-:S03]  /*9690*/  CS2R R8, SRZ ;  /* 0x0000000000087805 */ /* 0x000fc6000001ff00 */
[----:B------:R2:W5:Y:S04]  /*96a0*/  @!P0 LD.E.64 R10, [R18.64] ;  /* 0x00000008120a8980 */ /* 0x000568000c101b00 */
[----:B------:R2:W5:Y:S02]  /*96b0*/  @!P1 LD.E.64 R8, [R2.64] ;  /* 0x0000000802089980 */ /* 0x000564000c101b00 */
.L_x_969:
[----:B--2---:R-:W-:Y:S05]  /*96c0*/  BSYNC B0 ;  /* 0x0000000000007941 */ /* 0x004fea0003800000 */
.L_x_968:
[----:B-----5:R-:W-:Y:S01]  /*96d0*/  IMAD.MOV.U32 R5, RZ, RZ, R16 ;  /* 0x000000ffff057224 */ /* 0x020fe200078e0010 */
[----:B----4-:R2:W4:Y:S01]  /*96e0*/  SHFL.IDX PT, R19, R31, 0x1, 0x181f ;  /* 0x00381f001f137f89 */ /* 0x01052200000e0000 */
        /* <DEDUP_REMOVED lines=9> */
[----:B------:R-:W-:Y:S01]  /*9780*/  PRMT R52, R52, 0x5410, R2 ;  /* 0x0000541034347816 */ /* 0x000fe20000000002 */
[----:B------:R-:W-:Y:S01]  /*9790*/  IMAD.MOV.U32 R3, RZ, RZ, R8 ;  /* 0x000000ffff037224 */ /* 0x000fe200078e0008 */
[----:B------:R2:W3:Y:S01]  /*97a0*/  SHFL.IDX PT, R6, R32, 0x1, 0x181f ;  /* 0x00381f0020067f89 */ /* 0x0004e200000e0000 */
[----:B------:R-:W-:Y:S01]  /*97b0*/  IMAD.MOV.U32 R2, RZ, RZ, R9 ;  /* 0x000000ffff027224 */ /* 0x000fe200078e0009 */
[----:B------:R-:W-:Y:S01]  /*97c0*/  PRMT R53, R5, 0x7610, R53 ;  /* 0x0000761005357816 */ /* 0x000fe20000000035 */
[----:B------:R-:W-:Y:S01]  /*97d0*/  CS2R R34, SRZ ;  /* 0x0000000000227805 */ /* 0x000fe2000001ff00 */
[----:B------:R2:W1:Y:S01]  /*97e0*/  SHFL.IDX PT, R26, R28, 0x1, 0x181f ;  /* 0x00381f001c1a7f89 */ /* 0x00046200000e0000 */
[----:B------:R-:W-:-:S02]  /*97f0*/  PRMT R54, R4, 0x7610, R54 ;  /* 0x0000761004367816 */ /* 0x000fc40000000036 */
[----:B------:R-:W-:Y:S01]  /*9800*/  PRMT R49, R3, 0x7610, R49 ;  /* 0x0000761003317816 */ /* 0x000fe20000000031 */
[----:B------:R2:W1:Y:S01]  /*9810*/  SHFL.IDX PT, R18, R30, 0x1, 0x181f ;  /* 0x00381f001e127f89 */ /* 0x00046200000e0000 */
[----:B------:R-:W-:Y:S01]  /*9820*/  PRMT R52, R2, 0x7610, R52 ;  /* 0x0000761002347816 */ /* 0x000fe20000000034 */
[----:B------:R-:W-:Y:S01]  /*9830*/  CS2R R4, SRZ ;  /* 0x0000000000047805 */ /* 0x000fe2000001ff00 */
[----:B------:R-:W-:Y:S01]  /*9840*/  CS2R R2, SRZ ;  /* 0x0000000000027805 */ /* 0x000fe2000001ff00 */
[----:B------:R-:W-:Y:S05]  /*9850*/  @P4 BRA `(.L_x_971) ;  /* 0x0000016000004947 */ /* 0x000fea0003800000 */
[----:B----4-:R-:W-:Y:S01]  /*9860*/  ISETP.GE.AND P1, PT, R78, c[0x0][0x27c], PT ;  /* 0x00009f004e007a0c */ /* 0x010fe20003f26270 */
[----:B------:R-:W-:-:S12]  /*9870*/  CS2R R4, SRZ ;  /* 0x0000000000047805 */ /* 0x000fd8000001ff00 */
[C---:B------:R-:W-:Y:S01]  /*9880*/  @!P1 IMAD.SHL.U32 R2, R78.reuse, 0x2, RZ ;  /* 0x000000024e029824 */ /* 0x040fe200078e00ff */
[----:B------:R-:W-:-:S04]  /*9890*/  @!P1 SHF.L.U64.HI R3, R78, 0x1, R79 ;  /* 0x000000014e039819 */ /* 0x000fc8000001024f */
[----:B---3--:R-:W-:-:S05]  /*98a0*/  @!P1 IADD3 R24, P0, R6, R2, RZ ;  /* 0x0000000206189210 */ /* 0x008fca0007f1e0ff */
[--C-:B------:R-:W-:Y:S01]  /*98b0*/  @!P1 IMAD.X R25, R19, 0x1, R3.reuse, P0 ;  /* 0x0000000113199824 */ /* 0x100fe200000e0603 */
[----:B-1----:R-:W-:Y:S01]  /*98c0*/  @!P1 IADD3 R22, P0, R18, R2, RZ ;  /* 0x0000000212169210 */ /* 0x002fe20007f1e0ff */
[----:B------:R-:W-:Y:S01]  /*98d0*/  CS2R R36, SRZ ;  /* 0x0000000000247805 */ /* 0x000fe2000001ff00 */
[----:B------:R-:W-:Y:S02]  /*98e0*/  CS2R R34, SRZ ;  /* 0x0000000000227805 */ /* 0x000fe4000001ff00 */
[----:B------:R1:W5:Y:S01]  /*98f0*/  @!P1 LD.E.64 R4, [R24.64] ;  /* 0x0000000818049980 */ /* 0x000362000c101b00 */
[----:B------:R-:W-:Y:S01]  /*9900*/  @!P1 IMAD.X R23, R26, 0x1, R3, P0 ;  /* 0x000000011a179824 */ /* 0x000fe200000e0603 */
[----:B------:R-:W-:-:S13]  /*9910*/  ISETP.GE.AND P0, PT, R100, c[0x0][0x27c], PT ;  /* 0x00009f0064007a0c */ /* 0x000fda0003f06270 */
[C---:B------:R-:W-:Y:S01]  /*9920*/  @!P0 IMAD.SHL.U32 R2, R100.reuse, 0x2, RZ ;  /* 0x0000000264028824 */ /* 0x040fe200078e00ff */
[----:B------:R-:W-:-:S04]  /*9930*/  @!P0 SHF.L.U64.HI R3, R100, 0x1, R64 ;  /* 0x0000000164038819 */ /* 0x000fc80000010240 */
        /* <DEDUP_REMOVED lines=8> */
.L_x_971:
[----:B----4-:R-:W-:Y:S05]  /*99c0*/  BSYNC B0 ;  /* 0x0000000000007941 */ /* 0x010fea0003800000 */
.L_x_970:
[----:B-1---5:R-:W-:Y:S01]  /*99d0*/  IMAD.MOV.U32 R22, RZ, RZ, R36 ;  /* 0x000000ffff167224 */ /* 0x022fe200078e0024 */
[----:B---3--:R1:W3:Y:S01]  /*99e0*/  SHFL.IDX PT, R21, R31, 0x2, 0x181f ;  /* 0x00581f001f157f89 */ /* 0x0082e200000e0000 */
        /* <DEDUP_REMOVED lines=11> */
[----:B------:R1:W4:Y:S01]  /*9aa0*/  SHFL.IDX PT, R19, R32, 0x2, 0x181f ;  /* 0x00581f0020137f89 */ /* 0x00032200000e0000 */
[----:B------:R-:W-:Y:S01]  /*9ab0*/  IMAD.MOV.U32 R6, RZ, RZ, R3 ;  /* 0x000000ffff067224 */ /* 0x000fe200078e0003 */
[----:B------:R-:W-:Y:S01]  /*9ac0*/  PRMT R57, R22, 0x7610, R57 ;  /* 0x0000761016397816 */ /* 0x000fe20000000039 */
[----:B------:R-:W-:Y:S01]  /*9ad0*/  CS2R R50, SRZ ;  /* 0x0000000000327805 */ /* 0x000fe2000001ff00 */
[----:B------:R1:W2:Y:S01]  /*9ae0*/  SHFL.IDX PT, R29, R28, 0x2, 0x181f ;  /* 0x00581f001c1d7f89 */ /* 0x0002a200000e0000 */
[----:B------:R-:W-:Y:S01]  /*9af0*/  PRMT R58, R20, 0x7610, R58 ;  /* 0x00007610143a7816 */ /* 0x000fe2000000003a */
[----:B------:R-:W-:Y:S01]  /*9b00*/  CS2R R42, SRZ ;  /* 0x00000000002a7805 */ /* 0x000fe2000001ff00 */
[----:B------:R-:W-:Y:S01]  /*9b10*/  PRMT R55, R18, 0x7610, R55 ;  /* 0x0000761012377816 */ /* 0x000fe20000000037 */
[----:B------:R1:W1:Y:S01]  /*9b20*/  SHFL.IDX PT, R27, R30, 0x2, 0x181f ;  /* 0x00581f001e1b7f89 */ /* 0x00026200000e0000 */
[----:B------:R-:W-:Y:S01]  /*9b30*/  PRMT R56, R6, 0x7610, R56 ;  /* 0x0000761006387816 */ /* 0x000fe20000000038 */
[----:B------:R-:W-:Y:S01]  /*9b40*/  CS2R R38, SRZ ;  /* 0x0000000000267805 */ /* 0x000fe2000001ff00 */
[----:B------:R-:W-:Y:S01]  /*9b50*/  CS2R R44, SRZ ;  /* 0x00000000002c7805 */ /* 0x000fe2000001ff00 */
[----:B------:R-:W-:Y:S01]  /*9b60*/  CS2R R40, SRZ ;  /* 0x0000000000287805 */ /* 0x000fe2000001ff00 */
[----:B------:R-:W-:Y:S05]  /*9b70*/  @P5 BRA `(.L_x_973) ;  /* 0x0000016000005947 */ /* 0x000fea0003800000 */
[----:B---3--:R-:W-:Y:S01]  /*9b80*/  ISETP.GE.AND P1, PT, R78, c[0x0][0x27c], PT ;  /* 0x00009f004e007a0c */ /* 0x008fe20003f26270 */
[----:B------:R-:W-:Y:S01]  /*9b90*/  CS2R R42, SRZ ;  /* 0x00000000002a7805 */ /* 0x000fe2000001ff00 */
[----:B------:R-:W-:-:S11]  /*9ba0*/  CS2R R38, SRZ ;  /* 0x0000000000267805 */ /* 0x000fd6000001ff00 */
[C---:B------:R-:W-:Y:S01]  /*9bb0*/  @!P1 IMAD.SHL.U32 R6, R78.reuse, 0x2, RZ ;  /* 0x000000024e069824 */ /* 0x040fe200078e00ff */
[----:B------:R-:W-:-:S04]  /*9bc0*/  @!P1 SHF.L.U64.HI R18, R78, 0x1, R79 ;  /* 0x000000014e129819 */ /* 0x000fc8000001024f */
[----:B----4-:R-:W-:-:S05]  /*9bd0*/  @!P1 IADD3 R24, P0, R19, R6, RZ ;  /* 0x0000000613189210 */ /* 0x010fca0007f1e0ff */
[--C-:B------:R-:W-:Y:S01]  /*9be0*/  @!P1 IMAD.X R25, R21, 0x1, R18.reuse, P0 ;  /* 0x0000000115199824 */ /* 0x100fe200000e0612 */
[----:B-1----:R-:W-:Y:S01]  /*9bf0*/  @!P1 IADD3 R22, P0, R27, R6, RZ ;  /* 0x000000061b169210 */ /* 0x002fe20007f1e0ff */
[----:B------:R-:W-:Y:S01]  /*9c00*/  CS2R R40, SRZ ;  /* 0x0000000000287805 */ /* 0x000fe2000001ff00 */
[----:B------:R-:W-:Y:S02]  /*9c10*/  CS2R R44, SRZ ;  /* 0x00000000002c7805 */ /* 0x000fe4000001ff00 */
[----:B------:R1:W5:Y:S01]  /*9c20*/  @!P1 LD.E.64 R38, [R24.64] ;  /* 0x0000000818269980 */ /* 0x000362000c101b00 */
[----:B--2---:R-:W-:Y:S01]  /*9c30*/  @!P1 IMAD.X R23, R29, 0x1, R18, P0 ;  /* 0x000000011d179824 */ /* 0x004fe200000e0612 */
[----:B------:R-:W-:-:S04]  /*9c40*/  ISETP.GE.AND P0, PT, R100, c[0x0][0x27c], PT ;  /* 0x00009f0064007a0c */ /* 0x000fc80003f06270 */
[----:B------:R1:W5:Y:S09]  /*9c50*/  @!P1 LD.E.64 R40, [R22.64] ;  /* 0x0000000816289980 */ /* 0x000372000c101b00 */
[C---:B------:R-:W-:Y:S01]  /*9c60*/  @!P0 IMAD.SHL.U32 R6, R100.reuse, 0x2, RZ ;  /* 0x0000000264068824 */ /* 0x040fe200078e00ff */
[----:B------:R-:W-:-:S04]  /*9c70*/  @!P0 SHF.L.U64.HI R26, R100, 0x1, R64 ;  /* 0x00000001641a8819 */ /* 0x000fc80000010240 */
[----:B------:R-:W-:-:S05]  /*9c80*/  @!P0 IADD3 R20, P2, R19, R6, RZ ;  /* 0x0000000613148210 */ /* 0x000fca0007f5e0ff */
[----:B------:R-:W-:Y:S01]  /*9c90*/  @!P0 IMAD.X R21, R21, 0x1, R26, P2 ;  /* 0x0000000115158824 */ /* 0x000fe200010e061a */
[----:B------:R-:W-:-:S04]  /*9ca0*/  @!P0 IADD3 R18, P2, R27, R6, RZ ;  /* 0x000000061b128210 */ /* 0x000fc80007f5e0ff */
[----:B------:R1:W5:Y:S01]  /*9cb0*/  @!P0 LD.E.64 R42, [R20.64] ;  /* 0x00000008142a8980 */ /* 0x000362000c101b00 */
[----:B------:R-:W-:-:S05]  /*9cc0*/  @!P0 IMAD.X R19, R29, 0x1, R26, P2 ;  /* 0x000000011d138824 */ /* 0x000fca00010e061a */
[----:B------:R1:W5:Y:S03]  /*9cd0*/  @!P0 LD.E.64 R44, [R18.64] ;  /* 0x00000008122c8980 */ /* 0x000366000c101b00 */
.L_x_973:
[----:B---3--:R-:W-:Y:S05]  /*9ce0*/  BSYNC B0 ;  /* 0x0000000000007941 */ /* 0x008fea0003800000 */
.L_x_972:
[----:B-1---5:R-:W-:Y:S01]  /*9cf0*/  IMAD.MOV.U32 R22, RZ, RZ, R42 ;  /* 0x000000ffff167224 */ /* 0x022fe200078e002a */
[----:B------:R-:W1:Y:S01]  /*9d00*/  SHFL.IDX PT, R21, R31, 0x3, 0x181f ;  /* 0x00781f001f157f89 */ /* 0x000e6200000e0000 */
        /* <DEDUP_REMOVED lines=11> */
[----:B----4-:R3:W4:Y:S01]  /*9dc0*/  SHFL.IDX PT, R19, R32, 0x3, 0x181f ;  /* 0x00781f0020137f89 */ /* 0x01072200000e0000 */
[----:B------:R-:W-:Y:S01]  /*9dd0*/  IMAD.MOV.U32 R6, RZ, RZ, R41 ;  /* 0x000000ffff067224 */ /* 0x000fe200078e0029 */
[----:B------:R-:W-:Y:S01]  /*9de0*/  PRMT R61, R22, 0x7610, R61 ;  /* 0x00007610163d7816 */ /* 0x000fe2000000003d */
[----:B------:R-:W-:Y:S01]  /*9df0*/  CS2R R46, SRZ ;  /* 0x00000000002e7805 */ /* 0x000fe2000001ff00 */
[----:B--2---:R-:W2:Y:S01]  /*9e00*/  SHFL.IDX PT, R28, R28, 0x3, 0x181f ;  /* 0x00781f001c1c7f89 */ /* 0x004ea200000e0000 */
[----:B------:R-:W-:-:S02]  /*9e10*/  PRMT R62, R20, 0x7610, R62 ;  /* 0x00007610143e7816 */ /* 0x000fc4000000003e */
[----:B------:R-:W-:Y:S01]  /*9e20*/  PRMT R58, R58, 0x5410, R18 ;  /* 0x000054103a3a7816 */ /* 0x000fe20000000012 */
[----:B------:R1:W2:Y:S01]  /*9e30*/  SHFL.IDX PT, R26, R30, 0x3, 0x181f ;  /* 0x00781f001e1a7f89 */ /* 0x0002a200000e0000 */
[----:B------:R-:W-:Y:S01]  /*9e40*/  PRMT R60, R6, 0x7610, R60 ;  /* 0x00007610063c7816 */ /* 0x000fe2000000003c */
[----:B---3--:R-:W-:Y:S01]  /*9e50*/  CS2R R32, SRZ ;  /* 0x0000000000207805 */ /* 0x008fe2000001ff00 */
[----:B-1----:R-:W-:Y:S01]  /*9e60*/  CS2R R30, SRZ ;  /* 0x00000000001e7805 */ /* 0x002fe2000001ff00 */
[----:B------:R-:W-:Y:S05]  /*9e70*/  @P6 BRA `(.L_x_975) ;  /* 0x0000016000006947 */ /* 0x000fea0003800000 */
[----:B--2-4-:R-:W-:Y:S01]  /*9e80*/  ISETP.GE.AND P1, PT, R78, c[0x0][0x27c], PT ;  /* 0x00009f004e007a0c */ /* 0x014fe20003f26270 */
[----:B------:R-:W-:Y:S01]  /*9e90*/  CS2R R50, SRZ ;  /* 0x0000000000327805 */ /* 0x000fe2000001ff00 */
[----:B------:R-:W-:Y:S01]  /*9ea0*/  ISETP.GE.AND P0, PT, R100, c[0x0][0x27c], PT ;  /* 0x00009f0064007a0c */ /* 0x000fe20003f06270 */
[----:B------:R-:W-:-:S10]  /*9eb0*/  CS2R R30, SRZ ;  /* 0x00000000001e7805 */ /* 0x000fd4000001ff00 */
[C---:B------:R-:W-:Y:S01]  /*9ec0*/  @!P1 IMAD.SHL.U32 R6, R78.reuse, 0x2, RZ ;  /* 0x000000024e069824 */ /* 0x040fe200078e00ff */
[----:B------:R-:W-:Y:S02]  /*9ed0*/  @!P1 SHF.L.U64.HI R18, R78, 0x1, R79 ;  /* 0x000000014e129819 */ /* 0x000fe4000001024f */
[----:B------:R-:W-:Y:S02]  /*9ee0*/  @!P0 SHF.L.U64.HI R27, R100, 0x1, R64 ;  /* 0x00000001641b8819 */ /* 0x000fe40000010240 */
[----:B------:R-:W-:-:S05]  /*9ef0*/  @!P1 IADD3 R24, P2, R19, R6, RZ ;  /* 0x0000000613189210 */ /* 0x000fca0007f5e0ff */
[--C-:B------:R-:W-:Y:S01]  /*9f00*/  @!P1 IMAD.X R25, R21, 0x1, R18.reuse, P2 ;  /* 0x0000000115199824 */ /* 0x100fe200010e0612 */
[----:B------:R-:W-:Y:S01]  /*9f10*/  @!P1 IADD3 R22, P2, R26, R6, RZ ;  /* 0x000000061a169210 */ /* 0x000fe20007f5e0ff */
[----:B------:R-:W-:Y:S01]  /*9f20*/  @!P0 IMAD.SHL.U32 R6, R100, 0x2, RZ ;  /* 0x0000000264068824 */ /* 0x000fe200078e00ff */
[----:B------:R-:W-:Y:S01]  /*9f30*/  CS2R R32, SRZ ;  /* 0x0000000000207805 */ /* 0x000fe2000001ff00 */
[----:B------:R-:W-:Y:S01]  /*9f40*/  CS2R R46, SRZ ;  /* 0x00000000002e7805 */ /* 0x000fe2000001ff00 */
[----:B------:R1:W5:Y:S01]  /*9f50*/  @!P1 LD.E.64 R30, [R24.64] ;  /* 0x00000008181e9980 */ /* 0x000362000c101b00 */
[----:B------:R-:W-:Y:S01]  /*9f60*/  @!P1 IMAD.X R23, R28, 0x1, R18, P2 ;  /* 0x000000011c179824 */ /* 0x000fe200010e0612 */
[----:B------:R-:W-:-:S04]  /*9f70*/  @!P0 IADD3 R20, P2, R19, R6, RZ ;  /* 0x0000000613148210 */ /* 0x000fc80007f5e0ff */
[----:B------:R1:W5:Y:S01]  /*9f80*/  @!P1 LD.E.64 R32, [R22.64] ;  /* 0x0000000816209980 */ /* 0x000362000c101b00 */
[----:B------:R-:W-:Y:S01]  /*9f90*/  @!P0 IMAD.X R21, R21, 0x1, R27, P2 ;  /* 0x0000000115158824 */ /* 0x000fe200010e061b */
[----:B------:R-:W-:-:S04]  /*9fa0*/  @!P0 IADD3 R18, P2, R26, R6, RZ ;  /* 0x000000061a128210 */ /* 0x000fc80007f5e0ff */
[----:B------:R1:W5:Y:S01]  /*9fb0*/  @!P0 LD.E.64 R50, [R20.64] ;  /* 0x0000000814328980 */ /* 0x000362000c101b00 */
[----:B------:R-:W-:-:S05]  /*9fc0*/  @!P0 IMAD.X R19, R28, 0x1, R27, P2 ;  /* 0x000000011c138824 */ /* 0x000fca00010e061b */
[----:B------:R1:W5:Y:S03]  /*9fd0*/  @!P0 LD.E.64 R46, [R18.64] ;  /* 0x00000008122e8980 */ /* 0x000366000c101b00 */
.L_x_975:
[----:B--2-4-:R-:W-:Y:S05]  /*9fe0*/  BSYNC B0 ;  /* 0x0000000000007941 */ /* 0x014fea0003800000 */
.L_x_974:
[----:B-1----:R-:W-:Y:S01]  /*9ff0*/  IMAD.IADD R19, R48, 0x1, -R71 ;  /* 0x0000000130137824 */ /* 0x002fe200078e0a47 */
[----:B------:R-:W-:-:S04]  /*a000*/  DEPBAR.LE SB0, 0x1 ;  /* 0x000080400000791a */ /* 0x000fc80000000000 */
[----:B------:R-:W-:Y:S01]  /*a010*/  IMNMX R48, R19, 0x80, PT ;  /* 0x0000008013307817 */ /* 0x000fe20003800200 */
[----:B-----5:R-:W-:Y:S01]  /*a020*/  IMAD.MOV.U32 R6, RZ, RZ, R50 ;  /* 0x000000ffff067224 */ /* 0x020fe200078e0032 */
[----:B------:R-:W-:Y:S01]  /*a030*/  BSSY B1, `(.L_x_976) ;  /* 0x000006b000017945 */ /* 0x000fe20003800000 */
[----:B------:R-:W-:Y:S01]  /*a040*/  IMAD.MOV.U32 R20, RZ, RZ, R51 ;  /* 0x000000ffff147224 */ /* 0x000fe200078e0033 */
[----:B------:R-:W-:Y:S01]  /*a050*/  BAR.SYNC.DEFER_BLOCKING 0x0 ;  /* 0x0000000000007b1d */ /* 0x000fe20000010000 */
[----:B------:R-:W-:Y:S01]  /*a060*/  ISETP.GE.AND P0, PT, R101, R48, PT ;  /* 0x000000306500720c */ /* 0x000fe20003f06270 */
[----:B------:R-:W-:Y:S02]  /*a070*/  IMAD.MOV.U32 R18, RZ, RZ, R30 ;  /* 0x000000ffff127224 */ /* 0x000fe400078e001e */
[----:B------:R-:W-:Y:S01]  /*a080*/  PRMT R67, R6, 0x5410, R20 ;  /* 0x0000541006437816 */ /* 0x000fe20000000014 */
[----:B------:R-:W-:Y:S01]  /*a090*/  IMAD.MOV.U32 R20, RZ, RZ, R46 ;  /* 0x000000ffff147224 */ /* 0x000fe200078e002e */
[----:B------:R-:W-:Y:S01]  /*a0a0*/  MOV R6, R31 ;  /* 0x0000001f00067202 */ /* 0x000fe20000000f00 */
[----:B------:R-:W-:Y:S01]  /*a0b0*/  IMAD.MOV.U32 R19, RZ, RZ, R47 ;  /* 0x000000ffff137224 */ /* 0x000fe200078e002f */
[----:B------:R-:W-:-:S02]  /*a0c0*/  PRMT R63, R63, 0x5410, R18 ;  /* 0x000054103f3f7816 */ /* 0x000fc40000000012 */
[----:B------:R-:W-:Y:S01]  /*a0d0*/  PRMT R64, R64, 0x5410, R6 ;  /* 0x0000541040407816 */ /* 0x000fe20000000006 */
[----:B------:R-:W-:Y:S01]  /*a0e0*/  IMAD.MOV.U32 R6, RZ, RZ, R33 ;  /* 0x000000ffff067224 */ /* 0x000fe200078e0021 */
[----:B------:R-:W-:Y:S02]  /*a0f0*/  MOV R18, R32 ;  /* 0x0000002000127202 */ /* 0x000fe40000000f00 */
[----:B------:R-:W-:Y:S02]  /*a100*/  PRMT R66, R20, 0x5410, R19 ;  /* 0x0000541014427816 */ /* 0x000fe40000000013 */
[----:B------:R-:W-:Y:S02]  /*a110*/  PRMT R62, R62, 0x5410, R18 ;  /* 0x000054103e3e7816 */ /* 0x000fe40000000012 */
[----:B------:R-:W-:Y:S01]  /*a120*/  PRMT R64, R6, 0x7610, R64 ;  /* 0x0000761006407816 */ /* 0x000fe20000000040 */
[----:B------:R-:W-:Y:S05]  /*a130*/  @P0 BRA `(.L_x_977) ;  /* 0x000005a000000947 */ /* 0x000fea0003800000 */
[----:B------:R-:W-:Y:S01]  /*a140*/  ISETP.GE.AND P0, PT, R78, c[0x0][0x27c], PT ;  /* 0x00009f004e007a0c */ /* 0x000fe20003f06270 */
[----:B------:R-:W-:-:S12]  /*a150*/  BSSY B0, `(.L_x_978) ;  /* 0x000002c000007945 */ /* 0x000fd80003800000 */
[----:B------:R-:W-:Y:S05]  /*a160*/  @P0 BRA `(.L_x_979) ;  /* 0x000002a000000947 */ /* 0x000fea0003800000 */
[----:B------:R-:W1:Y:S01]  /*a170*/  LDS.128 R20, [R210+0x100] ;  /* 0x00010000d2147984 */ /* 0x000e620000000c00 */
[--C-:B------:R-:W-:Y:S02]  /*a180*/  SHF.R.U32.HI R6, RZ, 0x10, R9.reuse ;  /* 0x00000010ff067819 */ /* 0x100fe40000011609 */
[----:B------:R-:W-:Y:S01]  /*a190*/  SHF.R.U64 R28, R8, 0x10, R9 ;  /* 0x00000010081c7819 */ /* 0x000fe20000001209 */
[----:B------:R-:W-:Y:S01]  /*a1a0*/  HADD2.F32 R9, -RZ, R49.H1_H1 ;  /* 0x30000031ff097230 */ /* 0x000fe20000004100 */
[--C-:B------:R-:W-:Y:S02]  /*a1b0*/  SHF.R.U64 R29, R14, 0x10, R15.reuse ;  /* 0x000000100e1d7819 */ /* 0x100fe4000000120f */
[----:B------:R-:W-:-:S05]  /*a1c0*/  SHF.R.U32.HI R25, RZ, 0x10, R15 ;  /* 0x00000010ff197819 */ /* 0x000fca000001160f */
[----:B------:R-:W-:Y:S02]  /*a1d0*/  HADD2.F32 R26, -RZ, R25.H0_H0 ;  /* 0x20000019ff1a7230 */ /* 0x000fe40000004100 */
[--C-:B-1----:R-:W-:Y:S02]  /*a1e0*/  HADD2.F32 R24, -RZ, R23.reuse.H0_H0 ;  /* 0x20000017ff187230 */ /* 0x102fe40000004100 */
[----:B------:R-:W-:Y:S02]  /*a1f0*/  HADD2.F32 R8, -RZ, R23.H1_H1 ;  /* 0x30000017ff087230 */ /* 0x000fe40000004100 */
[--C-:B------:R-:W-:Y:S02]  /*a200*/  HADD2.F32 R23, -RZ, R20.reuse.H0_H0 ;  /* 0x20000014ff177230 */ /* 0x100fe40000004100 */
[----:B------:R-:W-:Y:S02]  /*a210*/  HADD2.F32 R19, -RZ, R20.H1_H1 ;  /* 0x30000014ff137230 */ /* 0x000fe40000004100 */
[----:B------:R-:W-:-:S02]  /*a220*/  HADD2.F32 R20, -RZ, R22.H0_H0 ;  /* 0x20000016ff147230 */ /* 0x000fc40000004100 */
[----:B------:R-:W-:Y:S02]  /*a230*/  HADD2.F32 R14, -RZ, R22.H1_H1 ;  /* 0x30000016ff0e7230 */ /* 0x000fe40000004100 */
[----:B------:R-:W-:Y:S02]  /*a240*/  HADD2.F32 R22, -RZ, R6.H0_H0 ;  /* 0x20000006ff167230 */ /* 0x000fe40000004100 */
[--C-:B------:R-:W-:Y:S02]  /*a250*/  HADD2.F32 R18, -RZ, R21.reuse.H0_H0 ;  /* 0x20000015ff127230 */ /* 0x100fe40000004100 */
[----:B------:R-:W-:Y:S01]  /*a260*/  HADD2.F32 R15, -RZ, R21.H1_H1 ;  /* 0x30000015ff0f7230 */ /* 0x000fe20000004100 */
[-C--:B------:R-:W-:Y:S01]  /*a270*/  FMUL.FTZ R21, R8, R22.reuse ;  /* 0x0000001608157220 */ /* 0x080fe20000410000 */
[----:B------:R-:W-:Y:S01]  /*a280*/  HADD2.F32 R6, -RZ, R49.H0_H0 ;  /* 0x20000031ff067230 */ /* 0x000fe20000004100 */
[C---:B------:R-:W-:Y:S02]  /*a290*/  FMUL.FTZ R22, R24.reuse, R22 ;  /* 0x0000001618167220 */ /* 0x040fe40000410000 */
[----:B------:R-:W-:-:S02]  /*a2a0*/  FFMA.FTZ R27, R24, R26, -R21 ;  /* 0x0000001a181b7223 */ /* 0x000fc40000010815 */
[-C--:B------:R-:W-:Y:S02]  /*a2b0*/  FMUL.FTZ R21, R23, R6.reuse ;  /* 0x0000000617157220 */ /* 0x080fe40000410000 */
[C---:B------:R-:W-:Y:S01]  /*a2c0*/  FMUL.FTZ R25, R19.reuse, R6 ;  /* 0x0000000613197220 */ /* 0x040fe20000410000 */
[----:B------:R-:W-:Y:S01]  /*a2d0*/  HADD2.F32 R6, -RZ, R52.H0_H0 ;  /* 0x20000034ff067230 */ /* 0x000fe20000004100 */
[-C--:B------:R-:W-:Y:S01]  /*a2e0*/  FFMA.FTZ R24, R19, R9.reuse, R21 ;  /* 0x0000000913187223 */ /* 0x080fe20000010015 */
[----:B------:R-:W-:Y:S01]  /*a2f0*/  HADD2.F32 R21, -RZ, R28.H0_H0 ;  /* 0x2000001cff157230 */ /* 0x000fe20000004100 */
[----:B------:R-:W-:Y:S01]  /*a300*/  FFMA.FTZ R26, R8, R26, R22 ;  /* 0x0000001a081a7223 */ /* 0x000fe20000010016 */
[----:B------:R-:W-:Y:S01]  /*a310*/  HADD2.F32 R8, -RZ, R52.H1_H1 ;  /* 0x30000034ff087230 */ /* 0x000fe20000004100 */
[----:B------:R-:W-:Y:S01]  /*a320*/  FFMA.FTZ R25, R23, R9, -R25 ;  /* 0x0000000917197223 */ /* 0x000fe20000010819 */
[----:B------:R-:W-:Y:S01]  /*a330*/  HADD2.F32 R23, -RZ, R29.H0_H0 ;  /* 0x2000001dff177230 */ /* 0x000fe20000004100 */
[----:B------:R-:W-:-:S02]  /*a340*/  FMUL.FTZ R9, R14, R6 ;  /* 0x000000060e097220 */ /* 0x000fc40000410000 */
[----:B------:R-:W-:Y:S02]  /*a350*/  FMUL.FTZ R6, R20, R6 ;  /* 0x0000000614067220 */ /* 0x000fe40000410000 */
[-C--:B------:R-:W-:Y:S02]  /*a360*/  FMUL.FTZ R19, R15, R21.reuse ;  /* 0x000000150f137220 */ /* 0x080fe40000410000 */
[----:B------:R-:W-:Y:S02]  /*a370*/  FMUL.FTZ R21, R18, R21 ;  /* 0x0000001512157220 */ /* 0x000fe40000410000 */
[-C--:B------:R-:W-:Y:S01]  /*a380*/  FFMA.FTZ R22, R20, R8.reuse, -R9 ;  /* 0x0000000814167223 */ /* 0x080fe20000010809 */
[----:B------:R-:W-:Y:S01]  /*a390*/  F2FP.PACK_AB R20, R24, R25 ;  /* 0x000000191814723e */ /* 0x000fe200000000ff */
[----:B------:R-:W-:Y:S02]  /*a3a0*/  FFMA.FTZ R6, R14, R8, R6 ;  /* 0x000000080e067223 */ /* 0x000fe40000010006 */
[----:B------:R-:W-:-:S02]  /*a3b0*/  FFMA.FTZ R9, R18, R23, -R19 ;  /* 0x0000001712097223 */ /* 0x000fc40000010813 */
[----:B------:R-:W-:Y:S01]  /*a3c0*/  FFMA.FTZ R8, R15, R23, R21 ;  /* 0x000000170f087223 */ /* 0x000fe20000010015 */
[----:B------:R-:W-:Y:S02]  /*a3d0*/  F2FP.PACK_AB R23, R26, R27 ;  /* 0x0000001b1a17723e */ /* 0x000fe400000000ff */
[----:B------:R-:W-:Y:S02]  /*a3e0*/  F2FP.PACK_AB R22, R6, R22 ;  /* 0x000000160616723e */ /* 0x000fe400000000ff */
[----:B------:R-:W-:-:S05]  /*a3f0*/  F2FP.PACK_AB R21, R8, R9 ;  /* 0x000000090815723e */ /* 0x000fca00000000ff */
[----:B------:R1:W-:Y:S02]  /*a400*/  STS.128 [R210+0x100], R20 ;  /* 0x00010014d2007388 */ /* 0x0003e40000000c00 */
.L_x_979:
[----:B------:R-:W-:Y:S05]  /*a410*/  BSYNC B0 ;  /* 0x0000000000007941 */ /* 0x000fea0003800000 */
.L_x_978:
[----:B------:R-:W-:-:S13]  /*a420*/  ISETP.GE.AND P0, PT, R100, c[0x0][0x27c], PT ;  /* 0x00009f0064007a0c */ /* 0x000fda0003f06270 */
[----:B------:R-:W-:Y:S05]  /*a430*/  @P0 BRA `(.L_x_977) ;  /* 0x000002a000000947 */ /* 0x000fea0003800000 */
[----:B-1----:R-:W1:Y:S01]  /*a440*/  LDS.128 R20, [R210+0x4100] ;  /* 0x00410000d2147984 */ /* 0x002e620000000c00 */
[----:B------:R-:W-:Y:S02]  /*a450*/  SHF.R.U32.HI R6, RZ, 0x10, R11 ;  /* 0x00000010ff067819 */ /* 0x000fe4000001160b */
[--C-:B------:R-:W-:Y:S02]  /*a460*/  SHF.R.U64 R25, R16, 0x10, R17.reuse ;  /* 0x0000001010197819 */ /* 0x100fe40000001211 */
[----:B------:R-:W-:Y:S02]  /*a470*/  SHF.R.U32.HI R9, RZ, 0x10, R17 ;  /* 0x00000010ff097819 */ /* 0x000fe40000011611 */
[----:B------:R-:W-:Y:S01]  /*a480*/  SHF.R.U64 R24, R10, 0x10, R11 ;  /* 0x000000100a187819 */ /* 0x000fe2000000120b */
[--C-:B-1----:R-:W-:Y:S02]  /*a490*/  HADD2.F32 R16, -RZ, R20.reuse.H0_H0 ;  /* 0x20000014ff107230 */ /* 0x102fe40000004100 */
[----:B------:R-:W-:-:S02]  /*a4a0*/  HADD2.F32 R15, -RZ, R20.H1_H1 ;  /* 0x30000014ff0f7230 */ /* 0x000fc40000004100 */
[----:B------:R-:W-:Y:S02]  /*a4b0*/  HADD2.F32 R8, -RZ, R23.H1_H1 ;  /* 0x30000017ff087230 */ /* 0x000fe40000004100 */
[----:B------:R-:W-:Y:S02]  /*a4c0*/  HADD2.F32 R20, -RZ, R6.H0_H0 ;  /* 0x20000006ff147230 */ /* 0x000fe40000004100 */
[----:B------:R-:W-:Y:S02]  /*a4d0*/  HADD2.F32 R6, -RZ, R53.H0_H0 ;  /* 0x20000035ff067230 */ /* 0x000fe40000004100 */
[----:B------:R-:W-:Y:S01]  /*a4e0*/  HADD2.F32 R17, -RZ, R23.H0_H0 ;  /* 0x20000017ff117230 */ /* 0x000fe20000004100 */
[-C--:B------:R-:W-:Y:S01]  /*a4f0*/  FMUL.FTZ R19, R8, R20.reuse ;  /* 0x0000001408137220 */ /* 0x080fe20000410000 */
[----:B------:R-:W-:Y:S02]  /*a500*/  HADD2.F32 R23, -RZ, R9.H0_H0 ;  /* 0x20000009ff177230 */ /* 0x000fe40000004100 */
[--C-:B------:R-:W-:Y:S01]  /*a510*/  HADD2.F32 R14, -RZ, R21.reuse.H0_H0 ;  /* 0x20000015ff0e7230 */ /* 0x100fe20000004100 */
[----:B------:R-:W-:Y:S01]  /*a520*/  FMUL.FTZ R20, R17, R20 ;  /* 0x0000001411147220 */ /* 0x000fe20000410000 */
[----:B------:R-:W-:Y:S01]  /*a530*/  HADD2.F32 R11, -RZ, R21.H1_H1 ;  /* 0x30000015ff0b7230 */ /* 0x000fe20000004100 */
[----:B------:R-:W-:Y:S01]  /*a540*/  FMUL.FTZ R21, R15, R6 ;  /* 0x000000060f157220 */ /* 0x000fe20000410000 */
[----:B------:R-:W-:-:S02]  /*a550*/  HADD2.F32 R9, -RZ, R53.H1_H1 ;  /* 0x30000035ff097230 */ /* 0x000fc40000004100 */
[--C-:B------:R-:W-:Y:S02]  /*a560*/  HADD2.F32 R18, -RZ, R22.reuse.H0_H0 ;  /* 0x20000016ff127230 */ /* 0x100fe40000004100 */
[----:B------:R-:W-:Y:S01]  /*a570*/  HADD2.F32 R10, -RZ, R22.H1_H1 ;  /* 0x30000016ff0a7230 */ /* 0x000fe20000004100 */
[----:B------:R-:W-:Y:S02]  /*a580*/  FFMA.FTZ R22, R17, R23, -R19 ;  /* 0x0000001711167223 */ /* 0x000fe40000010813 */
[C---:B------:R-:W-:Y:S01]  /*a590*/  FMUL.FTZ R17, R16.reuse, R6 ;  /* 0x0000000610117220 */ /* 0x040fe20000410000 */
[----:B------:R-:W-:Y:S01]  /*a5a0*/  HADD2.F32 R6, -RZ, R54.H0_H0 ;  /* 0x20000036ff067230 */ /* 0x000fe20000004100 */
[----:B------:R-:W-:Y:S01]  /*a5b0*/  FFMA.FTZ R21, R16, R9, -R21 ;  /* 0x0000000910157223 */ /* 0x000fe20000010815 */
[----:B------:R-:W-:Y:S01]  /*a5c0*/  HADD2.F32 R16, -RZ, R24.H0_H0 ;  /* 0x20000018ff107230 */ /* 0x000fe20000004100 */
[----:B------:R-:W-:Y:S01]  /*a5d0*/  FFMA.FTZ R19, R8, R23, R20 ;  /* 0x0000001708137223 */ /* 0x000fe20000010014 */
[----:B------:R-:W-:Y:S01]  /*a5e0*/  HADD2.F32 R8, -RZ, R54.H1_H1 ;  /* 0x30000036ff087230 */ /* 0x000fe20000004100 */
[----:B------:R-:W-:Y:S01]  /*a5f0*/  FFMA.FTZ R17, R15, R9, R17 ;  /* 0x000000090f117223 */ /* 0x000fe20000010011 */
[----:B------:R-:W-:Y:S01]  /*a600*/  HADD2.F32 R20, -RZ, R25.H0_H0 ;  /* 0x20000019ff147230 */ /* 0x000fe20000004100 */
[----:B------:R-:W-:-:S02]  /*a610*/  FMUL.FTZ R9, R10, R6 ;  /* 0x000000060a097220 */ /* 0x000fc40000410000 */
[----:B------:R-:W-:Y:S02]  /*a620*/  FMUL.FTZ R15, R11, R16 ;  /* 0x000000100b0f7220 */ /* 0x000fe40000410000 */
[----:B------:R-:W-:Y:S02]  /*a630*/  FMUL.FTZ R6, R18, R6 ;  /* 0x0000000612067220 */ /* 0x000fe40000410000 */
[----:B------:R-:W-:Y:S02]  /*a640*/  FMUL.FTZ R16, R14, R16 ;  /* 0x000000100e107220 */ /* 0x000fe40000410000 */
[-C--:B------:R-:W-:Y:S02]  /*a650*/  FFMA.FTZ R18, R18, R8.reuse, -R9 ;  /* 0x0000000812127223 */ /* 0x080fe40000010809 */
[----:B------:R-:W-:Y:S01]  /*a660*/  FFMA.FTZ R6, R10, R8, R6 ;  /* 0x000000080a067223 */ /* 0x000fe20000010006 */
[----:B------:R-:W-:Y:S01]  /*a670*/  F2FP.PACK_AB R8, R17, R21 ;  /* 0x000000151108723e */ /* 0x000fe200000000ff */
[----:B------:R-:W-:-:S02]  /*a680*/  FFMA.FTZ R14, R14, R20, -R15 ;  /* 0x000000140e0e7223 */ /* 0x000fc4000001080f */
[----:B------:R-:W-:Y:S01]  /*a690*/  FFMA.FTZ R9, R11, R20, R16 ;  /* 0x000000140b097223 */ /* 0x000fe20000010010 */
[----:B------:R-:W-:Y:S02]  /*a6a0*/  F2FP.PACK_AB R11, R19, R22 ;  /* 0x00000016130b723e */ /* 0x000fe400000000ff */
[----:B------:R-:W-:Y:S02]  /*a6b0*/  F2FP.PACK_AB R10, R6, R18 ;  /* 0x00000012060a723e */ /* 0x000fe400000000ff */
[----:B------:R-:W-:-:S05]  /*a6c0*/  F2FP.PACK_AB R9, R9, R14 ;  /* 0x0000000e0909723e */ /* 0x000fca00000000ff */
[----:B------:R1:W-:Y:S02]  /*a6d0*/  STS.128 [R210+0x4100], R8 ;  /* 0x00410008d2007388 */ /* 0x0003e40000000c00 */
.L_x_977:
[----:B------:R-:W-:Y:S05]  /*a6e0*/  BSYNC B1 ;  /* 0x0000000000017941 */ /* 0x000fea0003800000 */
.L_x_976:
        /* <DEDUP_REMOVED lines=8> */
[--C-:B------:R-:W-:Y:S02]  /*a770*/  SHF.R.U64 R19, R2, 0x10, R3.reuse ;  /* 0x0000001002137819 */ /* 0x100fe40000001203 */
[----:B------:R-:W-:Y:S02]  /*a780*/  SHF.R.U32.HI R2, RZ, 0x10, R3 ;  /* 0x00000010ff027819 */ /* 0x000fe40000011603 */
[--C-:B------:R-:W-:Y:S02]  /*a790*/  SHF.R.U64 R20, R4, 0x10, R5.reuse ;  /* 0x0000001004147819 */ /* 0x100fe40000001205 */
[----:B------:R-:W-:-:S05]  /*a7a0*/  SHF.R.U32.HI R4, RZ, 0x10, R5 ;  /* 0x00000010ff047819 */ /* 0x000fca0000011605 */
[----:B------:R-:W-:Y:S02]  /*a7b0*/  HADD2.F32 R21, -RZ, R4.H0_H0 ;  /* 0x20000004ff157230 */ /* 0x000fe40000004100 */
[----:B------:R-:W-:Y:S02]  /*a7c0*/  HADD2.F32 R4, -RZ, R55.H1_H1 ;  /* 0x30000037ff047230 */ /* 0x000fe40000004100 */
[--C-:B-1----:R-:W-:Y:S02]  /*a7d0*/  HADD2.F32 R16, -RZ, R10.reuse.H0_H0 ;  /* 0x2000000aff107230 */ /* 0x102fe40000004100 */
[----:B------:R-:W-:Y:S02]  /*a7e0*/  HADD2.F32 R5, -RZ, R10.H1_H1 ;  /* 0x3000000aff057230 */ /* 0x000fe40000004100 */
[----:B------:R-:W-:Y:S02]  /*a7f0*/  HADD2.F32 R3, -RZ, R11.H1_H1 ;  /* 0x3000000bff037230 */ /* 0x000fe40000004100 */
[----:B------:R-:W-:-:S02]  /*a800*/  HADD2.F32 R10, -RZ, R2.H0_H0 ;  /* 0x20000002ff0a7230 */ /* 0x000fc40000004100 */
[----:B------:R-:W-:Y:S02]  /*a810*/  HADD2.F32 R15, -RZ, R11.H0_H0 ;  /* 0x2000000bff0f7230 */ /* 0x000fe40000004100 */
[--C-:B------:R-:W-:Y:S02]  /*a820*/  HADD2.F32 R14, -RZ, R8.reuse.H0_H0 ;  /* 0x20000008ff0e7230 */ /* 0x100fe40000004100 */
[----:B------:R-:W-:Y:S02]  /*a830*/  HADD2.F32 R11, -RZ, R8.H1_H1 ;  /* 0x30000008ff0b7230 */ /* 0x000fe40000004100 */
[--C-:B------:R-:W-:Y:S02]  /*a840*/  HADD2.F32 R8, -RZ, R9.reuse.H0_H0 ;  /* 0x20000009ff087230 */ /* 0x100fe40000004100 */
[----:B------:R-:W-:Y:S01]  /*a850*/  HADD2.F32 R6, -RZ, R9.H1_H1 ;  /* 0x30000009ff067230 */ /* 0x000fe20000004100 */
[-C--:B------:R-:W-:Y:S01]  /*a860*/  FMUL.FTZ R9, R3, R10.reuse ;  /* 0x0000000a03097220 */ /* 0x080fe20000410000 */
[----:B------:R-:W-:Y:S01]  /*a870*/  HADD2.F32 R2, -RZ, R55.H0_H0 ;  /* 0x20000037ff027230 */ /* 0x000fe20000004100 */
[----:B------:R-:W-:-:S02]  /*a880*/  FMUL.FTZ R10, R15, R10 ;  /* 0x0000000a0f0a7220 */ /* 0x000fc40000410000 */
[-C--:B------:R-:W-:Y:S02]  /*a890*/  FFMA.FTZ R18, R15, R21.reuse, -R9 ;  /* 0x000000150f127223 */ /* 0x080fe40000010809 */
[CC--:B------:R-:W-:Y:S02]  /*a8a0*/  FMUL.FTZ R17, R11.reuse, R2.reuse ;  /* 0x000000020b117220 */ /* 0x0c0fe40000410000 */
[C---:B------:R-:W-:Y:S01]  /*a8b0*/  FMUL.FTZ R9, R14.reuse, R2 ;  /* 0x000000020e097220 */ /* 0x040fe20000410000 */
[--C-:B------:R-:W-:Y:S01]  /*a8c0*/  HADD2.F32 R2, -RZ, R56.reuse.H0_H0 ;  /* 0x20000038ff027230 */ /* 0x100fe20000004100 */
[-C--:B------:R-:W-:Y:S02]  /*a8d0*/  FFMA.FTZ R17, R14, R4.reuse, -R17 ;  /* 0x000000040e117223 */ /* 0x080fe40000010811 */
[----:B------:R-:W-:Y:S01]  /*a8e0*/  FFMA.FTZ R14, R11, R4, R9 ;  /* 0x000000040b0e7223 */ /* 0x000fe20000010009 */
[----:B------:R-:W-:Y:S01]  /*a8f0*/  HADD2.F32 R11, -RZ, R19.H0_H0 ;  /* 0x20000013ff0b7230 */ /* 0x000fe20000004100 */
[----:B------:R-:W-:Y:S01]  /*a900*/  FFMA.FTZ R15, R3, R21, R10 ;  /* 0x00000015030f7223 */ /* 0x000fe2000001000a */
[----:B------:R-:W-:Y:S01]  /*a910*/  HADD2.F32 R3, -RZ, R56.H1_H1 ;  /* 0x30000038ff037230 */ /* 0x000fe20000004100 */
[-C--:B------:R-:W-:Y:S01]  /*a920*/  FMUL.FTZ R4, R5, R2.reuse ;  /* 0x0000000205047220 */ /* 0x080fe20000410000 */
[----:B------:R-:W-:Y:S01]  /*a930*/  HADD2.F32 R19, -RZ, R20.H0_H0 ;  /* 0x20000014ff137230 */ /* 0x000fe20000004100 */
[----:B------:R-:W-:-:S02]  /*a940*/  FMUL.FTZ R2, R16, R2 ;  /* 0x0000000210027220 */ /* 0x000fc40000410000 */
[-C--:B------:R-:W-:Y:S02]  /*a950*/  FMUL.FTZ R9, R6, R11.reuse ;  /* 0x0000000b06097220 */ /* 0x080fe40000410000 */
[----:B------:R-:W-:Y:S02]  /*a960*/  FMUL.FTZ R11, R8, R11 ;  /* 0x0000000b080b7220 */ /* 0x000fe40000410000 */
[-C--:B------:R-:W-:Y:S02]  /*a970*/  FFMA.FTZ R10, R16, R3.reuse, -R4 ;  /* 0x00000003100a7223 */ /* 0x080fe40000010804 */
[----:B------:R-:W-:Y:S02]  /*a980*/  FFMA.FTZ R3, R5, R3, R2 ;  /* 0x0000000305037223 */ /* 0x000fe40000010002 */
[----:B------:R-:W-:Y:S01]  /*a990*/  FFMA.FTZ R4, R8, R19, -R9 ;  /* 0x0000001308047223 */ /* 0x000fe20000010809 */
[----:B------:R-:W-:Y:S01]  /*a9a0*/  F2FP.PACK_AB R8, R14, R17 ;  /* 0x000000110e08723e */ /* 0x000fe200000000ff */
[----:B------:R-:W-:Y:S01]  /*a9b0*/  FFMA.FTZ R2, R6, R19, R11 ;  /* 0x0000001306027223 */ /* 0x000fe2000001000b */
[----:B------:R-:W-:-:S02]  /*a9c0*/  F2FP.PACK_AB R11, R15, R18 ;  /* 0x000000120f0b723e */ /* 0x000fc400000000ff */
[----:B------:R-:W-:Y:S02]  /*a9d0*/  F2FP.PACK_AB R10, R3, R10 ;  /* 0x0000000a030a723e */ /* 0x000fe400000000ff */
[----:B------:R-:W-:-:S05]  /*a9e0*/  F2FP.PACK_AB R9, R2, R4 ;  /* 0x000000040209723e */ /* 0x000fca00000000ff */
[----:B------:R1:W-:Y:S02]  /*a9f0*/  STS.128 [R210+0x1100], R8 ;  /* 0x00110008d2007388 */ /* 0x0003e40000000c00 */
.L_x_983:
[----:B------:R-:W-:Y:S05]  /*aa00*/  BSYNC B0 ;  /* 0x0000000000007941 */ /* 0x000fea0003800000 */
.L_x_982:
[----:B------:R-:W-:-:S13]  /*aa10*/  ISETP.GE.AND P0, PT, R100, c[0x0][0x27c], PT ;  /* 0x00009f0064007a0c */ /* 0x000fda0003f06270 */
[----:B------:R-:W-:Y:S05]  /*aa20*/  @P0 BRA `(.L_x_981) ;  /* 0x000002a000000947 */ /* 0x000fea0003800000 */
[----:B-1----:R-:W1:Y:S01]  /*aa30*/  LDS.128 R8, [R210+0x5100] ;  /* 0x00510000d2087984 */ /* 0x002e620000000c00 */
[----:B------:R-:W-:Y:S02]  /*aa40*/  SHF.R.U32.HI R2, RZ, 0x10, R35 ;  /* 0x00000010ff027819 */ /* 0x000fe40000011623 */
[----:B------:R-:W-:Y:S02]  /*aa50*/  SHF.R.U32.HI R3, RZ, 0x10, R37 ;  /* 0x00000010ff037819 */ /* 0x000fe40000011625 */
[----:B------:R-:W-:Y:S02]  /*aa60*/  SHF.R.U64 R18, R34, 0x10, R35 ;  /* 0x0000001022127819 */ /* 0x000fe40000001223 */
[----:B------:R-:W-:Y:S01]  /*aa70*/  SHF.R.U64 R19, R36, 0x10, R37 ;  /* 0x0000001024137819 */ /* 0x000fe20000001225 */
[----:B------:R-:W-:Y:S02]  /*aa80*/  HADD2.F32 R21, -RZ, R3.H0_H0 ;  /* 0x20000003ff157230 */ /* 0x000fe40000004100 */
[----:B------:R-:W-:-:S02]  /*aa90*/  HADD2.F32 R3, -RZ, R57.H1_H1 ;  /* 0x30000039ff037230 */ /* 0x000fc40000004100 */
[----:B------:R-:W-:Y:S02]  /*aaa0*/  HADD2.F32 R19, -RZ, R19.H0_H0 ;  /* 0x20000013ff137230 */ /* 0x000fe40000004100 */
[--C-:B-1----:R-:W-:Y:S02]  /*aab0*/  HADD2.F32 R16, -RZ, R10.reuse.H0_H0 ;  /* 0x2000000aff107230 */ /* 0x102fe40000004100 */
[----:B------:R-:W-:Y:S02]  /*aac0*/  HADD2.F32 R6, -RZ, R10.H1_H1 ;  /* 0x3000000aff067230 */ /* 0x000fe40000004100 */
[--C-:B------:R-:W-:Y:S02]  /*aad0*/  HADD2.F32 R5, -RZ, R11.reuse.H1_H1 ;  /* 0x3000000bff057230 */ /* 0x100fe40000004100 */
[----:B------:R-:W-:Y:S02]  /*aae0*/  HADD2.F32 R10, -RZ, R2.H0_H0 ;  /* 0x20000002ff0a7230 */ /* 0x000fe40000004100 */
[----:B------:R-:W-:-:S02]  /*aaf0*/  HADD2.F32 R15, -RZ, R11.H0_H0 ;  /* 0x2000000bff0f7230 */ /* 0x000fc40000004100 */
[--C-:B------:R-:W-:Y:S02]  /*ab00*/  HADD2.F32 R14, -RZ, R8.reuse.H0_H0 ;  /* 0x20000008ff0e7230 */ /* 0x100fe40000004100 */
[----:B------:R-:W-:Y:S02]  /*ab10*/  HADD2.F32 R11, -RZ, R8.H1_H1 ;  /* 0x30000008ff0b7230 */ /* 0x000fe40000004100 */
[--C-:B------:R-:W-:Y:S02]  /*ab20*/  HADD2.F32 R8, -RZ, R9.reuse.H0_H0 ;  /* 0x20000009ff087230 */ /* 0x100fe40000004100 */
[----:B------:R-:W-:Y:S01]  /*ab30*/  HADD2.F32 R4, -RZ, R9.H1_H1 ;  /* 0x30000009ff047230 */ /* 0x000fe20000004100 */
[-C--:B------:R-:W-:Y:S01]  /*ab40*/  FMUL.FTZ R9, R5, R10.reuse ;  /* 0x0000000a05097220 */ /* 0x080fe20000410000 */
[----:B------:R-:W-:Y:S01]  /*ab50*/  HADD2.F32 R2, -RZ, R57.H0_H0 ;  /* 0x20000039ff027230 */ /* 0x000fe20000004100 */
[C---:B------:R-:W-:Y:S02]  /*ab60*/  FMUL.FTZ R10, R15.reuse, R10 ;  /* 0x0000000a0f0a7220 */ /* 0x040fe40000410000 */
[----:B------:R-:W-:-:S02]  /*ab70*/  FFMA.FTZ R20, R15, R21, -R9 ;  /* 0x000000150f147223 */ /* 0x000fc40000010809 */
[CC--:B------:R-:W-:Y:S02]  /*ab80*/  FMUL.FTZ R17, R11.reuse, R2.reuse ;  /* 0x000000020b117220 */ /* 0x0c0fe40000410000 */
[C---:B------:R-:W-:Y:S01]  /*ab90*/  FMUL.FTZ R9, R14.reuse, R2 ;  /* 0x000000020e097220 */ /* 0x040fe20000410000 */
[----:B------:R-:W-:Y:S01]  /*aba0*/  HADD2.F32 R2, -RZ, R58.H0_H0 ;  /* 0x2000003aff027230 */ /* 0x000fe20000004100 */
[-C--:B------:R-:W-:Y:S02]  /*abb0*/  FFMA.FTZ R17, R14, R3.reuse, -R17 ;  /* 0x000000030e117223 */ /* 0x080fe40000010811 */
[----:B------:R-:W-:Y:S01]  /*abc0*/  FFMA.FTZ R14, R11, R3, R9 ;  /* 0x000000030b0e7223 */ /* 0x000fe20000010009 */
[----:B------:R-:W-:Y:S01]  /*abd0*/  HADD2.F32 R11, -RZ, R18.H0_H0 ;  /* 0x20000012ff0b7230 */ /* 0x000fe20000004100 */
[----:B------:R-:W-:Y:S01]  /*abe0*/  FFMA.FTZ R15, R5, R21, R10 ;  /* 0x00000015050f7223 */ /* 0x000fe2000001000a */
[----:B------:R-:W-:Y:S01]  /*abf0*/  HADD2.F32 R3, -RZ, R59.H0_H0 ;  /* 0x2000003bff037230 */ /* 0x000fe20000004100 */
[----:B------:R-:W-:-:S02]  /*ac00*/  FMUL.FTZ R5, R6, R2 ;  /* 0x0000000206057220 */ /* 0x000fc40000410000 */
[----:B------:R-:W-:Y:S02]  /*ac10*/  FMUL.FTZ R2, R16, R2 ;  /* 0x0000000210027220 */ /* 0x000fe40000410000 */
        /* <DEDUP_REMOVED lines=11> */
.L_x_981:
[----:B------:R-:W-:Y:S05]  /*acd0*/  BSYNC B1 ;  /* 0x0000000000017941 */ /* 0x000fea0003800000 */
.L_x_980:
        /* <DEDUP_REMOVED lines=25> */
[----:B------:R-:W-:Y:S01]  /*ae70*/  HADD2.F32 R2, -RZ, R58.H1_H1 ;  /* 0x3000003aff027230 */ /* 0x000fe20000004100 */
        /* <DEDUP_REMOVED lines=9> */
[----:B------:R-:W-:Y:S01]  /*af10*/  HADD2.F32 R3, -RZ, R60.H1_H1 ;  /* 0x3000003cff037230 */ /* 0x000fe20000004100 */
        /* <DEDUP_REMOVED lines=13> */
.L_x_987:
[----:B------:R-:W-:Y:S05]  /*aff0*/  BSYNC B0 ;  /* 0x0000000000007941 */ /* 0x000fea0003800000 */
.L_x_986:
        /* <DEDUP_REMOVED lines=44> */
.L_x_985:
[----:B------:R-:W-:Y:S05]  /*b2c0*/  BSYNC B1 ;  /* 0x0000000000017941 */ /* 0x000fea0003800000 */
.L_x_984:
[----:B------:R-:W-:-:S04]  /*b2d0*/  IADD3 R2, R101, 0x60, RZ ;  /* 0x0000006065027810 */ /* 0x000fc80007ffe0ff */
        /* <DEDUP_REMOVED lines=47> */
.L_x_990:
[----:B------:R-:W-:Y:S05]  /*b5d0*/  BSYNC B0 ;  /* 0x0000000000007941 */ /* 0x000fea0003800000 */
.L_x_989:
        /* <DEDUP_REMOVED lines=8> */
[----:B------:R-:W-:-:S02]  /*b660*/  HADD2.F32 R3, -RZ, R67.H0_H0 ;  /* 0x20000043ff037230 */ /* 0x000fc40000004100 */
        /* <DEDUP_REMOVED lines=16> */
[----:B------:R-:W-:Y:S01]  /*b770*/  HADD2.F32 R2, -RZ, R66.H1_H1 ;  /* 0x30000042ff027230 */ /* 0x000fe20000004100 */
        /* <DEDUP_REMOVED lines=17> */
[----:B------:R1:W-:Y:S01]  /*b890*/  STS.128 [R210+0x7100], R8 ;  /* 0x00710008d2007388 */ /* 0x0003e20000000c00 */
[----:B------:R-:W-:Y:S05]  /*b8a0*/  BRA `(.L_x_988) ;  /* 0x0000245000007947 */ /* 0x000fea0003800000 */
.L_x_967:
[----:B------:R-:W-:Y:S01]  /*b8b0*/  ISETP.NE.AND P0, PT, R74, 0x1, PT ;  /* 0x000000014a00780c */ /* 0x000fe20003f05270 */
[----:B------:R-:W-:Y:S01]  /*b8c0*/  IMAD.MOV.U32 R9, RZ, RZ, R3 ;  /* 0x000000ffff097224 */ /* 0x000fe200078e0003 */
[----:B------:R-:W-:Y:S01]  /*b8d0*/  CS2R R26, SRZ ;  /* 0x00000000001a7805 */ /* 0x000fe2000001ff00 */
[----:B------:R-:W-:-:S10]  /*b8e0*/  CS2R R24, SRZ ;  /* 0x0000000000187805 */ /* 0x000fd4000001ff00 */
[----:B------:R-:W-:-:S05]  /*b8f0*/  @P0 IMAD.HI.U32 R5, R2, c[0x0][0x2c8], RZ ;  /* 0x0000b20002050a27 */ /* 0x000fca00078e00ff */
[----:B------:R-:W-:-:S04]  /*b900*/  @P0 SHF.R.U32.HI R2, RZ, c[0x0][0x2cc], R5 ;  /* 0x0000b300ff020a19 */ /* 0x000fc80000011605 */
[----:B------:R-:W-:Y:S01]  /*b910*/  SHF.R.S32.HI R5, RZ, 0x1f, R2 ;  /* 0x0000001fff057819 */ /* 0x000fe20000011402 */
[----:B------:R-:W-:-:S04]  /*b920*/  IMAD.WIDE.U32 R8, R2, c[0x0][0x280], R8 ;  /* 0x0000a00002087a25 */ /* 0x000fc800078e0008 */
[----:B------:R-:W-:Y:S01]  /*b930*/  IMAD R10, R5, c[0x0][0x280], RZ ;  /* 0x0000a000050a7a24 */ /* 0x000fe200078e02ff */
[----:B------:R-:W-:-:S03]  /*b940*/  LEA R28, P0, R8, c[0x0][0x270], 0x1 ;  /* 0x00009c00081c7a11 */ /* 0x000fc600078008ff */
[----:B------:R-:W-:-:S04]  /*b950*/  IMAD R3, R2, c[0x0][0x284], R10 ;  /* 0x0000a10002037a24 */ /* 0x000fc800078e020a */
[----:B------:R-:W-:-:S05]  /*b960*/  IMAD.IADD R3, R9, 0x1, R3 ;  /* 0x0000000109037824 */ /* 0x000fca00078e0203 */
[----:B------:R-:W-:Y:S01]  /*b970*/  LEA.HI.X R15, R8, c[0x0][0x274], R3, 0x1, P0 ;  /* 0x00009d00080f7a11 */ /* 0x000fe200000f0c03 */
[----:B------:R-:W-:Y:S02]  /*b980*/  IMAD R3, R5, c[0x0][0x290], RZ ;  /* 0x0000a40005037a24 */ /* 0x000fe400078e02ff */
[----:B------:R-:W-:-:S04]  /*b990*/  IMAD.MOV.U32 R5, RZ, RZ, R6 ;  /* 0x000000ffff057224 */ /* 0x000fc800078e0006 */
[----:B------:R-:W-:-:S04]  /*b9a0*/  IMAD.WIDE.U32 R4, R2, c[0x0][0x290], R4 ;  /* 0x0000a40002047a25 */ /* 0x000fc800078e0004 */
[----:B------:R-:W-:Y:S01]  /*b9b0*/  IMAD R2, R2, c[0x0][0x294], R3 ;  /* 0x0000a50002027a24 */ /* 0x000fe200078e0203 */
[C---:B------:R-:W-:Y:S01]  /*b9c0*/  LEA R14, P0, R4.reuse, c[0x0][0x288], 0x1 ;  /* 0x0000a200040e7a11 */ /* 0x040fe200078008ff */
[----:B------:R-:W-:Y:S02]  /*b9d0*/  SHFL.IDX PT, R3, R15, RZ, 0x181f ;  /* 0x00181fff0f037589 */ /* 0x000fe400000e0000 */
[----:B------:R-:W-:Y:S02]  /*b9e0*/  IMAD.IADD R2, R5, 0x1, R2 ;  /* 0x0000000105027824 */ /* 0x000fe400078e0202 */
[----:B------:R-:W-:Y:S03]  /*b9f0*/  SHFL.IDX PT, R8, R14, RZ, 0x181f ;  /* 0x00181fff0e087589 */ /* 0x000fe600000e0000 */
[----:B------:R-:W-:Y:S02]  /*ba00*/  LEA.HI.X R6, R4, c[0x0][0x28c], R2, 0x1, P0 ;  /* 0x0000a30004067a11 */ /* 0x000fe400000f0c02 */
[----:B------:R-:W1:Y:S01]  /*ba10*/  SHFL.IDX PT, R2, R28, RZ, 0x181f ;  /* 0x00181fff1c027589 */ /* 0x000e6200000e0000 */
[----:B------:R-:W-:-:S03]  /*ba20*/  ISETP.GE.OR P0, PT, R76, c[0x0][0x27c], P3 ;  /* 0x00009f004c007a0c */ /* 0x000fc60001f06670 */
[----:B------:R-:W2:Y:S10]  /*ba30*/  SHFL.IDX PT, R9, R6, RZ, 0x181f ;  /* 0x00181fff06097589 */ /* 0x000eb400000e0000 */
[C---:B------:R-:W-:Y:S01]  /*ba40*/  @!P0 IMAD.SHL.U32 R4, R76.reuse, 0x2, RZ ;  /* 0x000000024c048824 */ /* 0x040fe200078e00ff */
[----:B------:R-:W-:-:S04]  /*ba50*/  @!P0 SHF.L.U64.HI R5, R76, 0x1, R77 ;  /* 0x000000014c058819 */ /* 0x000fc8000001024d */
[----:B-1----:R-:W-:-:S04]  /*ba60*/  @!P0 IADD3 R2, P1, R2, R4, RZ ;  /* 0x0000000402028210 */ /* 0x002fc80007f3e0ff */
[----:B------:R-:W-:Y:S02]  /*ba70*/  @!P0 IADD3.X R3, R3, R5, RZ, P1, !PT ;  /* 0x0000000503038210 */ /* 0x000fe40000ffe4ff */
[----:B------:R-:W-:Y:S01]  /*ba80*/  @!P0 IADD3 R4, P1, R8, R4, RZ ;  /* 0x0000000408048210 */ /* 0x000fe20007f3e0ff */
[----:B------:R-:W-:Y:S01]  /*ba90*/  CS2R R22, SRZ ;  /* 0x0000000000167805 */ /* 0x000fe2000001ff00 */
[----:B------:R-:W-:Y:S01]  /*baa0*/  CS2R R20, SRZ ;  /* 0x0000000000147805 */ /* 0x000fe2000001ff00 */
[----:B------:R-:W3:Y:S02]  /*bab0*/  @!P0 LD.E.128 R24, [R2.64] ;  /* 0x0000000802188980 */ /* 0x000ee4000c101d00 */
[----:B--2---:R-:W-:-:S05]  /*bac0*/  @!P0 IMAD.X R5, R9, 0x1, R5, P1 ;  /* 0x0000000109058824 */ /* 0x004fca00008e0605 */
[----:B------:R-:W2:Y:S01]  /*bad0*/  @!P0 LD.E.128 R20, [R4.64] ;  /* 0x0000000804148980 */ /* 0x000ea2000c101d00 */
[----:B------:R-:W-:Y:S03]  /*bae0*/  BSSY B0, `(.L_x_991) ;  /* 0x0000026000007945 */ /* 0x000fe60003800000 */
[----:B------:R1:W4:Y:S01]  /*baf0*/  SHFL.IDX PT, R29, R28, 0x1, 0x181f ;  /* 0x00381f001c1d7f89 */ /* 0x00032200000e0000 */
[----:B------:R-:W-:-:S03]  /*bb00*/  CS2R R18, SRZ ;  /* 0x0000000000127805 */ /* 0x000fc6000001ff00 */
[----:B------:R1:W1:Y:S01]  /*bb10*/  SHFL.IDX PT, R30, R14, 0x1, 0x181f ;  /* 0x00381f000e1e7f89 */ /* 0x00026200000e0000 */
[----:B------:R-:W-:-:S03]  /*bb20*/  CS2R R16, SRZ ;  /* 0x0000000000107805 */ /* 0x000fc6000001ff00 */
[----:B------:R1:W1:Y:S01]  /*bb30*/  SHFL.IDX PT, R31, R15, 0x1, 0x181f ;  /* 0x00381f000f1f7f89 */ /* 0x00026200000e0000 */
[----:B------:R-:W-:-:S03]  /*bb40*/  ISETP.GE.AND P2, PT, R76, c[0x0][0x27c], PT ;  /* 0x00009f004c007a0c */ /* 0x000fc60003f46270 */
[----:B------:R1:W1:Y:S01]  /*bb50*/  SHFL.IDX PT, R32, R6, 0x1, 0x181f ;  /* 0x00381f0006207f89 */ /* 0x00026200000e0000 */
[----:B---3--:R-:W-:Y:S01]  /*bb60*/  IMAD.MOV.U32 R10, RZ, RZ, R27 ;  /* 0x000000ffff0a7224 */ /* 0x008fe200078e001b */
[----:B------:R-:W-:Y:S01]  /*bb70*/  MOV R9, R24 ;  /* 0x0000001800097202 */ /* 0x000fe20000000f00 */
[----:B------:R-:W-:Y:S02]  /*bb80*/  IMAD.MOV.U32 R11, RZ, RZ, R26 ;  /* 0x000000ffff0b7224 */ /* 0x000fe400078e001a */
[----:B------:R-:W-:Y:S01]  /*bb90*/  IMAD.MOV.U32 R8, RZ, RZ, R25 ;  /* 0x000000ffff087224 */ /* 0x000fe200078e0019 */
[----:B------:R-:W-:Y:S01]  /*bba0*/  PRMT R69, R69, 0x5410, R10 ;  /* 0x0000541045457816 */ /* 0x000fe2000000000a */
[----:B--2---:R-:W-:Y:S01]  /*bbb0*/  IMAD.MOV.U32 R5, RZ, RZ, R22 ;  /* 0x000000ffff057224 */ /* 0x004fe200078e0016 */
[----:B------:R-:W-:Y:S01]  /*bbc0*/  PRMT R51, R9, 0x7610, R51 ;  /* 0x0000761009337816 */ /* 0x000fe20000000033 */
[----:B------:R-:W-:Y:S01]  /*bbd0*/  IMAD.MOV.U32 R4, RZ, RZ, R23 ;  /* 0x000000ffff047224 */ /* 0x000fe200078e0017 */
[----:B------:R-:W-:Y:S01]  /*bbe0*/  MOV R3, R20 ;  /* 0x0000001400037202 */ /* 0x000fe20000000f00 */
[----:B------:R-:W-:Y:S01]  /*bbf0*/  IMAD.MOV.U32 R2, RZ, RZ, R21 ;  /* 0x000000ffff027224 */ /* 0x000fe200078e0015 */
[----:B------:R-:W-:-:S02]  /*bc00*/  PRMT R70, R11, 0x7610, R70 ;  /* 0x000076100b467816 */ /* 0x000fc40000000046 */
[----:B------:R-:W-:Y:S01]  /*bc10*/  PRMT R50, R8, 0x7610, R50 ;  /* 0x0000761008327816 */ /* 0x000fe20000000032 */
[----:B------:R-:W-:Y:S01]  /*bc20*/  CS2R R10, SRZ ;  /* 0x00000000000a7805 */ /* 0x000fe2000001ff00 */
[----:B------:R-:W-:Y:S01]  /*bc30*/  PRMT R51, R51, 0x5410, R5 ;  /* 0x0000541033337816 */ /* 0x000fe20000000005 */
[----:B------:R-:W-:Y:S01]  /*bc40*/  CS2R R8, SRZ ;  /* 0x0000000000087805 */ /* 0x000fe2000001ff00 */
[----:B------:R-:W-:Y:S02]  /*bc50*/  PRMT R69, R4, 0x7610, R69 ;  /* 0x0000761004457816 */ /* 0x000fe40000000045 */
[----:B------:R-:W-:Y:S01]  /*bc60*/  PRMT R49, R2, 0x5410, R3 ;  /* 0x0000541002317816 */ /* 0x000fe20000000003 */
[----:B------:R-:W-:Y:S05]  /*bc70*/  @P4 BRA `(.L_x_992) ;  /* 0x000000c000004947 */ /* 0x000fea0003800000 */
[----:B-1--4-:R-:W-:Y:S01]  /*bc80*/  CS2R R16, SRZ ;  /* 0x0000000000107805 */ /* 0x012fe2000001ff00 */
[----:B------:R-:W-:Y:S01]  /*bc90*/  CS2R R10, SRZ ;  /* 0x00000000000a7805 */ /* 0x000fe2000001ff00 */
[----:B------:R-:W-:Y:S01]  /*bca0*/  CS2R R8, SRZ ;  /* 0x0000000000087805 */ /* 0x000fe2000001ff00 */
[----:B------:R-:W-:Y:S05]  /*bcb0*/  @P2 BRA `(.L_x_992) ;  /* 0x0000008000002947 */ /* 0x000fea0003800000 */
[C---:B------:R-:W-:Y:S01]  /*bcc0*/  IMAD.SHL.U32 R4, R76.reuse, 0x2, RZ ;  /* 0x000000024c047824 */ /* 0x040fe200078e00ff */
[----:B------:R-:W-:-:S04]  /*bcd0*/  SHF.L.U64.HI R5, R76, 0x1, R77 ;  /* 0x000000014c057819 */ /* 0x000fc8000001024d */
[----:B------:R-:W-:-:S05]  /*bce0*/  IADD3 R2, P0, R29, R4, RZ ;  /* 0x000000041d027210 */ /* 0x000fca0007f1e0ff */
[----:B------:R-:W-:Y:S01]  /*bcf0*/  IMAD.X R3, R31, 0x1, R5, P0 ;  /* 0x000000011f037824 */ /* 0x000fe200000e0605 */
[----:B------:R-:W-:-:S04]  /*bd00*/  IADD3 R4, P0, R30, R4, RZ ;  /* 0x000000041e047210 */ /* 0x000fc80007f1e0ff */
[----:B------:R1:W5:Y:S01]  /*bd10*/  LD.E.128 R16, [R2.64] ;  /* 0x0000000802107980 */ /* 0x000362000c101d00 */
[----:B------:R-:W-:-:S05]  /*bd20*/  IMAD.X R5, R32, 0x1, R5, P0 ;  /* 0x0000000120057824 */ /* 0x000fca00000e0605 */
[----:B------:R1:W5:Y:S03]  /*bd30*/  LD.E.128 R8, [R4.64] ;  /* 0x0000000804087980 */ /* 0x000366000c101d00 */
.L_x_992:
[----:B-1--4-:R-:W-:Y:S05]  /*bd40*/  BSYNC B0 ;  /* 0x0000000000007941 */ /* 0x012fea0003800000 */
.L_x_991:
[----:B------:R-:W1:Y:S01]  /*bd50*/  SHFL.IDX PT, R4, R28, 0x2, 0x181f ;  /* 0x00581f001c047f89 */ /* 0x000e6200000e0000 */
[C---:B------:R-:W-:Y:S01]  /*bd60*/  ISETP.GE.OR P0, PT, R76.reuse, c[0x0][0x27c], P5 ;  /* 0x00009f004c007a0c */ /* 0x040fe20002f06670 */
[----:B------:R-:W-:Y:S01]  /*bd70*/  CS2R R42, SRZ ;  /* 0x00000000002a7805 */ /* 0x000fe2000001ff00 */
[----:B------:R-:W-:Y:S01]  /*bd80*/  CS2R R40, SRZ ;  /* 0x0000000000287805 */ /* 0x000fe2000001ff00 */
[----:B------:R-:W2:Y:S04]  /*bd90*/  SHFL.IDX PT, R5, R15, 0x2, 0x181f ;  /* 0x00581f000f057f89 */ /* 0x000ea800000e0000 */
[----:B------:R-:W3:Y:S04]  /*bda0*/  SHFL.IDX PT, R29, R14, 0x2, 0x181f ;  /* 0x00581f000e1d7f89 */ /* 0x000ee800000e0000 */
[----:B------:R-:W4:Y:S02]  /*bdb0*/  SHFL.IDX PT, R30, R6, 0x2, 0x181f ;  /* 0x00581f00061e7f89 */ /* 0x000f2400000e0000 */
[C---:B------:R-:W-:Y:S01]  /*bdc0*/  @!P0 IMAD.SHL.U32 R2, R76.reuse, 0x2, RZ ;  /* 0x000000024c028824 */ /* 0x040fe200078e00ff */
[----:B------:R-:W-:-:S04]  /*bdd0*/  @!P0 SHF.L.U64.HI R3, R76, 0x1, R77 ;  /* 0x000000014c038819 */ /* 0x000fc8000001024d */
[----:B-1----:R-:W-:-:S05]  /*bde0*/  @!P0 IADD3 R4, P1, R4, R2, RZ ;  /* 0x0000000204048210 */ /* 0x002fca0007f3e0ff */
[----:B--2---:R-:W-:Y:S01]  /*bdf0*/  @!P0 IMAD.X R5, R5, 0x1, R3, P1 ;  /* 0x0000000105058824 */ /* 0x004fe200008e0603 */
[----:B---3--:R-:W-:Y:S01]  /*be00*/  @!P0 IADD3 R2, P1, R29, R2, RZ ;  /* 0x000000021d028210 */ /* 0x008fe20007f3e0ff */
[----:B------:R-:W-:-:S03]  /*be10*/  CS2R R46, SRZ ;  /* 0x00000000002e7805 */ /* 0x000fc6000001ff00 */
[----:B------:R1:W2:Y:S01]  /*be20*/  @!P0 LD.E.128 R40, [R4.64] ;  /* 0x0000000804288980 */ /* 0x0002a2000c101d00 */
[----:B------:R-:W-:Y:S01]  /*be30*/  CS2R R44, SRZ ;  /* 0x00000000002c7805 */ /* 0x000fe2000001ff00 */
[----:B----4-:R-:W-:-:S05]  /*be40*/  @!P0 IMAD.X R3, R30, 0x1, R3, P1 ;  /* 0x000000011e038824 */ /* 0x010fca00008e0603 */
[----:B------:R3:W4:Y:S01]  /*be50*/  @!P0 LD.E.128 R44, [R2.64] ;  /* 0x00000008022c8980 */ /* 0x000722000c101d00 */
[----:B-1---5:R-:W-:Y:S01]  /*be60*/  IMAD.MOV.U32 R4, RZ, RZ, R19 ;  /* 0x000000ffff047224 */ /* 0x022fe200078e0013 */
[----:B------:R-:W-:Y:S01]  /*be70*/  MOV R5, R18 ;  /* 0x0000001200057202 */ /* 0x000fe20000000f00 */
[----:B---3--:R-:W-:Y:S02]  /*be80*/  IMAD.MOV.U32 R3, RZ, RZ, R16 ;  /* 0x000000ffff037224 */ /* 0x008fe400078e0010 */
[----:B------:R-:W-:Y:S01]  /*be90*/  IMAD.MOV.U32 R2, RZ, RZ, R17 ;  /* 0x000000ffff027224 */ /* 0x000fe200078e0011 */
[----:B------:R-:W-:Y:S01]  /*bea0*/  PRMT R75, R4, 0x5410, R5 ;  /* 0x00005410044b7816 */ /* 0x000fe20000000005 */
[----:B------:R-:W-:Y:S01]  /*beb0*/  IMAD.MOV.U32 R4, RZ, RZ, R11 ;  /* 0x000000ffff047224 */ /* 0x000fe200078e000b */
[----:B------:R-:W-:Y:S02]  /*bec0*/  MOV R5, R10 ;  /* 0x0000000a00057202 */ /* 0x000fe40000000f00 */
[----:B------:R-:W-:Y:S01]  /*bed0*/  PRMT R73, R2, 0x5410, R3 ;  /* 0x0000541002497816 */ /* 0x000fe20000000003 */
[----:B------:R-:W-:-:S02]  /*bee0*/  IMAD.MOV.U32 R3, RZ, RZ, R8 ;  /* 0x000000ffff037224 */ /* 0x000fc400078e0008 */
[----:B------:R-:W-:Y:S01]  /*bef0*/  IMAD.MOV.U32 R2, RZ, RZ, R9 ;  /* 0x000000ffff027224 */ /* 0x000fe200078e0009 */
[----:B------:R-:W-:-:S04]  /*bf00*/  PRMT R74, R5, 0x5410, R4 ;  /* 0x00005410054a7816 */ /* 0x000fc80000000004 */
[----:B------:R-:W-:Y:S01]  /*bf10*/  PRMT R72, R2, 0x5410, R3 ;  /* 0x0000541002487816 */ /* 0x000fe20000000003 */
[----:B------:R1:W3:Y:S01]  /*bf20*/  SHFL.IDX PT, R29, R15, 0x3, 0x181f ;  /* 0x00781f000f1d7f89 */ /* 0x0002e200000e0000 */
[----:B------:R-:W-:Y:S03]  /*bf30*/  BSSY B0, `(.L_x_993) ;  /* 0x0000021000007945 */ /* 0x000fe60003800000 */
[----:B------:R1:W1:Y:S01]  /*bf40*/  SHFL.IDX PT, R15, R28, 0x3, 0x181f ;  /* 0x00781f001c0f7f89 */ /* 0x00026200000e0000 */
[----:B------:R-:W-:-:S03]  /*bf50*/  CS2R R58, SRZ ;  /* 0x00000000003a7805 */ /* 0x000fc6000001ff00 */
[----:B------:R-:W1:Y:S01]  /*bf60*/  SHFL.IDX PT, R14, R14, 0x3, 0x181f ;  /* 0x00781f000e0e7f89 */ /* 0x000e6200000e0000 */
[----:B------:R-:W-:-:S03]  /*bf70*/  CS2R R56, SRZ ;  /* 0x0000000000387805 */ /* 0x000fc6000001ff00 */
[----:B------:R-:W1:Y:S01]  /*bf80*/  SHFL.IDX PT, R6, R6, 0x3, 0x181f ;  /* 0x00781f0006067f89 */ /* 0x000e6200000e0000 */
[----:B------:R-:W-:Y:S01]  /*bf90*/  CS2R R54, SRZ ;  /* 0x0000000000367805 */ /* 0x000fe2000001ff00 */
[----:B------:R-:W-:Y:S01]  /*bfa0*/  CS2R R52, SRZ ;  /* 0x0000000000347805 */ /* 0x000fe2000001ff00 */
[----:B--2---:R-:W-:Y:S01]  /*bfb0*/  IMAD.MOV.U32 R4, RZ, RZ, R43 ;  /* 0x000000ffff047224 */ /* 0x004fe200078e002b */
[----:B------:R-:W-:Y:S01]  /*bfc0*/  MOV R5, R42 ;  /* 0x0000002a00057202 */ /* 0x000fe20000000f00 */
[----:B------:R-:W-:Y:S01]  /*bfd0*/  IMAD.MOV.U32 R3, RZ, RZ, R40 ;  /* 0x000000ffff037224 */ /* 0x000fe200078e0028 */
[----:B------:R-:W-:Y:S02]  /*bfe0*/  MOV R2, R41 ;  /* 0x0000002900027202 */ /* 0x000fe40000000f00 */
[----:B------:R-:W-:Y:S02]  /*bff0*/  PRMT R84, R4, 0x5410, R5 ;  /* 0x0000541004547816 */ /* 0x000fe40000000005 */
[----:B------:R-:W-:Y:S01]  /*c000*/  PRMT R82, R2, 0x5410, R3 ;  /* 0x0000541002527816 */ /* 0x000fe20000000003 */
[----:B----4-:R-:W-:Y:S01]  /*c010*/  IMAD.MOV.U32 R5, RZ, RZ, R46 ;  /* 0x000000ffff057224 */ /* 0x010fe200078e002e */
[----:B------:R-:W-:Y:S01]  /*c020*/  MOV R3, R44 ;  /* 0x0000002c00037202 */ /* 0x000fe20000000f00 */
[----:B------:R-:W-:-:S02]  /*c030*/  IMAD.MOV.U32 R4, RZ, RZ, R47 ;  /* 0x000000ffff047224 */ /* 0x000fc400078e002f */
[----:B------:R-:W-:-:S03]  /*c040*/  IMAD.MOV.U32 R2, RZ, RZ, R45 ;  /* 0x000000ffff027224 */ /* 0x000fc600078e002d */
[----:B------:R-:W-:Y:S02]  /*c050*/  PRMT R83, R5, 0x5410, R4 ;  /* 0x0000541005537816 */ /* 0x000fe40000000004 */
[----:B------:R-:W-:Y:S01]  /*c060*/  PRMT R80, R2, 0x5410, R3 ;  /* 0x0000541002507816 */ /* 0x000fe20000000003 */
[----:B------:R-:W-:Y:S05]  /*c070*/  @P6 BRA `(.L_x_994) ;  /* 0x000000c000006947 */ /* 0x000fea0003800000 */
[----:B-1-3--:R-:W-:Y:S01]  /*c080*/  CS2R R56, SRZ ;  /* 0x0000000000387805 */ /* 0x00afe2000001ff00 */
[----:B------:R-:W-:Y:S01]  /*c090*/  CS2R R54, SRZ ;  /* 0x0000000000367805 */ /* 0x000fe2000001ff00 */
[----:B------:R-:W-:Y:S01]  /*c0a0*/  CS2R R52, SRZ ;  /* 0x0000000000347805 */ /* 0x000fe2000001ff00 */
[----:B------:R-:W-:Y:S05]  /*c0b0*/  @P2 BRA `(.L_x_994) ;  /* 0x0000008000002947 */ /* 0x000fea0003800000 */
[C---:B------:R-:W-:Y:S01]  /*c0c0*/  IMAD.SHL.U32 R2, R76.reuse, 0x2, RZ ;  /* 0x000000024c027824 */ /* 0x040fe200078e00ff */
[----:B------:R-:W-:-:S04]  /*c0d0*/  SHF.L.U64.HI R3, R76, 0x1, R77 ;  /* 0x000000014c037819 */ /* 0x000fc8000001024d */
[-C--:B------:R-:W-:Y:S02]  /*c0e0*/  IADD3 R4, P1, R15, R2.reuse, RZ ;  /* 0x000000020f047210 */ /* 0x080fe40007f3e0ff */
[----:B------:R-:W-:-:S03]  /*c0f0*/  IADD3 R2, P0, R14, R2, RZ ;  /* 0x000000020e027210 */ /* 0x000fc60007f1e0ff */
[--C-:B------:R-:W-:Y:S02]  /*c100*/  IMAD.X R5, R29, 0x1, R3.reuse, P1 ;  /* 0x000000011d057824 */ /* 0x100fe400008e0603 */
[----:B------:R-:W-:-:S03]  /*c110*/  IMAD.X R3, R6, 0x1, R3, P0 ;  /* 0x0000000106037824 */ /* 0x000fc600000e0603 */
[----:B------:R1:W5:Y:S04]  /*c120*/  LD.E.128 R56, [R4.64] ;  /* 0x0000000804387980 */ /* 0x000368000c101d00 */
[----:B------:R1:W5:Y:S02]  /*c130*/  LD.E.128 R52, [R2.64] ;  /* 0x0000000802347980 */ /* 0x000364000c101d00 */
.L_x_994:
[----:B-1-3--:R-:W-:Y:S05]  /*c140*/  BSYNC B0 ;  /* 0x0000000000007941 */ /* 0x00afea0003800000 */
.L_x_993:
[----:B------:R-:W-:Y:S01]  /*c150*/  IADD3 R4, -R71, R48, RZ ;  /* 0x0000003047047210 */ /* 0x000fe20007ffe1ff */
[----:B-----5:R-:W-:Y:S01]  /*c160*/  IMAD.MOV.U32 R2, RZ, RZ, R58 ;  /* 0x000000ffff027224 */ /* 0x020fe200078e003a */
[----:B------:R-:W-:-:S04]  /*c170*/  DEPBAR.LE SB0, 0x1 ;  /* 0x000080400000791a */ /* 0x000fc80000000000 */
[----:B------:R-:W-:Y:S01]  /*c180*/  IMNMX R68, R4, 0x80, PT ;  /* 0x0000008004447817 */ /* 0x000fe20003800200 */
[----:B------:R-:W-:Y:S01]  /*c190*/  IMAD.MOV.U32 R5, RZ, RZ, R59 ;  /* 0x000000ffff057224 */ /* 0x000fe200078e003b */
[----:B------:R-:W-:Y:S01]  /*c1a0*/  MOV R4, R55 ;  /* 0x0000003700047202 */ /* 0x000fe20000000f00 */
[----:B------:R-:W-:Y:S01]  /*c1b0*/  IMAD.MOV.U32 R3, RZ, RZ, R56 ;  /* 0x000000ffff037224 */ /* 0x000fe200078e0038 */
[----:B------:R-:W-:Y:S01]  /*c1c0*/  BAR.SYNC.DEFER_BLOCKING 0x0 ;  /* 0x0000000000007b1d */ /* 0x000fe20000010000 */
[----:B------:R-:W-:Y:S02]  /*c1d0*/  ISETP.GE.OR P0, PT, R101, R68, P2 ;  /* 0x000000446500720c */ /* 0x000fe40001706670 */
[----:B------:R-:W-:Y:S01]  /*c1e0*/  PRMT R88, R5, 0x5410, R2 ;  /* 0x0000541005587816 */ /* 0x000fe20000000002 */
[----:B------:R-:W-:Y:S02]  /*c1f0*/  IMAD.MOV.U32 R2, RZ, RZ, R57 ;  /* 0x000000ffff027224 */ /* 0x000fe400078e0039 */
[----:B------:R-:W-:Y:S01]  /*c200*/  IMAD.MOV.U32 R5, RZ, RZ, R54 ;  /* 0x000000ffff057224 */ /* 0x000fe200078e0036 */
[----:B------:R-:W-:Y:S02]  /*c210*/  BSSY B0, `(.L_x_995) ;  /* 0x000006b000007945 */ /* 0x000fe40003800000 */
[----:B------:R-:W-:Y:S01]  /*c220*/  PRMT R86, R2, 0x5410, R3 ;  /* 0x0000541002567816 */ /* 0x000fe20000000003 */
[----:B------:R-:W-:Y:S01]  /*c230*/  IMAD.MOV.U32 R3, RZ, RZ, R52 ;  /* 0x000000ffff037224 */ /* 0x000fe200078e0034 */
[----:B------:R-:W-:-:S02]  /*c240*/  MOV R2, R53 ;  /* 0x0000003500027202 */ /* 0x000fc40000000f00 */
[----:B------:R-:W-:Y:S02]  /*c250*/  PRMT R87, R5, 0x5410, R4 ;  /* 0x0000541005577816 */ /* 0x000fe40000000004 */
[----:B------:R-:W-:Y:S01]  /*c260*/  PRMT R85, R2, 0x5410, R3 ;  /* 0x0000541002557816 */ /* 0x000fe20000000003 */
[----:B------:R-:W-:Y:S05]  /*c270*/  @P0 BRA `(.L_x_996) ;  /* 0x0000064000000947 */ /* 0x000fea0003800000 */
[----:B------:R-:W-:Y:S01]  /*c280*/  MOV R2, c[0x0][0x27c] ;  /* 0x00009f0000027a02 */ /* 0x000fe20000000f00 */
[----:B------:R-:W1:Y:S01]  /*c290*/  LDS.128 R28, [R210+0x100] ;  /* 0x00010000d21c7984 */ /* 0x000e620000000c00 */
[C---:B------:R-:W-:Y:S01]  /*c2a0*/  SHF.L.U32 R6, R101.reuse, 0x6, RZ ;  /* 0x0000000665067819 */ /* 0x040fe200000006ff */
[----:B------:R-:W-:Y:S01]  /*c2b0*/  HADD2.F32 R15, -RZ, R50.H0_H0 ;  /* 0x20000032ff0f7230 */ /* 0x000fe20000004100 */
[----:B------:R-:W-:Y:S02]  /*c2c0*/  LEA.HI R2, R2, R102, RZ, 0x1d ;  /* 0x0000006602027211 */ /* 0x000fe400078fe8ff */
[----:B------:R-:W-:Y:S02]  /*c2d0*/  SHF.L.U32 R14, R101, 0x6, RZ ;  /* 0x00000006650e7819 */ /* 0x000fe400000006ff */
[----:B------:R-:W-:-:S02]  /*c2e0*/  SHF.R.S32.HI R4, RZ, 0x1f, R2 ;  /* 0x0000001fff047819 */ /* 0x000fc40000011402 */
[----:B------:R-:W-:Y:S02]  /*c2f0*/  SHF.L.U32 R3, R2, 0x3, RZ ;  /* 0x0000000302037819 */ /* 0x000fe400000006ff */
[----:B------:R-:W-:Y:S02]  /*c300*/  LOP3.LUT R14, R14, 0x1c0, RZ, 0xc0, !PT ;  /* 0x000001c00e0e7812 */ /* 0x000fe400078ec0ff */
[----:B------:R-:W-:Y:S02]  /*c310*/  LOP3.LUT R6, R6, 0x1c0, RZ, 0xc0, !PT ;  /* 0x000001c006067812 */ /* 0x000fe400078ec0ff */
[----:B------:R-:W-:Y:S02]  /*c320*/  LEA.HI R2, R4, R2, RZ, 0x3 ;  /* 0x0000000204027211 */ /* 0x000fe400078f18ff */
[----:B------:R-:W-:Y:S02]  /*c330*/  SHF.R.U32.HI R6, RZ, 0x3, R6 ;  /* 0x00000003ff067819 */ /* 0x000fe40000011606 */
[----:B------:R-:W-:-:S02]  /*c340*/  LOP3.LUT R3, R14, 0x38, R3, 0xf8, !PT ;  /* 0x000000380e037812 */ /* 0x000fc400078ef803 */
[----:B------:R-:W-:Y:S02]  /*c350*/  SHF.L.U32 R2, R2, 0xa, RZ ;  /* 0x0000000a02027819 */ /* 0x000fe400000006ff */
[----:B------:R-:W-:Y:S02]  /*c360*/  LOP3.LUT R3, R3, R6, RZ, 0x3c, !PT ;  /* 0x0000000603037212 */ /* 0x000fe400078e3cff */
[----:B------:R-:W-:Y:S02]  /*c370*/  LOP3.LUT R2, R2, 0x7fffe000, RZ, 0xc0, !PT ;  /* 0x7fffe00002027812 */ /* 0x000fe400078ec0ff */
[----:B------:R-:W-:Y:S02]  /*c380*/  SHF.R.U32.HI R5, RZ, 0x10, R21 ;  /* 0x00000010ff057819 */ /* 0x000fe40000011615 */
[----:B------:R-:W-:Y:S02]  /*c390*/  IADD3 R2, R3, R2, R7 ;  /* 0x0000000203027210 */ /* 0x000fe40007ffe007 */
[----:B------:R-:W-:-:S02]  /*c3a0*/  SHF.R.U64 R67, R24, 0x10, R25 ;  /* 0x0000001018437819 */ /* 0x000fc40000001219 */
[----:B------:R-:W-:Y:S01]  /*c3b0*/  SHF.L.U32 R39, R2, 0x1, RZ ;  /* 0x0000000102277819 */ /* 0x000fe200000006ff */
[----:B------:R-:W-:Y:S01]  /*c3c0*/  HADD2.F32 R2, -RZ, R49.H0_H0 ;  /* 0x20000031ff027230 */ /* 0x000fe20000004100 */
[----:B------:R-:W-:Y:S02]  /*c3d0*/  SHF.R.U32.HI R38, RZ, 0x10, R25 ;  /* 0x00000010ff267819 */ /* 0x000fe40000011619 */
[----:B------:R-:W-:Y:S01]  /*c3e0*/  SHF.R.U64 R66, R26, 0x10, R27 ;  /* 0x000000101a427819 */ /* 0x000fe2000000121b */
[----:B------:R-:W2:Y:S01]  /*c3f0*/  LDS.128 R32, [R39+0x100] ;  /* 0x0001000027207984 */ /* 0x000ea20000000c00 */
[----:B------:R-:W-:Y:S01]  /*c400*/  SHF.R.U32.HI R48, RZ, 0x10, R23 ;  /* 0x00000010ff307819 */ /* 0x000fe20000011617 */
[----:B-1----:R-:W-:Y:S01]  /*c410*/  HADD2.F32 R37, -RZ, R29.H0_H0 ;  /* 0x2000001dff257230 */ /* 0x002fe20000004100 */
[----:B------:R-:W-:Y:S01]  /*c420*/  SHF.R.U64 R64, R20, 0x10, R21 ;  /* 0x0000001014407819 */ /* 0x000fe20000001215 */
[--C-:B------:R-:W-:Y:S01]  /*c430*/  HADD2.F32 R26, -RZ, R31.reuse.H0_H0 ;  /* 0x2000001fff1a7230 */ /* 0x100fe20000004100 */
[----:B------:R-:W-:Y:S01]  /*c440*/  SHF.R.U32.HI R60, RZ, 0x10, R27 ;  /* 0x00000010ff3c7819 */ /* 0x000fe2000001161b */
[----:B------:R-:W-:Y:S01]  /*c450*/  HADD2.F32 R25, -RZ, R31.H1_H1 ;  /* 0x3000001fff197230 */ /* 0x000fe20000004100 */
[----:B------:R-:W-:Y:S01]  /*c460*/  FMUL.FTZ R14, R37, R2 ;  /* 0x00000002250e7220 */ /* 0x000fe20000410000 */
[----:B------:R-:W-:Y:S01]  /*c470*/  HADD2.F32 R29, -RZ, R29.H1_H1 ;  /* 0x3000001dff1d7230 */ /* 0x000fe20000004100 */
[----:B------:R-:W-:Y:S01]  /*c480*/  SHF.R.U64 R61, R22, 0x10, R23 ;  /* 0x00000010163d7819 */ /* 0x000fe20000001217 */
[----:B------:R-:W-:-:S02]  /*c490*/  HADD2.F32 R31, -RZ, R5.H0_H0 ;  /* 0x20000005ff1f7230 */ /* 0x000fc40000004100 */
[----:B------:R-:W-:Y:S02]  /*c4a0*/  HADD2.F32 R36, -RZ, R28.H0_H0 ;  /* 0x2000001cff247230 */ /* 0x000fe40000004100 */
[----:B------:R-:W-:Y:S02]  /*c4b0*/  HADD2.F32 R5, -RZ, R49.H1_H1 ;  /* 0x30000031ff057230 */ /* 0x000fe40000004100 */
[----:B------:R-:W-:Y:S02]  /*c4c0*/  HADD2.F32 R71, -RZ, R38.H0_H0 ;  /* 0x20000026ff477230 */ /* 0x000fe40000004100 */
[----:B------:R-:W-:Y:S02]  /*c4d0*/  HADD2.F32 R27, -RZ, R30.H0_H0 ;  /* 0x2000001eff1b7230 */ /* 0x000fe40000004100 */
[----:B------:R-:W-:Y:S02]  /*c4e0*/  HADD2.F32 R28, -RZ, R28.H1_H1 ;  /* 0x3000001cff1c7230 */ /* 0x000fe40000004100 */
[----:B------:R-:W-:-:S02]  /*c4f0*/  HADD2.F32 R30, -RZ, R30.H1_H1 ;  /* 0x3000001eff1e7230 */ /* 0x000fc40000004100 */
[--C-:B--2---:R-:W-:Y:S02]  /*c500*/  HADD2.F32 R4, -RZ, R33.reuse.H0_H0 ;  /* 0x20000021ff047230 */ /* 0x104fe40000004100 */
[----:B------:R-:W-:Y:S02]  /*c510*/  HADD2.F32 R3, -RZ, R33.H1_H1 ;  /* 0x30000021ff037230 */ /* 0x000fe40000004100 */
[--C-:B------:R-:W-:Y:S01]  /*c520*/  HADD2.F32 R6, -RZ, R32.reuse.H0_H0 ;  /* 0x20000020ff067230 */ /* 0x100fe20000004100 */
[C---:B------:R-:W-:Y:S01]  /*c530*/  FMUL.FTZ R50, R4.reuse, R2 ;  /* 0x0000000204327220 */ /* 0x040fe20000410000 */
[----:B------:R-:W-:Y:S01]  /*c540*/  HADD2.F32 R21, -RZ, R35.H0_H0 ;  /* 0x20000023ff157230 */ /* 0x000fe20000004100 */
[----:B------:R-:W-:Y:S01]  /*c550*/  FMUL.FTZ R2, R29, R31 ;  /* 0x0000001f1d027220 */ /* 0x000fe20000410000 */
[----:B------:R-:W-:Y:S01]  /*c560*/  HADD2.F32 R24, -RZ, R32.H1_H1 ;  /* 0x30000020ff187230 */ /* 0x000fe20000004100 */
[----:B------:R-:W-:Y:S01]  /*c570*/  FFMA.FTZ R63, R4, R15, R14 ;  /* 0x0000000f043f7223 */ /* 0x000fe2000001000e */
[----:B------:R-:W-:Y:S01]  /*c580*/  HADD2.F32 R14, -RZ, R51.H0_H0 ;  /* 0x20000033ff0e7230 */ /* 0x000fe20000004100 */
[----:B------:R-:W-:Y:S01]  /*c590*/  FMUL.FTZ R4, R36, R5 ;  /* 0x0000000524047220 */ /* 0x000fe20000410000 */
[----:B------:R-:W-:Y:S01]  /*c5a0*/  HADD2.F32 R23, -RZ, R34.H0_H0 ;  /* 0x20000022ff177230 */ /* 0x000fe20000004100 */
[C---:B------:R-:W-:Y:S01]  /*c5b0*/  FFMA.FTZ R62, R3.reuse, R71, R2 ;  /* 0x00000047033e7223 */ /* 0x040fe20000010002 */
[----:B------:R-:W-:Y:S01]  /*c5c0*/  HADD2.F32 R2, -RZ, R69.H0_H0 ;  /* 0x20000045ff027230 */ /* 0x000fe20000004100 */
[----:B------:R-:W-:Y:S01]  /*c5d0*/  FMUL.FTZ R49, R3, R31 ;  /* 0x0000001f03317220 */ /* 0x000fe20000410000 */
[----:B------:R-:W-:Y:S01]  /*c5e0*/  HADD2.F32 R3, -RZ, R51.H1_H1 ;  /* 0x30000033ff037230 */ /* 0x000fe20000004100 */
[C---:B------:R-:W-:Y:S01]  /*c5f0*/  FFMA.FTZ R51, R6.reuse, R14, R4 ;  /* 0x0000000e06337223 */ /* 0x040fe20000010004 */
[----:B------:R-:W-:Y:S01]  /*c600*/  HADD2.F32 R4, -RZ, R69.H1_H1 ;  /* 0x30000045ff047230 */ /* 0x000fe20000004100 */
[----:B------:R-:W-:Y:S01]  /*c610*/  FMUL.FTZ R38, R6, R5 ;  /* 0x0000000506267220 */ /* 0x000fe20000410000 */
[----:B------:R-:W-:Y:S01]  /*c620*/  HADD2.F32 R69, -RZ, R48.H0_H0 ;  /* 0x20000030ff457230 */ /* 0x000fe20000004100 */
[-C--:B------:R-:W-:Y:S01]  /*c630*/  FMUL.FTZ R6, R26, R2.reuse ;  /* 0x000000021a067220 */ /* 0x080fe20000410000 */
[----:B------:R-:W-:Y:S01]  /*c640*/  HADD2.F32 R5, -RZ, R70.H0_H0 ;  /* 0x20000046ff057230 */ /* 0x000fe20000004100 */
[----:B------:R-:W-:Y:S01]  /*c650*/  FMUL.FTZ R31, R27, R3 ;  /* 0x000000031b1f7220 */ /* 0x000fe20000410000 */
[----:B------:R-:W-:Y:S01]  /*c660*/  HADD2.F32 R20, -RZ, R35.H1_H1 ;  /* 0x30000023ff147230 */ /* 0x000fe20000004100 */
[C---:B------:R-:W-:Y:S01]  /*c670*/  FMUL.FTZ R32, R21.reuse, R2 ;  /* 0x0000000215207220 */ /* 0x040fe20000410000 */
[----:B------:R-:W-:Y:S01]  /*c680*/  HADD2.F32 R70, -RZ, R60.H0_H0 ;  /* 0x2000003cff467230 */ /* 0x000fe20000004100 */
[----:B------:R-:W-:Y:S01]  /*c690*/  FFMA.FTZ R33, R21, R4, R6 ;  /* 0x0000000415217223 */ /* 0x000fe20000010006 */
[----:B------:R-:W-:Y:S01]  /*c6a0*/  HADD2.F32 R6, -RZ, R64.H0_H0 ;  /* 0x20000040ff067230 */ /* 0x000fe20000004100 */
[----:B------:R-:W-:Y:S01]  /*c6b0*/  FMUL.FTZ R2, R25, R69 ;  /* 0x0000004519027220 */ /* 0x000fe20000410000 */
[----:B------:R-:W-:Y:S01]  /*c6c0*/  HADD2.F32 R35, -RZ, R61.H0_H0 ;  /* 0x2000003dff237230 */ /* 0x000fe20000004100 */
[C---:B------:R-:W-:Y:S01]  /*c6d0*/  FFMA.FTZ R48, R23.reuse, R5, R31 ;  /* 0x0000000517307223 */ /* 0x040fe2000001001f */
[----:B------:R-:W-:Y:S01]  /*c6e0*/  HADD2.F32 R22, -RZ, R34.H1_H1 ;  /* 0x30000022ff167230 */ /* 0x000fe20000004100 */
[----:B------:R-:W-:Y:S01]  /*c6f0*/  FMUL.FTZ R34, R23, R3 ;  /* 0x0000000317227220 */ /* 0x000fe20000410000 */
[----:B------:R-:W-:Y:S01]  /*c700*/  HADD2.F32 R61, -RZ, R67.H0_H0 ;  /* 0x20000043ff3d7230 */ /* 0x000fe20000004100 */
[----:B------:R-:W-:Y:S01]  /*c710*/  FFMA.FTZ R31, R20, R70, R2 ;  /* 0x00000046141f7223 */ /* 0x000fe20000010002 */
[----:B------:R-:W-:Y:S01]  /*c720*/  HADD2.F32 R60, -RZ, R66.H0_H0 ;  /* 0x20000042ff3c7230 */ /* 0x000fe20000004100 */
[----:B------:R-:W-:-:S02]  /*c730*/  FMUL.FTZ R3, R28, R6 ;  /* 0x000000061c037220 */ /* 0x000fc40000410000 */
[----:B------:R-:W-:Y:S02]  /*c740*/  FMUL.FTZ R2, R30, R35 ;  /* 0x000000231e027220 */ /* 0x000fe40000410000 */
[----:B------:R-:W-:Y:S02]  /*c750*/  FMUL.FTZ R23, R20, R69 ;  /* 0x0000004514177220 */ /* 0x000fe40000410000 */
[----:B------:R-:W-:Y:S02]  /*c760*/  FMUL.FTZ R21, R24, R6 ;  /* 0x0000000618157220 */ /* 0x000fe40000410000 */
[----:B------:R-:W-:Y:S02]  /*c770*/  FMUL.FTZ R20, R22, R35 ;  /* 0x0000002316147220 */ /* 0x000fe40000410000 */
[----:B------:R-:W-:Y:S02]  /*c780*/  FFMA.FTZ R24, R24, R61, R3 ;  /* 0x0000003d18187223 */ /* 0x000fe40000010003 */
[----:B------:R-:W-:-:S02]  /*c790*/  FFMA.FTZ R35, R22, R60, R2 ;  /* 0x0000003c16237223 */ /* 0x000fc40000010002 */
[----:B------:R-:W-:Y:S02]  /*c7a0*/  FFMA.FTZ R22, R37, R15, -R50 ;  /* 0x0000000f25167223 */ /* 0x000fe40000010832 */
[----:B------:R-:W-:Y:S02]  /*c7b0*/  FFMA.FTZ R6, R27, R5, -R34 ;  /* 0x000000051b067223 */ /* 0x000fe40000010822 */
[----:B------:R-:W-:Y:S02]  /*c7c0*/  FFMA.FTZ R3, R26, R4, -R32 ;  /* 0x000000041a037223 */ /* 0x000fe40000010820 */
[----:B------:R-:W-:Y:S02]  /*c7d0*/  FFMA.FTZ R15, R29, R71, -R49 ;  /* 0x000000471d0f7223 */ /* 0x000fe40000010831 */
[----:B------:R-:W-:Y:S02]  /*c7e0*/  FFMA.FTZ R14, R36, R14, -R38 ;  /* 0x0000000e240e7223 */ /* 0x000fe40000010826 */
[----:B------:R-:W-:Y:S01]  /*c7f0*/  FFMA.FTZ R2, R25, R70, -R23 ;  /* 0x0000004619027223 */ /* 0x000fe20000010817 */
[----:B------:R-:W-:Y:S01]  /*c800*/  F2FP.PACK_AB R25, R15, R22 ;  /* 0x000000160f19723e */ /* 0x000fe200000000ff */
[----:B------:R-:W-:Y:S01]  /*c810*/  FFMA.FTZ R5, R28, R61, -R21 ;  /* 0x0000003d1c057223 */ /* 0x000fe20000010815 */
[----:B------:R-:W-:Y:S01]  /*c820*/  F2FP.PACK_AB R23, R31, R33 ;  /* 0x000000211f17723e */ /* 0x000fe200000000ff */
[----:B------:R-:W-:Y:S01]  /*c830*/  FFMA.FTZ R4, R30, R60, -R20 ;  /* 0x0000003c1e047223 */ /* 0x000fe20000010814 */
[----:B------:R-:W-:-:S02]  /*c840*/  F2FP.PACK_AB R20, R24, R51 ;  /* 0x000000331814723e */ /* 0x000fc400000000ff */
[----:B------:R-:W-:Y:S02]  /*c850*/  F2FP.PACK_AB R27, R2, R3 ;  /* 0x00000003021b723e */ /* 0x000fe400000000ff */
[----:B------:R-:W-:Y:S02]  /*c860*/  F2FP.PACK_AB R24, R5, R14 ;  /* 0x0000000e0518723e */ /* 0x000fe400000000ff */
[----:B------:R-:W-:Y:S02]  /*c870*/  F2FP.PACK_AB R26, R4, R6 ;  /* 0x00000006041a723e */ /* 0x000fe400000000ff */
[----:B------:R-:W-:Y:S02]  /*c880*/  F2FP.PACK_AB R21, R62, R63 ;  /* 0x0000003f3e15723e */ /* 0x000fe400000000ff */
[----:B------:R-:W-:Y:S01]  /*c890*/  F2FP.PACK_AB R22, R35, R48 ;  /* 0x000000302316723e */ /* 0x000fe200000000ff */
[----:B------:R1:W-:Y:S04]  /*c8a0*/  STS.128 [R210+0x100], R24 ;  /* 0x00010018d2007388 */ /* 0x0003e80000000c00 */
[----:B------:R1:W-:Y:S02]  /*c8b0*/  STS.128 [R39+0x100], R20 ;  /* 0x0001001427007388 */ /* 0x0003e40000000c00 */
.L_x_996:
[----:B------:R-:W-:Y:S05]  /*c8c0*/  BSYNC B0 ;  /* 0x0000000000007941 */ /* 0x000fea0003800000 */
.L_x_995:
[----:B------:R-:W-:Y:S01]  /*c8d0*/  IADD3 R2, R101, 0x20, RZ ;  /* 0x0000002065027810 */ /* 0x000fe20007ffe0ff */
[----:B------:R-:W-:Y:S03]  /*c8e0*/  BSSY B0, `(.L_x_997) ;  /* 0x000006a000007945 */ /* 0x000fe60003800000 */
[----:B------:R-:W-:-:S13]  /*c8f0*/  ISETP.GE.OR P0, PT, R2, R68, P2 ;  /* 0x000000440200720c */ /* 0x000fda0001706670 */
[----:B------:R-:W-:Y:S05]  /*c900*/  @P0 BRA `(.L_x_998) ;  /* 0x0000067000000947 */ /* 0x000fea0003800000 */
[----:B------:R-:W2:Y:S01]  /*c910*/  LDL R63, [R1+0x58] ;  /* 0x00005800013f7983 */ /* 0x000ea20000100800 */
[----:B------:R-:W-:Y:S02]  /*c920*/  MOV R2, c[0x0][0x27c] ;  /* 0x00009f0000027a02 */ /* 0x000fe40000000f00 */
        /* <DEDUP_REMOVED lines=14> */
[----:B------:R-:W-:Y:S02]  /*ca10*/  LOP3.LUT R2, R2, 0x7fffe000, RZ, 0xc0, !PT ;  /* 0x7fffe00002027812 */ /* 0x000fe400078ec0ff */
[----:B------:R-:W-:Y:S02]  /*ca20*/  SHF.R.U32.HI R5, RZ, 0x10, R9 ;  /* 0x00000010ff057819 */ /* 0x000fe40000011609 */
[----:B------:R-:W-:-:S02]  /*ca30*/  IADD3 R2, R3, R2, R12 ;  /* 0x0000000203027210 */ /* 0x000fc40007ffe00c */
[----:B------:R-:W-:Y:S02]  /*ca40*/  SHF.R.U32.HI R31, RZ, 0x10, R17 ;  /* 0x00000010ff1f7819 */ /* 0x000fe40000011611 */
[----:B------:R-:W-:Y:S01]  /*ca50*/  SHF.L.U32 R35, R2, 0x1, RZ ;  /* 0x0000000102237819 */ /* 0x000fe200000006ff */
[----:B------:R-:W-:Y:S01]  /*ca60*/  HADD2.F32 R2, -RZ, R72.H0_H0 ;  /* 0x20000048ff027230 */ /* 0x000fe20000004100 */
[----:B------:R-:W-:Y:S01]  /*ca70*/  SHF.R.U64 R50, R8, 0x10, R9 ;  /* 0x0000001008327819 */ /* 0x000fe20000001209 */
[----:B------:R-:W-:Y:S01]  /*ca80*/  HADD2.F32 R9, -RZ, R73.H0_H0 ;  /* 0x20000049ff097230 */ /* 0x000fe20000004100 */
[----:B------:R-:W-:Y:S01]  /*ca90*/  SHF.R.U64 R51, R18, 0x10, R19 ;  /* 0x0000001012337819 */ /* 0x000fe20000001213 */
[----:B-1----:R-:W1:Y:S01]  /*caa0*/  LDS.128 R24, [R35+0x100] ;  /* 0x0001000023187984 */ /* 0x002e620000000c00 */
[----:B------:R-:W-:Y:S01]  /*cab0*/  HADD2.F32 R62, -RZ, R31.H0_H0 ;  /* 0x2000001fff3e7230 */ /* 0x000fe20000004100 */
[--C-:B------:R-:W-:Y:S02]  /*cac0*/  SHF.R.U32.HI R33, RZ, 0x10, R11.reuse ;  /* 0x00000010ff217819 */ /* 0x100fe4000001160b */
[----:B------:R-:W-:-:S02]  /*cad0*/  SHF.R.U64 R39, R10, 0x10, R11 ;  /* 0x000000100a277819 */ /* 0x000fc4000000120b */
[----:B------:R-:W-:Y:S02]  /*cae0*/  SHF.R.U64 R60, R16, 0x10, R17 ;  /* 0x00000010103c7819 */ /* 0x000fe40000001211 */
[----:B------:R-:W-:-:S05]  /*caf0*/  SHF.R.U32.HI R38, RZ, 0x10, R19 ;  /* 0x00000010ff267819 */ /* 0x000fca0000011613 */
[----:B------:R-:W-:Y:S02]  /*cb00*/  HADD2.F32 R61, -RZ, R38.H0_H0 ;  /* 0x20000026ff3d7230 */ /* 0x000fe40000004100 */
[----:B------:R-:W-:Y:S02]  /*cb10*/  HADD2.F32 R38, -RZ, R51.H0_H0 ;  /* 0x20000033ff267230 */ /* 0x000fe40000004100 */
[--C-:B-1----:R-:W-:Y:S02]  /*cb20*/  HADD2.F32 R4, -RZ, R25.reuse.H0_H0 ;  /* 0x20000019ff047230 */ /* 0x102fe40000004100 */
[----:B------:R-:W-:Y:S02]  /*cb30*/  HADD2.F32 R3, -RZ, R25.H1_H1 ;  /* 0x30000019ff037230 */ /* 0x000fe40000004100 */
[----:B------:R-:W-:Y:S01]  /*cb40*/  HADD2.F32 R6, -RZ, R24.H0_H0 ;  /* 0x20000018ff067230 */ /* 0x000fe20000004100 */
[----:B------:R-:W-:Y:S01]  /*cb50*/  FMUL.FTZ R36, R4, R2 ;  /* 0x0000000204247220 */ /* 0x000fe20000410000 */
[----:B------:R-:W-:-:S02]  /*cb60*/  HADD2.F32 R11, -RZ, R27.H0_H0 ;  /* 0x2000001bff0b7230 */ /* 0x000fc40000004100 */
[--C-:B------:R-:W-:Y:S02]  /*cb70*/  HADD2.F32 R15, -RZ, R26.reuse.H0_H0 ;  /* 0x2000001aff0f7230 */ /* 0x100fe40000004100 */
[----:B------:R-:W-:Y:S02]  /*cb80*/  HADD2.F32 R14, -RZ, R26.H1_H1 ;  /* 0x3000001aff0e7230 */ /* 0x000fe40000004100 */
[----:B------:R-:W-:Y:S02]  /*cb90*/  HADD2.F32 R10, -RZ, R27.H1_H1 ;  /* 0x3000001bff0a7230 */ /* 0x000fe40000004100 */
[----:B------:R-:W-:Y:S01]  /*cba0*/  HADD2.F32 R16, -RZ, R24.H1_H1 ;  /* 0x30000018ff107230 */ /* 0x000fe20000004100 */
[----:B--2---:R-:W1:Y:S02]  /*cbb0*/  LDS.128 R20, [R63] ;  /* 0x000000003f147984 */ /* 0x004e640000000c00 */
[----:B-1----:R-:W-:Y:S02]  /*cbc0*/  HADD2.F32 R29, -RZ, R21.H0_H0 ;  /* 0x20000015ff1d7230 */ /* 0x002fe40000004100 */
[----:B------:R-:W-:-:S02]  /*cbd0*/  HADD2.F32 R28, -RZ, R20.H0_H0 ;  /* 0x20000014ff1c7230 */ /* 0x000fc40000004100 */
[----:B------:R-:W-:Y:S01]  /*cbe0*/  HADD2.F32 R30, -RZ, R20.H1_H1 ;  /* 0x30000014ff1e7230 */ /* 0x000fe20000004100 */
[----:B------:R-:W-:Y:S01]  /*cbf0*/  FMUL.FTZ R8, R29, R2 ;  /* 0x000000021d087220 */ /* 0x000fe20000410000 */
[----:B------:R-:W-:Y:S02]  /*cc00*/  HADD2.F32 R21, -RZ, R21.H1_H1 ;  /* 0x30000015ff157230 */ /* 0x000fe40000004100 */
[----:B------:R-:W-:Y:S01]  /*cc10*/  HADD2.F32 R20, -RZ, R5.H0_H0 ;  /* 0x20000005ff147230 */ /* 0x000fe20000004100 */
[----:B------:R-:W-:Y:S01]  /*cc20*/  FFMA.FTZ R49, R4, R9, R8 ;  /* 0x0000000904317223 */ /* 0x000fe20000010008 */
[----:B------:R-:W-:Y:S02]  /*cc30*/  HADD2.F32 R5, -RZ, R72.H1_H1 ;  /* 0x30000048ff057230 */ /* 0x000fe40000004100 */
[----:B------:R-:W-:Y:S01]  /*cc40*/  HADD2.F32 R8, -RZ, R73.H1_H1 ;  /* 0x30000049ff087230 */ /* 0x000fe20000004100 */
[----:B------:R-:W-:Y:S01]  /*cc50*/  FMUL.FTZ R2, R21, R20 ;  /* 0x0000001415027220 */ /* 0x000fe20000410000 */
[--C-:B------:R-:W-:Y:S01]  /*cc60*/  HADD2.F32 R18, -RZ, R23.reuse.H0_H0 ;  /* 0x20000017ff127230 */ /* 0x100fe20000004100 */
[-C--:B------:R-:W-:Y:S01]  /*cc70*/  FMUL.FTZ R4, R28, R5.reuse ;  /* 0x000000051c047220 */ /* 0x080fe20000410000 */
[----:B------:R-:W-:Y:S01]  /*cc80*/  HADD2.F32 R17, -RZ, R23.H1_H1 ;  /* 0x30000017ff117230 */ /* 0x000fe20000004100 */
[C---:B------:R-:W-:Y:S01]  /*cc90*/  FFMA.FTZ R48, R3.reuse, R62, R2 ;  /* 0x0000003e03307223 */ /* 0x040fe20000010002 */
[----:B------:R-:W-:Y:S01]  /*cca0*/  HADD2.F32 R2, -RZ, R74.H1_H1 ;  /* 0x3000004aff027230 */ /* 0x000fe20000004100 */
[C---:B------:R-:W-:Y:S01]  /*ccb0*/  FFMA.FTZ R37, R6.reuse, R8, R4 ;  /* 0x0000000806257223 */ /* 0x040fe20000010004 */
[----:B------:R-:W-:Y:S01]  /*ccc0*/  HADD2.F32 R4, -RZ, R75.H0_H0 ;  /* 0x2000004bff047230 */ /* 0x000fe20000004100 */
[----:B------:R-:W-:Y:S01]  /*ccd0*/  FMUL.FTZ R32, R6, R5 ;  /* 0x0000000506207220 */ /* 0x000fe20000410000 */
[----:B------:R-:W-:Y:S01]  /*cce0*/  HADD2.F32 R23, -RZ, R33.H0_H0 ;  /* 0x20000021ff177230 */ /* 0x000fe20000004100 */
[----:B------:R-:W-:Y:S01]  /*ccf0*/  FMUL.FTZ R6, R18, R2 ;  /* 0x0000000212067220 */ /* 0x000fe20000410000 */
[----:B------:R-:W-:Y:S01]  /*cd00*/  HADD2.F32 R19, -RZ, R22.H0_H0 ;  /* 0x20000016ff137230 */ /* 0x000fe20000004100 */
[----:B------:R-:W-:Y:S01]  /*cd10*/  FMUL.FTZ R34, R3, R20 ;  /* 0x0000001403227220 */ /* 0x000fe20000410000 */
[----:B------:R-:W-:Y:S01]  /*cd20*/  HADD2.F32 R3, -RZ, R74.H0_H0 ;  /* 0x2000004aff037230 */ /* 0x000fe20000004100 */
[C---:B------:R-:W-:Y:S01]  /*cd30*/  FFMA.FTZ R26, R11.reuse, R4, R6 ;  /* 0x000000040b1a7223 */ /* 0x040fe20000010006 */
[----:B------:R-:W-:Y:S01]  /*cd40*/  HADD2.F32 R6, -RZ, R50.H0_H0 ;  /* 0x20000032ff067230 */ /* 0x000fe20000004100 */
[----:B------:R-:W-:Y:S01]  /*cd50*/  FMUL.FTZ R25, R11, R2 ;  /* 0x000000020b197220 */ /* 0x000fe20000410000 */
[----:B------:R-:W-:Y:S01]  /*cd60*/  HADD2.F32 R22, -RZ, R22.H1_H1 ;  /* 0x30000016ff167230 */ /* 0x000fe20000004100 */
[----:B------:R-:W-:Y:S01]  /*cd70*/  FMUL.FTZ R2, R17, R23 ;  /* 0x0000001711027220 */ /* 0x000fe20000410000 */
[----:B------:R-:W-:Y:S01]  /*cd80*/  HADD2.F32 R5, -RZ, R75.H1_H1 ;  /* 0x3000004bff057230 */ /* 0x000fe20000004100 */
[-C--:B------:R-:W-:Y:S01]  /*cd90*/  FMUL.FTZ R20, R19, R3.reuse ;  /* 0x0000000313147220 */ /* 0x080fe20000410000 */
[----:B------:R-:W-:Y:S01]  /*cda0*/  HADD2.F32 R11, -RZ, R39.H0_H0 ;  /* 0x20000027ff0b7230 */ /* 0x000fe20000004100 */
[----:B------:R-:W-:Y:S01]  /*cdb0*/  FMUL.FTZ R27, R15, R3 ;  /* 0x000000030f1b7220 */ /* 0x000fe20000410000 */
[----:B------:R-:W-:Y:S01]  /*cdc0*/  HADD2.F32 R39, -RZ, R60.H0_H0 ;  /* 0x2000003cff277230 */ /* 0x000fe20000004100 */
[----:B------:R-:W-:-:S02]  /*cdd0*/  FFMA.FTZ R24, R10, R61, R2 ;  /* 0x0000003d0a187223 */ /* 0x000fc40000010002 */
[-C--:B------:R-:W-:Y:S02]  /*cde0*/  FMUL.FTZ R3, R30, R6.reuse ;  /* 0x000000061e037220 */ /* 0x080fe40000410000 */
[----:B------:R-:W-:Y:S02]  /*cdf0*/  FFMA.FTZ R33, R15, R5, R20 ;  /* 0x000000050f217223 */ /* 0x000fe40000010014 */
[----:B------:R-:W-:Y:S02]  /*ce00*/  FMUL.FTZ R2, R22, R11 ;  /* 0x0000000b16027220 */ /* 0x000fe40000410000 */
[----:B------:R-:W-:Y:S02]  /*ce10*/  FMUL.FTZ R23, R10, R23 ;  /* 0x000000170a177220 */ /* 0x000fe40000410000 */
[----:B------:R-:W-:Y:S02]  /*ce20*/  FMUL.FTZ R20, R16, R6 ;  /* 0x0000000610147220 */ /* 0x000fe40000410000 */
[----:B------:R-:W-:-:S02]  /*ce30*/  FMUL.FTZ R11, R14, R11 ;  /* 0x0000000b0e0b7220 */ /* 0x000fc40000410000 */
[----:B------:R-:W-:Y:S02]  /*ce40*/  FFMA.FTZ R16, R16, R39, R3 ;  /* 0x0000002710107223 */ /* 0x000fe40000010003 */
[----:B------:R-:W-:Y:S02]  /*ce50*/  FFMA.FTZ R31, R14, R38, R2 ;  /* 0x000000260e1f7223 */ /* 0x000fe40000010002 */
[----:B------:R-:W-:Y:S02]  /*ce60*/  FFMA.FTZ R6, R19, R5, -R27 ;  /* 0x0000000513067223 */ /* 0x000fe4000001081b */
[----:B------:R-:W-:Y:S02]  /*ce70*/  FFMA.FTZ R3, R18, R4, -R25 ;  /* 0x0000000412037223 */ /* 0x000fe40000010819 */
[----:B------:R-:W-:Y:S01]  /*ce80*/  FFMA.FTZ R15, R29, R9, -R36 ;  /* 0x000000091d0f7223 */ /* 0x000fe20000010824 */
[----:B------:R-:W-:Y:S01]  /*ce90*/  F2FP.PACK_AB R9, R48, R49 ;  /* 0x000000313009723e */ /* 0x000fe200000000ff */
[----:B------:R-:W-:-:S02]  /*cea0*/  FFMA.FTZ R14, R21, R62, -R34 ;  /* 0x0000003e150e7223 */ /* 0x000fc40000010822 */
[----:B------:R-:W-:Y:S01]  /*ceb0*/  FFMA.FTZ R10, R28, R8, -R32 ;  /* 0x000000081c0a7223 */ /* 0x000fe20000010820 */
[----:B------:R-:W-:Y:S01]  /*cec0*/  F2FP.PACK_AB R8, R16, R37 ;  /* 0x000000251008723e */ /* 0x000fe200000000ff */
[----:B------:R-:W-:Y:S01]  /*ced0*/  FFMA.FTZ R2, R17, R61, -R23 ;  /* 0x0000003d11027223 */ /* 0x000fe20000010817 */
[----:B------:R-:W-:Y:S01]  /*cee0*/  F2FP.PACK_AB R17, R14, R15 ;  /* 0x0000000f0e11723e */ /* 0x000fe200000000ff */
[----:B------:R-:W-:Y:S02]  /*cef0*/  FFMA.FTZ R4, R30, R39, -R20 ;  /* 0x000000271e047223 */ /* 0x000fe40000010814 */
[----:B------:R-:W-:Y:S01]  /*cf00*/  FFMA.FTZ R5, R22, R38, -R11 ;  /* 0x0000002616057223 */ /* 0x000fe2000001080b */
[----:B------:R-:W-:Y:S02]  /*cf10*/  F2FP.PACK_AB R19, R2, R3 ;  /* 0x000000030213723e */ /* 0x000fe400000000ff */
[----:B------:R-:W-:Y:S02]  /*cf20*/  F2FP.PACK_AB R16, R4, R10 ;  /* 0x0000000a0410723e */ /* 0x000fe400000000ff */
[----:B------:R-:W-:-:S02]  /*cf30*/  F2FP.PACK_AB R18, R5, R6 ;  /* 0x000000060512723e */ /* 0x000fc400000000ff */
[----:B------:R-:W-:Y:S02]  /*cf40*/  F2FP.PACK_AB R11, R24, R26 ;  /* 0x0000001a180b723e */ /* 0x000fe400000000ff */
[----:B------:R-:W-:Y:S01]  /*cf50*/  F2FP.PACK_AB R10, R31, R33 ;  /* 0x000000211f0a723e */ /* 0x000fe200000000ff */
[----:B------:R1:W-:Y:S04]  /*cf60*/  STS.128 [R63], R16 ;  /* 0x000000103f007388 */ /* 0x0003e80000000c00 */
[----:B------:R1:W-:Y:S02]  /*cf70*/  STS.128 [R35+0x100], R8 ;  /* 0x0001000823007388 */ /* 0x0003e40000000c00 */
.L_x_998:
[----:B------:R-:W-:Y:S05]  /*cf80*/  BSYNC B0 ;  /* 0x0000000000007941 */ /* 0x000fea0003800000 */
.L_x_997:
        /* <DEDUP_REMOVED lines=23> */
[--C-:B------:R-:W-:Y:S02]  /*d100*/  SHF.R.U32.HI R28, RZ, 0x10, R41.reuse ;  /* 0x00000010ff1c7819 */ /* 0x100fe40000011629 */
[----:B------:R-:W-:Y:S01]  /*d110*/  SHF.L.U32 R30, R2, 0x1, RZ ;  /* 0x00000001021e7819 */ /* 0x000fe200000006ff */
[----:B------:R-:W-:Y:S01]  /*d120*/  HADD2.F32 R2, -RZ, R80.H0_H0 ;  /* 0x20000050ff027230 */ /* 0x000fe20000004100 */
[----:B------:R-:W-:Y:S02]  /*d130*/  SHF.R.U64 R48, R40, 0x10, R41 ;  /* 0x0000001028307819 */ /* 0x000fe40000001229 */
[--C-:B------:R-:W-:Y:S01]  /*d140*/  SHF.R.U64 R41, R42, 0x10, R43.reuse ;  /* 0x000000102a297819 */ /* 0x100fe2000000122b */
[----:B-1----:R-:W1:Y:S01]  /*d150*/  LDS.128 R16, [R30+0x100] ;  /* 0x000100001e107984 */ /* 0x002e620000000c00 */
[----:B------:R-:W-:Y:S01]  /*d160*/  SHF.R.U32.HI R31, RZ, 0x10, R43 ;  /* 0x00000010ff1f7819 */ /* 0x000fe2000001162b */
[----:B------:R-:W-:Y:S01]  /*d170*/  HADD2.F32 R43, -RZ, R28.H0_H0 ;  /* 0x2000001cff2b7230 */ /* 0x000fe20000004100 */
[----:B------:R-:W-:-:S02]  /*d180*/  SHF.R.U32.HI R29, RZ, 0x10, R47 ;  /* 0x00000010ff1d7819 */ /* 0x000fc4000001162f */
[----:B------:R-:W-:Y:S01]  /*d190*/  SHF.R.U64 R40, R44, 0x10, R45 ;  /* 0x000000102c287819 */ /* 0x000fe2000000122d */
[----:B------:R-:W-:Y:S01]  /*d1a0*/  HADD2.F32 R42, -RZ, R31.H0_H0 ;  /* 0x2000001fff2a7230 */ /* 0x000fe20000004100 */
[----:B------:R-:W-:Y:S01]  /*d1b0*/  SHF.R.U64 R35, R46, 0x10, R47 ;  /* 0x000000102e237819 */ /* 0x000fe2000000122f */
[--C-:B-1----:R-:W-:Y:S02]  /*d1c0*/  HADD2.F32 R4, -RZ, R17.reuse.H0_H0 ;  /* 0x20000011ff047230 */ /* 0x102fe40000004100 */
[----:B------:R-:W-:Y:S02]  /*d1d0*/  HADD2.F32 R3, -RZ, R17.H1_H1 ;  /* 0x30000011ff037230 */ /* 0x000fe40000004100 */
[----:B------:R-:W-:Y:S01]  /*d1e0*/  HADD2.F32 R17, -RZ, R5.H0_H0 ;  /* 0x20000005ff117230 */ /* 0x000fe20000004100 */
[----:B------:R-:W-:Y:S01]  /*d1f0*/  FMUL.FTZ R34, R4, R2 ;  /* 0x0000000204227220 */ /* 0x000fe20000410000 */
[----:B------:R-:W-:Y:S02]  /*d200*/  HADD2.F32 R5, -RZ, R80.H1_H1 ;  /* 0x30000050ff057230 */ /* 0x000fe40000004100 */
[--C-:B------:R-:W-:Y:S01]  /*d210*/  HADD2.F32 R15, -RZ, R18.reuse.H0_H0 ;  /* 0x20000012ff0f7230 */ /* 0x100fe20000004100 */
[----:B------:R-:W-:Y:S01]  /*d220*/  FMUL.FTZ R33, R3, R17 ;  /* 0x0000001103217220 */ /* 0x000fe20000410000 */
[----:B------:R-:W-:-:S02]  /*d230*/  HADD2.F32 R14, -RZ, R18.H1_H1 ;  /* 0x30000012ff0e7230 */ /* 0x000fc40000004100 */
[----:B------:R-:W-:Y:S01]  /*d240*/  HADD2.F32 R18, -RZ, R29.H0_H0 ;  /* 0x2000001dff127230 */ /* 0x000fe20000004100 */
[----:B--2---:R-:W1:Y:S02]  /*d250*/  LDS.128 R8, [R49] ;  /* 0x0000000031087984 */ /* 0x004e640000000c00 */
[--C-:B-1----:R-:W-:Y:S02]  /*d260*/  HADD2.F32 R25, -RZ, R9.reuse.H0_H0 ;  /* 0x20000009ff197230 */ /* 0x102fe40000004100 */
[----:B------:R-:W-:Y:S02]  /*d270*/  HADD2.F32 R23, -RZ, R9.H1_H1 ;  /* 0x30000009ff177230 */ /* 0x000fe40000004100 */
[--C-:B------:R-:W-:Y:S01]  /*d280*/  HADD2.F32 R24, -RZ, R8.reuse.H0_H0 ;  /* 0x20000008ff187230 */ /* 0x100fe20000004100 */
[----:B------:R-:W-:Y:S01]  /*d290*/  FMUL.FTZ R6, R25, R2 ;  /* 0x0000000219067220 */ /* 0x000fe20000410000 */
[----:B------:R-:W-:Y:S01]  /*d2a0*/  HADD2.F32 R27, -RZ, R8.H1_H1 ;  /* 0x30000008ff1b7230 */ /* 0x000fe20000004100 */
[----:B------:R-:W-:Y:S01]  /*d2b0*/  FMUL.FTZ R2, R23, R17 ;  /* 0x0000001117027220 */ /* 0x000fe20000410000 */
[----:B------:R-:W-:-:S02]  /*d2c0*/  HADD2.F32 R8, -RZ, R82.H0_H0 ;  /* 0x20000052ff087230 */ /* 0x000fc40000004100 */
[--C-:B------:R-:W-:Y:S01]  /*d2d0*/  HADD2.F32 R22, -RZ, R10.reuse.H0_H0 ;  /* 0x2000000aff167230 */ /* 0x100fe20000004100 */
[----:B------:R-:W-:Y:S01]  /*d2e0*/  FFMA.FTZ R38, R3, R43, R2 ;  /* 0x0000002b03267223 */ /* 0x000fe20000010002 */
[----:B------:R-:W-:Y:S01]  /*d2f0*/  HADD2.F32 R26, -RZ, R10.H1_H1 ;  /* 0x3000000aff1a7230 */ /* 0x000fe20000004100 */
[----:B------:R-:W-:Y:S01]  /*d300*/  FFMA.FTZ R39, R4, R8, R6 ;  /* 0x0000000804277223 */ /* 0x000fe20000010006 */
[----:B------:R-:W-:Y:S01]  /*d310*/  HADD2.F32 R10, -RZ, R16.H0_H0 ;  /* 0x20000010ff0a7230 */ /* 0x000fe20000004100 */
[-C--:B------:R-:W-:Y:S01]  /*d320*/  FMUL.FTZ R4, R24, R5.reuse ;  /* 0x0000000518047220 */ /* 0x080fe20000410000 */
[----:B------:R-:W-:Y:S02]  /*d330*/  HADD2.F32 R6, -RZ, R82.H1_H1 ;  /* 0x30000052ff067230 */ /* 0x000fe40000004100 */
[----:B------:R-:W-:Y:S01]  /*d340*/  HADD2.F32 R21, -RZ, R11.H0_H0 ;  /* 0x2000000bff157230 */ /* 0x000fe20000004100 */
[C---:B------:R-:W-:Y:S01]  /*d350*/  FMUL.FTZ R32, R10.reuse, R5 ;  /* 0x000000050a207220 */ /* 0x040fe20000410000 */
[----:B------:R-:W-:Y:S01]  /*d360*/  HADD2.F32 R2, -RZ, R83.H1_H1 ;  /* 0x30000053ff027230 */ /* 0x000fe20000004100 */
[----:B------:R-:W-:Y:S01]  /*d370*/  FFMA.FTZ R36, R10, R6, R4 ;  /* 0x000000060a247223 */ /* 0x000fe20000010004 */
[----:B------:R-:W-:-:S02]  /*d380*/  HADD2.F32 R20, -RZ, R11.H1_H1 ;  /* 0x3000000bff147230 */ /* 0x000fc40000004100 */
[----:B------:R-:W-:Y:S01]  /*d390*/  HADD2.F32 R11, -RZ, R19.H0_H0 ;  /* 0x20000013ff0b7230 */ /* 0x000fe20000004100 */
[-C--:B------:R-:W-:Y:S01]  /*d3a0*/  FMUL.FTZ R10, R21, R2.reuse ;  /* 0x00000002150a7220 */ /* 0x080fe20000410000 */
[----:B------:R-:W-:Y:S02]  /*d3b0*/  HADD2.F32 R3, -RZ, R83.H0_H0 ;  /* 0x20000053ff037230 */ /* 0x000fe40000004100 */
[--C-:B------:R-:W-:Y:S02]  /*d3c0*/  HADD2.F32 R4, -RZ, R84.reuse.H0_H0 ;  /* 0x20000054ff047230 */ /* 0x100fe40000004100 */
[----:B------:R-:W-:Y:S01]  /*d3d0*/  HADD2.F32 R9, -RZ, R19.H1_H1 ;  /* 0x30000013ff097230 */ /* 0x000fe20000004100 */
[----:B------:R-:W-:Y:S01]  /*d3e0*/  FMUL.FTZ R17, R22, R3 ;  /* 0x0000000316117220 */ /* 0x000fe20000410000 */
[----:B------:R-:W-:Y:S01]  /*d3f0*/  HADD2.F32 R5, -RZ, R84.H1_H1 ;  /* 0x30000054ff057230 */ /* 0x000fe20000004100 */
[C---:B------:R-:W-:Y:S01]  /*d400*/  FMUL.FTZ R19, R11.reuse, R2 ;  /* 0x000000020b137220 */ /* 0x040fe20000410000 */
[----:B------:R-:W-:Y:S01]  /*d410*/  HADD2.F32 R16, -RZ, R16.H1_H1 ;  /* 0x30000010ff107230 */ /* 0x000fe20000004100 */
[----:B------:R-:W-:Y:S01]  /*d420*/  FFMA.FTZ R28, R11, R4, R10 ;  /* 0x000000040b1c7223 */ /* 0x000fe2000001000a */
[----:B------:R-:W-:Y:S01]  /*d430*/  HADD2.F32 R11, -RZ, R40.H0_H0 ;  /* 0x20000028ff0b7230 */ /* 0x000fe20000004100 */
[-C--:B------:R-:W-:Y:S01]  /*d440*/  FMUL.FTZ R2, R20, R18.reuse ;  /* 0x0000001214027220 */ /* 0x080fe20000410000 */
[----:B------:R-:W-:Y:S01]  /*d450*/  HADD2.F32 R10, -RZ, R35.H0_H0 ;  /* 0x20000023ff0a7230 */ /* 0x000fe20000004100 */
[C---:B------:R-:W-:Y:S01]  /*d460*/  FFMA.FTZ R37, R15.reuse, R5, R17 ;  /* 0x000000050f257223 */ /* 0x040fe20000010011 */
[----:B------:R-:W-:Y:S01]  /*d470*/  HADD2.F32 R40, -RZ, R48.H0_H0 ;  /* 0x20000030ff287230 */ /* 0x000fe20000004100 */
[----:B------:R-:W-:Y:S01]  /*d480*/  FMUL.FTZ R29, R15, R3 ;  /* 0x000000030f1d7220 */ /* 0x000fe20000410000 */
[----:B------:R-:W-:Y:S01]  /*d490*/  HADD2.F32 R35, -RZ, R41.H0_H0 ;  /* 0x20000029ff237230 */ /* 0x000fe20000004100 */
[----:B------:R-:W-:-:S02]  /*d4a0*/  FMUL.FTZ R17, R9, R18 ;  /* 0x0000001209117220 */ /* 0x000fc40000410000 */
[----:B------:R-:W-:Y:S02]  /*d4b0*/  FFMA.FTZ R18, R9, R42, R2 ;  /* 0x0000002a09127223 */ /* 0x000fe40000010002 */
[-C--:B------:R-:W-:Y:S02]  /*d4c0*/  FMUL.FTZ R3, R27, R11.reuse ;  /* 0x0000000b1b037220 */ /* 0x080fe40000410000 */
[-C--:B------:R-:W-:Y:S02]  /*d4d0*/  FMUL.FTZ R2, R26, R10.reuse ;  /* 0x0000000a1a027220 */ /* 0x080fe40000410000 */
[----:B------:R-:W-:Y:S02]  /*d4e0*/  FMUL.FTZ R11, R16, R11 ;  /* 0x0000000b100b7220 */ /* 0x000fe40000410000 */
[----:B------:R-:W-:Y:S02]  /*d4f0*/  FMUL.FTZ R9, R14, R10 ;  /* 0x0000000a0e097220 */ /* 0x000fe40000410000 */
[----:B------:R-:W-:-:S02]  /*d500*/  FFMA.FTZ R16, R16, R40, R3 ;  /* 0x0000002810107223 */ /* 0x000fc40000010003 */
[----:B------:R-:W-:Y:S02]  /*d510*/  FFMA.FTZ R10, R24, R6, -R32 ;  /* 0x00000006180a7223 */ /* 0x000fe40000010820 */
[----:B------:R-:W-:Y:S02]  /*d520*/  FFMA.FTZ R31, R14, R35, R2 ;  /* 0x000000230e1f7223 */ /* 0x000fe40000010002 */
[----:B------:R-:W-:Y:S02]  /*d530*/  FFMA.FTZ R6, R22, R5, -R29 ;  /* 0x0000000516067223 */ /* 0x000fe4000001081d */
[----:B------:R-:W-:Y:S02]  /*d540*/  FFMA.FTZ R3, R21, R4, -R19 ;  /* 0x0000000415037223 */ /* 0x000fe40000010813 */
[----:B------:R-:W-:Y:S01]  /*d550*/  FFMA.FTZ R15, R25, R8, -R34 ;  /* 0x00000008190f7223 */ /* 0x000fe20000010822 */
[----:B------:R-:W-:Y:S01]  /*d560*/  F2FP.PACK_AB R8, R16, R36 ;  /* 0x000000241008723e */ /* 0x000fe200000000ff */
[----:B------:R-:W-:-:S02]  /*d570*/  FFMA.FTZ R14, R23, R43, -R33 ;  /* 0x0000002b170e7223 */ /* 0x000fc40000010821 */
[----:B------:R-:W-:Y:S02]  /*d580*/  FFMA.FTZ R2, R20, R42, -R17 ;  /* 0x0000002a14027223 */ /* 0x000fe40000010811 */
[----:B------:R-:W-:Y:S01]  /*d590*/  FFMA.FTZ R4, R27, R40, -R11 ;  /* 0x000000281b047223 */ /* 0x000fe2000001080b */
[----:B------:R-:W-:Y:S01]  /*d5a0*/  F2FP.PACK_AB R11, R18, R28 ;  /* 0x0000001c120b723e */ /* 0x000fe200000000ff */
[----:B------:R-:W-:Y:S01]  /*d5b0*/  FFMA.FTZ R5, R26, R35, -R9 ;  /* 0x000000231a057223 */ /* 0x000fe20000010809 */
[----:B------:R-:W-:Y:S02]  /*d5c0*/  F2FP.PACK_AB R19, R2, R3 ;  /* 0x000000030213723e */ /* 0x000fe400000000ff */
[----:B------:R-:W-:Y:S02]  /*d5d0*/  F2FP.PACK_AB R17, R14, R15 ;  /* 0x0000000f0e11723e */ /* 0x000fe400000000ff */
[----:B------:R-:W-:Y:S02]  /*d5e0*/  F2FP.PACK_AB R16, R4, R10 ;  /* 0x0000000a0410723e */ /* 0x000fe400000000ff */
[----:B------:R-:W-:-:S02]  /*d5f0*/  F2FP.PACK_AB R18, R5, R6 ;  /* 0x000000060512723e */ /* 0x000fc400000000ff */
[----:B------:R-:W-:Y:S02]  /*d600*/  F2FP.PACK_AB R9, R38, R39 ;  /* 0x000000272609723e */ /* 0x000fe400000000ff */
[----:B------:R-:W-:Y:S01]  /*d610*/  F2FP.PACK_AB R10, R31, R37 ;  /* 0x000000251f0a723e */ /* 0x000fe200000000ff */
[----:B------:R1:W-:Y:S04]  /*d620*/  STS.128 [R49], R16 ;  /* 0x0000001031007388 */ /* 0x0003e80000000c00 */
[----:B------:R1:W-:Y:S02]  /*d630*/  STS.128 [R30+0x100], R8 ;  /* 0x000100081e007388 */ /* 0x0003e40000000c00 */
.L_x_1000:
[----:B------:R-:W-:Y:S05]  /*d640*/  BSYNC B0 ;  /* 0x0000000000007941 */ /* 0x000fea0003800000 */
.L_x_999:
[----:B------:R-:W-:-:S04]  /*d650*/  IADD3 R2, R101, 0x60, RZ ;  /* 0x0000006065027810 */ /* 0x000fc80007ffe0ff */
[----:B------:R-:W-:-:S13]  /*d660*/  ISETP.GE.OR P0, PT, R2, R68, P2 ;  /* 0x000000440200720c */ /* 0x000fda0001706670 */
[----:B------:R-:W-:Y:S05]  /*d670*/  @P0 BRA `(.L_x_988) ;  /* 0x0000068000000947 */ /* 0x000fea0003800000 */
[----:B------:R-:W2:Y:S04]  /*d680*/  LDL R5, [R1+0x64] ;  /* 0x0000640001057983 */ /* 0x000ea80000100800 */
[----:B------:R-:W3:Y:S01]  /*d690*/  LDL R45, [R1+0x50] ;  /* 0x00005000012d7983 */ /* 0x000ee20000100800 */
[----:B------:R-:W-:Y:S02]  /*d6a0*/  MOV R2, c[0x0][0x27c] ;  /* 0x00009f0000027a02 */ /* 0x000fe40000000f00 */
[C---:B------:R-:W-:Y:S02]  /*d6b0*/  IADD3 R6, R101.reuse, 0x60, RZ ;  /* 0x0000006065067810 */ /* 0x040fe40007ffe0ff */
[----:B------:R-:W-:Y:S02]  /*d6c0*/  LEA.HI R2, R2, R102, RZ, 0x1d ;  /* 0x0000006602027211 */ /* 0x000fe400078fe8ff */
[----:B-1----:R-:W-:-:S02]  /*d6d0*/  IADD3 R8, R101, 0x60, RZ ;  /* 0x0000006065087810 */ /* 0x002fc40007ffe0ff */
[----:B------:R-:W-:Y:S02]  /*d6e0*/  SHF.R.S32.HI R4, RZ, 0x1f, R2 ;  /* 0x0000001fff047819 */ /* 0x000fe40000011402 */
[----:B------:R-:W-:Y:S02]  /*d6f0*/  SHF.L.U32 R6, R6, 0x6, RZ ;  /* 0x0000000606067819 */ /* 0x000fe400000006ff */
[----:B------:R-:W-:Y:S02]  /*d700*/  SHF.L.U32 R8, R8, 0x6, RZ ;  /* 0x0000000608087819 */ /* 0x000fe400000006ff */
[----:B------:R-:W-:Y:S02]  /*d710*/  SHF.L.U32 R3, R2, 0x3, RZ ;  /* 0x0000000302037819 */ /* 0x000fe400000006ff */
[----:B------:R-:W-:Y:S02]  /*d720*/  LOP3.LUT R8, R8, 0x1c0, RZ, 0xc0, !PT ;  /* 0x000001c008087812 */ /* 0x000fe400078ec0ff */
[----:B------:R-:W-:-:S02]  /*d730*/  LOP3.LUT R6, R6, 0x1c0, RZ, 0xc0, !PT ;  /* 0x000001c006067812 */ /* 0x000fc400078ec0ff */
[----:B------:R-:W-:Y:S02]  /*d740*/  LEA.HI R2, R4, R2, RZ, 0x3 ;  /* 0x0000000204027211 */ /* 0x000fe400078f18ff */
[----:B------:R-:W-:Y:S02]  /*d750*/  SHF.R.U32.HI R6, RZ, 0x3, R6 ;  /* 0x00000003ff067819 */ /* 0x000fe40000011606 */
[----:B------:R-:W-:Y:S02]  /*d760*/  LOP3.LUT R3, R8, 0x38, R3, 0xf8, !PT ;  /* 0x0000003808037812 */ /* 0x000fe400078ef803 */
[----:B------:R-:W-:Y:S02]  /*d770*/  SHF.L.U32 R2, R2, 0xa, RZ ;  /* 0x0000000a02027819 */ /* 0x000fe400000006ff */
[----:B------:R-:W-:Y:S02]  /*d780*/  LOP3.LUT R3, R3, R6, RZ, 0x3c, !PT ;  /* 0x0000000603037212 */ /* 0x000fe400078e3cff */
[----:B------:R-:W-:-:S02]  /*d790*/  LOP3.LUT R2, R2, 0x7fffe000, RZ, 0xc0, !PT ;  /* 0x7fffe00002027812 */ /* 0x000fc400078ec0ff */
[----:B------:R-:W-:Y:S02]  /*d7a0*/  SHF.R.U32.HI R28, RZ, 0x10, R57 ;  /* 0x00000010ff1c7819 */ /* 0x000fe40000011639 */
[----:B------:R-:W-:Y:S02]  /*d7b0*/  SHF.R.U32.HI R29, RZ, 0x10, R55 ;  /* 0x00000010ff1d7819 */ /* 0x000fe40000011637 */
[----:B------:R-:W-:Y:S01]  /*d7c0*/  SHF.R.U64 R35, R52, 0x10, R53 ;  /* 0x0000001034237819 */ /* 0x000fe20000001235 */
[----:B------:R-:W-:Y:S01]  /*d7d0*/  HADD2.F32 R44, -RZ, R28.H0_H0 ;  /* 0x2000001cff2c7230 */ /* 0x000fe20000004100 */
[----:B------:R-:W-:Y:S02]  /*d7e0*/  SHF.R.U32.HI R31, RZ, 0x10, R59 ;  /* 0x00000010ff1f7819 */ /* 0x000fe4000001163b */
[----:B------:R-:W-:Y:S02]  /*d7f0*/  SHF.R.U64 R36, R54, 0x10, R55 ;  /* 0x0000001036247819 */ /* 0x000fe40000001237 */
[----:B------:R-:W-:Y:S01]  /*d800*/  SHF.R.U64 R39, R56, 0x10, R57 ;  /* 0x0000001038277819 */ /* 0x000fe20000001239 */
[----:B------:R-:W-:Y:S01]  /*d810*/  HADD2.F32 R43, -RZ, R31.H0_H0 ;  /* 0x2000001fff2b7230 */ /* 0x000fe20000004100 */
[----:B------:R-:W-:-:S03]  /*d820*/  SHF.R.U64 R41, R58, 0x10, R59 ;  /* 0x000000103a297819 */ /* 0x000fc6000000123b */
[----:B------:R-:W-:Y:S01]  /*d830*/  HADD2.F32 R39, -RZ, R39.H0_H0 ;  /* 0x20000027ff277230 */ /* 0x000fe20000004100 */
[----:B--2---:R-:W-:Y:S02]  /*d840*/  IADD3 R2, R3, R2, R5 ;  /* 0x0000000203027210 */ /* 0x004fe40007ffe005 */
[----:B------:R-:W-:Y:S02]  /*d850*/  SHF.R.U32.HI R5, RZ, 0x10, R53 ;  /* 0x00000010ff057819 */ /* 0x000fe40000011635 */
[----:B------:R-:W-:Y:S01]  /*d860*/  SHF.L.U32 R30, R2, 0x1, RZ ;  /* 0x00000001021e7819 */ /* 0x000fe200000006ff */
[----:B---3--:R-:W1:Y:S01]  /*d870*/  LDS.128 R8, [R45] ;  /* 0x000000002d087984 */ /* 0x008e620000000c00 */
[----:B------:R-:W-:-:S03]  /*d880*/  HADD2.F32 R2, -RZ, R85.H0_H0 ;  /* 0x20000055ff027230 */ /* 0x000fc60000004100 */
[----:B------:R-:W2:Y:S01]  /*d890*/  LDS.128 R16, [R30+0x100] ;  /* 0x000100001e107984 */ /* 0x000ea20000000c00 */
[--C-:B-1----:R-:W-:Y:S02]  /*d8a0*/  HADD2.F32 R25, -RZ, R9.reuse.H0_H0 ;  /* 0x20000009ff197230 */ /* 0x102fe40000004100 */
[----:B------:R-:W-:Y:S02]  /*d8b0*/  HADD2.F32 R23, -RZ, R9.H1_H1 ;  /* 0x30000009ff177230 */ /* 0x000fe40000004100 */
[--C-:B--2---:R-:W-:Y:S01]  /*d8c0*/  HADD2.F32 R4, -RZ, R17.reuse.H0_H0 ;  /* 0x20000011ff047230 */ /* 0x104fe20000004100 */
[-C--:B------:R-:W-:Y:S01]  /*d8d0*/  FMUL.FTZ R6, R25, R2.reuse ;  /* 0x0000000219067220 */ /* 0x080fe20000410000 */
[----:B------:R-:W-:Y:S02]  /*d8e0*/  HADD2.F32 R3, -RZ, R17.H1_H1 ;  /* 0x30000011ff037230 */ /* 0x000fe40000004100 */
[----:B------:R-:W-:Y:S01]  /*d8f0*/  HADD2.F32 R17, -RZ, R5.H0_H0 ;  /* 0x20000005ff117230 */ /* 0x000fe20000004100 */
[----:B------:R-:W-:Y:S01]  /*d900*/  FMUL.FTZ R34, R4, R2 ;  /* 0x0000000204227220 */ /* 0x000fe20000410000 */
[----:B------:R-:W-:-:S02]  /*d910*/  HADD2.F32 R24, -RZ, R8.H0_H0 ;  /* 0x20000008ff187230 */ /* 0x000fc40000004100 */
[----:B------:R-:W-:Y:S01]  /*d920*/  HADD2.F32 R27, -RZ, R8.H1_H1 ;  /* 0x30000008ff1b7230 */ /* 0x000fe20000004100 */
[-C--:B------:R-:W-:Y:S01]  /*d930*/  FMUL.FTZ R2, R23, R17.reuse ;  /* 0x0000001117027220 */ /* 0x080fe20000410000 */
[----:B------:R-:W-:Y:S01]  /*d940*/  HADD2.F32 R8, -RZ, R86.H0_H0 ;  /* 0x20000056ff087230 */ /* 0x000fe20000004100 */
[C---:B------:R-:W-:Y:S01]  /*d950*/  FMUL.FTZ R33, R3.reuse, R17 ;  /* 0x0000001103217220 */ /* 0x040fe20000410000 */
[----:B------:R-:W-:Y:S01]  /*d960*/  HADD2.F32 R5, -RZ, R85.H1_H1 ;  /* 0x30000055ff057230 */ /* 0x000fe20000004100 */
[----:B------:R-:W-:Y:S01]  /*d970*/  FFMA.FTZ R40, R3, R44, R2 ;  /* 0x0000002c03287223 */ /* 0x000fe20000010002 */
[--C-:B------:R-:W-:Y:S01]  /*d980*/  HADD2.F32 R22, -RZ, R10.reuse.H0_H0 ;  /* 0x2000000aff167230 */ /* 0x100fe20000004100 */
[----:B------:R-:W-:Y:S01]  /*d990*/  FFMA.FTZ R42, R4, R8, R6 ;  /* 0x00000008042a7223 */ /* 0x000fe20000010006 */
[----:B------:R-:W-:Y:S01]  /*d9a0*/  HADD2.F32 R26, -RZ, R10.H1_H1 ;  /* 0x3000000aff1a7230 */ /* 0x000fe20000004100 */
[----:B------:R-:W-:Y:S01]  /*d9b0*/  FMUL.FTZ R4, R24, R5 ;  /* 0x0000000518047220 */ /* 0x000fe20000410000 */
[----:B------:R-:W-:-:S02]  /*d9c0*/  HADD2.F32 R10, -RZ, R16.H0_H0 ;  /* 0x20000010ff0a7230 */ /* 0x000fc40000004100 */
[----:B------:R-:W-:Y:S02]  /*d9d0*/  HADD2.F32 R6, -RZ, R86.H1_H1 ;  /* 0x30000056ff067230 */ /* 0x000fe40000004100 */
[----:B------:R-:W-:Y:S01]  /*d9e0*/  HADD2.F32 R21, -RZ, R11.H0_H0 ;  /* 0x2000000bff157230 */ /* 0x000fe20000004100 */
[C---:B------:R-:W-:Y:S01]  /*d9f0*/  FMUL.FTZ R32, R10.reuse, R5 ;  /* 0x000000050a207220 */ /* 0x040fe20000410000 */
[----:B------:R-:W-:Y:S01]  /*da00*/  HADD2.F32 R2, -RZ, R87.H1_H1 ;  /* 0x30000057ff027230 */ /* 0x000fe20000004100 */
[----:B------:R-:W-:Y:S01]  /*da10*/  FFMA.FTZ R37, R10, R6, R4 ;  /* 0x000000060a257223 */ /* 0x000fe20000010004 */
[----:B------:R-:W-:Y:S02]  /*da20*/  HADD2.F32 R20, -RZ, R11.H1_H1 ;  /* 0x3000000bff147230 */ /* 0x000fe40000004100 */
[----:B------:R-:W-:Y:S01]  /*da30*/  HADD2.F32 R11, -RZ, R19.H0_H0 ;  /* 0x20000013ff0b7230 */ /* 0x000fe20000004100 */
[----:B------:R-:W-:Y:S01]  /*da40*/  FMUL.FTZ R10, R21, R2 ;  /* 0x00000002150a7220 */ /* 0x000fe20000410000 */
[----:B------:R-:W-:-:S02]  /*da50*/  HADD2.F32 R3, -RZ, R87.H0_H0 ;  /* 0x20000057ff037230 */ /* 0x000fc40000004100 */
[----:B------:R-:W-:Y:S02]  /*da60*/  HADD2.F32 R4, -RZ, R88.H0_H0 ;  /* 0x20000058ff047230 */ /* 0x000fe40000004100 */
[--C-:B------:R-:W-:Y:S01]  /*da70*/  HADD2.F32 R15, -RZ, R18.reuse.H0_H0 ;  /* 0x20000012ff0f7230 */ /* 0x100fe20000004100 */
[-C--:B------:R-:W-:Y:S01]  /*da80*/  FMUL.FTZ R17, R22, R3.reuse ;  /* 0x0000000316117220 */ /* 0x080fe20000410000 */
[----:B------:R-:W-:Y:S01]  /*da90*/  HADD2.F32 R14, -RZ, R18.H1_H1 ;  /* 0x30000012ff0e7230 */ /* 0x000fe20000004100 */
[----:B------:R-:W-:Y:S01]  /*daa0*/  FFMA.FTZ R28, R11, R4, R10 ;  /* 0x000000040b1c7223 */ /* 0x000fe2000001000a */
[----:B------:R-:W-:Y:S01]  /*dab0*/  HADD2.F32 R18, -RZ, R29.H0_H0 ;  /* 0x2000001dff127230 */ /* 0x000fe20000004100 */
[----:B------:R-:W-:Y:S01]  /*dac0*/  FMUL.FTZ R29, R15, R3 ;  /* 0x000000030f1d7220 */ /* 0x000fe20000410000 */
[----:B------:R-:W-:Y:S01]  /*dad0*/  HADD2.F32 R9, -RZ, R19.H1_H1 ;  /* 0x30000013ff097230 */ /* 0x000fe20000004100 */
[----:B------:R-:W-:Y:S01]  /*dae0*/  FMUL.FTZ R19, R11, R2 ;  /* 0x000000020b137220 */ /* 0x000fe20000410000 */
[----:B------:R-:W-:Y:S01]  /*daf0*/  HADD2.F32 R5, -RZ, R88.H1_H1 ;  /* 0x30000058ff057230 */ /* 0x000fe20000004100 */
[----:B------:R-:W-:Y:S01]  /*db00*/  FMUL.FTZ R2, R20, R18 ;  /* 0x0000001214027220 */ /* 0x000fe20000410000 */
[----:B------:R-:W-:-:S02]  /*db10*/  HADD2.F32 R11, -RZ, R35.H0_H0 ;  /* 0x20000023ff0b7230 */ /* 0x000fc40000004100 */
[----:B------:R-:W-:Y:S01]  /*db20*/  HADD2.F32 R10, -RZ, R36.H0_H0 ;  /* 0x20000024ff0a7230 */ /* 0x000fe20000004100 */
[----:B------:R-:W-:Y:S01]  /*db30*/  FFMA.FTZ R38, R15, R5, R17 ;  /* 0x000000050f267223 */ /* 0x000fe20000010011 */
[----:B------:R-:W-:Y:S01]  /*db40*/  HADD2.F32 R16, -RZ, R16.H1_H1 ;  /* 0x30000010ff107230 */ /* 0x000fe20000004100 */
[C---:B------:R-:W-:Y:S01]  /*db50*/  FMUL.FTZ R17, R9.reuse, R18 ;  /* 0x0000001209117220 */ /* 0x040fe20000410000 */
[----:B------:R-:W-:Y:S01]  /*db60*/  HADD2.F32 R35, -RZ, R41.H0_H0 ;  /* 0x20000029ff237230 */ /* 0x000fe20000004100 */
[----:B------:R-:W-:Y:S02]  /*db70*/  FFMA.FTZ R18, R9, R43, R2 ;  /* 0x0000002b09127223 */ /* 0x000fe40000010002 */
[-C--:B------:R-:W-:Y:S02]  /*db80*/  FMUL.FTZ R3, R27, R11.reuse ;  /* 0x0000000b1b037220 */ /* 0x080fe40000410000 */
[----:B------:R-:W-:Y:S02]  /*db90*/  FMUL.FTZ R2, R26, R10 ;  /* 0x0000000a1a027220 */ /* 0x000fe40000410000 */
[----:B------:R-:W-:-:S02]  /*dba0*/  FMUL.FTZ R11, R16, R11 ;  /* 0x0000000b100b7220 */ /* 0x000fc40000410000 */
[----:B------:R-:W-:Y:S02]  /*dbb0*/  FMUL.FTZ R9, R14, R10 ;  /* 0x0000000a0e097220 */ /* 0x000fe40000410000 */
[----:B------:R-:W-:Y:S02]  /*dbc0*/  FFMA.FTZ R16, R16, R39, R3 ;  /* 0x0000002710107223 */ /* 0x000fe40000010003 */
[----:B------:R-:W-:Y:S02]  /*dbd0*/  FFMA.FTZ R10, R24, R6, -R32 ;  /* 0x00000006180a7223 */ /* 0x000fe40000010820 */
[----:B------:R-:W-:Y:S02]  /*dbe0*/  FFMA.FTZ R31, R14, R35, R2 ;  /* 0x000000230e1f7223 */ /* 0x000fe40000010002 */
[----:B------:R-:W-:Y:S02]  /*dbf0*/  FFMA.FTZ R6, R22, R5, -R29 ;  /* 0x0000000516067223 */ /* 0x000fe4000001081d */
[----:B------:R-:W-:-:S02]  /*dc00*/  FFMA.FTZ R3, R21, R4, -R19 ;  /* 0x0000000415037223 */ /* 0x000fc40000010813 */
[----:B------:R-:W-:Y:S01]  /*dc10*/  FFMA.FTZ R15, R25, R8, -R34 ;  /* 0x00000008190f7223 */ /* 0x000fe20000010822 */
[----:B------:R-:W-:Y:S01]  /*dc20*/  F2FP.PACK_AB R8, R16, R37 ;  /* 0x000000251008723e */ /* 0x000fe200000000ff */
[----:B------:R-:W-:Y:S02]  /*dc30*/  FFMA.FTZ R14, R23, R44, -R33 ;  /* 0x0000002c170e7223 */ /* 0x000fe40000010821 */
[----:B------:R-:W-:Y:S02]  /*dc40*/  FFMA.FTZ R2, R20, R43, -R17 ;  /* 0x0000002b14027223 */ /* 0x000fe40000010811 */
[----:B------:R-:W-:Y:S01]  /*dc50*/  FFMA.FTZ R4, R27, R39, -R11 ;  /* 0x000000271b047223 */ /* 0x000fe2000001080b */
[----:B------:R-:W-:Y:S01]  /*dc60*/  F2FP.PACK_AB R11, R18, R28 ;  /* 0x0000001c120b723e */ /* 0x000fe200000000ff */
[----:B------:R-:W-:Y:S01]  /*dc70*/  FFMA.FTZ R5, R26, R35, -R9 ;  /* 0x000000231a057223 */ /* 0x000fe20000010809 */
[----:B------:R-:W-:Y:S02]  /*dc80*/  F2FP.PACK_AB R19, R2, R3 ;  /* 0x000000030213723e */ /* 0x000fe400000000ff */
[----:B------:R-:W-:-:S02]  /*dc90*/  F2FP.PACK_AB R17, R14, R15 ;  /* 0x0000000f0e11723e */ /* 0x000fc400000000ff */
[----:B------:R-:W-:Y:S02]  /*dca0*/  F2FP.PACK_AB R16, R4, R10 ;  /* 0x0000000a0410723e */ /* 0x000fe400000000ff */
[----:B------:R-:W-:Y:S02]  /*dcb0*/  F2FP.PACK_AB R18, R5, R6 ;  /* 0x000000060512723e */ /* 0x000fe400000000ff */
[----:B------:R-:W-:Y:S02]  /*dcc0*/  F2FP.PACK_AB R9, R40, R42 ;  /* 0x0000002a2809723e */ /* 0x000fe400000000ff */
[----:B------:R-:W-:Y:S01]  /*dcd0*/  F2FP.PACK_AB R10, R31, R38 ;  /* 0x000000261f0a723e */ /* 0x000fe200000000ff */
[----:B------:R1:W-:Y:S04]  /*dce0*/  STS.128 [R45], R16 ;  /* 0x000000102d007388 */ /* 0x0003e80000000c00 */
[----:B------:R1:W-:Y:S02]  /*dcf0*/  STS.128 [R30+0x100], R8 ;  /* 0x000100081e007388 */ /* 0x0003e40000000c00 */
.L_x_988:
[----:B------:R-:W-:Y:S05]  /*dd00*/  BSYNC B2 ;  /* 0x0000000000027941 */ /* 0x000fea0003800000 */
.L_x_966:
[----:B-1----:R-:W-:Y:S01]  /*dd10*/  IMAD R4, R89, c[0x0][0x208], RZ ;  /* 0x0000820059047a24 */ /* 0x002fe200078e02ff */
[----:B------:R-:W-:Y:S01]  /*dd20*/  BAR.SYNC.DEFER_BLOCKING 0x0 ;  /* 0x0000000000007b1d */ /* 0x000fe20000010000 */
[----:B------:R-:W-:Y:S01]  /*dd30*/  IMAD.WIDE.U32 R2, R225, c[0x0][0x208], RZ ;  /* 0x00008200e1027a25 */ /* 0x000fe200078e00ff */
[----:B------:R-:W-:-:S02]  /*dd40*/  SHF.L.U32 R64, R76, 0x1, RZ ;  /* 0x000000014c407819 */ /* 0x000fc400000006ff */
[----:B------:R-:W-:Y:S01]  /*dd50*/  SHF.L.U32 R67, R211, 0x1, RZ ;  /* 0x00000001d3437819 */ /* 0x000fe200000006ff */
[----:B------:R-:W-:Y:S01]  /*dd60*/  IMAD R4, R225, c[0x0][0x20c], R4 ;  /* 0x00008300e1047a24 */ /* 0x000fe200078e0204 */
[----:B------:R-:W-:Y:S01]  /*dd70*/  IADD3 R193, R188, 0x20, RZ ;  /* 0x00000020bcc17810 */ /* 0x000fe20007ffe0ff */
[----:B------:R-:W-:Y:S01]  /*dd80*/  IMAD.WIDE.U32 R248, R81, c[0x0][0x210], RZ ;  /* 0x0000840051f87a25 */ /* 0x000fe200078e00ff */
[----:B------:R-:W-:Y:S01]  /*dd90*/  SHF.L.U64.HI R66, R76, 0x1, R77 ;  /* 0x000000014c427819 */ /* 0x000fe2000001024d */
[----:B------:R-:W-:Y:S01]  /*dda0*/  BSSY B0, `(.L_x_1001) ;  /* 0x0000189000007945 */ /* 0x000fe20003800000 */
[----:B------:R-:W-:Y:S01]  /*ddb0*/  IADD3 R3, R3, R4, RZ ;  /* 0x0000000403037210 */ /* 0x000fe20007ffe0ff */
[----:B------:R-:W-:Y:S01]  /*ddc0*/  IMAD R4, R90, c[0x0][0x218], RZ ;  /* 0x000086005a047a24 */ /* 0x000fe200078e02ff */
[----:B------:R-:W-:Y:S01]  /*ddd0*/  SHF.L.U64.HI R96, R211, 0x1, R238 ;  /* 0x00000001d3607819 */ /* 0x000fe200000102ee */
[----:B------:R-:W-:Y:S02]  /*dde0*/  IMAD R247, R81, c[0x0][0x214], R249 ;  /* 0x0000850051f77a24 */ /* 0x000fe400078e02f9 */
[----:B------:R-:W-:-:S04]  /*ddf0*/  IMAD.WIDE.U32 R2, R222, c[0x0][0x218], R2 ;  /* 0x00008600de027a25 */ /* 0x000fc800078e0002 */
[----:B------:R-:W-:Y:S01]  /*de00*/  IMAD R4, R222, c[0x0][0x21c], R4 ;  /* 0x00008700de047a24 */ /* 0x000fe200078e0204 */
[----:B------:R-:W-:-:S04]  /*de10*/  IADD3 R2, P0, R2, R248, RZ ;  /* 0x000000f802027210 */ /* 0x000fc80007f1e0ff */
[----:B------:R-:W-:Y:S01]  /*de20*/  IADD3.X R3, R247, R3, R4, P0, !PT ;  /* 0x00000003f7037210 */ /* 0x000fe200007fe404 */
[----:B------:R-:W-:Y:S01]  /*de30*/  LDSM.16.M88.4 R132, [R205] ;  /* 0x00000000cd84783b */ /* 0x000fe20000000200 */
[----:B------:R-:W-:-:S03]  /*de40*/  LEA R6, P0, R2, c[0x0][0x1f8], 0x1 ;  /* 0x00007e0002067a11 */ /* 0x000fc600078008ff */
[----:B------:R-:W-:Y:S01]  /*de50*/  LDSM.16.M88.4 R136, [R206] ;  /* 0x00000000ce88783b */ /* 0x000fe20000000200 */
[----:B------:R-:W-:Y:S02]  /*de60*/  LEA.HI.X R14, R2, c[0x0][0x1fc], R3, 0x1, P0 ;  /* 0x00007f00020e7a11 */ /* 0x000fe400000f0c03 */
[----:B------:R-:W-:Y:S01]  /*de70*/  R2P PR, R102, 0x6 ;  /* 0x0000000666007804 */ /* 0x000fe20000000000 */
[----:B------:R-:W-:Y:S04]  /*de80*/  LDSM.16.M88.4 R164, [R208] ;  /* 0x00000000d0a4783b */ /* 0x000fe80000000200 */
[----:B------:R-:W-:Y:S04]  /*de90*/  LDSM.16.M88.4 R168, [R207] ;  /* 0x00000000cfa8783b */ /* 0x000fe80000000200 */
[----:B------:R-:W-:Y:S04]  /*dea0*/  LDSM.16.M88.4 R172, [R205+0x4000] ;  /* 0x00400000cdac783b */ /* 0x000fe80000000200 */
[----:B------:R-:W-:Y:S01]  /*deb0*/  LDSM.16.M88.4 R176, [R206+0x4000] ;  /* 0x00400000ceb0783b */ /* 0x000fe20000000200 */
[----:B------:R-:W-:-:S03]  /*dec0*/  @P1 IADD3 R193, R188, -0x20, RZ ;  /* 0xffffffe0bcc11810 */ /* 0x000fc60007ffe0ff */
[----:B------:R-:W-:Y:S01]  /*ded0*/  LDSM.16.M88.4 R180, [R208+0x4000] ;  /* 0x00400000d0b4783b */ /* 0x000fe20000000200 */
[C---:B------:R-:W-:Y:S02]  /*dee0*/  IADD3 R194, R193.reuse, 0x3000, RZ ;  /* 0x00003000c1c27810 */ /* 0x040fe40007ffe0ff */
[C---:B------:R-:W-:Y:S01]  /*def0*/  IADD3 R195, R193.reuse, 0x3800, RZ ;  /* 0x00003800c1c37810 */ /* 0x040fe20007ffe0ff */
[----:B------:R-:W-:Y:S01]  /*df00*/  LDSM.16.M88.4 R184, [R207+0x4000] ;  /* 0x00400000cfb8783b */ /* 0x000fe20000000200 */
[C---:B------:R-:W-:Y:S02]  /*df10*/  IADD3 R196, R193.reuse, 0x4000, RZ ;  /* 0x00004000c1c47810 */ /* 0x040fe40007ffe0ff */
[C---:B------:R-:W-:Y:S01]  /*df20*/  IADD3 R197, R193.reuse, 0x4800, RZ ;  /* 0x00004800c1c57810 */ /* 0x040fe20007ffe0ff */
[----:B------:R-:W-:Y:S01]  /*df30*/  BAR.SYNC.DEFER_BLOCKING 0x0 ;  /* 0x0000000000007b1d */ /* 0x000fe20000010000 */
[C---:B------:R-:W-:Y:S02]  /*df40*/  IADD3 R198, R193.reuse, 0x5000, RZ ;  /* 0x00005000c1c67810 */ /* 0x040fe40007ffe0ff */
[----:B------:R-:W-:-:S02]  /*df50*/  IADD3 R199, R193, 0x5800, RZ ;  /* 0x00005800c1c77810 */ /* 0x000fc40007ffe0ff */
[C---:B------:R-:W-:Y:S01]  /*df60*/  IADD3 R204, R193.reuse, 0x2800, RZ ;  /* 0x00002800c1cc7810 */ /* 0x040fe20007ffe0ff */
[----:B------:R-:W1:Y:S01]  /*df70*/  SHFL.IDX PT, R4, R6, RZ, 0x181f ;  /* 0x00181fff06047589 */ /* 0x000e6200000e0000 */
[C---:B------:R-:W-:Y:S02]  /*df80*/  IADD3 R203, R193.reuse, 0x2000, RZ ;  /* 0x00002000c1cb7810 */ /* 0x040fe40007ffe0ff */
[C---:B------:R-:W-:Y:S01]  /*df90*/  IADD3 R202, R193.reuse, 0x1800, RZ ;  /* 0x00001800c1ca7810 */ /* 0x040fe20007ffe0ff */
[----:B------:R-:W2:Y:S01]  /*dfa0*/  SHFL.IDX PT, R2, R6, 0x1, 0x181f ;  /* 0x00381f0006027f89 */ /* 0x000ea200000e0000 */
[C---:B------:R-:W-:Y:S02]  /*dfb0*/  IADD3 R201, R193.reuse, 0x1000, RZ ;  /* 0x00001000c1c97810 */ /* 0x040fe40007ffe0ff */
[----:B------:R-:W-:Y:S01]  /*dfc0*/  IADD3 R200, R193, 0x800, RZ ;  /* 0x00000800c1c87810 */ /* 0x000fe20007ffe0ff */
[----:B------:R-:W3:Y:S04]  /*dfd0*/  SHFL.IDX PT, R5, R14, RZ, 0x181f ;  /* 0x00181fff0e057589 */ /* 0x000ee800000e0000 */
[----:B------:R-:W4:Y:S01]  /*dfe0*/  SHFL.IDX PT, R3, R14, 0x1, 0x181f ;  /* 0x00381f000e037f89 */ /* 0x000f2200000e0000 */
[----:B------:R-:W-:-:S04]  /*dff0*/  DEPBAR.LE SB0, 0x0 ;  /* 0x000080000000791a */ /* 0x000fc80000000000 */
[----:B------:R-:W-:Y:S01]  /*e000*/  BAR.SYNC.DEFER_BLOCKING 0x0 ;  /* 0x0000000000007b1d */ /* 0x000fe20000010000 */
[CC--:B-1----:R-:W-:Y:S02]  /*e010*/  IADD3 R8, P3, R4.reuse, R64.reuse, RZ ;  /* 0x0000004004087210 */ /* 0x0c2fe40007f7e0ff */
[-C--:B------:R-:W-:Y:S02]  /*e020*/  IADD3 R4, P0, R4, R67.reuse, RZ ;  /* 0x0000004304047210 */ /* 0x080fe40007f1e0ff */
[C---:B--2---:R-:W-:Y:S02]  /*e030*/  IADD3 R10, P1, R2.reuse, R64, RZ ;  /* 0x00000040020a7210 */ /* 0x044fe40007f3e0ff */
[C---:B---3--:R-:W-:Y:S02]  /*e040*/  IADD3.X R9, R5.reuse, R66, RZ, P3, !PT ;  /* 0x0000004205097210 */ /* 0x048fe40001ffe4ff */
[----:B------:R-:W-:Y:S02]  /*e050*/  IADD3.X R5, R5, R96, RZ, P0, !PT ;  /* 0x0000006005057210 */ /* 0x000fe400007fe4ff */
[----:B------:R-:W-:-:S02]  /*e060*/  IADD3 R2, P0, R2, R67, RZ ;  /* 0x0000004302027210 */ /* 0x000fc40007f1e0ff */
[C---:B----4-:R-:W-:Y:S02]  /*e070*/  IADD3.X R11, R3.reuse, R66, RZ, P1, !PT ;  /* 0x00000042030b7210 */ /* 0x050fe40000ffe4ff */
[----:B------:R-:W-:Y:S02]  /*e080*/  ISETP.GE.AND P1, PT, R76, c[0x0][0x1d4], PT ;  /* 0x000075004c007a0c */ /* 0x000fe40003f26270 */
[----:B------:R-:W-:Y:S02]  /*e090*/  IADD3.X R3, R3, R96, RZ, P0, !PT ;  /* 0x0000006003037210 */ /* 0x000fe400007fe4ff */
[----:B------:R-:W-:Y:S02]  /*e0a0*/  ISETP.LT.OR P0, PT, R97, 0x1, P1 ;  /* 0x000000016100780c */ /* 0x000fe40000f01670 */
[----:B------:R-:W-:Y:S01]  /*e0b0*/  ISETP.GE.AND P3, PT, R211, c[0x0][0x1d4], PT ;  /* 0x00007500d3007a0c */ /* 0x000fe20003f66270 */
[----:B------:R-:W1:Y:S04]  /*e0c0*/  LDSM.16.M88.4 R16, [R188] ;  /* 0x00000000bc10783b */ /* 0x000e680000000200 */
[----:B------:R-:W2:Y:S04]  /*e0d0*/  LDSM.16.M88.4 R28, [R188+0x800] ;  /* 0x00080000bc1c783b */ /* 0x000ea80000000200 */
[----:B------:R-:W-:Y:S04]  /*e0e0*/  LDSM.16.M88.4 R36, [R188+0x1000] ;  /* 0x00100000bc24783b */ /* 0x000fe80000000200 */
[----:B------:R-:W-:Y:S04]  /*e0f0*/  LDSM.16.M88.4 R40, [R188+0x1800] ;  /* 0x00180000bc28783b */ /* 0x000fe80000000200 */
[----:B------:R-:W-:Y:S04]  /*e100*/  LDSM.16.M88.4 R44, [R188+0x2000] ;  /* 0x00200000bc2c783b */ /* 0x000fe80000000200 */
[----:B------:R-:W-:Y:S04]  /*e110*/  LDSM.16.M88.4 R104, [R188+0x2800] ;  /* 0x00280000bc68783b */ /* 0x000fe80000000200 */
[----:B------:R-:W3:Y:S04]  /*e120*/  LDSM.16.M88.4 R24, [R193] ;  /* 0x00000000c118783b */ /* 0x000ee80000000200 */
[----:B------:R-:W-:Y:S04]  /*e130*/  LDSM.16.M88.4 R52, [R193+0x800] ;  /* 0x00080000c134783b */ /* 0x000fe80000000200 */
[----:B------:R-:W-:Y:S04]  /*e140*/  LDSM.16.M88.4 R48, [R193+0x1000] ;  /* 0x00100000c130783b */ /* 0x000fe80000000200 */
[----:B------:R-:W-:Y:S04]  /*e150*/  LDSM.16.M88.4 R68, [R193+0x1800] ;  /* 0x00180000c144783b */ /* 0x000fe80000000200 */
[----:B------:R-:W-:Y:S01]  /*e160*/  LDSM.16.M88.4 R60, [R193+0x2000] ;  /* 0x00200000c13c783b */ /* 0x000fe20000000200 */
[C---:B-1----:R-:W-:Y:S03]  /*e170*/  HMMA.16816.F32 R20, R132.reuse, R16, RZ ;  /* 0x000000108414723c */ /* 0x042fe600000018ff */
[----:B------:R-:W-:Y:S04]  /*e180*/  LDSM.16.M88.4 R116, [R193+0x2800] ;  /* 0x00280000c174783b */ /* 0x000fe80000000200 */
[----:B------:R-:W-:Y:S01]  /*e190*/  @!PT LDS RZ, [RZ] ;  /* 0x00000000fffff984 */ /* 0x000fe20000000800 */
[----:B------:R-:W-:Y:S01]  /*e1a0*/  @!PT LDS RZ, [RZ] ;  /* 0x00000000fffff984 */ /* 0x000fe20000000800 */
[----:B------:R-:W-:Y:S01]  /*e1b0*/  @!PT LDS RZ, [RZ] ;  /* 0x00000000fffff984 */ /* 0x000fe20000000800 */
[----:B------:R1:W-:Y:S01]  /*e1c0*/  LDGSTS.E.BYPASS.LTC128B.128 [R210+0x100], [R8.64], !P0 ;  /* 0x0010000008d27fae */ /* 0x0003e2000c101d48 */
[----:B------:R-:W-:Y:S01]  /*e1d0*/  ISETP.LT.OR P0, PT, R97, 0x1, P3 ;  /* 0x000000016100780c */ /* 0x000fe20001f01670 */
[C---:B------:R-:W-:Y:S08]  /*e1e0*/  HMMA.16816.F32 R16, R132.reuse, R18, RZ ;  /* 0x000000128410723c */ /* 0x040ff000000018ff */
[----:B--2---:R-:W-:Y:S04]  /*e1f0*/  HMMA.16816.F32 R32, R132, R28, RZ ;  /* 0x0000001c8420723c */ /* 0x004fe800000018ff */
[----:B------:R2:W-:Y:S04]  /*e200*/  LDGSTS.E.BYPASS.LTC128B.128 [R210+0x3100], [R4.64], !P0 ;  /* 0x0310000004d27fae */ /* 0x0005e8000c101d48 */
[C---:B---3--:R-:W-:Y:S08]  /*e210*/  HMMA.16816.F32 R112, R136.reuse, R24, R20 ;  /* 0x000000188870723c */ /* 0x048ff00000001814 */
[----:B------:R-:W-:Y:S08]  /*e220*/  HMMA.16816.F32 R108, R136, R26, R16 ;  /* 0x0000001a886c723c */ /* 0x000ff00000001810 */
[C---:B------:R-:W-:Y:S01]  /*e230*/  HMMA.16816.F32 R16, R132.reuse, R40, RZ ;  /* 0x000000288410723c */ /* 0x040fe200000018ff */
[----:B--2---:R-:W1:Y:S07]  /*e240*/  SHFL.IDX PT, R4, R6, 0x2, 0x181f ;  /* 0x00581f0006047f89 */ /* 0x004e6e00000e0000 */
[C---:B------:R-:W-:Y:S01]  /*e250*/  HMMA.16816.F32 R20, R132.reuse, R38, RZ ;  /* 0x000000268414723c */ /* 0x040fe200000018ff */
[----:B------:R-:W2:Y:S07]  /*e260*/  SHFL.IDX PT, R5, R14, 0x2, 0x181f ;  /* 0x00581f000e057f89 */ /* 0x000eae00000e0000 */
[C---:B------:R-:W-:Y:S08]  /*e270*/  HMMA.16816.F32 R24, R132.reuse, R36, RZ ;  /* 0x000000248418723c */ /* 0x040ff000000018ff */
[----:B------:R-:W-:Y:S01]  /*e280*/  HMMA.16816.F32 R28, R132, R30, RZ ;  /* 0x0000001e841c723c */ /* 0x000fe200000018ff */
[----:B-1----:R-:W-:-:S07]  /*e290*/  IADD3 R8, P0, R4, R64, RZ ;  /* 0x0000004004087210 */ /* 0x002fce0007f1e0ff */
[----:B------:R-:W-:Y:S01]  /*e2a0*/  HMMA.16816.F32 R36, R132, R42, RZ ;  /* 0x0000002a8424723c */ /* 0x000fe200000018ff */
[----:B--2---:R-:W-:Y:S02]  /*e2b0*/  IADD3.X R9, R5, R66, RZ, P0, !PT ;  /* 0x0000004205097210 */ /* 0x004fe400007fe4ff */
[C---:B------:R-:W-:Y:S02]  /*e2c0*/  ISETP.LT.OR P0, PT, R97.reuse, 0x21, P1 ;  /* 0x000000216100780c */ /* 0x040fe40000f01670 */
[----:B------:R-:W-:-:S03]  /*e2d0*/  ISETP.LT.OR P1, PT, R97, 0x41, P1 ;  /* 0x000000416100780c */ /* 0x000fc60000f21670 */
[----:B------:R-:W-:Y:S08]  /*e2e0*/  HMMA.16816.F32 R72, R136, R68, R16 ;  /* 0x000000448848723c */ /* 0x000ff00000001810 */
[----:B------:R-:W-:Y:S01]  /*e2f0*/  HMMA.16816.F32 R40, R132, R44, RZ ;  /* 0x0000002c8428723c */ /* 0x000fe200000018ff */
[----:B------:R1:W-:Y:S01]  /*e300*/  LDGSTS.E.BYPASS.LTC128B.128 [R210+0x1100], [R10.64], !P0 ;  /* 0x011000000ad27fae */ /* 0x0003e2000c101d48 */
[----:B------:R-:W-:-:S04]  /*e310*/  IADD3 R4, P0, R4, R67, RZ ;  /* 0x0000004304047210 */ /* 0x000fc80007f1e0ff */
[----:B------:R-:W-:Y:S02]  /*e320*/  IADD3.X R5, R5, R96, RZ, P0, !PT ;  /* 0x0000006005057210 */ /* 0x000fe400007fe4ff */
[----:B------:R-:W-:Y:S01]  /*e330*/  HMMA.16816.F32 R80, R136, R52, R32 ;  /* 0x000000348850723c */ /* 0x000fe20000001820 */
[----:B------:R-:W-:-:S07]  /*e340*/  ISETP.LT.OR P0, PT, R97, 0x21, P3 ;  /* 0x000000216100780c */ /* 0x000fce0001f01670 */
[----:B------:R-:W-:Y:S06]  /*e350*/  HMMA.16816.F32 R16, R132, R46, RZ ;  /* 0x0000002e8410723c */ /* 0x000fec00000018ff */
[----:B------:R2:W-:Y:S01]  /*e360*/  LDGSTS.E.BYPASS.LTC128B.128 [R210+0x4100], [R2.64], !P0 ;  /* 0x0410000002d27fae */ /* 0x0005e2000c101d48 */
[----:B------:R-:W-:Y:S01]  /*e370*/  ISETP.LT.OR P0, PT, R97, 0x41, P3 ;  /* 0x000000416100780c */ /* 0x000fe20001f01670 */
[----:B------:R-:W-:Y:S02]  /*e380*/  HMMA.16816.F32 R84, R136, R50, R20 ;  /* 0x000000328854723c */ /* 0x000fe40000001814 */
[----:B------:R1:W-:Y:S06]  /*e390*/  LDGSTS.E.BYPASS.LTC128B.128 [R210+0x2100], [R8.64], !P1 ;  /* 0x0210000008d27fae */ /* 0x0003ec000c901d48 */
[----:B------:R-:W-:Y:S04]  /*e3a0*/  HMMA.16816.F32 R20, R132, R104, RZ ;  /* 0x000000688414723c */ /* 0x000fe800000018ff */
[----:B------:R3:W-:Y:S01]  /*e3b0*/  LDGSTS.E.BYPASS.LTC128B.128 [R210+0x5100], [R4.64], !P0 ;  /* 0x0510000004d27fae */ /* 0x0007e2000c101d48 */
[----:B------:R-:W-:-:S03]  /*e3c0*/  ISETP.GT.AND P0, PT, R127, R242, PT ;  /* 0x000000f27f00720c */ /* 0x000fc60003f04270 */
[C---:B------:R-:W-:Y:S01]  /*e3d0*/  HMMA.16816.F32 R92, R136.reuse, R54, R28 ;  /* 0x00000036885c723c */ /* 0x040fe2000000181c */
[----:B------:R-:W0:Y:S07]  /*e3e0*/  LDGDEPBAR ;  /* 0x00000000000079af */ /* 0x000e2e0000000000 */
[----:B------:R-:W-:Y:S01]  /*e3f0*/  HMMA.16816.F32 R88, R136, R48, R24 ;  /* 0x000000308858723c */ /* 0x000fe20000001818 */
[----:B--2---:R-:W-:-:S04]  /*e400*/  MOV R2, 0x40 ;  /* 0x0000004000027802 */ /* 0x004fc80000000f00 */
[----:B------:R-:W-:-:S03]  /*e410*/  SEL R2, R2, 0xffffffc0, !P2 ;  /* 0xffffffc002027807 */ /* 0x000fc60005000000 */
[----:B-1----:R-:W-:Y:S01]  /*e420*/  HMMA.16816.F32 R8, R132, R106, RZ ;  /* 0x0000006a8408723c */ /* 0x002fe200000018ff */
[-C--:B------:R-:W-:Y:S02]  /*e430*/  IADD3 R103, R188, R2.reuse, RZ ;  /* 0x00000002bc677210 */ /* 0x080fe40007ffe0ff */
[----:B------:R-:W-:-:S03]  /*e440*/  IADD3 R15, R194, R2, RZ ;  /* 0x00000002c20f7210 */ /* 0x000fc60007ffe0ff */
[----:B------:R-:W1:Y:S02]  /*e450*/  LDSM.16.M88.4 R32, [R103] ;  /* 0x000000006720783b */ /* 0x000e640000000200 */
[C---:B------:R-:W-:Y:S02]  /*e460*/  HMMA.16816.F32 R68, R136.reuse, R70, R36 ;  /* 0x000000468844723c */ /* 0x040fe40000001824 */
[----:B------:R-:W2:Y:S04]  /*e470*/  LDSM.16.M88.4 R44, [R103+0x1800] ;  /* 0x00180000672c783b */ /* 0x000ea80000000200 */
[----:B------:R-:W4:Y:S02]  /*e480*/  LDSM.16.M88.4 R48, [R103+0x1000] ;  /* 0x001000006730783b */ /* 0x000f240000000200 */
[C---:B------:R-:W-:Y:S02]  /*e490*/  HMMA.16816.F32 R56, R136.reuse, R60, R40 ;  /* 0x0000003c8838723c */ /* 0x040fe40000001828 */
[----:B------:R-:W5:Y:S04]  /*e4a0*/  LDSM.16.M88.4 R28, [R103+0x2800] ;  /* 0x00280000671c783b */ /* 0x000f680000000200 */
[----:B------:R-:W-:Y:S02]  /*e4b0*/  LDSM.16.M88.4 R52, [R103+0x800] ;  /* 0x000800006734783b */ /* 0x000fe40000000200 */
[C---:B------:R-:W-:Y:S02]  /*e4c0*/  HMMA.16816.F32 R36, R136.reuse, R62, R16 ;  /* 0x0000003e8824723c */ /* 0x040fe40000001810 */
[----:B------:R-:W3:Y:S04]  /*e4d0*/  LDSM.16.M88.4 R60, [R15+-0x3000] ;  /* 0xffd000000f3c783b */ /* 0x000ee80000000200 */
[----:B------:R-:W3:Y:S02]  /*e4e0*/  LDSM.16.M88.4 R40, [R103+0x2000] ;  /* 0x002000006728783b */ /* 0x000ee40000000200 */
[C---:B------:R-:W-:Y:S08]  /*e4f0*/  HMMA.16816.F32 R16, R136.reuse, R116, R20 ;  /* 0x000000748810723c */ /* 0x040ff00000001814 */
[----:B------:R-:W-:Y:S08]  /*e500*/  HMMA.16816.F32 R24, R136, R118, R8 ;  /* 0x000000768818723c */ /* 0x000ff00000001808 */
[C---:B-1----:R-:W-:Y:S08]  /*e510*/  HMMA.16816.F32 R8, R164.reuse, R32, R112 ;  /* 0x00000020a408723c */ /* 0x042ff00000001870 */
[C---:B------:R-:W-:Y:S01]  /*e520*/  HMMA.16816.F32 R20, R164.reuse, R34, R108 ;  /* 0x00000022a414723c */ /* 0x040fe2000000186c */
[----:B------:R-:W-:Y:S07]  /*e530*/  LDSM.16.M88.4 R32, [R15+-0x2000] ;  /* 0xffe000000f20783b */ /* 0x000fee0000000200 */
[C---:B--2---:R-:W-:Y:S08]  /*e540*/  HMMA.16816.F32 R72, R164.reuse, R44, R72 ;  /* 0x0000002ca448723c */ /* 0x044ff00000001848 */
[C---:B------:R-:W-:Y:S01]  /*e550*/  HMMA.16816.F32 R108, R164.reuse, R46, R68 ;  /* 0x0000002ea46c723c */ /* 0x040fe20000001844 */
[----:B------:R-:W1:Y:S04]  /*e560*/  LDSM.16.M88.4 R44, [R188+0x3000] ;  /* 0x00300000bc2c783b */ /* 0x000e680000000200 */
[----:B------:R-:W-:Y:S03]  /*e570*/  LDSM.16.M88.4 R68, [R195] ;  /* 0x00000000c344783b */ /* 0x000fe60000000200 */
[C---:B----4-:R-:W-:Y:S08]  /*e580*/  HMMA.16816.F32 R88, R164.reuse, R48, R88 ;  /* 0x00000030a458723c */ /* 0x050ff00000001858 */
[C---:B------:R-:W-:Y:S01]  /*e590*/  HMMA.16816.F32 R84, R164.reuse, R50, R84 ;  /* 0x00000032a454723c */ /* 0x040fe20000001854 */
[----:B------:R-:W2:Y:S07]  /*e5a0*/  LDSM.16.M88.4 R48, [R15+-0x2800] ;  /* 0xffd800000f30783b */ /* 0x000eae0000000200 */
[----:B-----5:R-:W-:Y:S08]  /*e5b0*/  HMMA.16816.F32 R112, R164, R28, R16 ;  /* 0x0000001ca470723c */ /* 0x020ff00000001810 */
[----:B---3--:R-:W-:Y:S08]  /*e5c0*/  HMMA.16816.F32 R16, R168, R60, R8 ;  /* 0x0000003ca810723c */ /* 0x008ff00000001808 */
[C---:B------:R-:W-:Y:S01]  /*e5d0*/  HMMA.16816.F32 R120, R164.reuse, R30, R24 ;  /* 0x0000001ea478723c */ /* 0x040fe20000001818 */
[----:B------:R-:W3:Y:S04]  /*e5e0*/  LDSM.16.M88.4 R28, [R194] ;  /* 0x00000000c21c783b */ /* 0x000ee80000000200 */
[----:B------:R-:W4:Y:S03]  /*e5f0*/  LDSM.16.M88.4 R24, [R15+-0x1800] ;  /* 0xffe800000f18783b */ /* 0x000f260000000200 */
[----:B------:R-:W-:Y:S08]  /*e600*/  HMMA.16816.F32 R80, R164, R52, R80 ;  /* 0x00000034a450723c */ /* 0x000ff00000001850 */
[----:B------:R-:W-:Y:S08]  /*e610*/  HMMA.16816.F32 R8, R168, R62, R20 ;  /* 0x0000003ea808723c */ /* 0x000ff00000001814 */
[----:B------:R-:W-:Y:S01]  /*e620*/  HMMA.16816.F32 R116, R164, R42, R36 ;  /* 0x0000002aa474723c */ /* 0x000fe20000001824 */
[----:B------:R-:W5:Y:S07]  /*e630*/  LDSM.16.M88.4 R36, [R188+0x3800] ;  /* 0x00380000bc24783b */ /* 0x000f6e0000000200 */
[----:B-1----:R-:W-:Y:S08]  /*e640*/  HMMA.16816.F32 R16, R172, R44, R16 ;  /* 0x0000002cac10723c */ /* 0x002ff00000001810 */
[C---:B------:R-:W-:Y:S01]  /*e650*/  HMMA.16816.F32 R92, R164.reuse, R54, R92 ;  /* 0x00000036a45c723c */ /* 0x040fe2000000185c */
[----:B------:R-:W-:Y:S07]  /*e660*/  LDSM.16.M88.4 R52, [R103+0x3000] ;  /* 0x003000006734783b */ /* 0x000fee0000000200 */
[----:B------:R-:W-:Y:S01]  /*e670*/  HMMA.16816.F32 R104, R164, R40, R56 ;  /* 0x00000028a468723c */ /* 0x000fe20000001838 */
[----:B------:R-:W1:Y:S07]  /*e680*/  LDSM.16.M88.4 R40, [R15+-0x1000] ;  /* 0xfff000000f28783b */ /* 0x000e6e0000000200 */
[----:B--2---:R-:W-:Y:S08]  /*e690*/  HMMA.16816.F32 R20, R168, R48, R80 ;  /* 0x00000030a814723c */ /* 0x004ff00000001850 */
[----:B------:R-:W-:Y:S01]  /*e6a0*/  HMMA.16816.F32 R8, R172, R46, R8 ;  /* 0x0000002eac08723c */ /* 0x000fe20000001808 */
[----:B------:R-:W-:Y:S07]  /*e6b0*/  LDSM.16.M88.4 R44, [R188+0x4800] ;  /* 0x00480000bc2c783b */ /* 0x000fee0000000200 */
[----:B---3--:R-:W-:Y:S08]  /*e6c0*/  HMMA.16816.F32 R16, R176, R28, R16 ;  /* 0x0000001cb010723c */ /* 0x008ff00000001810 */
[C---:B------:R-:W-:Y:S01]  /*e6d0*/  HMMA.16816.F32 R56, R168.reuse, R50, R92 ;  /* 0x00000032a838723c */ /* 0x040fe2000000185c */
[----:B------:R-:W2:Y:S07]  /*e6e0*/  LDSM.16.M88.4 R48, [R15+-0x800] ;  /* 0xfff800000f30783b */ /* 0x000eae0000000200 */
[----:B----4-:R-:W-:Y:S01]  /*e6f0*/  HMMA.16816.F32 R80, R168, R24, R72 ;  /* 0x00000018a850723c */ /* 0x010fe20000001848 */
[----:B------:R-:W3:Y:S07]  /*e700*/  LDSM.16.M88.4 R72, [R15] ;  /* 0x000000000f48783b */ /* 0x000eee0000000200 */
[----:B-----5:R-:W-:Y:S08]  /*e710*/  HMMA.16816.F32 R20, R172, R36, R20 ;  /* 0x00000024ac14723c */ /* 0x020ff00000001814 */
[C---:B------:R-:W-:Y:S08]  /*e720*/  HMMA.16816.F32 R88, R168.reuse, R32, R88 ;  /* 0x00000020a858723c */ /* 0x040ff00000001858 */
[----:B------:R-:W-:Y:S01]  /*e730*/  HMMA.16816.F32 R60, R168, R34, R84 ;  /* 0x00000022a83c723c */ /* 0x000fe20000001854 */
[----:B------:R-:W4:Y:S07]  /*e740*/  LDSM.16.M88.4 R32, [R188+0x4000] ;  /* 0x00400000bc20783b */ /* 0x000f2e0000000200 */
[----:B------:R-:W-:Y:S08]  /*e750*/  HMMA.16816.F32 R8, R176, R30, R8 ;  /* 0x0000001eb008723c */ /* 0x000ff00000001808 */
[C---:B-1----:R-:W-:Y:S08]  /*e760*/  HMMA.16816.F32 R104, R168.reuse, R40, R104 ;  /* 0x00000028a868723c */ /* 0x042ff00000001868 */
[----:B------:R-:W-:Y:S01]  /*e770*/  HMMA.16816.F32 R116, R168, R42, R116 ;  /* 0x0000002aa874723c */ /* 0x000fe20000001874 */
[----:B------:R-:W1:Y:S07]  /*e780*/  LDSM.16.M88.4 R40, [R103+0x3800] ;  /* 0x003800006728783b */ /* 0x000e6e0000000200 */
[----:B------:R-:W-:Y:S08]  /*e790*/  HMMA.16816.F32 R16, R180, R52, R16 ;  /* 0x00000034b410723c */ /* 0x000ff00000001810 */
[----:B------:R-:W-:Y:S08]  /*e7a0*/  HMMA.16816.F32 R28, R176, R68, R20 ;  /* 0x00000044b01c723c */ /* 0x000ff00000001814 */
[----:B------:R-:W-:Y:S01]  /*e7b0*/  HMMA.16816.F32 R36, R172, R38, R56 ;  /* 0x00000026ac24723c */ /* 0x000fe20000001838 */
[----:B------:R-:W-:Y:S07]  /*e7c0*/  LDSM.16.M88.4 R56, [R103+0x4000] ;  /* 0x004000006738783b */ /* 0x000fee0000000200 */
[----:B------:R-:W-:Y:S08]  /*e7d0*/  HMMA.16816.F32 R92, R168, R26, R108 ;  /* 0x0000001aa85c723c */ /* 0x000ff0000000186c */
[----:B------:R-:W-:Y:S01]  /*e7e0*/  HMMA.16816.F32 R24, R180, R54, R8 ;  /* 0x00000036b418723c */ /* 0x000fe20000001808 */
[----:B------:R-:W5:Y:S07]  /*e7f0*/  LDSM.16.M88.4 R52, [R196] ;  /* 0x00000000c434783b */ /* 0x000f6e0000000200 */
[C---:B--2---:R-:W-:Y:S08]  /*e800*/  HMMA.16816.F32 R112, R168.reuse, R48, R112 ;  /* 0x00000030a870723c */ /* 0x044ff00000001870 */
[----:B------:R-:W-:Y:S01]  /*e810*/  HMMA.16816.F32 R120, R168, R50, R120 ;  /* 0x00000032a878723c */ /* 0x000fe20000001878 */
[----:B------:R-:W-:Y:S07]  /*e820*/  LDSM.16.M88.4 R48, [R15+0x800] ;  /* 0x000800000f30783b */ /* 0x000fee0000000200 */
[----:B---3--:R-:W-:Y:S08]  /*e830*/  HMMA.16816.F32 R8, R184, R72, R16 ;  /* 0x00000048b808723c */ /* 0x008ff00000001810 */
[----:B----4-:R-:W-:Y:S08]  /*e840*/  HMMA.16816.F32 R20, R172, R32, R88 ;  /* 0x00000020ac14723c */ /* 0x010ff00000001858 */
[----:B-1----:R-:W-:Y:S01]  /*e850*/  HMMA.16816.F32 R16, R180, R40, R28 ;  /* 0x00000028b410723c */ /* 0x002fe2000000181c */
[----:B------:R-:W-:Y:S07]  /*e860*/  LDSM.16.M88.4 R28, [R197] ;  /* 0x00000000c51c783b */ /* 0x000fee0000000200 */
[----:B------:R-:W-:Y:S01]  /*e870*/  HMMA.16816.F32 R60, R172, R34, R60 ;  /* 0x00000022ac3c723c */ /* 0x000fe2000000183c */
[----:B------:R-:W1:Y:S01]  /*e880*/  LDSM.16.M88.4 R32, [R188+0x5000] ;  /* 0x00500000bc20783b */ /* 0x000e620000000200 */
[----:B------:R-:W-:-:S04]  /*e890*/  FMUL.FTZ R2, R8, c[0x0][0x320] ;  /* 0x0000c80008027a20 */ /* 0x000fc80000410000 */
[----:B------:R2:W3:Y:S02]  /*e8a0*/  MUFU.TANH R111, R2 ;  /* 0x00000002006f7308 */ /* 0x0004e40000002400 */
[----:B------:R-:W-:Y:S01]  /*e8b0*/  HMMA.16816.F32 R36, R176, R70, R36 ;  /* 0x00000046b024723c */ /* 0x000fe20000001824 */
[----:B------:R-:W4:Y:S07]  /*e8c0*/  LDSM.16.M88.4 R68, [R188+0x5800] ;  /* 0x00580000bc44783b */ /* 0x000f2e0000000200 */
[----:B------:R-:W-:Y:S01]  /*e8d0*/  HMMA.16816.F32 R24, R184, R74, R24 ;  /* 0x0000004ab818723c */ /* 0x000fe20000001818 */
[----:B--2---:R-:W-:-:S07]  /*e8e0*/  FMUL.FTZ R2, R9, c[0x0][0x320] ;  /* 0x0000c80009027a20 */ /* 0x004fce0000410000 */
[----:B-----5:R-:W-:Y:S01]  /*e8f0*/  HMMA.16816.F32 R20, R176, R52, R20 ;  /* 0x00000034b014723c */ /* 0x020fe20000001814 */
[----:B------:R2:W1:Y:S07]  /*e900*/  MUFU.TANH R109, R2 ;  /* 0x00000002006d7308 */ /* 0x00046e0000002400 */
[C---:B------:R-:W-:Y:S08]  /*e910*/  HMMA.16816.F32 R84, R172.reuse, R44, R80 ;  /* 0x0000002cac54723c */ /* 0x040ff00000001850 */
[----:B------:R-:W-:Y:S01]  /*e920*/  HMMA.16816.F32 R88, R172, R46, R92 ;  /* 0x0000002eac58723c */ /* 0x000fe2000000185c */
[----:B------:R-:W-:Y:S01]  /*e930*/  LDSM.16.M88.4 R44, [R103+0x4800] ;  /* 0x00480000672c783b */ /* 0x000fe20000000200 */
[----:B--2---:R-:W-:-:S04]  /*e940*/  FMUL.FTZ R2, R10, c[0x0][0x320] ;  /* 0x0000c8000a027a20 */ /* 0x004fc80000410000 */
[----:B------:R2:W2:Y:S02]  /*e950*/  MUFU.TANH R124, R2 ;  /* 0x00000002007c7308 */ /* 0x0004a40000002400 */
[C---:B-1----:R-:W-:Y:S08]  /*e960*/  HMMA.16816.F32 R80, R172.reuse, R32, R104 ;  /* 0x00000020ac50723c */ /* 0x042ff00000001868 */
[----:B----4-:R-:W-:Y:S01]  /*e970*/  HMMA.16816.F32 R72, R172, R68, R112 ;  /* 0x00000044ac48723c */ /* 0x010fe20000001870 */
[----:B--2---:R-:W-:-:S07]  /*e980*/  FMUL.FTZ R2, R11, c[0x0][0x320] ;  /* 0x0000c8000b027a20 */ /* 0x004fce0000410000 */
[----:B------:R-:W-:Y:S01]  /*e990*/  HMMA.16816.F32 R8, R184, R48, R16 ;  /* 0x00000030b808723c */ /* 0x000fe20000001810 */
[----:B------:R1:W2:Y:S07]  /*e9a0*/  MUFU.TANH R110, R2 ;  /* 0x00000002006e7308 */ /* 0x0002ae0000002400 */
[----:B------:R-:W-:Y:S01]  /*e9b0*/  HMMA.16816.F32 R16, R180, R42, R36 ;  /* 0x0000002ab410723c */ /* 0x000fe20000001824 */
[----:B------:R-:W4:Y:S07]  /*e9c0*/  LDSM.16.M88.4 R40, [R15+0x1000] ;  /* 0x001000000f28783b */ /* 0x000f2e0000000200 */
[----:B------:R-:W-:Y:S01]  /*e9d0*/  HMMA.16816.F32 R36, R176, R54, R60 ;  /* 0x00000036b024723c */ /* 0x000fe2000000183c */
[----:B------:R-:W5:Y:S01]  /*e9e0*/  LDSM.16.M88.4 R52, [R15+0x1800] ;  /* 0x001800000f34783b */ /* 0x000f620000000200 */
[----:B-1----:R-:W-:-:S04]  /*e9f0*/  FMUL.FTZ R2, R24, c[0x0][0x320] ;  /* 0x0000c80018027a20 */ /* 0x002fc80000410000 */
[----:B------:R1:W1:Y:S02]  /*ea00*/  MUFU.TANH R108, R2 ;  /* 0x00000002006c7308 */ /* 0x0002640000002400 */
[----:B------:R-:W-:Y:S01]  /*ea10*/  HMMA.16816.F32 R60, R172, R34, R116 ;  /* 0x00000022ac3c723c */ /* 0x000fe20000001874 */
[----:B-1----:R-:W-:-:S05]  /*ea20*/  FMUL.FTZ R2, R25, c[0x0][0x320] ;  /* 0x0000c80019027a20 */ /* 0x002fca0000410000 */
[----:B------:R1:W1:Y:S02]  /*ea30*/  MUFU.TANH R99, R2 ;  /* 0x0000000200637308 */ /* 0x0002640000002400 */
[----:B-1----:R-:W-:-:S06]  /*ea40*/  FMUL.FTZ R2, R26, c[0x0][0x320] ;  /* 0x0000c8001a027a20 */ /* 0x002fcc0000410000 */
[----:B------:R1:W1:Y:S02]  /*ea50*/  MUFU.TANH R105, R2 ;  /* 0x0000000200697308 */ /* 0x0002640000002400 */
[----:B-1----:R-:W-:Y:S02]  /*ea60*/  FMUL.FTZ R2, R27, c[0x0][0x320] ;  /* 0x0000c8001b027a20 */ /* 0x002fe40000410000 */
[----:B------:R-:W-:Y:S04]  /*ea70*/  HMMA.16816.F32 R24, R180, R56, R20 ;  /* 0x00000038b418723c */ /* 0x000fe80000001814 */
[----:B------:R1:W1:Y:S04]  /*ea80*/  MUFU.TANH R104, R2 ;  /* 0x0000000200687308 */ /* 0x0002680000002400 */
[----:B------:R-:W-:Y:S01]  /*ea90*/  HMMA.16816.F32 R20, R184, R50, R16 ;  /* 0x00000032b814723c */ /* 0x000fe20000001810 */
[----:B------:R-:W2:Y:S07]  /*eaa0*/  LDSM.16.M88.4 R48, [R198] ;  /* 0x00000000c630783b */ /* 0x000eae0000000200 */
[----:B------:R-:W-:Y:S01]  /*eab0*/  HMMA.16816.F32 R16, R176, R28, R84 ;  /* 0x0000001cb010723c */ /* 0x000fe20000001854 */
[----:B-1----:R-:W-:-:S04]  /*eac0*/  FMUL.FTZ R2, R8, c[0x0][0x320] ;  /* 0x0000c80008027a20 */ /* 0x002fc80000410000 */
[----:B------:R1:W1:Y:S03]  /*ead0*/  MUFU.TANH R95, R2 ;  /* 0x00000002005f7308 */ /* 0x0002660000002400 */
[----:B----4-:R-:W-:Y:S08]  /*eae0*/  HMMA.16816.F32 R32, R184, R40, R24 ;  /* 0x00000028b820723c */ /* 0x010ff00000001818 */
[----:B------:R-:W-:Y:S01]  /*eaf0*/  HMMA.16816.F32 R28, R176, R30, R88 ;  /* 0x0000001eb01c723c */ /* 0x000fe20000001858 */
[----:B-1----:R-:W-:-:S07]  /*eb00*/  FMUL.FTZ R2, R9, c[0x0][0x320] ;  /* 0x0000c80009027a20 */ /* 0x002fce0000410000 */
[C---:B------:R-:W-:Y:S01]  /*eb10*/  HMMA.16816.F32 R24, R180.reuse, R44, R16 ;  /* 0x0000002cb418723c */ /* 0x040fe20000001810 */
[----:B------:R1:W4:Y:S11]  /*eb20*/  MUFU.TANH R94, R2 ;  /* 0x00000002005e7308 */ /* 0x0003360000002400 */
[----:B------:R-:W-:Y:S04]  /*eb30*/  @!UPT UIADD3 URZ, URZ, URZ, URZ ;  /* 0x0000003f3f3ff290 */ /* 0x000fe8000fffe03f */
[----:B------:R-:W-:Y:S01]  /*eb40*/  HMMA.16816.F32 R16, R180, R46, R28 ;  /* 0x0000002eb410723c */ /* 0x000fe2000000181c */
[----:B------:R-:W-:Y:S01]  /*eb50*/  LDSM.16.M88.4 R44, [R15+0x2000] ;  /* 0x002000000f2c783b */ /* 0x000fe20000000200 */
[----:B-1----:R-:W-:-:S04]  /*eb60*/  FMUL.FTZ R2, R10, c[0x0][0x320] ;  /* 0x0000c8000a027a20 */ /* 0x002fc80000410000 */
[----:B------:R1:W1:Y:S02]  /*eb70*/  MUFU.TANH R98, R2 ;  /* 0x0000000200627308 */ /* 0x0002640000002400 */
[----:B-----5:R-:W-:Y:S01]  /*eb80*/  HMMA.16816.F32 R28, R184, R52, R24 ;  /* 0x00000034b81c723c */ /* 0x020fe20000001818 */
[----:B-1----:R-:W-:-:S07]  /*eb90*/  FMUL.FTZ R2, R11, c[0x0][0x320] ;  /* 0x0000c8000b027a20 */ /* 0x002fce0000410000 */
[----:B------:R-:W-:Y:S01]  /*eba0*/  HMMA.16816.F32 R8, R180, R58, R36 ;  /* 0x0000003ab408723c */ /* 0x000fe20000001824 */
[----:B------:R-:W1:Y:S01]  /*ebb0*/  LDSM.16.M88.4 R36, [R103+0x5000] ;  /* 0x005000006724783b */ /* 0x000e620000000200 */
[----:B------:R5:W1:Y:S03]  /*ebc0*/  MUFU.TANH R97, R2 ;  /* 0x0000000200617308 */ /* 0x000a660000002400 */
[----:B------:R-:W1:Y:S03]  /*ebd0*/  LDSM.16.M88.4 R56, [R199] ;  /* 0x00000000c738783b */ /* 0x000e660000000200 */
[----:B------:R-:W-:Y:S01]  /*ebe0*/  HMMA.16816.F32 R16, R184, R54, R16 ;  /* 0x00000036b810723c */ /* 0x000fe20000001810 */
[----:B-----5:R-:W-:-:S04]  /*ebf0*/  FMUL.FTZ R2, R20, c[0x0][0x320] ;  /* 0x0000c80014027a20 */ /* 0x020fc80000410000 */
[----:B------:R5:W1:Y:S11]  /*ec00*/  MUFU.TANH R92, R2 ;  /* 0x00000002005c7308 */ /* 0x000a760000002400 */
[----:B------:R-:W-:Y:S01]  /*ec10*/  HMMA.16816.F32 R8, R184, R42, R8 ;  /* 0x0000002ab808723c */ /* 0x000fe20000001808 */
[----:B------:R-:W1:Y:S01]  /*ec20*/  LDSM.16.M88.4 R40, [R103+0x5800] ;  /* 0x005800006728783b */ /* 0x000e620000000200 */
[----:B-----5:R-:W-:-:S04]  /*ec30*/  FMUL.FTZ R2, R21, c[0x0][0x320] ;  /* 0x0000c80015027a20 */ /* 0x020fc80000410000 */
[----:B------:R5:W1:Y:S02]  /*ec40*/  MUFU.TANH R87, R2 ;  /* 0x0000000200577308 */ /* 0x000a640000002400 */
[----:B-----5:R-:W-:-:S06]  /*ec50*/  FMUL.FTZ R2, R22, c[0x0][0x320] ;  /* 0x0000c80016027a20 */ /* 0x020fcc0000410000 */
[----:B------:R5:W1:Y:S02]  /*ec60*/  MUFU.TANH R93, R2 ;  /* 0x00000002005d7308 */ /* 0x000a640000002400 */
[----:B-----5:R-:W-:Y:S02]  /*ec70*/  FMUL.FTZ R2, R23, c[0x0][0x320] ;  /* 0x0000c80017027a20 */ /* 0x020fe40000410000 */
[----:B--2---:R-:W-:Y:S04]  /*ec80*/  HMMA.16816.F32 R20, R176, R48, R80 ;  /* 0x00000030b014723c */ /* 0x004fe80000001850 */
[----:B------:R2:W1:Y:S02]  /*ec90*/  MUFU.TANH R88, R2 ;  /* 0x0000000200587308 */ /* 0x0004640000002400 */
[----:B--2---:R-:W-:-:S06]  /*eca0*/  FMUL.FTZ R2, R32, c[0x0][0x320] ;  /* 0x0000c80020027a20 */ /* 0x004fcc0000410000 */
[----:B------:R2:W2:Y:S11]  /*ecb0*/  MUFU.TANH R84, R2 ;  /* 0x0000000200547308 */ /* 0x0004b60000002400 */
[----:B------:R-:W-:Y:S01]  /*ecc0*/  @!UPT UIADD3 URZ, URZ, URZ, URZ ;  /* 0x0000003f3f3ff290 */ /* 0x000fe2000fffe03f */
[----:B-1----:R-:W-:Y:S08]  /*ecd0*/  HMMA.16816.F32 R24, R180, R36, R20 ;  /* 0x00000024b418723c */ /* 0x002ff00000001814 */
[----:B------:R-:W-:Y:S01]  /*ece0*/  HMMA.16816.F32 R20, R176, R56, R72 ;  /* 0x00000038b014723c */ /* 0x000fe20000001848 */
[----:B--2---:R-:W-:-:S04]  /*ecf0*/  FMUL.FTZ R2, R33, c[0x0][0x320] ;  /* 0x0000c80021027a20 */ /* 0x004fc80000410000 */
[----:B------:R1:W2:Y:S11]  /*ed00*/  MUFU.TANH R69, R2 ;  /* 0x0000000200457308 */ /* 0x0002b60000002400 */
[----:B------:R-:W-:Y:S08]  /*ed10*/  @!UPT UIADD3 URZ, URZ, URZ, URZ ;  /* 0x0000003f3f3ff290 */ /* 0x000ff0000fffe03f */
[----:B------:R-:W-:Y:S01]  /*ed20*/  HMMA.16816.F32 R20, R180, R40, R20 ;  /* 0x00000028b414723c */ /* 0x000fe20000001814 */
[----:B-1----:R-:W-:-:S04]  /*ed30*/  FMUL.FTZ R2, R34, c[0x0][0x320] ;  /* 0x0000c80022027a20 */ /* 0x002fc80000410000 */
        /* <DEDUP_REMOVED lines=8> */
[----:B------:R-:W5:Y:S01]  /*edc0*/  LDSM.16.M88.4 R36, [R15+0x2800] ;  /* 0x002800000f24783b */ /* 0x000f620000000200 */
[----:B------:R-:W-:-:S04]  /*edd0*/  DEPBAR.LE SB0, 0x0 ;  /* 0x000080000000791a */ /* 0x000fc80000000000 */
[----:B-1----:R-:W-:-:S04]  /*ede0*/  FMUL.FTZ R2, R9, c[0x0][0x320] ;  /* 0x0000c80009027a20 */ /* 0x002fc80000410000 */
        /* <DEDUP_REMOVED lines=17> */
[----:B-----5:R-:W-:Y:S01]  /*ef00*/  HMMA.16816.F32 R8, R184, R38, R8 ;  /* 0x00000026b808723c */ /* 0x020fe20000001808 */
[----:B-1----:R-:W-:-:S07]  /*ef10*/  FMUL.FTZ R2, R31, c[0x0][0x320] ;  /* 0x0000c8001f027a20 */ /* 0x002fce0000410000 */
[C---:B------:R-:W-:Y:S01]  /*ef20*/  HMMA.16816.F32 R28, R184.reuse, R44, R24 ;  /* 0x0000002cb81c723c */ /* 0x040fe20000001818 */
[----:B------:R1:W1:Y:S07]  /*ef30*/  MUFU.TANH R54, R2 ;  /* 0x0000000200367308 */ /* 0x00026e0000002400 */
        /* <DEDUP_REMOVED lines=44> */
[----:B--234-:R-:W-:Y:S01]  /*f200*/  ISETP.NE.AND P5, PT, R140, 0x1, PT ;  /* 0x000000018c00780c */ /* 0x01cfe20003fa5270 */
[----:B------:R-:W-:Y:S01]  /*f210*/  IMAD.MOV.U32 R222, RZ, RZ, RZ ;  /* 0x000000ffffde7224 */ /* 0x000fe200078e00ff */
[C---:B------:R-:W-:Y:S02]  /*f220*/  IADD3 R3, R0.reuse, R126, R129 ;  /* 0x0000007e00037210 */ /* 0x040fe40007ffe081 */
[----:B------:R-:W-:-:S02]  /*f230*/  ISETP.GT.AND P4, PT, R0, 0x5f, PT ;  /* 0x0000005f0000780c */ /* 0x000fc40003f84270 */
        /* <DEDUP_REMOVED lines=26> */
.L_x_1145:
[----:B------:R-:W-:Y:S05]  /*f3e0*/  BRA.DIV ~URZ, `(.L_x_1004) ;  /* 0x00013df27f007947 */ /* 0x000fea000b800000 */
[----:B------:R-:W3:Y:S01]  /*f3f0*/  SHFL.IDX PT, R2, R5, RZ, 0x181f ;  /* 0x00181fff05027589 */ /* 0x000ee200000e0000 */
[----:B------:R-:W-:Y:S02]  /*f400*/  ISETP.GE.AND P3, PT, R76, c[0x0][0x1d4], PT ;  /* 0x000075004c007a0c */ /* 0x000fe40003f66270 */
[----:B------:R-:W-:Y:S01]  /*f410*/  ISETP.GE.AND P1, PT, R211, c[0x0][0x1d4], PT ;  /* 0x00007500d3007a0c */ /* 0x000fe20003f26270 */
[----:B------:R-:W4:Y:S04]  /*f420*/  SHFL.IDX PT, R6, R5, 0x1, 0x181f ;  /* 0x00381f0005067f89 */ /* 0x000f2800000e0000 */
[----:B------:R-:W5:Y:S01]  /*f430*/  SHFL.IDX PT, R14, R4, 0x1, 0x181f ;  /* 0x00381f00040e7f89 */ /* 0x000f6200000e0000 */
[----:B---3--:R-:W-:-:S02]  /*f440*/  IADD3 R10, P0, R2, R64, RZ ;  /* 0x00000040020a7210 */ /* 0x008fc40007f1e0ff */
[----:B------:R-:W-:-:S03]  /*f450*/  IADD3 R8, P2, R2, R67, RZ ;  /* 0x0000004302087210 */ /* 0x000fc60007f5e0ff */
[C---:B--2---:R-:W-:Y:S01]  /*f460*/  IMAD.X R11, R9.reuse, 0x1, R66, P0 ;  /* 0x00000001090b7824 */ /* 0x044fe200000e0642 */
[----:B----4-:R-:W-:Y:S01]  /*f470*/  IADD3 R2, P0, R6, R64, RZ ;  /* 0x0000004006027210 */ /* 0x010fe20007f1e0ff */
[----:B------:R-:W-:-:S03]  /*f480*/  IMAD.X R9, R9, 0x1, R96, P2 ;  /* 0x0000000109097824 */ /* 0x000fc600010e0660 */
[----:B------:R2:W-:Y:S01]  /*f490*/  LDGSTS.E.BYPASS.LTC128B.128 [R210+0x8100], [R10.64], !P3 ;  /* 0x081000000ad27fae */ /* 0x0005e2000d901d48 */
[----:B-----5:R-:W-:Y:S01]  /*f4a0*/  IMAD.X R3, R14, 0x1, R66, P0 ;  /* 0x000000010e037824 */ /* 0x020fe200000e0642 */
[----:B------:R-:W-:Y:S02]  /*f4b0*/  IADD3 R16, P0, R6, R67, RZ ;  /* 0x0000004306107210 */ /* 0x000fe40007f1e0ff */
[----:B------:R3:W-:Y:S01]  /*f4c0*/  LDGSTS.E.BYPASS.LTC128B.128 [R210+0xb100], [R8.64], !P1 ;  /* 0x0b10000008d27fae */ /* 0x0007e2000c901d48 */
[----:B------:R-:W-:Y:S02]  /*f4d0*/  SEL R6, RZ, 0x10, P1 ;  /* 0x00000010ff067807 */ /* 0x000fe40000800000 */
[----:B------:R-:W-:Y:S01]  /*f4e0*/  IMAD.X R17, R14, 0x1, R96, P0 ;  /* 0x000000010e117824 */ /* 0x000fe200000e0660 */
[----:B------:R4:W-:Y:S04]  /*f4f0*/  LDGSTS.E.BYPASS.LTC128B.128 [R210+0x9100], [R2.64], !P3 ;  /* 0x0910000002d27fae */ /* 0x0009e8000d901d48 */
[----:B------:R2:W-:Y:S04]  /*f500*/  LDGSTS.E.BYPASS.LTC128B.128 [R210+0xc100], [R16.64], !P1 ;  /* 0x0c10000010d27fae */ /* 0x0005e8000c901d48 */
[----:B---3--:R2:W3:Y:S01]  /*f510*/  SHFL.IDX PT, R9, R4, 0x2, 0x181f ;  /* 0x00581f0004097f89 */ /* 0x0084e200000e0000 */
[----:B------:R-:W-:-:S03]  /*f520*/  SEL R8, RZ, 0x10, P3 ;  /* 0x00000010ff087807 */ /* 0x000fc60001800000 */
[----:B----4-:R2:W4:Y:S04]  /*f530*/  SHFL.IDX PT, R2, R5, 0x2, 0x181f ;  /* 0x00581f0005027f89 */ /* 0x01052800000e0000 */
.L_x_1146:
[----:B------:R-:W-:Y:S02]  /*f540*/  IADD3 R3, -R8, 0x10, RZ ;  /* 0x0000001008037810 */ /* 0x000fe40007ffe1ff */
[----:B--2---:R-:W-:Y:S02]  /*f550*/  IADD3 R5, -R6, 0x10, RZ ;  /* 0x0000001006057810 */ /* 0x004fe40007ffe1ff */
[----:B------:R-:W-:Y:S02]  /*f560*/  LOP3.LUT R3, R3, 0xf, RZ, 0xc0, !PT ;  /* 0x0000000f03037812 */ /* 0x000fe400078ec0ff */
[----:B------:R-:W-:Y:S02]  /*f570*/  ISETP.NE.U32.AND P2, PT, R8, RZ, PT ;  /* 0x000000ff0800720c */ /* 0x000fe40003f45070 */
[----:B-1--4-:R-:W-:Y:S02]  /*f580*/  IADD3 R4, P1, P0, R3, R2, R64 ;  /* 0x0000000203047210 */ /* 0x012fe4000783e040 */
[----:B------:R-:W-:-:S02]  /*f590*/  LOP3.LUT R3, R5, 0xf, RZ, 0xc0, !PT ;  /* 0x0000000f05037812 */ /* 0x000fc400078ec0ff */
[----:B---3--:R-:W-:Y:S02]  /*f5a0*/  IADD3.X R5, RZ, R9, R66, P1, P0 ;  /* 0x00000009ff057210 */ /* 0x008fe40000fe0442 */
        /* <DEDUP_REMOVED lines=8> */
.L_x_1002:
[----:B--234-:R-:W-:Y:S05]  /*f630*/  BSYNC B0 ;  /* 0x0000000000007941 */ /* 0x01cfea0003800000 */
.L_x_1001:
[----:B-1----:R-:W2:Y:S01]  /*f640*/  LDL R3, [R1+0xc] ;  /* 0x00000c0001037983 */ /* 0x002ea20000100800 */
[----:B------:R-:W-:-:S03]  /*f650*/  IMAD.MOV.U32 R4, RZ, RZ, c[0x0][0x2c4] ;  /* 0x0000b100ff047624 */ /* 0x000fc600078e00ff */
[----:B------:R-:W2:Y:S02]  /*f660*/  LDL R2, [R1+0x14] ;  /* 0x0000140001027983 */ /* 0x000ea40000100800 */
[----:B------:R-:W-:Y:S01]  /*f670*/  ISETP.NE.AND P0, PT, R4, 0x1, PT ;  /* 0x000000010400780c */ /* 0x000fe20003f05270 */
[----:B------:R-:W-:Y:S01]  /*f680*/  ULDC UR4, c[0x0][0x324] ;  /* 0x0000c90000047ab9 */ /* 0x000fe20000000800 */
[----:B------:R-:W0:Y:S01]  /*f690*/  LDGDEPBAR ;  /* 0x00000000000079af */ /* 0x000e220000000000 */
[----:B------:R-:W-:Y:S01]  /*f6a0*/  ULOP3.LUT UR4, URZ, UR4, URZ, 0x33, !UPT ;  /* 0x000000043f047292 */ /* 0x000fe2000f8e333f */
[----:B------:R-:W-:Y:S01]  /*f6b0*/  IMAD.IADD R9, R125, 0x1, -R245 ;  /* 0x000000017d097824 */ /* 0x000fe200078e0af5 */
[C---:B------:R-:W-:Y:S01]  /*f6c0*/  IADD3 R10, -R245.reuse, R65, RZ ;  /* 0x00000041f50a7210 */ /* 0x040fe20007ffe1ff */
[----:B--2---:R-:W-:Y:S01]  /*f6d0*/  IMAD.IADD R2, R2, 0x1, R3 ;  /* 0x0000000102027824 */ /* 0x004fe200078e0203 */
[----:B------:R-:W-:-:S06]  /*f6e0*/  IADD3 R3, -R245, 0x1, R125 ;  /* 0x00000001f5037810 */ /* 0x000fcc0007ffe17d */
[----:B------:R-:W-:-:S04]  /*f6f0*/  @P0 IMAD.HI.U32 R4, R2, c[0x0][0x2c8], RZ ;  /* 0x0000b20002040a27 */ /* 0x000fc800078e00ff */
[----:B------:R-:W-:Y:S01]  /*f700*/  IMAD.MOV.U32 R5, RZ, RZ, R2 ;  /* 0x000000ffff057224 */ /* 0x000fe200078e0002 */
[----:B------:R-:W-:-:S04]  /*f710*/  IADD3 R2, R3, -R243, RZ ;  /* 0x800000f303027210 */ /* 0x000fc80007ffe0ff */
[C---:B------:R-:W-:Y:S02]  /*f720*/  IADD3 R8, R2.reuse, UR4, RZ ;  /* 0x0000000402087c10 */ /* 0x040fe4000fffe0ff */
[----:B------:R-:W-:Y:S02]  /*f730*/  @P0 SHF.R.U32.HI R5, RZ, c[0x0][0x2cc], R4 ;  /* 0x0000b300ff050a19 */ /* 0x000fe40000011604 */
[----:B------:R-:W-:Y:S01]  /*f740*/  IADD3 R6, R2, c[0x0][0x328], RZ ;  /* 0x0000ca0002067a10 */ /* 0x000fe20007ffe0ff */
[----:B------:R-:W-:Y:S05]  /*f750*/  BRA.DIV ~URZ, `(.L_x_1005) ;  /* 0x00013e127f007947 */ /* 0x000fea000b800000 */
[----:B------:R1:W2:Y:S02]  /*f760*/  SHFL.IDX PT, R4, R5, RZ, 0x1c1f ;  /* 0x001c1fff05047589 */ /* 0x0002a400000e0000 */
.L_x_1147:
        /* <DEDUP_REMOVED lines=17> */
.L_x_1008:
[----:B------:R-:W-:-:S04]  /*f880*/  MOV R11, c[0x0][0x32c] ;  /* 0x0000cb00000b7a02 */ /* 0x000fc80000000f00 */
[----:B------:R-:W-:-:S13]  /*f890*/  ISETP.NE.AND P0, PT, R11, 0x1, PT ;  /* 0x000000010b00780c */ /* 0x000fda0003f05270 */
[----:B------:R-:W-:-:S05]  /*f8a0*/  @P0 IMAD.HI.U32 R11, R4, c[0x0][0x330], RZ ;  /* 0x0000cc00040b0a27 */ /* 0x000fca00078e00ff */
[----:B------:R-:W-:Y:S02]  /*f8b0*/  @P0 SHF.R.U32.HI R4, RZ, c[0x0][0x334], R11 ;  /* 0x0000cd00ff040a19 */ /* 0x000fe4000001160b */
.L_x_1009:
[----:B------:R-:W-:Y:S05]  /*f8c0*/  BSYNC B0 ;  /* 0x0000000000007941 */ /* 0x000fea0003800000 */
.L_x_1007:
[----:B------:R-:W-:-:S05]  /*f8d0*/  IMAD R4, R4, c[0x0][0x32c], R10 ;  /* 0x0000cb0004047a24 */ /* 0x000fca00078e020a */
[----:B------:R-:W-:Y:S02]  /*f8e0*/  IADD3 R11, R4, c[0x0][0x32c], RZ ;  /* 0x0000cb00040b7a10 */ /* 0x000fe40007ffe0ff */
[----:B------:R-:W-:Y:S02]  /*f8f0*/  IMNMX R2, R2, R4, !PT ;  /* 0x0000000402027217 */ /* 0x000fe40007800200 */
[----:B------:R-:W-:Y:S02]  /*f900*/  IMNMX R3, R3, R11, PT ;  /* 0x0000000b03037217 */ /* 0x000fe40003800200 */
.L_x_1006:
        /* <DEDUP_REMOVED lines=134> */
.L_x_1148:
        /* <DEDUP_REMOVED lines=10> */
[----:B-12---:R-:W-:Y:S01]  /*10210*/  IMAD.MOV.U32 R5, RZ, RZ, c[0x0][0x32c] ;  /* 0x0000cb00ff057624 */ /* 0x006fe200078e00ff */
[----:B------:R-:W-:-:S04]  /*10220*/  LOP3.LUT R4, RZ, R4, RZ, 0x33, !PT ;  /* 0x00000004ff047212 */ /* 0x000fc800078e33ff */
[----:B------:R-:W-:-:S13]  /*10230*/  ISETP.NE.AND P0, PT, R5, 0x1, PT ;  /* 0x000000010500780c */ /* 0x000fda0003f05270 */
[----:B------:R-:W-:-:S05]  /*10240*/  @P0 IMAD.HI.U32 R5, R4, c[0x0][0x330], RZ ;  /* 0x0000cc0004050a27 */ /* 0x000fca00078e00ff */
[----:B------:R-:W-:-:S04]  /*10250*/  @P0 SHF.R.U32.HI R4, RZ, c[0x0][0x334], R5 ;  /* 0x0000cd00ff040a19 */ /* 0x000fc80000011605 */
[----:B------:R-:W-:Y:S01]  /*10260*/  LOP3.LUT R4, RZ, R4, RZ, 0x33, !PT ;  /* 0x00000004ff047212 */ /* 0x000fe200078e33ff */
[----:B------:R-:W-:Y:S05]  /*10270*/  BRA `(.L_x_1014) ;  /* 0x0000004000007947 */ /* 0x000fea0003800000 */
.L_x_1013:
[----:B-12---:R-:W-:-:S04]  /*10280*/  MOV R5, c[0x0][0x32c] ;  /* 0x0000cb0000057a02 */ /* 0x006fc80000000f00 */
[----:B------:R-:W-:-:S13]  /*10290*/  ISETP.NE.AND P0, PT, R5, 0x1, PT ;  /* 0x000000010500780c */ /* 0x000fda0003f05270 */
[----:B------:R-:W-:-:S05]  /*102a0*/  @P0 IMAD.HI.U32 R5, R4, c[0x0][0x330], RZ ;  /* 0x0000cc0004050a27 */ /* 0x000fca00078e00ff */
[----:B------:R-:W-:Y:S02]  /*102b0*/  @P0 SHF.R.U32.HI R4, RZ, c[0x0][0x334], R5 ;  /* 0x0000cd00ff040a19 */ /* 0x000fe40000011605 */
.L_x_1014:
[----:B------:R-:W-:Y:S05]  /*102c0*/  BSYNC B0 ;  /* 0x0000000000007941 */ /* 0x000fea0003800000 */
.L_x_1012:
[----:B------:R-:W-:-:S05]  /*102d0*/  IMAD R4, R4, c[0x0][0x32c], R10 ;  /* 0x0000cb0004047a24 */ /* 0x000fca00078e020a */
[----:B------:R-:W-:Y:S02]  /*102e0*/  IADD3 R5, R4, c[0x0][0x32c], RZ ;  /* 0x0000cb0004057a10 */ /* 0x000fe40007ffe0ff */
[----:B------:R-:W-:Y:S02]  /*102f0*/  IMNMX R2, R2, R4, !PT ;  /* 0x0000000402027217 */ /* 0x000fe40007800200 */
[----:B------:R-:W-:Y:S02]  /*10300*/  IMNMX R3, R3, R5, PT ;  /* 0x0000000503037217 */ /* 0x000fe40003800200 */
.L_x_1011:
        /* <DEDUP_REMOVED lines=92> */
[C---:B------:R-:W-:Y:S02]  /*108d0*/  ISETP.GT.AND P0, PT, R2.reuse, RZ, !P1 ;  /* 0x000000ff0200720c */ /* 0x040fe40004f04270 */
[----:B------:R-:W-:Y:S02]  /*108e0*/  LOP3.LUT P1, RZ, R209, 0x8000, RZ, 0xc0, !PT ;  /* 0x00008000d1ff7812 */ /* 0x000fe4000782c0ff */
[----:B------:R-:W-:Y:S02]  /*108f0*/  ISETP.LT.OR P0, PT, R3, 0x1, P0 ;  /* 0x000000010300780c */ /* 0x000fe40000701670 */
[----:B------:R-:W-:Y:S02]  /*10900*/  ISETP.GT.AND P1, PT, R2, 0x51, !P1 ;  /* 0x000000510200780c */ /* 0x000fe40004f24270 */
[----:B------:R-:W-:-:S02]  /*10910*/  FSEL R9, R124, -INF , !P0 ;  /* 0xff8000007c097808 */ /* 0x000fc40004000000 */
[----:B------:R-:W-:Y:S02]  /*10920*/  ISETP.GT.AND P0, PT, R2, 0x50, !P6 ;  /* 0x000000500200780c */ /* 0x000fe40007704270 */
[----:B-12---:R-:W-:Y:S02]  /*10930*/  FMNMX.FTZ R5, R9, R10, !PT ;  /* 0x0000000a09057209 */ /* 0x006fe40007810000 */
        /* <DEDUP_REMOVED lines=10> */
[C---:B------:R-:W-:Y:S02]  /*109e0*/  ISETP.LT.OR P2, PT, R3.reuse, 0x52, P1 ;  /* 0x000000520300780c */ /* 0x040fe40000f41670 */
        /* <DEDUP_REMOVED lines=25> */
[----:B------:R-:W-:Y:S01]  /*10b80*/  FMNMX.FTZ R6, R54, R3, !PT ;  /* 0x0000000336067209 */ /* 0x000fe20007810000 */
[----:B------:R-:W-:Y:S05]  /*10b90*/  BRA.DIV ~URZ, `(.L_x_1015) ;  /* 0x00012ab27f007947 */ /* 0x000fea000b800000 */
[----:B------:R1:W2:Y:S02]  /*10ba0*/  SHFL.BFLY PT, R2, R5, 0x2, 0x1f ;  /* 0x0c401f0005027f89 */ /* 0x0002a400000e0000 */
.L_x_1149:
[----:B-12---:R-:W-:Y:S01]  /*10bb0*/  FMNMX.FTZ R5, R5, R2, !PT ;  /* 0x0000000205057209 */ /* 0x006fe20007810000 */
[----:B------:R-:W-:Y:S05]  /*10bc0*/  BRA.DIV ~URZ, `(.L_x_1016) ;  /* 0x00012ae27f007947 */ /* 0x000fea000b800000 */
[----:B------:R-:W1:Y:S04]  /*10bd0*/  SHFL.BFLY PT, R2, R6, 0x2, 0x1f ;  /* 0x0c401f0006027f89 */ /* 0x000e6800000e0000 */
[----:B------:R-:W2:Y:S01]  /*10be0*/  SHFL.BFLY PT, R3, R5, 0x1, 0x1f ;  /* 0x0c201f0005037f89 */ /* 0x000ea200000e0000 */
[----:B-1----:R-:W-:Y:S02]  /*10bf0*/  FMNMX.FTZ R4, R6, R2, !PT ;  /* 0x0000000206047209 */ /* 0x002fe40007810000 */
[----:B--2---:R-:W-:-:S03]  /*10c00*/  FMNMX.FTZ R5, R5, R3, !PT ;  /* 0x0000000305057209 */ /* 0x004fc60007810000 */
[----:B------:R1:W2:Y:S04]  /*10c10*/  SHFL.BFLY PT, R6, R4, 0x1, 0x1f ;  /* 0x0c201f0004067f89 */ /* 0x0002a800000e0000 */
.L_x_1150:
[C---:B------:R-:W-:Y:S01]  /*10c20*/  FMUL.FTZ R3, R5.reuse, c[0x0][0x2d0] ;  /* 0x0000b40005037a20 */ /* 0x040fe20000410000 */
[----:B------:R-:W-:Y:S01]  /*10c30*/  FSETP.NEU.FTZ.AND P0, PT, R5, -INF , PT ;  /* 0xff8000000500780b */ /* 0x000fe20003f1d000 */
[----:B------:R-:W3:Y:S01]  /*10c40*/  LDL R149, [R1+0xc] ;  /* 0x00000c0001957983 */ /* 0x000ee20000100800 */
[----:B--2---:R-:W-:Y:S01]  /*10c50*/  FMNMX.FTZ R8, R6, R4, !PT ;  /* 0x0000000406087209 */ /* 0x004fe20007810000 */
[----:B------:R-:W-:Y:S01]  /*10c60*/  WARPSYNC 0xffffffff ;  /* 0xffffffff00007948 */ /* 0x000fe20003800000 */
[----:B------:R-:W-:Y:S01]  /*10c70*/  FSEL R3, R3, RZ, P0 ;  /* 0x000000ff03037208 */ /* 0x000fe20000000000 */
[----:B------:R-:W-:Y:S01]  /*10c80*/  LDSM.16.MT88.4 R44, [R190] ;  /* 0x00000000be2c783b */ /* 0x000fe20000004200 */
[----:B------:R-:W-:Y:S02]  /*10c90*/  FSETP.NEU.FTZ.AND P0, PT, R8, -INF , PT ;  /* 0xff8000000800780b */ /* 0x000fe40003f1d000 */
[----:B------:R-:W-:Y:S01]  /*10ca0*/  MOV R148, c[0x0][0x2c4] ;  /* 0x0000b10000947a02 */ /* 0x000fe20000000f00 */
[--C-:B------:R-:W-:Y:S01]  /*10cb0*/  FFMA.FTZ R2, R16, c[0x0][0x2d0], -R3.reuse ;  /* 0x0000b40010027a23 */ /* 0x100fe20000010803 */
[----:B------:R-:W-:Y:S01]  /*10cc0*/  LDSM.16.MT88.4 R36, [R189+0x800] ;  /* 0x00080000bd24783b */ /* 0x000fe20000004200 */
[----:B-1----:R-:W-:Y:S01]  /*10cd0*/  FFMA.FTZ R4, R24, c[0x0][0x2d0], -R3 ;  /* 0x0000b40018047a23 */ /* 0x002fe20000010803 */
[----:B------:R-:W-:Y:S01]  /*10ce0*/  ISETP.NE.AND P1, PT, R148, 0x1, PT ;  /* 0x000000019400780c */ /* 0x000fe20003f25270 */
[----:B------:R1:W-:Y:S01]  /*10cf0*/  MUFU.EX2 R89, R2 ;  /* 0x0000000200597308 */ /* 0x0003e20000000800 */
[----:B------:R-:W-:Y:S01]  /*10d00*/  LDSM.16.MT88.4 R48, [R190+0x800] ;  /* 0x00080000be30783b */ /* 0x000fe20000004200 */
[----:B------:R-:W-:-:S02]  /*10d10*/  MOV R148, c[0x0][0x32c] ;  /* 0x0000cb0000947a02 */ /* 0x000fc40000000f00 */
[----:B------:R-:W-:Y:S01]  /*10d20*/  IADD3 R212, R212, -0x2, RZ ;  /* 0xfffffffed4d47810 */ /* 0x000fe20007ffe0ff */
[----:B------:R-:W-:Y:S03]  /*10d30*/  LDSM.16.MT88.4 R40, [R192] ;  /* 0x00000000c028783b */ /* 0x000fe60000004200 */
[----:B------:R2:W-:Y:S01]  /*10d40*/  MUFU.EX2 R95, R4 ;  /* 0x00000004005f7308 */ /* 0x0005e20000000800 */
[----:B-1----:R-:W-:-:S07]  /*10d50*/  FFMA.FTZ R2, R17, c[0x0][0x2d0], -R3 ;  /* 0x0000b40011027a23 */ /* 0x002fce0000010803 */
[----:B------:R1:W4:Y:S01]  /*10d60*/  MUFU.EX2 R88, R2 ;  /* 0x0000000200587308 */ /* 0x0003220000000800 */
[----:B--2---:R-:W-:-:S07]  /*10d70*/  FFMA.FTZ R4, R26, c[0x0][0x2d0], -R3 ;  /* 0x0000b4001a047a23 */ /* 0x004fce0000010803 */
[----:B------:R-:W2:Y:S01]  /*10d80*/  MUFU.EX2 R109, R4 ;  /* 0x00000004006d7308 */ /* 0x000ea20000000800 */
[----:B-1----:R-:W-:Y:S01]  /*10d90*/  FFMA.FTZ R2, R18, c[0x0][0x2d0], -R3 ;  /* 0x0000b40012027a23 */ /* 0x002fe20000010803 */
[----:B----4-:R-:W-:-:S06]  /*10da0*/  F2FP.PACK_AB R32, R88, R89 ;  /* 0x000000595820723e */ /* 0x010fcc00000000ff */
[----:B------:R1:W-:Y:S01]  /*10db0*/  MUFU.EX2 R90, R2 ;  /* 0x00000002005a7308 */ /* 0x0003e20000000800 */
[----:B--2---:R-:W-:Y:S01]  /*10dc0*/  F2FP.PACK_AB R30, R109, R95 ;  /* 0x0000005f6d1e723e */ /* 0x004fe200000000ff */
[--C-:B-1----:R-:W-:Y:S02]  /*10dd0*/  FFMA.FTZ R2, R19, c[0x0][0x2d0], -R3.reuse ;  /* 0x0000b40013027a23 */ /* 0x102fe40000010803 */
[----:B------:R-:W1:Y:S04]  /*10de0*/  LDSM.16.MT88.4 R16, [R189] ;  /* 0x00000000bd10783b */ /* 0x000e680000004200 */
[----:B------:R2:W4:Y:S02]  /*10df0*/  MUFU.EX2 R91, R2 ;  /* 0x00000002005b7308 */ /* 0x0005240000000800 */
[----:B--2---:R-:W-:Y:S01]  /*10e00*/  FFMA.FTZ R2, R22, c[0x0][0x2d0], -R3 ;  /* 0x0000b40016027a23 */ /* 0x004fe20000010803 */
[----:B----4-:R-:W-:-:S05]  /*10e10*/  F2FP.PACK_AB R34, R91, R90 ;  /* 0x0000005a5b22723e */ /* 0x010fca00000000ff */
[----:B------:R2:W-:Y:S02]  /*10e20*/  MUFU.EX2 R93, R2 ;  /* 0x00000002005d7308 */ /* 0x0005e40000000800 */
[----:B--2---:R-:W-:-:S06]  /*10e30*/  FFMA.FTZ R2, R23, c[0x0][0x2d0], -R3 ;  /* 0x0000b40017027a23 */ /* 0x004fcc0000010803 */
[----:B------:R2:W-:Y:S02]  /*10e40*/  MUFU.EX2 R92, R2 ;  /* 0x00000002005c7308 */ /* 0x0005e40000000800 */
[----:B--2---:R-:W-:-:S05]  /*10e50*/  FMUL.FTZ R2, R8, c[0x0][0x2d0] ;  /* 0x0000b40008027a20 */ /* 0x004fca0000410000 */
[----:B------:R-:W-:-:S05]  /*10e60*/  FSEL R2, R2, RZ, P0 ;  /* 0x000000ff02027208 */ /* 0x000fca0000000000 */
[--C-:B------:R-:W-:Y:S02]  /*10e70*/  FFMA.FTZ R4, R9, c[0x0][0x2d0], -R2.reuse ;  /* 0x0000b40009047a23 */ /* 0x100fe40000010802 */
[--C-:B------:R-:W-:Y:S02]  /*10e80*/  FFMA.FTZ R56, R56, c[0x0][0x2d0], -R2.reuse ;  /* 0x0000b40038387a23 */ /* 0x100fe40000010802 */
[----:B------:R2:W-:Y:S01]  /*10e90*/  MUFU.EX2 R9, R4 ;  /* 0x0000000400097308 */ /* 0x0005e20000000800 */
[--C-:B------:R-:W-:Y:S02]  /*10ea0*/  FFMA.FTZ R55, R55, c[0x0][0x2d0], -R2.reuse ;  /* 0x0000b40037377a23 */ /* 0x100fe40000010802 */
[--C-:B------:R-:W-:Y:S02]  /*10eb0*/  FFMA.FTZ R54, R54, c[0x0][0x2d0], -R2.reuse ;  /* 0x0000b40036367a23 */ /* 0x100fe40000010802 */
[----:B--2---:R-:W-:-:S04]  /*10ec0*/  FFMA.FTZ R4, R10, c[0x0][0x2d0], -R2 ;  /* 0x0000b4000a047a23 */ /* 0x004fc80000010802 */
[----:B------:R2:W4:Y:S02]  /*10ed0*/  MUFU.EX2 R6, R4 ;  /* 0x0000000400067308 */ /* 0x0005240000000800 */
[----:B--2---:R-:W-:Y:S01]  /*10ee0*/  FFMA.FTZ R4, R11, c[0x0][0x2d0], -R2 ;  /* 0x0000b4000b047a23 */ /* 0x004fe20000010802 */
[----:B----4-:R-:W-:Y:S01]  /*10ef0*/  F2FP.PACK_AB R33, R6, R9 ;  /* 0x000000090621723e */ /* 0x010fe200000000ff */
[----:B------:R-:W-:-:S04]  /*10f00*/  FADD.FTZ R6, R9, R6 ;  /* 0x0000000609067221 */ /* 0x000fc80000010000 */
[----:B------:R2:W4:Y:S01]  /*10f10*/  MUFU.EX2 R10, R4 ;  /* 0x00000004000a7308 */ /* 0x0005220000000800 */
[----:B------:R-:W-:Y:S02]  /*10f20*/  FFMA.FTZ R9, R58, c[0x0][0x2d0], -R3 ;  /* 0x0000b4003a097a23 */ /* 0x000fe40000010803 */
[--C-:B------:R-:W-:Y:S02]  /*10f30*/  FFMA.FTZ R58, R84, c[0x0][0x2d0], -R2.reuse ;  /* 0x0000b400543a7a23 */ /* 0x100fe40000010802 */
[----:B--2---:R-:W-:Y:S02]  /*10f40*/  FFMA.FTZ R4, R14, c[0x0][0x2d0], -R2 ;  /* 0x0000b4000e047a23 */ /* 0x004fe40000010802 */
[----:B----4-:R-:W-:Y:S02]  /*10f50*/  FADD.FTZ R6, R10, R6 ;  /* 0x000000060a067221 */ /* 0x010fe40000010000 */
[----:B------:R2:W4:Y:S02]  /*10f60*/  MUFU.EX2 R11, R4 ;  /* 0x00000004000b7308 */ /* 0x0005240000000800 */
[----:B--2---:R-:W-:Y:S01]  /*10f70*/  FFMA.FTZ R4, R20, c[0x0][0x2d0], -R2 ;  /* 0x0000b40014047a23 */ /* 0x004fe20000010802 */
[C---:B----4-:R-:W-:Y:S01]  /*10f80*/  F2FP.PACK_AB R35, R11.reuse, R10 ;  /* 0x0000000a0b23723e */ /* 0x050fe200000000ff */
[----:B------:R-:W-:-:S04]  /*10f90*/  FADD.FTZ R14, R11, R6 ;  /* 0x000000060b0e7221 */ /* 0x000fc80000010000 */
[----:B------:R2:W4:Y:S01]  /*10fa0*/  MUFU.EX2 R94, R4 ;  /* 0x00000004005e7308 */ /* 0x0005220000000800 */
[--C-:B------:R-:W-:Y:S02]  /*10fb0*/  FFMA.FTZ R11, R52, c[0x0][0x2d0], -R3.reuse ;  /* 0x0000b400340b7a23 */ /* 0x100fe40000010803 */
[--C-:B------:R-:W-:Y:S02]  /*10fc0*/  FFMA.FTZ R10, R53, c[0x0][0x2d0], -R3.reuse ;  /* 0x0000b400350a7a23 */ /* 0x100fe40000010803 */
[--C-:B------:R-:W-:Y:S02]  /*10fd0*/  FFMA.FTZ R6, R60, c[0x0][0x2d0], -R3.reuse ;  /* 0x0000b4003c067a23 */ /* 0x100fe40000010803 */
[--C-:B------:R-:W-:Y:S02]  /*10fe0*/  FFMA.FTZ R53, R68, c[0x0][0x2d0], -R3.reuse ;  /* 0x0000b40044357a23 */ /* 0x100fe40000010803 */
[----:B------:R-:W-:Y:S02]  /*10ff0*/  FFMA.FTZ R52, R70, c[0x0][0x2d0], -R3 ;  /* 0x0000b40046347a23 */ /* 0x000fe40000010803 */
[----:B------:R-:W-:-:S02]  /*11000*/  FFMA.FTZ R60, R71, c[0x0][0x2d0], -R2 ;  /* 0x0000b400473c7a23 */ /* 0x000fc40000010802 */
[----:B--2---:R-:W-:Y:S02]  /*11010*/  FFMA.FTZ R4, R21, c[0x0][0x2d0], -R2 ;  /* 0x0000b40015047a23 */ /* 0x004fe40000010802 */
[----:B-1----:R-:W-:Y:S01]  /*11020*/  HMMA.16816.F32 R20, R32, R18, RZ ;  /* 0x000000122014723c */ /* 0x002fe200000018ff */
[----:B----4-:R-:W-:Y:S01]  /*11030*/  FADD.FTZ R14, R94, R14 ;  /* 0x0000000e5e0e7221 */ /* 0x010fe20000010000 */
[----:B------:R1:W2:Y:S02]  /*11040*/  MUFU.EX2 R108, R4 ;  /* 0x00000004006c7308 */ /* 0x0002a40000000800 */
[----:B-1----:R-:W-:Y:S01]  /*11050*/  FFMA.FTZ R4, R25, c[0x0][0x2d0], -R2 ;  /* 0x0000b40019047a23 */ /* 0x002fe20000010802 */
[----:B--2---:R-:W-:-:S03]  /*11060*/  F2FP.PACK_AB R29, R108, R94 ;  /* 0x0000005e6c1d723e */ /* 0x004fc600000000ff */
[C---:B------:R-:W-:Y:S02]  /*11070*/  HMMA.16816.F32 R24, R32.reuse, R16, RZ ;  /* 0x000000102018723c */ /* 0x040fe400000018ff */
[----:B------:R1:W-:Y:S06]  /*11080*/  MUFU.EX2 R110, R4 ;  /* 0x00000004006e7308 */ /* 0x0003ec0000000800 */
[----:B------:R-:W-:Y:S07]  /*11090*/  HMMA.16816.F32 R16, R32, R44, RZ ;  /* 0x0000002c2010723c */ /* 0x000fee00000018ff */
[----:B------:R-:W-:-:S02]  /*110a0*/  FFMA.FTZ R45, R74, c[0x0][0x2d0], -R3 ;  /* 0x0000b4004a2d7a23 */ /* 0x000fc40000010803 */
[----:B------:R-:W-:Y:S02]  /*110b0*/  FFMA.FTZ R44, R67, c[0x0][0x2d0], -R3 ;  /* 0x0000b400432c7a23 */ /* 0x000fe40000010803 */
[----:B-1----:R-:W-:Y:S01]  /*110c0*/  FFMA.FTZ R4, R28, c[0x0][0x2d0], -R2 ;  /* 0x0000b4001c047a23 */ /* 0x002fe20000010802 */
[----:B------:R-:W-:-:S03]  /*110d0*/  F2FP.PACK_AB R28, R92, R93 ;  /* 0x0000005d5c1c723e */ /* 0x000fc600000000ff */
        /* <DEDUP_REMOVED lines=8> */
[----:B------:R-:W-:Y:S02]  /*11160*/  HMMA.16816.F32 R140, R28, R48, R16 ;  /* 0x000000301c8c723c */ /* 0x000fe40000001810 */
[----:B------:R-:W-:-:S05]  /*11170*/  FADD.FTZ R4, R92, R4 ;  /* 0x000000045c047221 */ /* 0x000fca0000010000 */
[--C-:B------:R-:W-:Y:S01]  /*11180*/  FFMA.FTZ R49, R82, c[0x0][0x2d0], -R3.reuse ;  /* 0x0000b40052317a23 */ /* 0x100fe20000010803 */
[----:B------:R-:W-:Y:S01]  /*11190*/  HMMA.16816.F32 R16, R32, R40, RZ ;  /* 0x000000282010723c */ /* 0x000fe200000018ff */
[----:B------:R-:W-:-:S07]  /*111a0*/  FFMA.FTZ R48, R81, c[0x0][0x2d0], -R3 ;  /* 0x0000b40051307a23 */ /* 0x000fce0000010803 */
[----:B------:R-:W-:Y:S01]  /*111b0*/  HMMA.16816.F32 R128, R28, R38, R20 ;  /* 0x000000261c80723c */ /* 0x000fe20000001814 */
[----:B------:R-:W2:Y:S07]  /*111c0*/  LDSM.16.MT88.4 R36, [R191] ;  /* 0x00000000bf24783b */ /* 0x000eae0000004200 */
[----:B------:R-:W-:Y:S07]  /*111d0*/  HMMA.16816.F32 R20, R32, R46, RZ ;  /* 0x0000002e2014723c */ /* 0x000fee00000018ff */
[--C-:B------:R-:W-:Y:S01]  /*111e0*/  FFMA.FTZ R47, R80, c[0x0][0x2d0], -R3.reuse ;  /* 0x0000b400502f7a23 */ /* 0x100fe20000010803 */
[----:B-1----:R-:W-:Y:S01]  /*111f0*/  HMMA.16816.F32 R124, R28, R24, R16 ;  /* 0x000000181c7c723c */ /* 0x002fe20000001810 */
[----:B------:R-:W-:-:S07]  /*11200*/  FFMA.FTZ R46, R75, c[0x0][0x2d0], -R3 ;  /* 0x0000b4004b2e7a23 */ /* 0x000fce0000010803 */
[----:B------:R-:W-:Y:S01]  /*11210*/  HMMA.16816.F32 R16, R32, R42, RZ ;  /* 0x0000002a2010723c */ /* 0x000fe200000018ff */
[----:B------:R-:W-:Y:S07]  /*11220*/  LDSM.16.MT88.4 R40, [R190+0x3000] ;  /* 0x00300000be28783b */ /* 0x000fee0000004200 */
[----:B------:R-:W-:Y:S01]  /*11230*/  HMMA.16816.F32 R120, R28, R50, R20 ;  /* 0x000000321c78723c */ /* 0x000fe20000001814 */
[----:B------:R-:W1:Y:S06]  /*11240*/  LDSM.16.MT88.4 R20, [R191+0x800] ;  /* 0x00080000bf14783b */ /* 0x000e6c0000004200 */
[----:B------:R-:W-:-:S02]  /*11250*/  FFMA.FTZ R51, R72, c[0x0][0x2d0], -R3 ;  /* 0x0000b40048337a23 */ /* 0x000fc40000010803 */
[----:B------:R-:W-:-:S07]  /*11260*/  FFMA.FTZ R50, R83, c[0x0][0x2d0], -R3 ;  /* 0x0000b40053327a23 */ /* 0x000fce0000010803 */
[----:B------:R-:W-:Y:S01]  /*11270*/  HMMA.16816.F32 R116, R28, R26, R16 ;  /* 0x0000001a1c74723c */ /* 0x000fe20000001810 */
[----:B------:R-:W-:Y:S07]  /*11280*/  LDSM.16.MT88.4 R24, [R189+0x3800] ;  /* 0x00380000bd18783b */ /* 0x000fee0000004200 */
[----:B--2---:R-:W-:Y:S07]  /*11290*/  HMMA.16816.F32 R16, R32, R36, RZ ;  /* 0x000000242010723c */ /* 0x004fee00000018ff */
[----:B------:R-:W-:-:S02]  /*112a0*/  FFMA.FTZ R36, R63, c[0x0][0x2d0], -R3 ;  /* 0x0000b4003f247a23 */ /* 0x000fc40000010803 */
[----:B------:R-:W-:Y:S02]  /*112b0*/  FFMA.FTZ R37, R66, c[0x0][0x2d0], -R3 ;  /* 0x0000b40042257a23 */ /* 0x000fe40000010803 */
[----:B------:R-:W-:Y:S02]  /*112c0*/  FADD.FTZ R3, R95, R4 ;  /* 0x000000045f037221 */ /* 0x000fe40000010000 */
[----:B------:R-:W-:Y:S02]  /*112d0*/  FADD.FTZ R4, R108, R14 ;  /* 0x0000000e6c047221 */ /* 0x000fe40000010000 */
[----:B------:R-:W-:Y:S02]  /*112e0*/  FADD.FTZ R3, R109, R3 ;  /* 0x000000036d037221 */ /* 0x000fe40000010000 */
[----:B------:R-:W-:Y:S02]  /*112f0*/  FFMA.FTZ R14, R64, c[0x0][0x2d0], -R2 ;  /* 0x0000b400400e7a23 */ /* 0x000fe40000010802 */
[----:B------:R-:W-:-:S05]  /*11300*/  FADD.FTZ R4, R110, R4 ;  /* 0x000000046e047221 */ /* 0x000fca0000010000 */
[----:B-1----:R-:W-:Y:S08]  /*11310*/  HMMA.16816.F32 R104, R28, R20, R16 ;  /* 0x000000141c68723c */ /* 0x002ff00000001810 */
[----:B------:R-:W-:Y:S11]  /*11320*/  HMMA.16816.F32 R16, R32, R38, RZ ;  /* 0x000000262010723c */ /* 0x000ff600000018ff */
[----:B------:R-:W-:Y:S11]  /*11330*/  @!UPT UIADD3 URZ, URZ, URZ, URZ ;  /* 0x0000003f3f3ff290 */ /* 0x000ff6000fffe03f */
[----:B------:R-:W-:Y:S02]  /*11340*/  @!UPT UIADD3 URZ, URZ, URZ, URZ ;  /* 0x0000003f3f3ff290 */ /* 0x000fe4000fffe03f */
[----:B------:R-:W-:Y:S01]  /*11350*/  HMMA.16816.F32 R96, R28, R22, R16 ;  /* 0x000000161c60723c */ /* 0x000fe20000001810 */
[----:B------:R-:W1:Y:S07]  /*11360*/  LDSM.16.MT88.4 R20, [R189+0x3000] ;  /* 0x00300000bd14783b */ /* 0x000e6e0000004200 */
[----:B-1----:R-:W-:Y:S01]  /*11370*/  HMMA.16816.F32 R16, R32, R20, RZ ;  /* 0x000000142010723c */ /* 0x002fe200000018ff */
[----:B------:R1:W-:Y:S06]  /*11380*/  MUFU.EX2 R20, R6 ;  /* 0x0000000600147308 */ /* 0x0003ec0000000800 */
[----:B------:R-:W-:-:S02]  /*11390*/  FFMA.FTZ R21, R65, c[0x0][0x2d0], -R2 ;  /* 0x0000b40041157a23 */ /* 0x000fc40000010802 */
[--C-:B-1----:R-:W-:Y:S02]  /*113a0*/  FFMA.FTZ R6, R57, c[0x0][0x2d0], -R2.reuse ;  /* 0x0000b40039067a23 */ /* 0x102fe40000010802 */
[--C-:B------:R-:W-:Y:S11]  /*113b0*/  FFMA.FTZ R57, R85, c[0x0][0x2d0], -R2.reuse ;  /* 0x0000b40055397a23 */ /* 0x100ff60000010802 */
[----:B------:R-:W-:Y:S02]  /*113c0*/  @!UPT UIADD3 URZ, URZ, URZ, URZ ;  /* 0x0000003f3f3ff290 */ /* 0x000fe4000fffe03f */
[----:B------:R-:W-:Y:S01]  /*113d0*/  HMMA.16816.F32 R88, R28, R24, R16 ;  /* 0x000000181c58723c */ /* 0x000fe20000001810 */
[----:B------:R1:W2:Y:S07]  /*113e0*/  MUFU.EX2 R24, R11 ;  /* 0x0000000b00187308 */ /* 0x0002ae0000000800 */
[----:B------:R-:W-:Y:S01]  /*113f0*/  HMMA.16816.F32 R16, R32, R22, RZ ;  /* 0x000000162010723c */ /* 0x000fe200000018ff */
[----:B------:R4:W5:Y:S06]  /*11400*/  MUFU.EX2 R22, R10 ;  /* 0x0000000a00167308 */ /* 0x00096c0000000800 */
[----:B------:R-:W-:-:S02]  /*11410*/  FFMA.FTZ R23, R86, c[0x0][0x2d0], -R2 ;  /* 0x0000b40056177a23 */ /* 0x000fc40000010802 */
[----:B------:R2:W2:Y:S01]  /*11420*/  MUFU.EX2 R25, R9 ;  /* 0x0000000900197308 */ /* 0x0004a20000000800 */
[--C-:B-1----:R-:W-:Y:S02]  /*11430*/  FFMA.FTZ R11, R62, c[0x0][0x2d0], -R2.reuse ;  /* 0x0000b4003e0b7a23 */ /* 0x102fe40000010802 */
[--C-:B------:R-:W-:Y:S02]  /*11440*/  FFMA.FTZ R62, R87, c[0x0][0x2d0], -R2.reuse ;  /* 0x0000b400573e7a23 */ /* 0x100fe40000010802 */
[----:B----4-:R-:W-:-:S03]  /*11450*/  FFMA.FTZ R10, R61, c[0x0][0x2d0], -R2 ;  /* 0x0000b4003d0a7a23 */ /* 0x010fc60000010802 */
[----:B------:R-:W-:Y:S01]  /*11460*/  MUFU.EX2 R11, R11 ;  /* 0x0000000b000b7308 */ /* 0x000fe20000000800 */
[----:B------:R-:W-:-:S06]  /*11470*/  FFMA.FTZ R61, R69, c[0x0][0x2d0], -R2 ;  /* 0x0000b400453d7a23 */ /* 0x000fcc0000010802 */
[----:B------:R-:W-:Y:S01]  /*11480*/  HMMA.16816.F32 R92, R28, R26, R16 ;  /* 0x0000001a1c5c723c */ /* 0x000fe20000001810 */
[--C-:B--2---:R-:W-:Y:S01]  /*11490*/  FFMA.FTZ R9, R59, c[0x0][0x2d0], -R2.reuse ;  /* 0x0000b4003b097a23 */ /* 0x104fe20000010802 */
[----:B------:R-:W1:Y:S01]  /*114a0*/  MUFU.EX2 R17, R36 ;  /* 0x0000002400117308 */ /* 0x000e620000000800 */
[----:B------:R-:W-:Y:S02]  /*114b0*/  FFMA.FTZ R59, R73, c[0x0][0x2d0], -R2 ;  /* 0x0000b400493b7a23 */ /* 0x000fe40000010802 */
[----:B------:R-:W-:Y:S01]  /*114c0*/  FADD.FTZ R2, R24, R3 ;  /* 0x0000000318027221 */ /* 0x000fe20000010000 */
[----:B-----5:R-:W-:Y:S01]  /*114d0*/  F2FP.PACK_AB R24, R22, R24 ;  /* 0x000000181618723e */ /* 0x020fe200000000ff */
[----:B------:R-:W-:Y:S01]  /*114e0*/  FADD.FTZ R3, R111, R4 ;  /* 0x000000046f037221 */ /* 0x000fe20000010000 */
[----:B------:R-:W-:Y:S01]  /*114f0*/  F2FP.PACK_AB R26, R20, R25 ;  /* 0x00000019141a723e */ /* 0x000fe200000000ff */
[----:B------:R-:W-:Y:S01]  /*11500*/  FADD.FTZ R2, R22, R2 ;  /* 0x0000000216027221 */ /* 0x000fe20000010000 */
[----:B------:R2:W4:Y:S03]  /*11510*/  MUFU.EX2 R16, R37 ;  /* 0x0000002500107308 */ /* 0x0005260000000800 */
[----:B------:R-:W-:-:S04]  /*11520*/  FADD.FTZ R2, R25, R2 ;  /* 0x0000000219027221 */ /* 0x000fc80000010000 */
[----:B------:R-:W-:Y:S01]  /*11530*/  FADD.FTZ R2, R20, R2 ;  /* 0x0000000214027221 */ /* 0x000fe20000010000 */
[----:B------:R-:W5:Y:S03]  /*11540*/  MUFU.EX2 R22, R53 ;  /* 0x0000003500167308 */ /* 0x000f660000000800 */
[----:B-1----:R-:W-:Y:S01]  /*11550*/  FADD.FTZ R2, R17, R2 ;  /* 0x0000000211027221 */ /* 0x002fe20000010000 */
[----:B--2---:R-:W1:Y:S03]  /*11560*/  LDSM.16.MT88.4 R36, [R190+0x3800] ;  /* 0x00380000be24783b */ /* 0x004e660000004200 */
[C---:B----4-:R-:W-:Y:S01]  /*11570*/  FADD.FTZ R2, R16.reuse, R2 ;  /* 0x0000000210027221 */ /* 0x050fe20000010000 */
[----:B------:R-:W-:Y:S01]  /*11580*/  F2FP.PACK_AB R20, R16, R17 ;  /* 0x000000111014723e */ /* 0x000fe200000000ff */
[----:B------:R-:W2:Y:S01]  /*11590*/  MUFU.EX2 R4, R52 ;  /* 0x0000003400047308 */ /* 0x000ea20000000800 */
[----:B------:R-:W-:Y:S01]  /*115a0*/  HMMA.16816.F32 R16, R32, R40, RZ ;  /* 0x000000282010723c */ /* 0x000fe200000018ff */
[----:B-----5:R-:W-:-:S06]  /*115b0*/  FADD.FTZ R2, R22, R2 ;  /* 0x0000000216027221 */ /* 0x020fcc0000010000 */
[----:B------:R-:W4:Y:S08]  /*115c0*/  MUFU.EX2 R27, R51 ;  /* 0x00000033001b7308 */ /* 0x000f300000000800 */
[----:B------:R-:W5:Y:S01]  /*115d0*/  MUFU.EX2 R25, R50 ;  /* 0x0000003200197308 */ /* 0x000f620000000800 */
[C---:B--2---:R-:W-:Y:S01]  /*115e0*/  FADD.FTZ R2, R4.reuse, R2 ;  /* 0x0000000204027221 */ /* 0x044fe20000010000 */
[----:B------:R-:W-:-:S06]  /*115f0*/  F2FP.PACK_AB R22, R4, R22 ;  /* 0x000000160416723e */ /* 0x000fcc00000000ff */
[----:B------:R-:W-:Y:S01]  /*11600*/  MUFU.EX2 R41, R47 ;  /* 0x0000002f00297308 */ /* 0x000fe20000000800 */
[----:B----4-:R-:W-:-:S07]  /*11610*/  FADD.FTZ R2, R27, R2 ;  /* 0x000000021b027221 */ /* 0x010fce0000010000 */
[----:B------:R-:W2:Y:S01]  /*11620*/  MUFU.EX2 R40, R46 ;  /* 0x0000002e00287308 */ /* 0x000ea20000000800 */
[----:B-----5:R-:W-:Y:S01]  /*11630*/  FADD.FTZ R2, R25, R2 ;  /* 0x0000000219027221 */ /* 0x020fe20000010000 */
[----:B-1----:R-:W-:Y:S06]  /*11640*/  HMMA.16816.F32 R108, R28, R36, R16 ;  /* 0x000000241c6c723c */ /* 0x002fec0000001810 */
[----:B------:R-:W1:Y:S02]  /*11650*/  MUFU.EX2 R37, R49 ;  /* 0x0000003100257308 */ /* 0x000e640000000800 */
[----:B------:R-:W-:Y:S06]  /*11660*/  HMMA.16816.F32 R16, R32, R42, RZ ;  /* 0x0000002a2010723c */ /* 0x000fec00000018ff */
[----:B------:R-:W4:Y:S01]  /*11670*/  MUFU.EX2 R36, R48 ;  /* 0x0000003000247308 */ /* 0x000f220000000800 */
[----:B--2---:R-:W-:-:S07]  /*11680*/  F2FP.PACK_AB R72, R40, R41 ;  /* 0x000000292848723e */ /* 0x004fce00000000ff */
[----:B------:R-:W2:Y:S01]  /*11690*/  MUFU.EX2 R48, R45 ;  /* 0x0000002d00307308 */ /* 0x000ea20000000800 */
[----:B-1----:R-:W-:-:S07]  /*116a0*/  FADD.FTZ R2, R37, R2 ;  /* 0x0000000225027221 */ /* 0x002fce0000010000 */
[----:B------:R1:W5:Y:S01]  /*116b0*/  MUFU.EX2 R42, R44 ;  /* 0x0000002c002a7308 */ /* 0x0003620000000800 */
[----:B----4-:R-:W-:-:S04]  /*116c0*/  FADD.FTZ R2, R36, R2 ;  /* 0x0000000224027221 */ /* 0x010fc80000010000 */
[----:B------:R-:W-:Y:S01]  /*116d0*/  FADD.FTZ R2, R41, R2 ;  /* 0x0000000229027221 */ /* 0x000fe20000010000 */
[----:B------:R-:W-:Y:S02]  /*116e0*/  HMMA.16816.F32 R112, R28, R38, R16 ;  /* 0x000000261c70723c */ /* 0x000fe40000001810 */
[----:B------:R-:W4:Y:S01]  /*116f0*/  MUFU.EX2 R43, R6 ;  /* 0x00000006002b7308 */ /* 0x000f220000000800 */
[----:B------:R-:W-:-:S04]  /*11700*/  FADD.FTZ R2, R40, R2 ;  /* 0x0000000228027221 */ /* 0x000fc80000010000 */
[----:B--2---:R-:W-:Y:S01]  /*11710*/  FADD.FTZ R2, R48, R2 ;  /* 0x0000000230027221 */ /* 0x004fe20000010000 */
[----:B------:R-:W-:Y:S01]  /*11720*/  F2FP.PACK_AB R16, R25, R27 ;  /* 0x0000001b1910723e */ /* 0x000fe200000000ff */
[----:B-1----:R-:W1:Y:S01]  /*11730*/  LDSM.16.MT88.4 R44, [R192+0x3000] ;  /* 0x00300000c02c783b */ /* 0x002e620000004200 */
[----:B------:R-:W2:Y:S01]  /*11740*/  MUFU.EX2 R9, R9 ;  /* 0x0000000900097308 */ /* 0x000ea20000000800 */
[C---:B-----5:R-:W-:Y:S01]  /*11750*/  FADD.FTZ R228, R42.reuse, R2 ;  /* 0x000000022ae47221 */ /* 0x060fe20000010000 */
[----:B------:R-:W-:Y:S02]  /*11760*/  F2FP.PACK_AB R74, R42, R48 ;  /* 0x000000302a4a723e */ /* 0x000fe400000000ff */
[----:B------:R-:W-:Y:S01]  /*11770*/  F2FP.PACK_AB R18, R36, R37 ;  /* 0x000000252412723e */ /* 0x000fe200000000ff */
[----:B----4-:R-:W-:-:S03]  /*11780*/  FADD.FTZ R3, R43, R3 ;  /* 0x000000032b037221 */ /* 0x010fc60000010000 */
[----:B------:R-:W4:Y:S01]  /*11790*/  MUFU.EX2 R10, R10 ;  /* 0x0000000a000a7308 */ /* 0x000f220000000800 */
[C---:B--2---:R-:W-:Y:S01]  /*117a0*/  F2FP.PACK_AB R25, R9.reuse, R43 ;  /* 0x0000002b0919723e */ /* 0x044fe200000000ff */
[----:B------:R-:W-:Y:S01]  /*117b0*/  FADD.FTZ R3, R9, R3 ;  /* 0x0000000309037221 */ /* 0x000fe20000010000 */
[----:B------:R-:W2:Y:S05]  /*117c0*/  LDSM.16.MT88.4 R40, [R192+0x3800] ;  /* 0x00380000c028783b */ /* 0x000eaa0000004200 */
[----:B------:R-:W5:Y:S01]  /*117d0*/  MUFU.EX2 R6, R14 ;  /* 0x0000000e00067308 */ /* 0x000f620000000800 */
[----:B----4-:R-:W-:Y:S01]  /*117e0*/  FADD.FTZ R3, R10, R3 ;  /* 0x000000030a037221 */ /* 0x010fe20000010000 */
[----:B------:R-:W-:-:S06]  /*117f0*/  F2FP.PACK_AB R27, R11, R10 ;  /* 0x0000000a0b1b723e */ /* 0x000fcc00000000ff */
[----:B------:R-:W-:Y:S01]  /*11800*/  MUFU.EX2 R14, R59 ;  /* 0x0000003b000e7308 */ /* 0x000fe20000000800 */
[----:B------:R-:W-:-:S07]  /*11810*/  FADD.FTZ R2, R11, R3 ;  /* 0x000000030b027221 */ /* 0x000fce0000010000 */
[----:B------:R-:W-:Y:S01]  /*11820*/  MUFU.EX2 R9, R58 ;  /* 0x0000003a00097308 */ /* 0x000fe20000000800 */
[----:B-----5:R-:W-:Y:S01]  /*11830*/  FADD.FTZ R2, R6, R2 ;  /* 0x0000000206027221 */ /* 0x020fe20000010000 */
[----:B-1----:R-:W-:Y:S06]  /*11840*/  HMMA.16816.F32 R36, R32, R44, RZ ;  /* 0x0000002c2024723c */ /* 0x002fec00000018ff */
[----:B------:R-:W-:Y:S08]  /*11850*/  MUFU.EX2 R11, R57 ;  /* 0x00000039000b7308 */ /* 0x000ff00000000800 */
[----:B------:R-:W-:Y:S08]  /*11860*/  MUFU.EX2 R3, R56 ;  /* 0x0000003800037308 */ /* 0x000ff00000000800 */
[----:B------:R-:W1:Y:S02]  /*11870*/  MUFU.EX2 R4, R21 ;  /* 0x0000001500047308 */ /* 0x000e640000000800 */
[----:B--2---:R-:W-:Y:S06]  /*11880*/  HMMA.16816.F32 R84, R28, R40, R36 ;  /* 0x000000281c54723c */ /* 0x004fec0000001824 */
[----:B------:R-:W2:Y:S02]  /*11890*/  MUFU.EX2 R17, R61 ;  /* 0x0000003d00117308 */ /* 0x000ea40000000800 */
[----:B------:R-:W-:Y:S06]  /*118a0*/  HMMA.16816.F32 R36, R32, R46, RZ ;  /* 0x0000002e2024723c */ /* 0x000fec00000018ff */
[----:B------:R-:W4:Y:S01]  /*118b0*/  MUFU.EX2 R10, R60 ;  /* 0x0000003c000a7308 */ /* 0x000f220000000800 */
[C---:B-1----:R-:W-:Y:S01]  /*118c0*/  FADD.FTZ R2, R4.reuse, R2 ;  /* 0x0000000204027221 */ /* 0x042fe20000010000 */
[----:B------:R-:W-:-:S03]  /*118d0*/  F2FP.PACK_AB R21, R4, R6 ;  /* 0x000000060415723e */ /* 0x000fc600000000ff */
[----:B--2---:R-:W-:-:S03]  /*118e0*/  FADD.FTZ R2, R17, R2 ;  /* 0x0000000211027221 */ /* 0x004fc60000010000 */
[----:B------:R1:W2:Y:S01]  /*118f0*/  MUFU.EX2 R6, R23 ;  /* 0x0000001700067308 */ /* 0x0002a20000000800 */
[----:B----4-:R-:W-:-:S07]  /*11900*/  FADD.FTZ R2, R10, R2 ;  /* 0x000000020a027221 */ /* 0x010fce0000010000 */
[----:B------:R-:W4:Y:S02]  /*11910*/  MUFU.EX2 R4, R62 ;  /* 0x0000003e00047308 */ /* 0x000f240000000800 */
[----:B------:R-:W-:Y:S01]  /*11920*/  HMMA.16816.F32 R80, R28, R42, R36 ;  /* 0x0000002a1c50723c */ /* 0x000fe20000001824 */
[----:B------:R-:W5:Y:S01]  /*11930*/  LDSM.16.MT88.4 R36, [R191+0x3000] ;  /* 0x00300000bf24783b */ /* 0x000f620000004200 */
[----:B------:R-:W-:Y:S01]  /*11940*/  FADD.FTZ R2, R14, R2 ;  /* 0x000000020e027221 */ /* 0x000fe20000010000 */
[----:B-1----:R-:W-:-:S03]  /*11950*/  F2FP.PACK_AB R23, R10, R17 ;  /* 0x000000110a17723e */ /* 0x002fc600000000ff */
[C---:B------:R-:W-:Y:S01]  /*11960*/  FADD.FTZ R2, R9.reuse, R2 ;  /* 0x0000000209027221 */ /* 0x040fe20000010000 */
[----:B------:R-:W-:Y:S02]  /*11970*/  F2FP.PACK_AB R17, R9, R14 ;  /* 0x0000000e0911723e */ /* 0x000fe400000000ff */
[----:B--2---:R-:W-:Y:S01]  /*11980*/  F2FP.PACK_AB R19, R6, R11 ;  /* 0x0000000b0613723e */ /* 0x004fe200000000ff */
[----:B------:R-:W-:Y:S01]  /*11990*/  FADD.FTZ R2, R11, R2 ;  /* 0x000000020b027221 */ /* 0x000fe20000010000 */
[----:B----4-:R-:W-:-:S03]  /*119a0*/  F2FP.PACK_AB R73, R3, R4 ;  /* 0x000000040349723e */ /* 0x010fc600000000ff */
[----:B------:R-:W-:-:S04]  /*119b0*/  FADD.FTZ R2, R6, R2 ;  /* 0x0000000206027221 */ /* 0x000fc80000010000 */
[----:B------:R-:W-:Y:S02]  /*119c0*/  FADD.FTZ R2, R4, R2 ;  /* 0x0000000204027221 */ /* 0x000fe40000010000 */
[----:B------:R-:W1:Y:S02]  /*119d0*/  MUFU.EX2 R4, R55 ;  /* 0x0000003700047308 */ /* 0x000e640000000800 */
[----:B------:R-:W-:-:S06]  /*119e0*/  FADD.FTZ R2, R3, R2 ;  /* 0x0000000203027221 */ /* 0x000fcc0000010000 */
[----:B------:R-:W2:Y:S01]  /*119f0*/  MUFU.EX2 R3, R54 ;  /* 0x0000003600037308 */ /* 0x000ea20000000800 */
[----:B-1----:R-:W-:Y:S01]  /*11a00*/  FADD.FTZ R2, R4, R2 ;  /* 0x0000000204027221 */ /* 0x002fe20000010000 */
[----:B-----5:R-:W-:Y:S01]  /*11a10*/  HMMA.16816.F32 R40, R32, R36, RZ ;  /* 0x000000242028723c */ /* 0x020fe200000018ff */
[C---:B--2---:R-:W-:Y:S02]  /*11a20*/  F2FP.PACK_AB R75, R3.reuse, R4 ;  /* 0x00000004034b723e */ /* 0x044fe400000000ff */
[----:B------:R-:W-:Y:S01]  /*11a30*/  FADD.FTZ R236, R3, R2 ;  /* 0x0000000203ec7221 */ /* 0x000fe20000010000 */
[----:B---3--:R-:W-:Y:S01]  /*11a40*/  MOV R2, R149 ;  /* 0x0000009500027202 */ /* 0x008fe20000000f00 */
[----:B------:R-:W-:-:S03]  /*11a50*/  @P1 IMAD.HI.U32 R3, R149, c[0x0][0x2c8], RZ ;  /* 0x0000b20095031a27 */ /* 0x000fc600078e00ff */
[----:B------:R-:W-:Y:S01]  /*11a60*/  HMMA.16816.F32 R32, R32, R38, RZ ;  /* 0x000000262020723c */ /* 0x000fe200000018ff */
[----:B------:R-:W1:Y:S01]  /*11a70*/  LDSM.16.MT88.4 R36, [R191+0x3800] ;  /* 0x00380000bf24783b */ /* 0x000e620000004200 */
[----:B------:R-:W-:Y:S02]  /*11a80*/  @P1 SHF.R.U32.HI R2, RZ, c[0x0][0x2cc], R3 ;  /* 0x0000b300ff021a19 */ /* 0x000fe40000011603 */
[----:B------:R-:W-:Y:S02]  /*11a90*/  ISETP.GE.AND P1, PT, R148, 0x1, PT ;  /* 0x000000019400780c */ /* 0x000fe40003f26270 */
[----:B------:R-:W-:-:S04]  /*11aa0*/  IADD3 R2, R154, R2, RZ ;  /* 0x000000029a027210 */ /* 0x000fc80007ffe0ff */
[----:B------:R-:W-:-:S06]  /*11ab0*/  IADD3 R4, R2, c[0x0][0x328], RZ ;  /* 0x0000ca0002047a10 */ /* 0x000fcc0007ffe0ff */
[C---:B-1----:R-:W-:Y:S08]  /*11ac0*/  HMMA.16816.F32 R68, R28.reuse, R36, R40 ;  /* 0x000000241c44723c */ /* 0x042ff00000001828 */
[----:B------:R-:W-:Y:S01]  /*11ad0*/  HMMA.16816.F32 R40, R28, R38, R32 ;  /* 0x000000261c28723c */ /* 0x000fe20000001820 */
        /* <DEDUP_REMOVED lines=41> */
[C---:B--2---:R-:W-:Y:S01]  /*11d70*/  HMMA.16816.F32 R64, R20.reuse, R24, R108 ;  /* 0x000000181440723c */ /* 0x044fe2000000186c */
[----:B------:R-:W-:Y:S07]  /*11d80*/  LDSM.16.MT88.4 R108, [R192+0x2800] ;  /* 0x00280000c06c783b */ /* 0x000fee0000004200 */
[C---:B------:R-:W-:Y:S01]  /*11d90*/  HMMA.16816.F32 R60, R20.reuse, R26, R112 ;  /* 0x0000001a143c723c */ /* 0x040fe20000001870 */
[----:B------:R-:W2:Y:S07]  /*11da0*/  LDSM.16.MT88.4 R24, [R191+0x4800] ;  /* 0x00480000bf18783b */ /* 0x000eae0000004200 */
[C---:B-1----:R-:W-:Y:S08]  /*11db0*/  HMMA.16816.F32 R56, R20.reuse, R28, R144 ;  /* 0x0000001c1438723c */ /* 0x042ff00000001890 */
[C---:B------:R-:W-:Y:S01]  /*11dc0*/  HMMA.16816.F32 R48, R20.reuse, R30, R140 ;  /* 0x0000001e1430723c */ /* 0x040fe2000000188c */
[----:B------:R-:W1:Y:S07]  /*11dd0*/  LDSM.16.MT88.4 R28, [R192+0x2000] ;  /* 0x00200000c01c783b */ /* 0x000e6e0000004200 */
[C---:B--2---:R-:W-:Y:S08]  /*11de0*/  HMMA.16816.F32 R40, R20.reuse, R24, R128 ;  /* 0x000000181428723c */ /* 0x044ff00000001880 */
[----:B------:R-:W-:Y:S01]  /*11df0*/  HMMA.16816.F32 R32, R20, R26, R120 ;  /* 0x0000001a1420723c */ /* 0x000fe20000001878 */
[----:B------:R-:W2:Y:S04]  /*11e00*/  LDSM.16.MT88.4 R20, [R190+0x2000] ;  /* 0x00200000be14783b */ /* 0x000ea80000004200 */
[----:B------:R-:W3:Y:S03]  /*11e10*/  LDSM.16.MT88.4 R24, [R189+0x2000] ;  /* 0x00200000bd18783b */ /* 0x000ee60000004200 */
[C---:B-1----:R-:W-:Y:S01]  /*11e20*/  HMMA.16816.F32 R112, R16.reuse, R28, R96 ;  /* 0x0000001c1070723c */ /* 0x042fe20000001860 */
[----:B------:R-:W-:Y:S07]  /*11e30*/  LDSM.16.MT88.4 R96, [R191+0x2800] ;  /* 0x00280000bf60783b */ /* 0x000fee0000004200 */
[C---:B------:R-:W-:Y:S01]  /*11e40*/  HMMA.16816.F32 R80, R16.reuse, R30, R80 ;  /* 0x0000001e1050723c */ /* 0x040fe20000001850 */
[----:B------:R-:W1:Y:S07]  /*11e50*/  LDSM.16.MT88.4 R28, [R190+0x5000] ;  /* 0x00500000be1c783b */ /* 0x000e6e0000004200 */
[C---:B--2---:R-:W-:Y:S08]  /*11e60*/  HMMA.16816.F32 R104, R16.reuse, R20, R104 ;  /* 0x000000141068723c */ /* 0x044ff00000001868 */
[C---:B------:R-:W-:Y:S01]  /*11e70*/  HMMA.16816.F32 R84, R16.reuse, R22, R84 ;  /* 0x000000161054723c */ /* 0x040fe20000001854 */
[----:B------:R-:W2:Y:S07]  /*11e80*/  LDSM.16.MT88.4 R20, [R189+0x5000] ;  /* 0x00500000bd14783b */ /* 0x000eae0000004200 */
[C---:B---3--:R-:W-:Y:S01]  /*11e90*/  HMMA.16816.F32 R128, R16.reuse, R24, R124 ;  /* 0x000000181080723c */ /* 0x048fe2000000187c */
[----:B------:R-:W-:Y:S07]  /*11ea0*/  LDSM.16.MT88.4 R124, [R189+0x2800] ;  /* 0x00280000bd7c783b */ /* 0x000fee0000004200 */
[----:B------:R-:W-:Y:S01]  /*11eb0*/  HMMA.16816.F32 R88, R16, R26, R116 ;  /* 0x0000001a1058723c */ /* 0x000fe20000001874 */
[----:B------:R-:W3:Y:S04]  /*11ec0*/  LDSM.16.MT88.4 R24, [R191+0x2000] ;  /* 0x00200000bf18783b */ /* 0x000ee80000004200 */
[----:B------:R-:W-:Y:S03]  /*11ed0*/  LDSM.16.MT88.4 R116, [R190+0x2800] ;  /* 0x00280000be74783b */ /* 0x000fe60000004200 */
[C---:B------:R-:W-:Y:S08]  /*11ee0*/  HMMA.16816.F32 R112, R72.reuse, R108, R112 ;  /* 0x0000006c4870723c */ /* 0x040ff00000001870 */
[----:B------:R-:W-:Y:S01]  /*11ef0*/  HMMA.16816.F32 R108, R72, R110, R80 ;  /* 0x0000006e486c723c */ /* 0x000fe20000001850 */
[----:B------:R-:W-:Y:S07]  /*11f00*/  LDSM.16.MT88.4 R80, [R190+0x5800] ;  /* 0x00580000be50783b */ /* 0x000fee0000004200 */
[C---:B-1----:R-:W-:Y:S08]  /*11f10*/  HMMA.16816.F32 R60, R16.reuse, R30, R60 ;  /* 0x0000001e103c723c */ /* 0x042ff0000000183c */
[C---:B--2---:R-:W-:Y:S08]  /*11f20*/  HMMA.16816.F32 R92, R16.reuse, R20, R44 ;  /* 0x00000014105c723c */ /* 0x044ff0000000182c */
[C---:B------:R-:W-:Y:S01]  /*11f30*/  HMMA.16816.F32 R44, R16.reuse, R22, R36 ;  /* 0x00000016102c723c */ /* 0x040fe20000001824 */
[----:B------:R-:W1:Y:S07]  /*11f40*/  LDSM.16.MT88.4 R20, [R191+0x5000] ;  /* 0x00500000bf14783b */ /* 0x000e6e0000004200 */
[C---:B---3--:R-:W-:Y:S08]  /*11f50*/  HMMA.16816.F32 R68, R16.reuse, R24, R68 ;  /* 0x000000181044723c */ /* 0x048ff00000001844 */
[----:B------:R-:W-:Y:S01]  /*11f60*/  HMMA.16816.F32 R52, R16, R26, R52 ;  /* 0x0000001a1034723c */ /* 0x000fe20000001834 */
[----:B------:R-:W2:Y:S07]  /*11f70*/  LDSM.16.MT88.4 R24, [R192+0x5000] ;  /* 0x00500000c018783b */ /* 0x000eae0000004200 */
[----:B------:R-:W-:Y:S08]  /*11f80*/  HMMA.16816.F32 R128, R72, R124, R128 ;  /* 0x0000007c4880723c */ /* 0x000ff00000001880 */
[----:B------:R-:W-:Y:S01]  /*11f90*/  HMMA.16816.F32 R36, R16, R28, R64 ;  /* 0x0000001c1024723c */ /* 0x000fe20000001840 */
[----:B------:R-:W-:Y:S07]  /*11fa0*/  LDSM.16.MT88.4 R64, [R192+0x5800] ;  /* 0x00580000c040783b */ /* 0x000fee0000004200 */
[----:B------:R-:W-:Y:S01]  /*11fb0*/  HMMA.16816.F32 R124, R72, R126, R88 ;  /* 0x0000007e487c723c */ /* 0x000fe20000001858 */
[----:B------:R-:W3:Y:S07]  /*11fc0*/  LDSM.16.MT88.4 R88, [R189+0x5800] ;  /* 0x00580000bd58783b */ /* 0x000eee0000004200 */
        /* <DEDUP_REMOVED lines=29> */
.L_x_1019:
[----:B------:R-:W-:-:S04]  /*121a0*/  MOV R2, 0x1 ;  /* 0x0000000100027802 */ /* 0x000fc80000000f00 */
[----:B------:R-:W-:-:S13]  /*121b0*/  ISETP.NE.AND P0, PT, R2, c[0x0][0x32c], PT ;  /* 0x0000cb0002007a0c */ /* 0x000fda0003f05270 */
[----:B------:R-:W-:-:S05]  /*121c0*/  @P0 IMAD.HI.U32 R2, R3, c[0x0][0x330], RZ ;  /* 0x0000cc0003020a27 */ /* 0x000fca00078e00ff */
[----:B------:R-:W-:Y:S02]  /*121d0*/  @P0 SHF.R.U32.HI R3, RZ, c[0x0][0x334], R2 ;  /* 0x0000cd00ff030a19 */ /* 0x000fe40000011602 */
.L_x_1020:
[----:B------:R-:W-:Y:S05]  /*121e0*/  BSYNC B0 ;  /* 0x0000000000007941 */ /* 0x000fea0003800000 */
.L_x_1018:
[----:B------:R-:W-:-:S05]  /*121f0*/  MOV R2, c[0x0][0x32c] ;  /* 0x0000cb0000027a02 */ /* 0x000fca0000000f00 */
[----:B------:R-:W-:-:S05]  /*12200*/  IMAD R3, R3, R2, c[0x0][0x32c] ;  /* 0x0000cb0003037624 */ /* 0x000fca00078e0202 */
[----:B------:R-:W-:-:S05]  /*12210*/  IMNMX R4, R4, R3, PT ;  /* 0x0000000304047217 */ /* 0x000fca0003800200 */
.L_x_1017:
        /* <DEDUP_REMOVED lines=8> */
.L_x_1042:
        /* <DEDUP_REMOVED lines=18> */
[----:B--23--:R-:W-:Y:S01]  /*123c0*/  IMAD.SHL.U32 R8, R76, 0x2, RZ ;  /* 0x000000024c087824 */ /* 0x00cfe200078e00ff */
[----:B------:R-:W-:Y:S02]  /*123d0*/  SHF.R.S32.HI R2, RZ, 0x1f, R225 ;  /* 0x0000001fff027819 */ /* 0x000fe400000114e1 */
[C---:B------:R-:W-:Y:S02]  /*123e0*/  SHF.L.U64.HI R11, R211.reuse, 0x1, R238 ;  /* 0x00000001d30b7819 */ /* 0x040fe400000102ee */
[----:B------:R-:W-:Y:S01]  /*123f0*/  SHF.L.U32 R10, R211, 0x1, RZ ;  /* 0x00000001d30a7819 */ /* 0x000fe200000006ff */
[----:B------:R-:W-:Y:S01]  /*12400*/  IMAD R4, R2, c[0x0][0x208], RZ ;  /* 0x0000820002047a24 */ /* 0x000fe200078e02ff */
[----:B------:R-:W-:Y:S01]  /*12410*/  SHF.L.U64.HI R9, R76, 0x1, R77 ;  /* 0x000000014c097819 */ /* 0x000fe2000001024d */
[C---:B------:R-:W-:Y:S04]  /*12420*/  IMAD.WIDE.U32 R2, R225.reuse, c[0x0][0x208], RZ ;  /* 0x00008200e1027a25 */ /* 0x040fe800078e00ff */
[----:B------:R-:W-:Y:S04]  /*12430*/  IMAD R4, R225, c[0x0][0x20c], R4 ;  /* 0x00008300e1047a24 */ /* 0x000fe800078e0204 */
[----:B------:R-:W-:Y:S01]  /*12440*/  IMAD.IADD R3, R3, 0x1, R4 ;  /* 0x0000000103037824 */ /* 0x000fe200078e0204 */
[----:B------:R-:W-:Y:S03]  /*12450*/  SHF.R.S32.HI R4, RZ, 0x1f, R222 ;  /* 0x0000001fff047819 */ /* 0x000fe600000114de */
        /* <DEDUP_REMOVED lines=9> */
.L_x_1151:
[----:B------:R-:W-:-:S05]  /*124f0*/  BRA.DIV ~URZ, `(.L_x_1025) ;  /* 0x000113127f007947 */ /* 0x000fca000b800000 */
[----:B------:R-:W5:Y:S01]  /*12500*/  SHFL.IDX PT, R2, R5, RZ, 0x181f ;  /* 0x00181fff05027589 */ /* 0x000f6200000e0000 */
[----:B------:R-:W-:Y:S02]  /*12510*/  ISETP.GE.AND P2, PT, R76, c[0x0][0x1d4], PT ;  /* 0x000075004c007a0c */ /* 0x000fe40003f46270 */
[----:B------:R-:W-:Y:S02]  /*12520*/  ISETP.GE.AND P1, PT, R211, c[0x0][0x1d4], PT ;  /* 0x00007500d3007a0c */ /* 0x000fe40003f26270 */
[----:B-----5:R-:W-:Y:S05]  /*12530*/  IADD3 R20, P0, R2, R8, RZ ;  /* 0x0000000802147210 */ /* 0x020fea0007f1e0ff */
[----:B---3--:R-:W-:Y:S01]  /*12540*/  IMAD.X R21, R22, 0x1, R9, P0 ;  /* 0x0000000116157824 */ /* 0x008fe200000e0609 */
[----:B------:R-:W-:Y:S04]  /*12550*/  IADD3 R2, P0, R2, R10, RZ ;  /* 0x0000000a02027210 */ /* 0x000fe80007f1e0ff */
[----:B------:R-:W-:Y:S01]  /*12560*/  @!PT LDS RZ, [RZ] ;  /* 0x00000000fffff984 */ /* 0x000fe20000000800 */
[----:B------:R-:W-:Y:S01]  /*12570*/  @!PT LDS RZ, [RZ] ;  /* 0x00000000fffff984 */ /* 0x000fe20000000800 */
[----:B------:R3:W-:Y:S01]  /*12580*/  LDGSTS.E.BYPASS.LTC128B.128 [R210+0x100], [R20.64], !P2 ;  /* 0x0010000014d27fae */ /* 0x0007e2000d101d48 */
[----:B------:R-:W-:Y:S05]  /*12590*/  IMAD.X R3, R22, 0x1, R11, P0 ;  /* 0x0000000116037824 */ /* 0x000fea00000e060b */
[----:B------:R5:W-:Y:S04]  /*125a0*/  LDGSTS.E.BYPASS.LTC128B.128 [R210+0x3100], [R2.64], !P1 ;  /* 0x0310000002d27fae */ /* 0x000be8000c901d48 */
[----:B-----5:R-:W3:Y:S04]  /*125b0*/  SHFL.IDX PT, R2, R5, 0x1, 0x181f ;  /* 0x00381f0005027f89 */ /* 0x020ee800000e0000 */
[----:B------:R-:W5:Y:S04]  /*125c0*/  SHFL.IDX PT, R3, R4, 0x1, 0x181f ;  /* 0x00381f0004037f89 */ /* 0x000f6800000e0000 */
[----:B--2---:R-:W2:Y:S04]  /*125d0*/  SHFL.IDX PT, R4, R4, 0x2, 0x181f ;  /* 0x00581f0004047f89 */ /* 0x004ea800000e0000 */
[----:B------:R-:W4:Y:S01]  /*125e0*/  SHFL.IDX PT, R5, R5, 0x2, 0x181f ;  /* 0x00581f0005057f89 */ /* 0x000f2200000e0000 */
[C---:B---3--:R-:W-:Y:S05]  /*125f0*/  IADD3 R20, P0, R2.reuse, R8, RZ ;  /* 0x0000000802147210 */ /* 0x048fea0007f1e0ff */
[C---:B-----5:R-:W-:Y:S01]  /*12600*/  IMAD.X R21, R3.reuse, 0x1, R9, P0 ;  /* 0x0000000103157824 */ /* 0x060fe200000e0609 */
[----:B------:R-:W-:Y:S04]  /*12610*/  IADD3 R2, P0, R2, R10, RZ ;  /* 0x0000000a02027210 */ /* 0x000fe80007f1e0ff */
[----:B------:R3:W-:Y:S01]  /*12620*/  LDGSTS.E.BYPASS.LTC128B.128 [R210+0x1100], [R20.64], !P2 ;  /* 0x0110000014d27fae */ /* 0x0007e2000d101d48 */
[----:B------:R-:W-:Y:S05]  /*12630*/  IMAD.X R3, R3, 0x1, R11, P0 ;  /* 0x0000000103037824 */ /* 0x000fea00000e060b */
[----:B------:R1:W-:Y:S01]  /*12640*/  LDGSTS.E.BYPASS.LTC128B.128 [R210+0x4100], [R2.64], !P1 ;  /* 0x0410000002d27fae */ /* 0x0003e2000c901d48 */
[----:B---3--:R-:W-:Y:S02]  /*12650*/  SEL R20, RZ, 0x10, P2 ;  /* 0x00000010ff147807 */ /* 0x008fe40001000000 */
[----:B------:R-:W-:Y:S02]  /*12660*/  SEL R21, RZ, 0x10, P1 ;  /* 0x00000010ff157807 */ /* 0x000fe40000800000 */
.L_x_1152:
[C---:B-12-4-:R-:W-:Y:S02]  /*12670*/  IADD3 R2, -R20.reuse, 0x10, RZ ;  /* 0x0000001014027810 */ /* 0x056fe40007ffe1ff */
        /* <DEDUP_REMOVED lines=14> */
.L_x_1023:
[----:B--23--:R-:W-:Y:S05]  /*12760*/  BSYNC B0 ;  /* 0x0000000000007941 */ /* 0x00cfea0003800000 */
.L_x_1022:
        /* <DEDUP_REMOVED lines=74> */
[----:B------:R-:W4:Y:S07]  /*12c10*/  LDSM.16.M88.4 R152, [R194] ;  /* 0x00000000c298783b */ /* 0x000f2e0000000200 */
[C---:B-----5:R-:W-:Y:S08]  /*12c20*/  HMMA.16816.F32 R28, R172.reuse, R156, R28 ;  /* 0x0000009cac1c723c */ /* 0x060ff0000000181c */
[C---:B------:R-:W-:Y:S01]  /*12c30*/  HMMA.16816.F32 R32, R172.reuse, R158, R32 ;  /* 0x0000009eac20723c */ /* 0x040fe20000001820 */
[----:B------:R-:W5:Y:S07]  /*12c40*/  LDSM.16.M88.4 R156, [R195] ;  /* 0x00000000c39c783b */ /* 0x000f6e0000000200 */
[C---:B-1----:R-:W-:Y:S08]  /*12c50*/  HMMA.16816.F32 R36, R172.reuse, R140, R36 ;  /* 0x0000008cac24723c */ /* 0x042ff00000001824 */
[C---:B------:R-:W-:Y:S01]  /*12c60*/  HMMA.16816.F32 R40, R172.reuse, R142, R40 ;  /* 0x0000008eac28723c */ /* 0x040fe20000001828 */
[----:B------:R-:W1:Y:S07]  /*12c70*/  LDSM.16.M88.4 R140, [R196] ;  /* 0x00000000c48c783b */ /* 0x000e6e0000000200 */
[C---:B--2---:R-:W-:Y:S08]  /*12c80*/  HMMA.16816.F32 R44, R172.reuse, R144, R44 ;  /* 0x00000090ac2c723c */ /* 0x044ff0000000182c */
[C---:B------:R-:W-:Y:S01]  /*12c90*/  HMMA.16816.F32 R48, R172.reuse, R146, R48 ;  /* 0x00000092ac30723c */ /* 0x040fe20000001830 */
[----:B------:R-:W2:Y:S07]  /*12ca0*/  LDSM.16.M88.4 R144, [R197] ;  /* 0x00000000c590783b */ /* 0x000eae0000000200 */
[C---:B---3--:R-:W-:Y:S08]  /*12cb0*/  HMMA.16816.F32 R52, R172.reuse, R148, R52 ;  /* 0x00000094ac34723c */ /* 0x048ff00000001834 */
[----:B------:R-:W-:Y:S01]  /*12cc0*/  HMMA.16816.F32 R56, R172, R150, R56 ;  /* 0x00000096ac38723c */ /* 0x000fe20000001838 */
[----:B------:R-:W3:Y:S07]  /*12cd0*/  LDSM.16.M88.4 R148, [R198] ;  /* 0x00000000c694783b */ /* 0x000eee0000000200 */
[C---:B----4-:R-:W-:Y:S08]  /*12ce0*/  HMMA.16816.F32 R8, R176.reuse, R152, R8 ;  /* 0x00000098b008723c */ /* 0x050ff00000001808 */
[C---:B------:R-:W-:Y:S01]  /*12cf0*/  HMMA.16816.F32 R16, R176.reuse, R154, R16 ;  /* 0x0000009ab010723c */ /* 0x040fe20000001810 */
[----:B------:R-:W4:Y:S07]  /*12d00*/  LDSM.16.M88.4 R152, [R199] ;  /* 0x00000000c798783b */ /* 0x000f2e0000000200 */
        /* <DEDUP_REMOVED lines=147> */
[----:B------:R-:W2:Y:S01]  /*13640*/  LDL R4, [R1+0x10] ;  /* 0x0000100001047983 */ /* 0x000ea20000100800 */
[----:B------:R-:W-:Y:S01]  /*13650*/  IMAD.MOV.U32 R222, RZ, RZ, RZ ;  /* 0x000000ffffde7224 */ /* 0x000fe200078e00ff */
[----:B------:R-:W-:Y:S01]  /*13660*/  ISETP.GT.AND P1, PT, R0, 0x5f, PT ;  /* 0x0000005f0000780c */ /* 0x000fe20003f24270 */
[----:B------:R-:W-:Y:S01]  /*13670*/  IMAD.SHL.U32 R10, R211, 0x2, RZ ;  /* 0x00000002d30a7824 */ /* 0x000fe200078e00ff */
[----:B------:R-:W3:Y:S01]  /*13680*/  LDL.64 R230, [R1] ;  /* 0x0000000001e67983 */ /* 0x000ee20000100a00 */
[----:B------:R-:W-:Y:S02]  /*13690*/  ISETP.NE.AND P2, PT, R5, 0x1, PT ;  /* 0x000000010500780c */ /* 0x000fe40003f45270 */
[----:B------:R-:W-:Y:S02]  /*136a0*/  SHF.L.U64.HI R11, R211, 0x1, R238 ;  /* 0x00000001d30b7819 */ /* 0x000fe400000102ee */
[----:B------:R-:W-:Y:S01]  /*136b0*/  SHF.L.U64.HI R9, R76, 0x1, R77 ;  /* 0x000000014c097819 */ /* 0x000fe2000001024d */
[----:B------:R-:W4:Y:S01]  /*136c0*/  LDL R226, [R1+0x8] ;  /* 0x0000080001e27983 */ /* 0x000f220000100800 */
[----:B--2---:R-:W-:Y:S05]  /*136d0*/  IMAD R3, R212, 0x60, R4 ;  /* 0x00000060d4037824 */ /* 0x004fea00078e0204 */
[----:B------:R-:W-:Y:S05]  /*136e0*/  IADD3 R3, R3, -0x60, R0 ;  /* 0xffffffa003037810 */ /* 0x000fea0007ffe000 */
[----:B------:R-:W-:Y:S04]  /*136f0*/  @P2 IMAD.HI.U32 R4, R3, c[0x0][0x2bc], RZ ;  /* 0x0000af0003042a27 */ /* 0x000fe800078e00ff */
[--C-:B-1----:R-:W-:Y:S01]  /*13700*/  IMAD.MOV.U32 R2, RZ, RZ, R3.reuse ;  /* 0x000000ffff027224 */ /* 0x102fe200078e0003 */
[----:B------:R-:W-:Y:S04]  /*13710*/  @P2 SHF.R.U32.HI R2, RZ, c[0x0][0x2c0], R4 ;  /* 0x0000b000ff022a19 */ /* 0x000fe80000011604 */
[C---:B---3--:R-:W-:Y:S04]  /*13720*/  @!P1 IADD3 R5, P0, R2.reuse, R230, RZ ;  /* 0x000000e602059210 */ /* 0x048fe80007f1e0ff */
[----:B----4-:R-:W-:Y:S01]  /*13730*/  @!P1 LEA.HI.X.SX32 R8, R2, R226, 0x1, P0 ;  /* 0x000000e202089211 */ /* 0x010fe200000f0eff */
[----:B------:R-:W-:Y:S01]  /*13740*/  IMAD.MOV R2, RZ, RZ, -R2 ;  /* 0x000000ffff027224 */ /* 0x000fe200078e0a02 */
[C---:B------:R-:W-:Y:S03]  /*13750*/  @!P1 LEA R4, P0, R5.reuse, c[0x0][0x2a0], 0x2 ;  /* 0x0000a80005049a11 */ /* 0x040fe600078010ff */
[----:B------:R-:W-:Y:S01]  /*13760*/  IMAD R225, R2, c[0x0][0x2b8], R3 ;  /* 0x0000ae0002e17a24 */ /* 0x000fe200078e0203 */
[----:B------:R-:W-:Y:S01]  /*13770*/  @!P1 LEA.HI.X R5, R5, c[0x0][0x2a4], R8, 0x2, P0 ;  /* 0x0000a90005059a11 */ /* 0x000fe200000f1408 */
[----:B------:R-:W-:Y:S03]  /*13780*/  IMAD.SHL.U32 R8, R76, 0x2, RZ ;  /* 0x000000024c087824 */ /* 0x000fe600078e00ff */
[----:B------:R-:W-:Y:S01]  /*13790*/  SHF.R.S32.HI R2, RZ, 0x1f, R225 ;  /* 0x0000001fff027819 */ /* 0x000fe200000114e1 */
[----:B------:R1:W2:Y:S04]  /*137a0*/  @!P1 LDG.E R222, [R4.64] ;  /* 0x0000000804de9981 */ /* 0x0002a8000c1e1900 */
[----:B-1----:R-:W-:Y:S02]  /*137b0*/  IMAD R4, R2, c[0x0][0x1e0], RZ ;  /* 0x0000780002047a24 */ /* 0x002fe400078e02ff */
[C---:B------:R-:W-:Y:S04]  /*137c0*/  IMAD.WIDE.U32 R2, R225.reuse, c[0x0][0x1e0], RZ ;  /* 0x00007800e1027a25 */ /* 0x040fe800078e00ff */
        /* <DEDUP_REMOVED lines=12> */
.L_x_1153:
[----:B------:R-:W-:-:S05]  /*13890*/  BRA.DIV ~URZ, `(.L_x_1029) ;  /* 0x000103727f007947 */ /* 0x000fca000b800000 */
[----:B------:R-:W3:Y:S01]  /*138a0*/  SHFL.IDX PT, R2, R5, RZ, 0x181f ;  /* 0x00181fff05027589 */ /* 0x000ee200000e0000 */
[----:B------:R-:W-:Y:S02]  /*138b0*/  ISETP.GE.AND P2, PT, R76, c[0x0][0x1d4], PT ;  /* 0x000075004c007a0c */ /* 0x000fe40003f46270 */
[----:B------:R-:W-:Y:S02]  /*138c0*/  ISETP.GE.AND P1, PT, R211, c[0x0][0x1d4], PT ;  /* 0x00007500d3007a0c */ /* 0x000fe40003f26270 */
[----:B---3--:R-:W-:Y:S05]  /*138d0*/  IADD3 R16, P0, R2, R8, RZ ;  /* 0x0000000802107210 */ /* 0x008fea0007f1e0ff */
[----:B--2---:R-:W-:Y:S01]  /*138e0*/  IMAD.X R17, R18, 0x1, R9, P0 ;  /* 0x0000000112117824 */ /* 0x004fe200000e0609 */
[----:B------:R-:W-:Y:S04]  /*138f0*/  IADD3 R2, P0, R2, R10, RZ ;  /* 0x0000000a02027210 */ /* 0x000fe80007f1e0ff */
[----:B------:R-:W-:Y:S01]  /*13900*/  @!PT LDS RZ, [RZ] ;  /* 0x00000000fffff984 */ /* 0x000fe20000000800 */
[----:B------:R-:W-:Y:S01]  /*13910*/  @!PT LDS RZ, [RZ] ;  /* 0x00000000fffff984 */ /* 0x000fe20000000800 */
[----:B------:R2:W-:Y:S01]  /*13920*/  LDGSTS.E.BYPASS.LTC128B.128 [R210+0x8100], [R16.64], !P2 ;  /* 0x0810000010d27fae */ /* 0x0005e2000d101d48 */
[----:B------:R-:W-:Y:S05]  /*13930*/  IMAD.X R3, R18, 0x1, R11, P0 ;  /* 0x0000000112037824 */ /* 0x000fea00000e060b */
[----:B------:R3:W-:Y:S04]  /*13940*/  LDGSTS.E.BYPASS.LTC128B.128 [R210+0xb100], [R2.64], !P1 ;  /* 0x0b10000002d27fae */ /* 0x0007e8000c901d48 */
[----:B---3--:R-:W2:Y:S04]  /*13950*/  SHFL.IDX PT, R2, R5, 0x1, 0x181f ;  /* 0x00381f0005027f89 */ /* 0x008ea800000e0000 */
[----:B------:R-:W3:Y:S04]  /*13960*/  SHFL.IDX PT, R3, R4, 0x1, 0x181f ;  /* 0x00381f0004037f89 */ /* 0x000ee800000e0000 */
[----:B-1----:R-:W1:Y:S04]  /*13970*/  SHFL.IDX PT, R4, R4, 0x2, 0x181f ;  /* 0x00581f0004047f89 */ /* 0x002e6800000e0000 */
[----:B------:R-:W4:Y:S01]  /*13980*/  SHFL.IDX PT, R5, R5, 0x2, 0x181f ;  /* 0x00581f0005057f89 */ /* 0x000f2200000e0000 */
[C---:B--2---:R-:W-:Y:S05]  /*13990*/  IADD3 R16, P0, R2.reuse, R8, RZ ;  /* 0x0000000802107210 */ /* 0x044fea0007f1e0ff */
[C---:B---3--:R-:W-:Y:S01]  /*139a0*/  IMAD.X R17, R3.reuse, 0x1, R9, P0 ;  /* 0x0000000103117824 */ /* 0x048fe200000e0609 */
[----:B------:R-:W-:Y:S04]  /*139b0*/  IADD3 R2, P0, R2, R10, RZ ;  /* 0x0000000a02027210 */ /* 0x000fe80007f1e0ff */
[----:B------:R2:W-:Y:S01]  /*139c0*/  LDGSTS.E.BYPASS.LTC128B.128 [R210+0x9100], [R16.64], !P2 ;  /* 0x0910000010d27fae */ /* 0x0005e2000d101d48 */
[----:B------:R-:W-:Y:S05]  /*139d0*/  IMAD.X R3, R3, 0x1, R11, P0 ;  /* 0x0000000103037824 */ /* 0x000fea00000e060b */
[----:B------:R3:W-:Y:S01]  /*139e0*/  LDGSTS.E.BYPASS.LTC128B.128 [R210+0xc100], [R2.64], !P1 ;  /* 0x0c10000002d27fae */ /* 0x0007e2000c901d48 */
[----:B--2---:R-:W-:Y:S02]  /*139f0*/  SEL R16, RZ, 0x10, P2 ;  /* 0x00000010ff107807 */ /* 0x004fe40001000000 */
[----:B------:R-:W-:Y:S02]  /*13a00*/  SEL R17, RZ, 0x10, P1 ;  /* 0x00000010ff117807 */ /* 0x000fe40000800000 */
.L_x_1154:
        /* <DEDUP_REMOVED lines=15> */
.L_x_1027:
[----:B--234-:R-:W-:Y:S05]  /*13b00*/  BSYNC B0 ;  /* 0x0000000000007941 */ /* 0x01cfea0003800000 */
.L_x_1026:
[----:B------:R-:W-:Y:S01]  /*13b10*/  LOP3.LUT R11, RZ, c[0x0][0x324], RZ, 0x33, !PT ;  /* 0x0000c900ff0b7a12 */ /* 0x000fe200078e33ff */
[----:B-1----:R-:W2:Y:S01]  /*13b20*/  LDL R3, [R1+0xc] ;  /* 0x00000c0001037983 */ /* 0x002ea20000100800 */
[----:B------:R-:W-:Y:S03]  /*13b30*/  IMAD.MOV.U32 R4, RZ, RZ, c[0x0][0x2c4] ;  /* 0x0000b100ff047624 */ /* 0x000fe600078e00ff */
[----:B------:R-:W2:Y:S02]  /*13b40*/  LDL R2, [R1+0x14] ;  /* 0x0000140001027983 */ /* 0x000ea40000100800 */
[----:B------:R-:W-:Y:S01]  /*13b50*/  ISETP.NE.AND P0, PT, R4, 0x1, PT ;  /* 0x000000010400780c */ /* 0x000fe20003f05270 */
[----:B------:R-:W-:Y:S01]  /*13b60*/  IMAD R4, R212, -0x60, RZ ;  /* 0xffffffa0d4047824 */ /* 0x000fe200078e02ff */
[----:B------:R-:W0:Y:S01]  /*13b70*/  LDGDEPBAR ;  /* 0x00000000000079af */ /* 0x000e220000000000 */
[----:B--2---:R-:W-:Y:S10]  /*13b80*/  IMAD.IADD R8, R2, 0x1, R3 ;  /* 0x0000000102087824 */ /* 0x004ff400078e0203 */
[----:B------:R-:W-:Y:S05]  /*13b90*/  @P0 IMAD.HI.U32 R2, R8, c[0x0][0x2c8], RZ ;  /* 0x0000b20008020a27 */ /* 0x000fea00078e00ff */
[----:B------:R-:W-:Y:S02]  /*13ba0*/  @P0 SHF.R.U32.HI R8, RZ, c[0x0][0x2cc], R2 ;  /* 0x0000b300ff080a19 */ /* 0x000fe40000011602 */
[----:B------:R-:W-:Y:S04]  /*13bb0*/  IADD3 R2, -R245, 0x1, R4 ;  /* 0x00000001f5027810 */ /* 0x000fe80007ffe104 */
[----:B------:R-:W-:Y:S04]  /*13bc0*/  IADD3 R9, -R243, R2, R244 ;  /* 0x00000002f3097210 */ /* 0x000fe80007ffe1f4 */
[----:B------:R-:W-:Y:S01]  /*13bd0*/  IADD3 R10, R9, c[0x0][0x328], RZ ;  /* 0x0000ca00090a7a10 */ /* 0x000fe20007ffe0ff */
[----:B------:R-:W-:-:S05]  /*13be0*/  BRA.DIV ~URZ, `(.L_x_1030) ;  /* 0x000103b27f007947 */ /* 0x000fca000b800000 */
[----:B------:R1:W2:Y:S02]  /*13bf0*/  SHFL.IDX PT, R5, R8, RZ, 0x1c1f ;  /* 0x001c1fff08057589 */ /* 0x0002a400000e0000 */
.L_x_1155:
        /* <DEDUP_REMOVED lines=19> */
.L_x_1033:
[----:B------:R-:W-:Y:S04]  /*13d30*/  MOV R11, c[0x0][0x32c] ;  /* 0x0000cb00000b7a02 */ /* 0x000fe80000000f00 */
[----:B------:R-:W-:Y:S11]  /*13d40*/  ISETP.NE.AND P0, PT, R11, 0x1, PT ;  /* 0x000000010b00780c */ /* 0x000ff60003f05270 */
[----:B------:R-:W-:Y:S02]  /*13d50*/  @!UPT UIADD3 URZ, URZ, URZ, URZ ;  /* 0x0000003f3f3ff290 */ /* 0x000fe4000fffe03f */
[----:B------:R-:W-:Y:S05]  /*13d60*/  @P0 IMAD.HI.U32 R11, R5, c[0x0][0x330], RZ ;  /* 0x0000cc00050b0a27 */ /* 0x000fea00078e00ff */
[----:B------:R-:W-:Y:S02]  /*13d70*/  @P0 SHF.R.U32.HI R5, RZ, c[0x0][0x334], R11 ;  /* 0x0000cd00ff050a19 */ /* 0x000fe4000001160b */
.L_x_1034:
[----:B------:R-:W-:Y:S05]  /*13d80*/  BSYNC B0 ;  /* 0x0000000000007941 */ /* 0x000fea0003800000 */
.L_x_1032:
[----:B------:R-:W-:Y:S04]  /*13d90*/  IMAD.IADD R11, R4, 0x1, -R245 ;  /* 0x00000001040b7824 */ /* 0x000fe800078e0af5 */
[----:B------:R-:W-:Y:S05]  /*13da0*/  IMAD R5, R5, c[0x0][0x32c], R11 ;  /* 0x0000cb0005057a24 */ /* 0x000fea00078e020b */
[----:B------:R-:W-:Y:S02]  /*13db0*/  IMNMX R2, R2, R5, !PT ;  /* 0x0000000502027217 */ /* 0x000fe40007800200 */
[----:B------:R-:W-:Y:S04]  /*13dc0*/  IADD3 R5, R5, c[0x0][0x32c], RZ ;  /* 0x0000cb0005057a10 */ /* 0x000fe80007ffe0ff */
[----:B------:R-:W-:Y:S02]  /*13dd0*/  IMNMX R3, R3, R5, PT ;  /* 0x0000000503037217 */ /* 0x000fe40003800200 */
.L_x_1031:
[C---:B------:R-:W-:Y:S02]  /*13de0*/  ISETP.GE.AND P0, PT, R4.reuse, 0x1, PT ;  /* 0x000000010400780c */ /* 0x040fe40003f06270 */
[C---:B------:R-:W-:Y:S02]  /*13df0*/  ISETP.GE.AND P1, PT, R4.reuse, 0x2, PT ;  /* 0x000000020400780c */ /* 0x040fe40003f26270 */
[----:B------:R-:W-:Y:S02]  /*13e00*/  LOP3.LUT R209, R209, 0xffff7fff, RZ, 0xc0, !PT ;  /* 0xffff7fffd1d17812 */ /* 0x000fe400078ec0ff */
[C---:B------:R-:W-:Y:S02]  /*13e10*/  ISETP.GE.AND P6, PT, R4.reuse, 0x42, PT ;  /* 0x000000420400780c */ /* 0x040fe40003fc6270 */
[C---:B------:R-:W-:Y:S02]  /*13e20*/  ISETP.GE.AND P5, PT, R4.reuse, 0x49, PT ;  /* 0x000000490400780c */ /* 0x040fe40003fa6270 */
[C---:B------:R-:W-:Y:S02]  /*13e30*/  ISETP.GE.AND P4, PT, R4.reuse, 0x4a, PT ;  /* 0x0000004a0400780c */ /* 0x040fe40003f86270 */
[----:B------:R-:W-:Y:S02]  /*13e40*/  ISETP.GE.AND P3, PT, R4, 0x51, PT ;  /* 0x000000510400780c */ /* 0x000fe40003f66270 */
[----:B------:R-:W-:Y:S02]  /*13e50*/  @P0 LOP3.LUT R209, R209, 0x8000, RZ, 0xfc, !PT ;  /* 0x00008000d1d10812 */ /* 0x000fe400078efcff */
[C---:B------:R-:W-:Y:S02]  /*13e60*/  ISETP.GT.AND P0, PT, R2.reuse, RZ, !P0 ;  /* 0x000000ff0200720c */ /* 0x040fe40004704270 */
        /* <DEDUP_REMOVED lines=10> */
[C---:B------:R-:W-:Y:S02]  /*13f10*/  ISETP.GE.AND P2, PT, R4.reuse, 0x59, PT ;  /* 0x000000590400780c */ /* 0x040fe40003f46270 */
[----:B------:R-:W-:Y:S02]  /*13f20*/  ISETP.LT.OR P0, PT, R3, 0x9, P0 ;  /* 0x000000090300780c */ /* 0x000fe40000701670 */
        /* <DEDUP_REMOVED lines=114> */
.L_x_1156:
        /* <DEDUP_REMOVED lines=19> */
.L_x_1038:
[----:B-12---:R-:W-:Y:S04]  /*14780*/  MOV R8, c[0x0][0x32c] ;  /* 0x0000cb0000087a02 */ /* 0x006fe80000000f00 */
[----:B------:R-:W-:Y:S11]  /*14790*/  ISETP.NE.AND P0, PT, R8, 0x1, PT ;  /* 0x000000010800780c */ /* 0x000ff60003f05270 */
[----:B------:R-:W-:Y:S02]  /*147a0*/  @!UPT UIADD3 URZ, URZ, URZ, URZ ;  /* 0x0000003f3f3ff290 */ /* 0x000fe4000fffe03f */
[----:B------:R-:W-:Y:S05]  /*147b0*/  @P0 IMAD.HI.U32 R8, R5, c[0x0][0x330], RZ ;  /* 0x0000cc0005080a27 */ /* 0x000fea00078e00ff */
[----:B------:R-:W-:Y:S02]  /*147c0*/  @P0 SHF.R.U32.HI R5, RZ, c[0x0][0x334], R8 ;  /* 0x0000cd00ff050a19 */ /* 0x000fe40000011608 */
.L_x_1039:
[----:B------:R-:W-:Y:S05]  /*147d0*/  BSYNC B0 ;  /* 0x0000000000007941 */ /* 0x000fea0003800000 */
.L_x_1037:
[----:B------:R-:W-:Y:S04]  /*147e0*/  IMAD.IADD R4, R4, 0x1, -R245 ;  /* 0x0000000104047824 */ /* 0x000fe800078e0af5 */
[----:B------:R-:W-:Y:S05]  /*147f0*/  IMAD R5, R5, c[0x0][0x32c], R4 ;  /* 0x0000cb0005057a24 */ /* 0x000fea00078e0204 */
[----:B------:R-:W-:Y:S02]  /*14800*/  IMNMX R2, R2, R5, !PT ;  /* 0x0000000502027217 */ /* 0x000fe40007800200 */
[----:B------:R-:W-:Y:S04]  /*14810*/  IADD3 R5, R5, c[0x0][0x32c], RZ ;  /* 0x0000cb0005057a10 */ /* 0x000fe80007ffe0ff */
[----:B------:R-:W-:Y:S02]  /*14820*/  IMNMX R3, R3, R5, PT ;  /* 0x0000000503037217 */ /* 0x000fe40003800200 */
.L_x_1036:
[----:B------:R-:W-:Y:S02]  /*14830*/  LOP3.LUT P0, RZ, R209, 0x8000, RZ, 0xc0, !PT ;  /* 0x00008000d1ff7812 */ /* 0x000fe4000780c0ff */
[C---:B------:R-:W-:Y:S02]  /*14840*/  ISETP.GT.AND P1, PT, R2.reuse, 0x51, !P1 ;  /* 0x000000510200780c */ /* 0x040fe40004f24270 */
[----:B------:R-:W-:Y:S04]  /*14850*/  ISETP.GT.AND P0, PT, R2, RZ, !P0 ;  /* 0x000000ff0200720c */ /* 0x000fe80004704270 */
[----:B------:R-:W-:Y:S04]  /*14860*/  ISETP.LT.OR P0, PT, R3, 0x1, P0 ;  /* 0x000000010300780c */ /* 0x000fe80000701670 */
[----:B------:R-:W-:Y:S02]  /*14870*/  FSEL R9, R224, -INF , !P0 ;  /* 0xff800000e0097808 */ /* 0x000fe40004000000 */
[----:B------:R-:W-:Y:S04]  /*14880*/  LOP3.LUT P0, RZ, R209, 0x10000, RZ, 0xc0, !PT ;  /* 0x00010000d1ff7812 */ /* 0x000fe8000780c0ff */
[C---:B------:R-:W-:Y:S04]  /*14890*/  ISETP.GT.AND P0, PT, R2.reuse, 0x1, !P0 ;  /* 0x000000010200780c */ /* 0x040fe80004704270 */
[----:B------:R-:W-:Y:S04]  /*148a0*/  ISETP.LT.OR P0, PT, R3, 0x2, P0 ;  /* 0x000000020300780c */ /* 0x000fe80000701670 */
[----:B------:R-:W-:Y:S02]  /*148b0*/  FSEL R36, R223, -INF , !P0 ;  /* 0xff800000df247808 */ /* 0x000fe40004000000 */
[----:B------:R-:W-:Y:S04]  /*148c0*/  LOP3.LUT P0, RZ, R209, 0x4000, RZ, 0xc0, !PT ;  /* 0x00004000d1ff7812 */ /* 0x000fe8000780c0ff */
[C---:B------:R-:W-:Y:S04]  /*148d0*/  ISETP.GT.AND P0, PT, R2.reuse, 0x8, !P0 ;  /* 0x000000080200780c */ /* 0x040fe80004704270 */
[----:B------:R-:W-:Y:S04]  /*148e0*/  ISETP.LT.OR P0, PT, R3, 0x9, P0 ;  /* 0x000000090300780c */ /* 0x000fe80000701670 */
[----:B------:R-:W-:Y:S02]  /*148f0*/  FSEL R35, R221, -INF , !P0 ;  /* 0xff800000dd237808 */ /* 0x000fe40004000000 */
[----:B------:R-:W-:Y:S04]  /*14900*/  LOP3.LUT P0, RZ, R209, 0x2000, RZ, 0xc0, !PT ;  /* 0x00002000d1ff7812 */ /* 0x000fe8000780c0ff */
[----:B------:R-:W-:Y:S04]  /*14910*/  ISETP.GT.AND P0, PT, R2, 0x9, !P0 ;  /* 0x000000090200780c */ /* 0x000fe80004704270 */
        /* <DEDUP_REMOVED lines=54> */
[----:B------:R-:W-:Y:S02]  /*14c80*/  ISETP.GT.AND P0, PT, R2, 0x41, !P6 ;  /* 0x000000410200780c */ /* 0x000fe40007704270 */
[----:B------:R-:W-:Y:S02]  /*14c90*/  LOP3.LUT P6, RZ, R209, 0x20000, RZ, 0xc0, !PT ;  /* 0x00020000d1ff7812 */ /* 0x000fe400078cc0ff */
        /* <DEDUP_REMOVED lines=8> */
[C---:B------:R-:W-:Y:S02]  /*14d20*/  ISETP.GT.AND P0, PT, R2.reuse, 0x50, !P3 ;  /* 0x000000500200780c */ /* 0x040fe40005f04270 */
[C---:B------:R-:W-:Y:S02]  /*14d30*/  ISETP.LT.OR P3, PT, R3.reuse, 0x52, P1 ;  /* 0x000000520300780c */ /* 0x040fe40000f61670 */
[----:B------:R-:W-:Y:S02]  /*14d40*/  ISETP.LT.OR P0, PT, R3, 0x51, P0 ;  /* 0x000000510300780c */ /* 0x000fe40000701670 */
[----:B------:R-:W-:Y:S02]  /*14d50*/  FSEL R16, R151, -INF , !P3 ;  /* 0xff80000097107808 */ /* 0x000fe40005800000 */
[----:B------:R-:W-:Y:S02]  /*14d60*/  FSEL R17, R141, -INF , !P0 ;  /* 0xff8000008d117808 */ /* 0x000fe40004000000 */
[C---:B------:R-:W-:Y:S02]  /*14d70*/  ISETP.GT.AND P0, PT, R2.reuse, 0x58, !P2 ;  /* 0x000000580200780c */ /* 0x040fe40005704270 */
[----:B------:R-:W-:Y:S02]  /*14d80*/  ISETP.GT.AND P2, PT, R2, 0x59, !P6 ;  /* 0x000000590200780c */ /* 0x000fe40007744270 */
[C---:B------:R-:W-:Y:S02]  /*14d90*/  ISETP.LT.OR P1, PT, R3.reuse, 0x59, P0 ;  /* 0x000000590300780c */ /* 0x040fe40000721670 */
[----:B------:R-:W-:Y:S02]  /*14da0*/  ISETP.LT.OR P0, PT, R3, 0x5a, P2 ;  /* 0x0000005a0300780c */ /* 0x000fe40001701670 */
        /* <DEDUP_REMOVED lines=42> */
[----:B------:R-:W-:Y:S02]  /*15050*/  FSEL R11, R147, -INF , !P1 ;  /* 0xff800000930b7808 */ /* 0x000fe40004800000 */
[----:B------:R-:W-:Y:S02]  /*15060*/  FMNMX.FTZ R3, R40, R3, !PT ;  /* 0x0000000328037209 */ /* 0x000fe40007810000 */
[----:B------:R-:W-:Y:S02]  /*15070*/  FMNMX.FTZ R2, R16, R2, !PT ;  /* 0x0000000210027209 */ /* 0x000fe40007810000 */
[----:B------:R-:W-:Y:S02]  /*15080*/  FSEL R10, R150, -INF , !P0 ;  /* 0xff800000960a7808 */ /* 0x000fe40004000000 */
[----:B------:R-:W-:Y:S02]  /*15090*/  FMNMX.FTZ R3, R39, R3, !PT ;  /* 0x0000000327037209 */ /* 0x000fe40007810000 */
[----:B------:R-:W-:Y:S02]  /*150a0*/  FMNMX.FTZ R2, R11, R2, !PT ;  /* 0x000000020b027209 */ /* 0x000fe40007810000 */
[----:B------:R-:W-:Y:S02]  /*150b0*/  FMNMX.FTZ R4, R38, R3, !PT ;  /* 0x0000000326047209 */ /* 0x000fe40007810000 */
[----:B-12---:R-:W-:Y:S01]  /*150c0*/  FMNMX.FTZ R8, R10, R2, !PT ;  /* 0x000000020a087209 */ /* 0x006fe20007810000 */
[----:B------:R-:W-:-:S05]  /*150d0*/  BRA.DIV ~URZ, `(.L_x_1040) ;  /* 0x0000efa27f007947 */ /* 0x000fca000b800000 */
[----:B------:R1:W2:Y:S02]  /*150e0*/  SHFL.BFLY PT, R2, R4, 0x2, 0x1f ;  /* 0x0c401f0004027f89 */ /* 0x0002a400000e0000 */
.L_x_1157:
[----:B-12---:R-:W-:Y:S01]  /*150f0*/  FMNMX.FTZ R4, R4, R2, !PT ;  /* 0x0000000204047209 */ /* 0x006fe20007810000 */
[----:B------:R-:W-:-:S05]  /*15100*/  BRA.DIV ~URZ, `(.L_x_1041) ;  /* 0x0000efc27f007947 */ /* 0x000fca000b800000 */
[----:B------:R-:W1:Y:S02]  /*15110*/  SHFL.BFLY PT, R2, R4, 0x1, 0x1f ;  /* 0x0c201f0004027f89 */ /* 0x000e6400000e0000 */
[----:B-1----:R-:W-:Y:S02]  /*15120*/  FMNMX.FTZ R5, R4, R2, !PT ;  /* 0x0000000204057209 */ /* 0x002fe40007810000 */
[----:B------:R-:W1:Y:S02]  /*15130*/  SHFL.BFLY PT, R2, R8, 0x2, 0x1f ;  /* 0x0c401f0008027f89 */ /* 0x000e6400000e0000 */
[----:B-1----:R-:W-:Y:S05]  /*15140*/  FMNMX.FTZ R4, R8, R2, !PT ;  /* 0x0000000208047209 */ /* 0x002fea0007810000 */
[----:B------:R1:W2:Y:S02]  /*15150*/  SHFL.BFLY PT, R2, R4, 0x1, 0x1f ;  /* 0x0c201f0004027f89 */ /* 0x0002a400000e0000 */
.L_x_1158:
[C---:B------:R-:W-:Y:S01]  /*15160*/  FSETP.NEU.FTZ.AND P0, PT, R5.reuse, -INF , PT ;  /* 0xff8000000500780b */ /* 0x040fe20003f1d000 */
[C---:B------:R-:W-:Y:S01]  /*15170*/  FMUL.FTZ R3, R5.reuse, c[0x0][0x2d0] ;  /* 0x0000b40005037a20 */ /* 0x040fe20000410000 */
[----:B-12---:R-:W-:Y:S01]  /*15180*/  FMNMX.FTZ R4, R2, R4, !PT ;  /* 0x0000000402047209 */ /* 0x006fe20007810000 */
[----:B------:R-:W-:Y:S01]  /*15190*/  WARPSYNC 0xffffffff ;  /* 0xffffffff00007948 */ /* 0x000fe20003800000 */
[----:B------:R-:W-:Y:S02]  /*151a0*/  FSEL R2, R5, RZ, P0 ;  /* 0x000000ff05027208 */ /* 0x000fe40000000000 */
[----:B------:R-:W-:Y:S02]  /*151b0*/  FSEL R3, R3, RZ, P0 ;  /* 0x000000ff03037208 */ /* 0x000fe40000000000 */
[----:B------:R-:W-:Y:S01]  /*151c0*/  FSETP.NEU.FTZ.AND P0, PT, R4, -INF , PT ;  /* 0xff8000000400780b */ /* 0x000fe20003f1d000 */
[----:B------:R-:W-:Y:S02]  /*151d0*/  FADD.FTZ R2, -R2, R6 ;  /* 0x0000000602027221 */ /* 0x000fe40000010100 */
[--C-:B------:R-:W-:Y:S02]  /*151e0*/  FFMA.FTZ R6, R37, c[0x0][0x2d0], -R3.reuse ;  /* 0x0000b40025067a23 */ /* 0x100fe40000010803 */
        /* <DEDUP_REMOVED lines=26> */
[----:B------:R-:W-:Y:S01]  /*15390*/  FFMA.FTZ R226, R44, c[0x0][0x2d0], -R3 ;  /* 0x0000b4002ce27a23 */ /* 0x000fe20000010803 */
[----:B-1----:R-:W-:Y:S01]  /*153a0*/  F2FP.PACK_AB R140, R6, R38 ;  /* 0x00000026068c723e */ /* 0x002fe200000000ff */
[C---:B------:R-:W-:Y:S02]  /*153b0*/  FFMA.FTZ R3, R2.reuse, R228, R38 ;  /* 0x000000e402037223 */ /* 0x040fe40000010026 */
[----:B------:R-:W-:Y:S01]  /*153c0*/  MUFU.EX2 R38, R59 ;  /* 0x0000003b00267308 */ /* 0x000fe20000000800 */
[----:B------:R-:W-:Y:S02]  /*153d0*/  FMUL.FTZ R56, R2, R80 ;  /* 0x0000005002387220 */ /* 0x000fe40000410000 */
[----:B------:R-:W-:Y:S01]  /*153e0*/  FADD.FTZ R37, R6, R3 ;  /* 0x0000000306257221 */ /* 0x000fe20000010000 */
[C---:B------:R-:W-:Y:S01]  /*153f0*/  FSEL R3, R4.reuse, RZ, P0 ;  /* 0x000000ff04037208 */ /* 0x040fe20000000000 */
[----:B------:R-:W-:Y:S02]  /*15400*/  FMUL.FTZ R6, R4, c[0x0][0x2d0] ;  /* 0x0000b40004067a20 */ /* 0x000fe40000410000 */
[----:B------:R-:W-:Y:S02]  /*15410*/  FMUL.FTZ R57, R2, R81 ;  /* 0x0000005102397220 */ /* 0x000fe40000410000 */
[----:B------:R-:W-:Y:S01]  /*15420*/  FADD.FTZ R3, -R3, R14 ;  /* 0x0000000e03037221 */ /* 0x000fe20000010100 */
[----:B------:R-:W-:Y:S01]  /*15430*/  FSEL R6, R6, RZ, P0 ;  /* 0x000000ff06067208 */ /* 0x000fe20000000000 */
[----:B------:R-:W-:Y:S01]  /*15440*/  FMUL.FTZ R40, R2, R96 ;  /* 0x0000006002287220 */ /* 0x000fe20000410000 */
[C---:B------:R-:W-:Y:S01]  /*15450*/  ISETP.GT.AND P0, PT, R212.reuse, R246, PT ;  /* 0x000000f6d400720c */ /* 0x040fe20003f04270 */
[----:B------:R-:W-:Y:S01]  /*15460*/  FMUL.FTZ R3, R3, c[0x0][0x2d0] ;  /* 0x0000b40003037a20 */ /* 0x000fe20000410000 */
[----:B------:R-:W-:Y:S01]  /*15470*/  IADD3 R212, R212, -0x1, RZ ;  /* 0xffffffffd4d47810 */ /* 0x000fe20007ffe0ff */
[--C-:B------:R-:W-:Y:S02]  /*15480*/  FFMA.FTZ R8, R36, c[0x0][0x2d0], -R6.reuse ;  /* 0x0000b40024087a23 */ /* 0x100fe40000010806 */
        /* <DEDUP_REMOVED lines=13> */
[--C-:B------:R-:W-:Y:S01]  /*15560*/  FFMA.FTZ R146, R33, c[0x0][0x2d0], -R6.reuse ;  /* 0x0000b40021927a23 */ /* 0x100fe20000010806 */
[----:B-1----:R-:W-:Y:S01]  /*15570*/  F2FP.PACK_AB R142, R36, R38 ;  /* 0x00000026248e723e */ /* 0x002fe200000000ff */
[--C-:B------:R-:W-:Y:S02]  /*15580*/  FFMA.FTZ R145, R32, c[0x0][0x2d0], -R6.reuse ;  /* 0x0000b40020917a23 */ /* 0x100fe40000010806 */
[--C-:B------:R-:W-:Y:S01]  /*15590*/  FFMA.FTZ R147, R31, c[0x0][0x2d0], -R6.reuse ;  /* 0x0000b4001f937a23 */ /* 0x100fe20000010806 */
[----:B------:R-:W-:Y:S01]  /*155a0*/  MUFU.EX2 R240, R146 ;  /* 0x0000009200f07308 */ /* 0x000fe20000000800 */
[--C-:B------:R-:W-:Y:S02]  /*155b0*/  FFMA.FTZ R148, R30, c[0x0][0x2d0], -R6.reuse ;  /* 0x0000b4001e947a23 */ /* 0x100fe40000010806 */
[--C-:B------:R-:W-:Y:S02]  /*155c0*/  FFMA.FTZ R154, R29, c[0x0][0x2d0], -R6.reuse ;  /* 0x0000b4001d9a7a23 */ /* 0x100fe40000010806 */
[--C-:B------:R-:W-:Y:S02]  /*155d0*/  FFMA.FTZ R153, R28, c[0x0][0x2d0], -R6.reuse ;  /* 0x0000b4001c997a23 */ /* 0x100fe40000010806 */
[C---:B--2---:R-:W-:Y:S02]  /*155e0*/  FMUL.FTZ R58, R3.reuse, R82 ;  /* 0x00000052033a7220 */ /* 0x044fe40000410000 */
[----:B------:R-:W-:Y:S01]  /*155f0*/  FMUL.FTZ R59, R3, R83 ;  /* 0x00000053033b7220 */ /* 0x000fe20000410000 */
[----:B------:R-:W-:Y:S01]  /*15600*/  MUFU.EX2 R239, R145 ;  /* 0x0000009100ef7308 */ /* 0x000fe20000000800 */
[----:B------:R-:W1:Y:S01]  /*15610*/  LDSM.16.MT88.4 R80, [R189] ;  /* 0x00000000bd50783b */ /* 0x000e620000004200 */
[--C-:B------:R-:W-:Y:S02]  /*15620*/  FFMA.FTZ R163, R23, c[0x0][0x2d0], -R6.reuse ;  /* 0x0000b40017a37a23 */ /* 0x100fe40000010806 */
        /* <DEDUP_REMOVED lines=10> */
[----:B------:R-:W2:Y:S01]  /*156d0*/  MUFU.EX2 R11, R9 ;  /* 0x00000009000b7308 */ /* 0x000ea20000000800 */
[C---:B------:R-:W-:Y:S02]  /*156e0*/  FMUL.FTZ R18, R3.reuse, R126 ;  /* 0x0000007e03127220 */ /* 0x040fe40000410000 */
[C---:B------:R-:W-:Y:S02]  /*156f0*/  FMUL.FTZ R19, R3.reuse, R127 ;  /* 0x0000007f03137220 */ /* 0x040fe40000410000 */
[C---:B------:R-:W-:Y:S01]  /*15700*/  FMUL.FTZ R20, R2.reuse, R120 ;  /* 0x0000007802147220 */ /* 0x040fe20000410000 */
[----:B------:R-:W-:Y:S01]  /*15710*/  LDSM.16.MT88.4 R124, [R189+0x2800] ;  /* 0x00280000bd7c783b */ /* 0x000fe20000004200 */
        /* <DEDUP_REMOVED lines=9> */
[C---:B------:R-:W-:Y:S01]  /*157b0*/  FMUL.FTZ R29, R2.reuse, R113 ;  /* 0x00000071021d7220 */ /* 0x040fe20000410000 */
[----:B------:R-:W-:Y:S01]  /*157c0*/  LDSM.16.MT88.4 R116, [R190+0x2800] ;  /* 0x00280000be74783b */ /* 0x000fe20000004200 */
[C---:B------:R-:W-:Y:S02]  /*157d0*/  FMUL.FTZ R30, R3.reuse, R114 ;  /* 0x00000072031e7220 */ /* 0x040fe40000410000 */
[C---:B--2---:R-:W-:Y:S02]  /*157e0*/  FFMA.FTZ R9, R3.reuse, R236, R11 ;  /* 0x000000ec03097223 */ /* 0x044fe4000001000b */
[C---:B------:R-:W-:Y:S02]  /*157f0*/  FMUL.FTZ R31, R3.reuse, R115 ;  /* 0x00000073031f7220 */ /* 0x040fe40000410000 */
[C---:B------:R-:W-:Y:S01]  /*15800*/  FMUL.FTZ R35, R3.reuse, R111 ;  /* 0x0000006f03237220 */ /* 0x040fe20000410000 */
[----:B------:R-:W2:Y:S01]  /*15810*/  MUFU.EX2 R112, R143 ;  /* 0x0000008f00707308 */ /* 0x000ea20000000800 */
[C---:B------:R-:W-:Y:S02]  /*15820*/  FMUL.FTZ R32, R2.reuse, R108 ;  /* 0x0000006c02207220 */ /* 0x040fe40000410000 */
[----:B------:R-:W-:Y:S01]  /*15830*/  FMUL.FTZ R33, R2, R109 ;  /* 0x0000006d02217220 */ /* 0x000fe20000410000 */
[----:B---3--:R-:W-:Y:S01]  /*15840*/  F2FP.PACK_AB R141, R10, R11 ;  /* 0x0000000b0a8d723e */ /* 0x008fe200000000ff */
[----:B------:R-:W-:Y:S02]  /*15850*/  FADD.FTZ R8, R38, R37 ;  /* 0x0000002526087221 */ /* 0x000fe40000010000 */
[----:B------:R-:W-:Y:S02]  /*15860*/  FADD.FTZ R235, R10, R9 ;  /* 0x000000090aeb7221 */ /* 0x000fe40000010000 */
[----:B------:R-:W-:Y:S01]  /*15870*/  FMUL.FTZ R9, R2, R129 ;  /* 0x0000008102097220 */ /* 0x000fe20000410000 */
[----:B------:R-:W3:Y:S01]  /*15880*/  MUFU.EX2 R14, R152 ;  /* 0x00000098000e7308 */ /* 0x000ee20000000800 */
[C---:B------:R-:W-:Y:S02]  /*15890*/  FMUL.FTZ R10, R3.reuse, R130 ;  /* 0x00000082030a7220 */ /* 0x040fe40000410000 */
[C---:B------:R-:W-:Y:S02]  /*158a0*/  FMUL.FTZ R11, R3.reuse, R131 ;  /* 0x00000083030b7220 */ /* 0x040fe40000410000 */
[----:B------:R-:W-:Y:S02]  /*158b0*/  FADD.FTZ R144, R36, R8 ;  /* 0x0000000824907221 */ /* 0x000fe40000010000 */
[C---:B------:R-:W-:Y:S02]  /*158c0*/  FMUL.FTZ R8, R2.reuse, R128 ;  /* 0x0000008002087220 */ /* 0x040fe40000410000 */
[C---:B------:R-:W-:Y:S01]  /*158d0*/  FMUL.FTZ R38, R3.reuse, R106 ;  /* 0x0000006a03267220 */ /* 0x040fe20000410000 */
[----:B------:R-:W-:Y:S01]  /*158e0*/  MUFU.EX2 R109, R224 ;  /* 0x000000e0006d7308 */ /* 0x000fe20000000800 */
[C---:B------:R-:W-:Y:S02]  /*158f0*/  FMUL.FTZ R39, R3.reuse, R107 ;  /* 0x0000006b03277220 */ /* 0x040fe40000410000 */
[----:B------:R-:W-:Y:S01]  /*15900*/  FMUL.FTZ R36, R2, R104 ;  /* 0x0000006802247220 */ /* 0x000fe20000410000 */
[----:B--2---:R-:W-:Y:S01]  /*15910*/  F2FP.PACK_AB R143, R112, R110 ;  /* 0x0000006e708f723e */ /* 0x004fe200000000ff */
[C---:B------:R-:W-:Y:S02]  /*15920*/  FMUL.FTZ R41, R2.reuse, R97 ;  /* 0x0000006102297220 */ /* 0x040fe40000410000 */
[C---:B------:R-:W-:Y:S02]  /*15930*/  FMUL.FTZ R42, R3.reuse, R98 ;  /* 0x00000062032a7220 */ /* 0x040fe40000410000 */
[C---:B------:R-:W-:Y:S01]  /*15940*/  FMUL.FTZ R43, R3.reuse, R99 ;  /* 0x00000063032b7220 */ /* 0x040fe20000410000 */
[----:B------:R-:W-:Y:S01]  /*15950*/  MUFU.EX2 R104, R214 ;  /* 0x000000d600687308 */ /* 0x000fe20000000800 */
[C---:B-1----:R-:W-:Y:S01]  /*15960*/  HMMA.16816.F32 R8, R140.reuse, R80, R8 ;  /* 0x000000508c08723c */ /* 0x042fe20000001808 */
[----:B------:R-:W-:Y:S04]  /*15970*/  LDSM.16.MT88.4 R96, [R190+0x1800] ;  /* 0x00180000be60783b */ /* 0x000fe80000004200 */
[C---:B------:R-:W-:Y:S02]  /*15980*/  FMUL.FTZ R46, R3.reuse, R94 ;  /* 0x0000005e032e7220 */ /* 0x040fe40000410000 */
[C---:B------:R-:W-:Y:S01]  /*15990*/  FMUL.FTZ R47, R3.reuse, R95 ;  /* 0x0000005f032f7220 */ /* 0x040fe20000410000 */
[C---:B------:R-:W-:Y:S01]  /*159a0*/  HMMA.16816.F32 R16, R140.reuse, R82, R16 ;  /* 0x000000528c10723c */ /* 0x040fe20000001810 */
[----:B------:R-:W1:Y:S01]  /*159b0*/  LDSM.16.MT88.4 R80, [R190] ;  /* 0x00000000be50783b */ /* 0x000e620000004200 */
[----:B------:R-:W-:Y:S02]  /*159c0*/  MUFU.EX2 R108, R223 ;  /* 0x000000df006c7308 */ /* 0x000fe40000000800 */
[C---:B------:R-:W-:Y:S02]  /*159d0*/  FMUL.FTZ R50, R3.reuse, R90 ;  /* 0x0000005a03327220 */ /* 0x040fe40000410000 */
[C---:B------:R-:W-:Y:S02]  /*159e0*/  FMUL.FTZ R51, R3.reuse, R91 ;  /* 0x0000005b03337220 */ /* 0x040fe40000410000 */
[C---:B------:R-:W-:Y:S04]  /*159f0*/  FMUL.FTZ R52, R2.reuse, R84 ;  /* 0x0000005402347220 */ /* 0x040fe80000410000 */
[C---:B------:R-:W-:Y:S01]  /*15a00*/  FMUL.FTZ R53, R2.reuse, R85 ;  /* 0x0000005502357220 */ /* 0x040fe20000410000 */
[----:B------:R-:W-:Y:S01]  /*15a10*/  MUFU.EX2 R152, R163 ;  /* 0x000000a300987308 */ /* 0x000fe20000000800 */
[C---:B------:R-:W-:Y:S02]  /*15a20*/  FMUL.FTZ R54, R3.reuse, R86 ;  /* 0x0000005603367220 */ /* 0x040fe40000410000 */
[C---:B------:R-:W-:Y:S02]  /*15a30*/  FMUL.FTZ R55, R3.reuse, R87 ;  /* 0x0000005703377220 */ /* 0x040fe40000410000 */
[----:B------:R-:W-:Y:S01]  /*15a40*/  LDSM.16.MT88.4 R84, [R189+0x800] ;  /* 0x00080000bd54783b */ /* 0x000fe20000004200 */
[C---:B------:R-:W-:Y:S02]  /*15a50*/  FMUL.FTZ R37, R2.reuse, R105 ;  /* 0x0000006902257220 */ /* 0x040fe40000410000 */
[C---:B------:R-:W-:Y:S02]  /*15a60*/  FMUL.FTZ R44, R2.reuse, R92 ;  /* 0x0000005c022c7220 */ /* 0x040fe40000410000 */
[----:B------:R-:W-:Y:S01]  /*15a70*/  MUFU.EX2 R92, R157 ;  /* 0x0000009d005c7308 */ /* 0x000fe20000000800 */
        /* <DEDUP_REMOVED lines=9> */
[C---:B------:R-:W-:Y:S01]  /*15b10*/  FMUL.FTZ R65, R2.reuse, R65 ;  /* 0x0000004102417220 */ /* 0x040fe20000410000 */
[C---:B-1----:R-:W-:Y:S02]  /*15b20*/  HMMA.16816.F32 R20, R140.reuse, R80, R20 ;  /* 0x000000508c14723c */ /* 0x042fe40000001814 */
[----:B------:R-:W-:Y:S01]  /*15b30*/  MUFU.EX2 R88, R149 ;  /* 0x0000009500587308 */ /* 0x000fe20000000800 */
[C---:B------:R-:W-:Y:S02]  /*15b40*/  FMUL.FTZ R66, R3.reuse, R66 ;  /* 0x0000004203427220 */ /* 0x040fe40000410000 */
[C---:B------:R-:W-:Y:S02]  /*15b50*/  FMUL.FTZ R67, R3.reuse, R67 ;  /* 0x0000004303437220 */ /* 0x040fe40000410000 */
[C---:B------:R-:W-:Y:S01]  /*15b60*/  FMUL.FTZ R70, R3.reuse, R70 ;  /* 0x0000004603467220 */ /* 0x040fe20000410000 */
[C---:B------:R-:W-:Y:S01]  /*15b70*/  HMMA.16816.F32 R24, R140.reuse, R82, R24 ;  /* 0x000000528c18723c */ /* 0x040fe20000001818 */
[----:B------:R-:W1:Y:S03]  /*15b80*/  LDSM.16.MT88.4 R80, [R192] ;  /* 0x00000000c050783b */ /* 0x000e660000004200 */
[----:B------:R-:W-:Y:S01]  /*15b90*/  MUFU.EX2 R93, R158 ;  /* 0x0000009e005d7308 */ /* 0x000fe20000000800 */
[C---:B------:R-:W-:Y:S02]  /*15ba0*/  FMUL.FTZ R71, R3.reuse, R71 ;  /* 0x0000004703477220 */ /* 0x040fe40000410000 */
[C---:B------:R-:W-:Y:S02]  /*15bb0*/  FMUL.FTZ R74, R3.reuse, R74 ;  /* 0x0000004a034a7220 */ /* 0x040fe40000410000 */
[----:B------:R-:W-:Y:S03]  /*15bc0*/  FMUL.FTZ R75, R3, R75 ;  /* 0x0000004b034b7220 */ /* 0x000fe60000410000 */
[C---:B------:R-:W-:Y:S02]  /*15bd0*/  FMUL.FTZ R68, R2.reuse, R68 ;  /* 0x0000004402447220 */ /* 0x040fe40000410000 */
[----:B------:R-:W-:Y:S01]  /*15be0*/  MUFU.EX2 R105, R215 ;  /* 0x000000d700697308 */ /* 0x000fe20000000800 */
[C---:B------:R-:W-:Y:S02]  /*15bf0*/  FMUL.FTZ R69, R2.reuse, R69 ;  /* 0x0000004502457220 */ /* 0x040fe40000410000 */
[C---:B------:R-:W-:Y:S02]  /*15c00*/  FMUL.FTZ R72, R2.reuse, R72 ;  /* 0x0000004802487220 */ /* 0x040fe40000410000 */
[----:B------:R-:W-:Y:S02]  /*15c10*/  FMUL.FTZ R73, R2, R73 ;  /* 0x0000004902497220 */ /* 0x000fe40000410000 */
[----:B---3--:R-:W-:Y:S03]  /*15c20*/  FADD.FTZ R2, R14, R144 ;  /* 0x000000900e027221 */ /* 0x008fe60000010000 */
[----:B------:R-:W-:Y:S10]  /*15c30*/  MUFU.EX2 R158, R153 ;  /* 0x00000099009e7308 */ /* 0x000ff40000000800 */
        /* <DEDUP_REMOVED lines=10> */
[----:B------:R-:W1:Y:S01]  /*15ce0*/  MUFU.EX2 R3, R151 ;  /* 0x0000009700037308 */ /* 0x000e620000000800 */
[C---:B------:R-:W-:Y:S01]  /*15cf0*/  HMMA.16816.F32 R40, R140.reuse, R82, R40 ;  /* 0x000000528c28723c */ /* 0x040fe20000001828 */
[----:B------:R-:W2:Y:S08]  /*15d00*/  LDSM.16.MT88.4 R80, [R189+0x3000] ;  /* 0x00300000bd50783b */ /* 0x000eb00000004200 */
[----:B------:R-:W-:Y:S10]  /*15d10*/  MUFU.EX2 R151, R213 ;  /* 0x000000d500977308 */ /* 0x000ff40000000800 */
[----:B------:R-:W3:Y:S01]  /*15d20*/  MUFU.EX2 R236, R148 ;  /* 0x0000009400ec7308 */ /* 0x000ee20000000800 */
[----:B-1----:R-:W-:Y:S04]  /*15d30*/  FADD.FTZ R2, R3, R2 ;  /* 0x0000000203027221 */ /* 0x002fe80000010000 */
[----:B------:R-:W-:Y:S05]  /*15d40*/  FADD.FTZ R2, R89, R2 ;  /* 0x0000000259027221 */ /* 0x000fea0000010000 */
[----:B------:R-:W-:Y:S01]  /*15d50*/  MUFU.EX2 R148, R220 ;  /* 0x000000dc00947308 */ /* 0x000fe20000000800 */
[C---:B------:R-:W-:Y:S09]  /*15d60*/  FADD.FTZ R2, R88.reuse, R2 ;  /* 0x0000000258027221 */ /* 0x040ff20000010000 */
[----:B------:R-:W-:Y:S01]  /*15d70*/  MUFU.EX2 R146, R228 ;  /* 0x000000e400927308 */ /* 0x000fe20000000800 */
[C---:B--2---:R-:W-:Y:S09]  /*15d80*/  HMMA.16816.F32 R44, R140.reuse, R80, R44 ;  /* 0x000000508c2c723c */ /* 0x044ff2000000182c */
[----:B------:R-:W1:Y:S01]  /*15d90*/  MUFU.EX2 R145, R229 ;  /* 0x000000e500917308 */ /* 0x000e620000000800 */
[C---:B------:R-:W-:Y:S01]  /*15da0*/  HMMA.16816.F32 R48, R140.reuse, R82, R48 ;  /* 0x000000528c30723c */ /* 0x040fe20000001830 */
[----:B------:R-:W2:Y:S08]  /*15db0*/  LDSM.16.MT88.4 R80, [R190+0x3000] ;  /* 0x00300000be50783b */ /* 0x000eb00000004200 */
[----:B------:R-:W-:Y:S10]  /*15dc0*/  MUFU.EX2 R144, R231 ;  /* 0x000000e700907308 */ /* 0x000ff40000000800 */
[----:B------:R-:W4:Y:S01]  /*15dd0*/  MUFU.EX2 R6, R6 ;  /* 0x0000000600067308 */ /* 0x000f220000000800 */
        /* <DEDUP_REMOVED lines=10> */
[----:B------:R-:W-:Y:S03]  /*15e80*/  F2FP.PACK_AB R81, R239, R240 ;  /* 0x000000f0ef51723e */ /* 0x000fe600000000ff */
[----:B------:R-:W-:Y:S02]  /*15e90*/  F2FP.PACK_AB R82, R88, R89 ;  /* 0x000000595852723e */ /* 0x000fe400000000ff */
[----:B------:R-:W5:Y:S02]  /*15ea0*/  LDSM.16.MT88.4 R88, [R190+0x800] ;  /* 0x00080000be58783b */ /* 0x000f640000004200 */
[----:B------:R-:W2:Y:S01]  /*15eb0*/  MUFU.EX2 R3, R159 ;  /* 0x0000009f00037308 */ /* 0x000ea20000000800 */
[----:B---3--:R-:W-:Y:S02]  /*15ec0*/  F2FP.PACK_AB R83, R236, R237 ;  /* 0x000000edec53723e */ /* 0x008fe400000000ff */
[----:B-1----:R-:W-:Y:S02]  /*15ed0*/  F2FP.PACK_AB R141, R145, R146 ;  /* 0x00000092918d723e */ /* 0x002fe400000000ff */
[----:B----4-:R-:W-:Y:S03]  /*15ee0*/  F2FP.PACK_AB R143, R6, R144 ;  /* 0x00000090068f723e */ /* 0x010fe600000000ff */
[C---:B------:R-:W-:Y:S02]  /*15ef0*/  HMMA.16816.F32 R8, R80.reuse, R84, R8 ;  /* 0x000000545008723c */ /* 0x040fe40000001808 */
[----:B------:R-:W1:Y:S03]  /*15f00*/  MUFU.EX2 R159, R154 ;  /* 0x0000009a009f7308 */ /* 0x000e660000000800 */
[----:B--2---:R-:W-:Y:S03]  /*15f10*/  FADD.FTZ R2, R14, R2 ;  /* 0x000000020e027221 */ /* 0x004fe60000010000 */
[C---:B------:R-:W-:Y:S01]  /*15f20*/  HMMA.16816.F32 R16, R80.reuse, R86, R16 ;  /* 0x000000565010723c */ /* 0x040fe20000001810 */
[----:B------:R-:W2:Y:S03]  /*15f30*/  LDSM.16.MT88.4 R84, [R192+0x800] ;  /* 0x00080000c054783b */ /* 0x000ea60000004200 */
[----:B------:R-:W-:Y:S01]  /*15f40*/  MUFU.EX2 R154, R162 ;  /* 0x000000a2009a7308 */ /* 0x000fe20000000800 */
[----:B------:R-:W-:Y:S04]  /*15f50*/  FADD.FTZ R2, R3, R2 ;  /* 0x0000000203027221 */ /* 0x000fe80000010000 */
[----:B------:R-:W-:Y:S04]  /*15f60*/  FADD.FTZ R2, R93, R2 ;  /* 0x000000025d027221 */ /* 0x000fe80000010000 */
[C---:B------:R-:W-:Y:S01]  /*15f70*/  FADD.FTZ R2, R92.reuse, R2 ;  /* 0x000000025c027221 */ /* 0x040fe20000010000 */
[C---:B-----5:R-:W-:Y:S08]  /*15f80*/  HMMA.16816.F32 R20, R80.reuse, R88, R20 ;  /* 0x000000585014723c */ /* 0x060ff00000001814 */
        /* <DEDUP_REMOVED lines=21> */
[----:B------:R-:W4:Y:S03]  /*160e0*/  LDSM.16.MT88.4 R92, [R192+0x1000] ;  /* 0x00100000c05c783b */ /* 0x000f260000004200 */
[----:B------:R-:W-:Y:S02]  /*160f0*/  F2FP.PACK_AB R80, R3, R14 ;  /* 0x0000000e0350723e */ /* 0x000fe400000000ff */
[----:B-1----:R-:W-:Y:S01]  /*16100*/  F2FP.PACK_AB R81, R158, R159 ;  /* 0x0000009f9e51723e */ /* 0x002fe200000000ff */
[----:B------:R-:W1:Y:S01]  /*16110*/  MUFU.EX2 R14, R217 ;  /* 0x000000d9000e7308 */ /* 0x000e620000000800 */
[----:B------:R-:W-:Y:S07]  /*16120*/  F2FP.PACK_AB R83, R155, R157 ;  /* 0x0000009d9b53723e */ /* 0x000fee00000000ff */
[C---:B--2---:R-:W-:Y:S02]  /*16130*/  HMMA.16816.F32 R8, R80.reuse, R84, R8 ;  /* 0x000000545008723c */ /* 0x044fe40000001808 */
[----:B------:R-:W2:Y:S06]  /*16140*/  MUFU.EX2 R3, R216 ;  /* 0x000000d800037308 */ /* 0x000eac0000000800 */
[C---:B------:R-:W-:Y:S01]  /*16150*/  HMMA.16816.F32 R16, R80.reuse, R86, R16 ;  /* 0x000000565010723c */ /* 0x040fe20000001810 */
[----:B------:R-:W5:Y:S03]  /*16160*/  LDSM.16.MT88.4 R84, [R191+0x1000] ;  /* 0x00100000bf54783b */ /* 0x000f660000004200 */
[----:B-1----:R-:W-:Y:S04]  /*16170*/  FADD.FTZ R2, R14, R2 ;  /* 0x000000020e027221 */ /* 0x002fe80000010000 */
[C---:B---3--:R-:W-:Y:S08]  /*16180*/  HMMA.16816.F32 R20, R80.reuse, R88, R20 ;  /* 0x000000585014723c */ /* 0x048ff00000001814 */
[C---:B------:R-:W-:Y:S01]  /*16190*/  HMMA.16816.F32 R24, R80.reuse, R90, R24 ;  /* 0x0000005a5018723c */ /* 0x040fe20000001818 */
[----:B------:R-:W1:Y:S03]  /*161a0*/  LDSM.16.MT88.4 R88, [R189+0x4000] ;  /* 0x00400000bd58783b */ /* 0x000e660000004200 */
[----:B--2---:R-:W-:Y:S04]  /*161b0*/  FADD.FTZ R2, R3, R2 ;  /* 0x0000000203027221 */ /* 0x004fe80000010000 */
[C---:B----4-:R-:W-:Y:S04]  /*161c0*/  HMMA.16816.F32 R28, R80.reuse, R92, R28 ;  /* 0x0000005c501c723c */ /* 0x050fe8000000181c */
[----:B------:R-:W-:Y:S04]  /*161d0*/  FADD.FTZ R2, R105, R2 ;  /* 0x0000000269027221 */ /* 0x000fe80000010000 */
[C---:B------:R-:W-:Y:S01]  /*161e0*/  HMMA.16816.F32 R32, R80.reuse, R94, R32 ;  /* 0x0000005e5020723c */ /* 0x040fe20000001820 */
[----:B------:R-:W2:Y:S03]  /*161f0*/  LDSM.16.MT88.4 R92, [R190+0x4000] ;  /* 0x00400000be5c783b */ /* 0x000ea60000004200 */
[C---:B------:R-:W-:Y:S04]  /*16200*/  FADD.FTZ R2, R104.reuse, R2 ;  /* 0x0000000268027221 */ /* 0x040fe80000010000 */
        /* <DEDUP_REMOVED lines=20> */
[----:B------:R-:W4:Y:S07]  /*16350*/  LDSM.16.MT88.4 R80, [R192+0x1800] ;  /* 0x00180000c050783b */ /* 0x000f2e0000004200 */
        /* <DEDUP_REMOVED lines=10> */
[C---:B------:R-:W-:Y:S04]  /*16400*/  FADD.FTZ R2, R108.reuse, R2 ;  /* 0x000000026c027221 */ /* 0x040fe80000010000 */
        /* <DEDUP_REMOVED lines=19> */
[----:B------:R-:W4:Y:S07]  /*16540*/  LDSM.16.MT88.4 R96, [R190+0x2000] ;  /* 0x00200000be60783b */ /* 0x000f2e0000004200 */
[C---:B--2---:R-:W-:Y:S08]  /*16550*/  HMMA.16816.F32 R68, R84.reuse, R88, R68 ;  /* 0x000000585444723c */ /* 0x044ff00000001844 */
[----:B------:R-:W-:Y:S01]  /*16560*/  HMMA.16816.F32 R72, R84, R90, R72 ;  /* 0x0000005a5448723c */ /* 0x000fe20000001848 */
[----:B------:R-:W2:Y:S03]  /*16570*/  LDSM.16.MT88.4 R84, [R191+0x2000] ;  /* 0x00200000bf54783b */ /* 0x000ea60000004200 */
[C---:B-1----:R-:W-:Y:S01]  /*16580*/  F2FP.PACK_AB R140, R3.reuse, R14 ;  /* 0x0000000e038c723e */ /* 0x042fe200000000ff */
[----:B------:R-:W-:Y:S01]  /*16590*/  FADD.FTZ R2, R14, R2 ;  /* 0x000000020e027221 */ /* 0x000fe20000010000 */
[-C--:B------:R-:W-:Y:S02]  /*165a0*/  MOV R14, R4.reuse ;  /* 0x00000004000e7202 */ /* 0x080fe40000000f00 */
[C---:B---3--:R-:W-:Y:S01]  /*165b0*/  HMMA.16816.F32 R8, R80.reuse, R92, R8 ;  /* 0x0000005c5008723c */ /* 0x048fe20000001808 */
[----:B------:R-:W1:Y:S04]  /*165c0*/  LDSM.16.MT88.4 R88, [R189+0x5000] ;  /* 0x00500000bd58783b */ /* 0x000e680000004200 */
[----:B------:R-:W-:Y:S02]  /*165d0*/  FADD.FTZ R2, R3, R2 ;  /* 0x0000000203027221 */ /* 0x000fe40000010000 */
[----:B------:R-:W-:Y:S01]  /*165e0*/  FADD.FTZ R3, R110, R235 ;  /* 0x000000eb6e037221 */ /* 0x000fe20000010000 */
[C---:B------:R-:W-:Y:S01]  /*165f0*/  HMMA.16816.F32 R16, R80.reuse, R94, R16 ;  /* 0x0000005e5010723c */ /* 0x040fe20000001810 */
[----:B------:R-:W3:Y:S07]  /*16600*/  LDSM.16.MT88.4 R92, [R190+0x5000] ;  /* 0x00500000be5c783b */ /* 0x000eee0000004200 */
[C---:B----4-:R-:W-:Y:S01]  /*16610*/  HMMA.16816.F32 R20, R80.reuse, R96, R20 ;  /* 0x000000605014723c */ /* 0x050fe20000001814 */
[----:B------:R-:W-:Y:S07]  /*16620*/  LDSM.16.MT88.4 R108, [R192+0x2800] ;  /* 0x00280000c06c783b */ /* 0x000fee0000004200 */
[C---:B------:R-:W-:Y:S01]  /*16630*/  HMMA.16816.F32 R24, R80.reuse, R98, R24 ;  /* 0x000000625018723c */ /* 0x040fe20000001818 */
[----:B------:R-:W4:Y:S07]  /*16640*/  LDSM.16.MT88.4 R96, [R192+0x5000] ;  /* 0x00500000c060783b */ /* 0x000f2e0000004200 */
[C---:B------:R-:W-:Y:S08]  /*16650*/  HMMA.16816.F32 R28, R80.reuse, R104, R28 ;  /* 0x00000068501c723c */ /* 0x040ff0000000181c */
[C---:B------:R-:W-:Y:S01]  /*16660*/  HMMA.16816.F32 R32, R80.reuse, R106, R32 ;  /* 0x0000006a5020723c */ /* 0x040fe20000001820 */
[----:B------:R-:W5:Y:S07]  /*16670*/  LDSM.16.MT88.4 R104, [R191+0x5000] ;  /* 0x00500000bf68783b */ /* 0x000f6e0000004200 */
[C---:B--2---:R-:W-:Y:S01]  /*16680*/  HMMA.16816.F32 R36, R80.reuse, R84, R36 ;  /* 0x000000545024723c */ /* 0x044fe20000001824 */
[----:B------:R-:W2:Y:S07]  /*16690*/  MUFU.EX2 R85, R233 ;  /* 0x000000e900557308 */ /* 0x000eae0000000800 */
[C---:B------:R-:W-:Y:S03]  /*166a0*/  HMMA.16816.F32 R40, R80.reuse, R86, R40 ;  /* 0x000000565028723c */ /* 0x040fe60000001828 */
[----:B------:R-:W4:Y:S05]  /*166b0*/  MUFU.EX2 R84, R234 ;  /* 0x000000ea00547308 */ /* 0x000f2a0000000800 */
[C---:B-1----:R-:W-:Y:S08]  /*166c0*/  HMMA.16816.F32 R44, R80.reuse, R88, R44 ;  /* 0x00000058502c723c */ /* 0x042ff0000000182c */
[C---:B------:R-:W-:Y:S01]  /*166d0*/  HMMA.16816.F32 R48, R80.reuse, R90, R48 ;  /* 0x0000005a5030723c */ /* 0x040fe20000001830 */
[----:B------:R-:W-:Y:S03]  /*166e0*/  LDSM.16.MT88.4 R88, [R189+0x5800] ;  /* 0x00580000bd58783b */ /* 0x000fe60000004200 */
[----:B--2---:R-:W-:Y:S04]  /*166f0*/  FADD.FTZ R2, R85, R2 ;  /* 0x0000000255027221 */ /* 0x004fe80000010000 */
[C---:B---3--:R-:W-:Y:S04]  /*16700*/  HMMA.16816.F32 R52, R80.reuse, R92, R52 ;  /* 0x0000005c5034723c */ /* 0x048fe80000001834 */
[C---:B----4-:R-:W-:Y:S01]  /*16710*/  F2FP.PACK_AB R142, R84.reuse, R85 ;  /* 0x00000055548e723e */ /* 0x050fe200000000ff */
[----:B------:R-:W-:Y:S02]  /*16720*/  FADD.FTZ R228, R84, R2 ;  /* 0x0000000254e47221 */ /* 0x000fe40000010000 */
[----:B------:R-:W-:Y:S01]  /*16730*/  FADD.FTZ R2, R112, R3 ;  /* 0x0000000370027221 */ /* 0x000fe20000010000 */
[C---:B------:R-:W-:Y:S04]  /*16740*/  HMMA.16816.F32 R56, R80.reuse, R94, R56 ;  /* 0x0000005e5038723c */ /* 0x040fe80000001838 */
        /* <DEDUP_REMOVED lines=8> */
[----:B------:R-:W-:Y:S01]  /*167d0*/  HMMA.16816.F32 R72, R80, R106, R72 ;  /* 0x0000006a5048723c */ /* 0x000fe20000001848 */
[----:B------:R-:W2:Y:S03]  /*167e0*/  LDSM.16.MT88.4 R80, [R190+0x5800] ;  /* 0x00580000be50783b */ /* 0x000ea60000004200 */
[----:B------:R-:W-:Y:S04]  /*167f0*/  FADD.FTZ R2, R159, R2 ;  /* 0x000000029f027221 */ /* 0x000fe80000010000 */
[C---:B------:R-:W-:Y:S01]  /*16800*/  HMMA.16816.F32 R128, R140.reuse, R124, R8 ;  /* 0x0000007c8c80723c */ /* 0x040fe20000001808 */
[----:B------:R-:W3:Y:S04]  /*16810*/  LDSM.16.MT88.4 R8, [R192+0x5800] ;  /* 0x00580000c008783b */ /* 0x000ee80000004200 */
[----:B------:R-:W-:Y:S03]  /*16820*/  FADD.FTZ R2, R158, R2 ;  /* 0x000000029e027221 */ /* 0x000fe60000010000 */
[C---:B------:R-:W-:Y:S01]  /*16830*/  HMMA.16816.F32 R124, R140.reuse, R126, R16 ;  /* 0x0000007e8c7c723c */ /* 0x040fe20000001810 */
[----:B------:R-:W4:Y:S03]  /*16840*/  LDSM.16.MT88.4 R16, [R191+0x5800] ;  /* 0x00580000bf10783b */ /* 0x000f260000004200 */
        /* <DEDUP_REMOVED lines=9> */
[C---:B-1----:R-:W-:Y:S04]  /*168e0*/  HMMA.16816.F32 R104, R140.reuse, R96, R36 ;  /* 0x000000608c68723c */ /* 0x042fe80000001824 */
[----:B------:R-:W-:Y:S04]  /*168f0*/  FADD.FTZ R2, R151, R2 ;  /* 0x0000000297027221 */ /* 0x000fe80000010000 */
[C---:B------:R-:W-:Y:S04]  /*16900*/  HMMA.16816.F32 R96, R140.reuse, R98, R40 ;  /* 0x000000628c60723c */ /* 0x040fe80000001828 */
        /* <DEDUP_REMOVED lines=10> */
[----:B------:R-:W-:Y:S03]  /*169b0*/  FADD.FTZ R2, R145, R2 ;  /* 0x0000000291027221 */ /* 0x000fe60000010000 */
[----:B------:R-:W-:Y:S01]  /*169c0*/  MOV R8, R4 ;  /* 0x0000000400087202 */ /* 0x000fe20000000f00 */
[C---:B------:R-:W-:Y:S04]  /*169d0*/  HMMA.16816.F32 R64, R140.reuse, R10, R64 ;  /* 0x0000000a8c40723c */ /* 0x040fe80000001840 */
[----:B------:R-:W-:Y:S04]  /*169e0*/  FADD.FTZ R2, R144, R2 ;  /* 0x0000000290027221 */ /* 0x000fe80000010000 */
[C---:B----4-:R-:W-:Y:S04]  /*169f0*/  HMMA.16816.F32 R68, R140.reuse, R16, R68 ;  /* 0x000000108c44723c */ /* 0x050fe80000001844 */
[----:B------:R-:W-:Y:S01]  /*16a00*/  FADD.FTZ R236, R6, R2 ;  /* 0x0000000206ec7221 */ /* 0x000fe20000010000 */
[----:B------:R-:W-:Y:S03]  /*16a10*/  MOV R6, R5 ;  /* 0x0000000500067202 */ /* 0x000fe60000000f00 */
[----:B------:R-:W-:Y:S01]  /*16a20*/  HMMA.16816.F32 R72, R140, R18, R72 ;  /* 0x000000128c48723c */ /* 0x000fe20000001848 */
[----:B------:R-:W-:-:S07]  /*16a30*/  @P0 BRA `(.L_x_1042) ;  /* 0xffffb86000000947 */ /* 0x000fce000383ffff */
.L_x_1021:
[----:B------:R-:W2:Y:S01]  /*16a40*/  LDL R2, [R1+0xc] ;  /* 0x00000c0001027983 */ /* 0x000ea20000100800 */
[----:B------:R-:W-:-:S05]  /*16a50*/  IMAD.MOV.U32 R3, RZ, RZ, c[0x0][0x2c4] ;  /* 0x0000b100ff037624 */ /* 0x000fca00078e00ff */
[----:B------:R-:W-:Y:S01]  /*16a60*/  ISETP.NE.AND P1, PT, R3, 0x1, PT ;  /* 0x000000010300780c */ /* 0x000fe20003f25270 */
[----:B------:R-:W-:-:S05]  /*16a70*/  IMAD.MOV.U32 R9, RZ, RZ, c[0x0][0x32c] ;  /* 0x0000cb00ff097624 */ /* 0x000fca00078e00ff */
[----:B------:R-:W-:Y:S02]  /*16a80*/  ISETP.GE.AND P0, PT, R9, 0x1, PT ;  /* 0x000000010900780c */ /* 0x000fe40003f06270 */
[----:B------:R-:W-:Y:S02]  /*16a90*/  IADD3 R3, R244, 0x1, -R243 ;  /* 0x00000001f4037810 */ /* 0x000fe40007ffe8f3 */
[----:B--2---:R-:W-:-:S05]  /*16aa0*/  IADD3 R2, R2, 0x7f, RZ ;  /* 0x0000007f02027810 */ /* 0x004fca0007ffe0ff */
        /* <DEDUP_REMOVED lines=15> */
.L_x_1045:
[----:B------:R-:W-:-:S04]  /*16ba0*/  MOV R4, 0x1 ;  /* 0x0000000100047802 */ /* 0x000fc80000000f00 */
[----:B------:R-:W-:-:S13]  /*16bb0*/  ISETP.NE.AND P0, PT, R4, c[0x0][0x32c], PT ;  /* 0x0000cb0004007a0c */ /* 0x000fda0003f05270 */
[----:B------:R-:W-:-:S05]  /*16bc0*/  @P0 IMAD.HI.U32 R4, R2, c[0x0][0x330], RZ ;  /* 0x0000cc0002040a27 */ /* 0x000fca00078e00ff */
[----:B------:R-:W-:Y:S02]  /*16bd0*/  @P0 SHF.R.U32.HI R2, RZ, c[0x0][0x334], R4 ;  /* 0x0000cd00ff020a19 */ /* 0x000fe40000011604 */
.L_x_1046:
[----:B------:R-:W-:Y:S05]  /*16be0*/  BSYNC B0 ;  /* 0x0000000000007941 */ /* 0x000fea0003800000 */
.L_x_1044:
[----:B------:R-:W-:-:S05]  /*16bf0*/  IMAD R2, R2, c[0x0][0x32c], RZ ;  /* 0x0000cb0002027a24 */ /* 0x000fca00078e02ff */
[----:B------:R-:W-:-:S04]  /*16c00*/  IMNMX R3, R3, R2, !PT ;  /* 0x0000000203037217 */ /* 0x000fc80007800200 */
.L_x_1043:
        /* <DEDUP_REMOVED lines=9> */
[----:B------:R-:W-:Y:S02]  /*16ca0*/  MOV R216, R212 ;  /* 0x000000d400d87202 */ /* 0x000fe40000000f00 */
.L_x_1058:
        /* <DEDUP_REMOVED lines=37> */
.L_x_1159:
        /* <DEDUP_REMOVED lines=24> */
.L_x_1160:
        /* <DEDUP_REMOVED lines=15> */
.L_x_1049:
[----:B--23--:R-:W-:Y:S05]  /*17170*/  BSYNC B0 ;  /* 0x0000000000007941 */ /* 0x00cfea0003800000 */
.L_x_1048:
        /* <DEDUP_REMOVED lines=128> */
[----:B------:R3:W4:Y:S02]  /*17980*/  MUFU.TANH R213, R4 ;  /* 0x0000000400d57308 */ /* 0x0007240000002400 */
[----:B------:R-:W-:Y:S08]  /*17990*/  FMUL.FTZ R3, R20, c[0x0][0x320] ;  /* 0x0000c80014037a20 */ /* 0x000ff00000410000 */
[----:B------:R-:W2:Y:S01]  /*179a0*/  MUFU.TANH R157, R3 ;  /* 0x00000003009d7308 */ /* 0x000ea20000002400 */
[----:B-1----:R-:W-:Y:S09]  /*179b0*/  FMUL.FTZ R2, R9, c[0x0][0x320] ;  /* 0x0000c80009027a20 */ /* 0x002ff20000410000 */
[----:B------:R1:W1:Y:S01]  /*179c0*/  MUFU.TANH R163, R2 ;  /* 0x0000000200a37308 */ /* 0x0002620000002400 */
[----:B---3--:R-:W-:Y:S09]  /*179d0*/  FMUL.FTZ R4, R27, c[0x0][0x320] ;  /* 0x0000c8001b047a20 */ /* 0x008ff20000410000 */
[----:B------:R3:W2:Y:S10]  /*179e0*/  MUFU.TANH R214, R5 ;  /* 0x0000000500d67308 */ /* 0x0006b40000002400 */
[----:B------:R-:W2:Y:S01]  /*179f0*/  MUFU.TANH R154, R4 ;  /* 0x00000004009a7308 */ /* 0x000ea20000002400 */
[----:B-1----:R-:W-:Y:S09]  /*17a00*/  FMUL.FTZ R2, R10, c[0x0][0x320] ;  /* 0x0000c8000a027a20 */ /* 0x002ff20000410000 */
[----:B------:R1:W1:Y:S01]  /*17a10*/  MUFU.TANH R212, R2 ;  /* 0x0000000200d47308 */ /* 0x0002620000002400 */
[----:B---3--:R-:W-:Y:S09]  /*17a20*/  FMUL.FTZ R5, R26, c[0x0][0x320] ;  /* 0x0000c8001a057a20 */ /* 0x008ff20000410000 */
[----:B------:R-:W3:Y:S01]  /*17a30*/  MUFU.TANH R155, R5 ;  /* 0x00000005009b7308 */ /* 0x000ee20000002400 */
        /* <DEDUP_REMOVED lines=10> */
[----:B------:R5:W1:Y:S06]  /*17ae0*/  MUFU.TANH R159, R2 ;  /* 0x00000002009f7308 */ /* 0x000a6c0000002400 */
[----:B------:R-:W-:Y:S04]  /*17af0*/  FMUL.FTZ R3, R28, c[0x0][0x320] ;  /* 0x0000c8001c037a20 */ /* 0x000fe80000410000 */
[----:B------:R-:W1:Y:S04]  /*17b00*/  MUFU.TANH R149, R3 ;  /* 0x0000000300957308 */ /* 0x000e680000002400 */
[----:B------:R-:W-:Y:S02]  /*17b10*/  FMUL.FTZ R4, R35, c[0x0][0x320] ;  /* 0x0000c80023047a20 */ /* 0x000fe40000410000 */
[----:B------:R-:W-:Y:S04]  /*17b20*/  FMUL.FTZ R5, R34, c[0x0][0x320] ;  /* 0x0000c80022057a20 */ /* 0x000fe80000410000 */
[----:B------:R-:W2:Y:S01]  /*17b30*/  MUFU.TANH R147, R5 ;  /* 0x0000000500937308 */ /* 0x000ea20000002400 */
[----:B-----5:R-:W-:Y:S09]  /*17b40*/  FMUL.FTZ R2, R21, c[0x0][0x320] ;  /* 0x0000c80015027a20 */ /* 0x020ff20000410000 */
[----:B------:R5:W2:Y:S01]  /*17b50*/  MUFU.TANH R156, R2 ;  /* 0x00000002009c7308 */ /* 0x000aa20000002400 */
[C---:B-1----:R-:W-:Y:S09]  /*17b60*/  HMMA.16816.F32 R36, R184.reuse, R16, R36 ;  /* 0x00000010b824723c */ /* 0x042ff20000001824 */
[----:B------:R1:W1:Y:S01]  /*17b70*/  MUFU.TANH R146, R4 ;  /* 0x0000000400927308 */ /* 0x0002620000002400 */
[C---:B------:R-:W-:Y:S01]  /*17b80*/  HMMA.16816.F32 R40, R184.reuse, R18, R40 ;  /* 0x00000012b828723c */ /* 0x040fe20000001828 */
[----:B------:R-:W2:Y:S01]  /*17b90*/  LDSM.16.M88.4 R16, [R15+0x2800] ;  /* 0x002800000f10783b */ /* 0x000ea20000000200 */
[----:B------:R-:W-:Y:S04]  /*17ba0*/  DEPBAR.LE SB0, 0x0 ;  /* 0x000080000000791a */ /* 0x000fe80000000000 */
[----:B-----5:R-:W-:Y:S02]  /*17bb0*/  FMUL.FTZ R2, R22, c[0x0][0x320] ;  /* 0x0000c80016027a20 */ /* 0x020fe40000410000 */
[C---:B------:R-:W-:Y:S02]  /*17bc0*/  HMMA.16816.F32 R44, R184.reuse, R8, R44 ;  /* 0x00000008b82c723c */ /* 0x040fe4000000182c */
[----:B------:R5:W2:Y:S01]  /*17bd0*/  MUFU.TANH R161, R2 ;  /* 0x0000000200a17308 */ /* 0x000aa20000002400 */
[----:B------:R-:W-:Y:S03]  /*17be0*/  BAR.SYNC.DEFER_BLOCKING 0x0 ;  /* 0x0000000000007b1d */ /* 0x000fe60000010000 */
[----:B------:R-:W-:Y:S02]  /*17bf0*/  FMUL.FTZ R3, R36, c[0x0][0x320] ;  /* 0x0000c80024037a20 */ /* 0x000fe40000410000 */
[C---:B------:R-:W-:Y:S04]  /*17c00*/  HMMA.16816.F32 R48, R184.reuse, R10, R48 ;  /* 0x0000000ab830723c */ /* 0x040fe80000001830 */
[----:B------:R3:W3:Y:S04]  /*17c10*/  MUFU.TANH R141, R3 ;  /* 0x00000003008d7308 */ /* 0x0006e80000002400 */
[----:B------:R-:W-:Y:S04]  /*17c20*/  FMUL.FTZ R5, R42, c[0x0][0x320] ;  /* 0x0000c8002a057a20 */ /* 0x000fe80000410000 */
[----:B-1----:R-:W-:Y:S02]  /*17c30*/  FMUL.FTZ R4, R43, c[0x0][0x320] ;  /* 0x0000c8002b047a20 */ /* 0x002fe40000410000 */
[----:B-----5:R-:W-:Y:S04]  /*17c40*/  FMUL.FTZ R2, R23, c[0x0][0x320] ;  /* 0x0000c80017027a20 */ /* 0x020fe80000410000 */
[----:B------:R1:W1:Y:S01]  /*17c50*/  MUFU.TANH R160, R2 ;  /* 0x0000000200a07308 */ /* 0x0002620000002400 */
[C---:B--2---:R-:W-:Y:S03]  /*17c60*/  HMMA.16816.F32 R52, R184.reuse, R16, R52 ;  /* 0x00000010b834723c */ /* 0x044fe60000001834 */
[----:B---3--:R-:W-:Y:S05]  /*17c70*/  FMUL.FTZ R3, R45, c[0x0][0x320] ;  /* 0x0000c8002d037a20 */ /* 0x008fea0000410000 */
[----:B------:R-:W-:Y:S04]  /*17c80*/  HMMA.16816.F32 R56, R184, R18, R56 ;  /* 0x00000012b838723c */ /* 0x000fe80000001838 */
[----:B-1----:R-:W-:Y:S04]  /*17c90*/  FMUL.FTZ R2, R24, c[0x0][0x320] ;  /* 0x0000c80018027a20 */ /* 0x002fe80000410000 */
[----:B------:R1:W2:Y:S04]  /*17ca0*/  MUFU.TANH R153, R2 ;  /* 0x0000000200997308 */ /* 0x0002a80000002400 */
[----:B-1----:R-:W-:Y:S06]  /*17cb0*/  FMUL.FTZ R2, R25, c[0x0][0x320] ;  /* 0x0000c80019027a20 */ /* 0x002fec0000410000 */
        /* <DEDUP_REMOVED lines=13> */
[----:B------:R-:W1:Y:S10]  /*17d90*/  MUFU.TANH R37, R4 ;  /* 0x0000000400257308 */ /* 0x000e740000002400 */
[----:B------:R5:W1:Y:S02]  /*17da0*/  MUFU.TANH R140, R2 ;  /* 0x00000002008c7308 */ /* 0x000a640000002400 */
[----:B-----5:R-:W-:Y:S08]  /*17db0*/  FMUL.FTZ R2, R38, c[0x0][0x320] ;  /* 0x0000c80026027a20 */ /* 0x020ff00000410000 */
        /* <DEDUP_REMOVED lines=77> */
.L_x_1161:
        /* <DEDUP_REMOVED lines=24> */
.L_x_1162:
        /* <DEDUP_REMOVED lines=15> */
.L_x_1053:
[----:B--234-:R-:W-:Y:S05]  /*18500*/  BSYNC B0 ;  /* 0x0000000000007941 */ /* 0x01cfea0003800000 */
.L_x_1052:
        /* <DEDUP_REMOVED lines=51> */
.L_x_1163:
[----:B-12---:R-:W-:Y:S01]  /*18840*/  FMNMX.FTZ R4, R4, R2, !PT ;  /* 0x0000000204047209 */ /* 0x006fe20007810000 */
[----:B------:R-:W-:-:S05]  /*18850*/  BRA.DIV ~URZ, `(.L_x_1057) ;  /* 0x0000c1a27f007947 */ /* 0x000fca000b800000 */
[----:B------:R-:W1:Y:S02]  /*18860*/  SHFL.BFLY PT, R2, R4, 0x1, 0x1f ;  /* 0x0c201f0004027f89 */ /* 0x000e6400000e0000 */
[----:B-1----:R-:W-:Y:S02]  /*18870*/  FMNMX.FTZ R5, R4, R2, !PT ;  /* 0x0000000204057209 */ /* 0x002fe40007810000 */
[----:B------:R-:W1:Y:S02]  /*18880*/  SHFL.BFLY PT, R2, R8, 0x2, 0x1f ;  /* 0x0c401f0008027f89 */ /* 0x000e6400000e0000 */
[----:B-1----:R-:W-:Y:S05]  /*18890*/  FMNMX.FTZ R4, R8, R2, !PT ;  /* 0x0000000208047209 */ /* 0x002fea0007810000 */
[----:B------:R1:W2:Y:S02]  /*188a0*/  SHFL.BFLY PT, R2, R4, 0x1, 0x1f ;  /* 0x0c201f0004027f89 */ /* 0x0002a400000e0000 */
.L_x_1164:
[----:B-12---:R-:W-:Y:S01]  /*188b0*/  FMNMX.FTZ R4, R2, R4, !PT ;  /* 0x0000000402047209 */ /* 0x006fe20007810000 */
[C---:B------:R-:W-:Y:S01]  /*188c0*/  FADD.FTZ R2, -R5.reuse, R6 ;  /* 0x0000000605027221 */ /* 0x040fe20000010100 */
[----:B------:R-:W-:Y:S01]  /*188d0*/  WARPSYNC 0xffffffff ;  /* 0xffffffff00007948 */ /* 0x000fe20003800000 */
[----:B------:R-:W-:Y:S01]  /*188e0*/  FMUL.FTZ R6, R5, c[0x0][0x2d0] ;  /* 0x0000b40005067a20 */ /* 0x000fe20000410000 */
        /* <DEDUP_REMOVED lines=31> */
[----:B------:R-:W-:Y:S01]  /*18ae0*/  MUFU.EX2 R6, R6 ;  /* 0x0000000600067308 */ /* 0x000fe20000000800 */
[C---:B-1----:R-:W-:Y:S01]  /*18af0*/  FFMA.FTZ R2, R3.reuse, R228, R9 ;  /* 0x000000e403027223 */ /* 0x042fe20000010009 */
[C---:B--2---:R-:W-:Y:S01]  /*18b00*/  F2FP.PACK_AB R140, R8.reuse, R9 ;  /* 0x00000009088c723e */ /* 0x044fe200000000ff */
[C---:B------:R-:W-:Y:S02]  /*18b10*/  FMUL.FTZ R56, R3.reuse, R80 ;  /* 0x0000005003387220 */ /* 0x040fe40000410000 */
[----:B------:R-:W-:Y:S02]  /*18b20*/  FADD.FTZ R16, R8, R2 ;  /* 0x0000000208107221 */ /* 0x000fe40000010000 */
[C---:B------:R-:W-:Y:S02]  /*18b30*/  FADD.FTZ R2, -R4.reuse, R14 ;  /* 0x0000000e04027221 */ /* 0x040fe40000010100 */
[----:B------:R-:W-:Y:S02]  /*18b40*/  FMUL.FTZ R8, R4, c[0x0][0x2d0] ;  /* 0x0000b40004087a20 */ /* 0x000fe40000410000 */
[----:B------:R-:W-:Y:S02]  /*18b50*/  FMUL.FTZ R2, R2, c[0x0][0x2d0] ;  /* 0x0000b40002027a20 */ /* 0x000fe40000410000 */
[----:B------:R-:W-:Y:S02]  /*18b60*/  FMUL.FTZ R57, R3, R81 ;  /* 0x0000005103397220 */ /* 0x000fe40000410000 */
[--C-:B------:R-:W-:Y:S02]  /*18b70*/  FFMA.FTZ R14, R214, c[0x0][0x2d0], -R8.reuse ;  /* 0x0000b400d60e7a23 */ /* 0x100fe40000010808 */
[----:B------:R-:W1:Y:S01]  /*18b80*/  MUFU.EX2 R2, R2 ;  /* 0x0000000200027308 */ /* 0x000e620000000800 */
[--C-:B------:R-:W-:Y:S02]  /*18b90*/  FFMA.FTZ R214, R35, c[0x0][0x2d0], -R8.reuse ;  /* 0x0000b40023d67a23 */ /* 0x100fe40000010808 */
[--C-:B------:R-:W-:Y:S02]  /*18ba0*/  FFMA.FTZ R229, R26, c[0x0][0x2d0], -R8.reuse ;  /* 0x0000b4001ae57a23 */ /* 0x100fe40000010808 */
[--C-:B------:R-:W-:Y:S02]  /*18bb0*/  FFMA.FTZ R231, R25, c[0x0][0x2d0], -R8.reuse ;  /* 0x0000b40019e77a23 */ /* 0x100fe40000010808 */
[--C-:B------:R-:W-:Y:S02]  /*18bc0*/  FFMA.FTZ R233, R24, c[0x0][0x2d0], -R8.reuse ;  /* 0x0000b40018e97a23 */ /* 0x100fe40000010808 */
[--C-:B------:R-:W-:Y:S02]  /*18bd0*/  FFMA.FTZ R9, R212, c[0x0][0x2d0], -R8.reuse ;  /* 0x0000b400d4097a23 */ /* 0x100fe40000010808 */
[--C-:B------:R-:W-:Y:S02]  /*18be0*/  FFMA.FTZ R212, R38, c[0x0][0x2d0], -R8.reuse ;  /* 0x0000b40026d47a23 */ /* 0x100fe40000010808 */
[--C-:B---3--:R-:W-:Y:S01]  /*18bf0*/  FFMA.FTZ R10, R215, c[0x0][0x2d0], -R8.reuse ;  /* 0x0000b400d70a7a23 */ /* 0x108fe20000010808 */
[----:B------:R2:W-:Y:S01]  /*18c00*/  MUFU.EX2 R18, R9 ;  /* 0x0000000900127308 */ /* 0x0005e20000000800 */
[--C-:B------:R-:W-:Y:S02]  /*18c10*/  FFMA.FTZ R144, R213, c[0x0][0x2d0], -R8.reuse ;  /* 0x0000b400d5907a23 */ /* 0x100fe40000010808 */
[--C-:B------:R-:W-:Y:S02]  /*18c20*/  FFMA.FTZ R148, R161, c[0x0][0x2d0], -R8.reuse ;  /* 0x0000b400a1947a23 */ /* 0x100fe40000010808 */
[--C-:B------:R-:W-:Y:S02]  /*18c30*/  FFMA.FTZ R161, R143, c[0x0][0x2d0], -R8.reuse ;  /* 0x0000b4008fa17a23 */ /* 0x100fe40000010808 */
[--C-:B------:R-:W-:Y:S02]  /*18c40*/  FFMA.FTZ R145, R160, c[0x0][0x2d0], -R8.reuse ;  /* 0x0000b400a0917a23 */ /* 0x100fe40000010808 */
[--C-:B------:R-:W-:Y:S01]  /*18c50*/  FFMA.FTZ R149, R155, c[0x0][0x2d0], -R8.reuse ;  /* 0x0000b4009b957a23 */ /* 0x100fe20000010808 */
[----:B------:R-:W-:Y:S01]  /*18c60*/  MUFU.EX2 R240, R148 ;  /* 0x0000009400f07308 */ /* 0x000fe20000000800 */
[C---:B-1----:R-:W-:Y:S02]  /*18c70*/  FMUL.FTZ R58, R2.reuse, R82 ;  /* 0x00000052023a7220 */ /* 0x042fe40000410000 */
[----:B------:R-:W-:Y:S02]  /*18c80*/  FMUL.FTZ R59, R2, R83 ;  /* 0x00000053023b7220 */ /* 0x000fe40000410000 */
[--C-:B------:R-:W-:Y:S01]  /*18c90*/  FFMA.FTZ R154, R154, c[0x0][0x2d0], -R8.reuse ;  /* 0x0000b4009a9a7a23 */ /* 0x100fe20000010808 */
[----:B------:R-:W1:Y:S01]  /*18ca0*/  LDSM.16.MT88.4 R80, [R189] ;  /* 0x00000000bd50783b */ /* 0x000e620000004200 */
[--C-:B------:R-:W-:Y:S02]  /*18cb0*/  FFMA.FTZ R151, R151, c[0x0][0x2d0], -R8.reuse ;  /* 0x0000b40097977a23 */ /* 0x100fe40000010808 */
[--C-:B------:R-:W-:Y:S01]  /*18cc0*/  FFMA.FTZ R150, R150, c[0x0][0x2d0], -R8.reuse ;  /* 0x0000b40096967a23 */ /* 0x100fe20000010808 */
[----:B------:R-:W-:Y:S01]  /*18cd0*/  MUFU.EX2 R239, R145 ;  /* 0x0000009100ef7308 */ /* 0x000fe20000000800 */
[--C-:B------:R-:W-:Y:S02]  /*18ce0*/  FFMA.FTZ R147, R147, c[0x0][0x2d0], -R8.reuse ;  /* 0x0000b40093937a23 */ /* 0x100fe40000010808 */
[--C-:B------:R-:W-:Y:S02]  /*18cf0*/  FFMA.FTZ R155, R146, c[0x0][0x2d0], -R8.reuse ;  /* 0x0000b400929b7a23 */ /* 0x100fe40000010808 */
[--C-:B------:R-:W-:Y:S01]  /*18d00*/  FFMA.FTZ R160, R142, c[0x0][0x2d0], -R8.reuse ;  /* 0x0000b4008ea07a23 */ /* 0x100fe20000010808 */
[----:B------:R-:W-:Y:S01]  /*18d10*/  F2FP.PACK_AB R142, R11, R17 ;  /* 0x000000110b8e723e */ /* 0x000fe200000000ff */
[--C-:B------:R-:W-:Y:S02]  /*18d20*/  FFMA.FTZ R213, R37, c[0x0][0x2d0], -R8.reuse ;  /* 0x0000b40025d57a23 */ /* 0x100fe40000010808 */
[--C-:B------:R-:W-:Y:S01]  /*18d30*/  FFMA.FTZ R215, R34, c[0x0][0x2d0], -R8.reuse ;  /* 0x0000b40022d77a23 */ /* 0x100fe20000010808 */
[----:B------:R-:W-:Y:S01]  /*18d40*/  MUFU.EX2 R155, R155 ;  /* 0x0000009b009b7308 */ /* 0x000fe20000000800 */
[--C-:B------:R-:W-:Y:S02]  /*18d50*/  FFMA.FTZ R221, R30, c[0x0][0x2d0], -R8.reuse ;  /* 0x0000b4001edd7a23 */ /* 0x100fe40000010808 */
[--C-:B------:R-:W-:Y:S02]  /*18d60*/  FFMA.FTZ R228, R29, c[0x0][0x2d0], -R8.reuse ;  /* 0x0000b4001de47a23 */ /* 0x100fe40000010808 */
[----:B------:R-:W-:Y:S02]  /*18d70*/  FFMA.FTZ R235, R23, c[0x0][0x2d0], -R8 ;  /* 0x0000b40017eb7a23 */ /* 0x000fe40000010808 */
[----:B------:R-:W-:Y:S02]  /*18d80*/  FADD.FTZ R8, R17, R16 ;  /* 0x0000001011087221 */ /* 0x000fe40000010000 */
[----:B------:R-:W-:Y:S01]  /*18d90*/  FMUL.FTZ R29, R3, R113 ;  /* 0x00000071031d7220 */ /* 0x000fe20000410000 */
[----:B------:R-:W-:Y:S01]  /*18da0*/  MUFU.EX2 R148, R221 ;  /* 0x000000dd00947308 */ /* 0x000fe20000000800 */
[----:B------:R-:W-:Y:S02]  /*18db0*/  FADD.FTZ R146, R11, R8 ;  /* 0x000000080b927221 */ /* 0x000fe40000010000 */
[C---:B------:R-:W-:Y:S02]  /*18dc0*/  FMUL.FTZ R34, R2.reuse, R110 ;  /* 0x0000006e02227220 */ /* 0x040fe40000410000 */
[C---:B------:R-:W-:Y:S02]  /*18dd0*/  FMUL.FTZ R8, R3.reuse, R128 ;  /* 0x0000008003087220 */ /* 0x040fe40000410000 */
[C---:B--2---:R-:W-:Y:S02]  /*18de0*/  FMUL.FTZ R9, R3.reuse, R129 ;  /* 0x0000008103097220 */ /* 0x044fe40000410000 */
        /* <DEDUP_REMOVED lines=13> */
[----:B------:R-:W3:Y:S01]  /*18ec0*/  MUFU.EX2 R113, R144 ;  /* 0x0000009000717308 */ /* 0x000ee20000000800 */
[C---:B------:R-:W-:Y:S02]  /*18ed0*/  FMUL.FTZ R27, R2.reuse, R119 ;  /* 0x00000077021b7220 */ /* 0x040fe40000410000 */
[C---:B------:R-:W-:Y:S01]  /*18ee0*/  FMUL.FTZ R30, R2.reuse, R114 ;  /* 0x00000072021e7220 */ /* 0x040fe20000410000 */
[C---:B--2---:R-:W-:Y:S01]  /*18ef0*/  F2FP.PACK_AB R141, R11.reuse, R18 ;  /* 0x000000120b8d723e */ /* 0x044fe200000000ff */
[C---:B------:R-:W-:Y:S01]  /*18f00*/  FFMA.FTZ R10, R2.reuse, R236, R18 ;  /* 0x000000ec020a7223 */ /* 0x040fe20000010012 */
[----:B------:R-:W-:Y:S01]  /*18f10*/  LDSM.16.MT88.4 R116, [R190+0x2800] ;  /* 0x00280000be74783b */ /* 0x000fe20000004200 */
[C---:B------:R-:W-:Y:S02]  /*18f20*/  FMUL.FTZ R18, R2.reuse, R126 ;  /* 0x0000007e02127220 */ /* 0x040fe40000410000 */
[----:B------:R-:W-:Y:S01]  /*18f30*/  FADD.FTZ R112, R11, R10 ;  /* 0x0000000a0b707221 */ /* 0x000fe20000010000 */
[----:B------:R-:W2:Y:S01]  /*18f40*/  MUFU.EX2 R14, R157 ;  /* 0x0000009d000e7308 */ /* 0x000ea20000000800 */
[C---:B------:R-:W-:Y:S02]  /*18f50*/  FMUL.FTZ R10, R2.reuse, R130 ;  /* 0x00000082020a7220 */ /* 0x040fe40000410000 */
[C---:B------:R-:W-:Y:S01]  /*18f60*/  FMUL.FTZ R11, R2.reuse, R131 ;  /* 0x00000083020b7220 */ /* 0x040fe20000410000 */
[----:B------:R-:W-:Y:S01]  /*18f70*/  LDSM.16.MT88.4 R124, [R189+0x2800] ;  /* 0x00280000bd7c783b */ /* 0x000fe20000004200 */
[C---:B------:R-:W-:Y:S02]  /*18f80*/  FMUL.FTZ R31, R2.reuse, R115 ;  /* 0x00000073021f7220 */ /* 0x040fe40000410000 */
[C---:B------:R-:W-:Y:S02]  /*18f90*/  FMUL.FTZ R35, R2.reuse, R111 ;  /* 0x0000006f02237220 */ /* 0x040fe40000410000 */
[C---:B------:R-:W-:Y:S01]  /*18fa0*/  FMUL.FTZ R32, R3.reuse, R108 ;  /* 0x0000006c03207220 */ /* 0x040fe20000410000 */
[----:B------:R-:W-:Y:S01]  /*18fb0*/  MUFU.EX2 R157, R150 ;  /* 0x00000096009d7308 */ /* 0x000fe20000000800 */
[----:B------:R-:W-:Y:S02]  /*18fc0*/  FMUL.FTZ R33, R3, R109 ;  /* 0x0000006d03217220 */ /* 0x000fe40000410000 */
[C---:B------:R-:W-:Y:S01]  /*18fd0*/  FMUL.FTZ R38, R2.reuse, R106 ;  /* 0x0000006a02267220 */ /* 0x040fe20000410000 */
[----:B---3--:R-:W-:Y:S01]  /*18fe0*/  F2FP.PACK_AB R143, R113, R110 ;  /* 0x0000006e718f723e */ /* 0x008fe200000000ff */
[C---:B------:R-:W-:Y:S02]  /*18ff0*/  FMUL.FTZ R39, R2.reuse, R107 ;  /* 0x0000006b02277220 */ /* 0x040fe40000410000 */
[C---:B------:R-:W-:Y:S02]  /*19000*/  FMUL.FTZ R40, R3.reuse, R96 ;  /* 0x0000006003287220 */ /* 0x040fe40000410000 */
[C---:B------:R-:W-:Y:S01]  /*19010*/  FMUL.FTZ R41, R3.reuse, R97 ;  /* 0x0000006103297220 */ /* 0x040fe20000410000 */
[----:B------:R-:W-:Y:S01]  /*19020*/  MUFU.EX2 R109, R224 ;  /* 0x000000e0006d7308 */ /* 0x000fe20000000800 */
[C---:B-1----:R-:W-:Y:S05]  /*19030*/  HMMA.16816.F32 R8, R140.reuse, R80, R8 ;  /* 0x000000508c08723c */ /* 0x042fea0000001808 */
        /* <DEDUP_REMOVED lines=15> */
[----:B------:R-:W-:Y:S01]  /*19130*/  LDSM.16.MT88.4 R84, [R189+0x800] ;  /* 0x00080000bd54783b */ /* 0x000fe20000004200 */
        /* <DEDUP_REMOVED lines=24> */
[C---:B------:R-:W-:Y:S02]  /*192c0*/  FMUL.FTZ R72, R3.reuse, R72 ;  /* 0x0000004803487220 */ /* 0x040fe40000410000 */
[----:B------:R-:W-:Y:S02]  /*192d0*/  FMUL.FTZ R73, R3, R73 ;  /* 0x0000004903497220 */ /* 0x000fe40000410000 */
[C---:B------:R-:W-:Y:S02]  /*192e0*/  FMUL.FTZ R70, R2.reuse, R70 ;  /* 0x0000004602467220 */ /* 0x040fe40000410000 */
[C---:B------:R-:W-:Y:S02]  /*192f0*/  FMUL.FTZ R71, R2.reuse, R71 ;  /* 0x0000004702477220 */ /* 0x040fe40000410000 */
[C---:B------:R-:W-:Y:S01]  /*19300*/  FMUL.FTZ R74, R2.reuse, R74 ;  /* 0x0000004a024a7220 */ /* 0x040fe20000410000 */
[----:B------:R-:W-:Y:S01]  /*19310*/  MUFU.EX2 R105, R218 ;  /* 0x000000da00697308 */ /* 0x000fe20000000800 */
[----:B------:R-:W-:Y:S02]  /*19320*/  FMUL.FTZ R75, R2, R75 ;  /* 0x0000004b024b7220 */ /* 0x000fe40000410000 */
[----:B--2---:R-:W-:Y:S07]  /*19330*/  FADD.FTZ R2, R14, R146 ;  /* 0x000000920e027221 */ /* 0x004fee0000010000 */
[----:B------:R-:W-:Y:S01]  /*19340*/  MUFU.EX2 R104, R217 ;  /* 0x000000d900687308 */ /* 0x000fe20000000800 */
[C---:B-1----:R-:W-:Y:S09]  /*19350*/  HMMA.16816.F32 R28, R140.reuse, R80, R28 ;  /* 0x000000508c1c723c */ /* 0x042ff2000000181c */
[----:B------:R-:W-:Y:S01]  /*19360*/  MUFU.EX2 R158, R151 ;  /* 0x00000097009e7308 */ /* 0x000fe20000000800 */
[C---:B------:R-:W-:Y:S01]  /*19370*/  HMMA.16816.F32 R32, R140.reuse, R82, R32 ;  /* 0x000000528c20723c */ /* 0x040fe20000001820 */
[----:B------:R-:W1:Y:S08]  /*19380*/  LDSM.16.MT88.4 R80, [R191] ;  /* 0x00000000bf50783b */ /* 0x000e700000004200 */
[----:B------:R-:W-:Y:S10]  /*19390*/  MUFU.EX2 R153, R160 ;  /* 0x000000a000997308 */ /* 0x000ff40000000800 */
[----:B------:R2:W-:Y:S10]  /*193a0*/  MUFU.EX2 R152, R212 ;  /* 0x000000d400987308 */ /* 0x0005f40000000800 */
[----:B------:R-:W-:Y:S10]  /*193b0*/  MUFU.EX2 R151, R213 ;  /* 0x000000d500977308 */ /* 0x000ff40000000800 */
[----:B------:R-:W-:Y:S01]  /*193c0*/  MUFU.EX2 R149, R215 ;  /* 0x000000d700957308 */ /* 0x000fe20000000800 */
[----:B--2---:R-:W-:Y:S01]  /*193d0*/  IADD3 R212, R216, -0x1, RZ ;  /* 0xffffffffd8d47810 */ /* 0x004fe20007ffe0ff */
[C---:B-1----:R-:W-:Y:S03]  /*193e0*/  HMMA.16816.F32 R36, R140.reuse, R80, R36 ;  /* 0x000000508c24723c */ /* 0x042fe60000001824 */
[----:B------:R-:W-:Y:S05]  /*193f0*/  MOV R216, R212 ;  /* 0x000000d400d87202 */ /* 0x000fea0000000f00 */
[----:B------:R-:W1:Y:S01]  /*19400*/  MUFU.EX2 R3, R156 ;  /* 0x0000009c00037308 */ /* 0x000e620000000800 */
[C---:B------:R-:W-:Y:S01]  /*19410*/  HMMA.16816.F32 R40, R140.reuse, R82, R40 ;  /* 0x000000528c28723c */ /* 0x040fe20000001828 */
[----:B------:R-:W2:Y:S08]  /*19420*/  LDSM.16.MT88.4 R80, [R189+0x3000] ;  /* 0x00300000bd50783b */ /* 0x000eb00000004200 */
[----:B------:R-:W-:Y:S10]  /*19430*/  MUFU.EX2 R156, R147 ;  /* 0x00000093009c7308 */ /* 0x000ff40000000800 */
[----:B------:R-:W-:Y:S01]  /*19440*/  MUFU.EX2 R147, R228 ;  /* 0x000000e400937308 */ /* 0x000fe20000000800 */
[----:B-1----:R-:W-:Y:S04]  /*19450*/  FADD.FTZ R2, R3, R2 ;  /* 0x0000000203027221 */ /* 0x002fe80000010000 */
[----:B------:R-:W-:Y:S05]  /*19460*/  FADD.FTZ R2, R89, R2 ;  /* 0x0000000259027221 */ /* 0x000fea0000010000 */
[----:B------:R-:W1:Y:S01]  /*19470*/  MUFU.EX2 R236, R154 ;  /* 0x0000009a00ec7308 */ /* 0x000e620000000800 */
[C---:B------:R-:W-:Y:S09]  /*19480*/  FADD.FTZ R2, R88.reuse, R2 ;  /* 0x0000000258027221 */ /* 0x040ff20000010000 */
[----:B------:R-:W-:Y:S01]  /*19490*/  MUFU.EX2 R154, R161 ;  /* 0x000000a1009a7308 */ /* 0x000fe20000000800 */
[C---:B--2---:R-:W-:Y:S09]  /*194a0*/  HMMA.16816.F32 R44, R140.reuse, R80, R44 ;  /* 0x000000508c2c723c */ /* 0x044ff2000000182c */
[----:B------:R-:W-:Y:S01]  /*194b0*/  MUFU.EX2 R146, R229 ;  /* 0x000000e500927308 */ /* 0x000fe20000000800 */
[C---:B------:R-:W-:Y:S01]  /*194c0*/  HMMA.16816.F32 R48, R140.reuse, R82, R48 ;  /* 0x000000528c30723c */ /* 0x040fe20000001830 */
[----:B------:R-:W2:Y:S08]  /*194d0*/  LDSM.16.MT88.4 R80, [R190+0x3000] ;  /* 0x00300000be50783b */ /* 0x000eb00000004200 */
[----:B------:R-:W3:Y:S10]  /*194e0*/  MUFU.EX2 R145, R231 ;  /* 0x000000e700917308 */ /* 0x000ef40000000800 */
[----:B------:R-:W-:Y:S01]  /*194f0*/  MUFU.EX2 R144, R233 ;  /* 0x000000e900907308 */ /* 0x000fe20000000800 */
        /* <DEDUP_REMOVED lines=12> */
[----:B------:R-:W4:Y:S02]  /*195c0*/  LDSM.16.MT88.4 R88, [R190+0x800] ;  /* 0x00080000be58783b */ /* 0x000f240000004200 */
[----:B------:R-:W5:Y:S01]  /*195d0*/  MUFU.EX2 R3, R162 ;  /* 0x000000a200037308 */ /* 0x000f620000000800 */
[----:B-1----:R-:W-:Y:S02]  /*195e0*/  F2FP.PACK_AB R83, R236, R237 ;  /* 0x000000edec53723e */ /* 0x002fe400000000ff */
[----:B---3--:R-:W-:Y:S05]  /*195f0*/  F2FP.PACK_AB R141, R145, R146 ;  /* 0x00000092918d723e */ /* 0x008fea00000000ff */
[C---:B------:R-:W-:Y:S05]  /*19600*/  HMMA.16816.F32 R8, R80.reuse, R84, R8 ;  /* 0x000000545008723c */ /* 0x040fea0000001808 */
[----:B--2---:R-:W-:Y:S03]  /*19610*/  FADD.FTZ R2, R14, R2 ;  /* 0x000000020e027221 */ /* 0x004fe60000010000 */
[C---:B------:R-:W-:Y:S01]  /*19620*/  HMMA.16816.F32 R16, R80.reuse, R86, R16 ;  /* 0x000000565010723c */ /* 0x040fe20000001810 */
[----:B------:R-:W1:Y:S03]  /*19630*/  LDSM.16.MT88.4 R84, [R192+0x800] ;  /* 0x00080000c054783b */ /* 0x000e660000004200 */
[----:B-----5:R-:W-:Y:S04]  /*19640*/  FADD.FTZ R2, R3, R2 ;  /* 0x0000000203027221 */ /* 0x020fe80000010000 */
[----:B------:R-:W-:Y:S04]  /*19650*/  FADD.FTZ R2, R93, R2 ;  /* 0x000000025d027221 */ /* 0x000fe80000010000 */
[C---:B------:R-:W-:Y:S01]  /*19660*/  FADD.FTZ R2, R92.reuse, R2 ;  /* 0x000000025c027221 */ /* 0x040fe20000010000 */
        /* <DEDUP_REMOVED lines=22> */
[----:B------:R-:W3:Y:S03]  /*197d0*/  LDSM.16.MT88.4 R92, [R192+0x1000] ;  /* 0x00100000c05c783b */ /* 0x000ee60000004200 */
[----:B------:R-:W-:Y:S02]  /*197e0*/  F2FP.PACK_AB R80, R3, R14 ;  /* 0x0000000e0350723e */ /* 0x000fe400000000ff */
[----:B------:R-:W-:Y:S01]  /*197f0*/  F2FP.PACK_AB R81, R157, R158 ;  /* 0x0000009e9d51723e */ /* 0x000fe200000000ff */
[----:B------:R-:W4:Y:S01]  /*19800*/  MUFU.EX2 R14, R220 ;  /* 0x000000dc000e7308 */ /* 0x000f220000000800 */
[----:B------:R-:W-:Y:S07]  /*19810*/  F2FP.PACK_AB R83, R155, R156 ;  /* 0x0000009c9b53723e */ /* 0x000fee00000000ff */
[C---:B-1----:R-:W-:Y:S02]  /*19820*/  HMMA.16816.F32 R8, R80.reuse, R84, R8 ;  /* 0x000000545008723c */ /* 0x042fe40000001808 */
[----:B------:R-:W1:Y:S06]  /*19830*/  MUFU.EX2 R3, R219 ;  /* 0x000000db00037308 */ /* 0x000e6c0000000800 */
[C---:B------:R-:W-:Y:S01]  /*19840*/  HMMA.16816.F32 R16, R80.reuse, R86, R16 ;  /* 0x000000565010723c */ /* 0x040fe20000001810 */
[----:B------:R-:W5:Y:S03]  /*19850*/  LDSM.16.MT88.4 R84, [R191+0x1000] ;  /* 0x00100000bf54783b */ /* 0x000f660000004200 */
[----:B----4-:R-:W-:Y:S04]  /*19860*/  FADD.FTZ R2, R14, R2 ;  /* 0x000000020e027221 */ /* 0x010fe80000010000 */
[C---:B--2---:R-:W-:Y:S08]  /*19870*/  HMMA.16816.F32 R20, R80.reuse, R88, R20 ;  /* 0x000000585014723c */ /* 0x044ff00000001814 */
[C---:B------:R-:W-:Y:S01]  /*19880*/  HMMA.16816.F32 R24, R80.reuse, R90, R24 ;  /* 0x0000005a5018723c */ /* 0x040fe20000001818 */
[----:B------:R-:W2:Y:S03]  /*19890*/  LDSM.16.MT88.4 R88, [R189+0x4000] ;  /* 0x00400000bd58783b */ /* 0x000ea60000004200 */
[----:B-1----:R-:W-:Y:S04]  /*198a0*/  FADD.FTZ R2, R3, R2 ;  /* 0x0000000203027221 */ /* 0x002fe80000010000 */
[C---:B---3--:R-:W-:Y:S04]  /*198b0*/  HMMA.16816.F32 R28, R80.reuse, R92, R28 ;  /* 0x0000005c501c723c */ /* 0x048fe8000000181c */
[----:B------:R-:W-:Y:S04]  /*198c0*/  FADD.FTZ R2, R105, R2 ;  /* 0x0000000269027221 */ /* 0x000fe80000010000 */
[C---:B------:R-:W-:Y:S01]  /*198d0*/  HMMA.16816.F32 R32, R80.reuse, R94, R32 ;  /* 0x0000005e5020723c */ /* 0x040fe20000001820 */
[----:B------:R-:W1:Y:S03]  /*198e0*/  LDSM.16.MT88.4 R92, [R190+0x4000] ;  /* 0x00400000be5c783b */ /* 0x000e660000004200 */
[C---:B------:R-:W-:Y:S04]  /*198f0*/  FADD.FTZ R2, R104.reuse, R2 ;  /* 0x0000000268027221 */ /* 0x040fe80000010000 */
        /* <DEDUP_REMOVED lines=51> */
[----:B------:R-:W4:Y:S07]  /*19c30*/  LDSM.16.MT88.4 R96, [R190+0x2000] ;  /* 0x00200000be60783b */ /* 0x000f2e0000004200 */
[C---:B-1----:R-:W-:Y:S08]  /*19c40*/  HMMA.16816.F32 R68, R84.reuse, R88, R68 ;  /* 0x000000585444723c */ /* 0x042ff00000001844 */
[----:B------:R-:W-:Y:S01]  /*19c50*/  HMMA.16816.F32 R72, R84, R90, R72 ;  /* 0x0000005a5448723c */ /* 0x000fe20000001848 */
[----:B------:R-:W1:Y:S03]  /*19c60*/  LDSM.16.MT88.4 R84, [R191+0x2000] ;  /* 0x00200000bf54783b */ /* 0x000e660000004200 */
[C---:B--2---:R-:W-:Y:S01]  /*19c70*/  F2FP.PACK_AB R140, R3.reuse, R14 ;  /* 0x0000000e038c723e */ /* 0x044fe200000000ff */
[----:B------:R-:W-:Y:S02]  /*19c80*/  FADD.FTZ R2, R14, R2 ;  /* 0x000000020e027221 */ /* 0x000fe40000010000 */
[----:B------:R-:W2:Y:S01]  /*19c90*/  MUFU.EX2 R14, R235 ;  /* 0x000000eb000e7308 */ /* 0x000ea20000000800 */
[C---:B---3--:R-:W-:Y:S01]  /*19ca0*/  HMMA.16816.F32 R8, R80.reuse, R92, R8 ;  /* 0x0000005c5008723c */ /* 0x048fe20000001808 */
[----:B------:R-:W3:Y:S04]  /*19cb0*/  LDSM.16.MT88.4 R88, [R189+0x5000] ;  /* 0x00500000bd58783b */ /* 0x000ee80000004200 */
[----:B------:R-:W-:Y:S02]  /*19cc0*/  FADD.FTZ R2, R3, R2 ;  /* 0x0000000203027221 */ /* 0x000fe40000010000 */
[----:B------:R-:W-:Y:S01]  /*19cd0*/  FADD.FTZ R3, R110, R112 ;  /* 0x000000706e037221 */ /* 0x000fe20000010000 */
[C---:B------:R-:W-:Y:S01]  /*19ce0*/  HMMA.16816.F32 R16, R80.reuse, R94, R16 ;  /* 0x0000005e5010723c */ /* 0x040fe20000001810 */
[----:B------:R-:W5:Y:S07]  /*19cf0*/  LDSM.16.MT88.4 R92, [R190+0x5000] ;  /* 0x00500000be5c783b */ /* 0x000f6e0000004200 */
[C---:B----4-:R-:W-:Y:S01]  /*19d00*/  HMMA.16816.F32 R20, R80.reuse, R96, R20 ;  /* 0x000000605014723c */ /* 0x050fe20000001814 */
[----:B------:R-:W-:Y:S03]  /*19d10*/  LDSM.16.MT88.4 R108, [R192+0x2800] ;  /* 0x00280000c06c783b */ /* 0x000fe60000004200 */
[----:B--2---:R-:W-:Y:S04]  /*19d20*/  F2FP.PACK_AB R143, R14, R144 ;  /* 0x000000900e8f723e */ /* 0x004fe800000000ff */
[C---:B------:R-:W-:Y:S01]  /*19d30*/  HMMA.16816.F32 R24, R80.reuse, R98, R24 ;  /* 0x000000625018723c */ /* 0x040fe20000001818 */
[----:B------:R-:W2:Y:S07]  /*19d40*/  LDSM.16.MT88.4 R96, [R192+0x5000] ;  /* 0x00500000c060783b */ /* 0x000eae0000004200 */
[C---:B------:R-:W-:Y:S08]  /*19d50*/  HMMA.16816.F32 R28, R80.reuse, R104, R28 ;  /* 0x00000068501c723c */ /* 0x040ff0000000181c */
[C---:B------:R-:W-:Y:S01]  /*19d60*/  HMMA.16816.F32 R32, R80.reuse, R106, R32 ;  /* 0x0000006a5020723c */ /* 0x040fe20000001820 */
[----:B------:R-:W4:Y:S07]  /*19d70*/  LDSM.16.MT88.4 R104, [R191+0x5000] ;  /* 0x00500000bf68783b */ /* 0x000f2e0000004200 */
[C---:B-1----:R-:W-:Y:S01]  /*19d80*/  HMMA.16816.F32 R36, R80.reuse, R84, R36 ;  /* 0x000000545024723c */ /* 0x042fe20000001824 */
[----:B------:R-:W1:Y:S07]  /*19d90*/  MUFU.EX2 R84, R234 ;  /* 0x000000ea00547308 */ /* 0x000e6e0000000800 */
[C---:B------:R-:W-:Y:S08]  /*19da0*/  HMMA.16816.F32 R40, R80.reuse, R86, R40 ;  /* 0x000000565028723c */ /* 0x040ff00000001828 */
[C---:B---3--:R-:W-:Y:S08]  /*19db0*/  HMMA.16816.F32 R44, R80.reuse, R88, R44 ;  /* 0x00000058502c723c */ /* 0x048ff0000000182c */
[C---:B------:R-:W-:Y:S01]  /*19dc0*/  HMMA.16816.F32 R48, R80.reuse, R90, R48 ;  /* 0x0000005a5030723c */ /* 0x040fe20000001830 */
[----:B------:R-:W-:Y:S03]  /*19dd0*/  LDSM.16.MT88.4 R88, [R189+0x5800] ;  /* 0x00580000bd58783b */ /* 0x000fe60000004200 */
[----:B-1----:R-:W-:Y:S01]  /*19de0*/  F2FP.PACK_AB R142, R6, R84 ;  /* 0x00000054068e723e */ /* 0x002fe200000000ff */
[----:B------:R-:W-:Y:S03]  /*19df0*/  FADD.FTZ R2, R84, R2 ;  /* 0x0000000254027221 */ /* 0x000fe60000010000 */
[C---:B-----5:R-:W-:Y:S04]  /*19e00*/  HMMA.16816.F32 R52, R80.reuse, R92, R52 ;  /* 0x0000005c5034723c */ /* 0x060fe80000001834 */
[----:B------:R-:W-:Y:S01]  /*19e10*/  FADD.FTZ R228, R6, R2 ;  /* 0x0000000206e47221 */ /* 0x000fe20000010000 */
[----:B------:R-:W-:Y:S01]  /*19e20*/  MOV R6, R5 ;  /* 0x0000000500067202 */ /* 0x000fe20000000f00 */
[----:B------:R-:W-:Y:S02]  /*19e30*/  FADD.FTZ R2, R113, R3 ;  /* 0x0000000371027221 */ /* 0x000fe40000010000 */
[C---:B------:R-:W-:Y:S04]  /*19e40*/  HMMA.16816.F32 R56, R80.reuse, R94, R56 ;  /* 0x0000005e5038723c */ /* 0x040fe80000001838 */
[----:B------:R-:W-:Y:S04]  /*19e50*/  FADD.FTZ R2, R240, R2 ;  /* 0x00000002f0027221 */ /* 0x000fe80000010000 */
        /* <DEDUP_REMOVED lines=38> */
[-C--:B------:R-:W-:Y:S01]  /*1a0c0*/  MOV R8, R4.reuse ;  /* 0x0000000400087202 */ /* 0x080fe20000000f00 */
[C---:B------:R-:W-:Y:S04]  /*1a0d0*/  HMMA.16816.F32 R64, R140.reuse, R10, R64 ;  /* 0x0000000a8c40723c */ /* 0x040fe80000001840 */
[----:B------:R-:W-:Y:S04]  /*1a0e0*/  FADD.FTZ R2, R144, R2 ;  /* 0x0000000290027221 */ /* 0x000fe80000010000 */
[C---:B----4-:R-:W-:Y:S04]  /*1a0f0*/  HMMA.16816.F32 R68, R140.reuse, R16, R68 ;  /* 0x000000108c44723c */ /* 0x050fe80000001844 */
[----:B------:R-:W-:Y:S01]  /*1a100*/  FADD.FTZ R236, R14, R2 ;  /* 0x000000020eec7221 */ /* 0x000fe20000010000 */
[----:B------:R-:W-:Y:S03]  /*1a110*/  MOV R14, R4 ;  /* 0x00000004000e7202 */ /* 0x000fe60000000f00 */
[----:B------:R-:W-:Y:S01]  /*1a120*/  HMMA.16816.F32 R72, R140, R18, R72 ;  /* 0x000000128c48723c */ /* 0x000fe20000001848 */
[----:B------:R-:W-:-:S07]  /*1a130*/  @P0 BRA `(.L_x_1058) ;  /* 0xffffcb7000000947 */ /* 0x000fce000383ffff */
.L_x_1047:
[----:B------:R-:W-:-:S13]  /*1a140*/  ISETP.GE.AND P0, PT, R212, R242, PT ;  /* 0x000000f2d400720c */ /* 0x000fda0003f06270 */
[----:B------:R-:W-:Y:S05]  /*1a150*/  @!P0 BRA `(.L_x_1059) ;  /* 0x0000469000008947 */ /* 0x000fea0003800000 */
[----:B------:R-:W-:Y:S02]  /*1a160*/  MOV R14, R8 ;  /* 0x00000008000e7202 */ /* 0x000fe40000000f00 */
[----:B------:R-:W-:Y:S02]  /*1a170*/  MOV R6, R5 ;  /* 0x0000000500067202 */ /* 0x000fe40000000f00 */
.L_x_1077:
[----:B------:R-:W-:Y:S04]  /*1a180*/  DEPBAR.LE SB0, 0x0 ;  /* 0x000080000000791a */ /* 0x000fe80000000000 */
[----:B------:R-:W-:Y:S01]  /*1a190*/  WARPSYNC 0xffffffff ;  /* 0xffffffff00007948 */ /* 0x000fe20003800000 */
[----:B------:R-:W-:Y:S01]  /*1a1a0*/  BAR.SYNC.DEFER_BLOCKING 0x0 ;  /* 0x0000000000007b1d */ /* 0x000fe20000010000 */
[----:B------:R-:W-:Y:S01]  /*1a1b0*/  SHF.R.S32.HI R2, RZ, 0x1f, R225 ;  /* 0x0000001fff027819 */ /* 0x000fe200000114e1 */
[----:B------:R-:W-:Y:S01]  /*1a1c0*/  IMAD.SHL.U32 R20, R76, 0x2, RZ ;  /* 0x000000024c147824 */ /* 0x000fe200078e00ff */
[----:B------:R-:W-:Y:S02]  /*1a1d0*/  SHF.R.S32.HI R5, RZ, 0x1f, R222 ;  /* 0x0000001fff057819 */ /* 0x000fe400000114de */
[C---:B------:R-:W-:Y:S01]  /*1a1e0*/  SHF.L.U64.HI R23, R211.reuse, 0x1, R238 ;  /* 0x00000001d3177819 */ /* 0x040fe200000102ee */
[----:B------:R-:W-:Y:S01]  /*1a1f0*/  IMAD R4, R2, c[0x0][0x208], RZ ;  /* 0x0000820002047a24 */ /* 0x000fe200078e02ff */
[----:B------:R-:W-:Y:S01]  /*1a200*/  SHF.L.U32 R22, R211, 0x1, RZ ;  /* 0x00000001d3167819 */ /* 0x000fe200000006ff */
[C---:B------:R-:W-:Y:S01]  /*1a210*/  IMAD.WIDE.U32 R2, R225.reuse, c[0x0][0x208], RZ ;  /* 0x00008200e1027a25 */ /* 0x040fe200078e00ff */
[----:B------:R-:W-:Y:S03]  /*1a220*/  SHF.L.U64.HI R21, R76, 0x1, R77 ;  /* 0x000000014c157819 */ /* 0x000fe6000001024d */
[----:B------:R-:W-:Y:S02]  /*1a230*/  IMAD R4, R225, c[0x0][0x20c], R4 ;  /* 0x00008300e1047a24 */ /* 0x000fe400078e0204 */
[----:B------:R-:W-:Y:S02]  /*1a240*/  IMAD R5, R5, c[0x0][0x218], RZ ;  /* 0x0000860005057a24 */ /* 0x000fe400078e02ff */
[----:B------:R-:W-:Y:S02]  /*1a250*/  IMAD.IADD R3, R3, 0x1, R4 ;  /* 0x0000000103037824 */ /* 0x000fe400078e0204 */
[C---:B------:R-:W-:Y:S02]  /*1a260*/  IMAD R5, R222.reuse, c[0x0][0x21c], R5 ;  /* 0x00008700de057a24 */ /* 0x040fe400078e0205 */
[----:B------:R-:W-:Y:S01]  /*1a270*/  IMAD.WIDE.U32 R2, R222, c[0x0][0x218], R2 ;  /* 0x00008600de027a25 */ /* 0x000fe200078e0002 */
[----:B------:R1:W2:Y:S04]  /*1a280*/  LDSM.16.M88.4 R16, [R188] ;  /* 0x00000000bc10783b */ /* 0x0002a80000000200 */
[----:B------:R-:W-:Y:S01]  /*1a290*/  IADD3 R2, P0, R248, R2, RZ ;  /* 0x00000002f8027210 */ /* 0x000fe20007f1e0ff */
[----:B------:R1:W3:Y:S03]  /*1a2a0*/  LDSM.16.M88.4 R24, [R188+0x800] ;  /* 0x00080000bc18783b */ /* 0x0002e60000000200 */
[----:B------:R-:W-:Y:S02]  /*1a2b0*/  IADD3.X R3, R247, R3, R5, P0, !PT ;  /* 0x00000003f7037210 */ /* 0x000fe400007fe405 */
[C---:B------:R-:W-:Y:S01]  /*1a2c0*/  LEA R5, P0, R2.reuse, c[0x0][0x1f8], 0x1 ;  /* 0x00007e0002057a11 */ /* 0x040fe200078008ff */
[----:B------:R1:W4:Y:S03]  /*1a2d0*/  LDSM.16.M88.4 R32, [R188+0x1000] ;  /* 0x00100000bc20783b */ /* 0x0003260000000200 */
[----:B------:R-:W-:Y:S01]  /*1a2e0*/  LEA.HI.X R4, R2, c[0x0][0x1fc], R3, 0x1, P0 ;  /* 0x00007f0002047a11 */ /* 0x000fe200000f0c03 */
        /* <DEDUP_REMOVED lines=9> */
[----:B------:R-:W-:-:S05]  /*1a380*/  BRA.DIV ~URZ, `(.L_x_1060) ;  /* 0x0000a7527f007947 */ /* 0x000fca000b800000 */
[----:B--23--:R2:W3:Y:S02]  /*1a390*/  SHFL.IDX PT, R28, R4, RZ, 0x181f ;  /* 0x00181fff041c7589 */ /* 0x00c4e400000e0000 */
.L_x_1165:
        /* <DEDUP_REMOVED lines=15> */
[C---:B------:R-:W-:Y:S01]  /*1a490*/  HMMA.16816.F32 R8, R132.reuse, R16, RZ ;  /* 0x000000108408723c */ /* 0x040fe200000018ff */
[----:B------:R-:W2:Y:S02]  /*1a4a0*/  SHFL.IDX PT, R2, R5, RZ, 0x181f ;  /* 0x00181fff05027589 */ /* 0x000ea400000e0000 */
[----:B------:R-:W-:Y:S05]  /*1a4b0*/  IADD3.X R53, RZ, R3, R23, P1, P0 ;  /* 0x00000003ff357210 */ /* 0x000fea0000fe0417 */
[C---:B------:R-:W-:Y:S01]  /*1a4c0*/  HMMA.16816.F32 R16, R132.reuse, R18, RZ ;  /* 0x000000128410723c */ /* 0x040fe200000018ff */
[----:B------:R-:W5:Y:S03]  /*1a4d0*/  SHFL.IDX PT, R3, R5, 0x1, 0x181f ;  /* 0x00381f0005037f89 */ /* 0x000f6600000e0000 */
[----:B--2---:R-:W-:Y:S04]  /*1a4e0*/  IADD3 R36, P0, R2, R20, RZ ;  /* 0x0000001402247210 */ /* 0x004fe80007f1e0ff */
[----:B---3--:R-:W-:Y:S04]  /*1a4f0*/  IADD3.X R37, R28, R21, RZ, P0, !PT ;  /* 0x000000151c257210 */ /* 0x008fe800007fe4ff */
[----:B------:R-:W-:Y:S01]  /*1a500*/  IADD3 R30, P0, R2, R22, RZ ;  /* 0x00000016021e7210 */ /* 0x000fe20007f1e0ff */
[----:B------:R2:W-:Y:S03]  /*1a510*/  LDGSTS.E.BYPASS.LTC128B.128 [R241+0x100], [R36.64], !P3 ;  /* 0x0010000024f17fae */ /* 0x0005e6000d901d48 */
[----:B------:R-:W-:Y:S02]  /*1a520*/  IADD3.X R31, R28, R23, RZ, P0, !PT ;  /* 0x000000171c1f7210 */ /* 0x000fe400007fe4ff */
[----:B-----5:R-:W-:Y:S04]  /*1a530*/  IADD3 R4, P0, R3, R20, RZ ;  /* 0x0000001403047210 */ /* 0x020fe80007f1e0ff */
[----:B------:R-:W-:Y:S01]  /*1a540*/  IADD3.X R5, R29, R21, RZ, P0, !PT ;  /* 0x000000151d057210 */ /* 0x000fe200007fe4ff */
[----:B------:R3:W-:Y:S01]  /*1a550*/  LDGSTS.E.BYPASS.LTC128B.128 [R241+0x3100], [R30.64], !P2 ;  /* 0x031000001ef17fae */ /* 0x0007e2000d101d48 */
[----:B------:R-:W-:Y:S04]  /*1a560*/  IADD3 R2, P0, R3, R22, RZ ;  /* 0x0000001603027210 */ /* 0x000fe80007f1e0ff */
[----:B------:R-:W-:Y:S02]  /*1a570*/  IADD3.X R3, R29, R23, RZ, P0, !PT ;  /* 0x000000171d037210 */ /* 0x000fe400007fe4ff */
[C---:B------:R-:W-:Y:S01]  /*1a580*/  HMMA.16816.F32 R20, R132.reuse, R24, RZ ;  /* 0x000000188414723c */ /* 0x040fe200000018ff */
[----:B------:R5:W-:Y:S01]  /*1a590*/  LDGSTS.E.BYPASS.LTC128B.128 [R241+0x1100], [R4.64], !P3 ;  /* 0x0110000004f17fae */ /* 0x000be2000d901d48 */
[----:B------:R-:W-:Y:S06]  /*1a5a0*/  ISETP.NE.U32.AND P0, PT, R38, RZ, PT ;  /* 0x000000ff2600720c */ /* 0x000fec0003f05070 */
[C---:B------:R-:W-:Y:S01]  /*1a5b0*/  HMMA.16816.F32 R24, R132.reuse, R26, RZ ;  /* 0x0000001a8418723c */ /* 0x040fe200000018ff */
[----:B------:R4:W-:Y:S08]  /*1a5c0*/  LDGSTS.E.BYPASS.LTC128B.128 [R241+0x4100], [R2.64], !P2 ;  /* 0x0410000002f17fae */ /* 0x0009f0000d101d48 */
[----:B------:R1:W-:Y:S01]  /*1a5d0*/  LDGSTS.E.BYPASS.LTC128B.128.ZFILL [R241+0x2100], [R44.64], P0 ;  /* 0x021000002cf17fae */ /* 0x0003e20008141d48 */
[----:B------:R-:W-:Y:S01]  /*1a5e0*/  ISETP.NE.U32.AND P0, PT, R39, RZ, PT ;  /* 0x000000ff2700720c */ /* 0x000fe20003f05070 */
[C---:B---34-:R-:W-:Y:S08]  /*1a5f0*/  HMMA.16816.F32 R28, R132.reuse, R32, RZ ;  /* 0x00000020841c723c */ /* 0x058ff000000018ff */
[C---:B------:R-:W-:Y:S04]  /*1a600*/  HMMA.16816.F32 R32, R132.reuse, R34, RZ ;  /* 0x000000228420723c */ /* 0x040fe800000018ff */
[----:B------:R3:W-:Y:S01]  /*1a610*/  LDGSTS.E.BYPASS.LTC128B.128.ZFILL [R241+0x5100], [R52.64], P0 ;  /* 0x0510000034f17fae */ /* 0x0007e20008141d48 */
[----:B------:R-:W-:Y:S03]  /*1a620*/  ISETP.GT.AND P0, PT, R212, R242, PT ;  /* 0x000000f2d400720c */ /* 0x000fe60003f04270 */
[C---:B-12---:R-:W-:Y:S04]  /*1a630*/  HMMA.16816.F32 R36, R132.reuse, R40, RZ ;  /* 0x000000288424723c */ /* 0x046fe800000018ff */
[----:B------:R-:W0:Y:S04]  /*1a640*/  LDGDEPBAR ;  /* 0x00000000000079af */ /* 0x000e280000000000 */
[C---:B------:R-:W-:Y:S08]  /*1a650*/  HMMA.16816.F32 R40, R132.reuse, R42, RZ ;  /* 0x0000002a8428723c */ /* 0x040ff000000018ff */
[C---:B------:R-:W-:Y:S08]  /*1a660*/  HMMA.16816.F32 R44, R132.reuse, R48, RZ ;  /* 0x00000030842c723c */ /* 0x040ff000000018ff */
[C---:B------:R-:W-:Y:S08]  /*1a670*/  HMMA.16816.F32 R48, R132.reuse, R50, RZ ;  /* 0x000000328430723c */ /* 0x040ff000000018ff */
[C---:B---3--:R-:W-:Y:S08]  /*1a680*/  HMMA.16816.F32 R52, R132.reuse, R56, RZ ;  /* 0x000000388434723c */ /* 0x048ff000000018ff */
        /* <DEDUP_REMOVED lines=60> */
[C---:B------:R-:W-:Y:S08]  /*1aa50*/  HMMA.16816.F32 R28, R172.reuse, R156, R28 ;  /* 0x0000009cac1c723c */ /* 0x040ff0000000181c */
[C---:B------:R-:W-:Y:S01]  /*1aa60*/  HMMA.16816.F32 R32, R172.reuse, R158, R32 ;  /* 0x0000009eac20723c */ /* 0x040fe20000001820 */
[----:B------:R-:W4:Y:S07]  /*1aa70*/  LDSM.16.M88.4 R156, [R195] ;  /* 0x00000000c39c783b */ /* 0x000f2e0000000200 */
        /* <DEDUP_REMOVED lines=27> */
[C---:B------:R-:W-:Y:S08]  /*1ac30*/  HMMA.16816.F32 R8, R180.reuse, R156, R8 ;  /* 0x0000009cb408723c */ /* 0x040ff00000001808 */
[C---:B------:R-:W-:Y:S01]  /*1ac40*/  HMMA.16816.F32 R16, R180.reuse, R158, R16 ;  /* 0x0000009eb410723c */ /* 0x040fe20000001810 */
[----:B------:R-:W4:Y:S07]  /*1ac50*/  LDSM.16.M88.4 R156, [R103+0x5800] ;  /* 0x00580000679c783b */ /* 0x000f2e0000000200 */
        /* <DEDUP_REMOVED lines=29> */
[----:B--2---:R-:W-:Y:S08]  /*1ae30*/  FMUL.FTZ R2, R16, c[0x0][0x320] ;  /* 0x0000c80010027a20 */ /* 0x004ff00000410000 */
[----:B------:R2:W2:Y:S01]  /*1ae40*/  MUFU.TANH R216, R2 ;  /* 0x0000000200d87308 */ /* 0x0004a20000002400 */
[C---:B-1----:R-:W-:Y:S08]  /*1ae50*/  HMMA.16816.F32 R28, R184.reuse, R8, R28 ;  /* 0x00000008b81c723c */ /* 0x042ff0000000181c */
[C---:B------:R-:W-:Y:S01]  /*1ae60*/  HMMA.16816.F32 R32, R184.reuse, R10, R32 ;  /* 0x0000000ab820723c */ /* 0x040fe20000001820 */
[----:B------:R-:W-:Y:S03]  /*1ae70*/  LDSM.16.M88.4 R8, [R15+0x2000] ;  /* 0x002000000f08783b */ /* 0x000fe60000000200 */
[----:B--2---:R-:W-:Y:S04]  /*1ae80*/  FMUL.FTZ R2, R17, c[0x0][0x320] ;  /* 0x0000c80011027a20 */ /* 0x004fe80000410000 */
[----:B------:R1:W2:Y:S11]  /*1ae90*/  MUFU.TANH R213, R2 ;  /* 0x0000000200d57308 */ /* 0x0002b60000002400 */
[----:B------:R-:W-:Y:S05]  /*1aea0*/  @!UPT UIADD3 URZ, URZ, URZ, URZ ;  /* 0x0000003f3f3ff290 */ /* 0x000fea000fffe03f */
[----:B------:R-:W-:Y:S04]  /*1aeb0*/  FMUL.FTZ R3, R35, c[0x0][0x320] ;  /* 0x0000c80023037a20 */ /* 0x000fe80000410000 */
[----:B------:R-:W2:Y:S01]  /*1aec0*/  MUFU.TANH R157, R3 ;  /* 0x00000003009d7308 */ /* 0x000ea20000002400 */
[----:B-1----:R-:W-:Y:S02]  /*1aed0*/  FMUL.FTZ R2, R18, c[0x0][0x320] ;  /* 0x0000c80012027a20 */ /* 0x002fe40000410000 */
[----:B------:R-:W1:Y:S07]  /*1aee0*/  LDSM.16.M88.4 R16, [R15+0x1800] ;  /* 0x001800000f10783b */ /* 0x000e6e0000000200 */
[----:B------:R2:W1:Y:S02]  /*1aef0*/  MUFU.TANH R221, R2 ;  /* 0x0000000200dd7308 */ /* 0x0004640000002400 */
[----:B--2---:R-:W-:Y:S08]  /*1af00*/  FMUL.FTZ R2, R20, c[0x0][0x320] ;  /* 0x0000c80014027a20 */ /* 0x004ff00000410000 */
[----:B------:R2:W2:Y:S01]  /*1af10*/  MUFU.TANH R161, R2 ;  /* 0x0000000200a17308 */ /* 0x0004a20000002400 */
[C---:B-1----:R-:W-:Y:S08]  /*1af20*/  HMMA.16816.F32 R36, R184.reuse, R16, R36 ;  /* 0x00000010b824723c */ /* 0x042ff00000001824 */
[C---:B------:R-:W-:Y:S01]  /*1af30*/  HMMA.16816.F32 R40, R184.reuse, R18, R40 ;  /* 0x00000012b828723c */ /* 0x040fe20000001828 */
[----:B------:R-:W1:Y:S01]  /*1af40*/  LDSM.16.M88.4 R16, [R15+0x2800] ;  /* 0x002800000f10783b */ /* 0x000e620000000200 */
[----:B------:R-:W-:Y:S04]  /*1af50*/  DEPBAR.LE SB0, 0x0 ;  /* 0x000080000000791a */ /* 0x000fe80000000000 */
[----:B--2---:R-:W-:Y:S02]  /*1af60*/  FMUL.FTZ R2, R21, c[0x0][0x320] ;  /* 0x0000c80015027a20 */ /* 0x004fe40000410000 */
[C---:B------:R-:W-:Y:S02]  /*1af70*/  HMMA.16816.F32 R44, R184.reuse, R8, R44 ;  /* 0x00000008b82c723c */ /* 0x040fe4000000182c */
[----:B------:R2:W1:Y:S01]  /*1af80*/  MUFU.TANH R160, R2 ;  /* 0x0000000200a07308 */ /* 0x0004620000002400 */
[----:B------:R-:W-:Y:S05]  /*1af90*/  BAR.SYNC.DEFER_BLOCKING 0x0 ;  /* 0x0000000000007b1d */ /* 0x000fea0000010000 */
[C---:B------:R-:W-:Y:S08]  /*1afa0*/  HMMA.16816.F32 R48, R184.reuse, R10, R48 ;  /* 0x0000000ab830723c */ /* 0x040ff00000001830 */
[----:B-----5:R-:W-:Y:S04]  /*1afb0*/  FMUL.FTZ R4, R42, c[0x0][0x320] ;  /* 0x0000c8002a047a20 */ /* 0x020fe80000410000 */
[----:B------:R-:W3:Y:S01]  /*1afc0*/  MUFU.TANH R148, R4 ;  /* 0x0000000400947308 */ /* 0x000ee20000002400 */
[----:B------:R-:W-:Y:S02]  /*1afd0*/  FMUL.FTZ R3, R43, c[0x0][0x320] ;  /* 0x0000c8002b037a20 */ /* 0x000fe40000410000 */
[----:B--2---:R-:W-:Y:S07]  /*1afe0*/  FMUL.FTZ R2, R22, c[0x0][0x320] ;  /* 0x0000c80016027a20 */ /* 0x004fee0000410000 */
        /* <DEDUP_REMOVED lines=72> */
[----:B------:R-:W3:Y:S01]  /*1b470*/  LDL R227, [R1+0x10] ;  /* 0x0000100001e37983 */ /* 0x000ee20000100800 */
[----:B------:R-:W-:Y:S01]  /*1b480*/  IMAD.MOV.U32 R222, RZ, RZ, RZ ;  /* 0x000000ffffde7224 */ /* 0x000fe200078e00ff */
[----:B------:R-:W-:Y:S01]  /*1b490*/  ISETP.GT.AND P4, PT, R0, 0x5f, PT ;  /* 0x0000005f0000780c */ /* 0x000fe20003f84270 */
[----:B------:R-:W-:Y:S01]  /*1b4a0*/  IMAD.SHL.U32 R10, R211, 0x2, RZ ;  /* 0x00000002d30a7824 */ /* 0x000fe200078e00ff */
[----:B------:R-:W4:Y:S01]  /*1b4b0*/  LDL.64 R230, [R1] ;  /* 0x0000000001e67983 */ /* 0x000f220000100a00 */
[----:B------:R-:W-:Y:S02]  /*1b4c0*/  ISETP.NE.AND P5, PT, R229, 0x1, PT ;  /* 0x00000001e500780c */ /* 0x000fe40003fa5270 */
[----:B------:R-:W-:Y:S02]  /*1b4d0*/  SHF.L.U64.HI R11, R211, 0x1, R238 ;  /* 0x00000001d30b7819 */ /* 0x000fe400000102ee */
[----:B------:R-:W-:Y:S01]  /*1b4e0*/  SHF.L.U64.HI R9, R76, 0x1, R77 ;  /* 0x000000014c097819 */ /* 0x000fe2000001024d */
[----:B------:R-:W5:Y:S01]  /*1b4f0*/  LDL R226, [R1+0x8] ;  /* 0x0000080001e27983 */ /* 0x000f620000100800 */
[----:B---3--:R-:W-:Y:S05]  /*1b500*/  IMAD R3, R212, 0x60, R227 ;  /* 0x00000060d4037824 */ /* 0x008fea00078e02e3 */
[----:B------:R-:W-:Y:S05]  /*1b510*/  IADD3 R3, R3, -0x60, R0 ;  /* 0xffffffa003037810 */ /* 0x000fea0007ffe000 */
[----:B------:R-:W-:Y:S04]  /*1b520*/  @P5 IMAD.HI.U32 R4, R3, c[0x0][0x2bc], RZ ;  /* 0x0000af0003045a27 */ /* 0x000fe800078e00ff */
[--C-:B--2---:R-:W-:Y:S01]  /*1b530*/  IMAD.MOV.U32 R2, RZ, RZ, R3.reuse ;  /* 0x000000ffff027224 */ /* 0x104fe200078e0003 */
[----:B------:R-:W-:Y:S04]  /*1b540*/  @P5 SHF.R.U32.HI R2, RZ, c[0x0][0x2c0], R4 ;  /* 0x0000b000ff025a19 */ /* 0x000fe80000011604 */
[C---:B----4-:R-:W-:Y:S04]  /*1b550*/  @!P4 IADD3 R5, P0, R2.reuse, R230, RZ ;  /* 0x000000e60205c210 */ /* 0x050fe80007f1e0ff */
[----:B-----5:R-:W-:Y:S01]  /*1b560*/  @!P4 LEA.HI.X.SX32 R8, R2, R226, 0x1, P0 ;  /* 0x000000e20208c211 */ /* 0x020fe200000f0eff */
[----:B------:R-:W-:Y:S01]  /*1b570*/  IMAD.MOV R2, RZ, RZ, -R2 ;  /* 0x000000ffff027224 */ /* 0x000fe200078e0a02 */
[C---:B------:R-:W-:Y:S03]  /*1b580*/  @!P4 LEA R4, P0, R5.reuse, c[0x0][0x2a0], 0x2 ;  /* 0x0000a8000504ca11 */ /* 0x040fe600078010ff */
[----:B------:R-:W-:Y:S01]  /*1b590*/  IMAD R225, R2, c[0x0][0x2b8], R3 ;  /* 0x0000ae0002e17a24 */ /* 0x000fe200078e0203 */
[----:B------:R-:W-:Y:S01]  /*1b5a0*/  @!P4 LEA.HI.X R5, R5, c[0x0][0x2a4], R8, 0x2, P0 ;  /* 0x0000a9000505ca11 */ /* 0x000fe200000f1408 */
[----:B------:R-:W-:Y:S03]  /*1b5b0*/  IMAD.SHL.U32 R8, R76, 0x2, RZ ;  /* 0x000000024c087824 */ /* 0x000fe600078e00ff */
[----:B------:R-:W-:Y:S01]  /*1b5c0*/  SHF.R.S32.HI R2, RZ, 0x1f, R225 ;  /* 0x0000001fff027819 */ /* 0x000fe200000114e1 */
[----:B------:R2:W3:Y:S04]  /*1b5d0*/  @!P4 LDG.E R222, [R4.64] ;  /* 0x0000000804dec981 */ /* 0x0004e8000c1e1900 */
[----:B--2---:R-:W-:Y:S02]  /*1b5e0*/  IMAD R4, R2, c[0x0][0x1e0], RZ ;  /* 0x0000780002047a24 */ /* 0x004fe400078e02ff */
[C---:B------:R-:W-:Y:S04]  /*1b5f0*/  IMAD.WIDE.U32 R2, R225.reuse, c[0x0][0x1e0], RZ ;  /* 0x00007800e1027a25 */ /* 0x040fe800078e00ff */
[----:B------:R-:W-:Y:S04]  /*1b600*/  IMAD R4, R225, c[0x0][0x1e4], R4 ;  /* 0x00007900e1047a24 */ /* 0x000fe800078e0204 */
[----:B------:R-:W-:Y:S01]  /*1b610*/  IMAD.IADD R3, R3, 0x1, R4 ;  /* 0x0000000103037824 */ /* 0x000fe200078e0204 */
[----:B---3--:R-:W-:Y:S03]  /*1b620*/  SHF.R.S32.HI R4, RZ, 0x1f, R222 ;  /* 0x0000001fff047819 */ /* 0x008fe600000114de */
        /* <DEDUP_REMOVED lines=9> */
.L_x_1166:
[----:B------:R-:W-:-:S05]  /*1b6c0*/  BRA.DIV ~URZ, `(.L_x_1064) ;  /* 0x000094e27f007947 */ /* 0x000fca000b800000 */
[----:B------:R-:W4:Y:S02]  /*1b6d0*/  SHFL.IDX PT, R2, R5, RZ, 0x181f ;  /* 0x00181fff05027589 */ /* 0x000f2400000e0000 */
[----:B----4-:R-:W-:Y:S05]  /*1b6e0*/  IADD3 R16, P0, R2, R8, RZ ;  /* 0x0000000802107210 */ /* 0x010fea0007f1e0ff */
[----:B---3--:R-:W-:Y:S01]  /*1b6f0*/  IMAD.X R17, R18, 0x1, R9, P0 ;  /* 0x0000000112117824 */ /* 0x008fe200000e0609 */
[----:B------:R-:W-:Y:S04]  /*1b700*/  IADD3 R2, P0, R2, R10, RZ ;  /* 0x0000000a02027210 */ /* 0x000fe80007f1e0ff */
[----:B------:R-:W-:Y:S01]  /*1b710*/  @!PT LDS RZ, [RZ] ;  /* 0x00000000fffff984 */ /* 0x000fe20000000800 */
[----:B------:R-:W-:Y:S01]  /*1b720*/  @!PT LDS RZ, [RZ] ;  /* 0x00000000fffff984 */ /* 0x000fe20000000800 */
[----:B------:R3:W-:Y:S01]  /*1b730*/  LDGSTS.E.BYPASS.LTC128B.128 [R210+0x8100], [R16.64], !P3 ;  /* 0x0810000010d27fae */ /* 0x0007e2000d901d48 */
[----:B------:R-:W-:Y:S05]  /*1b740*/  IMAD.X R3, R18, 0x1, R11, P0 ;  /* 0x0000000112037824 */ /* 0x000fea00000e060b */
[----:B------:R4:W-:Y:S04]  /*1b750*/  LDGSTS.E.BYPASS.LTC128B.128 [R210+0xb100], [R2.64], !P2 ;  /* 0x0b10000002d27fae */ /* 0x0009e8000d101d48 */
[----:B----4-:R-:W3:Y:S04]  /*1b760*/  SHFL.IDX PT, R2, R5, 0x1, 0x181f ;  /* 0x00381f0005027f89 */ /* 0x010ee800000e0000 */
[----:B------:R-:W4:Y:S04]  /*1b770*/  SHFL.IDX PT, R3, R4, 0x1, 0x181f ;  /* 0x00381f0004037f89 */ /* 0x000f2800000e0000 */
[----:B--2---:R-:W2:Y:S04]  /*1b780*/  SHFL.IDX PT, R4, R4, 0x2, 0x181f ;  /* 0x00581f0004047f89 */ /* 0x004ea800000e0000 */
[----:B------:R-:W1:Y:S01]  /*1b790*/  SHFL.IDX PT, R5, R5, 0x2, 0x181f ;  /* 0x00581f0005057f89 */ /* 0x000e6200000e0000 */
[C---:B---3--:R-:W-:Y:S05]  /*1b7a0*/  IADD3 R16, P0, R2.reuse, R8, RZ ;  /* 0x0000000802107210 */ /* 0x048fea0007f1e0ff */
[C---:B----4-:R-:W-:Y:S01]  /*1b7b0*/  IMAD.X R17, R3.reuse, 0x1, R9, P0 ;  /* 0x0000000103117824 */ /* 0x050fe200000e0609 */
[----:B------:R-:W-:Y:S04]  /*1b7c0*/  IADD3 R2, P0, R2, R10, RZ ;  /* 0x0000000a02027210 */ /* 0x000fe80007f1e0ff */
[----:B------:R3:W-:Y:S01]  /*1b7d0*/  LDGSTS.E.BYPASS.LTC128B.128 [R210+0x9100], [R16.64], !P3 ;  /* 0x0910000010d27fae */ /* 0x0007e2000d901d48 */
[----:B------:R-:W-:Y:S05]  /*1b7e0*/  IMAD.X R3, R3, 0x1, R11, P0 ;  /* 0x0000000103037824 */ /* 0x000fea00000e060b */
[----:B------:R3:W-:Y:S03]  /*1b7f0*/  LDGSTS.E.BYPASS.LTC128B.128 [R210+0xc100], [R2.64], !P2 ;  /* 0x0c10000002d27fae */ /* 0x0007e6000d101d48 */
.L_x_1167:
[C---:B-123--:R-:W-:Y:S05]  /*1b800*/  IADD3 R2, P0, R5.reuse, R8, RZ ;  /* 0x0000000805027210 */ /* 0x04efea0007f1e0ff */
[C---:B------:R-:W-:Y:S05]  /*1b810*/  IMAD.X R3, R4.reuse, 0x1, R9, P0 ;  /* 0x0000000104037824 */ /* 0x040fea00000e0609 */
[----:B------:R-:W-:Y:S01]  /*1b820*/  @!PT LDS RZ, [RZ] ;  /* 0x00000000fffff984 */ /* 0x000fe20000000800 */
[----:B------:R-:W-:Y:S01]  /*1b830*/  @!PT LDS RZ, [RZ] ;  /* 0x00000000fffff984 */ /* 0x000fe20000000800 */
[----:B------:R-:W-:Y:S01]  /*1b840*/  @!PT LDS RZ, [RZ] ;  /* 0x00000000fffff984 */ /* 0x000fe20000000800 */
[----:B------:R1:W-:Y:S02]  /*1b850*/  LDGSTS.E.BYPASS.LTC128B.128 [R210+0xa100], [R2.64], !P3 ;  /* 0x0a10000002d27fae */ /* 0x0003e4000d901d48 */
[----:B-1----:R-:W-:Y:S05]  /*1b860*/  IADD3 R2, P0, R5, R10, RZ ;  /* 0x0000000a05027210 */ /* 0x002fea0007f1e0ff */
[----:B------:R-:W-:Y:S05]  /*1b870*/  IMAD.X R3, R4, 0x1, R11, P0 ;  /* 0x0000000104037824 */ /* 0x000fea00000e060b */
[----:B------:R1:W-:Y:S03]  /*1b880*/  LDGSTS.E.BYPASS.LTC128B.128 [R210+0xd100], [R2.64], !P2 ;  /* 0x0d10000002d27fae */ /* 0x0003e6000d101d48 */
.L_x_1062:
[----:B---34-:R-:W-:Y:S05]  /*1b890*/  BSYNC B0 ;  /* 0x0000000000007941 */ /* 0x018fea0003800000 */
.L_x_1061:
[----:B------:R-:W-:Y:S01]  /*1b8a0*/  LOP3.LUT R11, RZ, c[0x0][0x324], RZ, 0x33, !PT ;  /* 0x0000c900ff0b7a12 */ /* 0x000fe200078e33ff */
[----:B-1----:R-:W3:Y:S01]  /*1b8b0*/  LDL R3, [R1+0xc] ;  /* 0x00000c0001037983 */ /* 0x002ee20000100800 */
[----:B------:R-:W-:Y:S03]  /*1b8c0*/  IMAD.MOV.U32 R4, RZ, RZ, c[0x0][0x2c4] ;  /* 0x0000b100ff047624 */ /* 0x000fe600078e00ff */
[----:B--2---:R-:W3:Y:S02]  /*1b8d0*/  LDL R2, [R1+0x14] ;  /* 0x0000140001027983 */ /* 0x004ee40000100800 */
[----:B------:R-:W-:Y:S01]  /*1b8e0*/  ISETP.NE.AND P0, PT, R4, 0x1, PT ;  /* 0x000000010400780c */ /* 0x000fe20003f05270 */
[----:B------:R-:W-:Y:S01]  /*1b8f0*/  IMAD R4, R212, -0x60, RZ ;  /* 0xffffffa0d4047824 */ /* 0x000fe200078e02ff */
[----:B------:R-:W0:Y:S01]  /*1b900*/  LDGDEPBAR ;  /* 0x00000000000079af */ /* 0x000e220000000000 */
[----:B---3--:R-:W-:Y:S10]  /*1b910*/  IMAD.IADD R8, R2, 0x1, R3 ;  /* 0x0000000102087824 */ /* 0x008ff400078e0203 */
[----:B------:R-:W-:Y:S05]  /*1b920*/  @P0 IMAD.HI.U32 R2, R8, c[0x0][0x2c8], RZ ;  /* 0x0000b20008020a27 */ /* 0x000fea00078e00ff */
[----:B------:R-:W-:Y:S02]  /*1b930*/  @P0 SHF.R.U32.HI R8, RZ, c[0x0][0x2cc], R2 ;  /* 0x0000b300ff080a19 */ /* 0x000fe40000011602 */
[----:B------:R-:W-:Y:S04]  /*1b940*/  IADD3 R2, -R245, 0x1, R4 ;  /* 0x00000001f5027810 */ /* 0x000fe80007ffe104 */
[----:B------:R-:W-:Y:S04]  /*1b950*/  IADD3 R9, -R243, R2, R244 ;  /* 0x00000002f3097210 */ /* 0x000fe80007ffe1f4 */
[----:B------:R-:W-:Y:S01]  /*1b960*/  IADD3 R10, R9, c[0x0][0x328], RZ ;  /* 0x0000ca00090a7a10 */ /* 0x000fe20007ffe0ff */
[----:B------:R-:W-:-:S05]  /*1b970*/  BRA.DIV ~URZ, `(.L_x_1065) ;  /* 0x000095227f007947 */ /* 0x000fca000b800000 */
[----:B------:R1:W2:Y:S02]  /*1b980*/  SHFL.IDX PT, R5, R8, RZ, 0x1c1f ;  /* 0x001c1fff08057589 */ /* 0x0002a400000e0000 */
.L_x_1168:
        /* <DEDUP_REMOVED lines=19> */
.L_x_1068:
[----:B------:R-:W-:Y:S04]  /*1bac0*/  MOV R11, c[0x0][0x32c] ;  /* 0x0000cb00000b7a02 */ /* 0x000fe80000000f00 */
[----:B------:R-:W-:Y:S11]  /*1bad0*/  ISETP.NE.AND P0, PT, R11, 0x1, PT ;  /* 0x000000010b00780c */ /* 0x000ff60003f05270 */
[----:B------:R-:W-:Y:S02]  /*1bae0*/  @!UPT UIADD3 URZ, URZ, URZ, URZ ;  /* 0x0000003f3f3ff290 */ /* 0x000fe4000fffe03f */
[----:B------:R-:W-:Y:S05]  /*1baf0*/  @P0 IMAD.HI.U32 R11, R5, c[0x0][0x330], RZ ;  /* 0x0000cc00050b0a27 */ /* 0x000fea00078e00ff */
[----:B------:R-:W-:Y:S02]  /*1bb00*/  @P0 SHF.R.U32.HI R5, RZ, c[0x0][0x334], R11 ;  /* 0x0000cd00ff050a19 */ /* 0x000fe4000001160b */
.L_x_1069:
[----:B------:R-:W-:Y:S05]  /*1bb10*/  BSYNC B0 ;  /* 0x0000000000007941 */ /* 0x000fea0003800000 */
.L_x_1067:
[----:B------:R-:W-:Y:S04]  /*1bb20*/  IMAD.IADD R11, R4, 0x1, -R245 ;  /* 0x00000001040b7824 */ /* 0x000fe800078e0af5 */
[----:B------:R-:W-:Y:S05]  /*1bb30*/  IMAD R5, R5, c[0x0][0x32c], R11 ;  /* 0x0000cb0005057a24 */ /* 0x000fea00078e020b */
[----:B------:R-:W-:Y:S02]  /*1bb40*/  IMNMX R2, R2, R5, !PT ;  /* 0x0000000502027217 */ /* 0x000fe40007800200 */
[----:B------:R-:W-:Y:S04]  /*1bb50*/  IADD3 R5, R5, c[0x0][0x32c], RZ ;  /* 0x0000cb0005057a10 */ /* 0x000fe80007ffe0ff */
[----:B------:R-:W-:Y:S02]  /*1bb60*/  IMNMX R3, R3, R5, PT ;  /* 0x0000000503037217 */ /* 0x000fe40003800200 */
.L_x_1066:
        /* <DEDUP_REMOVED lines=135> */
.L_x_1169:
        /* <DEDUP_REMOVED lines=19> */
.L_x_1073:
[----:B-12---:R-:W-:Y:S04]  /*1c510*/  MOV R8, c[0x0][0x32c] ;  /* 0x0000cb0000087a02 */ /* 0x006fe80000000f00 */
[----:B------:R-:W-:Y:S11]  /*1c520*/  ISETP.NE.AND P0, PT, R8, 0x1, PT ;  /* 0x000000010800780c */ /* 0x000ff60003f05270 */
[----:B------:R-:W-:Y:S02]  /*1c530*/  @!UPT UIADD3 URZ, URZ, URZ, URZ ;  /* 0x0000003f3f3ff290 */ /* 0x000fe4000fffe03f */
[----:B------:R-:W-:Y:S05]  /*1c540*/  @P0 IMAD.HI.U32 R8, R5, c[0x0][0x330], RZ ;  /* 0x0000cc0005080a27 */ /* 0x000fea00078e00ff */
[----:B------:R-:W-:Y:S02]  /*1c550*/  @P0 SHF.R.U32.HI R5, RZ, c[0x0][0x334], R8 ;  /* 0x0000cd00ff050a19 */ /* 0x000fe40000011608 */
.L_x_1074:
[----:B------:R-:W-:Y:S05]  /*1c560*/  BSYNC B0 ;  /* 0x0000000000007941 */ /* 0x000fea0003800000 */
.L_x_1072:
[----:B------:R-:W-:Y:S04]  /*1c570*/  IMAD.IADD R4, R4, 0x1, -R245 ;  /* 0x0000000104047824 */ /* 0x000fe800078e0af5 */
[----:B------:R-:W-:Y:S05]  /*1c580*/  IMAD R5, R5, c[0x0][0x32c], R4 ;  /* 0x0000cb0005057a24 */ /* 0x000fea00078e0204 */
[----:B------:R-:W-:Y:S02]  /*1c590*/  IMNMX R2, R2, R5, !PT ;  /* 0x0000000502027217 */ /* 0x000fe40007800200 */
[----:B------:R-:W-:Y:S04]  /*1c5a0*/  IADD3 R5, R5, c[0x0][0x32c], RZ ;  /* 0x0000cb0005057a10 */ /* 0x000fe80007ffe0ff */
[----:B------:R-:W-:Y:S02]  /*1c5b0*/  IMNMX R3, R3, R5, PT ;  /* 0x0000000503037217 */ /* 0x000fe40003800200 */
.L_x_1071:
        /* <DEDUP_REMOVED lines=140> */
.L_x_1170:
[----:B-12---:R-:W-:Y:S01]  /*1ce80*/  FMNMX.FTZ R4, R4, R2, !PT ;  /* 0x0000000204047209 */ /* 0x006fe20007810000 */
[----:B------:R-:W-:-:S05]  /*1ce90*/  BRA.DIV ~URZ, `(.L_x_1076) ;  /* 0x000081327f007947 */ /* 0x000fca000b800000 */
[----:B------:R-:W1:Y:S02]  /*1cea0*/  SHFL.BFLY PT, R2, R4, 0x1, 0x1f ;  /* 0x0c201f0004027f89 */ /* 0x000e6400000e0000 */
[----:B-1----:R-:W-:Y:S02]  /*1ceb0*/  FMNMX.FTZ R5, R4, R2, !PT ;  /* 0x0000000204057209 */ /* 0x002fe40007810000 */
[----:B------:R-:W1:Y:S02]  /*1cec0*/  SHFL.BFLY PT, R2, R8, 0x2, 0x1f ;  /* 0x0c401f0008027f89 */ /* 0x000e6400000e0000 */
[----:B-1----:R-:W-:Y:S05]  /*1ced0*/  FMNMX.FTZ R4, R8, R2, !PT ;  /* 0x0000000208047209 */ /* 0x002fea0007810000 */
[----:B------:R1:W2:Y:S02]  /*1cee0*/  SHFL.BFLY PT, R2, R4, 0x1, 0x1f ;  /* 0x0c201f0004027f89 */ /* 0x0002a400000e0000 */
.L_x_1171:
        /* <DEDUP_REMOVED lines=47> */
[----:B------:R-:W-:Y:S01]  /*1d1e0*/  ISETP.GT.AND P0, PT, R212, R242, PT ;  /* 0x000000f2d400720c */ /* 0x000fe20003f04270 */
[----:B------:R-:W-:Y:S02]  /*1d1f0*/  FMUL.FTZ R3, R3, c[0x0][0x2d0] ;  /* 0x0000b40003037a20 */ /* 0x000fe40000410000 */
        /* <DEDUP_REMOVED lines=342> */
[----:B------:R-:W-:Y:S01]  /*1e760*/  FADD.FTZ R3, R144, R2 ;  /* 0x0000000290037221 */ /* 0x000fe20000010000 */
[----:B------:R-:W-:Y:S03]  /*1e770*/  IADD3 R2, R212, -0x1, RZ ;  /* 0xffffffffd4027810 */ /* 0x000fe60007ffe0ff */
[C---:B----4-:R-:W-:Y:S04]  /*1e780*/  HMMA.16816.F32 R68, R140.reuse, R16, R68 ;  /* 0x000000108c44723c */ /* 0x050fe80000001844 */
[----:B------:R-:W-:Y:S01]  /*1e790*/  FADD.FTZ R236, R6, R3 ;  /* 0x0000000306ec7221 */ /* 0x000fe20000010000 */
[----:B------:R-:W-:Y:S02]  /*1e7a0*/  MOV R212, R2 ;  /* 0x0000000200d47202 */ /* 0x000fe40000000f00 */
[----:B------:R-:W-:Y:S01]  /*1e7b0*/  MOV R6, R5 ;  /* 0x0000000500067202 */ /* 0x000fe20000000f00 */
[----:B------:R-:W-:Y:S01]  /*1e7c0*/  HMMA.16816.F32 R72, R140, R18, R72 ;  /* 0x000000128c48723c */ /* 0x000fe20000001848 */
[----:B------:R-:W-:Y:S07]  /*1e7d0*/  @!UPT UIADD3 URZ, URZ, URZ, URZ ;  /* 0x0000003f3f3ff290 */ /* 0x000fee000fffe03f */
[----:B------:R-:W-:-:S11]  /*1e7e0*/  @P0 BRA `(.L_x_1077) ;  /* 0xffffb99000000947 */ /* 0x000fd6000383ffff */
.L_x_1059:
[----:B------:R-:W-:Y:S05]  /*1e7f0*/  BRA.DIV ~URZ, `(.L_x_1078) ;  /* 0x000068b27f007947 */ /* 0x000fea000b800000 */
[----:B------:R1:W2:Y:S02]  /*1e800*/  SHFL.BFLY PT, R2, R228, 0x2, 0x1f ;  /* 0x0c401f00e4027f89 */ /* 0x0002a400000e0000 */
.L_x_1172:
[----:B--2---:R-:W-:Y:S01]  /*1e810*/  FADD.FTZ R6, R2, R228 ;  /* 0x000000e402067221 */ /* 0x004fe20000010000 */
[----:B------:R-:W-:Y:S05]  /*1e820*/  BRA.DIV ~URZ, `(.L_x_1079) ;  /* 0x000068e27f007947 */ /* 0x000fea000b800000 */
[----:B------:R-:W2:Y:S04]  /*1e830*/  SHFL.BFLY PT, R2, R236, 0x2, 0x1f ;  /* 0x0c401f00ec027f89 */ /* 0x000ea800000e0000 */
[----:B------:R-:W3:Y:S01]  /*1e840*/  SHFL.BFLY PT, R3, R6, 0x1, 0x1f ;  /* 0x0c201f0006037f89 */ /* 0x000ee200000e0000 */
[----:B--2---:R-:W-:-:S02]  /*1e850*/  FADD.FTZ R4, R2, R236 ;  /* 0x000000ec02047221 */ /* 0x004fc40000010000 */
[----:B---3--:R-:W-:-:S03]  /*1e860*/  FADD.FTZ R6, R6, R3 ;  /* 0x0000000306067221 */ /* 0x008fc60000010000 */
[----:B------:R2:W3:Y:S04]  /*1e870*/  SHFL.BFLY PT, R2, R4, 0x1, 0x1f ;  /* 0x0c201f0004027f89 */ /* 0x0004e800000e0000 */
.L_x_1173:
[----:B------:R-:W-:Y:S01]  /*1e880*/  FSETP.NE.FTZ.AND P1, PT, R6, RZ, PT ;  /* 0x000000ff0600720b */ /* 0x000fe20003f35000 */
[----:B--23--:R-:W-:Y:S01]  /*1e890*/  FADD.FTZ R4, R2, R4 ;  /* 0x0000000402047221 */ /* 0x00cfe20000010000 */
[----:B------:R-:W-:Y:S02]  /*1e8a0*/  MOV R3, RZ ;  /* 0x000000ff00037202 */ /* 0x000fe40000000f00 */
[----:B------:R-:W-:Y:S02]  /*1e8b0*/  MOV R2, RZ ;  /* 0x000000ff00027202 */ /* 0x000fe40000000f00 */
[----:B------:R-:W-:Y:S02]  /*1e8c0*/  FSETP.NE.FTZ.AND P0, PT, R4, RZ, PT ;  /* 0x000000ff0400720b */ /* 0x000fe40003f15000 */
[----:B------:R-:W-:Y:S02]  /*1e8d0*/  MOV R25, 0xff800000 ;  /* 0xff80000000197802 */ /* 0x000fe40000000f00 */
[----:B------:R-:W-:-:S03]  /*1e8e0*/  MOV R24, 0xff800000 ;  /* 0xff80000000187802 */ /* 0x000fc60000000f00 */
[----:B------:R-:W2:Y:S08]  /*1e8f0*/  @P1 MUFU.RCP R3, R6 ;  /* 0x0000000600031308 */ /* 0x000eb00000001000 */
[----:B------:R3:W4:Y:S01]  /*1e900*/  @P1 MUFU.LG2 R9, R6 ;  /* 0x0000000600091308 */ /* 0x0007220000000c00 */
[----:B--2---:R-:W-:-:S07]  /*1e910*/  FMUL.FTZ R46, R3, R84 ;  /* 0x00000054032e7220 */ /* 0x004fce0000410000 */
[----:B------:R-:W2:Y:S01]  /*1e920*/  @P0 MUFU.RCP R2, R4 ;  /* 0x0000000400020308 */ /* 0x000ea20000001000 */
[C---:B------:R-:W-:Y:S02]  /*1e930*/  FMUL.FTZ R47, R3.reuse, R85 ;  /* 0x00000055032f7220 */ /* 0x040fe40000410000 */
[C---:B------:R-:W-:Y:S02]  /*1e940*/  FMUL.FTZ R54, R3.reuse, R128 ;  /* 0x0000008003367220 */ /* 0x040fe40000410000 */
[C---:B------:R-:W-:Y:S02]  /*1e950*/  FMUL.FTZ R55, R3.reuse, R129 ;  /* 0x0000008103377220 */ /* 0x040fe40000410000 */
[C---:B------:R-:W-:Y:S01]  /*1e960*/  FMUL.FTZ R30, R3.reuse, R124 ;  /* 0x0000007c031e7220 */ /* 0x040fe20000410000 */
[----:B---3--:R-:W-:Y:S01]  /*1e970*/  @P1 MOV R6, 0x3f317218 ;  /* 0x3f31721800061802 */ /* 0x008fe20000000f00 */
        /* <DEDUP_REMOVED lines=28> */
[----:B----4-:R-:W-:Y:S02]  /*1eb40*/  @P1 FMUL.FTZ R9, R9, 0.69314718246459960938 ;  /* 0x3f31721809091820 */ /* 0x010fe40000410000 */
[----:B------:R-:W-:Y:S02]  /*1eb50*/  @P1 FMUL.FTZ R6, R6, c[0x0][0x2d0] ;  /* 0x0000b40006061a20 */ /* 0x000fe40000410000 */
[----:B--2---:R-:W-:Y:S02]  /*1eb60*/  FMUL.FTZ R80, R2, R90 ;  /* 0x0000005a02507220 */ /* 0x004fe40000410000 */
[----:B------:R-:W-:Y:S01]  /*1eb70*/  @P1 FFMA.FTZ R25, R6, R5, R9 ;  /* 0x0000000506191223 */ /* 0x000fe20000010009 */
[----:B------:R-:W-:Y:S01]  /*1eb80*/  MOV R5, 0x1 ;  /* 0x0000000100057802 */ /* 0x000fe20000000f00 */
[----:B------:R-:W-:-:S02]  /*1eb90*/  FMUL.FTZ R81, R2, R91 ;  /* 0x0000005b02517220 */ /* 0x000fc40000410000 */
[C---:B------:R-:W-:Y:S02]  /*1eba0*/  FMUL.FTZ R90, R2.reuse, R82 ;  /* 0x00000052025a7220 */ /* 0x040fe40000410000 */
[C---:B------:R-:W-:Y:S02]  /*1ebb0*/  FMUL.FTZ R91, R2.reuse, R83 ;  /* 0x00000053025b7220 */ /* 0x040fe40000410000 */
[C---:B------:R-:W-:Y:S01]  /*1ebc0*/  FMUL.FTZ R82, R2.reuse, R62 ;  /* 0x0000003e02527220 */ /* 0x040fe20000410000 */
[----:B---3--:R-:W-:Y:S01]  /*1ebd0*/  @P0 MOV R4, 0x3f317218 ;  /* 0x3f31721800040802 */ /* 0x008fe20000000f00 */
        /* <DEDUP_REMOVED lines=31> */
.L_x_964:
[----:B------:R2:W5:Y:S04]  /*1edd0*/  LDL R6, [R1+0x18] ;  /* 0x0000180001067983 */ /* 0x0005680000100800 */
[----:B------:R-:W3:Y:S01]  /*1ede0*/  S2R R3, SR_TID.X ;  /* 0x0000000000037919 */ /* 0x000ee20000002100 */
[----:B------:R-:W-:Y:S01]  /*1edf0*/  BSSY B0, `(.L_x_1080) ;  /* 0x0000011000007945 */ /* 0x000fe20003800000 */
[----:B---3--:R-:W-:-:S13]  /*1ee00*/  LOP3.LUT P0, RZ, R3, 0xff, RZ, 0xc0, !PT ;  /* 0x000000ff03ff7812 */ /* 0x008fda000780c0ff */
[----:B------:R-:W-:Y:S05]  /*1ee10*/  @P0 BRA `(.L_x_1081) ;  /* 0x000000e000000947 */ /* 0x000fea0003800000 */
[----:B--2---:R-:W2:Y:S01]  /*1ee20*/  S2R R5, SR_LANEID ;  /* 0x0000000000057919 */ /* 0x004ea20000000000 */
[----:B------:R-:W-:Y:S01]  /*1ee30*/  VOTEU.ANY UR4, UPT, PT ;  /* 0x0000000000047886 */ /* 0x000fe200038e0100 */
[----:B------:R-:W-:Y:S01]  /*1ee40*/  IMAD.MOV.U32 R8, RZ, RZ, c[0x0][0x560] ;  /* 0x00015800ff087624 */ /* 0x000fe200078e00ff */
[----:B------:R-:W2:Y:S01]  /*1ee50*/  FLO.U32 R4, UR4 ;  /* 0x0000000400047d00 */ /* 0x000ea200080e0000 */
[----:B------:R-:W-:-:S07]  /*1ee60*/  IMAD.MOV.U32 R9, RZ, RZ, c[0x0][0x564] ;  /* 0x00015900ff097624 */ /* 0x000fce00078e00ff */
[----:B------:R-:W3:Y:S01]  /*1ee70*/  POPC R3, UR4 ;  /* 0x0000000400037d09 */ /* 0x000ee20008000000 */
[----:B--2---:R-:W-:-:S13]  /*1ee80*/  ISETP.EQ.U32.AND P0, PT, R4, R5, PT ;  /* 0x000000050400720c */ /* 0x004fda0003f02070 */
[----:B---3--:R-:W2:Y:S04]  /*1ee90*/  @P0 ATOMG.E.ADD.STRONG.GPU PT, R3, [R8.64], R3 ;  /* 0x00000003080309a8 */ /* 0x008ea800081ee1c8 */
[----:B------:R-:W3:Y:S04]  /*1eea0*/  S2R R5, SR_LTMASK ;  /* 0x0000000000057919 */ /* 0x000ee80000003900 */
[----:B--2---:R3:W2:Y:S02]  /*1eeb0*/  SHFL.IDX PT, R4, R3, R4, 0x1f ;  /* 0x00001f0403047589 */ /* 0x0046a400000e0000 */
[----:B---3--:R-:W-:-:S06]  /*1eec0*/  LOP3.LUT R3, R5, UR4, RZ, 0xc0, !PT ;  /* 0x0000000405037c12 */ /* 0x008fcc000f8ec0ff */
[----:B------:R-:W2:Y:S02]  /*1eed0*/  POPC R3, R3 ;  /* 0x0000000300037309 */ /* 0x000ea40000000000 */
[----:B--2--5:R-:W-:-:S05]  /*1eee0*/  IADD3 R6, R4, c[0x0][0xc], R3 ;  /* 0x0000030004067a10 */ /* 0x024fca0007ffe003 */
[----:B------:R2:W-:Y:S02]  /*1eef0*/  STL [R1+0x18], R6 ;  /* 0x0000180601007387 */ /* 0x0005e40000100800 */
.L_x_1081:
[----:B--2---:R-:W-:Y:S05]  /*1ef00*/  BSYNC B0 ;  /* 0x0000000000007941 */ /* 0x004fea0003800000 */
.L_x_1080:
[----:B------:R-:W-:Y:S01]  /*1ef10*/  PRMT R2, R2, 0x9910, RZ ;  /* 0x0000991002027816 */ /* 0x000fe200000000ff */
[----:B------:R-:W-:Y:S01]  /*1ef20*/  BSSY B1, `(.L_x_1082) ;  /* 0x00002d5000017945 */ /* 0x000fe20003800000 */
[----:B-----5:R-:W-:Y:S02]  /*1ef30*/  IMAD.MOV.U32 R29, RZ, RZ, R6 ;  /* 0x000000ffff1d7224 */ /* 0x020fe400078e0006 */
[----:B------:R-:W-:-:S13]  /*1ef40*/  ISETP.NE.AND P0, PT, R2, RZ, PT ;  /* 0x000000ff0200720c */ /* 0x000fda0003f05270 */
[----:B------:R-:W-:Y:S05]  /*1ef50*/  @!P0 BRA `(.L_x_1083) ;  /* 0x000021f000008947 */ /* 0x000fea0003800000 */
[----:B------:R-:W2:Y:S04]  /*1ef60*/  LDL R14, [R1+0x30] ;  /* 0x00003000010e7983 */ /* 0x000ea80000100800 */
        /* <DEDUP_REMOVED lines=13> */
[----:B--2---:R2:W-:Y:S04]  /*1f040*/  STS [R14+0x80], R2 ;  /* 0x000080020e007388 */ /* 0x0045e80000000800 */
[----:B------:R1:W-:Y:S04]  /*1f050*/  STS [R14+0x480], R3 ;  /* 0x000480030e007388 */ /* 0x0003e80000000800 */
[----:B---3--:R3:W-:Y:S01]  /*1f060*/  STS [R6], R4 ;  /* 0x0000000406007388 */ /* 0x0087e20000000800 */
[----:B--2---:R-:W-:-:S02]  /*1f070*/  F2FP.PACK_AB R2, R69, R68 ;  /* 0x000000444502723e */ /* 0x004fc400000000ff */
[----:B-1----:R-:W-:-:S03]  /*1f080*/  F2FP.PACK_AB R3, R33, R32 ;  /* 0x000000202103723e */ /* 0x002fc600000000ff */
        /* <DEDUP_REMOVED lines=21> */
[----:B------:R3:W-:Y:S04]  /*1f1e0*/  STS [R11], R5 ;  /* 0x000000050b007388 */ /* 0x0007e80000000800 */
[----:B------:R4:W-:Y:S01]  /*1f1f0*/  STS [R11+0x400], R3 ;  /* 0x000400030b007388 */ /* 0x0009e20000000800 */
[----:B-1----:R-:W-:Y:S02]  /*1f200*/  F2FP.PACK_AB R2, R93, R92 ;  /* 0x0000005c5d02723e */ /* 0x002fe400000000ff */
[----:B--2---:R-:W-:-:S03]  /*1f210*/  F2FP.PACK_AB R4, R45, R44 ;  /* 0x0000002c2d04723e */ /* 0x004fc600000000ff */
[----:B------:R-:W-:Y:S01]  /*1f220*/  STS [R14+0x4080], R2 ;  /* 0x004080020e007388 */ /* 0x000fe20000000800 */
[----:B---3--:R-:W-:Y:S02]  /*1f230*/  F2FP.PACK_AB R5, R61, R60 ;  /* 0x0000003c3d05723e */ /* 0x008fe400000000ff */
[----:B----4-:R-:W-:-:S03]  /*1f240*/  F2FP.PACK_AB R3, R81, R80 ;  /* 0x000000505103723e */ /* 0x010fc600000000ff */
[----:B------:R1:W-:Y:S04]  /*1f250*/  STS [R14+0x4480], R5 ;  /* 0x004480050e007388 */ /* 0x0003e80000000800 */
[----:B-1----:R-:W2:Y:S01]  /*1f260*/  LDL R14, [R1+0x24] ;  /* 0x00002400010e7983 */ /* 0x002ea20000100800 */
[----:B------:R-:W-:Y:S02]  /*1f270*/  F2FP.PACK_AB R2, R47, R46 ;  /* 0x0000002e2f02723e */ /* 0x000fe400000000ff */
[----:B------:R-:W-:Y:S01]  /*1f280*/  F2FP.PACK_AB R5, R87, R86 ;  /* 0x000000565705723e */ /* 0x000fe200000000ff */
[----:B------:R1:W-:Y:S04]  /*1f290*/  STS [R6+0x4000], R4 ;  /* 0x0040000406007388 */ /* 0x0003e80000000800 */
[----:B------:R3:W-:Y:S04]  /*1f2a0*/  STS [R6+0x4400], R3 ;  /* 0x0044000306007388 */ /* 0x0007e80000000800 */
[----:B------:R4:W-:Y:S04]  /*1f2b0*/  STS [R10+0x4080], R2 ;  /* 0x004080020a007388 */ /* 0x0009e80000000800 */
[----:B------:R4:W-:Y:S01]  /*1f2c0*/  STS [R10+0x4480], R5 ;  /* 0x004480050a007388 */ /* 0x0009e20000000800 */
[----:B-1----:R-:W-:-:S02]  /*1f2d0*/  F2FP.PACK_AB R4, R91, R90 ;  /* 0x0000005a5b04723e */ /* 0x002fc400000000ff */
[----:B---3--:R-:W-:Y:S02]  /*1f2e0*/  F2FP.PACK_AB R6, R49, R48 ;  /* 0x000000303106723e */ /* 0x008fe400000000ff */
[----:B------:R-:W-:Y:S02]  /*1f2f0*/  F2FP.PACK_AB R3, R85, R84 ;  /* 0x000000545503723e */ /* 0x000fe400000000ff */
[----:B----4-:R-:W-:Y:S01]  /*1f300*/  F2FP.PACK_AB R2, R83, R82 ;  /* 0x000000525302723e */ /* 0x010fe200000000ff */
[----:B------:R1:W-:Y:S01]  /*1f310*/  STS [R16+0x4000], R6 ;  /* 0x0040000610007388 */ /* 0x0003e20000000800 */
[----:B------:R-:W-:-:S03]  /*1f320*/  F2FP.PACK_AB R5, R65, R64 ;  /* 0x000000404105723e */ /* 0x000fc600000000ff */
[----:B------:R3:W-:Y:S04]  /*1f330*/  STS [R16+0x4400], R4 ;  /* 0x0044000410007388 */ /* 0x0007e80000000800 */
[----:B------:R4:W-:Y:S04]  /*1f340*/  STS [R15+0x4080], R3 ;  /* 0x004080030f007388 */ /* 0x0009e80000000800 */
[----:B------:R4:W-:Y:S04]  /*1f350*/  STS [R15+0x4480], R2 ;  /* 0x004480020f007388 */ /* 0x0009e80000000800 */
[----:B------:R-:W-:Y:S01]  /*1f360*/  STS [R9+0x4000], R5 ;  /* 0x0040000509007388 */ /* 0x000fe20000000800 */
[----:B------:R-:W-:-:S02]  /*1f370*/  ISETP.NE.U32.AND P0, PT, RZ, c[0x0][0x508], PT ;  /* 0x00014200ff007a0c */ /* 0x000fc40003f05070 */
[----:B------:R-:W-:Y:S01]  /*1f380*/  ISETP.NE.U32.AND P2, PT, RZ, c[0x0][0x500], PT ;  /* 0x00014000ff007a0c */ /* 0x000fe20003f45070 */
[----:B------:R-:W2:Y:S01]  /*1f390*/  LDL.LU R10, [R1+0x1c] ;  /* 0x00001c00010a7983 */ /* 0x000ea20000300800 */
[----:B------:R-:W-:Y:S01]  /*1f3a0*/  ISETP.NE.AND.EX P1, PT, RZ, c[0x0][0x50c], PT, P0 ;  /* 0x00014300ff007a0c */ /* 0x000fe20003f25300 */
[----:B------:R-:W-:Y:S01]  /*1f3b0*/  IMAD.MOV.U32 R17, RZ, RZ, c[0x0][0x388] ;  /* 0x0000e200ff117624 */ /* 0x000fe200078e00ff */
[----:B------:R-:W-:Y:S02]  /*1f3c0*/  ISETP.NE.AND.EX P2, PT, RZ, c[0x0][0x504], PT, P2 ;  /* 0x00014100ff007a0c */ /* 0x000fe40003f45320 */
[----:B-1----:R-:W-:Y:S02]  /*1f3d0*/  F2FP.PACK_AB R6, R27, R26 ;  /* 0x0000001a1b06723e */ /* 0x002fe400000000ff */
[----:B---3--:R-:W-:Y:S02]  /*1f3e0*/  F2FP.PACK_AB R4, R67, R66 ;  /* 0x000000424304723e */ /* 0x008fe400000000ff */
[----:B----4-:R-:W-:-:S03]  /*1f3f0*/  F2FP.PACK_AB R3, R51, R50 ;  /* 0x000000323303723e */ /* 0x010fc600000000ff */
[----:B------:R1:W-:Y:S01]  /*1f400*/  STS [R9+0x4400], R4 ;  /* 0x0044000409007388 */ /* 0x0003e20000000800 */
[----:B------:R-:W-:-:S03]  /*1f410*/  F2FP.PACK_AB R2, R63, R62 ;  /* 0x0000003e3f02723e */ /* 0x000fc600000000ff */
[----:B------:R3:W-:Y:S04]  /*1f420*/  STS [R8+0x4080], R3 ;  /* 0x0040800308007388 */ /* 0x0007e80000000800 */
[----:B------:R4:W-:Y:S04]  /*1f430*/  STS [R8+0x4480], R2 ;  /* 0x0044800208007388 */ /* 0x0009e80000000800 */
[----:B------:R2:W-:Y:S01]  /*1f440*/  STS [R11+0x4000], R6 ;  /* 0x004000060b007388 */ /* 0x0005e20000000800 */
[----:B-1----:R-:W-:Y:S02]  /*1f450*/  IMAD.MOV.U32 R4, RZ, RZ, 0x4 ;  /* 0x00000004ff047424 */ /* 0x002fe400078e00ff */
[----:B---3--:R-:W-:Y:S01]  /*1f460*/  IMAD.MOV.U32 R3, RZ, RZ, RZ ;  /* 0x000000ffff037224 */ /* 0x008fe200078e00ff */
[----:B----4-:R-:W-:-:S05]  /*1f470*/  F2FP.PACK_AB R2, R57, R56 ;  /* 0x000000383902723e */ /* 0x010fca00000000ff */
[----:B------:R1:W-:Y:S01]  /*1f480*/  STS [R11+0x4400], R2 ;  /* 0x004400020b007388 */ /* 0x0003e20000000800 */
[----:B--2---:R-:W-:-:S03]  /*1f490*/  @P1 IMAD.WIDE R8, R14, R4, c[0x0][0x508] ;  /* 0x000142000e081625 */ /* 0x004fc600078e0204 */
[----:B------:R-:W-:Y:S01]  /*1f4a0*/  BAR.SYNC.DEFER_BLOCKING 0x1, 0x100 ;  /* 0x0044000000007b1d */ /* 0x000fe20000010000 */
[----:B------:R-:W-:-:S05]  /*1f4b0*/  IMAD.WIDE R4, R14, R4, c[0x0][0x500] ;  /* 0x000140000e047625 */ /* 0x000fca00078e0204 */
[----:B------:R1:W5:Y:S04]  /*1f4c0*/  @P1 LDG.E R17, [R8.64] ;  /* 0x0000000808111981 */ /* 0x000368000c1e1900 */
[----:B------:R1:W5:Y:S01]  /*1f4d0*/  @P2 LDG.E R3, [R4.64] ;  /* 0x0000000804032981 */ /* 0x000362000c1e1900 */
[----:B------:R-:W-:-:S04]  /*1f4e0*/  ISETP.NE.AND P0, PT, R10, RZ, PT ;  /* 0x000000ff0a00720c */ /* 0x000fc80003f05270 */
[----:B------:R-:W-:Y:S01]  /*1f4f0*/  SEL R6, R10, c[0x0][0x3d4], P0 ;  /* 0x0000f5000a067a07 */ /* 0x000fe20000000000 */
[----:B------:R-:W-:Y:S05]  /*1f500*/  @P1 BRA `(.L_x_1084) ;  /* 0x0000004000001947 */ /* 0x000fea0003800000 */
[----:B-1----:R-:W-:Y:S05]  /*1f510*/  @!P2 BRA `(.L_x_1084) ;  /* 0x000000300000a947 */ /* 0x002fea0003800000 */
[----:B------:R1:W2:Y:S04]  /*1f520*/  LDG.E R2, [R4.64] ;  /* 0x0000000804027981 */ /* 0x0002a8000c1e1900 */
[----:B-1----:R-:W2:Y:S02]  /*1f530*/  LDG.E R4, [R4.64+0x4] ;  /* 0x0000040804047981 */ /* 0x002ea4000c1e1900 */
[----:B--2--5:R-:W-:Y:S02]  /*1f540*/  IADD3 R17, -R2, R4, RZ ;  /* 0x0000000402117210 */ /* 0x024fe40007ffe1ff */
.L_x_1084:
[----:B-1----:R-:W2:Y:S04]  /*1f550*/  LDL R8, [R1+0x14] ;  /* 0x0000140001087983 */ /* 0x002ea80000100800 */
[----:B------:R-:W3:Y:S04]  /*1f560*/  LDL.LU R5, [R1+0x20] ;  /* 0x0000200001057983 */ /* 0x000ee80000300800 */
[----:B------:R-:W2:Y:S04]  /*1f570*/  LDL R28, [R1+0xc] ;  /* 0x00000c00011c7983 */ /* 0x000ea80000100800 */
[----:B------:R-:W4:Y:S04]  /*1f580*/  LDL R70, [R1+0x28] ;  /* 0x0000280001467983 */ /* 0x000f280000100800 */
[----:B------:R-:W4:Y:S01]  /*1f590*/  LDL R71, [R1+0x68] ;  /* 0x0000680001477983 */ /* 0x000f220000100800 */
        /* <DEDUP_REMOVED lines=10> */
[----:B------:R-:W-:Y:S02]  /*1f640*/  ISETP.NE.AND.EX P0, PT, RZ, c[0x0][0x504], PT, P0 ;  /* 0x00014100ff007a0c */ /* 0x000fe40003f05300 */
[----:B------:R-:W-:Y:S02]  /*1f650*/  SHF.R.S32.HI R4, RZ, 0x1f, R14 ;  /* 0x0000001fff047819 */ /* 0x000fe4000001140e */
[----:B------:R-:W-:Y:S01]  /*1f660*/  SEL R2, R14, RZ, !P0 ;  /* 0x000000ff0e027207 */ /* 0x000fe20004000000 */
[----:B------:R-:W1:Y:S01]  /*1f670*/  S2R R74, SR_TID.X ;  /* 0x00000000004a7919 */ /* 0x000e620000002100 */
[----:B---3--:R-:W-:Y:S01]  /*1f680*/  LOP3.LUT R5, R5, 0xffff, RZ, 0xc0, !PT ;  /* 0x0000ffff05057812 */ /* 0x008fe200078ec0ff */
[----:B--2---:R-:W-:Y:S01]  /*1f690*/  IMAD.IADD R6, R8, 0x1, R28 ;  /* 0x0000000108067824 */ /* 0x004fe200078e021c */
[----:B------:R-:W-:Y:S01]  /*1f6a0*/  SEL R8, R4, RZ, !P0 ;  /* 0x000000ff04087207 */ /* 0x000fe20004000000 */
[----:B-1----:R-:W-:-:S02]  /*1f6b0*/  IMAD R4, R11, R2, RZ ;  /* 0x000000020b047224 */ /* 0x002fc400078e02ff */
[----:B------:R-:W-:-:S04]  /*1f6c0*/  @P3 IMAD.HI.U32 R14, R6, c[0x0][0x4ec], RZ ;  /* 0x00013b00060e3a27 */ /* 0x000fc800078e00ff */
[C---:B------:R-:W-:Y:S02]  /*1f6d0*/  IMAD R16, R10.reuse, R8, R4 ;  /* 0x000000080a107224 */ /* 0x040fe400078e0204 */
[----:B------:R-:W-:-:S04]  /*1f6e0*/  IMAD.WIDE.U32 R8, R10, R2, RZ ;  /* 0x000000020a087225 */ /* 0x000fc800078e00ff */
[----:B------:R-:W-:-:S04]  /*1f6f0*/  IMAD.WIDE.U32 R10, R18, R5, RZ ;  /* 0x00000005120a7225 */ /* 0x000fc800078e00ff */
[----:B------:R-:W-:Y:S01]  /*1f700*/  IMAD.MOV.U32 R4, RZ, RZ, R6 ;  /* 0x000000ffff047224 */ /* 0x000fe200078e0006 */
[----:B------:R-:W-:Y:S01]  /*1f710*/  @P3 SHF.R.U32.HI R4, RZ, c[0x0][0x4f0], R14 ;  /* 0x00013c00ff043a19 */ /* 0x000fe2000001160e */
[----:B------:R-:W-:Y:S01]  /*1f720*/  IMAD R15, R19, R5, RZ ;  /* 0x00000005130f7224 */ /* 0x000fe200078e02ff */
[----:B----4-:R-:W-:Y:S01]  /*1f730*/  SEL R14, R70, RZ, P2 ;  /* 0x000000ff460e7207 */ /* 0x010fe20001000000 */
        /* <DEDUP_REMOVED lines=45> */
[----:B------:R-:W-:Y:S01]  /*1fa10*/  IADD3 R6, R0, R28, RZ ;  /* 0x0000001c00067210 */ /* 0x000fe20007ffe0ff */
        /* <DEDUP_REMOVED lines=34> */
[----:B------:R-:W-:Y:S02]  /*1fc40*/  IADD3 R5, R101, R28, RZ ;  /* 0x0000001c65057210 */ /* 0x000fe40007ffe0ff */
[----:B------:R-:W-:Y:S01]  /*1fc50*/  LEA.HI.X R6, R2, c[0x0][0x384], R3, 0x1, P0 ;  /* 0x0000e10002067a11 */ /* 0x000fe200000f0c03 */
[----:B------:R-:W-:Y:S05]  /*1fc60*/  BRA.DIV ~URZ, `(.L_x_1086) ;  /* 0x000055927f007947 */ /* 0x000fea000b800000 */
[----:B--234-:R2:W3:Y:S02]  /*1fc70*/  SHFL.IDX PT, R9, R6, RZ, 0x181f ;  /* 0x00181fff06097589 */ /* 0x01c4e400000e0000 */
.L_x_1174:
[----:B------:R-:W-:Y:S05]  /*1fc80*/  BRA.DIV ~URZ, `(.L_x_1087) ;  /* 0x000055e27f007947 */ /* 0x000fea000b800000 */
[----:B------:R4:W2:Y:S02]  /*1fc90*/  SHFL.IDX PT, R2, R8, RZ, 0x181f ;  /* 0x00181fff08027589 */ /* 0x0008a400000e0000 */
.L_x_1175:
[----:B------:R-:W-:Y:S01]  /*1fca0*/  ISETP.GE.AND P0, PT, R5, R4, PT ;  /* 0x000000040500720c */ /* 0x000fe20003f06270 */
[----:B------:R-:W-:-:S12]  /*1fcb0*/  BSSY B0, `(.L_x_1088) ;  /* 0x000000a000007945 */ /* 0x000fd80003800000 */
[----:B------:R-:W-:Y:S05]  /*1fcc0*/  @P0 BRA `(.L_x_1089) ;  /* 0x0000008000000947 */ /* 0x000fea0003800000 */
[----:B------:R-:W-:Y:S02]  /*1fcd0*/  ISETP.GE.AND P1, PT, R76, c[0x0][0x3c8], PT ;  /* 0x0000f2004c007a0c */ /* 0x000fe40003f26270 */
[----:B------:R-:W-:-:S11]  /*1fce0*/  ISETP.GE.AND P0, PT, R211, c[0x0][0x3c8], PT ;  /* 0x0000f200d3007a0c */ /* 0x000fd60003f06270 */
[CC--:B--2---:R-:W-:Y:S02]  /*1fcf0*/  @!P1 LEA R10, P3, R76.reuse, R2.reuse, 0x1 ;  /* 0x000000024c0a9211 */ /* 0x0c4fe400078608ff */
[C---:B------:R-:W-:Y:S02]  /*1fd00*/  @!P0 LEA R2, P2, R211.reuse, R2, 0x1 ;  /* 0x00000002d3028211 */ /* 0x040fe400078408ff */
[-C--:B---3--:R-:W-:Y:S02]  /*1fd10*/  @!P1 LEA.HI.X R11, R76, R9.reuse, R77, 0x1, P3 ;  /* 0x000000094c0b9211 */ /* 0x088fe400018f0c4d */
[----:B------:R-:W-:-:S03]  /*1fd20*/  @!P0 LEA.HI.X R3, R211, R9, R238, 0x1, P2 ;  /* 0x00000009d3038211 */ /* 0x000fc600010f0cee */
[----:B------:R2:W-:Y:S04]  /*1fd30*/  @!P1 ST.E.128 [R10.64], R20 ;  /* 0x000000140a009985 */ /* 0x0005e8000c101d08 */
[----:B-1----:R2:W-:Y:S02]  /*1fd40*/  @!P0 ST.E.128 [R2.64], R16 ;  /* 0x0000001002008985 */ /* 0x0025e4000c101d08 */
.L_x_1089:
[----:B------:R-:W-:Y:S05]  /*1fd50*/  BSYNC B0 ;  /* 0x0000000000007941 */ /* 0x000fea0003800000 */
.L_x_1088:
[----:B------:R-:W-:Y:S05]  /*1fd60*/  BRA.DIV ~URZ, `(.L_x_1090) ;  /* 0x000055727f007947 */ /* 0x000fea000b800000 */
[----:B---3--:R3:W4:Y:S04]  /*1fd70*/  SHFL.IDX PT, R9, R6, 0x1, 0x181f ;  /* 0x00381f0006097f89 */ /* 0x00872800000e0000 */
[----:B--2---:R3:W2:Y:S02]  /*1fd80*/  SHFL.IDX PT, R2, R8, 0x1, 0x181f ;  /* 0x00381f0008027f89 */ /* 0x0046a400000e0000 */
.L_x_1176:
[----:B------:R-:W-:Y:S01]  /*1fd90*/  IADD3 R3, R5, 0x20, RZ ;  /* 0x0000002005037810 */ /* 0x000fe20007ffe0ff */
[----:B------:R-:W-:Y:S03]  /*1fda0*/  BSSY B0, `(.L_x_1091) ;  /* 0x000000b000007945 */ /* 0x000fe60003800000 */
[----:B------:R-:W-:-:S13]  /*1fdb0*/  ISETP.GE.AND P0, PT, R3, R4, PT ;  /* 0x000000040300720c */ /* 0x000fda0003f06270 */
[----:B------:R-:W-:Y:S05]  /*1fdc0*/  @P0 BRA `(.L_x_1092) ;  /* 0x0000008000000947 */ /* 0x000fea0003800000 */
[----:B------:R-:W-:Y:S02]  /*1fdd0*/  ISETP.GE.AND P1, PT, R76, c[0x0][0x3c8], PT ;  /* 0x0000f2004c007a0c */ /* 0x000fe40003f26270 */
[----:B------:R-:W-:-:S11]  /*1fde0*/  ISETP.GE.AND P0, PT, R211, c[0x0][0x3c8], PT ;  /* 0x0000f200d3007a0c */ /* 0x000fd60003f06270 */
[CC--:B--2---:R-:W-:Y:S02]  /*1fdf0*/  @!P1 LEA R10, P3, R76.reuse, R2.reuse, 0x1 ;  /* 0x000000024c0a9211 */ /* 0x0c4fe400078608ff */
[C---:B------:R-:W-:Y:S02]  /*1fe00*/  @!P0 LEA R2, P2, R211.reuse, R2, 0x1 ;  /* 0x00000002d3028211 */ /* 0x040fe400078408ff */
[-C--:B----4-:R-:W-:Y:S02]  /*1fe10*/  @!P1 LEA.HI.X R11, R76, R9.reuse, R77, 0x1, P3 ;  /* 0x000000094c0b9211 */ /* 0x090fe400018f0c4d */
[----:B------:R-:W-:-:S03]  /*1fe20*/  @!P0 LEA.HI.X R3, R211, R9, R238, 0x1, P2 ;  /* 0x00000009d3038211 */ /* 0x000fc600010f0cee */
[----:B------:R2:W-:Y:S04]  /*1fe30*/  @!P1 ST.E.128 [R10.64], R32 ;  /* 0x000000200a009985 */ /* 0x0005e8000c101d08 */
[----:B-1----:R2:W-:Y:S02]  /*1fe40*/  @!P0 ST.E.128 [R2.64], R24 ;  /* 0x0000001802008985 */ /* 0x0025e4000c101d08 */
.L_x_1092:
[----:B------:R-:W-:Y:S05]  /*1fe50*/  BSYNC B0 ;  /* 0x0000000000007941 */ /* 0x000fea0003800000 */
.L_x_1091:
[----:B------:R-:W-:Y:S05]  /*1fe60*/  BRA.DIV ~URZ, `(.L_x_1093) ;  /* 0x000055427f007947 */ /* 0x000fea000b800000 */
[----:B----4-:R4:W3:Y:S02]  /*1fe70*/  SHFL.IDX PT, R9, R6, 0x2, 0x181f ;  /* 0x00581f0006097f89 */ /* 0x0108e400000e0000 */
.L_x_1177:
[----:B------:R-:W-:Y:S05]  /*1fe80*/  BRA.DIV ~URZ, `(.L_x_1094) ;  /* 0x000055927f007947 */ /* 0x000fea000b800000 */
[----:B--2---:R2:W4:Y:S02]  /*1fe90*/  SHFL.IDX PT, R2, R8, 0x2, 0x181f ;  /* 0x00581f0008027f89 */ /* 0x00452400000e0000 */
.L_x_1178:
[----:B------:R-:W-:Y:S01]  /*1fea0*/  IADD3 R3, R5, 0x40, RZ ;  /* 0x0000004005037810 */ /* 0x000fe20007ffe0ff */
[----:B------:R-:W-:Y:S03]  /*1feb0*/  BSSY B0, `(.L_x_1095) ;  /* 0x000000b000007945 */ /* 0x000fe60003800000 */
[----:B------:R-:W-:-:S13]  /*1fec0*/  ISETP.GE.AND P0, PT, R3, R4, PT ;  /* 0x000000040300720c */ /* 0x000fda0003f06270 */
[----:B------:R-:W-:Y:S05]  /*1fed0*/  @P0 BRA `(.L_x_1096) ;  /* 0x0000008000000947 */ /* 0x000fea0003800000 */
[----:B------:R-:W-:Y:S02]  /*1fee0*/  ISETP.GE.AND P1, PT, R76, c[0x0][0x3c8], PT ;  /* 0x0000f2004c007a0c */ /* 0x000fe40003f26270 */
[----:B------:R-:W-:-:S11]  /*1fef0*/  ISETP.GE.AND P0, PT, R211, c[0x0][0x3c8], PT ;  /* 0x0000f200d3007a0c */ /* 0x000fd60003f06270 */
[CC--:B----4-:R-:W-:Y:S02]  /*1ff00*/  @!P1 LEA R10, P3, R76.reuse, R2.reuse, 0x1 ;  /* 0x000000024c0a9211 */ /* 0x0d0fe400078608ff */
[C---:B------:R-:W-:Y:S02]  /*1ff10*/  @!P0 LEA R2, P2, R211.reuse, R2, 0x1 ;  /* 0x00000002d3028211 */ /* 0x040fe400078408ff */
[-C--:B---3--:R-:W-:Y:S02]  /*1ff20*/  @!P1 LEA.HI.X R11, R76, R9.reuse, R77, 0x1, P3 ;  /* 0x000000094c0b9211 */ /* 0x088fe400018f0c4d */
[----:B------:R-:W-:-:S03]  /*1ff30*/  @!P0 LEA.HI.X R3, R211, R9, R238, 0x1, P2 ;  /* 0x00000009d3038211 */ /* 0x000fc600010f0cee */
[----:B------:R3:W-:Y:S04]  /*1ff40*/  @!P1 ST.E.128 [R10.64], R40 ;  /* 0x000000280a009985 */ /* 0x0007e8000c101d08 */
[----:B-1----:R3:W-:Y:S02]  /*1ff50*/  @!P0 ST.E.128 [R2.64], R36 ;  /* 0x0000002402008985 */ /* 0x0027e4000c101d08 */
.L_x_1096:
[----:B------:R-:W-:Y:S05]  /*1ff60*/  BSYNC B0 ;  /* 0x0000000000007941 */ /* 0x000fea0003800000 */
.L_x_1095:
[----:B------:R-:W-:Y:S05]  /*1ff70*/  BRA.DIV ~URZ, `(.L_x_1097) ;  /* 0x000055127f007947 */ /* 0x000fea000b800000 */
[----:B---3--:R3:W2:Y:S04]  /*1ff80*/  SHFL.IDX PT, R9, R6, 0x3, 0x181f ;  /* 0x00781f0006097f89 */ /* 0x0086a800000e0000 */
[----:B----4-:R3:W4:Y:S02]  /*1ff90*/  SHFL.IDX PT, R6, R8, 0x3, 0x181f ;  /* 0x00781f0008067f89 */ /* 0x01072400000e0000 */
.L_x_1179:
        /* <DEDUP_REMOVED lines=13> */
.L_x_1085:
        /* <DEDUP_REMOVED lines=34> */
.L_x_1180:
[----:B------:R-:W-:Y:S05]  /*20290*/  BRA.DIV ~URZ, `(.L_x_1100) ;  /* 0x000053327f007947 */ /* 0x000fea000b800000 */
[----:B------:R3:W4:Y:S02]  /*202a0*/  SHFL.IDX PT, R2, R5, RZ, 0x1c1f ;  /* 0x001c1fff05027589 */ /* 0x00072400000e0000 */
.L_x_1181:
        /* <DEDUP_REMOVED lines=10> */
[----:B--2---:R-:W-:Y:S01]  /*20350*/  @!P1 IMAD.MOV.U32 R3, RZ, RZ, R4 ;  /* 0x000000ffff039224 */ /* 0x004fe200078e0004 */
[----:B------:R-:W-:Y:S02]  /*20360*/  SHF.R.S32.HI R16, RZ, 0x1f, R16 ;  /* 0x0000001fff107819 */ /* 0x000fe40000011410 */
[----:B----4-:R-:W-:Y:S01]  /*20370*/  @!P0 LEA R8, P2, R15, R2, 0x2 ;  /* 0x000000020f088211 */ /* 0x010fe200078410ff */
[C---:B------:R-:W-:Y:S01]  /*20380*/  @!P1 IMAD.WIDE R10, R245.reuse, 0x4, R2 ;  /* 0x00000004f50a9825 */ /* 0x040fe200078e0202 */
[----:B------:R-:W-:-:S02]  /*20390*/  IADD3 R19, R245, 0x20, RZ ;  /* 0x00000020f5137810 */ /* 0x000fc40007ffe0ff */
[----:B------:R-:W-:Y:S02]  /*203a0*/  @!P0 LEA.HI.X R9, R15, R4, R16, 0x2, P2 ;  /* 0x000000040f098211 */ /* 0x000fe400010f1410 */
[C---:B------:R-:W-:Y:S01]  /*203b0*/  IADD3 R15, R245.reuse, 0x28, RZ ;  /* 0x00000028f50f7810 */ /* 0x040fe20007ffe0ff */
[----:B------:R2:W-:Y:S01]  /*203c0*/  @!P1 ST.E.64 [R10.64], R54 ;  /* 0x000000360a009985 */ /* 0x0005e2000c101b08 */
[----:B------:R-:W-:Y:S02]  /*203d0*/  IADD3 R20, R245, 0x10, RZ ;  /* 0x00000010f5147810 */ /* 0x000fe40007ffe0ff */
[----:B------:R-:W-:Y:S01]  /*203e0*/  ISETP.GE.AND P2, PT, R19, c[0x0][0x3c8], PT ;  /* 0x0000f20013007a0c */ /* 0x000fe20003f46270 */
[----:B------:R4:W-:Y:S01]  /*203f0*/  @!P0 ST.E.64 [R8.64], R30 ;  /* 0x0000001e08008985 */ /* 0x0009e2000c101b08 */
[----:B------:R-:W-:Y:S02]  /*20400*/  IADD3 R16, R245, 0x18, RZ ;  /* 0x00000018f5107810 */ /* 0x000fe40007ffe0ff */
[----:B------:R-:W-:-:S02]  /*20410*/  ISETP.GE.AND P1, PT, R15, c[0x0][0x3c8], PT ;  /* 0x0000f2000f007a0c */ /* 0x000fc40003f26270 */
[----:B------:R-:W-:Y:S02]  /*20420*/  SHF.R.S32.HI R20, RZ, 0x1f, R20 ;  /* 0x0000001fff147819 */ /* 0x000fe40000011414 */
[----:B------:R-:W-:Y:S02]  /*20430*/  SHF.R.S32.HI R16, RZ, 0x1f, R16 ;  /* 0x0000001fff107819 */ /* 0x000fe40000011410 */
[C---:B------:R-:W-:Y:S02]  /*20440*/  IADD3 R21, R245.reuse, 0x20, RZ ;  /* 0x00000020f5157810 */ /* 0x040fe40007ffe0ff */
[----:B------:R-:W-:Y:S02]  /*20450*/  IADD3 R3, R245, 0x48, RZ ;  /* 0x00000048f5037810 */ /* 0x000fe40007ffe0ff */
[----:B------:R-:W-:Y:S02]  /*20460*/  SHF.R.S32.HI R21, RZ, 0x1f, R21 ;  /* 0x0000001fff157819 */ /* 0x000fe40000011415 */
[----:B------:R-:W-:-:S02]  /*20470*/  SHF.R.S32.HI R3, RZ, 0x1f, R3 ;  /* 0x0000001fff037819 */ /* 0x000fc40000011403 */
        /* <DEDUP_REMOVED lines=35> */
[----:B------:R-:W-:Y:S01]  /*206b0*/  @!P2 LEA R14, P0, R18, R2, 0x2 ;  /* 0x00000002120ea211 */ /* 0x000fe200078010ff */
[----:B------:R4:W-:Y:S01]  /*206c0*/  @!P4 ST.E.64 [R8.64], R42 ;  /* 0x0000002a0800c985 */ /* 0x0009e2000c101b08 */
[----:B------:R-:W-:Y:S02]  /*206d0*/  ISETP.GE.AND P5, PT, R20, c[0x0][0x3c8], PT ;  /* 0x0000f20014007a0c */ /* 0x000fe40003fa6270 */
[----:B------:R-:W-:-:S04]  /*206e0*/  SHF.R.S32.HI R21, RZ, 0x1f, R21 ;  /* 0x0000001fff157819 */ /* 0x000fc80000011415 */
[----:B------:R-:W-:Y:S02]  /*206f0*/  @!P2 LEA.HI.X R15, R18, R4, R21, 0x2, P0 ;  /* 0x00000004120fa211 */ /* 0x000fe400000f1415 */
[C---:B------:R-:W-:Y:S02]  /*20700*/  IADD3 R18, R245.reuse, 0x60, RZ ;  /* 0x00000060f5127810 */ /* 0x040fe40007ffe0ff */
[----:B------:R-:W-:Y:S01]  /*20710*/  IADD3 R21, R245, 0x58, RZ ;  /* 0x00000058f5157810 */ /* 0x000fe20007ffe0ff */
[----:B------:R5:W-:Y:S01]  /*20720*/  @!P2 ST.E.64 [R14.64], R92 ;  /* 0x0000005c0e00a985 */ /* 0x000be2000c101b08 */
[----:B------:R-:W-:Y:S02]  /*20730*/  ISETP.GE.AND P4, PT, R18, c[0x0][0x3c8], PT ;  /* 0x0000f20012007a0c */ /* 0x000fe40003f86270 */
[----:B------:R-:W-:Y:S02]  /*20740*/  SHF.R.S32.HI R21, RZ, 0x1f, R21 ;  /* 0x0000001fff157819 */ /* 0x000fe40000011415 */
[----:B--2---:R-:W-:-:S02]  /*20750*/  @!P6 LEA R10, P0, R16, R2, 0x2 ;  /* 0x00000002100ae211 */ /* 0x004fc400078010ff */
        /* <DEDUP_REMOVED lines=11> */
[----:B------:R-:W-:Y:S02]  /*20810*/  ISETP.GE.AND P1, PT, R19, c[0x0][0x3c8], PT ;  /* 0x0000f20013007a0c */ /* 0x000fe40003f26270 */
[----:B------:R-:W-:Y:S02]  /*20820*/  ISETP.GE.AND P0, PT, R16, c[0x0][0x3c8], PT ;  /* 0x0000f20010007a0c */ /* 0x000fe40003f06270 */
[-C--:B-----5:R-:W-:Y:S02]  /*20830*/  @!P4 LEA R14, P6, R18, R2.reuse, 0x2 ;  /* 0x00000002120ec211 */ /* 0x0a0fe400078c10ff */
[----:B--2---:R-:W-:-:S04]  /*20840*/  @!P5 LEA R8, P3, R20, R2, 0x2 ;  /* 0x000000021408d211 */ /* 0x004fc800078610ff */
[----:B------:R-:W-:Y:S02]  /*20850*/  @!P5 LEA.HI.X R9, R20, R4, R21, 0x2, P3 ;  /* 0x000000041409d211 */ /* 0x000fe400018f1415 */
[C---:B------:R-:W-:Y:S02]  /*20860*/  IADD3 R20, R245.reuse, 0x60, RZ ;  /* 0x00000060f5147810 */ /* 0x040fe40007ffe0ff */
[----:B------:R-:W-:Y:S01]  /*20870*/  IADD3 R21, R245, 0x68, RZ ;  /* 0x00000068f5157810 */ /* 0x000fe20007ffe0ff */
[----:B------:R2:W-:Y:S01]  /*20880*/  @!P5 ST.E.64 [R8.64], R48 ;  /* 0x000000300800d985 */ /* 0x0005e2000c101b08 */
[----:B------:R-:W-:Y:S02]  /*20890*/  SHF.R.S32.HI R20, RZ, 0x1f, R20 ;  /* 0x0000001fff147819 */ /* 0x000fe40000011414 */
[----:B----4-:R-:W-:Y:S02]  /*208a0*/  @!P2 LEA R10, P3, R3, R2, 0x2 ;  /* 0x00000002030aa211 */ /* 0x010fe400078610ff */
[----:B------:R-:W-:-:S02]  /*208b0*/  @!P4 LEA.HI.X R15, R18, R4, R20, 0x2, P6 ;  /* 0x00000004120fc211 */ /* 0x000fc400030f1414 */
[----:B------:R-:W-:Y:S02]  /*208c0*/  SHF.R.S32.HI R21, RZ, 0x1f, R21 ;  /* 0x0000001fff157819 */ /* 0x000fe40000011415 */
[C---:B------:R-:W-:Y:S01]  /*208d0*/  IADD3 R20, R245.reuse, 0x70, RZ ;  /* 0x00000070f5147810 */ /* 0x040fe20007ffe0ff */
[----:B------:R4:W-:Y:S01]  /*208e0*/  @!P4 ST.E.64 [R14.64], R84 ;  /* 0x000000540e00c985 */ /* 0x0009e2000c101b08 */
[----:B------:R-:W-:Y:S02]  /*208f0*/  IADD3 R18, R245, 0x78, RZ ;  /* 0x00000078f5127810 */ /* 0x000fe40007ffe0ff */
[----:B------:R-:W-:Y:S02]  /*20900*/  SHF.R.S32.HI R20, RZ, 0x1f, R20 ;  /* 0x0000001fff147819 */ /* 0x000fe40000011414 */
[----:B------:R-:W-:Y:S02]  /*20910*/  @!P2 LEA.HI.X R11, R3, R4, R21, 0x2, P3 ;  /* 0x00000004030ba211 */ /* 0x000fe400018f1415 */
[----:B------:R-:W-:-:S03]  /*20920*/  SHF.R.S32.HI R18, RZ, 0x1f, R18 ;  /* 0x0000001fff127819 */ /* 0x000fc60000011412 */
[----:B------:R4:W-:Y:S01]  /*20930*/  @!P2 ST.E.64 [R10.64], R64 ;  /* 0x000000400a00a985 */ /* 0x0009e2000c101b08 */
[CC--:B--2---:R-:W-:Y:S02]  /*20940*/  @!P1 LEA R8, P5, R19.reuse, R2.reuse, 0x2 ;  /* 0x0000000213089211 */ /* 0x0c4fe400078a10ff */
[C---:B------:R-:W-:Y:S02]  /*20950*/  @!P0 LEA R2, P3, R16.reuse, R2, 0x2 ;  /* 0x0000000210028211 */ /* 0x040fe400078610ff */
[-C--:B------:R-:W-:Y:S02]  /*20960*/  @!P1 LEA.HI.X R9, R19, R4.reuse, R20, 0x2, P5 ;  /* 0x0000000413099211 */ /* 0x080fe400028f1414 */
[----:B------:R-:W-:-:S03]  /*20970*/  @!P0 LEA.HI.X R3, R16, R4, R18, 0x2, P3 ;  /* 0x0000000410038211 */ /* 0x000fc600018f1412 */
[----:B------:R4:W-:Y:S04]  /*20980*/  @!P1 ST.E.64 [R8.64], R50 ;  /* 0x0000003208009985 */ /* 0x0009e8000c101b08 */
[----:B------:R4:W-:Y:S02]  /*20990*/  @!P0 ST.E.64 [R2.64], R26 ;  /* 0x0000001a02008985 */ /* 0x0009e4000c101b08 */
.L_x_1102:
[----:B------:R-:W-:Y:S05]  /*209a0*/  BSYNC B0 ;  /* 0x0000000000007941 */ /* 0x000fea0003800000 */
.L_x_1101:
[----:B------:R-:W-:Y:S05]  /*209b0*/  BRA.DIV ~URZ, `(.L_x_1103) ;  /* 0x00004c827f007947 */ /* 0x000fea000b800000 */
[----:B--2---:R2:W1:Y:S04]  /*209c0*/  SHFL.IDX PT, R4, R6, 0x1, 0x1c1f ;  /* 0x003c1f0006047f89 */ /* 0x00446800000e0000 */
[----:B----4-:R2:W4:Y:S02]  /*209d0*/  SHFL.IDX PT, R2, R5, 0x1, 0x1c1f ;  /* 0x003c1f0005027f89 */ /* 0x01052400000e0000 */
.L_x_1182:
[----:B------:R-:W-:-:S13]  /*209e0*/  ISETP.NE.AND P0, PT, R17, RZ, PT ;  /* 0x000000ff1100720c */ /* 0x000fda0003f05270 */
[----:B------:R-:W-:Y:S05]  /*209f0*/  @P0 BRA `(.L_x_1098) ;  /* 0x0000127000000947 */ /* 0x000fea0003800000 */
[C---:B------:R-:W-:Y:S02]  /*20a00*/  IADD3 R19, R245.reuse, 0x8, RZ ;  /* 0x00000008f5137810 */ /* 0x040fe40007ffe0ff */
[----:B------:R-:W-:Y:S02]  /*20a10*/  ISETP.GE.AND P2, PT, R245, c[0x0][0x3c8], PT ;  /* 0x0000f200f5007a0c */ /* 0x000fe40003f46270 */
[----:B------:R-:W-:Y:S02]  /*20a20*/  ISETP.GE.AND P1, PT, R19, c[0x0][0x3c8], PT ;  /* 0x0000f20013007a0c */ /* 0x000fe40003f26270 */
[C---:B-12---:R-:W-:Y:S02]  /*20a30*/  IADD3 R6, R245.reuse, 0x10, RZ ;  /* 0x00000010f5067810 */ /* 0x046fe40007ffe0ff */
[----:B------:R-:W-:Y:S02]  /*20a40*/  IADD3 R20, R245, 0x20, RZ ;  /* 0x00000020f5147810 */ /* 0x000fe40007ffe0ff */
[----:B------:R-:W-:-:S02]  /*20a50*/  ISETP.GE.AND P0, PT, R6, c[0x0][0x3c8], PT ;  /* 0x0000f20006007a0c */ /* 0x000fc40003f06270 */
[----:B------:R-:W-:Y:S02]  /*20a60*/  IADD3 R21, R245, 0x8, RZ ;  /* 0x00000008f5157810 */ /* 0x000fe40007ffe0ff */
[----:B------:R-:W-:Y:S01]  /*20a70*/  ISETP.GE.AND P4, PT, R20, c[0x0][0x3c8], PT ;  /* 0x0000f20014007a0c */ /* 0x000fe20003f86270 */
[----:B------:R-:W-:Y:S01]  /*20a80*/  @!P2 IMAD.MOV.U32 R3, RZ, RZ, R4 ;  /* 0x000000ffff03a224 */ /* 0x000fe200078e0004 */
[----:B------:R-:W-:Y:S02]  /*20a90*/  SHF.R.S32.HI R21, RZ, 0x1f, R21 ;  /* 0x0000001fff157819 */ /* 0x000fe40000011415 */
[----:B----4-:R-:W-:Y:S01]  /*20aa0*/  @!P1 LEA R10, P3, R19, R2, 0x2 ;  /* 0x00000002130a9211 */ /* 0x010fe200078610ff */
[C---:B------:R-:W-:Y:S01]  /*20ab0*/  @!P2 IMAD.WIDE R14, R245.reuse, 0x4, R2 ;  /* 0x00000004f50ea825 */ /* 0x040fe200078e0202 */
[----:B------:R-:W-:Y:S02]  /*20ac0*/  IADD3 R18, R245, 0x10, RZ ;  /* 0x00000010f5127810 */ /* 0x000fe40007ffe0ff */
[----:B------:R-:W-:-:S02]  /*20ad0*/  @!P1 LEA.HI.X R11, R19, R4, R21, 0x2, P3 ;  /* 0x00000004130b9211 */ /* 0x000fc400018f1415 */
[----:B---3--:R-:W-:Y:S01]  /*20ae0*/  IADD3 R5, R245, 0x18, RZ ;  /* 0x00000018f5057810 */ /* 0x008fe20007ffe0ff */
[----:B------:R1:W-:Y:S01]  /*20af0*/  @!P2 ST.E.64 [R14.64], R88 ;  /* 0x000000580e00a985 */ /* 0x0003e2000c101b08 */
[C---:B------:R-:W-:Y:S02]  /*20b00*/  @!P0 LEA R8, P6, R6.reuse, R2, 0x2 ;  /* 0x0000000206088211 */ /* 0x040fe400078c10ff */
[----:B------:R-:W-:Y:S01]  /*20b10*/  SHF.R.S32.HI R18, RZ, 0x1f, R18 ;  /* 0x0000001fff127819 */ /* 0x000fe20000011412 */
[----:B------:R2:W-:Y:S01]  /*20b20*/  @!P1 ST.E.64 [R10.64], R68 ;  /* 0x000000440a009985 */ /* 0x0005e2000c101b08 */
[----:B------:R-:W-:Y:S02]  /*20b30*/  ISETP.GE.AND P5, PT, R5, c[0x0][0x3c8], PT ;  /* 0x0000f20005007a0c */ /* 0x000fe40003fa6270 */
[----:B------:R-:W-:Y:S02]  /*20b40*/  @!P0 LEA.HI.X R9, R6, R4, R18, 0x2, P6 ;  /* 0x0000000406098211 */ /* 0x000fe400030f1412 */
[----:B------:R-:W-:-:S02]  /*20b50*/  IADD3 R16, R245, 0x28, RZ ;  /* 0x00000028f5107810 */ /* 0x000fc40007ffe0ff */
[C---:B------:R-:W-:Y:S01]  /*20b60*/  IADD3 R19, R245.reuse, 0x18, RZ ;  /* 0x00000018f5137810 */ /* 0x040fe20007ffe0ff */
[----:B------:R3:W-:Y:S01]  /*20b70*/  @!P0 ST.E.64 [R8.64], R52 ;  /* 0x0000003408008985 */ /* 0x0007e2000c101b08 */
[C---:B------:R-:W-:Y:S02]  /*20b80*/  IADD3 R18, R245.reuse, 0x38, RZ ;  /* 0x00000038f5127810 */ /* 0x040fe40007ffe0ff */
[----:B------:R-:W-:Y:S02]  /*20b90*/  ISETP.GE.AND P3, PT, R16, c[0x0][0x3c8], PT ;  /* 0x0000f20010007a0c */ /* 0x000fe40003f66270 */
[----:B------:R-:W-:Y:S02]  /*20ba0*/  SHF.R.S32.HI R19, RZ, 0x1f, R19 ;  /* 0x0000001fff137819 */ /* 0x000fe40000011413 */
[----:B------:R-:W-:Y:S02]  /*20bb0*/  IADD3 R21, R245, 0x20, RZ ;  /* 0x00000020f5157810 */ /* 0x000fe40007ffe0ff */
[----:B------:R-:W-:-:S02]  /*20bc0*/  ISETP.GE.AND P1, PT, R18, c[0x0][0x3c8], PT ;  /* 0x0000f20012007a0c */ /* 0x000fc40003f26270 */
[----:B------:R-:W-:Y:S02]  /*20bd0*/  IADD3 R6, R245, 0x30, RZ ;  /* 0x00000030f5067810 */ /* 0x000fe40007ffe0ff */
[----:B------:R-:W-:Y:S02]  /*20be0*/  SHF.R.S32.HI R21, RZ, 0x1f, R21 ;  /* 0x0000001fff157819 */ /* 0x000fe40000011415 */
[----:B------:R-:W-:Y:S02]  /*20bf0*/  ISETP.GE.AND P2, PT, R6, c[0x0][0x3c8], PT ;  /* 0x0000f20006007a0c */ /* 0x000fe40003f46270 */
[-C--:B-1----:R-:W-:Y:S02]  /*20c00*/  @!P5 LEA R14, P0, R5, R2.reuse, 0x2 ;  /* 0x00000002050ed211 */ /* 0x082fe400078010ff */
[----:B------:R-:W-:Y:S02]  /*20c10*/  IADD3 R17, R245, 0x38, RZ ;  /* 0x00000038f5117810 */ /* 0x000fe40007ffe0ff */
[----:B--2---:R-:W-:-:S02]  /*20c20*/  @!P4 LEA R10, P6, R20, R2, 0x2 ;  /* 0x00000002140ac211 */ /* 0x004fc400078c10ff */
[----:B------:R-:W-:Y:S02]  /*20c30*/  @!P5 LEA.HI.X R15, R5, R4, R19, 0x2, P0 ;  /* 0x00000004050fd211 */ /* 0x000fe400000f1413 */
[C---:B------:R-:W-:Y:S02]  /*20c40*/  IADD3 R19, R245.reuse, 0x28, RZ ;  /* 0x00000028f5137810 */ /* 0x040fe40007ffe0ff */
[----:B------:R-:W-:Y:S01]  /*20c50*/  IADD3 R5, R245, 0x40, RZ ;  /* 0x00000040f5057810 */ /* 0x000fe20007ffe0ff */
[----:B------:R1:W-:Y:S01]  /*20c60*/  @!P5 ST.E.64 [R14.64], R96 ;  /* 0x000000600e00d985 */ /* 0x0003e2000c101b08 */
[----:B------:R-:W-:Y:S02]  /*20c70*/  SHF.R.S32.HI R19, RZ, 0x1f, R19 ;  /* 0x0000001fff137819 */ /* 0x000fe40000011413 */
[----:B------:R-:W-:-:S03]  /*20c80*/  SHF.R.S32.HI R17, RZ, 0x1f, R17 ;  /* 0x0000001fff117819 */ /* 0x000fc60000011411 */
[----:B------:R-:W-:Y:S02]  /*20c90*/  P2R R3, PR, RZ, 0x40 ;  /* 0x00000040ff037803 */ /* 0x000fe40000000000 */
[C---:B---3--:R-:W-:Y:S02]  /*20ca0*/  @!P3 LEA R8, P6, R16.reuse, R2, 0x2 ;  /* 0x000000021008b211 */ /* 0x048fe400078c10ff */
[----:B------:R-:W-:Y:S02]  /*20cb0*/  ISETP.NE.AND P0, PT, R3, RZ, PT ;  /* 0x000000ff0300720c */ /* 0x000fe40003f05270 */
[-C--:B------:R-:W-:Y:S02]  /*20cc0*/  @!P3 LEA.HI.X R9, R16, R4.reuse, R19, 0x2, P6 ;  /* 0x000000041009b211 */ /* 0x080fe400030f1413 */
[----:B------:R-:W-:Y:S02]  /*20cd0*/  @!P4 LEA.HI.X R11, R20, R4, R21, 0x2, P0 ;  /* 0x00000004140bc211 */ /* 0x000fe400000f1415 */
[----:B------:R-:W-:-:S02]  /*20ce0*/  ISETP.GE.AND P0, PT, R5, c[0x0][0x3c8], PT ;  /* 0x0000f20005007a0c */ /* 0x000fc40003f06270 */
[C---:B------:R-:W-:Y:S01]  /*20cf0*/  IADD3 R20, R245.reuse, 0x30, RZ ;  /* 0x00000030f5147810 */ /* 0x040fe20007ffe0ff */
[----:B------:R2:W-:Y:S01]  /*20d00*/  @!P4 ST.E.64 [R10.64], R72 ;  /* 0x000000480a00c985 */ /* 0x0005e2000c101b08 */
[----:B------:R-:W-:Y:S02]  /*20d10*/  IADD3 R19, R245, 0x48, RZ ;  /* 0x00000048f5137810 */ /* 0x000fe40007ffe0ff */
[----:B------:R-:W-:Y:S01]  /*20d20*/  SHF.R.S32.HI R20, RZ, 0x1f, R20 ;  /* 0x0000001fff147819 */ /* 0x000fe20000011414 */
[----:B------:R3:W-:Y:S01]  /*20d30*/  @!P3 ST.E.64 [R8.64], R58 ;  /* 0x0000003a0800b985 */ /* 0x0007e2000c101b08 */
[----:B------:R-:W-:Y:S02]  /*20d40*/  ISETP.GE.AND P5, PT, R19, c[0x0][0x3c8], PT ;  /* 0x0000f20013007a0c */ /* 0x000fe40003fa6270 */
[C---:B------:R-:W-:Y:S02]  /*20d50*/  IADD3 R16, R245.reuse, 0x50, RZ ;  /* 0x00000050f5107810 */ /* 0x040fe40007ffe0ff */
[----:B------:R-:W-:-:S02]  /*20d60*/  IADD3 R21, R245, 0x48, RZ ;  /* 0x00000048f5157810 */ /* 0x000fc40007ffe0ff */
[C---:B-1----:R-:W-:Y:S02]  /*20d70*/  @!P2 LEA R14, P3, R6.reuse, R2, 0x2 ;  /* 0x00000002060ea211 */ /* 0x042fe400078610ff */
[----:B------:R-:W-:Y:S02]  /*20d80*/  SHF.R.S32.HI R21, RZ, 0x1f, R21 ;  /* 0x0000001fff157819 */ /* 0x000fe40000011415 */
[----:B------:R-:W-:Y:S02]  /*20d90*/  @!P2 LEA.HI.X R15, R6, R4, R20, 0x2, P3 ;  /* 0x00000004060fa211 */ /* 0x000fe400018f1414 */
[C---:B------:R-:W-:Y:S02]  /*20da0*/  IADD3 R6, R245.reuse, 0x40, RZ ;  /* 0x00000040f5067810 */ /* 0x040fe40007ffe0ff */
[----:B------:R-:W-:Y:S01]  /*20db0*/  IADD3 R20, R245, 0x60, RZ ;  /* 0x00000060f5147810 */ /* 0x000fe20007ffe0ff */
[----:B------:R-:W-:Y:S01]  /*20dc0*/  @!P2 ST.E.64 [R14.64], R106 ;  /* 0x0000006a0e00a985 */ /* 0x000fe2000c101b08 */
[----:B------:R-:W-:-:S02]  /*20dd0*/  SHF.R.S32.HI R6, RZ, 0x1f, R6 ;  /* 0x0000001fff067819 */ /* 0x000fc40000011406 */
[----:B------:R-:W-:Y:S02]  /*20de0*/  ISETP.GE.AND P2, PT, R20, c[0x0][0x3c8], PT ;  /* 0x0000f20014007a0c */ /* 0x000fe40003f46270 */
[-C--:B--2---:R-:W-:Y:S02]  /*20df0*/  @!P1 LEA R10, P4, R18, R2.reuse, 0x2 ;  /* 0x00000002120a9211 */ /* 0x084fe400078810ff */
[----:B---3--:R-:W-:-:S04]  /*20e00*/  @!P0 LEA R8, P6, R5, R2, 0x2 ;  /* 0x0000000205088211 */ /* 0x008fc800078c10ff */
[----:B------:R-:W-:Y:S02]  /*20e10*/  @!P0 LEA.HI.X R9, R5, R4, R6, 0x2, P6 ;  /* 0x0000000405098211 */ /* 0x000fe400030f1406 */
[C---:B------:R-:W-:Y:S02]  /*20e20*/  IADD3 R6, R245.reuse, 0x58, RZ ;  /* 0x00000058f5067810 */ /* 0x040fe40007ffe0ff */
[----:B------:R-:W-:-:S03]  /*20e30*/  IADD3 R5, R245, 0x70, RZ ;  /* 0x00000070f5057810 */ /* 0x000fc60007ffe0ff */
[----:B------:R-:W-:Y:S02]  /*20e40*/  P2R R3, PR, RZ, 0x10 ;  /* 0x00000010ff037803 */ /* 0x000fe40000000000 */
[----:B------:R-:W-:Y:S02]  /*20e50*/  ISETP.GE.AND P4, PT, R16, c[0x0][0x3c8], PT ;  /* 0x0000f20010007a0c */ /* 0x000fe40003f86270 */
[----:B------:R-:W-:-:S04]  /*20e60*/  ISETP.NE.AND P3, PT, R3, RZ, PT ;  /* 0x000000ff0300720c */ /* 0x000fc80003f65270 */
[----:B------:R-:W-:Y:S02]  /*20e70*/  @!P1 LEA.HI.X R11, R18, R4, R17, 0x2, P3 ;  /* 0x00000004120b9211 */ /* 0x000fe400018f1411 */
[----:B------:R-:W-:Y:S02]  /*20e80*/  ISETP.GE.AND P3, PT, R6, c[0x0][0x3c8], PT ;  /* 0x0000f20006007a0c */ /* 0x000fe40003f66270 */
[C---:B------:R-:W-:Y:S01]  /*20e90*/  IADD3 R17, R245.reuse, 0x50, RZ ;  /* 0x00000050f5117810 */ /* 0x040fe20007ffe0ff */
[----:B------:R1:W-:Y:S01]  /*20ea0*/  @!P1 ST.E.64 [R10.64], R98 ;  /* 0x000000620a009985 */ /* 0x0003e2000c101b08 */
[----:B------:R-:W-:Y:S02]  /*20eb0*/  IADD3 R18, R245, 0x68, RZ ;  /* 0x00000068f5127810 */ /* 0x000fe40007ffe0ff */
[----:B------:R-:W-:Y:S01]  /*20ec0*/  SHF.R.S32.HI R17, RZ, 0x1f, R17 ;  /* 0x0000001fff117819 */ /* 0x000fe20000011411 */
[----:B------:R2:W-:Y:S01]  /*20ed0*/  @!P0 ST.E.64 [R8.64], R60 ;  /* 0x0000003c08008985 */ /* 0x0005e2000c101b08 */
[----:B------:R-:W-:-:S02]  /*20ee0*/  ISETP.GE.AND P1, PT, R18, c[0x0][0x3c8], PT ;  /* 0x0000f20012007a0c */ /* 0x000fc40003f26270 */
[----:B-1----:R-:W-:-:S04]  /*20ef0*/  @!P5 LEA R10, P0, R19, R2, 0x2 ;  /* 0x00000002130ad211 */ /* 0x002fc800078010ff */
[----:B------:R-:W-:Y:S02]  /*20f00*/  @!P5 LEA.HI.X R11, R19, R4, R21, 0x2, P0 ;  /* 0x00000004130bd211 */ /* 0x000fe400000f1415 */
[C---:B--2---:R-:W-:Y:S02]  /*20f10*/  @!P4 LEA R8, P6, R16.reuse, R2, 0x2 ;  /* 0x000000021008c211 */ /* 0x044fe400078c10ff */
[----:B------:R-:W-:Y:S01]  /*20f20*/  IADD3 R19, R245, 0x58, RZ ;  /* 0x00000058f5137810 */ /* 0x000fe20007ffe0ff */
[----:B------:R1:W-:Y:S01]  /*20f30*/  @!P5 ST.E.64 [R10.64], R80 ;  /* 0x000000500a00d985 */ /* 0x0003e2000c101b08 */
[----:B------:R-:W-:Y:S02]  /*20f40*/  @!P4 LEA.HI.X R9, R16, R4, R17, 0x2, P6 ;  /* 0x000000041009c211 */ /* 0x000fe400030f1411 */
[----:B------:R-:W-:Y:S02]  /*20f50*/  @!P3 LEA R16, P5, R6, R2, 0x2 ;  /* 0x000000020610b211 */ /* 0x000fe400078a10ff */
[----:B------:R-:W-:Y:S01]  /*20f60*/  ISETP.GE.AND P0, PT, R5, c[0x0][0x3c8], PT ;  /* 0x0000f20005007a0c */ /* 0x000fe20003f06270 */
[----:B------:R2:W-:Y:S01]  /*20f70*/  @!P4 ST.E.64 [R8.64], R86 ;  /* 0x000000560800c985 */ /* 0x0005e2000c101b08 */
[----:B------:R-:W-:-:S02]  /*20f80*/  SHF.R.S32.HI R19, RZ, 0x1f, R19 ;  /* 0x0000001fff137819 */ /* 0x000fc40000011413 */
[----:B------:R-:W-:Y:S02]  /*20f90*/  IADD3 R21, R245, 0x60, RZ ;  /* 0x00000060f5157810 */ /* 0x000fe40007ffe0ff */
[----:B------:R-:W-:Y:S02]  /*20fa0*/  @!P2 LEA R14, P6, R20, R2, 0x2 ;  /* 0x00000002140ea211 */ /* 0x000fe400078c10ff */
[----:B------:R-:W-:-:S03]  /*20fb0*/  SHF.R.S32.HI R21, RZ, 0x1f, R21 ;  /* 0x0000001fff157819 */ /* 0x000fc60000011415 */
[----:B------:R-:W-:Y:S02]  /*20fc0*/  P2R R3, PR, RZ, 0x20 ;  /* 0x00000020ff037803 */ /* 0x000fe40000000000 */
[----:B------:R-:W-:Y:S02]  /*20fd0*/  @!P2 LEA.HI.X R15, R20, R4, R21, 0x2, P6 ;  /* 0x00000004140fa211 */ /* 0x000fe400030f1415 */
[----:B------:R-:W-:-:S04]  /*20fe0*/  ISETP.NE.AND P4, PT, R3, RZ, PT ;  /* 0x000000ff0300720c */ /* 0x000fc80003f85270 */
[----:B------:R-:W-:Y:S02]  /*20ff0*/  @!P3 LEA.HI.X R17, R6, R4, R19, 0x2, P4 ;  /* 0x000000040611b211 */ /* 0x000fe400020f1413 */
[C---:B------:R-:W-:Y:S02]  /*21000*/  IADD3 R19, R245.reuse, 0x68, RZ ;  /* 0x00000068f5137810 */ /* 0x040fe40007ffe0ff */
[----:B------:R-:W-:Y:S01]  /*21010*/  IADD3 R6, R245, 0x70, RZ ;  /* 0x00000070f5067810 */ /* 0x000fe20007ffe0ff */
[----:B------:R3:W-:Y:S01]  /*21020*/  @!P3 ST.E.64 [R16.64], R90 ;  /* 0x0000005a1000b985 */ /* 0x0007e2000c101b08 */
[----:B-1----:R-:W-:Y:S02]  /*21030*/  @!P1 LEA R10, P5, R18, R2, 0x2 ;  /* 0x00000002120a9211 */ /* 0x002fe400078a10ff */
[----:B------:R-:W-:Y:S01]  /*21040*/  SHF.R.S32.HI R19, RZ, 0x1f, R19 ;  /* 0x0000001fff137819 */ /* 0x000fe20000011413 */
[----:B------:R3:W-:Y:S01]  /*21050*/  @!P2 ST.E.64 [R14.64], R82 ;  /* 0x000000520e00a985 */ /* 0x0007e2000c101b08 */
[----:B------:R-:W-:-:S02]  /*21060*/  SHF.R.S32.HI R6, RZ, 0x1f, R6 ;  /* 0x0000001fff067819 */ /* 0x000fc40000011406 */
[C---:B--2---:R-:W-:Y:S02]  /*21070*/  @!P0 LEA R8, P4, R5.reuse, R2, 0x2 ;  /* 0x0000000205088211 */ /* 0x044fe400078810ff */
[-C--:B------:R-:W-:Y:S02]  /*21080*/  @!P1 LEA.HI.X R11, R18, R4.reuse, R19, 0x2, P5 ;  /* 0x00000004120b9211 */ /* 0x080fe400028f1413 */
[----:B------:R-:W-:Y:S02]  /*21090*/  @!P0 LEA.HI.X R9, R5, R4, R6, 0x2, P4 ;  /* 0x0000000405098211 */ /* 0x000fe400020f1406 */
[----:B------:R-:W-:Y:S01]  /*210a0*/  IADD3 R5, R245, 0x78, RZ ;  /* 0x00000078f5057810 */ /* 0x000fe20007ffe0ff */
[----:B------:R3:W-:Y:S04]  /*210b0*/  @!P1 ST.E.64 [R10.64], R66 ;  /* 0x000000420a009985 */ /* 0x0007e8000c101b08 */
[----:B------:R3:W-:Y:S01]  /*210c0*/  @!P0 ST.E.64 [R8.64], R62 ;  /* 0x0000003e08008985 */ /* 0x0007e2000c101b08 */
[----:B------:R-:W-:-:S13]  /*210d0*/  ISETP.GE.AND P0, PT, R5, c[0x0][0x3c8], PT ;  /* 0x0000f20005007a0c */ /* 0x000fda0003f06270 */
[----:B------:R-:W-:Y:S05]  /*210e0*/  @P0 BRA `(.L_x_1098) ;  /* 0x00000b8000000947 */ /* 0x000fea0003800000 */
[----:B------:R-:W-:Y:S02]  /*210f0*/  IADD3 R6, R245, 0x78, RZ ;  /* 0x00000078f5067810 */ /* 0x000fe40007ffe0ff */
[----:B------:R-:W-:Y:S02]  /*21100*/  LEA R2, P0, R5, R2, 0x2 ;  /* 0x0000000205027211 */ /* 0x000fe400078010ff */
[----:B------:R-:W-:-:S04]  /*21110*/  SHF.R.S32.HI R6, RZ, 0x1f, R6 ;  /* 0x0000001fff067819 */ /* 0x000fc80000011406 */
[----:B------:R-:W-:-:S05]  /*21120*/  LEA.HI.X R3, R5, R4, R6, 0x2, P0 ;  /* 0x0000000405037211 */ /* 0x000fca00000f1406 */
[----:B------:R1:W-:Y:S01]  /*21130*/  ST.E.64 [R2.64], R56 ;  /* 0x0000003802007985 */ /* 0x0003e2000c101b08 */
[----:B------:R-:W-:Y:S05]  /*21140*/  BRA `(.L_x_1098) ;  /* 0x00000b2000007947 */ /* 0x000fea0003800000 */
.L_x_1083:
[----:B------:R-:W2:Y:S04]  /*21150*/  LDL.LU R3, [R1+0x1c] ;  /* 0x00001c0001037983 */ /* 0x000ea80000300800 */
[----:B------:R-:W3:Y:S01]  /*21160*/  LDL R10, [R1+0x24] ;  /* 0x00002400010a7983 */ /* 0x000ee20000100800 */
[----:B------:R-:W-:Y:S01]  /*21170*/  ISETP.NE.U32.AND P0, PT, RZ, c[0x0][0x508], PT ;  /* 0x00014200ff007a0c */ /* 0x000fe20003f05070 */
[----:B------:R-:W-:Y:S01]  /*21180*/  IMAD.MOV.U32 R8, RZ, RZ, 0x4 ;  /* 0x00000004ff087424 */ /* 0x000fe200078e00ff */
[----:B------:R-:W-:Y:S01]  /*21190*/  ISETP.NE.U32.AND P2, PT, RZ, c[0x0][0x500], PT ;  /* 0x00014000ff007a0c */ /* 0x000fe20003f45070 */
[----:B------:R-:W-:Y:S01]  /*211a0*/  IMAD.MOV.U32 R21, RZ, RZ, c[0x0][0x388] ;  /* 0x0000e200ff157624 */ /* 0x000fe200078e00ff */
[----:B------:R-:W-:Y:S01]  /*211b0*/  ISETP.NE.AND.EX P0, PT, RZ, c[0x0][0x50c], PT, P0 ;  /* 0x00014300ff007a0c */ /* 0x000fe20003f05300 */
[----:B------:R-:W-:Y:S01]  /*211c0*/  IMAD.MOV.U32 R2, RZ, RZ, RZ ;  /* 0x000000ffff027224 */ /* 0x000fe200078e00ff */
[----:B------:R-:W-:Y:S01]  /*211d0*/  ISETP.NE.AND.EX P2, PT, RZ, c[0x0][0x504], PT, P2 ;  /* 0x00014100ff007a0c */ /* 0x000fe20003f45320 */
[----:B---3--:R-:W-:-:S10]  /*211e0*/  IMAD.WIDE R4, R10, R8, c[0x0][0x500] ;  /* 0x000140000a047625 */ /* 0x008fd400078e0208 */
[----:B------:R-:W-:Y:S02]  /*211f0*/  @P0 IMAD.WIDE R8, R10, R8, c[0x0][0x508] ;  /* 0x000142000a080625 */ /* 0x000fe400078e0208 */
[----:B------:R3:W5:Y:S04]  /*21200*/  @P2 LDG.E R2, [R4.64] ;  /* 0x0000000804022981 */ /* 0x000768000c1e1900 */
[----:B------:R3:W5:Y:S01]  /*21210*/  @P0 LDG.E R21, [R8.64] ;  /* 0x0000000808150981 */ /* 0x000762000c1e1900 */
[----:B--2---:R-:W-:-:S04]  /*21220*/  ISETP.NE.AND P1, PT, R3, RZ, PT ;  /* 0x000000ff0300720c */ /* 0x004fc80003f25270 */
[----:B------:R-:W-:Y:S01]  /*21230*/  SEL R23, R3, c[0x0][0x3d4], P1 ;  /* 0x0000f50003177a07 */ /* 0x000fe20000800000 */
[----:B------:R-:W-:Y:S05]  /*21240*/  @P0 BRA `(.L_x_1104) ;  /* 0x0000004000000947 */ /* 0x000fea0003800000 */
[----:B------:R-:W-:Y:S05]  /*21250*/  @!P2 BRA `(.L_x_1104) ;  /* 0x000000300000a947 */ /* 0x000fea0003800000 */
[----:B------:R2:W4:Y:S04]  /*21260*/  LDG.E R3, [R4.64] ;  /* 0x0000000804037981 */ /* 0x000528000c1e1900 */
[----:B--23--:R-:W4:Y:S02]  /*21270*/  LDG.E R4, [R4.64+0x4] ;  /* 0x0000040804047981 */ /* 0x00cf24000c1e1900 */
[----:B----45:R-:W-:Y:S02]  /*21280*/  IADD3 R21, -R3, R4, RZ ;  /* 0x0000000403157210 */ /* 0x030fe40007ffe1ff */
.L_x_1104:
[----:B---3--:R-:W2:Y:S01]  /*21290*/  LDL.LU R4, [R1+0x20] ;  /* 0x0000200001047983 */ /* 0x008ea20000300800 */
[----:B------:R-:W-:Y:S01]  /*212a0*/  SHF.R.S32.HI R3, RZ, 0x1f, R10 ;  /* 0x0000001fff037819 */ /* 0x000fe2000001140a */
[----:B------:R-:W-:Y:S01]  /*212b0*/  BSSY B0, `(.L_x_1105) ;  /* 0x0000039000007945 */ /* 0x000fe20003800000 */
[----:B-----5:R-:W-:Y:S01]  /*212c0*/  SHF.R.S32.HI R22, RZ, 0x1f, R2 ;  /* 0x0000001fff167819 */ /* 0x020fe20000011402 */
[----:B------:R-:W3:Y:S01]  /*212d0*/  S2R R5, SR_TID.X ;  /* 0x0000000000057919 */ /* 0x000ee20000002100 */
[----:B------:R-:W-:-:S02]  /*212e0*/  SEL R14, R10, RZ, !P2 ;  /* 0x000000ff0a0e7207 */ /* 0x000fc40005000000 */
[----:B------:R-:W-:Y:S02]  /*212f0*/  SEL R25, R3, RZ, !P2 ;  /* 0x000000ff03197207 */ /* 0x000fe40005000000 */
[----:B---3--:R-:W-:Y:S02]  /*21300*/  ISETP.GT.AND P0, PT, R5, 0x7f, PT ;  /* 0x0000007f0500780c */ /* 0x008fe40003f04270 */
[----:B--2---:R-:W-:-:S11]  /*21310*/  LOP3.LUT R6, R4, 0xffff, RZ, 0xc0, !PT ;  /* 0x0000ffff04067812 */ /* 0x004fd600078ec0ff */
[----:B------:R-:W-:Y:S05]  /*21320*/  @P0 BRA `(.L_x_1106) ;  /* 0x0000031000000947 */ /* 0x000fea0003800000 */
[----:B------:R-:W2:Y:S01]  /*21330*/  LDL R4, [R1+0xc] ;  /* 0x00000c0001047983 */ /* 0x000ea20000100800 */
[----:B------:R-:W-:Y:S01]  /*21340*/  IMAD R3, R21, c[0x0][0x4e8], RZ ;  /* 0x00013a0015037a24 */ /* 0x000fe200078e02ff */
[----:B--2---:R-:W-:-:S04]  /*21350*/  IADD3 R15, R4, R5, RZ ;  /* 0x00000005040f7210 */ /* 0x004fc80007ffe0ff */
[----:B------:R-:W-:-:S13]  /*21360*/  ISETP.GE.AND P0, PT, R15, R3, PT ;  /* 0x000000030f00720c */ /* 0x000fda0003f06270 */
[----:B------:R-:W-:Y:S05]  /*21370*/  @P0 BRA `(.L_x_1106) ;  /* 0x000002c000000947 */ /* 0x000fea0003800000 */
[----:B------:R-:W2:Y:S01]  /*21380*/  LDL.LU R26, [R1+0x28] ;  /* 0x00002800011a7983 */ /* 0x000ea20000300800 */
[----:B------:R-:W-:Y:S01]  /*21390*/  IMAD.MOV.U32 R3, RZ, RZ, 0x368 ;  /* 0x00000368ff037424 */ /* 0x000fe200078e00ff */
[----:B------:R-:W-:-:S04]  /*213a0*/  ISETP.GT.AND P2, PT, R23, 0x1, PT ;  /* 0x000000011700780c */ /* 0x000fc80003f44270 */
[----:B------:R-:W-:-:S04]  /*213b0*/  SEL R3, R3, 0x328, P2 ;  /* 0x0000032803037807 */ /* 0x000fc80001000000 */
[----:B------:R3:W4:Y:S08]  /*213c0*/  LDC.64 R10, c[0x0][R3+0x170] ;  /* 0x00005c00030a7b82 */ /* 0x0007300000000a00 */
[----:B------:R3:W5:Y:S08]  /*213d0*/  LDC.64 R8, c[0x0][R3+0x168] ;  /* 0x00005a0003087b82 */ /* 0x0007700000000a00 */
[----:B------:R3:W1:Y:S08]  /*213e0*/  LDC.64 R18, c[0x0][R3+0x178] ;  /* 0x00005e0003127b82 */ /* 0x0006700000000a00 */
[----:B------:R3:W1:Y:S02]  /*213f0*/  LDC.64 R16, c[0x0][R3+0x160] ;  /* 0x0000580003107b82 */ /* 0x0006640000000a00 */
[----:B---3--:R-:W-:-:S02]  /*21400*/  IMAD.MOV.U32 R3, RZ, RZ, c[0x0][0x4e8] ;  /* 0x00013a00ff037624 */ /* 0x008fc400078e00ff */
[-C--:B----4-:R-:W-:Y:S02]  /*21410*/  IMAD R11, R11, R14.reuse, RZ ;  /* 0x0000000e0b0b7224 */ /* 0x090fe400078e02ff */
[C---:B------:R-:W-:Y:S01]  /*21420*/  IMAD.WIDE.U32 R4, R10.reuse, R14, RZ ;  /* 0x0000000e0a047225 */ /* 0x040fe200078e00ff */
[----:B------:R-:W-:Y:S02]  /*21430*/  ISETP.NE.AND P0, PT, R3, 0x1, PT ;  /* 0x000000010300780c */ /* 0x000fe40003f05270 */
[----:B------:R-:W-:Y:S01]  /*21440*/  MOV R3, R15 ;  /* 0x0000000f00037202 */ /* 0x000fe20000000f00 */
[----:B------:R-:W-:Y:S02]  /*21450*/  IMAD R11, R10, R25, R11 ;  /* 0x000000190a0b7224 */ /* 0x000fe400078e020b */
[-C--:B-----5:R-:W-:Y:S02]  /*21460*/  IMAD R20, R9, R6.reuse, RZ ;  /* 0x0000000609147224 */ /* 0x0a0fe400078e02ff */
        /* <DEDUP_REMOVED lines=8> */
[----:B------:R-:W-:Y:S02]  /*214f0*/  IADD3.X R15, R5, R20, R22, P1, P0 ;  /* 0x00000014050f7210 */ /* 0x000fe40000fe0416 */
[----:B------:R-:W-:Y:S02]  /*21500*/  SHF.R.S32.HI R5, RZ, 0x1f, R3 ;  /* 0x0000001fff057819 */ /* 0x000fe40000011403 */
[----:B--2---:R-:W-:-:S05]  /*21510*/  SEL R10, R26, RZ, P2 ;  /* 0x000000ff1a0a7207 */ /* 0x004fca0001000000 */
[-C--:B-1----:R-:W-:Y:S02]  /*21520*/  IMAD R11, R19, R10.reuse, RZ ;  /* 0x0000000a130b7224 */ /* 0x082fe400078e02ff */
[----:B------:R-:W-:Y:S01]  /*21530*/  IMAD.WIDE.U32 R8, R18, R10, RZ ;  /* 0x0000000a12087225 */ /* 0x000fe200078e00ff */
[----:B------:R-:W-:-:S04]  /*21540*/  SHF.R.S32.HI R10, RZ, 0x1f, R4 ;  /* 0x0000001fff0a7819 */ /* 0x000fc80000011404 */
[----:B------:R-:W-:Y:S01]  /*21550*/  IADD3 R9, R9, R11, RZ ;  /* 0x0000000b09097210 */ /* 0x000fe20007ffe0ff */
[----:B------:R-:W-:Y:S01]  /*21560*/  IMAD.MOV.U32 R11, RZ, RZ, c[0x0][0x4a8] ;  /* 0x00012a00ff0b7624 */ /* 0x000fe200078e00ff */
[----:B------:R-:W-:Y:S01]  /*21570*/  IADD3 R8, P1, P0, R3, R24, R8 ;  /* 0x0000001803087210 */ /* 0x000fe2000783e008 */
[----:B------:R-:W-:-:S03]  /*21580*/  IMAD R3, R17, R4, RZ ;  /* 0x0000000411037224 */ /* 0x000fc600078e02ff */
[----:B------:R-:W-:Y:S01]  /*21590*/  IADD3.X R9, R5, R15, R9, P1, P0 ;  /* 0x0000000f05097210 */ /* 0x000fe20000fe0409 */
[----:B------:R-:W-:-:S04]  /*215a0*/  IMAD R3, R16, R10, R3 ;  /* 0x0000000a10037224 */ /* 0x000fc800078e0203 */
        /* <DEDUP_REMOVED lines=9> */
.L_x_1106:
[----:B------:R-:W-:Y:S05]  /*21640*/  BSYNC B0 ;  /* 0x0000000000007941 */ /* 0x000fea0003800000 */
.L_x_1105:
        /* <DEDUP_REMOVED lines=13> */
[----:B--2---:R-:W-:-:S04]  /*21720*/  IADD3 R3, R0, R10, RZ ;  /* 0x0000000a00037210 */ /* 0x004fc80007ffe0ff */
[----:B------:R-:W-:Y:S01]  /*21730*/  MOV R2, R3 ;  /* 0x0000000300027202 */ /* 0x000fe20000000f00 */
[----:B------:R-:W-:-:S05]  /*21740*/  @P0 IMAD.HI.U32 R9, R3, c[0x0][0x4ec], RZ ;  /* 0x00013b0003090a27 */ /* 0x000fca00078e00ff */
[----:B------:R-:W-:Y:S01]  /*21750*/  @P0 SHF.R.U32.HI R2, RZ, c[0x0][0x4f0], R9 ;  /* 0x00013c00ff020a19 */ /* 0x000fe20000011609 */
[----:B------:R-:W-:-:S03]  /*21760*/  IMAD R9, R14, c[0x0][0x3f4], R8 ;  /* 0x0000fd000e097a24 */ /* 0x000fc600078e0208 */
[----:B------:R-:W-:Y:S02]  /*21770*/  SHF.R.S32.HI R8, RZ, 0x1f, R2 ;  /* 0x0000001fff087819 */ /* 0x000fe40000011402 */
[----:B------:R-:W-:Y:S02]  /*21780*/  IADD3 R6, -R2, RZ, RZ ;  /* 0x000000ff02067210 */ /* 0x000fe40007ffe1ff */
[----:B------:R-:W-:Y:S01]  /*21790*/  IADD3 R5, R5, R9, RZ ;  /* 0x0000000905057210 */ /* 0x000fe20007ffe0ff */
[----:B------:R-:W-:Y:S02]  /*217a0*/  IMAD R8, R8, c[0x0][0x3e0], RZ ;  /* 0x0000f80008087a24 */ /* 0x000fe400078e02ff */
        /* <DEDUP_REMOVED lines=13> */
[----:B------:R1:W2:Y:S02]  /*21880*/  SHFL.IDX PT, R9, R5, RZ, 0x181f ;  /* 0x00181fff05097589 */ /* 0x0002a400000e0000 */
.L_x_1183:
[----:B------:R-:W-:Y:S05]  /*21890*/  BRA.DIV ~URZ, `(.L_x_1108) ;  /* 0x00003ee27f007947 */ /* 0x000fea000b800000 */
[----:B------:R3:W4:Y:S02]  /*218a0*/  SHFL.IDX PT, R2, R8, RZ, 0x181f ;  /* 0x00181fff08027589 */ /* 0x00072400000e0000 */
.L_x_1184:
[----:B------:R-:W-:Y:S01]  /*218b0*/  IMAD R4, R21, c[0x0][0x4e8], RZ ;  /* 0x00013a0015047a24 */ /* 0x000fe200078e02ff */
[----:B------:R-:W-:Y:S04]  /*218c0*/  BSSY B0, `(.L_x_1109) ;  /* 0x000000b000007945 */ /* 0x000fe80003800000 */
[----:B------:R-:W-:-:S13]  /*218d0*/  ISETP.GE.AND P0, PT, R6, R4, PT ;  /* 0x000000040600720c */ /* 0x000fda0003f06270 */
[----:B------:R-:W-:Y:S05]  /*218e0*/  @P0 BRA `(.L_x_1110) ;  /* 0x0000008000000947 */ /* 0x000fea0003800000 */
[----:B------:R-:W-:Y:S02]  /*218f0*/  ISETP.GE.AND P1, PT, R76, c[0x0][0x3c8], PT ;  /* 0x0000f2004c007a0c */ /* 0x000fe40003f26270 */
[----:B------:R-:W-:-:S11]  /*21900*/  ISETP.GE.AND P0, PT, R211, c[0x0][0x3c8], PT ;  /* 0x0000f200d3007a0c */ /* 0x000fd60003f06270 */
[CC--:B----4-:R-:W-:Y:S02]  /*21910*/  @!P1 LEA R10, P3, R76.reuse, R2.reuse, 0x1 ;  /* 0x000000024c0a9211 */ /* 0x0d0fe400078608ff */
[C---:B------:R-:W-:Y:S02]  /*21920*/  @!P0 LEA R2, P2, R211.reuse, R2, 0x1 ;  /* 0x00000002d3028211 */ /* 0x040fe400078408ff */
[-C--:B--2---:R-:W-:Y:S02]  /*21930*/  @!P1 LEA.HI.X R11, R76, R9.reuse, R77, 0x1, P3 ;  /* 0x000000094c0b9211 */ /* 0x084fe400018f0c4d */
[----:B------:R-:W-:-:S03]  /*21940*/  @!P0 LEA.HI.X R3, R211, R9, R238, 0x1, P2 ;  /* 0x00000009d3038211 */ /* 0x000fc600010f0cee */
[----:B------:R2:W-:Y:S04]  /*21950*/  @!P1 ST.E.128 [R10.64], RZ ;  /* 0x000000ff0a009985 */ /* 0x0005e8000c101d08 */
[----:B------:R2:W-:Y:S02]  /*21960*/  @!P0 ST.E.128 [R2.64], RZ ;  /* 0x000000ff02008985 */ /* 0x0005e4000c101d08 */
.L_x_1110:
[----:B------:R-:W-:Y:S05]  /*21970*/  BSYNC B0 ;  /* 0x0000000000007941 */ /* 0x000fea0003800000 */
.L_x_1109:
[----:B------:R-:W-:Y:S05]  /*21980*/  BRA.DIV ~URZ, `(.L_x_1111) ;  /* 0x00003e627f007947 */ /* 0x000fea000b800000 */
[----:B--2---:R2:W1:Y:S04]  /*21990*/  SHFL.IDX PT, R9, R5, 0x1, 0x181f ;  /* 0x00381f0005097f89 */ /* 0x00446800000e0000 */
[----:B----4-:R2:W4:Y:S02]  /*219a0*/  SHFL.IDX PT, R2, R8, 0x1, 0x181f ;  /* 0x00381f0008027f89 */ /* 0x01052400000e0000 */
.L_x_1185:
        /* <DEDUP_REMOVED lines=8> */
[-C--:B-1----:R-:W-:Y:S02]  /*21a30*/  @!P1 LEA.HI.X R11, R76, R9.reuse, R77, 0x1, P3 ;  /* 0x000000094c0b9211 */ /* 0x082fe400018f0c4d */
[----:B------:R-:W-:-:S03]  /*21a40*/  @!P0 LEA.HI.X R3, R211, R9, R238, 0x1, P2 ;  /* 0x00000009d3038211 */ /* 0x000fc600010f0cee */
[----:B------:R1:W-:Y:S04]  /*21a50*/  @!P1 ST.E.128 [R10.64], RZ ;  /* 0x000000ff0a009985 */ /* 0x0003e8000c101d08 */
[----:B------:R1:W-:Y:S02]  /*21a60*/  @!P0 ST.E.128 [R2.64], RZ ;  /* 0x000000ff02008985 */ /* 0x0003e4000c101d08 */
.L_x_1113:
[----:B------:R-:W-:Y:S05]  /*21a70*/  BSYNC B0 ;  /* 0x0000000000007941 */ /* 0x000fea0003800000 */
.L_x_1112:
[----:B------:R-:W-:Y:S05]  /*21a80*/  BRA.DIV ~URZ, `(.L_x_1114) ;  /* 0x00003e327f007947 */ /* 0x000fea000b800000 */
[----:B-1----:R1:W2:Y:S02]  /*21a90*/  SHFL.IDX PT, R9, R5, 0x2, 0x181f ;  /* 0x00581f0005097f89 */ /* 0x0022a400000e0000 */
.L_x_1186:
[----:B------:R-:W-:Y:S05]  /*21aa0*/  BRA.DIV ~URZ, `(.L_x_1115) ;  /* 0x00003e827f007947 */ /* 0x000fea000b800000 */
[----:B----4-:R4:W1:Y:S02]  /*21ab0*/  SHFL.IDX PT, R2, R8, 0x2, 0x181f ;  /* 0x00581f0008027f89 */ /* 0x01086400000e0000 */
.L_x_1187:
[----:B------:R-:W-:Y:S01]  /*21ac0*/  IADD3 R3, R6, 0x40, RZ ;  /* 0x0000004006037810 */ /* 0x000fe20007ffe0ff */
[----:B------:R-:W-:Y:S03]  /*21ad0*/  BSSY B0, `(.L_x_1116) ;  /* 0x000000b000007945 */ /* 0x000fe60003800000 */
[----:B------:R-:W-:-:S13]  /*21ae0*/  ISETP.GE.AND P0, PT, R3, R4, PT ;  /* 0x000000040300720c */ /* 0x000fda0003f06270 */
[----:B------:R-:W-:Y:S05]  /*21af0*/  @P0 BRA `(.L_x_1117) ;  /* 0x0000008000000947 */ /* 0x000fea0003800000 */
[----:B------:R-:W-:Y:S02]  /*21b00*/  ISETP.GE.AND P1, PT, R76, c[0x0][0x3c8], PT ;  /* 0x0000f2004c007a0c */ /* 0x000fe40003f26270 */
[----:B------:R-:W-:-:S11]  /*21b10*/  ISETP.GE.AND P0, PT, R211, c[0x0][0x3c8], PT ;  /* 0x0000f200d3007a0c */ /* 0x000fd60003f06270 */
[CC--:B-1----:R-:W-:Y:S02]  /*21b20*/  @!P1 LEA R10, P3, R76.reuse, R2.reuse, 0x1 ;  /* 0x000000024c0a9211 */ /* 0x0c2fe400078608ff */
[C---:B------:R-:W-:Y:S02]  /*21b30*/  @!P0 LEA R2, P2, R211.reuse, R2, 0x1 ;  /* 0x00000002d3028211 */ /* 0x040fe400078408ff */
[-C--:B--2---:R-:W-:Y:S02]  /*21b40*/  @!P1 LEA.HI.X R11, R76, R9.reuse, R77, 0x1, P3 ;  /* 0x000000094c0b9211 */ /* 0x084fe400018f0c4d */
[----:B------:R-:W-:-:S03]  /*21b50*/  @!P0 LEA.HI.X R3, R211, R9, R238, 0x1, P2 ;  /* 0x00000009d3038211 */ /* 0x000fc600010f0cee */
[----:B------:R1:W-:Y:S04]  /*21b60*/  @!P1 ST.E.128 [R10.64], RZ ;  /* 0x000000ff0a009985 */ /* 0x0003e8000c101d08 */
[----:B------:R1:W-:Y:S02]  /*21b70*/  @!P0 ST.E.128 [R2.64], RZ ;  /* 0x000000ff02008985 */ /* 0x0003e4000c101d08 */
.L_x_1117:
[----:B------:R-:W-:Y:S05]  /*21b80*/  BSYNC B0 ;  /* 0x0000000000007941 */ /* 0x000fea0003800000 */
.L_x_1116:
[----:B------:R-:W-:Y:S05]  /*21b90*/  BRA.DIV ~URZ, `(.L_x_1118) ;  /* 0x00003e027f007947 */ /* 0x000fea000b800000 */
[----:B--2---:R2:W3:Y:S04]  /*21ba0*/  SHFL.IDX PT, R9, R5, 0x3, 0x181f ;  /* 0x00781f0005097f89 */ /* 0x0044e800000e0000 */
[----:B-1----:R2:W1:Y:S02]  /*21bb0*/  SHFL.IDX PT, R2, R8, 0x3, 0x181f ;  /* 0x00781f0008027f89 */ /* 0x00246400000e0000 */
.L_x_1188:
[----:B------:R-:W-:-:S04]  /*21bc0*/  IADD3 R6, R6, 0x60, RZ ;  /* 0x0000006006067810 */ /* 0x000fc80007ffe0ff */
[----:B------:R-:W-:-:S13]  /*21bd0*/  ISETP.GE.AND P0, PT, R6, R4, PT ;  /* 0x000000040600720c */ /* 0x000fda0003f06270 */
[----:B------:R-:W-:Y:S05]  /*21be0*/  @P0 BRA `(.L_x_1098) ;  /* 0x0000008000000947 */ /* 0x000fea0003800000 */
[----:B------:R-:W-:Y:S02]  /*21bf0*/  ISETP.GE.AND P1, PT, R76, c[0x0][0x3c8], PT ;  /* 0x0000f2004c007a0c */ /* 0x000fe40003f26270 */
[----:B------:R-:W-:-:S11]  /*21c00*/  ISETP.GE.AND P0, PT, R211, c[0x0][0x3c8], PT ;  /* 0x0000f200d3007a0c */ /* 0x000fd60003f06270 */
[CC--:B-1----:R-:W-:Y:S02]  /*21c10*/  @!P1 LEA R4, P3, R76.reuse, R2.reuse, 0x1 ;  /* 0x000000024c049211 */ /* 0x0c2fe400078608ff */
[C---:B------:R-:W-:Y:S02]  /*21c20*/  @!P0 LEA R2, P2, R211.reuse, R2, 0x1 ;  /* 0x00000002d3028211 */ /* 0x040fe400078408ff */
[-C--:B--23--:R-:W-:Y:S02]  /*21c30*/  @!P1 LEA.HI.X R5, R76, R9.reuse, R77, 0x1, P3 ;  /* 0x000000094c059211 */ /* 0x08cfe400018f0c4d */
[----:B------:R-:W-:-:S03]  /*21c40*/  @!P0 LEA.HI.X R3, R211, R9, R238, 0x1, P2 ;  /* 0x00000009d3038211 */ /* 0x000fc600010f0cee */
[----:B------:R1:W-:Y:S04]  /*21c50*/  @!P1 ST.E.128 [R4.64], RZ ;  /* 0x000000ff04009985 */ /* 0x0003e8000c101d08 */
[----:B------:R1:W-:Y:S02]  /*21c60*/  @!P0 ST.E.128 [R2.64], RZ ;  /* 0x000000ff02008985 */ /* 0x0003e4000c101d08 */
.L_x_1098:
[----:B------:R-:W-:Y:S05]  /*21c70*/  BSYNC B1 ;  /* 0x0000000000017941 */ /* 0x000fea0003800000 */
.L_x_1082:
[----:B-1--4-:R-:W4:Y:S02]  /*21c80*/  LDL R2, [R1+0x5c] ;  /* 0x00005c0001027983 */ /* 0x012f240000100800 */
[----:B----4-:R-:W-:-:S13]  /*21c90*/  ISETP.NE.AND P0, PT, R2, RZ, PT ;  /* 0x000000ff0200720c */ /* 0x010fda0003f05270 */
[----:B------:R-:W-:Y:S01]  /*21ca0*/  @P0 WARPSYNC 0xffffffff ;  /* 0xffffffff00000948 */ /* 0x000fe20003800000 */
[----:B------:R-:W-:Y:S06]  /*21cb0*/  @P0 BAR.SYNC.DEFER_BLOCKING 0x5, 0x100 ;  /* 0x0144000000000b1d */ /* 0x000fec0000010000 */
[----:B--23--:R-:W1:Y:S04]  /*21cc0*/  @P0 LDS.128 R8, [0xe100] ;  /* 0x00e10000ff080984 */ /* 0x00ce680000000c00 */
        /* <DEDUP_REMOVED lines=10> */
.L_x_1189:
[----:B------:R-:W-:Y:S05]  /*21d70*/  BRA.DIV ~URZ, `(.L_x_1121) ;  /* 0x00003d627f007947 */ /* 0x000fea000b800000 */
[----:B------:R3:W4:Y:S02]  /*21d80*/  SHFL.IDX PT, R9, R29, 0x1, 0x1f ;  /* 0x00201f001d097f89 */ /* 0x00072400000e0000 */
.L_x_1190:
        /* <DEDUP_REMOVED lines=19> */
.L_x_1191:
        /* <DEDUP_REMOVED lines=16> */
.L_x_1192:
[----:B---3--:R-:W-:Y:S01]  /*21fc0*/  IMAD R2, R2, c[0x0][0x538], RZ ;  /* 0x00014e0002027a24 */ /* 0x008fe200078e02ff */
[----:B------:R-:W-:Y:S04]  /*21fd0*/  BSSY B1, `(.L_x_1124) ;  /* 0x00000cf000017945 */ /* 0x000fe80003800000 */
[----:B----4-:R-:W-:-:S04]  /*21fe0*/  IADD3 R9, R2, R9, RZ ;  /* 0x0000000902097210 */ /* 0x010fc80007ffe0ff */
[----:B--2---:R-:W-:-:S13]  /*21ff0*/  ISETP.GT.AND P0, PT, R9, R10, PT ;  /* 0x0000000a0900720c */ /* 0x004fda0003f04270 */
[----:B------:R-:W-:Y:S05]  /*22000*/  @P0 BRA `(.L_x_1125) ;  /* 0x0000026000000947 */ /* 0x000fea0003800000 */
.L_x_1129:
        /* <DEDUP_REMOVED lines=18> */
.L_x_1193:
        /* <DEDUP_REMOVED lines=16> */
.L_x_1194:
[----:B--2---:R-:W-:-:S05]  /*22230*/  IMAD R2, R2, c[0x0][0x538], RZ ;  /* 0x00014e0002027a24 */ /* 0x004fca00078e02ff */
[----:B------:R-:W-:-:S04]  /*22240*/  IADD3 R9, R2, R9, RZ ;  /* 0x0000000902097210 */ /* 0x000fc80007ffe0ff */
[----:B------:R-:W-:-:S13]  /*22250*/  ISETP.GT.AND P0, PT, R9, R10, PT ;  /* 0x0000000a0900720c */ /* 0x000fda0003f04270 */
[----:B-1----:R-:W-:Y:S05]  /*22260*/  @!P0 BRA `(.L_x_1129) ;  /* 0xfffffda000008947 */ /* 0x002fea000383ffff */
.L_x_1125:
[----:B------:R-:W-:-:S05]  /*22270*/  IADD3 R11, -R2, R9, RZ ;  /* 0x00000009020b7210 */ /* 0x000fca0007ffe1ff */
[----:B------:R-:W-:-:S05]  /*22280*/  IMAD R2, R4, c[0x0][0x538], R11 ;  /* 0x00014e0004027a24 */ /* 0x000fca00078e020b */
[----:B------:R-:W-:Y:S01]  /*22290*/  ISETP.GT.AND P0, PT, R2, R10, PT ;  /* 0x0000000a0200720c */ /* 0x000fe20003f04270 */
[----:B------:R-:W-:-:S12]  /*222a0*/  BRA.DIV ~URZ, `(.L_x_1130) ;  /* 0x00003c827f007947 */ /* 0x000fd8000b800000 */
[----:B------:R-:W-:-:S03]  /*222b0*/  VOTE.ANY R14, PT, !P0 ;  /* 0x00000000000e7806 */ /* 0x000fc600040e0100 */
.L_x_1195:
[----:B------:R-:W2:Y:S01]  /*222c0*/  LDL.LU R2, [R1+0x24] ;  /* 0x0000240001027983 */ /* 0x000ea20000300800 */
[----:B------:R-:W2:Y:S02]  /*222d0*/  POPC R9, R14 ;  /* 0x0000000e00097309 */ /* 0x000ea40000000000 */
[----:B--2---:R-:W-:-:S05]  /*222e0*/  IADD3 R2, R9, R2, RZ ;  /* 0x0000000209027210 */ /* 0x004fca0007ffe0ff */
[----:B------:R2:W-:Y:S01]  /*222f0*/  STL [R1+0x24], R2 ;  /* 0x0000240201007387 */ /* 0x0005e20000100800 */
[----:B------:R-:W-:Y:S05]  /*22300*/  BRA.DIV ~URZ, `(.L_x_1131) ;  /* 0x00003c627f007947 */ /* 0x000fea000b800000 */
[----:B------:R3:W4:Y:S04]  /*22310*/  SHFL.IDX PT, R6, R6, R9, 0x1f ;  /* 0x00001f0906067589 */ /* 0x00072800000e0000 */
[----:B------:R3:W1:Y:S02]  /*22320*/  SHFL.IDX PT, R5, R8, R9, 0x1f ;  /* 0x00001f0908057589 */ /* 0x00066400000e0000 */
.L_x_1196:
[----:B------:R-:W-:Y:S01]  /*22330*/  ISETP.NE.AND P0, PT, R14, RZ, PT ;  /* 0x000000ff0e00720c */ /* 0x000fe20003f05270 */
[----:B------:R-:W-:-:S12]  /*22340*/  BSSY B0, `(.L_x_1132) ;  /* 0x0000005000007945 */ /* 0x000fd80003800000 */
[----:B------:R-:W-:Y:S05]  /*22350*/  @!P0 BRA `(.L_x_1133) ;  /* 0x0000003000008947 */ /* 0x000fea0003800000 */
[----:B---3--:R-:W-:Y:S01]  /*22360*/  IADD3 R9, R9, -0x1, RZ ;  /* 0xffffffff09097810 */ /* 0x008fe20007ffe0ff */
[----:B------:R-:W-:Y:S05]  /*22370*/  BRA.DIV ~URZ, `(.L_x_1134) ;  /* 0x00003cc27f007947 */ /* 0x000fea000b800000 */
[----:B------:R3:W2:Y:S02]  /*22380*/  SHFL.IDX PT, R15, R4, R9, 0x1f ;  /* 0x00001f09040f7589 */ /* 0x0006a400000e0000 */
.L_x_1133:
[----:B------:R-:W-:Y:S05]  /*22390*/  BSYNC B0 ;  /* 0x0000000000007941 */ /* 0x000fea0003800000 */
.L_x_1132:
[----:B--2---:R-:W-:Y:S01]  /*223a0*/  IMAD R2, R15, c[0x0][0x538], R11 ;  /* 0x00014e000f027a24 */ /* 0x004fe200078e020b */
[----:B-1----:R-:W-:Y:S01]  /*223b0*/  ISETP.NE.AND P0, PT, R5, 0x1, PT ;  /* 0x000000010500780c */ /* 0x002fe20003f05270 */
[----:B------:R-:W-:Y:S03]  /*223c0*/  BSSY B0, `(.L_x_1135) ;  /* 0x0000086000007945 */ /* 0x000fe60003800000 */
[----:B------:R1:W-:Y:S01]  /*223d0*/  STL [R1+0x18], R2 ;  /* 0x0000180201007387 */ /* 0x0003e20000100800 */
[----:B------:R-:W-:-:S08]  /*223e0*/  IADD3 R11, -R2, R10, RZ ;  /* 0x0000000a020b7210 */ /* 0x000fd00007ffe1ff */
[----:B------:R-:W-:Y:S05]  /*223f0*/  @!P0 BRA `(.L_x_1136) ;  /* 0x000003e000008947 */ /* 0x000fea0003800000 */
[-C--:B----4-:R-:W-:Y:S01]  /*22400*/  IABS R3, R6.reuse ;  /* 0x0000000600037213 */ /* 0x090fe20000000000 */
[----:B---3--:R-:W-:Y:S01]  /*22410*/  IMAD.MOV.U32 R8, RZ, RZ, RZ ;  /* 0x000000ffff087224 */ /* 0x008fe200078e00ff */
[----:B------:R-:W-:Y:S02]  /*22420*/  IABS R14, R6 ;  /* 0x00000006000e7213 */ /* 0x000fe40000000000 */
[----:B-1----:R-:W1:Y:S08]  /*22430*/  I2F.RP R2, R3 ;  /* 0x0000000300027306 */ /* 0x002e700000209400 */
[----:B-1----:R-:W1:Y:S02]  /*22440*/  MUFU.RCP R2, R2 ;  /* 0x0000000200027308 */ /* 0x002e640000001000 */
[----:B-1----:R-:W-:-:S06]  /*22450*/  IADD3 R2, R2, 0xffffffe, RZ ;  /* 0x0ffffffe02027810 */ /* 0x002fcc0007ffe0ff */
[----:B------:R1:W2:Y:S02]  /*22460*/  F2I.FTZ.U32.TRUNC.NTZ R9, R2 ;  /* 0x0000000200097305 */ /* 0x0002a4000021f000 */
[----:B-1----:R-:W-:Y:S01]  /*22470*/  IABS R2, R5 ;  /* 0x0000000500027213 */ /* 0x002fe20000000000 */
[----:B--2---:R-:W-:-:S04]  /*22480*/  IMAD.MOV R4, RZ, RZ, -R9 ;  /* 0x000000ffff047224 */ /* 0x004fc800078e0a09 */
[----:B------:R-:W-:Y:S01]  /*22490*/  IMAD.MOV.U32 R10, RZ, RZ, R2 ;  /* 0x000000ffff0a7224 */ /* 0x000fe200078e0002 */
[----:B------:R-:W-:Y:S01]  /*224a0*/  IABS R2, R11 ;  /* 0x0000000b00027213 */ /* 0x000fe20000000000 */
[----:B------:R-:W-:Y:S02]  /*224b0*/  IMAD R4, R4, R3, RZ ;  /* 0x0000000304047224 */ /* 0x000fe400078e02ff */
[----:B------:R-:W1:Y:S02]  /*224c0*/  I2F.RP R15, R10 ;  /* 0x0000000a000f7306 */ /* 0x000e640000209400 */
[----:B------:R-:W-:-:S04]  /*224d0*/  IMAD.HI.U32 R9, R9, R4, R8 ;  /* 0x0000000409097227 */ /* 0x000fc800078e0008 */
[----:B------:R-:W-:Y:S02]  /*224e0*/  IMAD.MOV.U32 R4, RZ, RZ, R2 ;  /* 0x000000ffff047224 */ /* 0x000fe400078e0002 */
[----:B------:R-:W-:-:S05]  /*224f0*/  IMAD.MOV R2, RZ, RZ, -R14 ;  /* 0x000000ffff027224 */ /* 0x000fca00078e0a0e */
[----:B------:R-:W-:Y:S01]  /*22500*/  MOV R8, R2 ;  /* 0x0000000200087202 */ /* 0x000fe20000000f00 */
[----:B------:R-:W-:-:S04]  /*22510*/  IMAD.HI.U32 R2, R9, R4, RZ ;  /* 0x0000000409027227 */ /* 0x000fc800078e00ff */
[----:B------:R-:W-:Y:S02]  /*22520*/  IMAD R4, R2, R8, R4 ;  /* 0x0000000802047224 */ /* 0x000fe400078e0204 */
[----:B-1----:R-:W1:Y:S03]  /*22530*/  MUFU.RCP R8, R15 ;  /* 0x0000000f00087308 */ /* 0x002e660000001000 */
[----:B------:R-:W-:Y:S02]  /*22540*/  ISETP.GT.U32.AND P0, PT, R3, R4, PT ;  /* 0x000000040300720c */ /* 0x000fe40003f04070 */
[----:B-1----:R-:W-:-:S11]  /*22550*/  IADD3 R8, R8, 0xffffffe, RZ ;  /* 0x0ffffffe08087810 */ /* 0x002fd60007ffe0ff */
[----:B------:R-:W-:Y:S01]  /*22560*/  @!P0 IMAD.IADD R4, R4, 0x1, -R3 ;  /* 0x0000000104048824 */ /* 0x000fe200078e0a03 */
[----:B------:R-:W-:Y:S01]  /*22570*/  @!P0 IADD3 R2, R2, 0x1, RZ ;  /* 0x0000000102028810 */ /* 0x000fe20007ffe0ff */
[----:B------:R-:W1:Y:S01]  /*22580*/  F2I.FTZ.U32.TRUNC.NTZ R9, R8 ;  /* 0x0000000800097305 */ /* 0x000e62000021f000 */
[----:B------:R-:W-:Y:S02]  /*22590*/  ISETP.NE.AND P0, PT, R6, RZ, PT ;  /* 0x000000ff0600720c */ /* 0x000fe40003f05270 */
[----:B------:R-:W-:Y:S02]  /*225a0*/  ISETP.GE.U32.AND P2, PT, R4, R3, PT ;  /* 0x000000030400720c */ /* 0x000fe40003f46070 */
[----:B------:R-:W-:-:S04]  /*225b0*/  LOP3.LUT R3, R11, R6, RZ, 0x3c, !PT ;  /* 0x000000060b037212 */ /* 0x000fc800078e3cff */
[----:B------:R-:W-:Y:S01]  /*225c0*/  ISETP.GE.AND P1, PT, R3, RZ, PT ;  /* 0x000000ff0300720c */ /* 0x000fe20003f26270 */
[----:B-1----:R-:W-:-:S06]  /*225d0*/  IMAD.MOV R3, RZ, RZ, -R9 ;  /* 0x000000ffff037224 */ /* 0x002fcc00078e0a09 */
[----:B------:R-:W-:Y:S01]  /*225e0*/  @P2 IADD3 R2, R2, 0x1, RZ ;  /* 0x0000000102022810 */ /* 0x000fe20007ffe0ff */
[----:B------:R-:W-:Y:S01]  /*225f0*/  IMAD.MOV.U32 R8, RZ, RZ, RZ ;  /* 0x000000ffff087224 */ /* 0x000fe200078e00ff */
[----:B------:R-:W-:-:S04]  /*22600*/  MOV R4, R3 ;  /* 0x0000000300047202 */ /* 0x000fc80000000f00 */
[----:B------:R-:W-:Y:S01]  /*22610*/  @!P1 IMAD.MOV R2, RZ, RZ, -R2 ;  /* 0x000000ffff029224 */ /* 0x000fe200078e0a02 */
[----:B------:R-:W-:Y:S02]  /*22620*/  @!P0 LOP3.LUT R2, RZ, R6, RZ, 0x33, !PT ;  /* 0x00000006ff028212 */ /* 0x000fe400078e33ff */
[----:B------:R-:W-:Y:S01]  /*22630*/  IABS R3, R5 ;  /* 0x0000000500037213 */ /* 0x000fe20000000000 */
[----:B------:R-:W-:Y:S01]  /*22640*/  IMAD R4, R4, R10, RZ ;  /* 0x0000000a04047224 */ /* 0x000fe200078e02ff */
[----:B------:R-:W-:-:S03]  /*22650*/  IABS R15, R2 ;  /* 0x00000002000f7213 */ /* 0x000fc60000000000 */
[----:B------:R-:W-:Y:S02]  /*22660*/  IMAD.MOV R14, RZ, RZ, -R3 ;  /* 0x000000ffff0e7224 */ /* 0x000fe400078e0a03 */
[----:B------:R-:W-:-:S03]  /*22670*/  IMAD.HI.U32 R3, R9, R4, R8 ;  /* 0x0000000409037227 */ /* 0x000fc600078e0008 */
[----:B------:R-:W-:Y:S01]  /*22680*/  MOV R8, R14 ;  /* 0x0000000e00087202 */ /* 0x000fe20000000f00 */
        /* <DEDUP_REMOVED lines=18> */
[----:B------:R-:W-:-:S05]  /*227b0*/  IMAD R2, R4, 0x10000, R2 ;  /* 0x0001000004027824 */ /* 0x000fca00078e0202 */
[----:B------:R1:W-:Y:S01]  /*227c0*/  STL [R1+0x20], R2 ;  /* 0x0000200201007387 */ /* 0x0003e20000100800 */
[----:B------:R-:W-:Y:S05]  /*227d0*/  BRA `(.L_x_1137) ;  /* 0x0000044000007947 */ /* 0x000fea0003800000 */
.L_x_1136:
[----:B---3--:R-:W2:Y:S01]  /*227e0*/  LDL R4, [R1+0x24] ;  /* 0x0000240001047983 */ /* 0x008ea20000100800 */
[----:B-1----:R-:W-:-:S04]  /*227f0*/  IMAD.MOV.U32 R2, RZ, RZ, 0x4 ;  /* 0x00000004ff027424 */ /* 0x002fc800078e00ff */
[----:B--2---:R-:W-:-:S05]  /*22800*/  IMAD.WIDE R2, R4, R2, c[0x0][0x590] ;  /* 0x0001640004027625 */ /* 0x004fca00078e0202 */
[----:B------:R-:W2:Y:S02]  /*22810*/  LDG.E R4, [R2.64] ;  /* 0x0000000802047981 */ /* 0x000ea4000c1e1900 */
[----:B--2-4-:R-:W-:-:S05]  /*22820*/  IMAD R10, R4, R6, RZ ;  /* 0x00000006040a7224 */ /* 0x014fca00078e02ff */
        /* <DEDUP_REMOVED lines=16> */
[----:B------:R-:W-:Y:S02]  /*22930*/  IMAD R3, R2, R3, R8 ;  /* 0x0000000302037224 */ /* 0x000fe400078e0208 */
[----:B------:R-:W-:-:S03]  /*22940*/  IMAD.MOV.U32 R8, RZ, RZ, RZ ;  /* 0x000000ffff087224 */ /* 0x000fc600078e00ff */
        /* <DEDUP_REMOVED lines=19> */
[----:B------:R-:W1:Y:S08]  /*22a80*/  I2F.RP R5, R4 ;  /* 0x0000000400057306 */ /* 0x000e700000209400 */
[----:B-1----:R-:W1:Y:S02]  /*22a90*/  MUFU.RCP R5, R5 ;  /* 0x0000000500057308 */ /* 0x002e640000001000 */
[----:B-1----:R-:W-:-:S06]  /*22aa0*/  IADD3 R5, R5, 0xffffffe, RZ ;  /* 0x0ffffffe05057810 */ /* 0x002fcc0007ffe0ff */
[----:B------:R-:W1:Y:S02]  /*22ab0*/  F2I.FTZ.U32.TRUNC.NTZ R9, R5 ;  /* 0x0000000500097305 */ /* 0x000e64000021f000 */
[----:B-1----:R-:W-:-:S04]  /*22ac0*/  IMAD.MOV R5, RZ, RZ, -R9 ;  /* 0x000000ffff057224 */ /* 0x002fc800078e0a09 */
[----:B------:R-:W-:Y:S01]  /*22ad0*/  IMAD R10, R5, R4, RZ ;  /* 0x00000004050a7224 */ /* 0x000fe200078e02ff */
[----:B------:R-:W-:Y:S01]  /*22ae0*/  MOV R5, R3 ;  /* 0x0000000300057202 */ /* 0x000fe20000000f00 */
[----:B------:R-:W-:Y:S02]  /*22af0*/  IMAD.MOV R3, RZ, RZ, -R15 ;  /* 0x000000ffff037224 */ /* 0x000fe400078e0a0f */
        /* <DEDUP_REMOVED lines=16> */
[----:B------:R-:W-:-:S05]  /*22c00*/  IMAD R2, R3, R4, R5 ;  /* 0x0000000403027224 */ /* 0x000fca00078e0205 */
[----:B------:R1:W-:Y:S02]  /*22c10*/  STL [R1+0x20], R2 ;  /* 0x0000200201007387 */ /* 0x0003e40000100800 */
.L_x_1137:
[----:B------:R-:W-:Y:S05]  /*22c20*/  BSYNC B0 ;  /* 0x0000000000007941 */ /* 0x000fea0003800000 */
.L_x_1135:
[----:B------:R-:W-:-:S04]  /*22c30*/  LOP3.LUT R3, RZ, R3, RZ, 0x33, !PT ;  /* 0x00000003ff037212 */ /* 0x000fc800078e33ff */
[----:B-1----:R-:W-:-:S05]  /*22c40*/  IADD3 R2, R3, R6, RZ ;  /* 0x0000000603027210 */ /* 0x002fca0007ffe0ff */
[----:B------:R1:W-:Y:S01]  /*22c50*/  STL [R1+0x1c], R2 ;  /* 0x00001c0201007387 */ /* 0x0003e20000100800 */
[----:B------:R-:W-:Y:S05]  /*22c60*/  BRA `(.L_x_1138) ;  /* 0x0000005000007947 */ /* 0x000fea0003800000 */
.L_x_1126:
[----:B------:R-:W-:Y:S01]  /*22c70*/  MOV R2, c[0x0][0x53c] ;  /* 0x00014f0000027a02 */ /* 0x000fe20000000f00 */
[----:B------:R2:W-:Y:S04]  /*22c80*/  STL [R1+0x18], R10 ;  /* 0x0000180a01007387 */ /* 0x0005e80000100800 */
[----:B------:R2:W-:Y:S04]  /*22c90*/  STL [R1+0x1c], RZ ;  /* 0x00001cff01007387 */ /* 0x0005e80000100800 */
[----:B------:R2:W-:Y:S04]  /*22ca0*/  STL [R1+0x20], RZ ;  /* 0x000020ff01007387 */ /* 0x0005e80000100800 */
[----:B------:R2:W-:Y:S02]  /*22cb0*/  STL [R1+0x24], R2 ;  /* 0x0000240201007387 */ /* 0x0005e40000100800 */
.L_x_1138:
[----:B------:R-:W-:Y:S05]  /*22cc0*/  BSYNC B1 ;  /* 0x0000000000017941 */ /* 0x000fea0003800000 */
.L_x_1124:
        /* <DEDUP_REMOVED lines=9> */
.L_x_1119:
[----:B-1----:R-:W3:Y:S02]  /*22d60*/  LDL R2, [R1+0x24] ;  /* 0x0000240001027983 */ /* 0x002ee40000100800 */
[----:B---3--:R-:W-:-:S13]  /*22d70*/  ISETP.GE.AND P0, PT, R2, c[0x0][0x53c], PT ;  /* 0x00014f0002007a0c */ /* 0x008fda0003f06270 */
[----:B--2---:R-:W-:Y:S01]  /*22d80*/  @P0 CALL.REL.NOINC `(.L_x_1139) ;  /* 0x0000001000000944 */ /* 0x004fe20003c00000 */
[----:B------:R-:W-:Y:S05]  /*22d90*/  BRA `(.L_x_1140) ;  /* 0xfffdef9000007947 */ /* 0x000fea000383ffff */
.L_x_1139:
[----:B------:R-:W-:Y:S05]  /*22da0*/  EXIT ;  /* 0x000000000000794d */ /* 0x000fea0003800000 */
.L_x_893:
[----:B------:R-:W-:Y:S02]  /*22db0*/  MOV R3, 0x1 ;  /* 0x0000000100037802 */ /* 0x000fe40000000f00 */
[----:B------:R-:W-:Y:S02]  /*22dc0*/  MOV R4, 0x22de0 ;  /* 0x00022de000047802 */ /* 0x000fe40000000f00 */
[----:B------:R-:W-:Y:S05]  /*22dd0*/  CALL.REL.NOINC `($__internal_16_$__cuda_sm70_shflsync_up_p) ;  /* 0x0000339000007944 */ /* 0x000fea0003c00000 */
[----:B------:R-:W-:Y:S01]  /*22de0*/  MOV R0, R3 ;  /* 0x0000000300007202 */ /* 0x000fe20000000f00 */
[----:B------:R-:W-:Y:S05]  /*22df0*/  BRA `(.L_x_1141) ;  /* 0xfffdd66000007947 */ /* 0x000fea000383ffff */
.L_x_894:
[----:B------:R-:W-:Y:S02]  /*22e00*/  MOV R3, 0x2 ;  /* 0x0000000200037802 */ /* 0x000fe40000000f00 */
[----:B------:R-:W-:Y:S02]  /*22e10*/  MOV R4, 0x22e30 ;  /* 0x00022e3000047802 */ /* 0x000fe40000000f00 */
[----:B------:R-:W-:Y:S05]  /*22e20*/  CALL.REL.NOINC `($__internal_16_$__cuda_sm70_shflsync_up_p) ;  /* 0x0000334000007944 */ /* 0x000fea0003c00000 */
[----:B------:R-:W-:Y:S02]  /*22e30*/  SEL R0, R3, RZ, P4 ;  /* 0x000000ff03007207 */ /* 0x000fe40002000000 */
[----:B------:R-:W-:Y:S02]  /*22e40*/  MOV R3, 0x4 ;  /* 0x0000000400037802 */ /* 0x000fe40000000f00 */
[----:B------:R-:W-:Y:S01]  /*22e50*/  MOV R4, 0x22e90 ;  /* 0x00022e9000047802 */ /* 0x000fe20000000f00 */
[----:B------:R-:W-:-:S04]  /*22e60*/  IMAD.IADD R0, R2, 0x1, R0 ;  /* 0x0000000102007824 */ /* 0x000fc800078e0200 */
[----:B------:R-:W-:Y:S02]  /*22e70*/  IMAD.MOV.U32 R2, RZ, RZ, R0 ;  /* 0x000000ffff027224 */ /* 0x000fe400078e0000 */
[----:B------:R-:W-:Y:S05]  /*22e80*/  CALL.REL.NOINC `($__internal_16_$__cuda_sm70_shflsync_up_p) ;  /* 0x000032e000007944 */ /* 0x000fea0003c00000 */
[----:B------:R-:W-:Y:S02]  /*22e90*/  SEL R3, R3, RZ, P3 ;  /* 0x000000ff03037207 */ /* 0x000fe40001800000 */
[----:B------:R-:W-:-:S03]  /*22ea0*/  MOV R4, 0x22ef0 ;  /* 0x00022ef000047802 */ /* 0x000fc60000000f00 */
[----:B------:R-:W-:Y:S01]  /*22eb0*/  IMAD.IADD R0, R0, 0x1, R3 ;  /* 0x0000000100007824 */ /* 0x000fe200078e0203 */
[----:B------:R-:W-:-:S03]  /*22ec0*/  MOV R3, 0x8 ;  /* 0x0000000800037802 */ /* 0x000fc60000000f00 */
        /* <DEDUP_REMOVED lines=8> */
[----:B------:R-:W-:Y:S01]  /*22f50*/  SEL R3, R3, RZ, P1 ;  /* 0x000000ff03037207 */ /* 0x000fe20000800000 */
[----:B------:R-:W-:Y:S01]  /*22f60*/  IMAD.MOV.U32 R2, RZ, RZ, 0x1f ;  /* 0x0000001fff027424 */ /* 0x000fe200078e00ff */
[----:B------:R-:W-:-:S03]  /*22f70*/  MOV R226, 0x1f ;  /* 0x0000001f00e27802 */ /* 0x000fc60000000f00 */
[----:B------:R-:W-:Y:S01]  /*22f80*/  IMAD.IADD R4, R0, 0x1, R3 ;  /* 0x0000000100047824 */ /* 0x000fe200078e0203 */
[----:B------:R-:W-:-:S03]  /*22f90*/  MOV R3, 0x22fc0 ;  /* 0x00022fc000037802 */ /* 0x000fc60000000f00 */
[----:B------:R-:W-:Y:S02]  /*22fa0*/  IMAD.MOV.U32 R28, RZ, RZ, R4 ;  /* 0x000000ffff1c7224 */ /* 0x000fe400078e0004 */
[----:B------:R-:W-:Y:S05]  /*22fb0*/  CALL.REL.NOINC `($__internal_15_$__cuda_sm70_shflsync_idx_p) ;  /* 0x0000315000007944 */ /* 0x000fea0003c00000 */
[----:B------:R-:W-:Y:S01]  /*22fc0*/  MOV R0, R28 ;  /* 0x0000001c00007202 */ /* 0x000fe20000000f00 */
[----:B------:R-:W-:Y:S05]  /*22fd0*/  BRA `(.L_x_1142) ;  /* 0xfffdd58000007947 */ /* 0x000fea000383ffff */
.L_x_896:
[----:B------:R-:W-:Y:S02]  /*22fe0*/  SEL R2, RZ, 0x1, P0 ;  /* 0x00000001ff027807 */ /* 0x000fe40000000000 */
[----:B------:R-:W-:Y:S02]  /*22ff0*/  MOV R3, 0x23010 ;  /* 0x0002301000037802 */ /* 0x000fe40000000f00 */
[----:B------:R-:W-:Y:S05]  /*23000*/  CALL.REL.NOINC `($__internal_17_$__cuda_sm70_votesync_ballot) ;  /* 0x000031c000007944 */ /* 0x000fea0003c00000 */
[----:B------:R-:W-:Y:S05]  /*23010*/  BRA `(.L_x_1143) ;  /* 0xfffdd5d000007947 */ /* 0x000fea000383ffff */
.L_x_897:
[----:B------:R-:W-:Y:S01]  /*23020*/  IMAD.MOV.U32 R28, RZ, RZ, R9 ;  /* 0x000000ffff1c7224 */ /* 0x000fe200078e0009 */
[----:B-1----:R-:W-:Y:S01]  /*23030*/  MOV R2, R0 ;  /* 0x0000000000027202 */ /* 0x002fe20000000f00 */
[----:B------:R-:W-:Y:S01]  /*23040*/  IMAD.MOV.U32 R226, RZ, RZ, 0x1f ;  /* 0x0000001fffe27424 */ /* 0x000fe200078e00ff */
[----:B------:R-:W-:Y:S02]  /*23050*/  MOV R3, 0x23070 ;  /* 0x0002307000037802 */ /* 0x000fe40000000f00 */
[----:B------:R-:W-:Y:S05]  /*23060*/  CALL.REL.NOINC `($__internal_15_$__cuda_sm70_shflsync_idx_p) ;  /* 0x000030a000007944 */ /* 0x000fea0003c00000 */
[----:B------:R-:W-:Y:S01]  /*23070*/  IMAD.MOV.U32 R12, RZ, RZ, R28 ;  /* 0x000000ffff0c7224 */ /* 0x000fe200078e001c */
[----:B------:R-:W-:Y:S01]  /*23080*/  MOV R28, R8 ;  /* 0x00000008001c7202 */ /* 0x000fe20000000f00 */
[----:B------:R-:W-:Y:S01]  /*23090*/  IMAD.MOV.U32 R5, RZ, RZ, RZ ;  /* 0x000000ffff057224 */ /* 0x000fe200078e00ff */
[----:B------:R-:W-:Y:S01]  /*230a0*/  MOV R2, R0 ;  /* 0x0000000000027202 */ /* 0x000fe20000000f00 */
[----:B------:R-:W-:Y:S01]  /*230b0*/  IMAD.MOV.U32 R226, RZ, RZ, 0x1f ;  /* 0x0000001fffe27424 */ /* 0x000fe200078e00ff */
[----:B------:R-:W-:-:S02]  /*230c0*/  MOV R3, 0x230e0 ;  /* 0x000230e000037802 */ /* 0x000fc40000000f00 */
[----:B------:R-:W-:Y:S05]  /*230d0*/  CALL.REL.NOINC `($__internal_15_$__cuda_sm70_shflsync_idx_p) ;  /* 0x0000303000007944 */ /* 0x000fea0003c00000 */
[----:B------:R-:W-:Y:S01]  /*230e0*/  MOV R9, R28 ;  /* 0x0000001c00097202 */ /* 0x000fe20000000f00 */
[----:B------:R-:W-:Y:S05]  /*230f0*/  BRA `(.L_x_1144) ;  /* 0xfffdd56000007947 */ /* 0x000fea000383ffff */
.L_x_900:
[----:B------:R-:W-:Y:S01]  /*23100*/  IMAD.MOV.U32 R28, RZ, RZ, R4 ;  /* 0x000000ffff1c7224 */ /* 0x000fe200078e0004 */
[----:B-1----:R-:W-:Y:S01]  /*23110*/  MOV R2, R0 ;  /* 0x0000000000027202 */ /* 0x002fe20000000f00 */
[----:B------:R-:W-:Y:S01]  /*23120*/  IMAD.MOV.U32 R226, RZ, RZ, 0x1f ;  /* 0x0000001fffe27424 */ /* 0x000fe200078e00ff */
[----:B------:R-:W-:-:S02]  /*23130*/  MOV R3, 0x23150 ;  /* 0x0002315000037802 */ /* 0x000fc40000000f00 */
[----:B---34-:R-:W-:Y:S05]  /*23140*/  CALL.REL.NOINC `($__internal_15_$__cuda_sm70_shflsync_idx_p) ;  /* 0x00002fc000007944 */ /* 0x018fea0003c00000 */
[----:B------:R-:W-:Y:S01]  /*23150*/  MOV R5, R28 ;  /* 0x0000001c00057202 */ /* 0x000fe20000000f00 */
[----:B------:R-:W-:Y:S05]  /*23160*/  BRA `(.L_x_899) ;  /* 0xfffdd55000007947 */ /* 0x000fea000383ffff */
.L_x_1003:
[----:B------:R-:W-:Y:S01]  /*23170*/  IMAD.MOV.U32 R28, RZ, RZ, R4 ;  /* 0x000000ffff1c7224 */ /* 0x000fe200078e0004 */
[----:B------:R-:W-:Y:S01]  /*23180*/  MOV R2, RZ ;  /* 0x000000ff00027202 */ /* 0x000fe20000000f00 */
[----:B------:R-:W-:Y:S01]  /*23190*/  IMAD.MOV.U32 R226, RZ, RZ, 0x181f ;  /* 0x0000181fffe27424 */ /* 0x000fe200078e00ff */
[----:B------:R-:W-:-:S02]  /*231a0*/  MOV R3, 0x231c0 ;  /* 0x000231c000037802 */ /* 0x000fc40000000f00 */
[----:B------:R-:W-:Y:S05]  /*231b0*/  CALL.REL.NOINC `($__internal_15_$__cuda_sm70_shflsync_idx_p) ;  /* 0x00002f5000007944 */ /* 0x000fea0003c00000 */
[----:B------:R-:W-:Y:S01]  /*231c0*/  MOV R9, R28 ;  /* 0x0000001c00097202 */ /* 0x000fe20000000f00 */
[----:B------:R-:W-:Y:S05]  /*231d0*/  BRA `(.L_x_1145) ;  /* 0xfffec20000007947 */ /* 0x000fea000383ffff */
.L_x_1004:
[----:B------:R-:W-:Y:S01]  /*231e0*/  IMAD.MOV.U32 R28, RZ, RZ, R5 ;  /* 0x000000ffff1c7224 */ /* 0x000fe200078e0005 */
[----:B------:R-:W-:Y:S01]  /*231f0*/  MOV R2, RZ ;  /* 0x000000ff00027202 */ /* 0x000fe20000000f00 */
[----:B------:R-:W-:Y:S01]  /*23200*/  IMAD.MOV.U32 R226, RZ, RZ, 0x181f ;  /* 0x0000181fffe27424 */ /* 0x000fe200078e00ff */
[----:B------:R-:W-:-:S02]  /*23210*/  MOV R3, 0x23230 ;  /* 0x0002323000037802 */ /* 0x000fc40000000f00 */
[----:B-12---:R-:W-:Y:S05]  /*23220*/  CALL.REL.NOINC `($__internal_15_$__cuda_sm70_shflsync_idx_p) ;  /* 0x00002ee000007944 */ /* 0x006fea0003c00000 */
[----:B------:R-:W-:Y:S01]  /*23230*/  ISETP.GE.AND P1, PT, R76, c[0x0][0x1d4], PT ;  /* 0x000075004c007a0c */ /* 0x000fe20003f26270 */
[----:B------:R-:W-:Y:S01]  /*23240*/  IMAD.MOV.U32 R226, RZ, RZ, 0x181f ;  /* 0x0000181fffe27424 */ /* 0x000fe200078e00ff */
[----:B------:R-:W-:-:S02]  /*23250*/  IADD3 R2, P0, R28, R64, RZ ;  /* 0x000000401c027210 */ /* 0x000fc40007f1e0ff */
[----:B------:R-:W-:-:S03]  /*23260*/  SEL R8, RZ, 0x10, P1 ;  /* 0x00000010ff087807 */ /* 0x000fc60000800000 */
[----:B------:R-:W-:Y:S01]  /*23270*/  IMAD.X R3, R9, 0x1, R66, P0 ;  /* 0x0000000109037824 */ /* 0x000fe200000e0642 */
[----:B------:R-:W-:-:S04]  /*23280*/  ISETP.GE.AND P0, PT, R211, c[0x0][0x1d4], PT ;  /* 0x00007500d3007a0c */ /* 0x000fc80003f06270 */
[----:B------:R-:W-:Y:S01]  /*23290*/  SEL R6, RZ, 0x10, P0 ;  /* 0x00000010ff067807 */ /* 0x000fe20000000000 */
[----:B------:R-:W-:Y:S01]  /*232a0*/  @!PT LDS RZ, [RZ] ;  /* 0x00000000fffff984 */ /* 0x000fe20000000800 */
[----:B------:R-:W-:Y:S01]  /*232b0*/  @!PT LDS RZ, [RZ] ;  /* 0x00000000fffff984 */ /* 0x000fe20000000800 */
[----:B------:R-:W-:Y:S01]  /*232c0*/  @!PT LDS RZ, [RZ] ;  /* 0x00000000fffff984 */ /* 0x000fe20000000800 */
[----:B------:R1:W-:Y:S02]  /*232d0*/  LDGSTS.E.BYPASS.LTC128B.128 [R210+0x8100], [R2.64], !P1 ;  /* 0x0810000002d27fae */ /* 0x0003e4000c901d48 */
[----:B-1----:R-:W-:Y:S01]  /*232e0*/  IADD3 R2, P2, R28, R67, RZ ;  /* 0x000000431c027210 */ /* 0x002fe20007f5e0ff */
[----:B------:R-:W-:-:S04]  /*232f0*/  IMAD.MOV.U32 R28, RZ, RZ, R4 ;  /* 0x000000ffff1c7224 */ /* 0x000fc800078e0004 */
[----:B------:R-:W-:-:S05]  /*23300*/  IMAD.X R3, R9, 0x1, R96, P2 ;  /* 0x0000000109037824 */ /* 0x000fca00010e0660 */
[----:B------:R1:W-:Y:S02]  /*23310*/  LDGSTS.E.BYPASS.LTC128B.128 [R210+0xb100], [R2.64], !P0 ;  /* 0x0b10000002d27fae */ /* 0x0003e4000c101d48 */
[----:B-1----:R-:W-:Y:S01]  /*23320*/  IMAD.MOV.U32 R2, RZ, RZ, 0x1 ;  /* 0x00000001ff027424 */ /* 0x002fe200078e00ff */
[----:B------:R-:W-:Y:S02]  /*23330*/  MOV R3, 0x23350 ;  /* 0x0002335000037802 */ /* 0x000fe40000000f00 */
[----:B------:R-:W-:Y:S05]  /*23340*/  CALL.REL.NOINC `($__internal_15_$__cuda_sm70_shflsync_idx_p) ;  /* 0x00002dc000007944 */ /* 0x000fea0003c00000 */
[----:B------:R-:W-:Y:S01]  /*23350*/  IMAD.MOV.U32 R9, RZ, RZ, R28 ;  /* 0x000000ffff097224 */ /* 0x000fe200078e001c */
[----:B------:R-:W-:Y:S01]  /*23360*/  MOV R2, 0x1 ;  /* 0x0000000100027802 */ /* 0x000fe20000000f00 */
[----:B------:R-:W-:Y:S01]  /*23370*/  IMAD.MOV.U32 R28, RZ, RZ, R5 ;  /* 0x000000ffff1c7224 */ /* 0x000fe200078e0005 */
[----:B------:R-:W-:Y:S02]  /*23380*/  MOV R226, 0x181f ;  /* 0x0000181f00e27802 */ /* 0x000fe40000000f00 */
[----:B------:R-:W-:Y:S02]  /*23390*/  MOV R3, 0x233b0 ;  /* 0x000233b000037802 */ /* 0x000fe40000000f00 */
[----:B------:R-:W-:Y:S05]  /*233a0*/  CALL.REL.NOINC `($__internal_15_$__cuda_sm70_shflsync_idx_p) ;  /* 0x00002d6000007944 */ /* 0x000fea0003c00000 */
[C---:B------:R-:W-:Y:S01]  /*233b0*/  IADD3 R2, -R8.reuse, 0x10, RZ ;  /* 0x0000001008027810 */ /* 0x040fe20007ffe1ff */
[----:B------:R-:W-:Y:S01]  /*233c0*/  IMAD.MOV.U32 R226, RZ, RZ, 0x181f ;  /* 0x0000181fffe27424 */ /* 0x000fe200078e00ff */
[----:B------:R-:W-:-:S02]  /*233d0*/  ISETP.NE.U32.AND P2, PT, R8, RZ, PT ;  /* 0x000000ff0800720c */ /* 0x000fc40003f45070 */
[----:B------:R-:W-:-:S04]  /*233e0*/  LOP3.LUT R2, R2, 0xf, RZ, 0xc0, !PT ;  /* 0x0000000f02027812 */ /* 0x000fc800078ec0ff */
[----:B------:R-:W-:-:S04]  /*233f0*/  IADD3 R2, P1, P0, R2, R28, R64 ;  /* 0x0000001c02027210 */ /* 0x000fc8000783e040 */
[----:B------:R-:W-:-:S05]  /*23400*/  IADD3.X R3, RZ, R9, R66, P1, P0 ;  /* 0x00000009ff037210 */ /* 0x000fca0000fe0442 */
[----:B------:R-:W-:Y:S01]  /*23410*/  @!PT LDS RZ, [RZ] ;  /* 0x00000000fffff984 */ /* 0x000fe20000000800 */
[----:B------:R-:W-:Y:S01]  /*23420*/  @!PT LDS RZ, [RZ] ;  /* 0x00000000fffff984 */ /* 0x000fe20000000800 */
[----:B------:R-:W-:Y:S01]  /*23430*/  @!PT LDS RZ, [RZ] ;  /* 0x00000000fffff984 */ /* 0x000fe20000000800 */
[----:B------:R1:W-:Y:S01]  /*23440*/  LDGSTS.E.BYPASS.LTC128B.128.ZFILL [R210+0x9100], [R2.64], P2 ;  /* 0x0910000002d27fae */ /* 0x0003e20009141d48 */
[C---:B------:R-:W-:Y:S02]  /*23450*/  ISETP.NE.U32.AND P2, PT, R6.reuse, RZ, PT ;  /* 0x000000ff0600720c */ /* 0x040fe40003f45070 */
[----:B-1----:R-:W-:-:S04]  /*23460*/  IADD3 R2, -R6, 0x10, RZ ;  /* 0x0000001006027810 */ /* 0x002fc80007ffe1ff */
[----:B------:R-:W-:-:S04]  /*23470*/  LOP3.LUT R2, R2, 0xf, RZ, 0xc0, !PT ;  /* 0x0000000f02027812 */ /* 0x000fc800078ec0ff */
[----:B------:R-:W-:Y:S01]  /*23480*/  IADD3 R2, P1, P0, R2, R28, R67 ;  /* 0x0000001c02027210 */ /* 0x000fe2000783e043 */
[----:B------:R-:W-:-:S03]  /*23490*/  IMAD.MOV.U32 R28, RZ, RZ, R4 ;  /* 0x000000ffff1c7224 */ /* 0x000fc600078e0004 */
[----:B------:R-:W-:-:S05]  /*234a0*/  IADD3.X R3, RZ, R9, R96, P1, P0 ;  /* 0x00000009ff037210 */ /* 0x000fca0000fe0460 */
[----:B------:R1:W-:Y:S02]  /*234b0*/  LDGSTS.E.BYPASS.LTC128B.128.ZFILL [R210+0xc100], [R2.64], P2 ;  /* 0x0c10000002d27fae */ /* 0x0003e40009141d48 */
        /* <DEDUP_REMOVED lines=9> */
[----:B------:R-:W-:Y:S01]  /*23550*/  MOV R2, R28 ;  /* 0x0000001c00027202 */ /* 0x000fe20000000f00 */
[----:B------:R-:W-:Y:S05]  /*23560*/  BRA `(.L_x_1146) ;  /* 0xfffebfd000007947 */ /* 0x000fea000383ffff */
.L_x_1005:
[----:B------:R-:W-:Y:S01]  /*23570*/  IMAD.MOV.U32 R28, RZ, RZ, R5 ;  /* 0x000000ffff1c7224 */ /* 0x000fe200078e0005 */
[----:B------:R-:W-:Y:S01]  /*23580*/  MOV R2, RZ ;  /* 0x000000ff00027202 */ /* 0x000fe20000000f00 */
[----:B------:R-:W-:Y:S01]  /*23590*/  IMAD.MOV.U32 R226, RZ, RZ, 0x1c1f ;  /* 0x00001c1fffe27424 */ /* 0x000fe200078e00ff */
[----:B------:R-:W-:-:S02]  /*235a0*/  MOV R3, 0x235c0 ;  /* 0x000235c000037802 */ /* 0x000fc40000000f00 */
[----:B------:R-:W-:Y:S05]  /*235b0*/  CALL.REL.NOINC `($__internal_15_$__cuda_sm70_shflsync_idx_p) ;  /* 0x00002b5000007944 */ /* 0x000fea0003c00000 */
[----:B------:R-:W-:Y:S01]  /*235c0*/  MOV R4, R28 ;  /* 0x0000001c00047202 */ /* 0x000fe20000000f00 */
[----:B------:R-:W-:Y:S05]  /*235d0*/  BRA `(.L_x_1147) ;  /* 0xfffec19000007947 */ /* 0x000fea000383ffff */
.L_x_1010:
[----:B------:R-:W-:Y:S01]  /*235e0*/  IMAD.MOV.U32 R28, RZ, RZ, R5 ;  /* 0x000000ffff1c7224 */ /* 0x000fe200078e0005 */
[----:B------:R-:W-:Y:S01]  /*235f0*/  MOV R2, 0x1 ;  /* 0x0000000100027802 */ /* 0x000fe20000000f00 */
[----:B------:R-:W-:Y:S01]  /*23600*/  IMAD.MOV.U32 R226, RZ, RZ, 0x1c1f ;  /* 0x00001c1fffe27424 */ /* 0x000fe200078e00ff */
[----:B------:R-:W-:-:S02]  /*23610*/  MOV R3, 0x23630 ;  /* 0x0002363000037802 */ /* 0x000fc40000000f00 */
[----:B-1----:R-:W-:Y:S05]  /*23620*/  CALL.REL.NOINC `($__internal_15_$__cuda_sm70_shflsync_idx_p) ;  /* 0x00002ae000007944 */ /* 0x002fea0003c00000 */
[----:B------:R-:W-:Y:S01]  /*23630*/  MOV R4, R28 ;  /* 0x0000001c00047202 */ /* 0x000fe20000000f00 */
[----:B------:R-:W-:Y:S05]  /*23640*/  BRA `(.L_x_1148) ;  /* 0xfffecb2000007947 */ /* 0x000fea000383ffff */
.L_x_1015:
[----:B------:R-:W-:Y:S01]  /*23650*/  IMAD.MOV.U32 R4, RZ, RZ, R5 ;  /* 0x000000ffff047224 */ /* 0x000fe200078e0005 */
[----:B------:R-:W-:-:S02]  /*23660*/  MOV R3, 0x2 ;  /* 0x0000000200037802 */ /* 0x000fc40000000f00 */
[----:B------:R-:W-:Y:S02]  /*23670*/  MOV R2, 0x23690 ;  /* 0x0002369000027802 */ /* 0x000fe40000000f00 */
[----:B------:R-:W-:Y:S05]  /*23680*/  CALL.REL.NOINC `($__internal_14_$__cuda_sm70_shflsync_bfly_p) ;  /* 0x00002a2000007944 */ /* 0x000fea0003c00000 */
[----:B------:R-:W-:Y:S01]  /*23690*/  MOV R2, R217 ;  /* 0x000000d900027202 */ /* 0x000fe20000000f00 */
[----:B------:R-:W-:Y:S05]  /*236a0*/  BRA `(.L_x_1149) ;  /* 0xfffed50000007947 */ /* 0x000fea000383ffff */
.L_x_1016:
[----:B------:R-:W-:Y:S01]  /*236b0*/  IMAD.MOV.U32 R4, RZ, RZ, R5 ;  /* 0x000000ffff047224 */ /* 0x000fe200078e0005 */
[----:B------:R-:W-:Y:S02]  /*236c0*/  MOV R3, 0x1 ;  /* 0x0000000100037802 */ /* 0x000fe40000000f00 */
[----:B------:R-:W-:Y:S02]  /*236d0*/  MOV R2, 0x236f0 ;  /* 0x000236f000027802 */ /* 0x000fe40000000f00 */
[----:B------:R-:W-:Y:S05]  /*236e0*/  CALL.REL.NOINC `($__internal_14_$__cuda_sm70_shflsync_bfly_p) ;  /* 0x000029c000007944 */ /* 0x000fea0003c00000 */
[----:B------:R-:W-:Y:S01]  /*236f0*/  FMNMX.FTZ R5, R5, R217, !PT ;  /* 0x000000d905057209 */ /* 0x000fe20007810000 */
[----:B------:R-:W-:Y:S01]  /*23700*/  IMAD.MOV.U32 R4, RZ, RZ, R6 ;  /* 0x000000ffff047224 */ /* 0x000fe200078e0006 */
[----:B------:R-:W-:Y:S01]  /*23710*/  MOV R2, 0x23740 ;  /* 0x0002374000027802 */ /* 0x000fe20000000f00 */
[----:B------:R-:W-:Y:S02]  /*23720*/  IMAD.MOV.U32 R3, RZ, RZ, 0x2 ;  /* 0x00000002ff037424 */ /* 0x000fe400078e00ff */
[----:B------:R-:W-:Y:S05]  /*23730*/  CALL.REL.NOINC `($__internal_14_$__cuda_sm70_shflsync_bfly_p) ;  /* 0x0000297000007944 */ /* 0x000fea0003c00000 */
[----:B------:R-:W-:Y:S01]  /*23740*/  FMNMX.FTZ R4, R6, R217, !PT ;  /* 0x000000d906047209 */ /* 0x000fe20007810000 */
[----:B------:R-:W-:Y:S01]  /*23750*/  IMAD.MOV.U32 R3, RZ, RZ, 0x1 ;  /* 0x00000001ff037424 */ /* 0x000fe200078e00ff */
[----:B------:R-:W-:Y:S02]  /*23760*/  MOV R2, 0x23780 ;  /* 0x0002378000027802 */ /* 0x000fe40000000f00 */
[----:B------:R-:W-:Y:S05]  /*23770*/  CALL.REL.NOINC `($__internal_14_$__cuda_sm70_shflsync_bfly_p) ;  /* 0x0000293000007944 */ /* 0x000fea0003c00000 */
[----:B------:R-:W-:Y:S01]  /*23780*/  MOV R6, R217 ;  /* 0x000000d900067202 */ /* 0x000fe20000000f00 */
[----:B------:R-:W-:Y:S05]  /*23790*/  BRA `(.L_x_1150) ;  /* 0xfffed48000007947 */ /* 0x000fea000383ffff */
.L_x_1024:
[----:B------:R-:W-:Y:S01]  /*237a0*/  MOV R2, RZ ;  /* 0x000000ff00027202 */ /* 0x000fe20000000f00 */
[----:B------:R-:W-:Y:S01]  /*237b0*/  IMAD.MOV.U32 R28, RZ, RZ, R4 ;  /* 0x000000ffff1c7224 */ /* 0x000fe200078e0004 */
[----:B------:R-:W-:Y:S01]  /*237c0*/  MOV R3, 0x237f0 ;  /* 0x000237f000037802 */ /* 0x000fe20000000f00 */
[----:B------:R-:W-:Y:S02]  /*237d0*/  IMAD.MOV.U32 R226, RZ, RZ, 0x181f ;  /* 0x0000181fffe27424 */ /* 0x000fe400078e00ff */
[----:B-1--4-:R-:W-:Y:S05]  /*237e0*/  CALL.REL.NOINC `($__internal_15_$__cuda_sm70_shflsync_idx_p) ;  /* 0x0000292000007944 */ /* 0x012fea0003c00000 */
[----:B------:R-:W-:Y:S01]  /*237f0*/  MOV R22, R28 ;  /* 0x0000001c00167202 */ /* 0x000fe20000000f00 */
[----:B------:R-:W-:-:S05]  /*23800*/  BRA `(.L_x_1151) ;  /* 0xfffeece000007947 */ /* 0x000fca000383ffff */
.L_x_1025:
[----:B------:R-:W-:Y:S01]  /*23810*/  MOV R2, RZ ;  /* 0x000000ff00027202 */ /* 0x000fe20000000f00 */
[----:B------:R-:W-:Y:S01]  /*23820*/  IMAD.MOV.U32 R28, RZ, RZ, R5 ;  /* 0x000000ffff1c7224 */ /* 0x000fe200078e0005 */
[----:B------:R-:W-:Y:S01]  /*23830*/  MOV R3, 0x23860 ;  /* 0x0002386000037802 */ /* 0x000fe20000000f00 */
[----:B------:R-:W-:Y:S02]  /*23840*/  IMAD.MOV.U32 R226, RZ, RZ, 0x181f ;  /* 0x0000181fffe27424 */ /* 0x000fe400078e00ff */
[----:B-1234-:R-:W-:Y:S05]  /*23850*/  CALL.REL.NOINC `($__internal_15_$__cuda_sm70_shflsync_idx_p) ;  /* 0x000028b000007944 */ /* 0x01efea0003c00000 */
[----:B------:R-:W-:Y:S01]  /*23860*/  ISETP.GE.AND P1, PT, R76, c[0x0][0x1d4], PT ;  /* 0x000075004c007a0c */ /* 0x000fe20003f26270 */
[----:B------:R-:W-:Y:S01]  /*23870*/  IMAD.MOV.U32 R226, RZ, RZ, 0x181f ;  /* 0x0000181fffe27424 */ /* 0x000fe200078e00ff */
[----:B------:R-:W-:Y:S02]  /*23880*/  IADD3 R20, P2, R28, R8, RZ ;  /* 0x000000081c147210 */ /* 0x000fe40007f5e0ff */
[----:B------:R-:W-:Y:S03]  /*23890*/  ISETP.GE.AND P0, PT, R211, c[0x0][0x1d4], PT ;  /* 0x00007500d3007a0c */ /* 0x000fe60003f06270 */
[----:B------:R-:W-:Y:S01]  /*238a0*/  IMAD.X R21, R22, 0x1, R9, P2 ;  /* 0x0000000116157824 */ /* 0x000fe200010e0609 */
[----:B------:R-:W-:Y:S01]  /*238b0*/  IADD3 R2, P2, R28, R10, RZ ;  /* 0x0000000a1c027210 */ /* 0x000fe20007f5e0ff */
[----:B------:R-:W-:Y:S04]  /*238c0*/  IMAD.MOV.U32 R28, RZ, RZ, R4 ;  /* 0x000000ffff1c7224 */ /* 0x000fe800078e0004 */
[----:B------:R-:W-:Y:S01]  /*238d0*/  @!PT LDS RZ, [RZ] ;  /* 0x00000000fffff984 */ /* 0x000fe20000000800 */
[----:B------:R-:W-:Y:S01]  /*238e0*/  @!PT LDS RZ, [RZ] ;  /* 0x00000000fffff984 */ /* 0x000fe20000000800 */
[----:B------:R-:W-:Y:S01]  /*238f0*/  @!PT LDS RZ, [RZ] ;  /* 0x00000000fffff984 */ /* 0x000fe20000000800 */
[----:B------:R1:W-:Y:S01]  /*23900*/  LDGSTS.E.BYPASS.LTC128B.128 [R210+0x100], [R20.64], !P1 ;  /* 0x0010000014d27fae */ /* 0x0003e2000c901d48 */
[----:B------:R-:W-:Y:S05]  /*23910*/  IMAD.X R3, R22, 0x1, R11, P2 ;  /* 0x0000000116037824 */ /* 0x000fea00010e060b */
[----:B------:R2:W-:Y:S01]  /*23920*/  LDGSTS.E.BYPASS.LTC128B.128 [R210+0x3100], [R2.64], !P0 ;  /* 0x0310000002d27fae */ /* 0x0005e2000c101d48 */
[----:B-1----:R-:W-:Y:S02]  /*23930*/  SEL R20, RZ, 0x10, P1 ;  /* 0x00000010ff147807 */ /* 0x002fe40000800000 */
[----:B------:R-:W-:Y:S02]  /*23940*/  SEL R21, RZ, 0x10, P0 ;  /* 0x00000010ff157807 */ /* 0x000fe40000000000 */
[----:B--2---:R-:W-:Y:S01]  /*23950*/  MOV R3, 0x23980 ;  /* 0x0002398000037802 */ /* 0x004fe20000000f00 */
[----:B------:R-:W-:Y:S02]  /*23960*/  IMAD.MOV.U32 R2, RZ, RZ, 0x1 ;  /* 0x00000001ff027424 */ /* 0x000fe400078e00ff */
[----:B------:R-:W-:Y:S05]  /*23970*/  CALL.REL.NOINC `($__internal_15_$__cuda_sm70_shflsync_idx_p) ;  /* 0x0000279000007944 */ /* 0x000fea0003c00000 */
[----:B------:R-:W-:Y:S01]  /*23980*/  MOV R2, 0x1 ;  /* 0x0000000100027802 */ /* 0x000fe20000000f00 */
[----:B------:R-:W-:Y:S01]  /*23990*/  IMAD.MOV.U32 R22, RZ, RZ, R28 ;  /* 0x000000ffff167224 */ /* 0x000fe200078e001c */
[----:B------:R-:W-:Y:S01]  /*239a0*/  MOV R226, 0x181f ;  /* 0x0000181f00e27802 */ /* 0x000fe20000000f00 */
[----:B------:R-:W-:Y:S01]  /*239b0*/  IMAD.MOV.U32 R28, RZ, RZ, R5 ;  /* 0x000000ffff1c7224 */ /* 0x000fe200078e0005 */
[----:B------:R-:W-:Y:S02]  /*239c0*/  MOV R3, 0x239e0 ;  /* 0x000239e000037802 */ /* 0x000fe40000000f00 */
[----:B------:R-:W-:Y:S05]  /*239d0*/  CALL.REL.NOINC `($__internal_15_$__cuda_sm70_shflsync_idx_p) ;  /* 0x0000273000007944 */ /* 0x000fea0003c00000 */
[C---:B------:R-:W-:Y:S01]  /*239e0*/  IADD3 R2, -R20.reuse, 0x10, RZ ;  /* 0x0000001014027810 */ /* 0x040fe20007ffe1ff */
[----:B------:R-:W-:Y:S01]  /*239f0*/  IMAD.MOV.U32 R226, RZ, RZ, 0x181f ;  /* 0x0000181fffe27424 */ /* 0x000fe200078e00ff */
        /* <DEDUP_REMOVED lines=12> */
[----:B------:R-:W-:Y:S03]  /*23ac0*/  IMAD.MOV.U32 R28, RZ, RZ, R4 ;  /* 0x000000ffff1c7224 */ /* 0x000fe600078e0004 */
[----:B------:R-:W-:Y:S05]  /*23ad0*/  IADD3.X R3, RZ, R22, R11, P1, P0 ;  /* 0x00000016ff037210 */ /* 0x000fea0000fe040b */
[----:B------:R1:W-:Y:S02]  /*23ae0*/  LDGSTS.E.BYPASS.LTC128B.128.ZFILL [R210+0x4100], [R2.64], P2 ;  /* 0x0410000002d27fae */ /* 0x0003e40009141d48 */
[----:B-1----:R-:W-:Y:S01]  /*23af0*/  MOV R3, 0x23b20 ;  /* 0x00023b2000037802 */ /* 0x002fe20000000f00 */
[----:B------:R-:W-:Y:S03]  /*23b00*/  IMAD.MOV.U32 R2, RZ, RZ, 0x2 ;  /* 0x00000002ff027424 */ /* 0x000fe600078e00ff */
[----:B------:R-:W-:Y:S05]  /*23b10*/  CALL.REL.NOINC `($__internal_15_$__cuda_sm70_shflsync_idx_p) ;  /* 0x000025f000007944 */ /* 0x000fea0003c00000 */
[----:B------:R-:W-:Y:S01]  /*23b20*/  MOV R2, 0x2 ;  /* 0x0000000200027802 */ /* 0x000fe20000000f00 */
[----:B------:R-:W-:Y:S01]  /*23b30*/  IMAD.MOV.U32 R4, RZ, RZ, R28 ;  /* 0x000000ffff047224 */ /* 0x000fe200078e001c */
[----:B------:R-:W-:Y:S01]  /*23b40*/  MOV R226, 0x181f ;  /* 0x0000181f00e27802 */ /* 0x000fe20000000f00 */
[----:B------:R-:W-:Y:S01]  /*23b50*/  IMAD.MOV.U32 R28, RZ, RZ, R5 ;  /* 0x000000ffff1c7224 */ /* 0x000fe200078e0005 */
[----:B------:R-:W-:Y:S02]  /*23b60*/  MOV R3, 0x23b80 ;  /* 0x00023b8000037802 */ /* 0x000fe40000000f00 */
[----:B------:R-:W-:Y:S05]  /*23b70*/  CALL.REL.NOINC `($__internal_15_$__cuda_sm70_shflsync_idx_p) ;  /* 0x0000259000007944 */ /* 0x000fea0003c00000 */
[----:B------:R-:W-:Y:S01]  /*23b80*/  MOV R5, R28 ;  /* 0x0000001c00057202 */ /* 0x000fe20000000f00 */
[----:B------:R-:W-:-:S05]  /*23b90*/  BRA `(.L_x_1152) ;  /* 0xfffeead000007947 */ /* 0x000fca000383ffff */
.L_x_1028:
[----:B------:R-:W-:Y:S01]  /*23ba0*/  MOV R2, RZ ;  /* 0x000000ff00027202 */ /* 0x000fe20000000f00 */
[----:B------:R-:W-:Y:S01]  /*23bb0*/  IMAD.MOV.U32 R28, RZ, RZ, R4 ;  /* 0x000000ffff1c7224 */ /* 0x000fe200078e0004 */
[----:B------:R-:W-:Y:S01]  /*23bc0*/  MOV R3, 0x23bf0 ;  /* 0x00023bf000037802 */ /* 0x000fe20000000f00 */
[----:B------:R-:W-:Y:S02]  /*23bd0*/  IMAD.MOV.U32 R226, RZ, RZ, 0x181f ;  /* 0x0000181fffe27424 */ /* 0x000fe400078e00ff */
[----:B------:R-:W-:Y:S05]  /*23be0*/  CALL.REL.NOINC `($__internal_15_$__cuda_sm70_shflsync_idx_p) ;  /* 0x0000252000007944 */ /* 0x000fea0003c00000 */
[----:B------:R-:W-:Y:S01]  /*23bf0*/  MOV R18, R28 ;  /* 0x0000001c00127202 */ /* 0x000fe20000000f00 */
[----:B------:R-:W-:-:S05]  /*23c00*/  BRA `(.L_x_1153) ;  /* 0xfffefc8000007947 */ /* 0x000fca000383ffff */
.L_x_1029:
[----:B------:R-:W-:Y:S01]  /*23c10*/  MOV R2, RZ ;  /* 0x000000ff00027202 */ /* 0x000fe20000000f00 */
[----:B------:R-:W-:Y:S01]  /*23c20*/  IMAD.MOV.U32 R28, RZ, RZ, R5 ;  /* 0x000000ffff1c7224 */ /* 0x000fe200078e0005 */
[----:B------:R-:W-:Y:S01]  /*23c30*/  MOV R3, 0x23c60 ;  /* 0x00023c6000037802 */ /* 0x000fe20000000f00 */
[----:B------:R-:W-:Y:S02]  /*23c40*/  IMAD.MOV.U32 R226, RZ, RZ, 0x181f ;  /* 0x0000181fffe27424 */ /* 0x000fe400078e00ff */
[----:B-12---:R-:W-:Y:S05]  /*23c50*/  CALL.REL.NOINC `($__internal_15_$__cuda_sm70_shflsync_idx_p) ;  /* 0x000024b000007944 */ /* 0x006fea0003c00000 */
        /* <DEDUP_REMOVED lines=52> */
.L_x_1030:
[----:B------:R-:W-:Y:S01]  /*23fa0*/  MOV R2, RZ ;  /* 0x000000ff00027202 */ /* 0x000fe20000000f00 */
[----:B------:R-:W-:Y:S01]  /*23fb0*/  IMAD.MOV.U32 R28, RZ, RZ, R8 ;  /* 0x000000ffff1c7224 */ /* 0x000fe200078e0008 */
[----:B------:R-:W-:Y:S01]  /*23fc0*/  MOV R3, 0x23ff0 ;  /* 0x00023ff000037802 */ /* 0x000fe20000000f00 */
[----:B------:R-:W-:Y:S02]  /*23fd0*/  IMAD.MOV.U32 R226, RZ, RZ, 0x1c1f ;  /* 0x00001c1fffe27424 */ /* 0x000fe400078e00ff */
[----:B------:R-:W-:Y:S05]  /*23fe0*/  CALL.REL.NOINC `($__internal_15_$__cuda_sm70_shflsync_idx_p) ;  /* 0x0000212000007944 */ /* 0x000fea0003c00000 */
[----:B------:R-:W-:Y:S01]  /*23ff0*/  MOV R5, R28 ;  /* 0x0000001c00057202 */ /* 0x000fe20000000f00 */
[----:B------:R-:W-:-:S05]  /*24000*/  BRA `(.L_x_1155) ;  /* 0xfffefbf000007947 */ /* 0x000fca000383ffff */
.L_x_1035:
[----:B------:R-:W-:Y:S01]  /*24010*/  MOV R2, 0x1 ;  /* 0x0000000100027802 */ /* 0x000fe20000000f00 */
[----:B------:R-:W-:Y:S01]  /*24020*/  IMAD.MOV.U32 R28, RZ, RZ, R8 ;  /* 0x000000ffff1c7224 */ /* 0x000fe200078e0008 */
[----:B------:R-:W-:Y:S01]  /*24030*/  MOV R3, 0x24060 ;  /* 0x0002406000037802 */ /* 0x000fe20000000f00 */
[----:B------:R-:W-:Y:S02]  /*24040*/  IMAD.MOV.U32 R226, RZ, RZ, 0x1c1f ;  /* 0x00001c1fffe27424 */ /* 0x000fe400078e00ff */
[----:B-1----:R-:W-:Y:S05]  /*24050*/  CALL.REL.NOINC `($__internal_15_$__cuda_sm70_shflsync_idx_p) ;  /* 0x000020b000007944 */ /* 0x002fea0003c00000 */
[----:B------:R-:W-:Y:S01]  /*24060*/  MOV R5, R28 ;  /* 0x0000001c00057202 */ /* 0x000fe20000000f00 */
[----:B------:R-:W-:-:S05]  /*24070*/  BRA `(.L_x_1156) ;  /* 0xffff05d000007947 */ /* 0x000fca000383ffff */
.L_x_1040:
[----:B------:R-:W-:Y:S02]  /*24080*/  MOV R3, 0x2 ;  /* 0x0000000200037802 */ /* 0x000fe40000000f00 */
[----:B------:R-:W-:Y:S02]  /*24090*/  MOV R2, 0x240b0 ;  /* 0x000240b000027802 */ /* 0x000fe40000000f00 */
[----:B------:R-:W-:Y:S05]  /*240a0*/  CALL.REL.NOINC `($__internal_14_$__cuda_sm70_shflsync_bfly_p) ;  /* 0x0000200000007944 */ /* 0x000fea0003c00000 */
[----:B------:R-:W-:Y:S01]  /*240b0*/  MOV R2, R217 ;  /* 0x000000d900027202 */ /* 0x000fe20000000f00 */
[----:B------:R-:W-:-:S05]  /*240c0*/  BRA `(.L_x_1157) ;  /* 0xffff102000007947 */ /* 0x000fca000383ffff */
.L_x_1041:
[----:B------:R-:W-:Y:S02]  /*240d0*/  MOV R3, 0x1 ;  /* 0x0000000100037802 */ /* 0x000fe40000000f00 */
[----:B------:R-:W-:Y:S02]  /*240e0*/  MOV R2, 0x24100 ;  /* 0x0002410000027802 */ /* 0x000fe40000000f00 */
[----:B------:R-:W-:Y:S05]  /*240f0*/  CALL.REL.NOINC `($__internal_14_$__cuda_sm70_shflsync_bfly_p) ;  /* 0x00001fb000007944 */ /* 0x000fea0003c00000 */
[----:B------:R-:W-:Y:S01]  /*24100*/  IMAD.MOV.U32 R3, RZ, RZ, 0x2 ;  /* 0x00000002ff037424 */ /* 0x000fe200078e00ff */
[----:B------:R-:W-:Y:S01]  /*24110*/  FMNMX.FTZ R5, R4, R217, !PT ;  /* 0x000000d904057209 */ /* 0x000fe20007810000 */
[----:B------:R-:W-:Y:S01]  /*24120*/  IMAD.MOV.U32 R4, RZ, RZ, R8 ;  /* 0x000000ffff047224 */ /* 0x000fe200078e0008 */
[----:B------:R-:W-:Y:S02]  /*24130*/  MOV R2, 0x24150 ;  /* 0x0002415000027802 */ /* 0x000fe40000000f00 */
[----:B------:R-:W-:Y:S05]  /*24140*/  CALL.REL.NOINC `($__internal_14_$__cuda_sm70_shflsync_bfly_p) ;  /* 0x00001f6000007944 */ /* 0x000fea0003c00000 */
[----:B------:R-:W-:Y:S01]  /*24150*/  FMNMX.FTZ R4, R8, R217, !PT ;  /* 0x000000d908047209 */ /* 0x000fe20007810000 */
[----:B------:R-:W-:Y:S01]  /*24160*/  IMAD.MOV.U32 R3, RZ, RZ, 0x1 ;  /* 0x00000001ff037424 */ /* 0x000fe200078e00ff */
[----:B------:R-:W-:Y:S02]  /*24170*/  MOV R2, 0x24190 ;  /* 0x0002419000027802 */ /* 0x000fe40000000f00 */
[----:B------:R-:W-:Y:S05]  /*24180*/  CALL.REL.NOINC `($__internal_14_$__cuda_sm70_shflsync_bfly_p) ;  /* 0x00001f2000007944 */ /* 0x000fea0003c00000 */
[----:B------:R-:W-:Y:S01]  /*24190*/  MOV R2, R217 ;  /* 0x000000d900027202 */ /* 0x000fe20000000f00 */
[----:B------:R-:W-:-:S05]  /*241a0*/  BRA `(.L_x_1158) ;  /* 0xffff0fb000007947 */ /* 0x000fca000383ffff */
.L_x_1050:
[----:B------:R-:W-:Y:S01]  /*241b0*/  MOV R2, RZ ;  /* 0x000000ff00027202 */ /* 0x000fe20000000f00 */
[----:B------:R-:W-:Y:S01]  /*241c0*/  IMAD.MOV.U32 R28, RZ, RZ, R4 ;  /* 0x000000ffff1c7224 */ /* 0x000fe200078e0004 */
[----:B------:R-:W-:Y:S01]  /*241d0*/  MOV R3, 0x24200 ;  /* 0x0002420000037802 */ /* 0x000fe20000000f00 */
[----:B------:R-:W-:Y:S02]  /*241e0*/  IMAD.MOV.U32 R226, RZ, RZ, 0x181f ;  /* 0x0000181fffe27424 */ /* 0x000fe400078e00ff */
[----:B-1--4-:R-:W-:Y:S05]  /*241f0*/  CALL.REL.NOINC `($__internal_15_$__cuda_sm70_shflsync_idx_p) ;  /* 0x00001f1000007944 */ /* 0x012fea0003c00000 */
[----:B------:R-:W-:Y:S01]  /*24200*/  MOV R22, R28 ;  /* 0x0000001c00167202 */ /* 0x000fe20000000f00 */
[----:B------:R-:W-:-:S05]  /*24210*/  BRA `(.L_x_1159) ;  /* 0xffff2ce000007947 */ /* 0x000fca000383ffff */
.L_x_1051:
        /* <DEDUP_REMOVED lines=57> */
.L_x_1054:
[----:B------:R-:W-:Y:S01]  /*245b0*/  MOV R2, RZ ;  /* 0x000000ff00027202 */ /* 0x000fe20000000f00 */
[----:B------:R-:W-:Y:S01]  /*245c0*/  IMAD.MOV.U32 R28, RZ, RZ, R4 ;  /* 0x000000ffff1c7224 */ /* 0x000fe200078e0004 */
[----:B------:R-:W-:Y:S01]  /*245d0*/  MOV R3, 0x24600 ;  /* 0x0002460000037802 */ /* 0x000fe20000000f00 */
[----:B------:R-:W-:Y:S02]  /*245e0*/  IMAD.MOV.U32 R226, RZ, RZ, 0x181f ;  /* 0x0000181fffe27424 */ /* 0x000fe400078e00ff */
[----:B------:R-:W-:Y:S05]  /*245f0*/  CALL.REL.NOINC `($__internal_15_$__cuda_sm70_shflsync_idx_p) ;  /* 0x00001b1000007944 */ /* 0x000fea0003c00000 */
[----:B------:R-:W-:Y:S01]  /*24600*/  MOV R18, R28 ;  /* 0x0000001c00127202 */ /* 0x000fe20000000f00 */
[----:B------:R-:W-:-:S05]  /*24610*/  BRA `(.L_x_1161) ;  /* 0xffff3c7000007947 */ /* 0x000fca000383ffff */
.L_x_1055:
        /* <DEDUP_REMOVED lines=57> */
.L_x_1056:
[----:B------:R-:W-:Y:S02]  /*249b0*/  MOV R3, 0x2 ;  /* 0x0000000200037802 */ /* 0x000fe40000000f00 */
[----:B------:R-:W-:Y:S02]  /*249c0*/  MOV R2, 0x249e0 ;  /* 0x000249e000027802 */ /* 0x000fe40000000f00 */
[----:B------:R-:W-:Y:S05]  /*249d0*/  CALL.REL.NOINC `($__internal_14_$__cuda_sm70_shflsync_bfly_p) ;  /* 0x000016d000007944 */ /* 0x000fea0003c00000 */
[----:B------:R-:W-:Y:S01]  /*249e0*/  MOV R2, R217 ;  /* 0x000000d900027202 */ /* 0x000fe20000000f00 */
[----:B------:R-:W-:-:S05]  /*249f0*/  BRA `(.L_x_1163) ;  /* 0xffff3e4000007947 */ /* 0x000fca000383ffff */
.L_x_1057:
        /* <DEDUP_REMOVED lines=14> */
.L_x_1060:
[----:B--23--:R-:W-:Y:S01]  /*24ae0*/  MOV R2, RZ ;  /* 0x000000ff00027202 */ /* 0x00cfe20000000f00 */
[----:B------:R-:W-:Y:S01]  /*24af0*/  IMAD.MOV.U32 R28, RZ, RZ, R4 ;  /* 0x000000ffff1c7224 */ /* 0x000fe200078e0004 */
[----:B------:R-:W-:Y:S01]  /*24b00*/  MOV R3, 0x24b30 ;  /* 0x00024b3000037802 */ /* 0x000fe20000000f00 */
[----:B------:R-:W-:Y:S02]  /*24b10*/  IMAD.MOV.U32 R226, RZ, RZ, 0x181f ;  /* 0x0000181fffe27424 */ /* 0x000fe400078e00ff */
[----:B-1--4-:R-:W-:Y:S05]  /*24b20*/  CALL.REL.NOINC `($__internal_15_$__cuda_sm70_shflsync_idx_p) ;  /* 0x000015e000007944 */ /* 0x012fea0003c00000 */
[----:B------:R-:W-:-:S05]  /*24b30*/  BRA `(.L_x_1165) ;  /* 0xffff586000007947 */ /* 0x000fca000383ffff */
.L_x_1063:
[----:B------:R-:W-:Y:S01]  /*24b40*/  MOV R2, RZ ;  /* 0x000000ff00027202 */ /* 0x000fe20000000f00 */
[----:B------:R-:W-:Y:S01]  /*24b50*/  IMAD.MOV.U32 R28, RZ, RZ, R4 ;  /* 0x000000ffff1c7224 */ /* 0x000fe200078e0004 */
[----:B------:R-:W-:Y:S01]  /*24b60*/  MOV R3, 0x24b90 ;  /* 0x00024b9000037802 */ /* 0x000fe20000000f00 */
[----:B------:R-:W-:Y:S02]  /*24b70*/  IMAD.MOV.U32 R226, RZ, RZ, 0x181f ;  /* 0x0000181fffe27424 */ /* 0x000fe400078e00ff */
[----:B-1----:R-:W-:Y:S05]  /*24b80*/  CALL.REL.NOINC `($__internal_15_$__cuda_sm70_shflsync_idx_p) ;  /* 0x0000158000007944 */ /* 0x002fea0003c00000 */
[----:B------:R-:W-:Y:S01]  /*24b90*/  MOV R18, R28 ;  /* 0x0000001c00127202 */ /* 0x000fe20000000f00 */
[----:B------:R-:W-:-:S05]  /*24ba0*/  BRA `(.L_x_1166) ;  /* 0xffff6b1000007947 */ /* 0x000fca000383ffff */
.L_x_1064:
[----:B------:R-:W-:Y:S01]  /*24bb0*/  MOV R2, RZ ;  /* 0x000000ff00027202 */ /* 0x000fe20000000f00 */
[----:B------:R-:W-:Y:S01]  /*24bc0*/  IMAD.MOV.U32 R28, RZ, RZ, R5 ;  /* 0x000000ffff1c7224 */ /* 0x000fe200078e0005 */
[----:B------:R-:W-:Y:S01]  /*24bd0*/  MOV R3, 0x24c00 ;  /* 0x00024c0000037802 */ /* 0x000fe20000000f00 */
[----:B------:R-:W-:Y:S02]  /*24be0*/  IMAD.MOV.U32 R226, RZ, RZ, 0x181f ;  /* 0x0000181fffe27424 */ /* 0x000fe400078e00ff */
[----:B-123--:R-:W-:Y:S05]  /*24bf0*/  CALL.REL.NOINC `($__internal_15_$__cuda_sm70_shflsync_idx_p) ;  /* 0x0000151000007944 */ /* 0x00efea0003c00000 */
[----:B------:R-:W-:Y:S02]  /*24c00*/  IADD3 R16, P0, R28, R8, RZ ;  /* 0x000000081c107210 */ /* 0x000fe40007f1e0ff */
[----:B------:R-:W-:Y:S03]  /*24c10*/  MOV R226, 0x181f ;  /* 0x0000181f00e27802 */ /* 0x000fe60000000f00 */
[----:B------:R-:W-:Y:S01]  /*24c20*/  IMAD.X R17, R18, 0x1, R9, P0 ;  /* 0x0000000112117824 */ /* 0x000fe200000e0609 */
[----:B------:R-:W-:Y:S02]  /*24c30*/  IADD3 R2, P0, R28, R10, RZ ;  /* 0x0000000a1c027210 */ /* 0x000fe40007f1e0ff */
[----:B------:R-:W-:Y:S02]  /*24c40*/  MOV R28, R4 ;  /* 0x00000004001c7202 */ /* 0x000fe40000000f00 */
[----:B------:R-:W-:Y:S01]  /*24c50*/  @!PT LDS RZ, [RZ] ;  /* 0x00000000fffff984 */ /* 0x000fe20000000800 */
[----:B------:R-:W-:Y:S01]  /*24c60*/  @!PT LDS RZ, [RZ] ;  /* 0x00000000fffff984 */ /* 0x000fe20000000800 */
[----:B------:R-:W-:Y:S01]  /*24c70*/  @!PT LDS RZ, [RZ] ;  /* 0x00000000fffff984 */ /* 0x000fe20000000800 */
[----:B------:R1:W-:Y:S01]  /*24c80*/  LDGSTS.E.BYPASS.LTC128B.128 [R210+0x8100], [R16.64], !P3 ;  /* 0x0810000010d27fae */ /* 0x0003e2000d901d48 */
[----:B------:R-:W-:Y:S05]  /*24c90*/  IMAD.X R3, R18, 0x1, R11, P0 ;  /* 0x0000000112037824 */ /* 0x000fea00000e060b */
[----:B------:R2:W-:Y:S02]  /*24ca0*/  LDGSTS.E.BYPASS.LTC128B.128 [R210+0xb100], [R2.64], !P2 ;  /* 0x0b10000002d27fae */ /* 0x0005e4000d101d48 */
[----:B--2---:R-:W-:Y:S01]  /*24cb0*/  MOV R3, 0x24ce0 ;  /* 0x00024ce000037802 */ /* 0x004fe20000000f00 */
[----:B------:R-:W-:Y:S02]  /*24cc0*/  IMAD.MOV.U32 R2, RZ, RZ, 0x1 ;  /* 0x00000001ff027424 */ /* 0x000fe400078e00ff */
[----:B-1----:R-:W-:Y:S05]  /*24cd0*/  CALL.REL.NOINC `($__internal_15_$__cuda_sm70_shflsync_idx_p) ;  /* 0x0000143000007944 */ /* 0x002fea0003c00000 */
[----:B------:R-:W-:Y:S01]  /*24ce0*/  MOV R2, 0x1 ;  /* 0x0000000100027802 */ /* 0x000fe20000000f00 */
[----:B------:R-:W-:Y:S01]  /*24cf0*/  IMAD.MOV.U32 R18, RZ, RZ, R28 ;  /* 0x000000ffff127224 */ /* 0x000fe200078e001c */
[----:B------:R-:W-:Y:S01]  /*24d00*/  MOV R226, 0x181f ;  /* 0x0000181f00e27802 */ /* 0x000fe20000000f00 */
[----:B------:R-:W-:Y:S01]  /*24d10*/  IMAD.MOV.U32 R28, RZ, RZ, R5 ;  /* 0x000000ffff1c7224 */ /* 0x000fe200078e0005 */
[----:B------:R-:W-:Y:S02]  /*24d20*/  MOV R3, 0x24d40 ;  /* 0x00024d4000037802 */ /* 0x000fe40000000f00 */
[----:B------:R-:W-:Y:S05]  /*24d30*/  CALL.REL.NOINC `($__internal_15_$__cuda_sm70_shflsync_idx_p) ;  /* 0x000013d000007944 */ /* 0x000fea0003c00000 */
        /* <DEDUP_REMOVED lines=22> */
.L_x_1065:
[----:B------:R-:W-:Y:S01]  /*24ea0*/  MOV R2, RZ ;  /* 0x000000ff00027202 */ /* 0x000fe20000000f00 */
[----:B------:R-:W-:Y:S01]  /*24eb0*/  IMAD.MOV.U32 R28, RZ, RZ, R8 ;  /* 0x000000ffff1c7224 */ /* 0x000fe200078e0008 */
[----:B------:R-:W-:Y:S01]  /*24ec0*/  MOV R3, 0x24ef0 ;  /* 0x00024ef000037802 */ /* 0x000fe20000000f00 */
[----:B------:R-:W-:Y:S02]  /*24ed0*/  IMAD.MOV.U32 R226, RZ, RZ, 0x1c1f ;  /* 0x00001c1fffe27424 */ /* 0x000fe400078e00ff */
[----:B------:R-:W-:Y:S05]  /*24ee0*/  CALL.REL.NOINC `($__internal_15_$__cuda_sm70_shflsync_idx_p) ;  /* 0x0000122000007944 */ /* 0x000fea0003c00000 */
[----:B------:R-:W-:Y:S01]  /*24ef0*/  MOV R5, R28 ;  /* 0x0000001c00057202 */ /* 0x000fe20000000f00 */
[----:B------:R-:W-:-:S05]  /*24f00*/  BRA `(.L_x_1168) ;  /* 0xffff6a8000007947 */ /* 0x000fca000383ffff */
.L_x_1070:
[----:B------:R-:W-:Y:S01]  /*24f10*/  MOV R2, 0x1 ;  /* 0x0000000100027802 */ /* 0x000fe20000000f00 */
[----:B------:R-:W-:Y:S01]  /*24f20*/  IMAD.MOV.U32 R28, RZ, RZ, R8 ;  /* 0x000000ffff1c7224 */ /* 0x000fe200078e0008 */
[----:B------:R-:W-:Y:S01]  /*24f30*/  MOV R3, 0x24f60 ;  /* 0x00024f6000037802 */ /* 0x000fe20000000f00 */
[----:B------:R-:W-:Y:S02]  /*24f40*/  IMAD.MOV.U32 R226, RZ, RZ, 0x1c1f ;  /* 0x00001c1fffe27424 */ /* 0x000fe400078e00ff */
[----:B-1----:R-:W-:Y:S05]  /*24f50*/  CALL.REL.NOINC `($__internal_15_$__cuda_sm70_shflsync_idx_p) ;  /* 0x000011b000007944 */ /* 0x002fea0003c00000 */
[----:B------:R-:W-:Y:S01]  /*24f60*/  MOV R5, R28 ;  /* 0x0000001c00057202 */ /* 0x000fe20000000f00 */
[----:B------:R-:W-:-:S05]  /*24f70*/  BRA `(.L_x_1169) ;  /* 0xffff746000007947 */ /* 0x000fca000383ffff */
.L_x_1075:
[----:B------:R-:W-:Y:S02]  /*24f80*/  MOV R3, 0x2 ;  /* 0x0000000200037802 */ /* 0x000fe40000000f00 */
[----:B------:R-:W-:Y:S02]  /*24f90*/  MOV R2, 0x24fb0 ;  /* 0x00024fb000027802 */ /* 0x000fe40000000f00 */
[----:B------:R-:W-:Y:S05]  /*24fa0*/  CALL.REL.NOINC `($__internal_14_$__cuda_sm70_shflsync_bfly_p) ;  /* 0x0000110000007944 */ /* 0x000fea0003c00000 */
[----:B------:R-:W-:Y:S01]  /*24fb0*/  MOV R2, R217 ;  /* 0x000000d900027202 */ /* 0x000fe20000000f00 */
[----:B------:R-:W-:-:S05]  /*24fc0*/  BRA `(.L_x_1170) ;  /* 0xffff7eb000007947 */ /* 0x000fca000383ffff */
.L_x_1076:
        /* <DEDUP_REMOVED lines=14> */
.L_x_1078:
[----:B------:R-:W-:Y:S01]  /*250b0*/  IMAD.MOV.U32 R4, RZ, RZ, R228 ;  /* 0x000000ffff047224 */ /* 0x000fe200078e00e4 */
[----:B------:R-:W-:-:S02]  /*250c0*/  MOV R3, 0x2 ;  /* 0x0000000200037802 */ /* 0x000fc40000000f00 */
[----:B------:R-:W-:Y:S02]  /*250d0*/  MOV R2, 0x250f0 ;  /* 0x000250f000027802 */ /* 0x000fe40000000f00 */
[----:B------:R-:W-:Y:S05]  /*250e0*/  CALL.REL.NOINC `($__internal_14_$__cuda_sm70_shflsync_bfly_p) ;  /* 0x00000fc000007944 */ /* 0x000fea0003c00000 */
[----:B------:R-:W-:Y:S01]  /*250f0*/  MOV R2, R217 ;  /* 0x000000d900027202 */ /* 0x000fe20000000f00 */
[----:B------:R-:W-:Y:S05]  /*25100*/  BRA `(.L_x_1172) ;  /* 0xffff970000007947 */ /* 0x000fea000383ffff */
.L_x_1079:
[----:B------:R-:W-:Y:S01]  /*25110*/  IMAD.MOV.U32 R4, RZ, RZ, R6 ;  /* 0x000000ffff047224 */ /* 0x000fe200078e0006 */
[----:B------:R-:W-:Y:S02]  /*25120*/  MOV R3, 0x1 ;  /* 0x0000000100037802 */ /* 0x000fe40000000f00 */
[----:B------:R-:W-:Y:S02]  /*25130*/  MOV R2, 0x25150 ;  /* 0x0002515000027802 */ /* 0x000fe40000000f00 */
[----:B-1----:R-:W-:Y:S05]  /*25140*/  CALL.REL.NOINC `($__internal_14_$__cuda_sm70_shflsync_bfly_p) ;  /* 0x00000f6000007944 */ /* 0x002fea0003c00000 */
[----:B------:R-:W-:Y:S01]  /*25150*/  FADD.FTZ R6, R6, R217 ;  /* 0x000000d906067221 */ /* 0x000fe20000010000 */
[----:B------:R-:W-:Y:S02]  /*25160*/  MOV R4, R236 ;  /* 0x000000ec00047202 */ /* 0x000fe40000000f00 */
[----:B------:R-:W-:Y:S02]  /*25170*/  MOV R3, 0x2 ;  /* 0x0000000200037802 */ /* 0x000fe40000000f00 */
[----:B------:R-:W-:Y:S02]  /*25180*/  MOV R2, 0x251a0 ;  /* 0x000251a000027802 */ /* 0x000fe40000000f00 */
[----:B------:R-:W-:Y:S05]  /*25190*/  CALL.REL.NOINC `($__internal_14_$__cuda_sm70_shflsync_bfly_p) ;  /* 0x00000f1000007944 */ /* 0x000fea0003c00000 */
[----:B------:R-:W-:Y:S01]  /*251a0*/  FADD.FTZ R4, R236, R217 ;  /* 0x000000d9ec047221 */ /* 0x000fe20000010000 */
[----:B------:R-:W-:-:S02]  /*251b0*/  MOV R3, 0x1 ;  /* 0x0000000100037802 */ /* 0x000fc40000000f00 */
[----:B------:R-:W-:Y:S02]  /*251c0*/  MOV R2, 0x251e0 ;  /* 0x000251e000027802 */ /* 0x000fe40000000f00 */
[----:B------:R-:W-:Y:S05]  /*251d0*/  CALL.REL.NOINC `($__internal_14_$__cuda_sm70_shflsync_bfly_p) ;  /* 0x00000ed000007944 */ /* 0x000fea0003c00000 */
[----:B------:R-:W-:Y:S01]  /*251e0*/  MOV R2, R217 ;  /* 0x000000d900027202 */ /* 0x000fe20000000f00 */
[----:B------:R-:W-:Y:S05]  /*251f0*/  BRA `(.L_x_1173) ;  /* 0xffff968000007947 */ /* 0x000fea000383ffff */
.L_x_1086:
[----:B--234-:R-:W-:Y:S01]  /*25200*/  IMAD.MOV.U32 R28, RZ, RZ, R6 ;  /* 0x000000ffff1c7224 */ /* 0x01cfe200078e0006 */
[----:B------:R-:W-:Y:S01]  /*25210*/  MOV R2, RZ ;  /* 0x000000ff00027202 */ /* 0x000fe20000000f00 */
[----:B------:R-:W-:Y:S01]  /*25220*/  IMAD.MOV.U32 R226, RZ, RZ, 0x181f ;  /* 0x0000181fffe27424 */ /* 0x000fe200078e00ff */
[----:B------:R-:W-:Y:S02]  /*25230*/  MOV R3, 0x25250 ;  /* 0x0002525000037802 */ /* 0x000fe40000000f00 */
[----:B-1----:R-:W-:Y:S05]  /*25240*/  CALL.REL.NOINC `($__internal_15_$__cuda_sm70_shflsync_idx_p) ;  /* 0x00000ec000007944 */ /* 0x002fea0003c00000 */
[----:B------:R-:W-:Y:S01]  /*25250*/  MOV R9, R28 ;  /* 0x0000001c00097202 */ /* 0x000fe20000000f00 */
[----:B------:R-:W-:Y:S05]  /*25260*/  BRA `(.L_x_1174) ;  /* 0xffffaa1000007947 */ /* 0x000fea000383ffff */
.L_x_1087:
[----:B------:R-:W-:Y:S01]  /*25270*/  IMAD.MOV.U32 R28, RZ, RZ, R8 ;  /* 0x000000ffff1c7224 */ /* 0x000fe200078e0008 */
[----:B------:R-:W-:Y:S01]  /*25280*/  MOV R2, RZ ;  /* 0x000000ff00027202 */ /* 0x000fe20000000f00 */
[----:B------:R-:W-:Y:S01]  /*25290*/  IMAD.MOV.U32 R226, RZ, RZ, 0x181f ;  /* 0x0000181fffe27424 */ /* 0x000fe200078e00ff */
[----:B------:R-:W-:Y:S02]  /*252a0*/  MOV R3, 0x252c0 ;  /* 0x000252c000037802 */ /* 0x000fe40000000f00 */
[----:B-123--:R-:W-:Y:S05]  /*252b0*/  CALL.REL.NOINC `($__internal_15_$__cuda_sm70_shflsync_idx_p) ;  /* 0x00000e5000007944 */ /* 0x00efea0003c00000 */
[----:B------:R-:W-:Y:S01]  /*252c0*/  MOV R2, R28 ;  /* 0x0000001c00027202 */ /* 0x000fe20000000f00 */
[----:B------:R-:W-:Y:S05]  /*252d0*/  BRA `(.L_x_1175) ;  /* 0xffffa9c000007947 */ /* 0x000fea000383ffff */
.L_x_1090:
[----:B------:R-:W-:Y:S01]  /*252e0*/  IMAD.MOV.U32 R28, RZ, RZ, R6 ;  /* 0x000000ffff1c7224 */ /* 0x000fe200078e0006 */
[----:B--2---:R-:W-:Y:S01]  /*252f0*/  MOV R2, 0x1 ;  /* 0x0000000100027802 */ /* 0x004fe20000000f00 */
[----:B------:R-:W-:Y:S01]  /*25300*/  IMAD.MOV.U32 R226, RZ, RZ, 0x181f ;  /* 0x0000181fffe27424 */ /* 0x000fe200078e00ff */
[----:B------:R-:W-:-:S02]  /*25310*/  MOV R3, 0x25330 ;  /* 0x0002533000037802 */ /* 0x000fc40000000f00 */
[----:B-1-34-:R-:W-:Y:S05]  /*25320*/  CALL.REL.NOINC `($__internal_15_$__cuda_sm70_shflsync_idx_p) ;  /* 0x00000de000007944 */ /* 0x01afea0003c00000 */
[----:B------:R-:W-:Y:S01]  /*25330*/  IMAD.MOV.U32 R9, RZ, RZ, R28 ;  /* 0x000000ffff097224 */ /* 0x000fe200078e001c */
[----:B------:R-:W-:Y:S01]  /*25340*/  MOV R2, 0x1 ;  /* 0x0000000100027802 */ /* 0x000fe20000000f00 */
[----:B------:R-:W-:Y:S01]  /*25350*/  IMAD.MOV.U32 R28, RZ, RZ, R8 ;  /* 0x000000ffff1c7224 */ /* 0x000fe200078e0008 */
[----:B------:R-:W-:-:S02]  /*25360*/  MOV R226, 0x181f ;  /* 0x0000181f00e27802 */ /* 0x000fc40000000f00 */
[----:B------:R-:W-:Y:S02]  /*25370*/  MOV R3, 0x25390 ;  /* 0x0002539000037802 */ /* 0x000fe40000000f00 */
[----:B------:R-:W-:Y:S05]  /*25380*/  CALL.REL.NOINC `($__internal_15_$__cuda_sm70_shflsync_idx_p) ;  /* 0x00000d8000007944 */ /* 0x000fea0003c00000 */
[----:B------:R-:W-:Y:S01]  /*25390*/  MOV R2, R28 ;  /* 0x0000001c00027202 */ /* 0x000fe20000000f00 */
[----:B------:R-:W-:Y:S05]  /*253a0*/  BRA `(.L_x_1176) ;  /* 0xffffa9e000007947 */ /* 0x000fea000383ffff */
.L_x_1093:
[----:B------:R-:W-:Y:S01]  /*253b0*/  IMAD.MOV.U32 R28, RZ, RZ, R6 ;  /* 0x000000ffff1c7224 */ /* 0x000fe200078e0006 */
[----:B--2---:R-:W-:Y:S01]  /*253c0*/  MOV R2, 0x2 ;  /* 0x0000000200027802 */ /* 0x004fe20000000f00 */
[----:B------:R-:W-:Y:S01]  /*253d0*/  IMAD.MOV.U32 R226, RZ, RZ, 0x181f ;  /* 0x0000181fffe27424 */ /* 0x000fe200078e00ff */
[----:B------:R-:W-:Y:S02]  /*253e0*/  MOV R3, 0x25400 ;  /* 0x0002540000037802 */ /* 0x000fe40000000f00 */
[----:B-1-34-:R-:W-:Y:S05]  /*253f0*/  CALL.REL.NOINC `($__internal_15_$__cuda_sm70_shflsync_idx_p) ;  /* 0x00000d1000007944 */ /* 0x01afea0003c00000 */
[----:B------:R-:W-:Y:S01]  /*25400*/  MOV R9, R28 ;  /* 0x0000001c00097202 */ /* 0x000fe20000000f00 */
[----:B------:R-:W-:Y:S05]  /*25410*/  BRA `(.L_x_1177) ;  /* 0xffffaa6000007947 */ /* 0x000fea000383ffff */
.L_x_1094:
[----:B------:R-:W-:Y:S01]  /*25420*/  IMAD.MOV.U32 R28, RZ, RZ, R8 ;  /* 0x000000ffff1c7224 */ /* 0x000fe200078e0008 */
[----:B--2---:R-:W-:Y:S01]  /*25430*/  MOV R2, 0x2 ;  /* 0x0000000200027802 */ /* 0x004fe20000000f00 */
[----:B------:R-:W-:Y:S01]  /*25440*/  IMAD.MOV.U32 R226, RZ, RZ, 0x181f ;  /* 0x0000181fffe27424 */ /* 0x000fe200078e00ff */
[----:B------:R-:W-:Y:S02]  /*25450*/  MOV R3, 0x25470 ;  /* 0x0002547000037802 */ /* 0x000fe40000000f00 */
[----:B-1-34-:R-:W-:Y:S05]  /*25460*/  CALL.REL.NOINC `($__internal_15_$__cuda_sm70_shflsync_idx_p) ;  /* 0x00000ca000007944 */ /* 0x01afea0003c00000 */
[----:B------:R-:W-:Y:S01]  /*25470*/  MOV R2, R28 ;  /* 0x0000001c00027202 */ /* 0x000fe20000000f00 */
[----:B------:R-:W-:Y:S05]  /*25480*/  BRA `(.L_x_1178) ;  /* 0xffffaa1000007947 */ /* 0x000fea000383ffff */
.L_x_1097:
[----:B------:R-:W-:Y:S01]  /*25490*/  IMAD.MOV.U32 R28, RZ, RZ, R6 ;  /* 0x000000ffff1c7224 */ /* 0x000fe200078e0006 */
[----:B---34-:R-:W-:Y:S01]  /*254a0*/  MOV R2, 0x3 ;  /* 0x0000000300027802 */ /* 0x018fe20000000f00 */
[----:B------:R-:W-:Y:S01]  /*254b0*/  IMAD.MOV.U32 R226, RZ, RZ, 0x181f ;  /* 0x0000181fffe27424 */ /* 0x000fe200078e00ff */
[----:B------:R-:W-:-:S02]  /*254c0*/  MOV R3, 0x254e0 ;  /* 0x000254e000037802 */ /* 0x000fc40000000f00 */
[----:B-12---:R-:W-:Y:S05]  /*254d0*/  CALL.REL.NOINC `($__internal_15_$__cuda_sm70_shflsync_idx_p) ;  /* 0x00000c3000007944 */ /* 0x006fea0003c00000 */
        /* <DEDUP_REMOVED lines=8> */
.L_x_1099:
[----:B------:R-:W-:Y:S01]  /*25560*/  IMAD.MOV.U32 R28, RZ, RZ, R6 ;  /* 0x000000ffff1c7224 */ /* 0x000fe200078e0006 */
[----:B------:R-:W-:Y:S01]  /*25570*/  MOV R2, RZ ;  /* 0x000000ff00027202 */ /* 0x000fe20000000f00 */
[----:B------:R-:W-:Y:S01]  /*25580*/  IMAD.MOV.U32 R226, RZ, RZ, 0x1c1f ;  /* 0x00001c1fffe27424 */ /* 0x000fe200078e00ff */
[----:B------:R-:W-:Y:S02]  /*25590*/  MOV R3, 0x255b0 ;  /* 0x000255b000037802 */ /* 0x000fe40000000f00 */
[----:B------:R-:W-:Y:S05]  /*255a0*/  CALL.REL.NOINC `($__internal_15_$__cuda_sm70_shflsync_idx_p) ;  /* 0x00000b6000007944 */ /* 0x000fea0003c00000 */
[----:B------:R-:W-:Y:S01]  /*255b0*/  MOV R4, R28 ;  /* 0x0000001c00047202 */ /* 0x000fe20000000f00 */
[----:B------:R-:W-:Y:S05]  /*255c0*/  BRA `(.L_x_1180) ;  /* 0xffffacc000007947 */ /* 0x000fea000383ffff */
.L_x_1100:
[----:B------:R-:W-:Y:S01]  /*255d0*/  IMAD.MOV.U32 R28, RZ, RZ, R5 ;  /* 0x000000ffff1c7224 */ /* 0x000fe200078e0005 */
[----:B------:R-:W-:Y:S01]  /*255e0*/  MOV R2, RZ ;  /* 0x000000ff00027202 */ /* 0x000fe20000000f00 */
[----:B------:R-:W-:Y:S01]  /*255f0*/  IMAD.MOV.U32 R226, RZ, RZ, 0x1c1f ;  /* 0x00001c1fffe27424 */ /* 0x000fe200078e00ff */
[----:B------:R-:W-:Y:S02]  /*25600*/  MOV R3, 0x25620 ;  /* 0x0002562000037802 */ /* 0x000fe40000000f00 */
[----:B-12---:R-:W-:Y:S05]  /*25610*/  CALL.REL.NOINC `($__internal_15_$__cuda_sm70_shflsync_idx_p) ;  /* 0x00000af000007944 */ /* 0x006fea0003c00000 */
[----:B------:R-:W-:Y:S01]  /*25620*/  MOV R2, R28 ;  /* 0x0000001c00027202 */ /* 0x000fe20000000f00 */
[----:B------:R-:W-:Y:S05]  /*25630*/  BRA `(.L_x_1181) ;  /* 0xffffac7000007947 */ /* 0x000fea000383ffff */
.L_x_1103:
[----:B------:R-:W-:Y:S01]  /*25640*/  IMAD.MOV.U32 R28, RZ, RZ, R6 ;  /* 0x000000ffff1c7224 */ /* 0x000fe200078e0006 */
[----:B----4-:R-:W-:Y:S01]  /*25650*/  MOV R2, 0x1 ;  /* 0x0000000100027802 */ /* 0x010fe20000000f00 */
[----:B------:R-:W-:Y:S01]  /*25660*/  IMAD.MOV.U32 R226, RZ, RZ, 0x1c1f ;  /* 0x00001c1fffe27424 */ /* 0x000fe200078e00ff */
[----:B------:R-:W-:-:S02]  /*25670*/  MOV R3, 0x25690 ;  /* 0x0002569000037802 */ /* 0x000fc40000000f00 */
[----:B-123--:R-:W-:Y:S05]  /*25680*/  CALL.REL.NOINC `($__internal_15_$__cuda_sm70_shflsync_idx_p) ;  /* 0x00000a8000007944 */ /* 0x00efea0003c00000 */
        /* <DEDUP_REMOVED lines=8> */
.L_x_1107:
[----:B------:R-:W-:Y:S01]  /*25710*/  IMAD.MOV.U32 R28, RZ, RZ, R5 ;  /* 0x000000ffff1c7224 */ /* 0x000fe200078e0005 */
[----:B------:R-:W-:Y:S01]  /*25720*/  MOV R2, RZ ;  /* 0x000000ff00027202 */ /* 0x000fe20000000f00 */
[----:B------:R-:W-:Y:S01]  /*25730*/  IMAD.MOV.U32 R226, RZ, RZ, 0x181f ;  /* 0x0000181fffe27424 */ /* 0x000fe200078e00ff */
[----:B------:R-:W-:Y:S02]  /*25740*/  MOV R3, 0x25760 ;  /* 0x0002576000037802 */ /* 0x000fe40000000f00 */
[----:B------:R-:W-:Y:S05]  /*25750*/  CALL.REL.NOINC `($__internal_15_$__cuda_sm70_shflsync_idx_p) ;  /* 0x000009b000007944 */ /* 0x000fea0003c00000 */
[----:B------:R-:W-:Y:S01]  /*25760*/  MOV R9, R28 ;  /* 0x0000001c00097202 */ /* 0x000fe20000000f00 */
[----:B------:R-:W-:Y:S05]  /*25770*/  BRA `(.L_x_1183) ;  /* 0xffffc11000007947 */ /* 0x000fea000383ffff */
.L_x_1108:
[----:B------:R-:W-:Y:S01]  /*25780*/  IMAD.MOV.U32 R28, RZ, RZ, R8 ;  /* 0x000000ffff1c7224 */ /* 0x000fe200078e0008 */
[----:B------:R-:W-:Y:S01]  /*25790*/  MOV R2, RZ ;  /* 0x000000ff00027202 */ /* 0x000fe20000000f00 */
[----:B------:R-:W-:Y:S01]  /*257a0*/  IMAD.MOV.U32 R226, RZ, RZ, 0x181f ;  /* 0x0000181fffe27424 */ /* 0x000fe200078e00ff */
[----:B------:R-:W-:Y:S02]  /*257b0*/  MOV R3, 0x257d0 ;  /* 0x000257d000037802 */ /* 0x000fe40000000f00 */
[----:B-12---:R-:W-:Y:S05]  /*257c0*/  CALL.REL.NOINC `($__internal_15_$__cuda_sm70_shflsync_idx_p) ;  /* 0x0000094000007944 */ /* 0x006fea0003c00000 */
[----:B------:R-:W-:Y:S01]  /*257d0*/  MOV R2, R28 ;  /* 0x0000001c00027202 */ /* 0x000fe20000000f00 */
[----:B------:R-:W-:Y:S05]  /*257e0*/  BRA `(.L_x_1184) ;  /* 0xffffc0c000007947 */ /* 0x000fea000383ffff */
.L_x_1111:
[----:B------:R-:W-:Y:S01]  /*257f0*/  IMAD.MOV.U32 R28, RZ, RZ, R5 ;  /* 0x000000ffff1c7224 */ /* 0x000fe200078e0005 */
[----:B--2-4-:R-:W-:Y:S01]  /*25800*/  MOV R2, 0x1 ;  /* 0x0000000100027802 */ /* 0x014fe20000000f00 */
[----:B------:R-:W-:Y:S01]  /*25810*/  IMAD.MOV.U32 R226, RZ, RZ, 0x181f ;  /* 0x0000181fffe27424 */ /* 0x000fe200078e00ff */
[----:B------:R-:W-:-:S02]  /*25820*/  MOV R3, 0x25840 ;  /* 0x0002584000037802 */ /* 0x000fc40000000f00 */
[----:B-1-3--:R-:W-:Y:S05]  /*25830*/  CALL.REL.NOINC `($__internal_15_$__cuda_sm70_shflsync_idx_p) ;  /* 0x000008d000007944 */ /* 0x00afea0003c00000 */
        /* <DEDUP_REMOVED lines=8> */
.L_x_1114:
[----:B------:R-:W-:Y:S01]  /*258c0*/  IMAD.MOV.U32 R28, RZ, RZ, R5 ;  /* 0x000000ffff1c7224 */ /* 0x000fe200078e0005 */
[----:B-1--4-:R-:W-:Y:S01]  /*258d0*/  MOV R2, 0x2 ;  /* 0x0000000200027802 */ /* 0x012fe20000000f00 */
[----:B------:R-:W-:Y:S01]  /*258e0*/  IMAD.MOV.U32 R226, RZ, RZ, 0x181f ;  /* 0x0000181fffe27424 */ /* 0x000fe200078e00ff */
[----:B------:R-:W-:Y:S02]  /*258f0*/  MOV R3, 0x25910 ;  /* 0x0002591000037802 */ /* 0x000fe40000000f00 */
[----:B--23--:R-:W-:Y:S05]  /*25900*/  CALL.REL.NOINC `($__internal_15_$__cuda_sm70_shflsync_idx_p) ;  /* 0x0000080000007944 */ /* 0x00cfea0003c00000 */
[----:B------:R-:W-:Y:S01]  /*25910*/  MOV R9, R28 ;  /* 0x0000001c00097202 */ /* 0x000fe20000000f00 */
[----:B------:R-:W-:Y:S05]  /*25920*/  BRA `(.L_x_1186) ;  /* 0xffffc17000007947 */ /* 0x000fea000383ffff */
.L_x_1115:
[----:B------:R-:W-:Y:S01]  /*25930*/  IMAD.MOV.U32 R28, RZ, RZ, R8 ;  /* 0x000000ffff1c7224 */ /* 0x000fe200078e0008 */
[----:B----4-:R-:W-:Y:S01]  /*25940*/  MOV R2, 0x2 ;  /* 0x0000000200027802 */ /* 0x010fe20000000f00 */
[----:B------:R-:W-:Y:S01]  /*25950*/  IMAD.MOV.U32 R226, RZ, RZ, 0x181f ;  /* 0x0000181fffe27424 */ /* 0x000fe200078e00ff */
[----:B------:R-:W-:Y:S02]  /*25960*/  MOV R3, 0x25980 ;  /* 0x0002598000037802 */ /* 0x000fe40000000f00 */
[----:B-123--:R-:W-:Y:S05]  /*25970*/  CALL.REL.NOINC `($__internal_15_$__cuda_sm70_shflsync_idx_p) ;  /* 0x0000079000007944 */ /* 0x00efea0003c00000 */
[----:B------:R-:W-:Y:S01]  /*25980*/  MOV R2, R28 ;  /* 0x0000001c00027202 */ /* 0x000fe20000000f00 */
[----:B------:R-:W-:Y:S05]  /*25990*/  BRA `(.L_x_1187) ;  /* 0xffffc12000007947 */ /* 0x000fea000383ffff */
.L_x_1118:
[----:B------:R-:W-:Y:S01]  /*259a0*/  IMAD.MOV.U32 R28, RZ, RZ, R5 ;  /* 0x000000ffff1c7224 */ /* 0x000fe200078e0005 */
[----:B-1----:R-:W-:Y:S01]  /*259b0*/  MOV R2, 0x3 ;  /* 0x0000000300027802 */ /* 0x002fe20000000f00 */
[----:B------:R-:W-:Y:S01]  /*259c0*/  IMAD.MOV.U32 R226, RZ, RZ, 0x181f ;  /* 0x0000181fffe27424 */ /* 0x000fe200078e00ff */
[----:B------:R-:W-:-:S02]  /*259d0*/  MOV R3, 0x259f0 ;  /* 0x000259f000037802 */ /* 0x000fc40000000f00 */
[----:B--234-:R-:W-:Y:S05]  /*259e0*/  CALL.REL.NOINC `($__internal_15_$__cuda_sm70_shflsync_idx_p) ;  /* 0x0000072000007944 */ /* 0x01cfea0003c00000 */
        /* <DEDUP_REMOVED lines=8> */
.L_x_1120:
[----:B------:R-:W-:Y:S01]  /*25a70*/  IMAD.MOV.U32 R28, RZ, RZ, R29 ;  /* 0x000000ffff1c7224 */ /* 0x000fe200078e001d */
[----:B------:R-:W-:Y:S01]  /*25a80*/  MOV R2, RZ ;  /* 0x000000ff00027202 */ /* 0x000fe20000000f00 */
[----:B------:R-:W-:Y:S01]  /*25a90*/  IMAD.MOV.U32 R226, RZ, RZ, 0x1f ;  /* 0x0000001fffe27424 */ /* 0x000fe200078e00ff */
[----:B------:R-:W-:Y:S02]  /*25aa0*/  MOV R3, 0x25ac0 ;  /* 0x00025ac000037802 */ /* 0x000fe40000000f00 */
[----:B------:R-:W-:Y:S05]  /*25ab0*/  CALL.REL.NOINC `($__internal_15_$__cuda_sm70_shflsync_idx_p) ;  /* 0x0000065000007944 */ /* 0x000fea0003c00000 */
[----:B------:R-:W-:Y:S01]  /*25ac0*/  MOV R10, R28 ;  /* 0x0000001c000a7202 */ /* 0x000fe20000000f00 */
[----:B------:R-:W-:Y:S05]  /*25ad0*/  BRA `(.L_x_1189) ;  /* 0xffffc29000007947 */ /* 0x000fea000383ffff */
.L_x_1121:
[----:B------:R-:W-:Y:S01]  /*25ae0*/  IMAD.MOV.U32 R28, RZ, RZ, R29 ;  /* 0x000000ffff1c7224 */ /* 0x000fe200078e001d */
[----:B------:R-:W-:Y:S01]  /*25af0*/  MOV R2, 0x1 ;  /* 0x0000000100027802 */ /* 0x000fe20000000f00 */
[----:B------:R-:W-:Y:S01]  /*25b00*/  IMAD.MOV.U32 R226, RZ, RZ, 0x1f ;  /* 0x0000001fffe27424 */ /* 0x000fe200078e00ff */
[----:B------:R-:W-:Y:S02]  /*25b10*/  MOV R3, 0x25b30 ;  /* 0x00025b3000037802 */ /* 0x000fe40000000f00 */
[----:B-12---:R-:W-:Y:S05]  /*25b20*/  CALL.REL.NOINC `($__internal_15_$__cuda_sm70_shflsync_idx_p) ;  /* 0x000005e000007944 */ /* 0x006fea0003c00000 */
[----:B------:R-:W-:Y:S01]  /*25b30*/  MOV R9, R28 ;  /* 0x0000001c00097202 */ /* 0x000fe20000000f00 */
[----:B------:R-:W-:Y:S05]  /*25b40*/  BRA `(.L_x_1190) ;  /* 0xffffc24000007947 */ /* 0x000fea000383ffff */
.L_x_1122:
[----:B------:R-:W-:Y:S02]  /*25b50*/  MOV R3, 0x1 ;  /* 0x0000000100037802 */ /* 0x000fe40000000f00 */
[----:B------:R-:W-:-:S02]  /*25b60*/  MOV R4, 0x25b80 ;  /* 0x00025b8000047802 */ /* 0x000fc40000000f00 */
[----:B-1234-:R-:W-:Y:S05]  /*25b70*/  CALL.REL.NOINC `($__internal_16_$__cuda_sm70_shflsync_up_p) ;  /* 0x000005f000007944 */ /* 0x01efea0003c00000 */
[----:B------:R-:W-:Y:S05]  /*25b80*/  BRA `(.L_x_1191) ;  /* 0xffffc33000007947 */ /* 0x000fea000383ffff */
.L_x_1123:
[----:B------:R-:W-:Y:S02]  /*25b90*/  MOV R3, 0x2 ;  /* 0x0000000200037802 */ /* 0x000fe40000000f00 */
[----:B------:R-:W-:-:S02]  /*25ba0*/  MOV R4, 0x25bc0 ;  /* 0x00025bc000047802 */ /* 0x000fc40000000f00 */
[----:B--2-4-:R-:W-:Y:S05]  /*25bb0*/  CALL.REL.NOINC `($__internal_16_$__cuda_sm70_shflsync_up_p) ;  /* 0x000005b000007944 */ /* 0x014fea0003c00000 */
[----:B------:R-:W-:Y:S02]  /*25bc0*/  SEL R3, R3, RZ, P1 ;  /* 0x000000ff03037207 */ /* 0x000fe40000800000 */
[----:B------:R-:W-:-:S03]  /*25bd0*/  MOV R4, 0x25c10 ;  /* 0x00025c1000047802 */ /* 0x000fc60000000f00 */
[----:B------:R-:W-:Y:S02]  /*25be0*/  IMAD.IADD R2, R2, 0x1, R3 ;  /* 0x0000000102027824 */ /* 0x000fe400078e0203 */
[----:B------:R-:W-:Y:S02]  /*25bf0*/  IMAD.MOV.U32 R3, RZ, RZ, 0x4 ;  /* 0x00000004ff037424 */ /* 0x000fe400078e00ff */
[----:B------:R-:W-:Y:S05]  /*25c00*/  CALL.REL.NOINC `($__internal_16_$__cuda_sm70_shflsync_up_p) ;  /* 0x0000056000007944 */ /* 0x000fea0003c00000 */
        /* <DEDUP_REMOVED lines=12> */
[----:B------:R-:W-:Y:S01]  /*25cd0*/  IMAD.IADD R4, R3, 0x1, R2 ;  /* 0x0000000103047824 */ /* 0x000fe200078e0202 */
[----:B------:R-:W-:Y:S01]  /*25ce0*/  MOV R3, 0x25d20 ;  /* 0x00025d2000037802 */ /* 0x000fe20000000f00 */
[----:B------:R-:W-:Y:S02]  /*25cf0*/  IMAD.MOV.U32 R2, RZ, RZ, 0x1f ;  /* 0x0000001fff027424 */ /* 0x000fe400078e00ff */
[----:B------:R-:W-:Y:S02]  /*25d00*/  IMAD.MOV.U32 R28, RZ, RZ, R4 ;  /* 0x000000ffff1c7224 */ /* 0x000fe400078e0004 */
[----:B------:R-:W-:Y:S05]  /*25d10*/  CALL.REL.NOINC `($__internal_15_$__cuda_sm70_shflsync_idx_p) ;  /* 0x000003f000007944 */ /* 0x000fea0003c00000 */
[----:B------:R-:W-:Y:S01]  /*25d20*/  MOV R2, R28 ;  /* 0x0000001c00027202 */ /* 0x000fe20000000f00 */
[----:B------:R-:W-:Y:S05]  /*25d30*/  BRA `(.L_x_1192) ;  /* 0xffffc28000007947 */ /* 0x000fea000383ffff */
.L_x_1127:
[----:B------:R-:W-:Y:S02]  /*25d40*/  MOV R3, 0x1 ;  /* 0x0000000100037802 */ /* 0x000fe40000000f00 */
[----:B------:R-:W-:Y:S02]  /*25d50*/  MOV R4, 0x25d70 ;  /* 0x00025d7000047802 */ /* 0x000fe40000000f00 */
[----:B------:R-:W-:Y:S05]  /*25d60*/  CALL.REL.NOINC `($__internal_16_$__cuda_sm70_shflsync_up_p) ;  /* 0x0000040000007944 */ /* 0x000fea0003c00000 */
[----:B------:R-:W-:Y:S05]  /*25d70*/  BRA `(.L_x_1193) ;  /* 0xffffc3b000007947 */ /* 0x000fea000383ffff */
.L_x_1128:
[----:B------:R-:W-:Y:S02]  /*25d80*/  MOV R3, 0x2 ;  /* 0x0000000200037802 */ /* 0x000fe40000000f00 */
[----:B------:R-:W-:Y:S02]  /*25d90*/  MOV R4, 0x25db0 ;  /* 0x00025db000047802 */ /* 0x000fe40000000f00 */
        /* <DEDUP_REMOVED lines=25> */
.L_x_1130:
[----:B------:R-:W-:Y:S02]  /*25f30*/  SEL R2, RZ, 0x1, P0 ;  /* 0x00000001ff027807 */ /* 0x000fe40000000000 */
[----:B------:R-:W-:Y:S02]  /*25f40*/  MOV R3, 0x25f60 ;  /* 0x00025f6000037802 */ /* 0x000fe40000000f00 */
[----:B-1----:R-:W-:Y:S05]  /*25f50*/  CALL.REL.NOINC `($__internal_17_$__cuda_sm70_votesync_ballot) ;  /* 0x0000027000007944 */ /* 0x002fea0003c00000 */
[----:B------:R-:W-:Y:S05]  /*25f60*/  BRA `(.L_x_1195) ;  /* 0xffffc35000007947 */ /* 0x000fea000383ffff */
.L_x_1131:
[----:B------:R-:W-:Y:S01]  /*25f70*/  IMAD.MOV.U32 R28, RZ, RZ, R6 ;  /* 0x000000ffff1c7224 */ /* 0x000fe200078e0006 */
[----:B--2---:R-:W-:Y:S01]  /*25f80*/  MOV R2, R9 ;  /* 0x0000000900027202 */ /* 0x004fe20000000f00 */
[----:B------:R-:W-:Y:S01]  /*25f90*/  IMAD.MOV.U32 R226, RZ, RZ, 0x1f ;  /* 0x0000001fffe27424 */ /* 0x000fe200078e00ff */
[----:B------:R-:W-:-:S02]  /*25fa0*/  MOV R3, 0x25fc0 ;  /* 0x00025fc000037802 */ /* 0x000fc40000000f00 */
[----:B-1----:R-:W-:Y:S05]  /*25fb0*/  CALL.REL.NOINC `($__internal_15_$__cuda_sm70_shflsync_idx_p) ;  /* 0x0000015000007944 */ /* 0x002fea0003c00000 */
[----:B------:R-:W-:Y:S01]  /*25fc0*/  IMAD.MOV.U32 R6, RZ, RZ, R28 ;  /* 0x000000ffff067224 */ /* 0x000fe200078e001c */
[----:B------:R-:W-:Y:S01]  /*25fd0*/  MOV R2, R9 ;  /* 0x0000000900027202 */ /* 0x000fe20000000f00 */
[----:B------:R-:W-:Y:S01]  /*25fe0*/  IMAD.MOV.U32 R28, RZ, RZ, R8 ;  /* 0x000000ffff1c7224 */ /* 0x000fe200078e0008 */
[----:B------:R-:W-:-:S02]  /*25ff0*/  MOV R226, 0x1f ;  /* 0x0000001f00e27802 */ /* 0x000fc40000000f00 */
[----:B------:R-:W-:Y:S02]  /*26000*/  MOV R3, 0x26020 ;  /* 0x0002602000037802 */ /* 0x000fe40000000f00 */
[----:B------:R-:W-:Y:S05]  /*26010*/  CALL.REL.NOINC `($__internal_15_$__cuda_sm70_shflsync_idx_p) ;  /* 0x000000f000007944 */ /* 0x000fea0003c00000 */
[----:B------:R-:W-:Y:S01]  /*26020*/  MOV R5, R28 ;  /* 0x0000001c00057202 */ /* 0x000fe20000000f00 */
[----:B------:R-:W-:Y:S05]  /*26030*/  BRA `(.L_x_1196) ;  /* 0xffffc2f000007947 */ /* 0x000fea000383ffff */
.L_x_1134:
[----:B------:R-:W-:Y:S01]  /*26040*/  IMAD.MOV.U32 R28, RZ, RZ, R4 ;  /* 0x000000ffff1c7224 */ /* 0x000fe200078e0004 */
[----:B--2---:R-:W-:Y:S01]  /*26050*/  MOV R2, R9 ;  /* 0x0000000900027202 */ /* 0x004fe20000000f00 */
[----:B------:R-:W-:Y:S01]  /*26060*/  IMAD.MOV.U32 R226, RZ, RZ, 0x1f ;  /* 0x0000001fffe27424 */ /* 0x000fe200078e00ff */
[----:B------:R-:W-:Y:S02]  /*26070*/  MOV R3, 0x26090 ;  /* 0x0002609000037802 */ /* 0x000fe40000000f00 */
[----:B-1--4-:R-:W-:Y:S05]  /*26080*/  CALL.REL.NOINC `($__internal_15_$__cuda_sm70_shflsync_idx_p) ;  /* 0x0000008000007944 */ /* 0x012fea0003c00000 */
[----:B------:R-:W-:Y:S01]  /*26090*/  MOV R15, R28 ;  /* 0x0000001c000f7202 */ /* 0x000fe20000000f00 */
[----:B------:R-:W-:Y:S05]  /*260a0*/  BRA `(.L_x_1133) ;  /* 0xffffc2e000007947 */ /* 0x000fea000383ffff */
        .weak           $__internal_14_$__cuda_sm70_shflsync_bfly_p
        .type           $__internal_14_$__cuda_sm70_shflsync_bfly_p,@function
        .size           $__internal_14_$__cuda_sm70_shflsync_bfly_p,($__internal_15_$__cuda_sm70_shflsync_idx_p - $__internal_14_$__cuda_sm70_shflsync_bfly_p)
$__internal_14_$__cuda_sm70_shflsync_bfly_p:
[----:B------:R-:W-:Y:S02]  /*260b0*/  MOV R217, 0x1f ;  /* 0x0000001f00d97802 */ /* 0x000fe40000000f00 */
[----:B------:R-:W-:-:S04]  /*260c0*/  MOV R218, 0xffffffff ;  /* 0xffffffff00da7802 */ /* 0x000fc80000000f00 */
[----:B------:R-:W-:Y:S04]  /*260d0*/  WARPSYNC R218 ;  /* 0x000000da00007348 */ /* 0x000fe80003800000 */
[----:B------:R1:W2:Y:S02]  /*260e0*/  SHFL.BFLY PT, R217, R4, R3, R217 ;  /* 0x0c00000304d97389 */ /* 0x0002a400000e00d9 */
[----:B-1----:R-:W-:-:S04]  /*260f0*/  MOV R3, 0x0 ;  /* 0x0000000000037802 */ /* 0x002fc80000000f00 */
[----:B--2---:R-:W-:Y:S05]  /*26100*/  RET.REL.NODEC R2 `(_ZN7cutlass13device_kernelIN5flash19enable_sm80_to_sm89INS1_16FlashAttnFwdSm80INS1_25CollectiveMainloopFwdSm80ILi8ELi1ELb1EN4cute5tupleIJNS5_1CILi128EEENS7_ILi96EEES8_EEELi128ENS_6half_tEfNS_4arch4Sm80ELb0ELb1ELb1ELb1ELb1ELb1ELb1ELb1EEENS1_21CollectiveEpilogueFwdINS6_IJS8_S8_S9_EEENS6_IJNS7_ILi1EEESH_SH_EEESB_SD_Li256ELb1ELb1ELb1ELb0EEENS1_36VarlenDynamicPersistentTileSchedulerILi128ELi96ELi256ELi256ELb1ELb1ELb0ELb1ELb0ELb1EEEEEEEEEvNT_6ParamsE) ;  /* 0xfffd9ef002007950 */ /* 0x004fea0003c3ffff */
        .weak           $__internal_15_$__cuda_sm70_shflsync_idx_p
        .type           $__internal_15_$__cuda_sm70_shflsync_idx_p,@function
        .size           $__internal_15_$__cuda_sm70_shflsync_idx_p,($__internal_16_$__cuda_sm70_shflsync_up_p - $__internal_15_$__cuda_sm70_shflsync_idx_p)
$__internal_15_$__cuda_sm70_shflsync_idx_p:
[----:B------:R-:W-:-:S04]  /*26110*/  MOV R227, 0xffffffff ;  /* 0xffffffff00e37802 */ /* 0x000fc80000000f00 */
[----:B------:R-:W-:Y:S04]  /*26120*/  WARPSYNC R227 ;  /* 0x000000e300007348 */ /* 0x000fe80003800000 */
[----:B------:R1:W2:Y:S02]  /*26130*/  SHFL.IDX PT, R28, R28, R2, R226 ;  /* 0x000000021c1c7389 */ /* 0x0002a400000e00e2 */
[----:B-1----:R-:W-:Y:S02]  /*26140*/  MOV R2, R3 ;  /* 0x0000000300027202 */ /* 0x002fe40000000f00 */
[----:B------:R-:W-:-:S04]  /*26150*/  MOV R3, 0x0 ;  /* 0x0000000000037802 */ /* 0x000fc80000000f00 */
[----:B--2---:R-:W-:Y:S05]  /*26160*/  RET.REL.NODEC R2 `(_ZN7cutlass13device_kernelIN5flash19enable_sm80_to_sm89INS1_16FlashAttnFwdSm80INS1_25CollectiveMainloopFwdSm80ILi8ELi1ELb1EN4cute5tupleIJNS5_1CILi128EEENS7_ILi96EEES8_EEELi128ENS_6half_tEfNS_4arch4Sm80ELb0ELb1ELb1ELb1ELb1ELb1ELb1ELb1EEENS1_21CollectiveEpilogueFwdINS6_IJS8_S8_S9_EEENS6_IJNS7_ILi1EEESH_SH_EEESB_SD_Li256ELb1ELb1ELb1ELb0EEENS1_36VarlenDynamicPersistentTileSchedulerILi128ELi96ELi256ELi256ELb1ELb1ELb0ELb1ELb0ELb1EEEEEEEEEvNT_6ParamsE) ;  /* 0xfffd9e9002007950 */ /* 0x004fea0003c3ffff */
        .weak           $__internal_16_$__cuda_sm70_shflsync_up_p
        .type           $__internal_16_$__cuda_sm70_shflsync_up_p,@function
        .size           $__internal_16_$__cuda_sm70_shflsync_up_p,($__internal_17_$__cuda_sm70_votesync_ballot - $__internal_16_$__cuda_sm70_shflsync_up_p)
$__internal_16_$__cuda_sm70_shflsync_up_p:
[----:B------:R-:W-:Y:S02]  /*26170*/  MOV R11, 0xffffffff ;  /* 0xffffffff000b7802 */ /* 0x000fe40000000f00 */
[----:B------:R-:W-:Y:S02]  /*26180*/  MOV R5, RZ ;  /* 0x000000ff00057202 */ /* 0x000fe40000000f00 */
[----:B------:R-:W-:Y:S04]  /*26190*/  WARPSYNC R11 ;  /* 0x0000000b00007348 */ /* 0x000fe80003800000 */
[----:B------:R1:W2:Y:S02]  /*261a0*/  SHFL.UP PT, R3, R2, R3, R5 ;  /* 0x0400000302037389 */ /* 0x0002a400000e0005 */
[----:B-1----:R-:W-:-:S04]  /*261b0*/  MOV R5, 0x0 ;  /* 0x0000000000057802 */ /* 0x002fc80000000f00 */
[----:B--2---:R-:W-:Y:S05]  /*261c0*/  RET.REL.NODEC R4 `(_ZN7cutlass13device_kernelIN5flash19enable_sm80_to_sm89INS1_16FlashAttnFwdSm80INS1_25CollectiveMainloopFwdSm80ILi8ELi1ELb1EN4cute5tupleIJNS5_1CILi128EEENS7_ILi96EEES8_EEELi128ENS_6half_tEfNS_4arch4Sm80ELb0ELb1ELb1ELb1ELb1ELb1ELb1ELb1EEENS1_21CollectiveEpilogueFwdINS6_IJS8_S8_S9_EEENS6_IJNS7_ILi1EEESH_SH_EEESB_SD_Li256ELb1ELb1ELb1ELb0EEENS1_36VarlenDynamicPersistentTileSchedulerILi128ELi96ELi256ELi256ELb1ELb1ELb0ELb1ELb0ELb1EEEEEEEEEvNT_6ParamsE) ;  /* 0xfffd9e3004007950 */ /* 0x004fea0003c3ffff */
        .weak           $__internal_17_$__cuda_sm70_votesync_ballot
        .type           $__internal_17_$__cuda_sm70_votesync_ballot,@function
        .size           $__internal_17_$__cuda_sm70_votesync_ballot,(.L_x_3590 - $__internal_17_$__cuda_sm70_votesync_ballot)
$__internal_17_$__cuda_sm70_votesync_ballot:
[----:B------:R-:W-:Y:S01]  /*261d0*/  ISETP.NE.U32.AND P0, PT, R2, 0x1, PT ;  /* 0x000000010200780c */ /* 0x000fe20003f05070 */
[----:B------:R-:W-:-:S04]  /*261e0*/  IMAD.MOV.U32 R5, RZ, RZ, -0x1 ;  /* 0xffffffffff057424 */ /* 0x000fc800078e00ff */
[----:B------:R-:W-:Y:S08]  /*261f0*/  WARPSYNC R5 ;  /* 0x0000000500007348 */ /* 0x000ff00003800000 */
[----:B------:R-:W-:-:S04]  /*26200*/  VOTE.ANY R2, PT, !P0 ;  /* 0x0000000000027806 */ /* 0x000fc800040e0100 */
[----:B------:R-:W-:Y:S01]  /*26210*/  LOP3.LUT R14, R2, R5, RZ, 0xc0, !PT ;  /* 0x00000005020e7212 */ /* 0x000fe200078ec0ff */
[----:B------:R-:W-:Y:S02]  /*26220*/  IMAD.MOV.U32 R2, RZ, RZ, R3 ;  /* 0x000000ffff027224 */ /* 0x000fe400078e0003 */
[----:B------:R-:W-:-:S04]  /*26230*/  IMAD.MOV.U32 R3, RZ, RZ, 0x0 ;  /* 0x00000000ff037424 */ /* 0x000fc800078e00ff */
[----:B------:R-:W-:Y:S05]  /*26240*/  RET.REL.NODEC R2 `(_ZN7cutlass13device_kernelIN5flash19enable_sm80_to_sm89INS1_16FlashAttnFwdSm80INS1_25CollectiveMainloopFwdSm80ILi8ELi1ELb1EN4cute5tupleIJNS5_1CILi128EEENS7_ILi96EEES8_EEELi128ENS_6half_tEfNS_4arch4Sm80ELb0ELb1ELb1ELb1ELb1ELb1ELb1ELb1EEENS1_21CollectiveEpilogueFwdINS6_IJS8_S8_S9_EEENS6_IJNS7_ILi1EEESH_SH_EEESB_SD_Li256ELb1ELb1ELb1ELb0EEENS1_36VarlenDynamicPersistentTileSchedulerILi128ELi96ELi256ELi256ELb1ELb1ELb0ELb1ELb0ELb1EEEEEEEEEvNT_6ParamsE) ;  /* 0xfffd9db002007950 */ /* 0x000fea0003c3ffff */
.L_x_1197:
        /* <DEDUP_REMOVED lines=11> */
.L_x_3590:


//--------------------- .text._ZN7cutlass13device_kernelIN5flash19enable_sm80_to_sm89INS1_16FlashAttnFwdSm80INS1_25CollectiveMainloopFwdSm80ILi4ELi1ELb0EN4cute5tupleIJNS5_1CILi128EEENS7_ILi64EEES8_EEELi128ENS_6half_tEfNS_4arch4Sm80ELb1ELb0ELb1ELb0ELb1ELb0ELb1ELb1EEENS1_21CollectiveEpilogueFwdINS6_IJS8_S8_S9_EEENS6_IJNS7_ILi1EEESH_SH_EEESB_SD_Li128ELb0ELb1ELb1ELb0EEENS1_30DynamicPersistentTileSchedulerILi128ELi128ELb1ELb1ELb0EEEEEEEEEvNT_6ParamsE --------------------------
	.section	.text._ZN7cutlass13device_kernelIN5flash19enable_sm80_to_sm89INS1_16FlashAttnFwdSm80INS1_25CollectiveMainloopFwdSm80ILi4ELi1ELb0EN4cute5tupleIJNS5_1CILi128EEENS7_ILi64EEES8_EEELi128ENS_6half_tEfNS_4arch4Sm80ELb1ELb0ELb1ELb0ELb1ELb0ELb1ELb1EEENS1_21CollectiveEpilogueFwdINS6_IJS8_S8_S9_EEENS6_IJNS7_ILi1EEESH_SH_EEESB_SD_Li128ELb0ELb1ELb1ELb0EEENS1_30DynamicPersistentTileSchedulerILi128ELi128ELb1ELb1ELb0EEEEEEEEEvNT_6ParamsE,"ax",@progbits
	.sectioninfo	@"SHI_REGISTERS=255"
	.align	128
.text._ZN7cutlass13device_kernelIN5flash19enable_sm80_to_sm89INS1_16FlashAttnFwdSm80INS1_25CollectiveMainloopFwdSm80ILi4ELi1ELb0EN4cute5tupleIJNS5_1CILi128EEENS7_ILi64EEES8_EEELi128ENS_6half_tEfNS_4arch4Sm80ELb1ELb0ELb1ELb0ELb1ELb0ELb1ELb1EEENS1_21CollectiveEpilogueFwdINS6_IJS8_S8_S9_EEENS6_IJNS7_ILi1EEESH_SH_EEESB_SD_Li128ELb0ELb1ELb1ELb0EEENS1_30DynamicPersistentTileSchedulerILi128ELi128ELb1ELb1ELb0EEEEEEEEEvNT_6ParamsE:
        .type           _ZN7cutlass13device_kernelIN5flash19enable_sm80_to_sm89INS1_16FlashAttnFwdSm80INS1_25CollectiveMainloopFwdSm80ILi4ELi1ELb0EN4cute5tupleIJNS5_1CILi128EEENS7_ILi64EEES8_EEELi128ENS_6half_tEfNS_4arch4Sm80ELb1ELb0ELb1ELb0ELb1ELb0ELb1ELb1EEENS1_21CollectiveEpilogueFwdINS6_IJS8_S8_S9_EEENS6_IJNS7_ILi1EEESH_SH_EEESB_SD_Li128ELb0ELb1ELb1ELb0EEENS1_30DynamicPersistentTileSchedulerILi128ELi128ELb1ELb1ELb0EEEEEEEEEvNT_6ParamsE,@function
        .size           _ZN7cutlass13device_kernelIN5flash19enable_sm80_to_sm89INS1_16FlashAttnFwdSm80INS1_25CollectiveMainloopFwdSm80ILi4ELi1ELb0EN4cute5tupleIJNS5_1CILi128EEENS7_ILi64EEES8_EEELi128ENS_6half_tEfNS_4arch4Sm80ELb1ELb0ELb1ELb0ELb1ELb0ELb1ELb1EEENS1_21CollectiveEpilogueFwdINS6_IJS8_S8_S9_EEENS6_IJNS7_ILi1EEESH_SH_EEESB_SD_Li128ELb0ELb1ELb1ELb0EEENS1_30DynamicPersistentTileSchedulerILi128ELi128ELb1ELb1ELb0EEEEEEEEEvNT_6ParamsE,(.L_x_3595 - _ZN7cutlass13device_kernelIN5flash19enable_sm80_to_sm89INS1_16FlashAttnFwdSm80INS1_25CollectiveMainloopFwdSm80ILi4ELi1ELb0EN4cute5tupleIJNS5_1CILi128EEENS7_ILi64EEES8_EEELi128ENS_6half_tEfNS_4arch4Sm80ELb1ELb0ELb1ELb0ELb1ELb0ELb1ELb1EEENS1_21CollectiveEpilogueFwdINS6_IJS8_S8_S9_EEENS6_IJNS7_ILi1EEESH_SH_EEESB_SD_Li128ELb0ELb1ELb1ELb0EEENS1_30DynamicPersistentTileSchedulerILi128ELi128ELb1ELb1ELb0EEEEEEEEEvNT_6ParamsE)
        .other          _ZN7cutlass13device_kernelIN5flash19enable_sm80_to_sm89INS1_16FlashAttnFwdSm80INS1_25CollectiveMainloopFwdSm80ILi4ELi1ELb0EN4cute5tupleIJNS5_1CILi128EEENS7_ILi64EEES8_EEELi128ENS_6half_tEfNS_4arch4Sm80ELb1ELb0ELb1ELb0ELb1ELb0ELb1ELb1EEENS1_21CollectiveEpilogueFwdINS6_IJS8_S8_S9_EEENS6_IJNS7_ILi1EEESH_SH_EEESB_SD_Li128ELb0ELb1ELb1ELb0EEENS1_30DynamicPersistentTileSchedulerILi128ELi128ELb1ELb1ELb0EEEEEEEEEvNT_6ParamsE,@"STO_CUDA_ENTRY STV_DEFAULT"
_ZN7cutlass13device_kernelIN5flash19enable_sm80_to_sm89INS1_16FlashAttnFwdSm80INS1_25CollectiveMainloopFwdSm80ILi4ELi1ELb0EN4cute5tupleIJNS5_1CILi128EEENS7_ILi64EEES8_EEELi128ENS_6half_tEfNS_4arch4Sm80ELb1ELb0ELb1ELb0ELb1ELb0ELb1ELb1EEENS1_21CollectiveEpilogueFwdINS6_IJS8_S8_S9_EEENS6_IJNS7_ILi1EEESH_SH_EEESB_SD_Li128ELb0ELb1ELb1ELb0EEENS1_30DynamicPersistentTileSchedulerILi128ELi128ELb1ELb1ELb0EEEEEEEEEvNT_6ParamsE:
[----:B------:R-:W-:-:S03]  /*0000*/  MOV R1, c[0x0][0x28] ;  /* 0x00000a0000017a02 */ /* 0x000fc60000000f00 */
[----:B------:R-:W1:Y:S01]  /*0010*/  S2R R17, SR_TID.X ;  /* 0x0000000000117919 */ /* 0x000e620000002100 */
[----:B------:R-:W-:-:S03]  /*0020*/  IADD3 R1, R1, -0xf8, RZ ;  /* 0xffffff0801017810 */ /* 0x000fc60007ffe0ff */
[----:B------:R-:W2:Y:S01]  /*0030*/  S2R R5, SR_CTAID.X ;  /* 0x0000000000057919 */ /* 0x000ea20000002500 */
[----:B-1----:R-:W-:-:S05]  /*0040*/  SHF.R.U32.HI R0, RZ, 0x5, R17 ;  /* 0x00000005ff007819 */ /* 0x002fca0000011611 */
[----:B------:R-:W1:Y:S04]  /*0050*/  SHFL.IDX PT, R2, R0, RZ, 0x1f ;  /* 0x00001fff00027589 */ /* 0x000e6800000e0000 */
[----:B------:R-:W3:Y:S01]  /*0060*/  SHFL.IDX PT, R0, R0, RZ, 0x1f ;  /* 0x00001fff00007589 */ /* 0x000ee200000e0000 */
[----:B-1----:R-:W-:Y:S01]  /*0070*/  ISETP.GE.AND P0, PT, R2, 0x1, PT ;  /* 0x000000010200780c */ /* 0x002fe20003f06270 */
[----:B---3--:R1:W3:-:S12]  /*0080*/  R2UR UR6, R0 ;  /* 0x00000000000673c2 */ /* 0x0082d800000e0000 */
[----:B------:R-:W-:Y:S06]  /*0090*/  @P0 BAR.ARV 0x4, 0x80 ;  /* 0x0102000000000b1d */ /* 0x000fec0000002000 */
[----:B--2---:R-:W-:-:S13]  /*00a0*/  ISETP.GE.AND P0, PT, R5, c[0x0][0x538], PT ;  /* 0x00014e0005007a0c */ /* 0x004fda0003f06270 */
[----:B------:R-:W-:Y:S05]  /*00b0*/  @P0 EXIT ;  /* 0x000000000000094d */ /* 0x000fea0003800000 */
[----:B-1-3--:R-:W-:Y:S01]  /*00c0*/  SHF.R.S32.HI R4, RZ, 0x1f, R17 ;  /* 0x0000001fff047819 */ /* 0x00afe20000011411 */
[----:B------:R-:W-:Y:S01]  /*00d0*/  IMAD.MOV.U32 R240, RZ, RZ, 0x20 ;  /* 0x00000020fff07424 */ /* 0x000fe200078e00ff */
[----:B------:R-:W-:Y:S01]  /*00e0*/  ULDC.64 UR8, c[0x0][0x118] ;  /* 0x0000460000087ab9 */ /* 0x000fe20000000a00 */
[----:B------:R-:W-:Y:S01]  /*00f0*/  IMAD.MOV.U32 R243, RZ, RZ, 0x40 ;  /* 0x00000040fff37424 */ /* 0x000fe200078e00ff */
[CC--:B------:R-:W-:Y:S02]  /*0100*/  LEA.HI R9, R4.reuse, R17.reuse, RZ, 0x3 ;  /* 0x0000001104097211 */ /* 0x0c0fe400078f18ff */
[----:B------:R-:W-:Y:S02]  /*0110*/  LEA.HI R7, R4, R17, RZ, 0x4 ;  /* 0x0000001104077211 */ /* 0x000fe400078f20ff */
[----:B------:R-:W-:Y:S02]  /*0120*/  SHF.R.S32.HI R3, RZ, 0x3, R9 ;  /* 0x00000003ff037819 */ /* 0x000fe40000011409 */
[----:B------:R-:W-:-:S02]  /*0130*/  LOP3.LUT R2, R9, 0xfffffff8, RZ, 0xc0, !PT ;  /* 0xfffffff809027812 */ /* 0x000fc400078ec0ff */
[----:B------:R-:W-:Y:S01]  /*0140*/  LEA.HI R10, R4, R17, RZ, 0x2 ;  /* 0x00000011040a7211 */ /* 0x000fe200078f10ff */
[----:B------:R-:W-:Y:S01]  /*0150*/  IMAD.SHL.U32 R8, R3, 0x40, RZ ;  /* 0x0000004003087824 */ /* 0x000fe200078e00ff */
[----:B------:R-:W-:Y:S01]  /*0160*/  LOP3.LUT R0, R7, 0xfffffff0, RZ, 0xc0, !PT ;  /* 0xfffffff007007812 */ /* 0x000fe200078ec0ff */
[C---:B------:R-:W-:Y:S01]  /*0170*/  IMAD.IADD R12, R17.reuse, 0x1, -R2 ;  /* 0x00000001110c7824 */ /* 0x040fe200078e0a02 */
[----:B------:R-:W-:Y:S02]  /*0180*/  LOP3.LUT R10, R10, 0xfffffffc, RZ, 0xc0, !PT ;  /* 0xfffffffc0a0a7812 */ /* 0x000fe400078ec0ff */
[----:B------:R-:W-:Y:S01]  /*0190*/  LOP3.LUT R8, R8, 0x1c0, RZ, 0xc0, !PT ;  /* 0x000001c008087812 */ /* 0x000fe200078ec0ff */
[C---:B------:R-:W-:Y:S01]  /*01a0*/  IMAD.IADD R0, R17.reuse, 0x1, -R0 ;  /* 0x0000000111007824 */ /* 0x040fe200078e0a00 */
[----:B------:R-:W-:Y:S01]  /*01b0*/  SHF.R.S32.HI R11, RZ, 0x4, R7 ;  /* 0x00000004ff0b7819 */ /* 0x000fe20000011407 */
[C---:B------:R-:W-:Y:S01]  /*01c0*/  IMAD.SHL.U32 R16, R12.reuse, 0x8, RZ ;  /* 0x000000080c107824 */ /* 0x040fe200078e00ff */
[----:B------:R-:W-:Y:S01]  /*01d0*/  SHF.R.U32.HI R3, RZ, 0x3, R8 ;  /* 0x00000003ff037819 */ /* 0x000fe20000011608 */
[----:B------:R-:W-:Y:S01]  /*01e0*/  IMAD.IADD R10, R17, 0x1, -R10 ;  /* 0x00000001110a7824 */ /* 0x000fe200078e0a0a */
[----:B------:R-:W-:Y:S01]  /*01f0*/  SHF.R.S32.HI R6, RZ, 0x1f, R0 ;  /* 0x0000001fff067819 */ /* 0x000fe20000011400 */
[----:B------:R-:W-:Y:S01]  /*0200*/  IMAD.SHL.U32 R250, R12, 0x40, RZ ;  /* 0x000000400cfa7824 */ /* 0x000fe200078e00ff */
[----:B------:R-:W-:Y:S01]  /*0210*/  LOP3.LUT R8, R8, 0x38, R16, 0xf8, !PT ;  /* 0x0000003808087812 */ /* 0x000fe200078ef810 */
[----:B------:R-:W-:Y:S01]  /*0220*/  STL [R1+0x18], R16 ;  /* 0x0000181001007387 */ /* 0x000fe20000100800 */
[----:B------:R-:W-:-:S02]  /*0230*/  LEA.HI R7, R7, R11, RZ, 0x1 ;  /* 0x0000000b07077211 */ /* 0x000fc400078f08ff */
[----:B------:R-:W-:Y:S02]  /*0240*/  LEA.HI R2, R10, R10, RZ, 0x1 ;  /* 0x0000000a0a027211 */ /* 0x000fe400078f08ff */
[----:B------:R-:W-:Y:S02]  /*0250*/  LEA.HI R6, R6, R0, RZ, 0x3 ;  /* 0x0000000006067211 */ /* 0x000fe400078f18ff */
[----:B------:R-:W-:Y:S02]  /*0260*/  LOP3.LUT R3, R8, R3, RZ, 0x3c, !PT ;  /* 0x0000000308037212 */ /* 0x000fe400078e3cff */
[----:B------:R-:W-:Y:S02]  /*0270*/  LOP3.LUT R7, R7, 0xfffffffe, RZ, 0xc0, !PT ;  /* 0xfffffffe07077812 */ /* 0x000fe400078ec0ff */
[C---:B------:R-:W-:Y:S01]  /*0280*/  LOP3.LUT R13, R2.reuse, 0x1ffffffe, RZ, 0xc0, !PT ;  /* 0x1ffffffe020d7812 */ /* 0x040fe200078ec0ff */
[----:B------:R-:W-:Y:S01]  /*0290*/  IMAD.SHL.U32 R2, R2, 0x20, RZ ;  /* 0x0000002002027824 */ /* 0x000fe200078e00ff */
[----:B------:R-:W-:Y:S01]  /*02a0*/  LOP3.LUT R8, R6, 0xfffffff8, RZ, 0xc0, !PT ;  /* 0xfffffff806087812 */ /* 0x000fe200078ec0ff */
[----:B------:R-:W-:Y:S01]  /*02b0*/  IMAD.IADD R7, R11, 0x1, -R7 ;  /* 0x000000010b077824 */ /* 0x000fe200078e0a07 */
[-C--:B------:R-:W-:Y:S01]  /*02c0*/  LEA.HI R12, R4, R17.reuse, RZ, 0x5 ;  /* 0x00000011040c7211 */ /* 0x080fe200078f28ff */
[----:B------:R-:W-:Y:S01]  /*02d0*/  IMAD.IADD R13, R10, 0x1, -R13 ;  /* 0x000000010a0d7824 */ /* 0x000fe200078e0a0d */
[----:B------:R-:W-:Y:S01]  /*02e0*/  LOP3.LUT R250, R250, 0x1c0, RZ, 0xc0, !PT ;  /* 0x000001c0fafa7812 */ /* 0x000fe200078ec0ff */
[----:B------:R-:W-:Y:S01]  /*02f0*/  IMAD.IADD R8, R0, 0x1, -R8 ;  /* 0x0000000100087824 */ /* 0x000fe200078e0a08 */
[----:B------:R-:W-:Y:S01]  /*0300*/  LEA.HI R0, R4, R17, RZ, 0x6 ;  /* 0x0000001104007211 */ /* 0x000fe200078f30ff */
[----:B------:R-:W-:Y:S01]  /*0310*/  IMAD.SHL.U32 R6, R6, 0x40, RZ ;  /* 0x0000004006067824 */ /* 0x000fe200078e00ff */
[--C-:B------:R-:W-:Y:S01]  /*0320*/  SHF.R.S32.HI R11, RZ, 0x5, R12.reuse ;  /* 0x00000005ff0b7819 */ /* 0x100fe2000001140c */
[----:B------:R-:W-:Y:S01]  /*0330*/  IMAD.SHL.U32 R246, R8, 0x40, RZ ;  /* 0x0000004008f67824 */ /* 0x000fe200078e00ff */
[----:B------:R-:W-:Y:S01]  /*0340*/  SHF.R.S32.HI R10, RZ, 0x1f, R12 ;  /* 0x0000001fff0a7819 */ /* 0x000fe2000001140c */
[----:B------:R-:W-:Y:S01]  /*0350*/  IMAD.SHL.U32 R0, R0, 0x8, RZ ;  /* 0x0000000800007824 */ /* 0x000fe200078e00ff */
[----:B------:R-:W-:-:S02]  /*0360*/  LOP3.LUT R12, R12, 0xffffffe0, RZ, 0xc0, !PT ;  /* 0xffffffe00c0c7812 */ /* 0x000fc400078ec0ff */
[----:B------:R-:W-:Y:S02]  /*0370*/  LEA.HI R10, R10, R11, RZ, 0x2 ;  /* 0x0000000b0a0a7211 */ /* 0x000fe400078f10ff */
[----:B------:R-:W-:Y:S01]  /*0380*/  LOP3.LUT R3, R3, 0x7ffffe00, R0, 0xf8, !PT ;  /* 0x7ffffe0003037812 */ /* 0x000fe200078ef800 */
[----:B------:R-:W-:Y:S01]  /*0390*/  IMAD.IADD R15, R17, 0x1, -R12 ;  /* 0x00000001110f7824 */ /* 0x000fe200078e0a0c */
[----:B------:R-:W-:Y:S01]  /*03a0*/  LOP3.LUT R9, R250, 0x8, R9, 0xf8, !PT ;  /* 0x00000008fa097812 */ /* 0x000fe200078ef809 */
[----:B------:R-:W-:Y:S01]  /*03b0*/  IMAD.SHL.U32 R12, R7, 0x8, RZ ;  /* 0x00000008070c7824 */ /* 0x000fe200078e00ff */
[----:B------:R-:W-:Y:S01]  /*03c0*/  SHF.R.U32.HI R250, RZ, 0x3, R250 ;  /* 0x00000003fffa7819 */ /* 0x000fe200000116fa */
[----:B------:R-:W-:Y:S01]  /*03d0*/  IMAD.SHL.U32 R3, R3, 0x2, RZ ;  /* 0x0000000203037824 */ /* 0x000fe200078e00ff */
[----:B------:R-:W-:Y:S02]  /*03e0*/  SHF.R.S32.HI R0, RZ, 0x1f, R15 ;  /* 0x0000001fff007819 */ /* 0x000fe4000001140f */
[----:B------:R-:W-:-:S02]  /*03f0*/  LOP3.LUT R10, R10, 0xffffffc, RZ, 0xc0, !PT ;  /* 0x0ffffffc0a0a7812 */ /* 0x000fc400078ec0ff */
[----:B------:R-:W-:Y:S02]  /*0400*/  LOP3.LUT R246, R246, 0x1c0, RZ, 0xc0, !PT ;  /* 0x000001c0f6f67812 */ /* 0x000fe400078ec0ff */
[----:B------:R-:W-:Y:S01]  /*0410*/  LEA.HI R0, R0, R15, RZ, 0x2 ;  /* 0x0000000f00007211 */ /* 0x000fe200078f10ff */
[----:B------:R-:W-:Y:S01]  /*0420*/  IMAD.IADD R10, R11, 0x1, -R10 ;  /* 0x000000010b0a7824 */ /* 0x000fe200078e0a0a */
[----:B------:R-:W-:Y:S02]  /*0430*/  LOP3.LUT R250, R9, R250, RZ, 0x3c, !PT ;  /* 0x000000fa09fa7212 */ /* 0x000fe400078e3cff */
[----:B------:R-:W-:Y:S02]  /*0440*/  LOP3.LUT R12, R246, 0x8, R12, 0xf8, !PT ;  /* 0x00000008f60c7812 */ /* 0x000fe400078ef80c */
[----:B------:R-:W-:Y:S01]  /*0450*/  SHF.R.S32.HI R9, RZ, 0x2, R0 ;  /* 0x00000002ff097819 */ /* 0x000fe20000011400 */
[----:B------:R-:W-:Y:S01]  /*0460*/  IMAD R250, R7, 0x200, R250 ;  /* 0x0000020007fa7824 */ /* 0x000fe200078e02fa */
[----:B------:R-:W-:-:S02]  /*0470*/  SHF.R.U32.HI R246, RZ, 0x3, R246 ;  /* 0x00000003fff67819 */ /* 0x000fc400000116f6 */
[----:B------:R-:W-:Y:S01]  /*0480*/  LOP3.LUT R6, R6, 0xfffffe00, RZ, 0xc0, !PT ;  /* 0xfffffe0006067812 */ /* 0x000fe200078ec0ff */
[----:B------:R-:W-:Y:S01]  /*0490*/  IMAD R14, R10, 0x10, R9 ;  /* 0x000000100a0e7824 */ /* 0x000fe200078e0209 */
[----:B------:R-:W-:Y:S02]  /*04a0*/  LOP3.LUT R246, R12, R246, RZ, 0x3c, !PT ;  /* 0x000000f60cf67212 */ /* 0x000fe400078e3cff */
[----:B------:R-:W-:Y:S01]  /*04b0*/  LOP3.LUT R2, R2, 0xffffffc0, RZ, 0xc0, !PT ;  /* 0xffffffc002027812 */ /* 0x000fe200078ec0ff */
[----:B------:R-:W-:Y:S01]  /*04c0*/  IMAD R251, R11, 0x400, R6 ;  /* 0x000004000bfb7824 */ /* 0x000fe200078e0206 */
[----:B------:R-:W-:Y:S01]  /*04d0*/  LOP3.LUT R0, R0, 0x7ffffffc, RZ, 0xc0, !PT ;  /* 0x7ffffffc00007812 */ /* 0x000fe200078ec0ff */
[----:B------:R1:W-:Y:S01]  /*04e0*/  STL [R1+0x14], R14 ;  /* 0x0000140e01007387 */ /* 0x0003e20000100800 */
[----:B------:R-:W-:Y:S01]  /*04f0*/  LEA.HI R4, R4, R17, RZ, 0x7 ;  /* 0x0000001104047211 */ /* 0x000fe200078f38ff */
[----:B------:R-:W-:Y:S01]  /*0500*/  IMAD.IADD R251, R251, 0x1, R246 ;  /* 0x00000001fbfb7824 */ /* 0x000fe200078e02f6 */
[----:B------:R-:W-:Y:S01]  /*0510*/  LOP3.LUT R246, R246, R6, RZ, 0xfc, !PT ;  /* 0x00000006f6f67212 */ /* 0x000fe200078efcff */
[----:B------:R-:W-:Y:S01]  /*0520*/  IMAD R2, R13, 0x8, R2 ;  /* 0x000000080d027824 */ /* 0x000fe200078e0202 */
[----:B------:R2:W-:Y:S01]  /*0530*/  STL [R1+0x1c], R5 ;  /* 0x00001c0501007387 */ /* 0x0005e20000100800 */
[----:B------:R-:W-:Y:S01]  /*0540*/  SHF.R.S32.HI R6, RZ, 0x7, R4 ;  /* 0x00000007ff067819 */ /* 0x000fe20000011404 */
[----:B------:R-:W-:Y:S01]  /*0550*/  IMAD.IADD R0, R15, 0x1, -R0 ;  /* 0x000000010f007824 */ /* 0x000fe200078e0a00 */
[----:B------:R-:W-:Y:S01]  /*0560*/  SHF.R.S32.HI R4, RZ, 0x1f, R16 ;  /* 0x0000001fff047819 */ /* 0x000fe20000011410 */
[----:B------:R-:W-:Y:S01]  /*0570*/  IMAD.IADD R2, R14, 0x1, R2 ;  /* 0x000000010e027824 */ /* 0x000fe200078e0202 */
[----:B------:R-:W-:Y:S01]  /*0580*/  R2P PR, R8, 0x6 ;  /* 0x0000000608007804 */ /* 0x000fe20000000000 */
[----:B------:R-:W-:Y:S01]  /*0590*/  IMAD.SHL.U32 R0, R0, 0x2, RZ ;  /* 0x0000000200007824 */ /* 0x000fe200078e00ff */
[----:B------:R-:W-:-:S02]  /*05a0*/  LEA R251, R251, 0x8100, 0x1 ;  /* 0x00008100fbfb7811 */ /* 0x000fc400078e08ff */
[----:B------:R-:W-:Y:S02]  /*05b0*/  LEA R246, R246, 0x100, 0x1 ;  /* 0x00000100f6f67811 */ /* 0x000fe400078e08ff */
[C---:B------:R-:W-:Y:S02]  /*05c0*/  IADD3 R15, R0.reuse, 0x8, RZ ;  /* 0x00000008000f7810 */ /* 0x040fe40007ffe0ff */
[C---:B------:R-:W-:Y:S02]  /*05d0*/  IADD3 R13, R0.reuse, 0x18, RZ ;  /* 0x00000018000d7810 */ /* 0x040fe40007ffe0ff */
[C---:B------:R-:W-:Y:S02]  /*05e0*/  IADD3 R12, R0.reuse, 0x20, RZ ;  /* 0x00000020000c7810 */ /* 0x040fe40007ffe0ff */
[C---:B------:R-:W-:Y:S02]  /*05f0*/  IADD3 R11, R0.reuse, 0x28, RZ ;  /* 0x00000028000b7810 */ /* 0x040fe40007ffe0ff */
[----:B------:R-:W-:-:S02]  /*0600*/  IADD3 R10, R0, 0x30, RZ ;  /* 0x00000030000a7810 */ /* 0x000fc40007ffe0ff */
[C---:B-1----:R-:W-:Y:S02]  /*0610*/  IADD3 R14, R0.reuse, 0x10, RZ ;  /* 0x00000010000e7810 */ /* 0x042fe40007ffe0ff */
[----:B------:R-:W-:Y:S02]  /*0620*/  IADD3 R9, R0, 0x38, RZ ;  /* 0x0000003800097810 */ /* 0x000fe40007ffe0ff */
[----:B--2---:R-:W-:Y:S02]  /*0630*/  IADD3 R5, R16, 0x40, RZ ;  /* 0x0000004010057810 */ /* 0x004fe40007ffe0ff */
[C---:B------:R-:W-:Y:S02]  /*0640*/  IADD3 R8, R0.reuse, 0x40, RZ ;  /* 0x0000004000087810 */ /* 0x040fe40007ffe0ff */
[----:B------:R-:W-:Y:S01]  /*0650*/  IADD3 R7, R0, 0x48, RZ ;  /* 0x0000004800077810 */ /* 0x000fe20007ffe0ff */
[----:B------:R1:W-:Y:S01]  /*0660*/  STL [R1+0x4], R5 ;  /* 0x0000040501007387 */ /* 0x0003e20000100800 */
[----:B------:R-:W-:-:S02]  /*0670*/  SHF.R.S32.HI R252, RZ, 0x1f, R5 ;  /* 0x0000001ffffc7819 */ /* 0x000fc40000011405 */
[----:B------:R-:W-:Y:S01]  /*0680*/  IADD3 R6, R0, 0x50, RZ ;  /* 0x0000005000067810 */ /* 0x000fe20007ffe0ff */
[----:B------:R2:W-:Y:S01]  /*0690*/  STL [R1], R4 ;  /* 0x0000000401007387 */ /* 0x0005e20000100800 */
[----:B------:R-:W-:Y:S02]  /*06a0*/  SEL R240, R240, 0xffffffe0, !P1 ;  /* 0xffffffe0f0f07807 */ /* 0x000fe40004800000 */
[----:B------:R-:W-:Y:S01]  /*06b0*/  SEL R243, R243, 0xffffffc0, !P2 ;  /* 0xffffffc0f3f37807 */ /* 0x000fe20005000000 */
[----:B------:R3:W-:Y:S01]  /*06c0*/  STL [R1+0x8], R3 ;  /* 0x0000080301007387 */ /* 0x0007e20000100800 */
[----:B------:R-:W-:Y:S01]  /*06d0*/  LEA R250, R250, 0x4100, 0x1 ;  /* 0x00004100fafa7811 */ /* 0x000fe200078e08ff */
[C---:B------:R-:W-:Y:S02]  /*06e0*/  IMAD.IADD R249, R251.reuse, 0x1, R240 ;  /* 0x00000001fbf97824 */ /* 0x040fe400078e02f0 */
[----:B------:R4:W-:Y:S01]  /*06f0*/  STL [R1+0x10], R2 ;  /* 0x0000100201007387 */ /* 0x0009e20000100800 */
[----:B------:R-:W-:-:S02]  /*0700*/  IMAD.IADD R248, R251, 0x1, R243 ;  /* 0x00000001fbf87824 */ /* 0x000fc400078e02f3 */
[C-C-:B------:R-:W-:Y:S01]  /*0710*/  IMAD.IADD R245, R240.reuse, 0x1, R246.reuse ;  /* 0x00000001f0f57824 */ /* 0x140fe200078e02f6 */
[----:B------:R-:W-:Y:S01]  /*0720*/  STL [R1+0xc], R0 ;  /* 0x00000c0001007387 */ /* 0x000fe20000100800 */
[----:B------:R-:W-:Y:S02]  /*0730*/  IMAD.IADD R244, R243, 0x1, R246 ;  /* 0x00000001f3f47824 */ /* 0x000fe400078e02f6 */
[----:B------:R-:W-:Y:S02]  /*0740*/  IMAD.IADD R247, R249, 0x1, R243 ;  /* 0x00000001f9f77824 */ /* 0x000fe400078e02f3 */
[----:B------:R-:W-:Y:S02]  /*0750*/  IMAD.IADD R240, R240, 0x1, R248 ;  /* 0x00000001f0f07824 */ /* 0x000fe400078e02f8 */
[----:B------:R-:W-:Y:S01]  /*0760*/  IMAD.IADD R243, R243, 0x1, R245 ;  /* 0x00000001f3f37824 */ /* 0x000fe200078e02f5 */
[C---:B-1----:R-:W-:Y:S02]  /*0770*/  IADD3 R5, R0.reuse, 0x58, RZ ;  /* 0x0000005800057810 */ /* 0x042fe40007ffe0ff */
[----:B--2---:R-:W-:-:S02]  /*0780*/  IADD3 R4, R0, 0x60, RZ ;  /* 0x0000006000047810 */ /* 0x004fc40007ffe0ff */
[----:B---3--:R-:W-:Y:S02]  /*0790*/  IADD3 R3, R0, 0x68, RZ ;  /* 0x0000006800037810 */ /* 0x008fe40007ffe0ff */
[----:B----4-:R-:W-:-:S05]  /*07a0*/  SHF.R.S32.HI R2, RZ, 0x1f, R0 ;  /* 0x0000001fff027819 */ /* 0x010fca0000011400 */
[----:B------:R1:W-:Y:S04]  /*07b0*/  STL [R1+0x54], R2 ;  /* 0x0000540201007387 */ /* 0x0003e80000100800 */
[----:B------:R2:W-:Y:S04]  /*07c0*/  STL [R1+0x90], R15 ;  /* 0x0000900f01007387 */ /* 0x0005e80000100800 */
[----:B------:R3:W-:Y:S04]  /*07d0*/  STL [R1+0x8c], R14 ;  /* 0x00008c0e01007387 */ /* 0x0007e80000100800 */
[----:B------:R4:W-:Y:S04]  /*07e0*/  STL [R1+0x88], R13 ;  /* 0x0000880d01007387 */ /* 0x0009e80000100800 */
[----:B------:R5:W-:Y:S04]  /*07f0*/  STL [R1+0x84], R12 ;  /* 0x0000840c01007387 */ /* 0x000be80000100800 */
[----:B------:R5:W-:Y:S04]  /*0800*/  STL [R1+0x80], R11 ;  /* 0x0000800b01007387 */ /* 0x000be80000100800 */
[----:B------:R5:W-:Y:S01]  /*0810*/  STL [R1+0x7c], R10 ;  /* 0x00007c0a01007387 */ /* 0x000be20000100800 */
[----:B-1----:R-:W-:-:S02]  /*0820*/  IADD3 R2, R0, 0x70, RZ ;  /* 0x0000007000027810 */ /* 0x002fc40007ffe0ff */
[----:B------:R-:W-:Y:S01]  /*0830*/  IADD3 R0, R0, 0x78, RZ ;  /* 0x0000007800007810 */ /* 0x000fe20007ffe0ff */
[----:B------:R1:W-:Y:S01]  /*0840*/  STL [R1+0x78], R9 ;  /* 0x0000780901007387 */ /* 0x0003e20000100800 */
[----:B--2---:R-:W-:-:S03]  /*0850*/  SHF.R.S32.HI R15, RZ, 0x1f, R15 ;  /* 0x0000001fff0f7819 */ /* 0x004fc6000001140f */
[----:B------:R2:W-:Y:S01]  /*0860*/  STL [R1+0x74], R8 ;  /* 0x0000740801007387 */ /* 0x0005e20000100800 */
[----:B---3--:R-:W-:-:S03]  /*0870*/  SHF.R.S32.HI R14, RZ, 0x1f, R14 ;  /* 0x0000001fff0e7819 */ /* 0x008fc6000001140e */
[----:B------:R3:W-:Y:S01]  /*0880*/  STL [R1+0x70], R7 ;  /* 0x0000700701007387 */ /* 0x0007e20000100800 */
[----:B----4-:R-:W-:-:S03]  /*0890*/  SHF.R.S32.HI R13, RZ, 0x1f, R13 ;  /* 0x0000001fff0d7819 */ /* 0x010fc6000001140d */
[----:B------:R4:W-:Y:S01]  /*08a0*/  STL [R1+0x6c], R6 ;  /* 0x00006c0601007387 */ /* 0x0009e20000100800 */
[----:B-----5:R-:W-:-:S03]  /*08b0*/  SHF.R.S32.HI R12, RZ, 0x1f, R12 ;  /* 0x0000001fff0c7819 */ /* 0x020fc6000001140c */
[----:B------:R5:W-:Y:S01]  /*08c0*/  STL [R1+0x68], R5 ;  /* 0x0000680501007387 */ /* 0x000be20000100800 */
[----:B------:R-:W-:-:S03]  /*08d0*/  SHF.R.S32.HI R11, RZ, 0x1f, R11 ;  /* 0x0000001fff0b7819 */ /* 0x000fc6000001140b */
[----:B------:R5:W-:Y:S01]  /*08e0*/  STL [R1+0x64], R4 ;  /* 0x0000640401007387 */ /* 0x000be20000100800 */
[----:B------:R-:W-:-:S03]  /*08f0*/  SHF.R.S32.HI R10, RZ, 0x1f, R10 ;  /* 0x0000001fff0a7819 */ /* 0x000fc6000001140a */
[----:B------:R5:W-:Y:S01]  /*0900*/  STL [R1+0x60], R3 ;  /* 0x0000600301007387 */ /* 0x000be20000100800 */
[----:B-1----:R-:W-:-:S03]  /*0910*/  SHF.R.S32.HI R9, RZ, 0x1f, R9 ;  /* 0x0000001fff097819 */ /* 0x002fc60000011409 */
[----:B------:R-:W-:Y:S01]  /*0920*/  STL [R1+0x50], R15 ;  /* 0x0000500f01007387 */ /* 0x000fe20000100800 */
[----:B--2---:R-:W-:-:S03]  /*0930*/  SHF.R.S32.HI R8, RZ, 0x1f, R8 ;  /* 0x0000001fff087819 */ /* 0x004fc60000011408 */
[----:B------:R1:W-:Y:S01]  /*0940*/  STL [R1+0x5c], R2 ;  /* 0x00005c0201007387 */ /* 0x0003e20000100800 */
[----:B---3--:R-:W-:-:S03]  /*0950*/  SHF.R.S32.HI R7, RZ, 0x1f, R7 ;  /* 0x0000001fff077819 */ /* 0x008fc60000011407 */
[----:B------:R-:W-:Y:S01]  /*0960*/  STL [R1+0x4c], R14 ;  /* 0x00004c0e01007387 */ /* 0x000fe20000100800 */
[----:B----4-:R-:W-:-:S03]  /*0970*/  SHF.R.S32.HI R6, RZ, 0x1f, R6 ;  /* 0x0000001fff067819 */ /* 0x010fc60000011406 */
[----:B------:R2:W-:Y:S01]  /*0980*/  STL [R1+0x58], R0 ;  /* 0x0000580001007387 */ /* 0x0005e20000100800 */
[----:B-----5:R-:W-:-:S03]  /*0990*/  SHF.R.S32.HI R5, RZ, 0x1f, R5 ;  /* 0x0000001fff057819 */ /* 0x020fc60000011405 */
[----:B------:R3:W-:Y:S01]  /*09a0*/  STL [R1+0x48], R13 ;  /* 0x0000480d01007387 */ /* 0x0007e20000100800 */
[----:B------:R-:W-:-:S03]  /*09b0*/  SHF.R.S32.HI R4, RZ, 0x1f, R4 ;  /* 0x0000001fff047819 */ /* 0x000fc60000011404 */
[----:B------:R3:W-:Y:S01]  /*09c0*/  STL [R1+0x44], R12 ;  /* 0x0000440c01007387 */ /* 0x0007e20000100800 */
[----:B------:R-:W-:-:S03]  /*09d0*/  SHF.R.S32.HI R3, RZ, 0x1f, R3 ;  /* 0x0000001fff037819 */ /* 0x000fc60000011403 */
[----:B------:R3:W-:Y:S04]  /*09e0*/  STL [R1+0x40], R11 ;  /* 0x0000400b01007387 */ /* 0x0007e80000100800 */
[----:B------:R3:W-:Y:S01]  /*09f0*/  STL [R1+0x3c], R10 ;  /* 0x00003c0a01007387 */ /* 0x0007e20000100800 */
[----:B-1----:R-:W-:-:S03]  /*0a00*/  SHF.R.S32.HI R2, RZ, 0x1f, R2 ;  /* 0x0000001fff027819 */ /* 0x002fc60000011402 */
[----:B------:R3:W-:Y:S04]  /*0a10*/  STL [R1+0x38], R9 ;  /* 0x0000380901007387 */ /* 0x0007e80000100800 */
[----:B------:R3:W-:Y:S01]  /*0a20*/  STL [R1+0x34], R8 ;  /* 0x0000340801007387 */ /* 0x0007e20000100800 */
[----:B--2---:R-:W-:-:S03]  /*0a30*/  SHF.R.S32.HI R0, RZ, 0x1f, R0 ;  /* 0x0000001fff007819 */ /* 0x004fc60000011400 */
[----:B------:R3:W-:Y:S04]  /*0a40*/  STL [R1+0x30], R7 ;  /* 0x0000300701007387 */ /* 0x0007e80000100800 */
[----:B------:R3:W-:Y:S04]  /*0a50*/  STL [R1+0x2c], R6 ;  /* 0x00002c0601007387 */ /* 0x0007e80000100800 */
[----:B------:R3:W-:Y:S04]  /*0a60*/  STL [R1+0x28], R5 ;  /* 0x0000280501007387 */ /* 0x0007e80000100800 */
[----:B------:R3:W-:Y:S04]  /*0a70*/  STL [R1+0x24], R4 ;  /* 0x0000240401007387 */ /* 0x0007e80000100800 */
[----:B------:R3:W-:Y:S04]  /*0a80*/  STL [R1+0x20], R3 ;  /* 0x0000200301007387 */ /* 0x0007e80000100800 */
[----:B------:R3:W-:Y:S04]  /*0a90*/  STL [R1+0x94], R2 ;  /* 0x0000940201007387 */ /* 0x0007e80000100800 */
[----:B------:R3:W-:Y:S02]  /*0aa0*/  STL [R1+0x98], R0 ;  /* 0x0000980001007387 */ /* 0x0007e40000100800 */
.L_x_1273:
[----:B---3--:R-:W2:Y:S01]  /*0ab0*/  LDL R2, [R1+0x1c] ;  /* 0x00001c0001027983 */ /* 0x008ea20000100800 */
        /* <DEDUP_REMOVED lines=11> */
[----:B------:R-:W-:Y:S02]  /*0b70*/  MOV R2, c[0x0][0x56c] ;  /* 0x00015b0000027a02 */ /* 0x000fe40000000f00 */
[----:B------:R-:W-:Y:S02]  /*0b80*/  MOV R4, R0 ;  /* 0x0000000000047202 */ /* 0x000fe40000000f00 */
[----:B------:R-:W-:-:S13]  /*0b90*/  ISETP.NE.AND P0, PT, R2, 0x1, PT ;  /* 0x000000010200780c */ /* 0x000fda0003f05270 */
[----:B------:R-:W-:-:S05]  /*0ba0*/  @P0 IMAD.HI.U32 R2, R0, c[0x0][0x570], RZ ;  /* 0x00015c0000020a27 */ /* 0x000fca00078e00ff */
[----:B------:R-:W-:-:S05]  /*0bb0*/  @P0 SHF.R.U32.HI R4, RZ, c[0x0][0x574], R2 ;  /* 0x00015d00ff040a19 */ /* 0x000fca0000011602 */
[----:B------:R-:W-:Y:S01]  /*0bc0*/  IMAD R3, R4, c[0x0][0x56c], RZ ;  /* 0x00015b0004037a24 */ /* 0x000fe200078e02ff */
[----:B------:R-:W-:Y:S05]  /*0bd0*/  BRA `(.L_x_1200) ;  /* 0x0000006000007947 */ /* 0x000fea0003800000 */
.L_x_1199:
[----:B------:R-:W-:Y:S02]  /*0be0*/  MOV R2, c[0x0][0x554] ;  /* 0x0001550000027a02 */ /* 0x000fe40000000f00 */
[----:B------:R-:W-:Y:S02]  /*0bf0*/  MOV R4, R0 ;  /* 0x0000000000047202 */ /* 0x000fe40000000f00 */
[----:B------:R-:W-:-:S13]  /*0c00*/  ISETP.NE.AND P0, PT, R2, 0x1, PT ;  /* 0x000000010200780c */ /* 0x000fda0003f05270 */
[----:B------:R-:W-:-:S05]  /*0c10*/  @P0 IMAD.HI.U32 R2, R0, c[0x0][0x558], RZ ;  /* 0x0001560000020a27 */ /* 0x000fca00078e00ff */
[----:B------:R-:W-:-:S05]  /*0c20*/  @P0 SHF.R.U32.HI R4, RZ, c[0x0][0x55c], R2 ;  /* 0x00015700ff040a19 */ /* 0x000fca0000011602 */
[----:B------:R-:W-:Y:S02]  /*0c30*/  IMAD R3, R4, c[0x0][0x554], RZ ;  /* 0x0001550004037a24 */ /* 0x000fe400078e02ff */
.L_x_1200:
[----:B------:R-:W-:Y:S05]  /*0c40*/  BSYNC B0 ;  /* 0x0000000000007941 */ /* 0x000fea0003800000 */
.L_x_1198:
        /* <DEDUP_REMOVED lines=12> */
[----:B------:R1:W-:Y:S04]  /*0d10*/  STL [R1+0xc4], R14 ;  /* 0x0000c40e01007387 */ /* 0x0003e80000100800 */
[----:B------:R2:W3:Y:S01]  /*0d20*/  @P0 LDG.E R6, [R2.64] ;  /* 0x0000000802060981 */ /* 0x0004e2000c1e1900 */
[----:B------:R-:W-:Y:S01]  /*0d30*/  IMAD.MOV.U32 R10, RZ, RZ, R4 ;  /* 0x000000ffff0a7224 */ /* 0x000fe200078e0004 */
[----:B------:R-:W-:Y:S01]  /*0d40*/  BSSY B0, `(.L_x_1201) ;  /* 0x0000042000007945 */ /* 0x000fe20003800000 */
[----:B--2---:R-:W-:-:S05]  /*0d50*/  IMAD.MOV.U32 R2, RZ, RZ, c[0x0][0x53c] ;  /* 0x00014f00ff027624 */ /* 0x004fca00078e00ff */
[----:B------:R-:W-:Y:S02]  /*0d60*/  ISETP.NE.AND P0, PT, R2, 0x1, PT ;  /* 0x000000010200780c */ /* 0x000fe40003f05270 */
[----:B------:R-:W-:-:S04]  /*0d70*/  LOP3.LUT R2, R4, 0x1ffffff, RZ, 0x3c, !PT ;  /* 0x01ffffff04027812 */ /* 0x000fc800078e3cff */
[----:B------:R-:W-:-:S07]  /*0d80*/  IADD3 R2, R2, c[0x0][0x53c], RZ ;  /* 0x00014f0002027a10 */ /* 0x000fce0007ffe0ff */
[----:B------:R-:W-:-:S05]  /*0d90*/  @P0 IMAD.HI.U32 R3, R4, c[0x0][0x540], RZ ;  /* 0x0001500004030a27 */ /* 0x000fca00078e00ff */
[----:B------:R-:W-:Y:S02]  /*0da0*/  @P0 SHF.R.U32.HI R10, RZ, c[0x0][0x544], R3 ;  /* 0x00015100ff0a0a19 */ /* 0x000fe40000011603 */
[----:B------:R-:W-:-:S03]  /*0db0*/  MOV R3, c[0x0][0x2c4] ;  /* 0x0000b10000037a02 */ /* 0x000fc60000000f00 */
[----:B------:R-:W-:Y:S01]  /*0dc0*/  IMAD R2, R10, c[0x0][0x53c], R2 ;  /* 0x00014f000a027a24 */ /* 0x000fe200078e0202 */
[----:B------:R-:W-:Y:S01]  /*0dd0*/  ISETP.NE.AND P4, PT, R3, 0x1, PT ;  /* 0x000000010300780c */ /* 0x000fe20003f85270 */
[----:B------:R-:W-:Y:S01]  /*0de0*/  IMAD.MOV.U32 R3, RZ, RZ, 0x40 ;  /* 0x00000040ff037424 */ /* 0x000fe200078e00ff */
[----:B------:R1:W-:Y:S01]  /*0df0*/  STL [R1+0xc0], R10 ;  /* 0x0000c00a01007387 */ /* 0x0003e20000100800 */
[----:B------:R-:W-:Y:S02]  /*0e00*/  IMAD.SHL.U32 R16, R2, 0x80, RZ ;  /* 0x0000008002107824 */ /* 0x000fe400078e00ff */
[----:B------:R-:W-:Y:S01]  /*0e10*/  IMAD.MOV.U32 R2, RZ, RZ, c[0x0][0x2ac] ;  /* 0x0000ab00ff027624 */ /* 0x000fe200078e00ff */
[----:B------:R-:W-:Y:S02]  /*0e20*/  IADD3 R3, R3, -c[0x0][0x168], RZ ;  /* 0x80005a0003037a10 */ /* 0x000fe40007ffe0ff */
[----:B------:R-:W-:Y:S01]  /*0e30*/  IADD3 R5, R16, 0x7f, RZ ;  /* 0x0000007f10057810 */ /* 0x000fe20007ffe0ff */
[C---:B------:R-:W-:Y:S01]  /*0e40*/  IMAD R65, R2.reuse, c[0x0][0x1d0], RZ ;  /* 0x0000740002417a24 */ /* 0x040fe200078e02ff */
[----:B------:R1:W-:Y:S01]  /*0e50*/  STL [R1+0xac], R16 ;  /* 0x0000ac1001007387 */ /* 0x0003e20000100800 */
[----:B------:R-:W-:-:S02]  /*0e60*/  IMAD R3, R2, c[0x0][0x1d0], R3 ;  /* 0x0000740002037a24 */ /* 0x000fc400078e0203 */
[----:B------:R-:W-:Y:S01]  /*0e70*/  @P4 IMAD.HI.U32 R4, R5, c[0x0][0x2c8], RZ ;  /* 0x0000b20005044a27 */ /* 0x000fe200078e00ff */
[----:B------:R-:W-:-:S04]  /*0e80*/  IADD3 R2, R65, 0x3f, RZ ;  /* 0x0000003f41027810 */ /* 0x000fc80007ffe0ff */
[----:B------:R-:W-:Y:S02]  /*0e90*/  @P4 SHF.R.U32.HI R5, RZ, c[0x0][0x2cc], R4 ;  /* 0x0000b300ff054a19 */ /* 0x000fe40000011604 */
[----:B------:R-:W-:Y:S02]  /*0ea0*/  SHF.R.S32.HI R4, RZ, 0x1f, R2 ;  /* 0x0000001fff047819 */ /* 0x000fe40000011402 */
[----:B------:R-:W-:Y:S02]  /*0eb0*/  IADD3 R5, R3, R5, RZ ;  /* 0x0000000503057210 */ /* 0x000fe40007ffe0ff */
[----:B------:R-:W-:Y:S01]  /*0ec0*/  LEA.HI R4, R4, R2, RZ, 0x6 ;  /* 0x0000000204047211 */ /* 0x000fe200078f30ff */
[----:B------:R-:W-:Y:S01]  /*0ed0*/  IMAD.MOV R2, RZ, RZ, -R14 ;  /* 0x000000ffff027224 */ /* 0x000fe200078e0a0e */
[----:B------:R-:W-:Y:S02]  /*0ee0*/  SHF.R.S32.HI R3, RZ, 0x1f, R5 ;  /* 0x0000001fff037819 */ /* 0x000fe40000011405 */
[----:B------:R-:W-:Y:S01]  /*0ef0*/  SHF.R.S32.HI R4, RZ, 0x6, R4 ;  /* 0x00000006ff047819 */ /* 0x000fe20000011404 */
[----:B------:R-:W-:Y:S01]  /*0f00*/  IMAD R7, R2, c[0x0][0x548], R0 ;  /* 0x0001520002077a24 */ /* 0x000fe200078e0200 */
[----:B------:R-:W-:-:S04]  /*0f10*/  LEA.HI R3, R3, R5, RZ, 0x6 ;  /* 0x0000000503037211 */ /* 0x000fc800078f30ff */
[----:B------:R-:W-:-:S04]  /*0f20*/  SHF.R.S32.HI R3, RZ, 0x6, R3 ;  /* 0x00000006ff037819 */ /* 0x000fc80000011403 */
[----:B------:R-:W-:Y:S01]  /*0f30*/  IMNMX R64, R4, R3, PT ;  /* 0x0000000304407217 */ /* 0x000fe20003800200 */
[----:B------:R-:W-:-:S03]  /*0f40*/  IMAD.MOV.U32 R3, RZ, RZ, RZ ;  /* 0x000000ffff037224 */ /* 0x000fc600078e00ff */
[----:B------:R-:W-:Y:S01]  /*0f50*/  ISETP.GE.AND P0, PT, R64, 0x1, PT ;  /* 0x000000014000780c */ /* 0x000fe20003f06270 */
[----:B---3--:R1:W-:Y:S04]  /*0f60*/  STL [R1+0xbc], R6 ;  /* 0x0000bc0601007387 */ /* 0x0083e80000100800 */
[----:B------:R1:W-:Y:S08]  /*0f70*/  STL [R1+0xb0], R7 ;  /* 0x0000b00701007387 */ /* 0x0003f00000100800 */
[----:B------:R-:W-:Y:S05]  /*0f80*/  @!P0 BRA `(.L_x_1202) ;  /* 0x000001d000008947 */ /* 0x000fea0003800000 */
[----:B------:R-:W-:-:S04]  /*0f90*/  SHF.R.U32.HI R3, RZ, 0x10, R10 ;  /* 0x00000010ff037819 */ /* 0x000fc8000001160a */
[----:B------:R-:W-:-:S04]  /*0fa0*/  ISETP.NE.AND P0, PT, R3, RZ, PT ;  /* 0x000000ff0300720c */ /* 0x000fc80003f05270 */
[----:B------:R-:W-:-:S04]  /*0fb0*/  SEL R3, R3, c[0x0][0x338], P0 ;  /* 0x0000ce0003037a07 */ /* 0x000fc80000000000 */
[-C--:B------:R-:W-:Y:S02]  /*0fc0*/  IABS R5, R3.reuse ;  /* 0x0000000300057213 */ /* 0x080fe40000000000 */
[----:B-1----:R-:W-:Y:S02]  /*0fd0*/  IADD3 R6, R3, -0x1, R64 ;  /* 0xffffffff03067810 */ /* 0x002fe40007ffe040 */
[----:B------:R-:W1:Y:S01]  /*0fe0*/  I2F.RP R8, R5 ;  /* 0x0000000500087306 */ /* 0x000e620000209400 */
[-C--:B------:R-:W-:Y:S02]  /*0ff0*/  IABS R0, R3.reuse ;  /* 0x0000000300007213 */ /* 0x080fe40000000000 */
[----:B------:R-:W-:Y:S02]  /*1000*/  IABS R2, R6 ;  /* 0x0000000600027213 */ /* 0x000fe40000000000 */
[----:B------:R-:W-:Y:S01]  /*1010*/  LOP3.LUT R6, R6, R3, RZ, 0x3c, !PT ;  /* 0x0000000306067212 */ /* 0x000fe200078e3cff */
        /* <DEDUP_REMOVED lines=18> */
[----:B------:R-:W-:-:S05]  /*1140*/  @!P1 LOP3.LUT R4, RZ, R3, RZ, 0x33, !PT ;  /* 0x00000003ff049212 */ /* 0x000fca00078e33ff */
[----:B------:R-:W-:Y:S02]  /*1150*/  IMAD.MOV.U32 R3, RZ, RZ, R4 ;  /* 0x000000ffff037224 */ /* 0x000fe400078e0004 */
.L_x_1202:
[----:B------:R-:W-:Y:S05]  /*1160*/  BSYNC B0 ;  /* 0x0000000000007941 */ /* 0x000fea0003800000 */
.L_x_1201:
[----:B------:R-:W-:Y:S01]  /*1170*/  LOP3.LUT R0, R10, 0xffff, RZ, 0xc0, !PT ;  /* 0x0000ffff0a007812 */ /* 0x000fe200078ec0ff */
[----:B------:R-:W-:Y:S01]  /*1180*/  IMAD.MOV.U32 R12, RZ, RZ, RZ ;  /* 0x000000ffff0c7224 */ /* 0x000fe200078e00ff */
[----:B------:R-:W-:Y:S01]  /*1190*/  PRMT R2, RZ, 0x7610, R2 ;  /* 0x00007610ff027816 */ /* 0x000fe20000000002 */
[----:B-1----:R-:W-:Y:S01]  /*11a0*/  CS2R R10, SRZ ;  /* 0x00000000000a7805 */ /* 0x002fe2000001ff00 */
[----:B------:R-:W-:Y:S01]  /*11b0*/  CS2R R126, SRZ ;  /* 0x00000000007e7805 */ /* 0x000fe2000001ff00 */
[----:B------:R-:W-:Y:S01]  /*11c0*/  IMAD R4, R0, R3, RZ ;  /* 0x0000000300047224 */ /* 0x000fe200078e02ff */
[----:B------:R-:W-:Y:S01]  /*11d0*/  CS2R R124, SRZ ;  /* 0x00000000007c7805 */ /* 0x000fe2000001ff00 */
[----:B------:R-:W-:Y:S01]  /*11e0*/  IMAD.MOV.U32 R0, RZ, RZ, RZ ;  /* 0x000000ffff007224 */ /* 0x000fe200078e00ff */
        /* <DEDUP_REMOVED lines=67> */
[----:B-1----:R-:W-:Y:S01]  /*1620*/  ISETP.NE.U32.AND P1, PT, RZ, c[0x0][0x340], PT ;  /* 0x0000d000ff007a0c */ /* 0x002fe20003f25070 */
[----:B------:R-:W2:Y:S03]  /*1630*/  LDL R15, [R1+0x18] ;  /* 0x00001800010f7983 */ /* 0x000ea60000100800 */
[----:B------:R-:W-:Y:S01]  /*1640*/  ISETP.NE.AND.EX P1, PT, RZ, c[0x0][0x344], PT, P1 ;  /* 0x0000d100ff007a0c */ /* 0x000fe20003f25310 */
[----:B------:R-:W3:Y:S04]  /*1650*/  LDL R9, [R1+0x4] ;  /* 0x0000040001097983 */ /* 0x000ee80000100800 */
[----:B------:R-:W1:Y:S08]  /*1660*/  S2R R6, SR_TID.X ;  /* 0x0000000000067919 */ /* 0x000e700000002100 */
[----:B------:R-:W-:-:S04]  /*1670*/  @P1 IMAD.MOV.U32 R0, RZ, RZ, 0x4 ;  /* 0x00000004ff001424 */ /* 0x000fc800078e00ff */
[----:B------:R-:W-:-:S05]  /*1680*/  @P1 IMAD.WIDE R2, R14, R0, c[0x0][0x340] ;  /* 0x0000d0000e021625 */ /* 0x000fca00078e0200 */
[----:B------:R4:W5:Y:S01]  /*1690*/  @P1 LDG.E R0, [R2.64] ;  /* 0x0000000802001981 */ /* 0x000962000c1e1900 */
[--C-:B-1----:R-:W-:Y:S02]  /*16a0*/  SHF.R.S32.HI R4, RZ, 0x1f, R6.reuse ;  /* 0x0000001fff047819 */ /* 0x102fe40000011406 */
[----:B------:R-:W-:Y:S02]  /*16b0*/  SHF.R.S32.HI R5, RZ, 0x1f, R6 ;  /* 0x0000001fff057819 */ /* 0x000fe40000011406 */
[-C--:B------:R-:W-:Y:S02]  /*16c0*/  LEA.HI R4, R4, R6.reuse, RZ, 0x3 ;  /* 0x0000000604047211 */ /* 0x080fe400078f18ff */
[----:B------:R-:W-:Y:S02]  /*16d0*/  LEA.HI R5, R5, R6, RZ, 0x3 ;  /* 0x0000000605057211 */ /* 0x000fe400078f18ff */
[----:B------:R-:W-:Y:S02]  /*16e0*/  LOP3.LUT R4, R4, 0xfffffff8, RZ, 0xc0, !PT ;  /* 0xfffffff804047812 */ /* 0x000fe400078ec0ff */
[----:B------:R-:W-:-:S03]  /*16f0*/  SHF.R.S32.HI R5, RZ, 0x3, R5 ;  /* 0x00000003ff057819 */ /* 0x000fc60000011405 */
[----:B------:R-:W-:Y:S01]  /*1700*/  IMAD.IADD R4, R6, 0x1, -R4 ;  /* 0x0000000106047824 */ /* 0x000fe200078e0a04 */
[----:B------:R-:W-:-:S04]  /*1710*/  SHF.R.S32.HI R10, RZ, 0x1f, R7 ;  /* 0x0000001fff0a7819 */ /* 0x000fc80000011407 */
[----:B----4-:R-:W-:Y:S01]  /*1720*/  LEA R2, R4, R5, 0x4 ;  /* 0x0000000504027211 */ /* 0x010fe200078e20ff */
[----:B------:R-:W-:Y:S01]  /*1730*/  IMAD R6, R10, c[0x0][0x1b8], RZ ;  /* 0x00006e000a067a24 */ /* 0x000fe200078e02ff */
[----:B------:R-:W-:Y:S01]  /*1740*/  SHF.R.S32.HI R8, RZ, 0x1f, R14 ;  /* 0x0000001fff087819 */ /* 0x000fe2000001140e */
[----:B------:R-:W-:-:S04]  /*1750*/  IMAD.WIDE.U32 R12, R7, c[0x0][0x1b8], RZ ;  /* 0x00006e00070c7a25 */ /* 0x000fc800078e00ff */
[----:B------:R-:W-:Y:S02]  /*1760*/  IMAD.IADD R2, R16, 0x1, R2 ;  /* 0x0000000110027824 */ /* 0x000fe400078e0202 */
[----:B------:R-:W-:Y:S02]  /*1770*/  IMAD R6, R7, c[0x0][0x1bc], R6 ;  /* 0x00006f0007067a24 */ /* 0x000fe400078e0206 */
[----:B------:R-:W-:Y:S01]  /*1780*/  @P4 IMAD.HI.U32 R3, R2, c[0x0][0x2c8], RZ ;  /* 0x0000b20002034a27 */ /* 0x000fe200078e00ff */
[----:B------:R-:W-:-:S03]  /*1790*/  MOV R5, R2 ;  /* 0x0000000200057202 */ /* 0x000fc60000000f00 */
[----:B------:R-:W-:Y:S01]  /*17a0*/  IMAD.IADD R7, R13, 0x1, R6 ;  /* 0x000000010d077824 */ /* 0x000fe200078e0206 */
[----:B------:R-:W-:Y:S01]  /*17b0*/  MOV R6, R12 ;  /* 0x0000000c00067202 */ /* 0x000fe20000000f00 */
[----:B------:R-:W-:Y:S01]  /*17c0*/  IMAD R8, R8, c[0x0][0x1c0], RZ ;  /* 0x0000700008087a24 */ /* 0x000fe200078e02ff */
[----:B------:R-:W-:-:S03]  /*17d0*/  @P4 SHF.R.U32.HI R5, RZ, c[0x0][0x2cc], R3 ;  /* 0x0000b300ff054a19 */ /* 0x000fc60000011603 */
[C---:B------:R-:W-:Y:S01]  /*17e0*/  IMAD R8, R14.reuse, c[0x0][0x1c4], R8 ;  /* 0x000071000e087a24 */ /* 0x040fe200078e0208 */
[----:B------:R-:W-:Y:S01]  /*17f0*/  SHF.R.S32.HI R4, RZ, 0x1f, R5 ;  /* 0x0000001fff047819 */ /* 0x000fe20000011405 */
[----:B------:R-:W-:-:S04]  /*1800*/  IMAD.WIDE.U32 R6, R14, c[0x0][0x1c0], R6 ;  /* 0x000070000e067a25 */ /* 0x000fc800078e0006 */
[----:B------:R-:W-:Y:S01]  /*1810*/  IMAD.MOV R3, RZ, RZ, -R5 ;  /* 0x000000ffff037224 */ /* 0x000fe200078e0a05 */
[----:B------:R-:W-:Y:S01]  /*1820*/  IADD3 R7, R7, R8, RZ ;  /* 0x0000000807077210 */ /* 0x000fe20007ffe0ff */
[----:B------:R-:W-:Y:S02]  /*1830*/  IMAD R4, R4, c[0x0][0x1b0], RZ ;  /* 0x00006c0004047a24 */ /* 0x000fe400078e02ff */
[----:B------:R-:W-:Y:S02]  /*1840*/  IMAD R3, R3, c[0x0][0x2c4], R2 ;  /* 0x0000b10003037a24 */ /* 0x000fe400078e0202 */
[C---:B------:R-:W-:Y:S02]  /*1850*/  IMAD R4, R5.reuse, c[0x0][0x1b4], R4 ;  /* 0x00006d0005047a24 */ /* 0x040fe400078e0204 */
[----:B------:R-:W-:Y:S01]  /*1860*/  IMAD.WIDE.U32 R6, R5, c[0x0][0x1b0], R6 ;  /* 0x00006c0005067a25 */ /* 0x000fe200078e0006 */
[----:B------:R-:W-:-:S03]  /*1870*/  SHF.R.S32.HI R2, RZ, 0x1f, R3 ;  /* 0x0000001fff027819 */ /* 0x000fc60000011403 */
[----:B------:R-:W-:Y:S01]  /*1880*/  IMAD.IADD R5, R7, 0x1, R4 ;  /* 0x0000000107057824 */ /* 0x000fe200078e0204 */
[----:B------:R-:W-:Y:S01]  /*1890*/  MOV R4, R6 ;  /* 0x0000000600047202 */ /* 0x000fe20000000f00 */
[----:B------:R-:W-:-:S04]  /*18a0*/  IMAD R2, R2, c[0x0][0x1a8], RZ ;  /* 0x00006a0002027a24 */ /* 0x000fc800078e02ff */
[C---:B------:R-:W-:Y:S02]  /*18b0*/  IMAD R2, R3.reuse, c[0x0][0x1ac], R2 ;  /* 0x00006b0003027a24 */ /* 0x040fe400078e0202 */
[----:B------:R-:W-:-:S04]  /*18c0*/  IMAD.WIDE.U32 R4, R3, c[0x0][0x1a8], R4 ;  /* 0x00006a0003047a25 */ /* 0x000fc800078e0004 */
[----:B------:R-:W-:Y:S01]  /*18d0*/  IMAD.IADD R2, R5, 0x1, R2 ;  /* 0x0000000105027824 */ /* 0x000fe200078e0202 */
[----:B------:R-:W-:Y:S02]  /*18e0*/  LEA R12, P0, R4, c[0x0][0x160], 0x1 ;  /* 0x00005800040c7a11 */ /* 0x000fe400078008ff */
[----:B------:R-:W-:Y:S02]  /*18f0*/  IADD3 R3, R64, -0x1, RZ ;  /* 0xffffffff40037810 */ /* 0x000fe40007ffe0ff */
[----:B------:R-:W-:Y:S02]  /*1900*/  LEA.HI.X R11, R4, c[0x0][0x164], R2, 0x1, P0 ;  /* 0x00005900040b7a11 */ /* 0x000fe400000f0c02 */
[----:B--2---:R-:W-:Y:S02]  /*1910*/  ISETP.GE.AND P5, PT, R15, c[0x0][0x198], PT ;  /* 0x000066000f007a0c */ /* 0x004fe40003fa6270 */
[----:B---3--:R-:W-:Y:S02]  /*1920*/  ISETP.GE.AND P3, PT, R9, c[0x0][0x198], PT ;  /* 0x0000660009007a0c */ /* 0x008fe40003f66270 */
[----:B------:R-:W-:Y:S01]  /*1930*/  @!P1 MOV R0, R14 ;  /* 0x0000000e00009202 */ /* 0x000fe20000000f00 */
[----:B------:R-:W-:Y:S08]  /*1940*/  BRA.DIV ~URZ, `(.L_x_1204) ;  /* 0x00011e427f007947 */ /* 0x000ff0000b800000 */
[----:B------:R1:W2:Y:S02]  /*1950*/  SHFL.IDX PT, R13, R11, RZ, 0x181f ;  /* 0x00181fff0b0d7589 */ /* 0x0002a400000e0000 */
.L_x_1274:
[----:B------:R-:W-:Y:S05]  /*1960*/  BRA.DIV ~URZ, `(.L_x_1205) ;  /* 0x00011e927f007947 */ /* 0x000fea000b800000 */
[----:B------:R3:W4:Y:S02]  /*1970*/  SHFL.IDX PT, R4, R12, RZ, 0x181f ;  /* 0x00181fff0c047589 */ /* 0x00072400000e0000 */
.L_x_1275:
[----:B---3--:R-:W3:Y:S04]  /*1980*/  LDL R5, [R1+0xac] ;  /* 0x0000ac0001057983 */ /* 0x008ee80000100800 */
[----:B------:R-:W1:Y:S01]  /*1990*/  S2R R6, SR_TID.X ;  /* 0x0000000000067919 */ /* 0x000e620000002100 */
[----:B------:R-:W-:-:S04]  /*19a0*/  IMAD.MOV.U32 R14, RZ, RZ, c[0x0][0x2c4] ;  /* 0x0000b100ff0e7624 */ /* 0x000fc800078e00ff */
[----:B------:R-:W-:Y:S01]  /*19b0*/  IMAD R14, R14, c[0x0][0x168], RZ ;  /* 0x00005a000e0e7a24 */ /* 0x000fe200078e02ff */
[----:B-1----:R-:W-:-:S04]  /*19c0*/  SHF.R.S32.HI R2, RZ, 0x1f, R6 ;  /* 0x0000001fff027819 */ /* 0x002fc80000011406 */
[----:B------:R-:W-:-:S04]  /*19d0*/  LEA.HI R2, R2, R6, RZ, 0x3 ;  /* 0x0000000602027211 */ /* 0x000fc800078f18ff */
[----:B------:R-:W-:Y:S01]  /*19e0*/  SHF.R.S32.HI R2, RZ, 0x3, R2 ;  /* 0x00000003ff027819 */ /* 0x000fe20000011402 */
[----:B------:R-:W-:Y:S04]  /*19f0*/  BSSY B0, `(.L_x_1206) ;  /* 0x0000011000007945 */ /* 0x000fe80003800000 */
[----:B---3--:R-:W-:-:S05]  /*1a00*/  IMAD.IADD R2, R2, 0x1, R5 ;  /* 0x0000000102027824 */ /* 0x008fca00078e0205 */
[----:B------:R-:W-:-:S13]  /*1a10*/  ISETP.GE.AND P0, PT, R2, R14, PT ;  /* 0x0000000e0200720c */ /* 0x000fda0003f06270 */
[----:B------:R-:W-:Y:S05]  /*1a20*/  @P0 BRA `(.L_x_1207) ;  /* 0x000000d000000947 */ /* 0x000fea0003800000 */
[----:B------:R-:W3:Y:S04]  /*1a30*/  LDL R15, [R1+0x18] ;  /* 0x00001800010f7983 */ /* 0x000ee80000100800 */
[----:B----4-:R-:W4:Y:S04]  /*1a40*/  LDL R9, [R1+0x4] ;  /* 0x0000040001097983 */ /* 0x010f280000100800 */
[----:B--2---:R-:W2:Y:S04]  /*1a50*/  LDL R16, [R1] ;  /* 0x0000000001107983 */ /* 0x004ea80000100800 */
[----:B------:R-:W2:Y:S01]  /*1a60*/  LDL R8, [R1+0x8] ;  /* 0x0000080001087983 */ /* 0x000ea20000100800 */
[----:B---3--:R-:W-:-:S02]  /*1a70*/  LEA R6, P1, R15, R4, 0x1 ;  /* 0x000000040f067211 */ /* 0x008fc400078208ff */
[----:B----4-:R-:W-:Y:S02]  /*1a80*/  LEA R4, P0, R9, R4, 0x1 ;  /* 0x0000000409047211 */ /* 0x010fe400078008ff */
[-C--:B--2---:R-:W-:Y:S02]  /*1a90*/  LEA.HI.X R7, R15, R13.reuse, R16, 0x1, P1 ;  /* 0x0000000d0f077211 */ /* 0x084fe400008f0c10 */
[----:B------:R-:W-:-:S03]  /*1aa0*/  LEA.HI.X R5, R9, R13, R252, 0x1, P0 ;  /* 0x0000000d09057211 */ /* 0x000fc600000f0cfc */
[----:B------:R-:W-:Y:S01]  /*1ab0*/  @!PT LDS RZ, [RZ] ;  /* 0x00000000fffff984 */ /* 0x000fe20000000800 */
[----:B------:R-:W-:Y:S01]  /*1ac0*/  @!PT LDS RZ, [RZ] ;  /* 0x00000000fffff984 */ /* 0x000fe20000000800 */
[----:B------:R-:W-:Y:S01]  /*1ad0*/  @!PT LDS RZ, [RZ] ;  /* 0x00000000fffff984 */ /* 0x000fe20000000800 */
[----:B------:R1:W-:Y:S04]  /*1ae0*/  LDGSTS.E.BYPASS.LTC128B.128 [R8+0x8100], [R6.64], !P5 ;  /* 0x0810000006087fae */ /* 0x0003e8000e901d48 */
[----:B------:R1:W-:Y:S02]  /*1af0*/  LDGSTS.E.BYPASS.LTC128B.128 [R8+0xc100], [R4.64], !P3 ;  /* 0x0c10000004087fae */ /* 0x0003e4000d901d48 */
.L_x_1207:
[----:B------:R-:W-:Y:S05]  /*1b00*/  BSYNC B0 ;  /* 0x0000000000007941 */ /* 0x000fea0003800000 */
.L_x_1206:
[----:B------:R-:W-:Y:S05]  /*1b10*/  BRA.DIV ~URZ, `(.L_x_1208) ;  /* 0x00011d527f007947 */ /* 0x000fea000b800000 */
[----:B--2---:R2:W3:Y:S04]  /*1b20*/  SHFL.IDX PT, R13, R11, 0x1, 0x181f ;  /* 0x00381f000b0d7f89 */ /* 0x0044e800000e0000 */
[----:B-1--4-:R2:W1:Y:S02]  /*1b30*/  SHFL.IDX PT, R4, R12, 0x1, 0x181f ;  /* 0x00381f000c047f89 */ /* 0x01246400000e0000 */
.L_x_1276:
[----:B------:R-:W-:Y:S01]  /*1b40*/  IADD3 R5, R2, 0x10, RZ ;  /* 0x0000001002057810 */ /* 0x000fe20007ffe0ff */
[----:B------:R-:W-:Y:S03]  /*1b50*/  BSSY B0, `(.L_x_1209) ;  /* 0x0000010000007945 */ /* 0x000fe60003800000 */
[----:B------:R-:W-:-:S13]  /*1b60*/  ISETP.GE.AND P0, PT, R5, R14, PT ;  /* 0x0000000e0500720c */ /* 0x000fda0003f06270 */
[----:B------:R-:W-:Y:S05]  /*1b70*/  @P0 BRA `(.L_x_1210) ;  /* 0x000000d000000947 */ /* 0x000fea0003800000 */
[----:B------:R-:W4:Y:S04]  /*1b80*/  LDL R15, [R1+0x18] ;  /* 0x00001800010f7983 */ /* 0x000f280000100800 */
[----:B--2---:R-:W2:Y:S04]  /*1b90*/  LDL R9, [R1+0x4] ;  /* 0x0000040001097983 */ /* 0x004ea80000100800 */
[----:B---3--:R-:W3:Y:S04]  /*1ba0*/  LDL R16, [R1] ;  /* 0x0000000001107983 */ /* 0x008ee80000100800 */
[----:B------:R-:W3:Y:S01]  /*1bb0*/  LDL R8, [R1+0x8] ;  /* 0x0000080001087983 */ /* 0x000ee20000100800 */
[----:B-1--4-:R-:W-:-:S02]  /*1bc0*/  LEA R6, P1, R15, R4, 0x1 ;  /* 0x000000040f067211 */ /* 0x012fc400078208ff */
[----:B--2---:R-:W-:Y:S02]  /*1bd0*/  LEA R4, P0, R9, R4, 0x1 ;  /* 0x0000000409047211 */ /* 0x004fe400078008ff */
[-C--:B---3--:R-:W-:Y:S02]  /*1be0*/  LEA.HI.X R7, R15, R13.reuse, R16, 0x1, P1 ;  /* 0x0000000d0f077211 */ /* 0x088fe400008f0c10 */
[----:B------:R-:W-:-:S03]  /*1bf0*/  LEA.HI.X R5, R9, R13, R252, 0x1, P0 ;  /* 0x0000000d09057211 */ /* 0x000fc600000f0cfc */
[----:B------:R-:W-:Y:S01]  /*1c00*/  @!PT LDS RZ, [RZ] ;  /* 0x00000000fffff984 */ /* 0x000fe20000000800 */
[----:B------:R-:W-:Y:S01]  /*1c10*/  @!PT LDS RZ, [RZ] ;  /* 0x00000000fffff984 */ /* 0x000fe20000000800 */
[----:B------:R-:W-:Y:S01]  /*1c20*/  @!PT LDS RZ, [RZ] ;  /* 0x00000000fffff984 */ /* 0x000fe20000000800 */
[----:B------:R1:W-:Y:S04]  /*1c30*/  LDGSTS.E.BYPASS.LTC128B.128 [R8+0x8900], [R6.64], !P5 ;  /* 0x0890000006087fae */ /* 0x0003e8000e901d48 */
[----:B------:R1:W-:Y:S02]  /*1c40*/  LDGSTS.E.BYPASS.LTC128B.128 [R8+0xc900], [R4.64], !P3 ;  /* 0x0c90000004087fae */ /* 0x0003e4000d901d48 */
.L_x_1210:
[----:B------:R-:W-:Y:S05]  /*1c50*/  BSYNC B0 ;  /* 0x0000000000007941 */ /* 0x000fea0003800000 */
.L_x_1209:
[----:B------:R-:W-:Y:S05]  /*1c60*/  BRA.DIV ~URZ, `(.L_x_1211) ;  /* 0x00011cd27f007947 */ /* 0x000fea000b800000 */
[----:B---3--:R3:W4:Y:S02]  /*1c70*/  SHFL.IDX PT, R13, R11, 0x2, 0x181f ;  /* 0x00581f000b0d7f89 */ /* 0x00872400000e0000 */
.L_x_1277:
[----:B------:R-:W-:Y:S05]  /*1c80*/  BRA.DIV ~URZ, `(.L_x_1212) ;  /* 0x00011d227f007947 */ /* 0x000fea000b800000 */
[----:B-1----:R1:W2:Y:S02]  /*1c90*/  SHFL.IDX PT, R4, R12, 0x2, 0x181f ;  /* 0x00581f000c047f89 */ /* 0x0022a400000e0000 */
.L_x_1278:
[----:B------:R-:W-:Y:S01]  /*1ca0*/  IADD3 R5, R2, 0x20, RZ ;  /* 0x0000002002057810 */ /* 0x000fe20007ffe0ff */
[----:B------:R-:W-:Y:S03]  /*1cb0*/  BSSY B0, `(.L_x_1213) ;  /* 0x0000010000007945 */ /* 0x000fe60003800000 */
[----:B------:R-:W-:-:S13]  /*1cc0*/  ISETP.GE.AND P0, PT, R5, R14, PT ;  /* 0x0000000e0500720c */ /* 0x000fda0003f06270 */
[----:B------:R-:W-:Y:S05]  /*1cd0*/  @P0 BRA `(.L_x_1214) ;  /* 0x000000d000000947 */ /* 0x000fea0003800000 */
[----:B---3--:R-:W3:Y:S04]  /*1ce0*/  LDL R15, [R1+0x18] ;  /* 0x00001800010f7983 */ /* 0x008ee80000100800 */
        /* <DEDUP_REMOVED lines=12> */
.L_x_1214:
[----:B------:R-:W-:Y:S05]  /*1db0*/  BSYNC B0 ;  /* 0x0000000000007941 */ /* 0x000fea0003800000 */
.L_x_1213:
[----:B------:R-:W-:Y:S05]  /*1dc0*/  BRA.DIV ~URZ, `(.L_x_1215) ;  /* 0x00011c527f007947 */ /* 0x000fea000b800000 */
[----:B----4-:R4:W1:Y:S04]  /*1dd0*/  SHFL.IDX PT, R13, R11, 0x3, 0x181f ;  /* 0x00781f000b0d7f89 */ /* 0x01086800000e0000 */
[----:B--2---:R4:W2:Y:S02]  /*1de0*/  SHFL.IDX PT, R4, R12, 0x3, 0x181f ;  /* 0x00781f000c047f89 */ /* 0x0048a400000e0000 */
.L_x_1279:
        /* <DEDUP_REMOVED lines=10> */
[-C--:B-12---:R-:W-:Y:S02]  /*1e90*/  LEA.HI.X R7, R15, R13.reuse, R16, 0x1, P1 ;  /* 0x0000000d0f077211 */ /* 0x086fe400008f0c10 */
[----:B------:R-:W-:-:S03]  /*1ea0*/  LEA.HI.X R5, R9, R13, R252, 0x1, P0 ;  /* 0x0000000d09057211 */ /* 0x000fc600000f0cfc */
[----:B------:R-:W-:Y:S01]  /*1eb0*/  @!PT LDS RZ, [RZ] ;  /* 0x00000000fffff984 */ /* 0x000fe20000000800 */
[----:B------:R-:W-:Y:S01]  /*1ec0*/  @!PT LDS RZ, [RZ] ;  /* 0x00000000fffff984 */ /* 0x000fe20000000800 */
[----:B------:R-:W-:Y:S01]  /*1ed0*/  @!PT LDS RZ, [RZ] ;  /* 0x00000000fffff984 */ /* 0x000fe20000000800 */
[----:B------:R1:W-:Y:S04]  /*1ee0*/  LDGSTS.E.BYPASS.LTC128B.128 [R8+0x9900], [R6.64], !P5 ;  /* 0x0990000006087fae */ /* 0x0003e8000e901d48 */
[----:B------:R1:W-:Y:S02]  /*1ef0*/  LDGSTS.E.BYPASS.LTC128B.128 [R8+0xd900], [R4.64], !P3 ;  /* 0x0d90000004087fae */ /* 0x0003e4000d901d48 */
.L_x_1217:
[----:B------:R-:W-:Y:S05]  /*1f00*/  BSYNC B0 ;  /* 0x0000000000007941 */ /* 0x000fea0003800000 */
.L_x_1216:
[----:B------:R-:W-:Y:S05]  /*1f10*/  BRA.DIV ~URZ, `(.L_x_1218) ;  /* 0x00011bd27f007947 */ /* 0x000fea000b800000 */
[----:B-1----:R1:W3:Y:S02]  /*1f20*/  SHFL.IDX PT, R13, R11, 0x4, 0x181f ;  /* 0x00981f000b0d7f89 */ /* 0x0022e400000e0000 */
.L_x_1280:
[----:B------:R-:W-:Y:S05]  /*1f30*/  BRA.DIV ~URZ, `(.L_x_1219) ;  /* 0x00011c227f007947 */ /* 0x000fea000b800000 */
[----:B--2---:R2:W1:Y:S02]  /*1f40*/  SHFL.IDX PT, R4, R12, 0x4, 0x181f ;  /* 0x00981f000c047f89 */ /* 0x00446400000e0000 */
.L_x_1281:
[----:B------:R-:W-:Y:S01]  /*1f50*/  IADD3 R5, R2, 0x40, RZ ;  /* 0x0000004002057810 */ /* 0x000fe20007ffe0ff */
[----:B------:R-:W-:Y:S03]  /*1f60*/  BSSY B0, `(.L_x_1220) ;  /* 0x0000010000007945 */ /* 0x000fe60003800000 */
[----:B------:R-:W-:-:S13]  /*1f70*/  ISETP.GE.AND P0, PT, R5, R14, PT ;  /* 0x0000000e0500720c */ /* 0x000fda0003f06270 */
[----:B------:R-:W-:Y:S05]  /*1f80*/  @P0 BRA `(.L_x_1221) ;  /* 0x000000d000000947 */ /* 0x000fea0003800000 */
[----:B--2---:R-:W2:Y:S04]  /*1f90*/  LDL R15, [R1+0x18] ;  /* 0x00001800010f7983 */ /* 0x004ea80000100800 */
[----:B----4-:R-:W4:Y:S04]  /*1fa0*/  LDL R9, [R1+0x4] ;  /* 0x0000040001097983 */ /* 0x010f280000100800 */
[----:B---3--:R-:W3:Y:S04]  /*1fb0*/  LDL R16, [R1] ;  /* 0x0000000001107983 */ /* 0x008ee80000100800 */
[----:B------:R-:W3:Y:S01]  /*1fc0*/  LDL R8, [R1+0x8] ;  /* 0x0000080001087983 */ /* 0x000ee20000100800 */
[----:B-12---:R-:W-:-:S02]  /*1fd0*/  LEA R6, P1, R15, R4, 0x1 ;  /* 0x000000040f067211 */ /* 0x006fc400078208ff */
[----:B----4-:R-:W-:Y:S02]  /*1fe0*/  LEA R4, P0, R9, R4, 0x1 ;  /* 0x0000000409047211 */ /* 0x010fe400078008ff */
[-C--:B---3--:R-:W-:Y:S02]  /*1ff0*/  LEA.HI.X R7, R15, R13.reuse, R16, 0x1, P1 ;  /* 0x0000000d0f077211 */ /* 0x088fe400008f0c10 */
[----:B------:R-:W-:-:S03]  /*2000*/  LEA.HI.X R5, R9, R13, R252, 0x1, P0 ;  /* 0x0000000d09057211 */ /* 0x000fc600000f0cfc */
[----:B------:R-:W-:Y:S01]  /*2010*/  @!PT LDS RZ, [RZ] ;  /* 0x00000000fffff984 */ /* 0x000fe20000000800 */
[----:B------:R-:W-:Y:S01]  /*2020*/  @!PT LDS RZ, [RZ] ;  /* 0x00000000fffff984 */ /* 0x000fe20000000800 */
[----:B------:R-:W-:Y:S01]  /*2030*/  @!PT LDS RZ, [RZ] ;  /* 0x00000000fffff984 */ /* 0x000fe20000000800 */
[----:B------:R1:W-:Y:S04]  /*2040*/  LDGSTS.E.BYPASS.LTC128B.128 [R8+0xa100], [R6.64], !P5 ;  /* 0x0a10000006087fae */ /* 0x0003e8000e901d48 */
[----:B------:R1:W-:Y:S02]  /*2050*/  LDGSTS.E.BYPASS.LTC128B.128 [R8+0xe100], [R4.64], !P3 ;  /* 0x0e10000004087fae */ /* 0x0003e4000d901d48 */
.L_x_1221:
[----:B------:R-:W-:Y:S05]  /*2060*/  BSYNC B0 ;  /* 0x0000000000007941 */ /* 0x000fea0003800000 */
.L_x_1220:
[----:B------:R-:W-:Y:S05]  /*2070*/  BRA.DIV ~URZ, `(.L_x_1222) ;  /* 0x00011b527f007947 */ /* 0x000fea000b800000 */
[----:B---3--:R3:W2:Y:S04]  /*2080*/  SHFL.IDX PT, R13, R11, 0x5, 0x181f ;  /* 0x00b81f000b0d7f89 */ /* 0x0086a800000e0000 */
[----:B-1----:R3:W1:Y:S02]  /*2090*/  SHFL.IDX PT, R4, R12, 0x5, 0x181f ;  /* 0x00b81f000c047f89 */ /* 0x00266400000e0000 */
.L_x_1282:
        /* <DEDUP_REMOVED lines=8> */
[----:B-1-3--:R-:W-:-:S02]  /*2120*/  LEA R6, P1, R15, R4, 0x1 ;  /* 0x000000040f067211 */ /* 0x00afc400078208ff */
        /* <DEDUP_REMOVED lines=8> */
.L_x_1224:
[----:B------:R-:W-:Y:S05]  /*21b0*/  BSYNC B0 ;  /* 0x0000000000007941 */ /* 0x000fea0003800000 */
.L_x_1223:
[----:B------:R-:W-:Y:S05]  /*21c0*/  BRA.DIV ~URZ, `(.L_x_1225) ;  /* 0x00011ad27f007947 */ /* 0x000fea000b800000 */
[----:B--2---:R2:W3:Y:S02]  /*21d0*/  SHFL.IDX PT, R13, R11, 0x6, 0x181f ;  /* 0x00d81f000b0d7f89 */ /* 0x0044e400000e0000 */
.L_x_1283:
[----:B------:R-:W-:Y:S05]  /*21e0*/  BRA.DIV ~URZ, `(.L_x_1226) ;  /* 0x00011b227f007947 */ /* 0x000fea000b800000 */
[----:B-1----:R1:W2:Y:S02]  /*21f0*/  SHFL.IDX PT, R4, R12, 0x6, 0x181f ;  /* 0x00d81f000c047f89 */ /* 0x0022a400000e0000 */
.L_x_1284:
[----:B------:R-:W-:Y:S01]  /*2200*/  IADD3 R5, R2, 0x60, RZ ;  /* 0x0000006002057810 */ /* 0x000fe20007ffe0ff */
[----:B------:R-:W-:Y:S03]  /*2210*/  BSSY B0, `(.L_x_1227) ;  /* 0x0000010000007945 */ /* 0x000fe60003800000 */
[----:B------:R-:W-:-:S13]  /*2220*/  ISETP.GE.AND P0, PT, R5, R14, PT ;  /* 0x0000000e0500720c */ /* 0x000fda0003f06270 */
[----:B------:R-:W-:Y:S05]  /*2230*/  @P0 BRA `(.L_x_1228) ;  /* 0x000000d000000947 */ /* 0x000fea0003800000 */
[----:B----4-:R-:W4:Y:S04]  /*2240*/  LDL R15, [R1+0x18] ;  /* 0x00001800010f7983 */ /* 0x010f280000100800 */
[----:B---3--:R-:W3:Y:S04]  /*2250*/  LDL R9, [R1+0x4] ;  /* 0x0000040001097983 */ /* 0x008ee80000100800 */
[----:B--2---:R-:W2:Y:S04]  /*2260*/  LDL R16, [R1] ;  /* 0x0000000001107983 */ /* 0x004ea80000100800 */
[----:B------:R-:W2:Y:S01]  /*2270*/  LDL R8, [R1+0x8] ;  /* 0x0000080001087983 */ /* 0x000ea20000100800 */
[----:B----4-:R-:W-:-:S02]  /*2280*/  LEA R6, P1, R15, R4, 0x1 ;  /* 0x000000040f067211 */ /* 0x010fc400078208ff */
[----:B---3--:R-:W-:Y:S02]  /*2290*/  LEA R4, P0, R9, R4, 0x1 ;  /* 0x0000000409047211 */ /* 0x008fe400078008ff */
[-C--:B--2---:R-:W-:Y:S02]  /*22a0*/  LEA.HI.X R7, R15, R13.reuse, R16, 0x1, P1 ;  /* 0x0000000d0f077211 */ /* 0x084fe400008f0c10 */
[----:B------:R-:W-:-:S03]  /*22b0*/  LEA.HI.X R5, R9, R13, R252, 0x1, P0 ;  /* 0x0000000d09057211 */ /* 0x000fc600000f0cfc */
[----:B------:R-:W-:Y:S01]  /*22c0*/  @!PT LDS RZ, [RZ] ;  /* 0x00000000fffff984 */ /* 0x000fe20000000800 */
[----:B------:R-:W-:Y:S01]  /*22d0*/  @!PT LDS RZ, [RZ] ;  /* 0x00000000fffff984 */ /* 0x000fe20000000800 */
[----:B------:R-:W-:Y:S01]  /*22e0*/  @!PT LDS RZ, [RZ] ;  /* 0x00000000fffff984 */ /* 0x000fe20000000800 */
[----:B------:R2:W-:Y:S04]  /*22f0*/  LDGSTS.E.BYPASS.LTC128B.128 [R8+0xb100], [R6.64], !P5 ;  /* 0x0b10000006087fae */ /* 0x0005e8000e901d48 */
[----:B------:R2:W-:Y:S02]  /*2300*/  LDGSTS.E.BYPASS.LTC128B.128 [R8+0xf100], [R4.64], !P3 ;  /* 0x0f10000004087fae */ /* 0x0005e4000d901d48 */
.L_x_1228:
[----:B------:R-:W-:Y:S05]  /*2310*/  BSYNC B0 ;  /* 0x0000000000007941 */ /* 0x000fea0003800000 */
.L_x_1227:
[----:B------:R-:W-:Y:S05]  /*2320*/  BRA.DIV ~URZ, `(.L_x_1229) ;  /* 0x00011a527f007947 */ /* 0x000fea000b800000 */
[----:B--234-:R-:W2:Y:S04]  /*2330*/  SHFL.IDX PT, R11, R11, 0x7, 0x181f ;  /* 0x00f81f000b0b7f89 */ /* 0x01cea800000e0000 */
[----:B-1----:R-:W1:Y:S02]  /*2340*/  SHFL.IDX PT, R12, R12, 0x7, 0x181f ;  /* 0x00f81f000c0c7f89 */ /* 0x002e6400000e0000 */
.L_x_1285:
[----:B------:R-:W3:Y:S04]  /*2350*/  LDL R25, [R1+0x18] ;  /* 0x0000180001197983 */ /* 0x000ee80000100800 */
[----:B------:R-:W4:Y:S04]  /*2360*/  LDL R85, [R1+0x4] ;  /* 0x0000040001557983 */ /* 0x000f280000100800 */
[----:B--2---:R-:W2:Y:S04]  /*2370*/  LDL R26, [R1] ;  /* 0x00000000011a7983 */ /* 0x004ea80000100800 */
[----:B------:R-:W2:Y:S01]  /*2380*/  LDL R84, [R1+0x8] ;  /* 0x0000080001547983 */ /* 0x000ea20000100800 */
[----:B------:R-:W-:-:S03]  /*2390*/  IADD3 R2, R2, 0x70, RZ ;  /* 0x0000007002027810 */ /* 0x000fc60007ffe0ff */
[----:B------:R-:W1:Y:S01]  /*23a0*/  S2R R6, SR_TID.X ;  /* 0x0000000000067919 */ /* 0x000e620000002100 */
[----:B------:R-:W-:Y:S02]  /*23b0*/  ISETP.GE.AND P2, PT, R2, R14, PT ;  /* 0x0000000e0200720c */ /* 0x000fe40003f46270 */
[----:B-----5:R-:W-:Y:S01]  /*23c0*/  SHF.R.S32.HI R2, RZ, 0x1f, R0 ;  /* 0x0000001fff027819 */ /* 0x020fe20000011400 */
[----:B------:R-:W-:-:S04]  /*23d0*/  IMAD.WIDE.U32 R144, R0, c[0x0][0x2b0], RZ ;  /* 0x0000ac0000907a25 */ /* 0x000fc800078e00ff */
[----:B------:R-:W-:-:S04]  /*23e0*/  IMAD R2, R2, c[0x0][0x2b0], RZ ;  /* 0x0000ac0002027a24 */ /* 0x000fc800078e02ff */
[----:B------:R-:W-:-:S04]  /*23f0*/  IMAD R0, R0, c[0x0][0x2b4], R2 ;  /* 0x0000ad0000007a24 */ /* 0x000fc800078e0202 */
[----:B------:R-:W-:Y:S01]  /*2400*/  IMAD.IADD R142, R145, 0x1, R0 ;  /* 0x00000001918e7824 */ /* 0x000fe200078e0200 */
[----:B------:R2:W-:Y:S04]  /*2410*/  STL.64 [R1+0xd8], R144 ;  /* 0x0000d89001007387 */ /* 0x0005e80000100a00 */
[----:B------:R2:W-:Y:S01]  /*2420*/  STL [R1+0xa4], R142 ;  /* 0x0000a48e01007387 */ /* 0x0005e20000100800 */
[--C-:B-1----:R-:W-:Y:S02]  /*2430*/  SHF.R.S32.HI R19, RZ, 0x1f, R6.reuse ;  /* 0x0000001fff137819 */ /* 0x102fe40000011406 */
[----:B------:R-:W-:Y:S02]  /*2440*/  SHF.R.S32.HI R15, RZ, 0x1f, R6 ;  /* 0x0000001fff0f7819 */ /* 0x000fe40000011406 */
[----:B------:R-:W-:-:S02]  /*2450*/  LEA.HI R19, R19, R6, RZ, 0x3 ;  /* 0x0000000613137211 */ /* 0x000fc400078f18ff */
[----:B------:R-:W-:Y:S02]  /*2460*/  LEA.HI R15, R15, R6, RZ, 0x3 ;  /* 0x000000060f0f7211 */ /* 0x000fe400078f18ff */
[----:B------:R-:W-:Y:S02]  /*2470*/  LOP3.LUT R19, R19, 0xfffffff8, RZ, 0xc0, !PT ;  /* 0xfffffff813137812 */ /* 0x000fe400078ec0ff */
[----:B------:R-:W-:-:S03]  /*2480*/  SHF.R.S32.HI R15, RZ, 0x3, R15 ;  /* 0x00000003ff0f7819 */ /* 0x000fc6000001140f */
[----:B------:R-:W-:-:S04]  /*2490*/  IMAD.IADD R19, R6, 0x1, -R19 ;  /* 0x0000000106137824 */ /* 0x000fc800078e0a13 */
[----:B------:R-:W-:Y:S01]  /*24a0*/  IMAD R66, R19, 0x10, R15 ;  /* 0x0000001013427824 */ /* 0x000fe200078e020f */
[-C--:B---3--:R-:W-:Y:S02]  /*24b0*/  @!P2 LEA R4, P1, R25, R12.reuse, 0x1 ;  /* 0x0000000c1904a211 */ /* 0x088fe400078208ff */
[----:B----4-:R-:W-:Y:S02]  /*24c0*/  @!P2 LEA R12, P0, R85, R12, 0x1 ;  /* 0x0000000c550ca211 */ /* 0x010fe400078008ff */
[-C--:B--2---:R-:W-:Y:S02]  /*24d0*/  @!P2 LEA.HI.X R5, R25, R11.reuse, R26, 0x1, P1 ;  /* 0x0000000b1905a211 */ /* 0x084fe400008f0c1a */
[----:B------:R-:W-:-:S03]  /*24e0*/  @!P2 LEA.HI.X R13, R85, R11, R252, 0x1, P0 ;  /* 0x0000000b550da211 */ /* 0x000fc600000f0cfc */
[----:B------:R-:W-:Y:S01]  /*24f0*/  @!PT LDS RZ, [RZ] ;  /* 0x00000000fffff984 */ /* 0x000fe20000000800 */
[----:B------:R-:W-:Y:S01]  /*2500*/  @!PT LDS RZ, [RZ] ;  /* 0x00000000fffff984 */ /* 0x000fe20000000800 */
[----:B------:R-:W-:Y:S01]  /*2510*/  @!PT LDS RZ, [RZ] ;  /* 0x00000000fffff984 */ /* 0x000fe20000000800 */
[----:B------:R1:W-:Y:S04]  /*2520*/  @!P2 LDGSTS.E.BYPASS.LTC128B.128 [R84+0xb900], [R4.64], !P5 ;  /* 0x0b9000000454afae */ /* 0x0003e8000e901d48 */
[----:B------:R1:W-:Y:S04]  /*2530*/  @!P2 LDGSTS.E.BYPASS.LTC128B.128 [R84+0xf900], [R12.64], !P3 ;  /* 0x0f9000000c54afae */ /* 0x0003e8000d901d48 */
[----:B------:R-:W0:Y:S01]  /*2540*/  LDGDEPBAR ;  /* 0x00000000000079af */ /* 0x000e220000000000 */
[----:B------:R-:W-:Y:S02]  /*2550*/  WARPSYNC 0xffffffff ;  /* 0xffffffff00007948 */ /* 0x000fe40003800000 */
[----:B------:R-:W2:Y:S01]  /*2560*/  LDL R143, [R1+0xbc] ;  /* 0x0000bc00018f7983 */ /* 0x000ea20000100800 */
[----:B------:R-:W-:-:S03]  /*2570*/  MOV R0, c[0x0][0x2b8] ;  /* 0x0000ae0000007a02 */ /* 0x000fc60000000f00 */
[----:B------:R-:W3:Y:S01]  /*2580*/  LDL R20, [R1+0xb0] ;  /* 0x0000b00001147983 */ /* 0x000ee20000100800 */
[----:B------:R-:W-:Y:S01]  /*2590*/  ISETP.NE.AND P3, PT, R0, 0x1, PT ;  /* 0x000000010000780c */ /* 0x000fe20003f65270 */
[----:B------:R-:W-:-:S05]  /*25a0*/  IMAD R0, R3, 0x40, R66 ;  /* 0x0000004003007824 */ /* 0x000fca00078e0242 */
[----:B------:R-:W-:-:S04]  /*25b0*/  ISETP.GE.AND P1, PT, R0, R65, PT ;  /* 0x000000410000720c */ /* 0x000fc80003f26270 */
[----:B------:R-:W-:Y:S02]  /*25c0*/  ISETP.GT.OR P1, PT, R66, 0x3f, P1 ;  /* 0x0000003f4200780c */ /* 0x000fe40000f24670 */
[----:B------:R-:W-:Y:S01]  /*25d0*/  MOV R18, RZ ;  /* 0x000000ff00127202 */ /* 0x000fe20000000f00 */
[----:B------:R-:W-:Y:S01]  /*25e0*/  BAR.SYNC.DEFER_BLOCKING 0x0 ;  /* 0x0000000000007b1d */ /* 0x000fe20000010000 */
[----:B--2---:R-:W-:-:S05]  /*25f0*/  IADD3 R0, R0, R143, RZ ;  /* 0x0000008f00007210 */ /* 0x004fca0007ffe0ff */
[----:B-1----:R-:W-:-:S04]  /*2600*/  @P3 IMAD.HI.U32 R4, R0, c[0x0][0x2bc], RZ ;  /* 0x0000af0000043a27 */ /* 0x002fc800078e00ff */
[----:B------:R-:W-:Y:S01]  /*2610*/  IMAD.MOV.U32 R2, RZ, RZ, R0 ;  /* 0x000000ffff027224 */ /* 0x000fe200078e0000 */
        /* <DEDUP_REMOVED lines=9> */
[----:B------:R-:W-:-:S04]  /*26b0*/  IMAD R4, R9, c[0x0][0x1e0], RZ ;  /* 0x0000780009047a24 */ /* 0x000fc800078e02ff */
[C---:B------:R-:W-:Y:S02]  /*26c0*/  IMAD R4, R21.reuse, c[0x0][0x1e4], R4 ;  /* 0x0000790015047a24 */ /* 0x040fe400078e0204 */
[----:B-1----:R-:W-:-:S04]  /*26d0*/  IMAD.WIDE.U32 R6, R21, c[0x0][0x1e0], RZ ;  /* 0x0000780015067a25 */ /* 0x002fc800078e00ff */
[----:B------:R-:W-:Y:S01]  /*26e0*/  IMAD R0, R10, c[0x0][0x1e8], RZ ;  /* 0x00007a000a007a24 */ /* 0x000fe200078e02ff */
[----:B------:R-:W-:Y:S01]  /*26f0*/  IADD3 R5, R7, R4, RZ ;  /* 0x0000000407057210 */ /* 0x000fe20007ffe0ff */
[----:B------:R-:W-:Y:S02]  /*2700*/  IMAD.MOV.U32 R4, RZ, RZ, R6 ;  /* 0x000000ffff047224 */ /* 0x000fe400078e0006 */
[----:B---3--:R-:W-:-:S04]  /*2710*/  IMAD.WIDE.U32 R140, R20, c[0x0][0x1e8], RZ ;  /* 0x00007a00148c7a25 */ /* 0x008fc800078e00ff */
[----:B------:R-:W-:-:S05]  /*2720*/  IMAD R0, R20, c[0x0][0x1ec], R0 ;  /* 0x00007b0014007a24 */ /* 0x000fca00078e0200 */
[----:B------:R-:W-:Y:S01]  /*2730*/  IADD3 R139, R141, R0, RZ ;  /* 0x000000008d8b7210 */ /* 0x000fe20007ffe0ff */
[----:B------:R-:W-:Y:S02]  /*2740*/  IMAD R2, R3, -0x40, R65 ;  /* 0xffffffc003027824 */ /* 0x000fe400078e0241 */
[----:B------:R-:W-:-:S04]  /*2750*/  IMAD R9, R9, c[0x0][0x208], RZ ;  /* 0x0000820009097a24 */ /* 0x000fc800078e02ff */
[----:B------:R-:W-:Y:S02]  /*2760*/  IMAD R9, R21, c[0x0][0x20c], R9 ;  /* 0x0000830015097a24 */ /* 0x000fe400078e0209 */
[----:B------:R-:W-:Y:S01]  /*2770*/  IMAD R10, R10, c[0x0][0x210], RZ ;  /* 0x000084000a0a7a24 */ /* 0x000fe200078e02ff */
[----:B------:R-:W-:Y:S03]  /*2780*/  STL [R1+0xb8], R21 ;  /* 0x0000b81501007387 */ /* 0x000fe60000100800 */
[----:B------:R-:W-:Y:S01]  /*2790*/  IMAD R10, R20, c[0x0][0x214], R10 ;  /* 0x00008500140a7a24 */ /* 0x000fe200078e020a */
[----:B------:R-:W-:Y:S01]  /*27a0*/  SHF.L.U32 R136, R25, 0x1, RZ ;  /* 0x0000000119887819 */ /* 0x000fe200000006ff */
[----:B------:R-:W-:Y:S01]  /*27b0*/  IMAD.SHL.U32 R138, R85, 0x2, RZ ;  /* 0x00000002558a7824 */ /* 0x000fe200078e00ff */
[----:B------:R-:W-:Y:S02]  /*27c0*/  IADD3 R242, R250, 0x20, RZ ;  /* 0x00000020faf27810 */ /* 0x000fe40007ffe0ff */
[----:B------:R-:W-:-:S02]  /*27d0*/  SHF.L.U64.HI R67, R25, 0x1, R26 ;  /* 0x0000000119437819 */ /* 0x000fc4000001021a */
[----:B------:R-:W-:Y:S02]  /*27e0*/  SHF.L.U64.HI R137, R85, 0x1, R252 ;  /* 0x0000000155897819 */ /* 0x000fe400000102fc */
[----:B--2---:R-:W-:Y:S01]  /*27f0*/  SHF.R.S32.HI R8, RZ, 0x1f, R18 ;  /* 0x0000001fff087819 */ /* 0x004fe20000011412 */
[----:B------:R-:W-:-:S04]  /*2800*/  IMAD.WIDE.U32 R4, R18, c[0x0][0x1f0], R4 ;  /* 0x00007c0012047a25 */ /* 0x000fc800078e0004 */
[----:B------:R-:W-:Y:S01]  /*2810*/  IMAD R12, R8, c[0x0][0x1f0], RZ ;  /* 0x00007c00080c7a24 */ /* 0x000fe200078e02ff */
[----:B------:R-:W-:-:S03]  /*2820*/  IADD3 R0, P0, R4, R140, RZ ;  /* 0x0000008c04007210 */ /* 0x000fc60007f1e0ff */
[----:B------:R-:W-:-:S05]  /*2830*/  IMAD R12, R18, c[0x0][0x1f4], R12 ;  /* 0x00007d00120c7a24 */ /* 0x000fca00078e020c */
[----:B------:R-:W-:Y:S02]  /*2840*/  IADD3.X R12, R139, R5, R12, P0, !PT ;  /* 0x000000058b0c7210 */ /* 0x000fe400007fe40c */
[----:B------:R-:W-:-:S04]  /*2850*/  LEA R13, P0, R0, c[0x0][0x1c8], 0x1 ;  /* 0x00007200000d7a11 */ /* 0x000fc800078008ff */
[----:B------:R-:W-:Y:S01]  /*2860*/  LEA.HI.X R12, R0, c[0x0][0x1cc], R12, 0x1, P0 ;  /* 0x00007300000c7a11 */ /* 0x000fe200000f0c0c */
[----:B------:R-:W1:Y:S01]  /*2870*/  SHFL.IDX PT, R16, R13, RZ, 0x181f ;  /* 0x00181fff0d107589 */ /* 0x000e6200000e0000 */
[----:B------:R-:W-:-:S03]  /*2880*/  IADD3 R0, -R15, R2, RZ ;  /* 0x000000020f007210 */ /* 0x000fc60007ffe1ff */
[----:B------:R-:W2:Y:S01]  /*2890*/  SHFL.IDX PT, R11, R12, RZ, 0x181f ;  /* 0x00181fff0c0b7589 */ /* 0x000ea200000e0000 */
[----:B------:R-:W-:-:S03]  /*28a0*/  ISETP.GE.AND P5, PT, R0, 0x1, PT ;  /* 0x000000010000780c */ /* 0x000fc60003fa6270 */
[----:B------:R-:W3:Y:S04]  /*28b0*/  SHFL.IDX PT, R6, R13, 0x1, 0x181f ;  /* 0x00381f000d067f89 */ /* 0x000ee800000e0000 */
[----:B------:R-:W4:Y:S01]  /*28c0*/  SHFL.IDX PT, R7, R12, 0x1, 0x181f ;  /* 0x00381f000c077f89 */ /* 0x000f2200000e0000 */
[----:B------:R-:W-:-:S05]  /*28d0*/  ISETP.GE.AND P2, PT, R0, 0x11, PT ;  /* 0x000000110000780c */ /* 0x000fca0003f46270 */
[C---:B------:R-:W-:Y:S01]  /*28e0*/  @P5 ISETP.GE.AND P1, PT, R25.reuse, c[0x0][0x1d4], PT ;  /* 0x0000750019005a0c */ /* 0x040fe20003f26270 */
[----:B------:R-:W5:Y:S01]  /*28f0*/  SHFL.IDX PT, R4, R13, 0x2, 0x181f ;  /* 0x00581f000d047f89 */ /* 0x000f6200000e0000 */
[----:B-1----:R-:W-:-:S04]  /*2900*/  @P5 LEA R14, P0, R25, R16, 0x1 ;  /* 0x00000010190e5211 */ /* 0x002fc800078008ff */
[----:B--2---:R-:W-:Y:S01]  /*2910*/  @P5 LEA.HI.X R15, R25, R11, R26, 0x1, P0 ;  /* 0x0000000b190f5211 */ /* 0x004fe200000f0c1a */
[----:B------:R-:W1:Y:S06]  /*2920*/  SHFL.IDX PT, R5, R12, 0x2, 0x181f ;  /* 0x00581f000c057f89 */ /* 0x000e6c00000e0000 */
[----:B------:R3:W-:Y:S01]  /*2930*/  @P5 LDGSTS.E.BYPASS.LTC128B.128 [R84+0x4100], [R14.64], !P1 ;  /* 0x041000000e545fae */ /* 0x0007e2000c901d48 */
[C---:B------:R-:W-:Y:S02]  /*2940*/  @P5 LEA R16, P1, R85.reuse, R16, 0x1 ;  /* 0x0000001055105211 */ /* 0x040fe400078208ff */
[----:B------:R-:W-:-:S02]  /*2950*/  @P5 ISETP.GE.AND P0, PT, R85, c[0x0][0x1d4], PT ;  /* 0x0000750055005a0c */ /* 0x000fc40003f06270 */
[----:B------:R-:W-:Y:S02]  /*2960*/  @P5 LEA.HI.X R17, R85, R11, R252, 0x1, P1 ;  /* 0x0000000b55115211 */ /* 0x000fe400008f0cfc */
[C---:B------:R-:W-:Y:S01]  /*2970*/  @P2 ISETP.GE.AND P1, PT, R25.reuse, c[0x0][0x1d4], PT ;  /* 0x0000750019002a0c */ /* 0x040fe20003f26270 */
[----:B------:R-:W2:Y:S04]  /*2980*/  SHFL.IDX PT, R13, R13, 0x3, 0x181f ;  /* 0x00781f000d0d7f89 */ /* 0x000ea800000e0000 */
[----:B------:R-:W1:Y:S04]  /*2990*/  SHFL.IDX PT, R12, R12, 0x3, 0x181f ;  /* 0x00781f000c0c7f89 */ /* 0x000e6800000e0000 */
[----:B------:R1:W-:Y:S01]  /*29a0*/  @P5 LDGSTS.E.BYPASS.LTC128B.128 [R84+0x6100], [R16.64], !P0 ;  /* 0x0610000010545fae */ /* 0x0003e2000c101d48 */
[----:B---3--:R-:W-:-:S04]  /*29b0*/  @P2 LEA R14, P6, R25, R6, 0x1 ;  /* 0x00000006190e2211 */ /* 0x008fc800078c08ff */
[-C--:B----4-:R-:W-:Y:S02]  /*29c0*/  @P2 LEA.HI.X R15, R25, R7.reuse, R26, 0x1, P6 ;  /* 0x00000007190f2211 */ /* 0x090fe400030f0c1a */
[----:B------:R-:W-:Y:S02]  /*29d0*/  ISETP.GE.AND P6, PT, R0, 0x21, PT ;  /* 0x000000210000780c */ /* 0x000fe40003fc6270 */
[C---:B------:R-:W-:Y:S01]  /*29e0*/  @P2 LEA R6, P0, R85.reuse, R6, 0x1 ;  /* 0x0000000655062211 */ /* 0x040fe200078008ff */
[----:B------:R5:W-:Y:S01]  /*29f0*/  @P2 LDGSTS.E.BYPASS.LTC128B.128 [R84+0x4900], [R14.64], !P1 ;  /* 0x049000000e542fae */ /* 0x000be2000c901d48 */
[C---:B------:R-:W-:Y:S02]  /*2a00*/  @P2 ISETP.GE.AND P1, PT, R85.reuse, c[0x0][0x1d4], PT ;  /* 0x0000750055002a0c */ /* 0x040fe40003f26270 */
[----:B------:R-:W-:-:S07]  /*2a10*/  @P2 LEA.HI.X R7, R85, R7, R252, 0x1, P0 ;  /* 0x0000000755072211 */ /* 0x000fce00000f0cfc */
[----:B------:R-:W-:-:S04]  /*2a20*/  @P6 ISETP.GE.AND P0, PT, R25, c[0x0][0x1d4], PT ;  /* 0x0000750019006a0c */ /* 0x000fc80003f06270 */
[----:B------:R2:W-:Y:S01]  /*2a30*/  @P2 LDGSTS.E.BYPASS.LTC128B.128 [R84+0x6900], [R6.64], !P1 ;  /* 0x0690000006542fae */ /* 0x0005e2000c901d48 */
[----:B-----5:R-:W-:-:S04]  /*2a40*/  @P6 LEA R14, P5, R25, R4, 0x1 ;  /* 0x00000004190e6211 */ /* 0x020fc800078a08ff */
[-C--:B-1----:R-:W-:Y:S02]  /*2a50*/  @P6 LEA.HI.X R15, R25, R5.reuse, R26, 0x1, P5 ;  /* 0x00000005190f6211 */ /* 0x082fe400028f0c1a */
[----:B------:R-:W-:Y:S02]  /*2a60*/  ISETP.GE.AND P5, PT, R0, 0x31, PT ;  /* 0x000000310000780c */ /* 0x000fe40003fa6270 */
[C---:B------:R-:W-:Y:S01]  /*2a70*/  @P6 LEA R4, P2, R85.reuse, R4, 0x1 ;  /* 0x0000000455046211 */ /* 0x040fe200078408ff */
[----:B------:R1:W-:Y:S03]  /*2a80*/  @P6 LDGSTS.E.BYPASS.LTC128B.128 [R84+0x5100], [R14.64], !P0 ;  /* 0x051000000e546fae */ /* 0x0003e6000c101d48 */
[C---:B------:R-:W-:Y:S02]  /*2a90*/  @P6 LEA.HI.X R5, R85.reuse, R5, R252, 0x1, P2 ;  /* 0x0000000555056211 */ /* 0x040fe400010f0cfc */
[----:B------:R-:W-:-:S05]  /*2aa0*/  @P6 ISETP.GE.AND P2, PT, R85, c[0x0][0x1d4], PT ;  /* 0x0000750055006a0c */ /* 0x000fca0003f46270 */
[----:B--2---:R-:W-:-:S04]  /*2ab0*/  @P5 LEA R6, P1, R25, R13, 0x1 ;  /* 0x0000000d19065211 */ /* 0x004fc800078208ff */
[C---:B------:R-:W-:Y:S02]  /*2ac0*/  @P5 LEA.HI.X R7, R25.reuse, R12, R26, 0x1, P1 ;  /* 0x0000000c19075211 */ /* 0x040fe400008f0c1a */
[----:B------:R-:W-:Y:S02]  /*2ad0*/  @P5 ISETP.GE.AND P1, PT, R25, c[0x0][0x1d4], PT ;  /* 0x0000750019005a0c */ /* 0x000fe40003f26270 */
[----:B------:R2:W-:Y:S01]  /*2ae0*/  @P6 LDGSTS.E.BYPASS.LTC128B.128 [R84+0x7100], [R4.64], !P2 ;  /* 0x0710000004546fae */ /* 0x0005e2000d101d48 */
[----:B-1----:R-:W-:-:S10]  /*2af0*/  @P5 LEA R14, P0, R85, R13, 0x1 ;  /* 0x0000000d550e5211 */ /* 0x002fd400078008ff */
[----:B------:R2:W-:Y:S01]  /*2b00*/  @P5 LDGSTS.E.BYPASS.LTC128B.128 [R84+0x5900], [R6.64], !P1 ;  /* 0x0590000006545fae */ /* 0x0005e2000c901d48 */
[C---:B------:R-:W-:Y:S02]  /*2b10*/  @P5 LEA.HI.X R15, R85.reuse, R12, R252, 0x1, P0 ;  /* 0x0000000c550f5211 */ /* 0x040fe400000f0cfc */
[----:B------:R-:W-:-:S13]  /*2b20*/  @P5 ISETP.GE.AND P0, PT, R85, c[0x0][0x1d4], PT ;  /* 0x0000750055005a0c */ /* 0x000fda0003f06270 */
[----:B------:R1:W-:Y:S04]  /*2b30*/  @P5 LDGSTS.E.BYPASS.LTC128B.128 [R84+0x7900], [R14.64], !P0 ;  /* 0x079000000e545fae */ /* 0x0003e8000c101d48 */
[----:B------:R-:W0:Y:S01]  /*2b40*/  LDGDEPBAR ;  /* 0x00000000000079af */ /* 0x000e220000000000 */
[----:B------:R-:W-:-:S04]  /*2b50*/  DEPBAR.LE SB0, 0x1 ;  /* 0x000080400000791a */ /* 0x000fc80000000000 */
[----:B------:R-:W-:-:S04]  /*2b60*/  DEPBAR.LE SB0, 0x0 ;  /* 0x000080000000791a */ /* 0x000fc80000000000 */
[----:B------:R-:W-:Y:S01]  /*2b70*/  BAR.SYNC.DEFER_BLOCKING 0x0 ;  /* 0x0000000000007b1d */ /* 0x000fe20000010000 */
[----:B------:R-:W-:-:S04]  /*2b80*/  IMAD.WIDE.U32 R12, R21, c[0x0][0x208], RZ ;  /* 0x00008200150c7a25 */ /* 0x000fc800078e00ff */
[----:B------:R-:W-:Y:S02]  /*2b90*/  IMAD.IADD R13, R13, 0x1, R9 ;  /* 0x000000010d0d7824 */ /* 0x000fe400078e0209 */
[----:B------:R-:W-:Y:S02]  /*2ba0*/  IMAD R21, R8, c[0x0][0x218], RZ ;  /* 0x0000860008157a24 */ /* 0x000fe400078e02ff */
[----:B-1----:R-:W-:Y:S01]  /*2bb0*/  IMAD.WIDE.U32 R14, R20, c[0x0][0x210], RZ ;  /* 0x00008400140e7a25 */ /* 0x002fe200078e00ff */
[----:B------:R-:W-:Y:S04]  /*2bc0*/  LDSM.16.M88.4 R28, [R251+0x2000] ;  /* 0x00200000fb1c783b */ /* 0x000fe80000000200 */
[----:B--2---:R-:W1:Y:S04]  /*2bd0*/  LDSM.16.M88.4 R4, [R250+0x1800] ;  /* 0x00180000fa04783b */ /* 0x004e680000000200 */
[----:B------:R-:W2:Y:S01]  /*2be0*/  LDSM.16.M88.4 R88, [R251] ;  /* 0x00000000fb58783b */ /* 0x000ea20000000200 */
[----:B------:R-:W-:Y:S01]  /*2bf0*/  IMAD.WIDE.U32 R8, R18, c[0x0][0x218], R12 ;  /* 0x0000860012087a25 */ /* 0x000fe200078e000c */
[----:B------:R-:W-:-:S02]  /*2c00*/  R2P PR, R19, 0x6 ;  /* 0x0000000613007804 */ /* 0x000fc40000000000 */
[----:B------:R-:W-:Y:S01]  /*2c10*/  IADD3 R10, R15, R10, RZ ;  /* 0x0000000a0f0a7210 */ /* 0x000fe20007ffe0ff */
[----:B------:R-:W-:Y:S01]  /*2c20*/  IMAD R21, R18, c[0x0][0x21c], R21 ;  /* 0x0000870012157a24 */ /* 0x000fe200078e0215 */
[----:B------:R-:W-:Y:S01]  /*2c30*/  IADD3 R8, P0, R8, R14, RZ ;  /* 0x0000000e08087210 */ /* 0x000fe20007f1e0ff */
[----:B------:R-:W-:Y:S03]  /*2c40*/  LDSM.16.M88.4 R112, [R250] ;  /* 0x00000000fa70783b */ /* 0x000fe60000000200 */
[----:B------:R-:W-:Y:S01]  /*2c50*/  IADD3.X R21, R10, R9, R21, P0, !PT ;  /* 0x000000090a157210 */ /* 0x000fe200007fe415 */
[----:B------:R-:W-:Y:S01]  /*2c60*/  LDSM.16.M88.4 R68, [R250+0x800] ;  /* 0x00080000fa44783b */ /* 0x000fe20000000200 */
[----:B------:R-:W-:-:S03]  /*2c70*/  LEA R20, P0, R8, c[0x0][0x1f8], 0x1 ;  /* 0x00007e0008147a11 */ /* 0x000fc600078008ff */
[----:B------:R-:W-:Y:S01]  /*2c80*/  LDSM.16.M88.4 R120, [R250+0x1000] ;  /* 0x00100000fa78783b */ /* 0x000fe20000000200 */
[----:B------:R-:W-:-:S03]  /*2c90*/  LEA.HI.X R21, R8, c[0x0][0x1fc], R21, 0x1, P0 ;  /* 0x00007f0008157a11 */ /* 0x000fc600000f0c15 */
[----:B------:R-:W3:Y:S04]  /*2ca0*/  SHFL.IDX PT, R60, R20, RZ, 0x181f ;  /* 0x00181fff143c7589 */ /* 0x000ee800000e0000 */
[----:B------:R-:W4:Y:S04]  /*2cb0*/  SHFL.IDX PT, R36, R20, 0x1, 0x181f ;  /* 0x00381f0014247f89 */ /* 0x000f2800000e0000 */
[----:B------:R-:W5:Y:S04]  /*2cc0*/  SHFL.IDX PT, R23, R21, RZ, 0x181f ;  /* 0x00181fff15177589 */ /* 0x000f6800000e0000 */
[----:B------:R-:W-:Y:S04]  /*2cd0*/  SHFL.IDX PT, R24, R20, 0x2, 0x181f ;  /* 0x00581f0014187f89 */ /* 0x000fe800000e0000 */
[----:B------:R-:W5:Y:S01]  /*2ce0*/  SHFL.IDX PT, R22, R21, 0x1, 0x181f ;  /* 0x00381f0015167f89 */ /* 0x000f6200000e0000 */
[-C--:B-1----:R-:W-:Y:S03]  /*2cf0*/  HMMA.16816.F32 R32, R28, R4.reuse, RZ ;  /* 0x000000041c20723c */ /* 0x082fe600000018ff */
[----:B------:R-:W-:Y:S05]  /*2d00*/  SHFL.IDX PT, R20, R20, 0x3, 0x181f ;  /* 0x00781f0014147f89 */ /* 0x000fea00000e0000 */
[----:B--2---:R-:W-:Y:S01]  /*2d10*/  HMMA.16816.F32 R92, R88, R4, RZ ;  /* 0x00000004585c723c */ /* 0x004fe200000018ff */
[----:B------:R-:W1:Y:S04]  /*2d20*/  SHFL.IDX PT, R4, R21, 0x2, 0x181f ;  /* 0x00581f0015047f89 */ /* 0x000e6800000e0000 */
[----:B------:R-:W2:Y:S01]  /*2d30*/  SHFL.IDX PT, R21, R21, 0x3, 0x181f ;  /* 0x00781f0015157f89 */ /* 0x000ea200000e0000 */
[----:B---3--:R-:W-:-:S02]  /*2d40*/  IADD3 R62, P0, R60, R136, RZ ;  /* 0x000000883c3e7210 */ /* 0x008fc40007f1e0ff */
[----:B------:R-:W-:Y:S02]  /*2d50*/  @P1 IADD3 R242, R250, -0x20, RZ ;  /* 0xffffffe0faf21810 */ /* 0x000fe40007ffe0ff */
[----:B------:R-:W-:Y:S02]  /*2d60*/  IADD3 R60, P5, R60, R138, RZ ;  /* 0x0000008a3c3c7210 */ /* 0x000fe40007fbe0ff */
[C---:B----4-:R-:W-:Y:S02]  /*2d70*/  IADD3 R38, P1, R36.reuse, R136, RZ ;  /* 0x0000008824267210 */ /* 0x050fe40007f3e0ff */
[----:B------:R-:W-:Y:S01]  /*2d80*/  ISETP.GE.AND P6, PT, R25, c[0x0][0x1d4], PT ;  /* 0x0000750019007a0c */ /* 0x000fe20003fc6270 */
[----:B------:R-:W-:Y:S01]  /*2d90*/  STL [R1+0xb4], R18 ;  /* 0x0000b41201007387 */ /* 0x000fe20000100800 */
[C---:B-----5:R-:W-:Y:S02]  /*2da0*/  IADD3.X R63, R23.reuse, R67, RZ, P0, !PT ;  /* 0x00000043173f7210 */ /* 0x060fe400007fe4ff */
[----:B------:R-:W-:Y:S01]  /*2db0*/  IADD3 R36, P0, R36, R138, RZ ;  /* 0x0000008a24247210 */ /* 0x000fe20007f1e0ff */
[----:B------:R-:W-:Y:S01]  /*2dc0*/  IMAD.X R39, R22, 0x1, R67, P1 ;  /* 0x0000000116277824 */ /* 0x000fe200008e0643 */
[----:B------:R-:W-:Y:S01]  /*2dd0*/  IADD3.X R61, R23, R137, RZ, P5, !PT ;  /* 0x00000089173d7210 */ /* 0x000fe20002ffe4ff */
[----:B------:R-:W-:Y:S01]  /*2de0*/  HMMA.16816.F32 R108, R28, R112, RZ ;  /* 0x000000701c6c723c */ /* 0x000fe200000018ff */
[C---:B------:R-:W-:Y:S01]  /*2df0*/  IADD3 R26, P5, R24.reuse, R136, RZ ;  /* 0x00000088181a7210 */ /* 0x040fe20007fbe0ff */
[----:B------:R-:W-:Y:S01]  /*2e00*/  LDSM.16.M88.4 R16, [R249+0x2000] ;  /* 0x00200000f910783b */ /* 0x000fe20000000200 */
[----:B------:R-:W-:-:S02]  /*2e10*/  IADD3 R24, P1, R24, R138, RZ ;  /* 0x0000008a18187210 */ /* 0x000fc40007f3e0ff */
[----:B------:R-:W-:Y:S01]  /*2e20*/  IADD3.X R37, R22, R137, RZ, P0, !PT ;  /* 0x0000008916257210 */ /* 0x000fe200007fe4ff */
[----:B------:R-:W3:Y:S01]  /*2e30*/  LDSM.16.M88.4 R96, [R242] ;  /* 0x00000000f260783b */ /* 0x000ee20000000200 */
[----:B------:R-:W-:Y:S01]  /*2e40*/  ISETP.LT.OR P0, PT, R0, 0x1, P6 ;  /* 0x000000010000780c */ /* 0x000fe20003701670 */
[C---:B-1----:R-:W-:Y:S01]  /*2e50*/  IMAD.X R25, R4.reuse, 0x1, R137, P1 ;  /* 0x0000000104197824 */ /* 0x042fe200008e0689 */
[-C--:B------:R-:W-:Y:S01]  /*2e60*/  IADD3.X R27, R4, R67.reuse, RZ, P5, !PT ;  /* 0x00000043041b7210 */ /* 0x080fe20002ffe4ff */
[C---:B------:R-:W-:Y:S01]  /*2e70*/  HMMA.16816.F32 R76, R28.reuse, R68, RZ ;  /* 0x000000441c4c723c */ /* 0x040fe200000018ff */
[----:B------:R-:W-:Y:S01]  /*2e80*/  IADD3 R22, P5, R20, R136, RZ ;  /* 0x0000008814167210 */ /* 0x000fe20007fbe0ff */
[----:B------:R-:W1:Y:S01]  /*2e90*/  LDSM.16.M88.4 R40, [R242+0x800] ;  /* 0x00080000f228783b */ /* 0x000e620000000200 */
[----:B------:R-:W-:Y:S02]  /*2ea0*/  ISETP.GE.AND P1, PT, R85, c[0x0][0x1d4], PT ;  /* 0x0000750055007a0c */ /* 0x000fe40003f26270 */
[----:B--2---:R-:W-:Y:S01]  /*2eb0*/  IADD3.X R23, R21, R67, RZ, P5, !PT ;  /* 0x0000004315177210 */ /* 0x004fe20002ffe4ff */
[----:B------:R-:W-:Y:S01]  /*2ec0*/  STL.64 [R1+0xd0], R140 ;  /* 0x0000d08c01007387 */ /* 0x000fe20000100a00 */
[----:B------:R-:W-:Y:S01]  /*2ed0*/  ISETP.LT.OR P5, PT, R0, 0x1, P1 ;  /* 0x000000010000780c */ /* 0x000fe20000fa1670 */
[C---:B------:R-:W-:Y:S02]  /*2ee0*/  HMMA.16816.F32 R48, R28.reuse, R120, RZ ;  /* 0x000000781c30723c */ /* 0x040fe400000018ff */
[----:B------:R-:W-:Y:S04]  /*2ef0*/  STL [R1+0xa0], R139 ;  /* 0x0000a08b01007387 */ /* 0x000fe80000100800 */
[----:B------:R-:W-:Y:S02]  /*2f00*/  STL.64 [R1+0xc8], R14 ;  /* 0x0000c80e01007387 */ /* 0x000fe40000100a00 */
[C---:B------:R-:W-:Y:S02]  /*2f10*/  HMMA.16816.F32 R116, R28.reuse, R114, RZ ;  /* 0x000000721c74723c */ /* 0x040fe400000018ff */
[----:B------:R-:W-:Y:S04]  /*2f20*/  STL [R1+0x9c], R10 ;  /* 0x00009c0a01007387 */ /* 0x000fe80000100800 */
[----:B------:R-:W2:Y:S02]  /*2f30*/  LDSM.16.M88.4 R12, [R242+0x1000] ;  /* 0x00100000f20c783b */ /* 0x000ea40000000200 */
[C---:B------:R-:W-:Y:S02]  /*2f40*/  HMMA.16816.F32 R72, R28.reuse, R70, RZ ;  /* 0x000000461c48723c */ /* 0x040fe400000018ff */
[----:B------:R-:W4:Y:S06]  /*2f50*/  LDSM.16.M88.4 R8, [R242+0x1800] ;  /* 0x00180000f208783b */ /* 0x000f2c0000000200 */
[----:B------:R-:W-:Y:S08]  /*2f60*/  HMMA.16816.F32 R44, R28, R122, RZ ;  /* 0x0000007a1c2c723c */ /* 0x000ff000000018ff */
[C---:B------:R-:W-:Y:S08]  /*2f70*/  HMMA.16816.F32 R56, R88.reuse, R112, RZ ;  /* 0x000000705838723c */ /* 0x040ff000000018ff */
[C---:B------:R-:W-:Y:S08]  /*2f80*/  HMMA.16816.F32 R80, R88.reuse, R68, RZ ;  /* 0x000000445850723c */ /* 0x040ff000000018ff */
[C---:B------:R-:W-:Y:S01]  /*2f90*/  HMMA.16816.F32 R52, R88.reuse, R120, RZ ;  /* 0x000000785834723c */ /* 0x040fe200000018ff */
[----:B------:R-:W-:Y:S01]  /*2fa0*/  IADD3 R239, R242, 0x2000, RZ ;  /* 0x00002000f2ef7810 */ /* 0x000fe20007ffe0ff */
[----:B------:R-:W5:Y:S06]  /*2fb0*/  LDL R146, [R1+0xa8] ;  /* 0x0000a80001927983 */ /* 0x000f6c0000100800 */
[C---:B------:R-:W-:Y:S08]  /*2fc0*/  HMMA.16816.F32 R112, R88.reuse, R114, RZ ;  /* 0x000000725870723c */ /* 0x040ff000000018ff */
[C---:B------:R-:W-:Y:S08]  /*2fd0*/  HMMA.16816.F32 R68, R88.reuse, R70, RZ ;  /* 0x000000465844723c */ /* 0x040ff000000018ff */
[----:B------:R-:W-:Y:S08]  /*2fe0*/  HMMA.16816.F32 R120, R88, R122, RZ ;  /* 0x0000007a5878723c */ /* 0x000ff000000018ff */
[-C--:B------:R-:W-:Y:S08]  /*2ff0*/  HMMA.16816.F32 R28, R28, R6.reuse, RZ ;  /* 0x000000061c1c723c */ /* 0x080ff000000018ff */
[----:B------:R-:W-:Y:S01]  /*3000*/  HMMA.16816.F32 R88, R88, R6, RZ ;  /* 0x000000065858723c */ /* 0x000fe200000018ff */
[----:B------:R-:W1:Y:S04]  /*3010*/  LDSM.16.M88.4 R4, [R249] ;  /* 0x00000000f904783b */ /* 0x000e680000000200 */
[----:B------:R-:W-:Y:S01]  /*3020*/  @!PT LDS RZ, [RZ] ;  /* 0x00000000fffff984 */ /* 0x000fe20000000800 */
[----:B------:R-:W-:Y:S01]  /*3030*/  @!PT LDS RZ, [RZ] ;  /* 0x00000000fffff984 */ /* 0x000fe20000000800 */
[----:B------:R-:W-:Y:S01]  /*3040*/  @!PT LDS RZ, [RZ] ;  /* 0x00000000fffff984 */ /* 0x000fe20000000800 */
[----:B------:R1:W-:Y:S01]  /*3050*/  LDGSTS.E.BYPASS.LTC128B.128 [R84+0x100], [R62.64], !P0 ;  /* 0x001000003e547fae */ /* 0x0003e2000c101d48 */
[----:B------:R-:W-:-:S03]  /*3060*/  ISETP.LT.OR P0, PT, R0, 0x11, P6 ;  /* 0x000000110000780c */ /* 0x000fc60003701670 */
[----:B------:R1:W-:Y:S01]  /*3070*/  LDGSTS.E.BYPASS.LTC128B.128 [R84+0x2100], [R60.64], !P5 ;  /* 0x021000003c547fae */ /* 0x0003e2000e901d48 */
[----:B------:R-:W-:-:S09]  /*3080*/  ISETP.LT.OR P5, PT, R0, 0x11, P1 ;  /* 0x000000110000780c */ /* 0x000fd20000fa1670 */
[----:B------:R1:W-:Y:S01]  /*3090*/  LDGSTS.E.BYPASS.LTC128B.128 [R84+0x900], [R38.64], !P0 ;  /* 0x0090000026547fae */ /* 0x0003e2000c101d48 */
[----:B------:R-:W-:-:S03]  /*30a0*/  ISETP.LT.OR P0, PT, R0, 0x21, P6 ;  /* 0x000000210000780c */ /* 0x000fc60003701670 */
[----:B------:R1:W-:Y:S01]  /*30b0*/  LDGSTS.E.BYPASS.LTC128B.128 [R84+0x2900], [R36.64], !P5 ;  /* 0x0290000024547fae */ /* 0x0003e2000e901d48 */
[C---:B------:R-:W-:Y:S02]  /*30c0*/  ISETP.LT.OR P5, PT, R0.reuse, 0x31, P6 ;  /* 0x000000310000780c */ /* 0x040fe400037a1670 */
[C---:B------:R-:W-:Y:S02]  /*30d0*/  ISETP.LT.OR P6, PT, R0.reuse, 0x21, P1 ;  /* 0x000000210000780c */ /* 0x040fe40000fc1670 */
[----:B------:R-:W-:Y:S02]  /*30e0*/  ISETP.LT.OR P1, PT, R0, 0x31, P1 ;  /* 0x000000310000780c */ /* 0x000fe40000f21670 */
[----:B------:R-:W-:-:S03]  /*30f0*/  MOV R0, 0x40 ;  /* 0x0000004000007802 */ /* 0x000fc60000000f00 */
[----:B------:R4:W-:Y:S01]  /*3100*/  LDGSTS.E.BYPASS.LTC128B.128 [R84+0x1100], [R26.64], !P0 ;  /* 0x011000001a547fae */ /* 0x0009e2000c101d48 */
[----:B------:R-:W-:Y:S02]  /*3110*/  IADD3 R20, P0, R20, R138, RZ ;  /* 0x0000008a14147210 */ /* 0x000fe40007f1e0ff */
[----:B------:R-:W-:-:S03]  /*3120*/  SEL R0, R0, 0xffffffc0, !P2 ;  /* 0xffffffc000007807 */ /* 0x000fc60005000000 */
[----:B------:R-:W-:Y:S01]  /*3130*/  IMAD.X R21, R21, 0x1, R137, P0 ;  /* 0x0000000115157824 */ /* 0x000fe200000e0689 */
[-C--:B------:R-:W-:Y:S01]  /*3140*/  IADD3 R241, R250, R0.reuse, RZ ;  /* 0x00000000faf17210 */ /* 0x080fe20007ffe0ff */
[----:B------:R4:W-:Y:S01]  /*3150*/  LDGSTS.E.BYPASS.LTC128B.128 [R84+0x3100], [R24.64], !P6 ;  /* 0x0310000018547fae */ /* 0x0009e2000f101d48 */
[C---:B---3--:R-:W-:Y:S03]  /*3160*/  HMMA.16816.F32 R108, R16.reuse, R96, R108 ;  /* 0x00000060106c723c */ /* 0x048fe6000000186c */
[----:B------:R3:W-:Y:S04]  /*3170*/  LDGSTS.E.BYPASS.LTC128B.128 [R84+0x1900], [R22.64], !P5 ;  /* 0x0190000016547fae */ /* 0x0007e8000e901d48 */
[----:B------:R3:W-:Y:S01]  /*3180*/  LDGSTS.E.BYPASS.LTC128B.128 [R84+0x3900], [R20.64], !P1 ;  /* 0x0390000014547fae */ /* 0x0007e2000c901d48 */
[C---:B-1----:R-:W-:Y:S08]  /*3190*/  HMMA.16816.F32 R76, R16.reuse, R40, R76 ;  /* 0x00000028104c723c */ /* 0x042ff0000000184c */
[C---:B--2---:R-:W-:Y:S08]  /*31a0*/  HMMA.16816.F32 R48, R16.reuse, R12, R48 ;  /* 0x0000000c1030723c */ /* 0x044ff00000001830 */
[C---:B----4-:R-:W-:Y:S08]  /*31b0*/  HMMA.16816.F32 R32, R16.reuse, R8, R32 ;  /* 0x000000081020723c */ /* 0x050ff00000001820 */
[C---:B------:R-:W-:Y:S08]  /*31c0*/  HMMA.16816.F32 R116, R16.reuse, R98, R116 ;  /* 0x000000621074723c */ /* 0x040ff00000001874 */
[C---:B------:R-:W-:Y:S01]  /*31d0*/  HMMA.16816.F32 R72, R16.reuse, R42, R72 ;  /* 0x0000002a1048723c */ /* 0x040fe20000001848 */
[----:B---3--:R-:W-:Y:S07]  /*31e0*/  LDSM.16.M88.4 R84, [R241] ;  /* 0x00000000f154783b */ /* 0x008fee0000000200 */
[C---:B------:R-:W-:Y:S08]  /*31f0*/  HMMA.16816.F32 R44, R16.reuse, R14, R44 ;  /* 0x0000000e102c723c */ /* 0x040ff0000000182c */
[----:B------:R-:W-:Y:S01]  /*3200*/  HMMA.16816.F32 R28, R16, R10, R28 ;  /* 0x0000000a101c723c */ /* 0x000fe2000000181c */
[----:B------:R-:W1:Y:S01]  /*3210*/  LDSM.16.M88.4 R16, [R248] ;  /* 0x00000000f810783b */ /* 0x000e620000000200 */
[----:B------:R-:W-:-:S03]  /*3220*/  IADD3 R238, R239, R0, RZ ;  /* 0x00000000efee7210 */ /* 0x000fc60007ffe0ff */
[----:B------:R-:W-:Y:S03]  /*3230*/  LDSM.16.M88.4 R100, [R247] ;  /* 0x00000000f764783b */ /* 0x000fe60000000200 */
[C---:B------:R-:W-:Y:S01]  /*3240*/  HMMA.16816.F32 R56, R4.reuse, R96, R56 ;  /* 0x000000600438723c */ /* 0x040fe20000001838 */
[----:B------:R-:W-:Y:S04]  /*3250*/  LDSM.16.M88.4 R60, [R248+0x2000] ;  /* 0x00200000f83c783b */ /* 0x000fe80000000200 */
[----:B------:R-:W-:Y:S03]  /*3260*/  LDSM.16.M88.4 R24, [R241+0x1000] ;  /* 0x00100000f118783b */ /* 0x000fe60000000200 */
[C---:B------:R-:W-:Y:S01]  /*3270*/  HMMA.16816.F32 R52, R4.reuse, R12, R52 ;  /* 0x0000000c0434723c */ /* 0x040fe20000001834 */
[----:B------:R-:W-:Y:S04]  /*3280*/  LDSM.16.M88.4 R132, [R250+0x2000] ;  /* 0x00200000fa84783b */ /* 0x000fe80000000200 */
[----:B------:R-:W-:Y:S03]  /*3290*/  LDSM.16.M88.4 R36, [R241+0x800] ;  /* 0x00080000f124783b */ /* 0x000fe60000000200 */
[C---:B------:R-:W-:Y:S01]  /*32a0*/  HMMA.16816.F32 R120, R4.reuse, R14, R120 ;  /* 0x0000000e0478723c */ /* 0x040fe20000001878 */
[----:B------:R-:W2:Y:S04]  /*32b0*/  LDSM.16.M88.4 R12, [R238+-0x2000] ;  /* 0xffe00000ee0c783b */ /* 0x000ea80000000200 */
[----:B------:R-:W-:Y:S03]  /*32c0*/  LDSM.16.M88.4 R20, [R241+0x1800] ;  /* 0x00180000f114783b */ /* 0x000fe60000000200 */
[----:B------:R-:W-:Y:S01]  /*32d0*/  HMMA.16816.F32 R80, R4, R40, R80 ;  /* 0x000000280450723c */ /* 0x000fe20000001850 */
[----:B------:R-:W-:Y:S04]  /*32e0*/  LDSM.16.M88.4 R128, [R239] ;  /* 0x00000000ef80783b */ /* 0x000fe80000000200 */
[----:B------:R-:W-:Y:S03]  /*32f0*/  LDSM.16.M88.4 R124, [R238+-0x1000] ;  /* 0xfff00000ee7c783b */ /* 0x000fe60000000200 */
[----:B-1----:R-:W-:Y:S01]  /*3300*/  HMMA.16816.F32 R56, R16, R84, R56 ;  /* 0x000000541038723c */ /* 0x002fe20000001838 */
[----:B------:R-:W-:Y:S01]  /*3310*/  LDSM.16.M88.4 R104, [R241+0x2000] ;  /* 0x00200000f168783b */ /* 0x000fe20000000200 */
[----:B------:R-:W-:-:S02]  /*3320*/  IADD3 R235, R242, 0x2800, RZ ;  /* 0x00002800f2eb7810 */ /* 0x000fc40007ffe0ff */
[----:B------:R-:W-:Y:S01]  /*3330*/  IADD3 R236, R242, 0x3000, RZ ;  /* 0x00003000f2ec7810 */ /* 0x000fe20007ffe0ff */
[----:B------:R-:W0:Y:S03]  /*3340*/  LDGDEPBAR ;  /* 0x00000000000079af */ /* 0x000e260000000000 */
[C---:B------:R-:W-:Y:S01]  /*3350*/  HMMA.16816.F32 R68, R4.reuse, R42, R68 ;  /* 0x0000002a0444723c */ /* 0x040fe20000001844 */
[----:B------:R-:W1:Y:S07]  /*3360*/  LDSM.16.M88.4 R40, [R251+0x4000] ;  /* 0x00400000fb28783b */ /* 0x000e6e0000000200 */
[----:B------:R-:W-:Y:S01]  /*3370*/  HMMA.16816.F32 R112, R4, R98, R112 ;  /* 0x000000620470723c */ /* 0x000fe20000001870 */
[----:B------:R-:W-:Y:S07]  /*3380*/  LDSM.16.M88.4 R96, [R238+-0x800] ;  /* 0xfff80000ee60783b */ /* 0x000fee0000000200 */
[----:B--2---:R-:W-:Y:S08]  /*3390*/  HMMA.16816.F32 R56, R100, R12, R56 ;  /* 0x0000000c6438723c */ /* 0x004ff00000001838 */
[C---:B------:R-:W-:Y:S08]  /*33a0*/  HMMA.16816.F32 R92, R4.reuse, R8, R92 ;  /* 0x00000008045c723c */ /* 0x040ff0000000185c */
[----:B------:R-:W-:Y:S01]  /*33b0*/  HMMA.16816.F32 R88, R4, R10, R88 ;  /* 0x0000000a0458723c */ /* 0x000fe20000001858 */
[----:B------:R-:W-:Y:S04]  /*33c0*/  LDSM.16.M88.4 R8, [R247+0x2000] ;  /* 0x00200000f708783b */ /* 0x000fe80000000200 */
[----:B------:R-:W-:Y:S03]  /*33d0*/  LDSM.16.M88.4 R4, [R238+-0x1800] ;  /* 0xffe80000ee04783b */ /* 0x000fe60000000200 */
[C---:B------:R-:W-:Y:S08]  /*33e0*/  HMMA.16816.F32 R48, R60.reuse, R24, R48 ;  /* 0x000000183c30723c */ /* 0x040ff00000001830 */
[----:B------:R-:W-:Y:S08]  /*33f0*/  HMMA.16816.F32 R44, R60, R26, R44 ;  /* 0x0000001a3c2c723c */ /* 0x000ff0000000182c */
[C---:B------:R-:W-:Y:S08]  /*3400*/  HMMA.16816.F32 R52, R16.reuse, R24, R52 ;  /* 0x000000181034723c */ /* 0x040ff00000001834 */
[----:B------:R-:W-:Y:S01]  /*3410*/  HMMA.16816.F32 R120, R16, R26, R120 ;  /* 0x0000001a1078723c */ /* 0x000fe20000001878 */
[----:B------:R-:W2:Y:S07]  /*3420*/  LDSM.16.M88.4 R24, [R249+0x4000] ;  /* 0x00400000f918783b */ /* 0x000eae0000000200 */
[----:B-1----:R-:W-:Y:S08]  /*3430*/  HMMA.16816.F32 R56, R40, R132, R56 ;  /* 0x000000842838723c */ /* 0x002ff00000001838 */
[C---:B------:R-:W-:Y:S08]  /*3440*/  HMMA.16816.F32 R108, R60.reuse, R84, R108 ;  /* 0x000000543c6c723c */ /* 0x040ff0000000186c */
[-C--:B------:R-:W-:Y:S08]  /*3450*/  HMMA.16816.F32 R116, R60, R86.reuse, R116 ;  /* 0x000000563c74723c */ /* 0x080ff00000001874 */
[----:B------:R-:W-:Y:S01]  /*3460*/  HMMA.16816.F32 R112, R16, R86, R112 ;  /* 0x000000561070723c */ /* 0x000fe20000001870 */
[----:B------:R-:W-:Y:S07]  /*3470*/  LDSM.16.M88.4 R84, [R250+0x2800] ;  /* 0x00280000fa54783b */ /* 0x000fee0000000200 */
[C---:B------:R-:W-:Y:S08]  /*3480*/  HMMA.16816.F32 R76, R60.reuse, R36, R76 ;  /* 0x000000243c4c723c */ /* 0x040ff0000000184c */
[C---:B------:R-:W-:Y:S08]  /*3490*/  HMMA.16816.F32 R32, R60.reuse, R20, R32 ;  /* 0x000000143c20723c */ /* 0x040ff00000001820 */
[C---:B------:R-:W-:Y:S08]  /*34a0*/  HMMA.16816.F32 R72, R60.reuse, R38, R72 ;  /* 0x000000263c48723c */ /* 0x040ff00000001848 */
[----:B------:R-:W-:Y:S01]  /*34b0*/  HMMA.16816.F32 R28, R60, R22, R28 ;  /* 0x000000163c1c723c */ /* 0x000fe2000000181c */
[----:B------:R-:W-:Y:S07]  /*34c0*/  LDSM.16.M88.4 R60, [R238] ;  /* 0x00000000ee3c783b */ /* 0x000fee0000000200 */
[C---:B------:R-:W-:Y:S08]  /*34d0*/  HMMA.16816.F32 R80, R16.reuse, R36, R80 ;  /* 0x000000241050723c */ /* 0x040ff00000001850 */
[C---:B------:R-:W-:Y:S01]  /*34e0*/  HMMA.16816.F32 R68, R16.reuse, R38, R68 ;  /* 0x000000261044723c */ /* 0x040fe20000001844 */
[----:B------:R-:W-:Y:S07]  /*34f0*/  LDSM.16.M88.4 R36, [R251+0x6000] ;  /* 0x00600000fb24783b */ /* 0x000fee0000000200 */
[C---:B------:R-:W-:Y:S08]  /*3500*/  HMMA.16816.F32 R92, R16.reuse, R20, R92 ;  /* 0x00000014105c723c */ /* 0x040ff0000000185c */
[----:B------:R-:W-:Y:S01]  /*3510*/  HMMA.16816.F32 R88, R16, R22, R88 ;  /* 0x000000161058723c */ /* 0x000fe20000001858 */
[----:B------:R-:W1:Y:S04]  /*3520*/  LDSM.16.M88.4 R16, [R248+0x4000] ;  /* 0x00400000f810783b */ /* 0x000e680000000200 */
[----:B------:R-:W-:Y:S03]  /*3530*/  LDSM.16.M88.4 R20, [R249+0x6000] ;  /* 0x00600000f914783b */ /* 0x000fe60000000200 */
[----:B--2---:R-:W-:Y:S08]  /*3540*/  HMMA.16816.F32 R56, R24, R128, R56 ;  /* 0x000000801838723c */ /* 0x004ff00000001838 */
[C---:B------:R-:W-:Y:S08]  /*3550*/  HMMA.16816.F32 R108, R8.reuse, R12, R108 ;  /* 0x0000000c086c723c */ /* 0x040ff0000000186c */
[-C--:B------:R-:W-:Y:S08]  /*3560*/  HMMA.16816.F32 R116, R8, R14.reuse, R116 ;  /* 0x0000000e0874723c */ /* 0x080ff00000001874 */
[----:B------:R-:W-:Y:S01]  /*3570*/  HMMA.16816.F32 R112, R100, R14, R112 ;  /* 0x0000000e6470723c */ /* 0x000fe20000001870 */
[----:B------:R-:W-:Y:S07]  /*3580*/  LDSM.16.M88.4 R12, [R248+0x6000] ;  /* 0x00600000f80c783b */ /* 0x000fee0000000200 */
[C---:B------:R-:W-:Y:S08]  /*3590*/  HMMA.16816.F32 R76, R8.reuse, R4, R76 ;  /* 0x00000004084c723c */ /* 0x040ff0000000184c */
[C---:B------:R-:W-:Y:S08]  /*35a0*/  HMMA.16816.F32 R72, R8.reuse, R6, R72 ;  /* 0x000000060848723c */ /* 0x040ff00000001848 */
[C---:B------:R-:W-:Y:S08]  /*35b0*/  HMMA.16816.F32 R48, R8.reuse, R124, R48 ;  /* 0x0000007c0830723c */ /* 0x040ff00000001830 */
[C---:B------:R-:W-:Y:S08]  /*35c0*/  HMMA.16816.F32 R44, R8.reuse, R126, R44 ;  /* 0x0000007e082c723c */ /* 0x040ff0000000182c */
[C---:B------:R-:W-:Y:S08]  /*35d0*/  HMMA.16816.F32 R32, R8.reuse, R96, R32 ;  /* 0x000000600820723c */ /* 0x040ff00000001820 */
[----:B------:R-:W-:Y:S01]  /*35e0*/  HMMA.16816.F32 R28, R8, R98, R28 ;  /* 0x00000062081c723c */ /* 0x000fe2000000181c */
[----:B------:R-:W2:Y:S07]  /*35f0*/  LDSM.16.M88.4 R8, [R247+0x4000] ;  /* 0x00400000f708783b */ /* 0x000eae0000000200 */
[----:B-1----:R-:W-:Y:S08]  /*3600*/  HMMA.16816.F32 R56, R16, R104, R56 ;  /* 0x000000681038723c */ /* 0x002ff00000001838 */
[----:B------:R-:W-:Y:S08]  /*3610*/  HMMA.16816.F32 R108, R36, R132, R108 ;  /* 0x00000084246c723c */ /* 0x000ff0000000186c */
[-C--:B------:R-:W-:Y:S08]  /*3620*/  HMMA.16816.F32 R112, R40, R134.reuse, R112 ;  /* 0x000000862870723c */ /* 0x080ff00000001870 */
[----:B------:R-:W-:Y:S08]  /*3630*/  HMMA.16816.F32 R116, R36, R134, R116 ;  /* 0x000000862474723c */ /* 0x000ff00000001874 */
[C---:B------:R-:W-:Y:S08]  /*3640*/  HMMA.16816.F32 R80, R100.reuse, R4, R80 ;  /* 0x000000046450723c */ /* 0x040ff00000001850 */
[C---:B------:R-:W-:Y:S01]  /*3650*/  HMMA.16816.F32 R68, R100.reuse, R6, R68 ;  /* 0x000000066444723c */ /* 0x040fe20000001844 */
[----:B------:R-:W-:Y:S07]  /*3660*/  LDSM.16.M88.4 R4, [R240+0x6000] ;  /* 0x00600000f004783b */ /* 0x000fee0000000200 */
[C---:B------:R-:W-:Y:S08]  /*3670*/  HMMA.16816.F32 R52, R100.reuse, R124, R52 ;  /* 0x0000007c6434723c */ /* 0x040ff00000001834 */
[----:B------:R-:W-:Y:S08]  /*3680*/  HMMA.16816.F32 R120, R100, R126, R120 ;  /* 0x0000007e6478723c */ /* 0x000ff00000001878 */
[----:B--2---:R-:W-:Y:S01]  /*3690*/  HMMA.16816.F32 R124, R8, R60, R56 ;  /* 0x0000003c087c723c */ /* 0x004fe20000001838 */
[----:B------:R-:W1:Y:S07]  /*36a0*/  LDSM.16.M88.4 R56, [R235] ;  /* 0x00000000eb38783b */ /* 0x000e6e0000000200 */
[----:B------:R-:W-:Y:S08]  /*36b0*/  HMMA.16816.F32 R108, R20, R128, R108 ;  /* 0x00000080146c723c */ /* 0x000ff0000000186c */
[-C--:B------:R-:W-:Y:S08]  /*36c0*/  HMMA.16816.F32 R112, R24, R130.reuse, R112 ;  /* 0x000000821870723c */ /* 0x080ff00000001870 */
[----:B------:R-:W-:Y:S08]  /*36d0*/  HMMA.16816.F32 R116, R20, R130, R116 ;  /* 0x000000821474723c */ /* 0x000ff00000001874 */
[-C--:B------:R-:W-:Y:S08]  /*36e0*/  HMMA.16816.F32 R80, R40, R84.reuse, R80 ;  /* 0x000000542850723c */ /* 0x080ff00000001850 */
[----:B------:R-:W-:Y:S08]  /*36f0*/  HMMA.16816.F32 R76, R36, R84, R76 ;  /* 0x00000054244c723c */ /* 0x000ff0000000184c */
[-C--:B------:R-:W-:Y:S08]  /*3700*/  HMMA.16816.F32 R68, R40, R86.reuse, R68 ;  /* 0x000000562844723c */ /* 0x080ff00000001844 */
[----:B------:R-:W-:Y:S01]  /*3710*/  HMMA.16816.F32 R72, R36, R86, R72 ;  /* 0x000000562448723c */ /* 0x000fe20000001848 */
[----:B------:R-:W-:Y:S07]  /*3720*/  LDSM.16.M88.4 R84, [R236] ;  /* 0x00000000ec54783b */ /* 0x000fee0000000200 */
[C---:B------:R-:W-:Y:S08]  /*3730*/  HMMA.16816.F32 R92, R100.reuse, R96, R92 ;  /* 0x00000060645c723c */ /* 0x040ff0000000185c */
[----:B------:R-:W-:Y:S01]  /*3740*/  HMMA.16816.F32 R88, R100, R98, R88 ;  /* 0x000000626458723c */ /* 0x000fe20000001858 */
[----:B------:R-:W2:Y:S07]  /*3750*/  LDSM.16.M88.4 R96, [R241+0x2800] ;  /* 0x00280000f160783b */ /* 0x000eae0000000200 */
[----:B------:R-:W-:Y:S08]  /*3760*/  HMMA.16816.F32 R108, R12, R104, R108 ;  /* 0x000000680c6c723c */ /* 0x000ff0000000186c */
[-C--:B------:R-:W-:Y:S08]  /*3770*/  HMMA.16816.F32 R112, R16, R106.reuse, R112 ;  /* 0x0000006a1070723c */ /* 0x080ff00000001870 */
[----:B------:R-:W-:Y:S08]  /*3780*/  HMMA.16816.F32 R116, R12, R106, R116 ;  /* 0x0000006a0c74723c */ /* 0x000ff00000001874 */
[-C--:B-1----:R-:W-:Y:S08]  /*3790*/  HMMA.16816.F32 R80, R24, R56.reuse, R80 ;  /* 0x000000381850723c */ /* 0x082ff00000001850 */
[----:B------:R-:W-:Y:S01]  /*37a0*/  HMMA.16816.F32 R100, R20, R56, R76 ;  /* 0x000000381464723c */ /* 0x000fe2000000184c */
[----:B------:R-:W1:Y:S07]  /*37b0*/  LDSM.16.M88.4 R76, [R238+0x800] ;  /* 0x00080000ee4c783b */ /* 0x000e6e0000000200 */
[-C--:B------:R-:W-:Y:S08]  /*37c0*/  HMMA.16816.F32 R68, R24, R58.reuse, R68 ;  /* 0x0000003a1844723c */ /* 0x080ff00000001844 */
[----:B------:R-:W-:Y:S01]  /*37d0*/  HMMA.16816.F32 R72, R20, R58, R72 ;  /* 0x0000003a1448723c */ /* 0x000fe20000001848 */
[----:B------:R-:W-:Y:S07]  /*37e0*/  LDSM.16.M88.4 R56, [R241+0x3000] ;  /* 0x00300000f138783b */ /* 0x000fee0000000200 */
[----:B------:R-:W-:Y:S08]  /*37f0*/  HMMA.16816.F32 R108, R4, R60, R108 ;  /* 0x0000003c046c723c */ /* 0x000ff0000000186c */
[-C--:B------:R-:W-:Y:S08]  /*3800*/  HMMA.16816.F32 R112, R8, R62.reuse, R112 ;  /* 0x0000003e0870723c */ /* 0x080ff00000001870 */
[----:B------:R-:W-:Y:S01]  /*3810*/  HMMA.16816.F32 R116, R4, R62, R116 ;  /* 0x0000003e0474723c */ /* 0x000fe20000001874 */
[----:B------:R-:W3:Y:S07]  /*3820*/  LDSM.16.M88.4 R60, [R250+0x3000] ;  /* 0x00300000fa3c783b */ /* 0x000eee0000000200 */
[-C--:B--2---:R-:W-:Y:S08]  /*3830*/  HMMA.16816.F32 R80, R16, R96.reuse, R80 ;  /* 0x000000601050723c */ /* 0x084ff00000001850 */
[----:B------:R-:W-:Y:S08]  /*3840*/  HMMA.16816.F32 R100, R12, R96, R100 ;  /* 0x000000600c64723c */ /* 0x000ff00000001864 */
[-C--:B------:R-:W-:Y:S08]  /*3850*/  HMMA.16816.F32 R68, R16, R98.reuse, R68 ;  /* 0x000000621044723c */ /* 0x080ff00000001844 */
[----:B------:R-:W-:Y:S08]  /*3860*/  HMMA.16816.F32 R72, R12, R98, R72 ;  /* 0x000000620c48723c */ /* 0x000ff00000001848 */
[----:B-1----:R-:W-:Y:S08]  /*3870*/  HMMA.16816.F32 R80, R8, R76, R80 ;  /* 0x0000004c0850723c */ /* 0x002ff00000001850 */
[-C--:B---3--:R-:W-:Y:S08]  /*3880*/  HMMA.16816.F32 R52, R40, R60.reuse, R52 ;  /* 0x0000003c2834723c */ /* 0x088ff00000001834 */
[----:B------:R-:W-:Y:S08]  /*3890*/  HMMA.16816.F32 R48, R36, R60, R48 ;  /* 0x0000003c2430723c */ /* 0x000ff00000001830 */
[----:B------:R-:W-:Y:S08]  /*38a0*/  HMMA.16816.F32 R100, R4, R76, R100 ;  /* 0x0000004c0464723c */ /* 0x000ff00000001864 */
[-C--:B------:R-:W-:Y:S08]  /*38b0*/  HMMA.16816.F32 R68, R8, R78.reuse, R68 ;  /* 0x0000004e0844723c */ /* 0x080ff00000001844 */
[----:B------:R-:W-:Y:S01]  /*38c0*/  HMMA.16816.F32 R72, R4, R78, R72 ;  /* 0x0000004e0448723c */ /* 0x000fe20000001848 */
[----:B------:R-:W1:Y:S01]  /*38d0*/  LDSM.16.M88.4 R76, [R250+0x3800] ;  /* 0x00380000fa4c783b */ /* 0x000e620000000200 */
[----:B------:R-:W-:-:S02]  /*38e0*/  FMUL.FTZ R80, R80, c[0x0][0x320] ;  /* 0x0000c80050507a20 */ /* 0x000fc40000410000 */
[----:B------:R-:W-:Y:S02]  /*38f0*/  FMUL.FTZ R81, R81, c[0x0][0x320] ;  /* 0x0000c80051517a20 */ /* 0x000fe40000410000 */
[----:B------:R-:W-:Y:S02]  /*3900*/  FMUL.FTZ R82, R82, c[0x0][0x320] ;  /* 0x0000c80052527a20 */ /* 0x000fe40000410000 */
[----:B------:R-:W-:Y:S01]  /*3910*/  FMUL.FTZ R83, R83, c[0x0][0x320] ;  /* 0x0000c80053537a20 */ /* 0x000fe20000410000 */
[----:B------:R-:W-:Y:S01]  /*3920*/  IADD3 R237, R242, 0x3800, RZ ;  /* 0x00003800f2ed7810 */ /* 0x000fe20007ffe0ff */
[----:B------:R-:W-:Y:S02]  /*3930*/  FMUL.FTZ R96, R114, c[0x0][0x320] ;  /* 0x0000c80072607a20 */ /* 0x000fe40000410000 */
[----:B------:R-:W-:Y:S01]  /*3940*/  FMUL.FTZ R97, R115, c[0x0][0x320] ;  /* 0x0000c80073617a20 */ /* 0x000fe20000410000 */
[----:B------:R-:W2:Y:S01]  /*3950*/  MUFU.TANH R98, R82 ;  /* 0x0000005200627308 */ /* 0x000ea20000002400 */
[----:B------:R-:W-:-:S02]  /*3960*/  FMUL.FTZ R114, R117, c[0x0][0x320] ;  /* 0x0000c80075727a20 */ /* 0x000fc40000410000 */
[----:B------:R-:W-:Y:S01]  /*3970*/  FMUL.FTZ R115, R118, c[0x0][0x320] ;  /* 0x0000c80076737a20 */ /* 0x000fe20000410000 */
[----:B------:R-:W-:Y:S04]  /*3980*/  HMMA.16816.F32 R52, R24, R84, R52 ;  /* 0x000000541834723c */ /* 0x000fe80000001834 */
[----:B------:R-:W3:Y:S04]  /*3990*/  MUFU.TANH R117, R80 ;  /* 0x0000005000757308 */ /* 0x000ee80000002400 */
[-C--:B------:R-:W-:Y:S04]  /*39a0*/  HMMA.16816.F32 R120, R40, R62.reuse, R120 ;  /* 0x0000003e2878723c */ /* 0x080fe80000001878 */
[----:B------:R-:W4:Y:S04]  /*39b0*/  MUFU.TANH R118, R81 ;  /* 0x0000005100767308 */ /* 0x000f280000002400 */
[----:B------:R-:W-:Y:S01]  /*39c0*/  HMMA.16816.F32 R44, R36, R62, R44 ;  /* 0x0000003e242c723c */ /* 0x000fe2000000182c */
[----:B------:R-:W2:Y:S03]  /*39d0*/  LDSM.16.M88.4 R60, [R237] ;  /* 0x00000000ed3c783b */ /* 0x000ea60000000200 */
[----:B------:R1:W1:Y:S04]  /*39e0*/  MUFU.TANH R99, R83 ;  /* 0x0000005300637308 */ /* 0x0002680000002400 */
[----:B-1----:R-:W-:Y:S01]  /*39f0*/  HMMA.16816.F32 R80, R20, R84, R48 ;  /* 0x000000541450723c */ /* 0x002fe20000001830 */
[----:B------:R-:W-:Y:S01]  /*3a00*/  FMUL.FTZ R68, R68, c[0x0][0x320] ;  /* 0x0000c80044447a20 */ /* 0x000fe20000410000 */
[----:B------:R-:W1:Y:S01]  /*3a10*/  LDSM.16.M88.4 R48, [R238+0x1000] ;  /* 0x00100000ee30783b */ /* 0x000e620000000200 */
[----:B------:R-:W-:-:S05]  /*3a20*/  FMUL.FTZ R69, R69, c[0x0][0x320] ;  /* 0x0000c80045457a20 */ /* 0x000fca0000410000 */
[-C--:B------:R-:W-:Y:S01]  /*3a30*/  HMMA.16816.F32 R32, R36, R76.reuse, R32 ;  /* 0x0000004c2420723c */ /* 0x080fe20000001820 */
[----:B------:R-:W-:Y:S02]  /*3a40*/  FMUL.FTZ R84, R101, c[0x0][0x320] ;  /* 0x0000c80065547a20 */ /* 0x000fe40000410000 */
[----:B------:R-:W-:Y:S02]  /*3a50*/  FMUL.FTZ R85, R102, c[0x0][0x320] ;  /* 0x0000c80066557a20 */ /* 0x000fe40000410000 */
[----:B------:R-:W-:Y:S01]  /*3a60*/  FMUL.FTZ R101, R103, c[0x0][0x320] ;  /* 0x0000c80067657a20 */ /* 0x000fe20000410000 */
[----:B------:R-:W1:Y:S02]  /*3a70*/  MUFU.TANH R102, R68 ;  /* 0x0000004400667308 */ /* 0x000e640000002400 */
[C---:B------:R-:W-:Y:S06]  /*3a80*/  HMMA.16816.F32 R92, R40.reuse, R76, R92 ;  /* 0x0000004c285c723c */ /* 0x040fec000000185c */
[----:B------:R1:W1:Y:S02]  /*3a90*/  MUFU.TANH R103, R69 ;  /* 0x0000004500677308 */ /* 0x0002640000002400 */
[----:B------:R-:W-:Y:S01]  /*3aa0*/  HMMA.16816.F32 R88, R40, R78, R88 ;  /* 0x0000004e2858723c */ /* 0x000fe20000001858 */
[----:B------:R-:W-:Y:S07]  /*3ab0*/  LDSM.16.M88.4 R40, [R238+0x1800] ;  /* 0x00180000ee28783b */ /* 0x000fee0000000200 */
[-C--:B------:R-:W-:Y:S08]  /*3ac0*/  HMMA.16816.F32 R52, R16, R56.reuse, R52 ;  /* 0x000000381034723c */ /* 0x080ff00000001834 */
[----:B------:R-:W-:Y:S07]  /*3ad0*/  HMMA.16816.F32 R80, R12, R56, R80 ;  /* 0x000000380c50723c */ /* 0x000fee0000001850 */
[----:B------:R-:W-:Y:S01]  /*3ae0*/  FMUL.FTZ R56, R70, c[0x0][0x320] ;  /* 0x0000c80046387a20 */ /* 0x000fe20000410000 */
[----:B------:R-:W-:Y:S01]  /*3af0*/  HMMA.16816.F32 R28, R36, R78, R28 ;  /* 0x0000004e241c723c */ /* 0x000fe2000000181c */
[----:B------:R-:W-:-:S02]  /*3b00*/  FMUL.FTZ R57, R71, c[0x0][0x320] ;  /* 0x0000c80047397a20 */ /* 0x000fc40000410000 */
[----:B-1----:R-:W1:Y:S05]  /*3b10*/  LDSM.16.M88.4 R68, [R241+0x3800] ;  /* 0x00380000f144783b */ /* 0x002e6a0000000200 */
[C---:B--2---:R-:W-:Y:S08]  /*3b20*/  HMMA.16816.F32 R32, R20.reuse, R60, R32 ;  /* 0x0000003c1420723c */ /* 0x044ff00000001820 */
[-C--:B------:R-:W-:Y:S08]  /*3b30*/  HMMA.16816.F32 R44, R20, R86.reuse, R44 ;  /* 0x00000056142c723c */ /* 0x080ff0000000182c */
[C---:B------:R-:W-:Y:S08]  /*3b40*/  HMMA.16816.F32 R120, R24.reuse, R86, R120 ;  /* 0x000000561878723c */ /* 0x040ff00000001878 */
[C---:B------:R-:W-:Y:S08]  /*3b50*/  HMMA.16816.F32 R92, R24.reuse, R60, R92 ;  /* 0x0000003c185c723c */ /* 0x040ff0000000185c */
[-C--:B------:R-:W-:Y:S08]  /*3b60*/  HMMA.16816.F32 R88, R24, R62.reuse, R88 ;  /* 0x0000003e1858723c */ /* 0x080ff00000001858 */
[----:B------:R-:W-:Y:S08]  /*3b70*/  HMMA.16816.F32 R28, R20, R62, R28 ;  /* 0x0000003e141c723c */ /* 0x000ff0000000181c */
[-C--:B------:R-:W-:Y:S08]  /*3b80*/  HMMA.16816.F32 R52, R8, R48.reuse, R52 ;  /* 0x000000300834723c */ /* 0x080ff00000001834 */
[----:B------:R-:W-:Y:S01]  /*3b90*/  HMMA.16816.F32 R80, R4, R48, R80 ;  /* 0x000000300450723c */ /* 0x000fe20000001850 */
[----:B------:R-:W-:-:S02]  /*3ba0*/  FMUL.FTZ R107, R108, c[0x0][0x320] ;  /* 0x0000c8006c6b7a20 */ /* 0x000fc40000410000 */
[----:B------:R-:W-:Y:S02]  /*3bb0*/  FMUL.FTZ R0, R124, c[0x0][0x320] ;  /* 0x0000c8007c007a20 */ /* 0x000fe40000410000 */
[----:B------:R-:W-:Y:S02]  /*3bc0*/  FMUL.FTZ R104, R125, c[0x0][0x320] ;  /* 0x0000c8007d687a20 */ /* 0x000fe40000410000 */
[----:B------:R-:W-:Y:S01]  /*3bd0*/  FMUL.FTZ R105, R126, c[0x0][0x320] ;  /* 0x0000c8007e697a20 */ /* 0x000fe20000410000 */
[----:B-1----:R-:W-:Y:S01]  /*3be0*/  HMMA.16816.F32 R32, R12, R68, R32 ;  /* 0x000000440c20723c */ /* 0x002fe20000001820 */
[----:B------:R-:W-:Y:S02]  /*3bf0*/  FMUL.FTZ R106, R127, c[0x0][0x320] ;  /* 0x0000c8007f6a7a20 */ /* 0x000fe40000410000 */
[----:B------:R-:W-:Y:S02]  /*3c00*/  FMUL.FTZ R100, R100, c[0x0][0x320] ;  /* 0x0000c80064647a20 */ /* 0x000fe40000410000 */
[----:B------:R-:W-:-:S02]  /*3c10*/  FMUL.FTZ R72, R72, c[0x0][0x320] ;  /* 0x0000c80048487a20 */ /* 0x000fc40000410000 */
[----:B------:R-:W-:Y:S01]  /*3c20*/  FMUL.FTZ R73, R73, c[0x0][0x320] ;  /* 0x0000c80049497a20 */ /* 0x000fe20000410000 */
[----:B------:R-:W-:Y:S01]  /*3c30*/  HMMA.16816.F32 R44, R12, R58, R44 ;  /* 0x0000003a0c2c723c */ /* 0x000fe2000000182c */
[----:B-----5:R-:W-:Y:S01]  /*3c40*/  ISETP.GT.AND P0, PT, R3, R146, PT ;  /* 0x000000920300720c */ /* 0x020fe20003f04270 */
[----:B------:R-:W1:Y:S01]  /*3c50*/  MUFU.TANH R96, R96 ;  /* 0x0000006000607308 */ /* 0x000e620000002400 */
[----:B------:R-:W-:-:S05]  /*3c60*/  DEPBAR.LE SB0, 0x0 ;  /* 0x000080000000791a */ /* 0x000fca0000000000 */
[C---:B------:R-:W-:Y:S08]  /*3c70*/  HMMA.16816.F32 R120, R16.reuse, R58, R120 ;  /* 0x0000003a1078723c */ /* 0x040ff00000001878 */
[C---:B------:R-:W-:Y:S08]  /*3c80*/  HMMA.16816.F32 R92, R16.reuse, R68, R92 ;  /* 0x00000044105c723c */ /* 0x040ff0000000185c */
[-C--:B------:R-:W-:Y:S08]  /*3c90*/  HMMA.16816.F32 R88, R16, R70.reuse, R88 ;  /* 0x000000461058723c */ /* 0x080ff00000001858 */
[----:B------:R-:W-:Y:S08]  /*3ca0*/  HMMA.16816.F32 R28, R12, R70, R28 ;  /* 0x000000460c1c723c */ /* 0x000ff0000000181c */
[C---:B------:R-:W-:Y:S08]  /*3cb0*/  HMMA.16816.F32 R32, R4.reuse, R40, R32 ;  /* 0x000000280420723c */ /* 0x040ff00000001820 */
[-C--:B------:R-:W-:Y:S08]  /*3cc0*/  HMMA.16816.F32 R44, R4, R50.reuse, R44 ;  /* 0x00000032042c723c */ /* 0x080ff0000000182c */
[C---:B------:R-:W-:Y:S08]  /*3cd0*/  HMMA.16816.F32 R120, R8.reuse, R50, R120 ;  /* 0x000000320878723c */ /* 0x040ff00000001878 */
[C---:B------:R-:W-:Y:S08]  /*3ce0*/  HMMA.16816.F32 R92, R8.reuse, R40, R92 ;  /* 0x00000028085c723c */ /* 0x040ff0000000185c */
[-C--:B------:R-:W-:Y:S08]  /*3cf0*/  HMMA.16816.F32 R88, R8, R42.reuse, R88 ;  /* 0x0000002a0858723c */ /* 0x080ff00000001858 */
[----:B------:R-:W-:Y:S01]  /*3d00*/  HMMA.16816.F32 R28, R4, R42, R28 ;  /* 0x0000002a041c723c */ /* 0x000fe2000000181c */
[----:B------:R-:W-:-:S02]  /*3d10*/  FMUL.FTZ R108, R109, c[0x0][0x320] ;  /* 0x0000c8006d6c7a20 */ /* 0x000fc40000410000 */
[----:B------:R-:W-:Y:S02]  /*3d20*/  FMUL.FTZ R52, R52, c[0x0][0x320] ;  /* 0x0000c80034347a20 */ /* 0x000fe40000410000 */
[----:B------:R-:W-:Y:S02]  /*3d30*/  FMUL.FTZ R53, R53, c[0x0][0x320] ;  /* 0x0000c80035357a20 */ /* 0x000fe40000410000 */
[----:B------:R-:W-:Y:S02]  /*3d40*/  FMUL.FTZ R109, R110, c[0x0][0x320] ;  /* 0x0000c8006e6d7a20 */ /* 0x000fe40000410000 */
[----:B------:R-:W-:Y:S02]  /*3d50*/  FMUL.FTZ R32, R32, c[0x0][0x320] ;  /* 0x0000c80020207a20 */ /* 0x000fe40000410000 */
[----:B------:R-:W-:Y:S02]  /*3d60*/  FMUL.FTZ R110, R111, c[0x0][0x320] ;  /* 0x0000c8006f6e7a20 */ /* 0x000fe40000410000 */
[----:B------:R-:W-:-:S02]  /*3d70*/  FMUL.FTZ R111, R112, c[0x0][0x320] ;  /* 0x0000c800706f7a20 */ /* 0x000fc40000410000 */
[----:B------:R-:W-:Y:S02]  /*3d80*/  FMUL.FTZ R48, R74, c[0x0][0x320] ;  /* 0x0000c8004a307a20 */ /* 0x000fe40000410000 */
[----:B------:R-:W-:Y:S01]  /*3d90*/  FMUL.FTZ R49, R75, c[0x0][0x320] ;  /* 0x0000c8004b317a20 */ /* 0x000fe20000410000 */
[----:B------:R2:W1:Y:S01]  /*3da0*/  MUFU.TANH R74, R52 ;  /* 0x00000034004a7308 */ /* 0x0004620000002400 */
[----:B------:R-:W-:Y:S02]  /*3db0*/  FMUL.FTZ R112, R113, c[0x0][0x320] ;  /* 0x0000c80071707a20 */ /* 0x000fe40000410000 */
[----:B------:R-:W-:Y:S02]  /*3dc0*/  FMUL.FTZ R113, R116, c[0x0][0x320] ;  /* 0x0000c80074717a20 */ /* 0x000fe40000410000 */
[----:B------:R-:W-:-:S03]  /*3dd0*/  FMUL.FTZ R20, R46, c[0x0][0x320] ;  /* 0x0000c8002e147a20 */ /* 0x000fc60000410000 */
[----:B------:R5:W1:Y:S01]  /*3de0*/  MUFU.TANH R75, R53 ;  /* 0x00000035004b7308 */ /* 0x000a620000002400 */
[----:B------:R-:W-:Y:S02]  /*3df0*/  FMUL.FTZ R116, R119, c[0x0][0x320] ;  /* 0x0000c80077747a20 */ /* 0x000fe40000410000 */
[----:B------:R-:W-:Y:S02]  /*3e00*/  FMUL.FTZ R58, R81, c[0x0][0x320] ;  /* 0x0000c800513a7a20 */ /* 0x000fe40000410000 */
[----:B------:R-:W-:Y:S02]  /*3e10*/  FMUL.FTZ R50, R83, c[0x0][0x320] ;  /* 0x0000c80053327a20 */ /* 0x000fe40000410000 */
[----:B------:R-:W-:Y:S01]  /*3e20*/  FMUL.FTZ R51, R120, c[0x0][0x320] ;  /* 0x0000c80078337a20 */ /* 0x000fe20000410000 */
[----:B------:R1:W1:Y:S01]  /*3e30*/  MUFU.TANH R40, R32 ;  /* 0x0000002000287308 */ /* 0x0002620000002400 */
[----:B--2---:R-:W-:Y:S02]  /*3e40*/  FMUL.FTZ R52, R54, c[0x0][0x320] ;  /* 0x0000c80036347a20 */ /* 0x004fe40000410000 */
[----:B------:R-:W-:-:S02]  /*3e50*/  FMUL.FTZ R54, R80, c[0x0][0x320] ;  /* 0x0000c80050367a20 */ /* 0x000fc40000410000 */
[----:B------:R-:W-:Y:S02]  /*3e60*/  FMUL.FTZ R36, R121, c[0x0][0x320] ;  /* 0x0000c80079247a20 */ /* 0x000fe40000410000 */
[----:B------:R-:W-:Y:S02]  /*3e70*/  FMUL.FTZ R25, R122, c[0x0][0x320] ;  /* 0x0000c8007a197a20 */ /* 0x000fe40000410000 */
[----:B-----5:R-:W-:Y:S02]  /*3e80*/  FMUL.FTZ R53, R55, c[0x0][0x320] ;  /* 0x0000c80037357a20 */ /* 0x020fe40000410000 */
[----:B------:R-:W-:Y:S02]  /*3e90*/  FMUL.FTZ R55, R82, c[0x0][0x320] ;  /* 0x0000c80052377a20 */ /* 0x000fe40000410000 */
[----:B------:R-:W-:Y:S02]  /*3ea0*/  FMUL.FTZ R79, R123, c[0x0][0x320] ;  /* 0x0000c8007b4f7a20 */ /* 0x000fe40000410000 */
[----:B------:R-:W-:-:S02]  /*3eb0*/  FMUL.FTZ R37, R44, c[0x0][0x320] ;  /* 0x0000c8002c257a20 */ /* 0x000fc40000410000 */
[----:B------:R-:W-:Y:S02]  /*3ec0*/  FMUL.FTZ R26, R45, c[0x0][0x320] ;  /* 0x0000c8002d1a7a20 */ /* 0x000fe40000410000 */
[----:B------:R-:W-:Y:S02]  /*3ed0*/  FMUL.FTZ R27, R47, c[0x0][0x320] ;  /* 0x0000c8002f1b7a20 */ /* 0x000fe40000410000 */
[----:B------:R-:W-:Y:S02]  /*3ee0*/  FMUL.FTZ R19, R92, c[0x0][0x320] ;  /* 0x0000c8005c137a20 */ /* 0x000fe40000410000 */
[----:B------:R-:W-:Y:S02]  /*3ef0*/  FMUL.FTZ R18, R93, c[0x0][0x320] ;  /* 0x0000c8005d127a20 */ /* 0x000fe40000410000 */
[----:B------:R-:W-:Y:S02]  /*3f00*/  FMUL.FTZ R78, R94, c[0x0][0x320] ;  /* 0x0000c8005e4e7a20 */ /* 0x000fe40000410000 */
[----:B------:R-:W-:-:S02]  /*3f10*/  FMUL.FTZ R77, R95, c[0x0][0x320] ;  /* 0x0000c8005f4d7a20 */ /* 0x000fc40000410000 */
[----:B-1----:R-:W-:Y:S02]  /*3f20*/  FMUL.FTZ R32, R33, c[0x0][0x320] ;  /* 0x0000c80021207a20 */ /* 0x002fe40000410000 */
[----:B------:R-:W-:Y:S02]  /*3f30*/  FMUL.FTZ R11, R34, c[0x0][0x320] ;  /* 0x0000c800220b7a20 */ /* 0x000fe40000410000 */
[----:B------:R-:W-:Y:S02]  /*3f40*/  FMUL.FTZ R10, R35, c[0x0][0x320] ;  /* 0x0000c800230a7a20 */ /* 0x000fe40000410000 */
[----:B------:R-:W-:Y:S02]  /*3f50*/  FMUL.FTZ R17, R88, c[0x0][0x320] ;  /* 0x0000c80058117a20 */ /* 0x000fe40000410000 */
[----:B------:R-:W-:Y:S02]  /*3f60*/  FMUL.FTZ R16, R89, c[0x0][0x320] ;  /* 0x0000c80059107a20 */ /* 0x000fe40000410000 */
[----:B------:R-:W-:-:S02]  /*3f70*/  FMUL.FTZ R76, R90, c[0x0][0x320] ;  /* 0x0000c8005a4c7a20 */ /* 0x000fc40000410000 */
[----:B------:R-:W-:Y:S02]  /*3f80*/  FMUL.FTZ R46, R91, c[0x0][0x320] ;  /* 0x0000c8005b2e7a20 */ /* 0x000fe40000410000 */
[----:B------:R-:W-:Y:S02]  /*3f90*/  FMUL.FTZ R28, R28, c[0x0][0x320] ;  /* 0x0000c8001c1c7a20 */ /* 0x000fe40000410000 */
[----:B------:R-:W-:Y:S02]  /*3fa0*/  FMUL.FTZ R29, R29, c[0x0][0x320] ;  /* 0x0000c8001d1d7a20 */ /* 0x000fe40000410000 */
[----:B------:R-:W-:Y:S02]  /*3fb0*/  FMUL.FTZ R30, R30, c[0x0][0x320] ;  /* 0x0000c8001e1e7a20 */ /* 0x000fe40000410000 */
[----:B------:R-:W-:Y:S01]  /*3fc0*/  FMUL.FTZ R31, R31, c[0x0][0x320] ;  /* 0x0000c8001f1f7a20 */ /* 0x000fe20000410000 */
[----:B------:R-:W1:Y:S08]  /*3fd0*/  MUFU.TANH R0, R0 ;  /* 0x0000000000007308 */ /* 0x000e700000002400 */
[----:B------:R-:W2:Y:S08]  /*3fe0*/  MUFU.TANH R104, R104 ;  /* 0x0000006800687308 */ /* 0x000eb00000002400 */
[----:B------:R-:W1:Y:S08]  /*3ff0*/  MUFU.TANH R105, R105 ;  /* 0x0000006900697308 */ /* 0x000e700000002400 */
        /* <DEDUP_REMOVED lines=47> */
[----:B------:R1:W1:Y:S08]  /*42f0*/  MUFU.TANH R33, R28 ;  /* 0x0000001c00217308 */ /* 0x0002700000002400 */
[----:B------:R1:W1:Y:S08]  /*4300*/  MUFU.TANH R47, R29 ;  /* 0x0000001d002f7308 */ /* 0x0002700000002400 */
[----:B------:R1:W1:Y:S08]  /*4310*/  MUFU.TANH R45, R30 ;  /* 0x0000001e002d7308 */ /* 0x0002700000002400 */
[----:B------:R1:W1:Y:S01]  /*4320*/  MUFU.TANH R44, R31 ;  /* 0x0000001f002c7308 */ /* 0x0002620000002400 */
[----:B------:R-:W-:Y:S01]  /*4330*/  BSSY B0, `(.L_x_1230) ;  /* 0x0000056000007945 */ /* 0x000fe20003800000 */
[----:B------:R-:W-:Y:S01]  /*4340*/  BAR.SYNC.DEFER_BLOCKING 0x0 ;  /* 0x0000000000007b1d */ /* 0x000fe20000010000 */
[----:B------:R-:W-:-:S02]  /*4350*/  ISETP.GT.AND P1, PT, R66, 0x3f, PT ;  /* 0x0000003f4200780c */ /* 0x000fc40003f24270 */
[C---:B------:R-:W-:Y:S02]  /*4360*/  IADD3 R234, R242.reuse, 0x1800, RZ ;  /* 0x00001800f2ea7810 */ /* 0x040fe40007ffe0ff */
[C---:B------:R-:W-:Y:S02]  /*4370*/  IADD3 R233, R242.reuse, 0x1000, RZ ;  /* 0x00001000f2e97810 */ /* 0x040fe40007ffe0ff */
[----:B------:R-:W-:Y:S01]  /*4380*/  IADD3 R232, R242, 0x800, RZ ;  /* 0x00000800f2e87810 */ /* 0x000fe20007ffe0ff */
[----:B------:R-:W-:Y:S05]  /*4390*/  @!P0 BRA `(.L_x_1231) ;  /* 0x000004f000008947 */ /* 0x000fea0003800000 */
[----:B--234-:R-:W-:Y:S01]  /*43a0*/  IMAD R4, R3, 0x40, R143 ;  /* 0x0000004003047824 */ /* 0x01cfe200078e028f */
[----:B------:R-:W-:-:S04]  /*43b0*/  MOV R13, RZ ;  /* 0x000000ff000d7202 */ /* 0x000fc80000000f00 */
[----:B------:R-:W-:-:S05]  /*43c0*/  IADD3 R66, R4, -0x40, R66 ;  /* 0xffffffc004427810 */ /* 0x000fca0007ffe042 */
[----:B------:R-:W-:-:S04]  /*43d0*/  @P3 IMAD.HI.U32 R5, R66, c[0x0][0x2bc], RZ ;  /* 0x0000af0042053a27 */ /* 0x000fc800078e00ff */
[----:B------:R-:W-:Y:S01]  /*43e0*/  IMAD.MOV.U32 R4, RZ, RZ, R66 ;  /* 0x000000ffff047224 */ /* 0x000fe200078e0042 */
        /* <DEDUP_REMOVED lines=9> */
[----:B------:R-:W-:Y:S01]  /*4480*/  SHF.R.S32.HI R4, RZ, 0x1f, R12 ;  /* 0x0000001fff047819 */ /* 0x000fe2000001140c */
[----:B------:R3:W-:Y:S04]  /*4490*/  STL [R1+0xb8], R12 ;  /* 0x0000b80c01007387 */ /* 0x0007e80000100800 */
[----:B------:R-:W-:-:S04]  /*44a0*/  IMAD R4, R4, c[0x0][0x1e0], RZ ;  /* 0x0000780004047a24 */ /* 0x000fc800078e02ff */
[----:B------:R-:W-:-:S05]  /*44b0*/  IMAD R4, R12, c[0x0][0x1e4], R4 ;  /* 0x000079000c047a24 */ /* 0x000fca00078e0204 */
[----:B------:R-:W-:Y:S02]  /*44c0*/  IADD3 R7, R7, R4, RZ ;  /* 0x0000000407077210 */ /* 0x000fe40007ffe0ff */
[----:B--2---:R-:W-:-:S03]  /*44d0*/  SHF.R.S32.HI R4, RZ, 0x1f, R13 ;  /* 0x0000001fff047819 */ /* 0x004fc6000001140d */
[----:B------:R-:W-:Y:S01]  /*44e0*/  IMAD.WIDE.U32 R6, R13, c[0x0][0x1f0], R6 ;  /* 0x00007c000d067a25 */ /* 0x000fe200078e0006 */
[----:B------:R2:W-:Y:S03]  /*44f0*/  STL [R1+0xb4], R13 ;  /* 0x0000b40d01007387 */ /* 0x0005e60000100800 */
[----:B------:R-:W-:Y:S01]  /*4500*/  IMAD R4, R4, c[0x0][0x1f0], RZ ;  /* 0x00007c0004047a24 */ /* 0x000fe200078e02ff */
[----:B---3--:R-:W-:-:S03]  /*4510*/  IADD3 R12, P2, R140, R6, RZ ;  /* 0x000000068c0c7210 */ /* 0x008fc60007f5e0ff */
[----:B------:R-:W-:-:S05]  /*4520*/  IMAD R4, R13, c[0x0][0x1f4], R4 ;  /* 0x00007d000d047a24 */ /* 0x000fca00078e0204 */
[----:B------:R-:W-:Y:S02]  /*4530*/  IADD3.X R4, R139, R7, R4, P2, !PT ;  /* 0x000000078b047210 */ /* 0x000fe400017fe404 */
[----:B--2---:R-:W-:-:S04]  /*4540*/  LEA R13, P0, R12, c[0x0][0x1c8], 0x1 ;  /* 0x000072000c0d7a11 */ /* 0x004fc800078008ff */
[----:B------:R-:W-:Y:S01]  /*4550*/  LEA.HI.X R12, R12, c[0x0][0x1cc], R4, 0x1, P0 ;  /* 0x000073000c0c7a11 */ /* 0x000fe200000f0c04 */
[----:B------:R-:W-:Y:S06]  /*4560*/  BRA.DIV ~URZ, `(.L_x_1232) ;  /* 0x0000f8e27f007947 */ /* 0x000fec000b800000 */
[----:B------:R2:W3:Y:S02]  /*4570*/  SHFL.IDX PT, R14, R12, RZ, 0x181f ;  /* 0x00181fff0c0e7589 */ /* 0x0004e400000e0000 */
.L_x_1286:
[----:B------:R-:W-:Y:S05]  /*4580*/  BRA.DIV ~URZ, `(.L_x_1233) ;  /* 0x0000f9327f007947 */ /* 0x000fea000b800000 */
[----:B------:R-:W4:Y:S04]  /*4590*/  LDL R22, [R1+0x18] ;  /* 0x0000180001167983 */ /* 0x000f280000100800 */
[----:B------:R-:W5:Y:S04]  /*45a0*/  LDL R9, [R1+0x4] ;  /* 0x0000040001097983 */ /* 0x000f680000100800 */
[----:B--2---:R-:W2:Y:S04]  /*45b0*/  LDL R24, [R1+0x8] ;  /* 0x0000080001187983 */ /* 0x004ea80000100800 */
[----:B------:R-:W3:Y:S04]  /*45c0*/  SHFL.IDX PT, R8, R13, RZ, 0x181f ;  /* 0x00181fff0d087589 */ /* 0x000ee800000e0000 */
[----:B------:R-:W1:Y:S04]  /*45d0*/  SHFL.IDX PT, R6, R13, 0x1, 0x181f ;  /* 0x00381f000d067f89 */ /* 0x000e6800000e0000 */
[----:B------:R-:W1:Y:S04]  /*45e0*/  SHFL.IDX PT, R7, R12, 0x1, 0x181f ;  /* 0x00381f000c077f89 */ /* 0x000e6800000e0000 */
[----:B------:R-:W1:Y:S04]  /*45f0*/  SHFL.IDX PT, R4, R13, 0x2, 0x181f ;  /* 0x00581f000d047f89 */ /* 0x000e6800000e0000 */
[----:B------:R-:W1:Y:S04]  /*4600*/  SHFL.IDX PT, R5, R12, 0x2, 0x181f ;  /* 0x00581f000c057f89 */ /* 0x000e6800000e0000 */
[----:B------:R-:W1:Y:S02]  /*4610*/  SHFL.IDX PT, R12, R12, 0x3, 0x181f ;  /* 0x00781f000c0c7f89 */ /* 0x000e6400000e0000 */
[----:B-1-3--:R-:W-:-:S02]  /*4620*/  IADD3 R28, P5, R8, R138, RZ ;  /* 0x0000008a081c7210 */ /* 0x00afc40007fbe0ff */
[----:B------:R-:W1:Y:S03]  /*4630*/  SHFL.IDX PT, R13, R13, 0x3, 0x181f ;  /* 0x00781f000d0d7f89 */ /* 0x000e6600000e0000 */
[----:B------:R-:W-:Y:S01]  /*4640*/  IMAD.X R29, R14, 0x1, R137, P5 ;  /* 0x000000010e1d7824 */ /* 0x000fe200028e0689 */
[----:B----4-:R-:W-:Y:S02]  /*4650*/  ISETP.GE.AND P2, PT, R22, c[0x0][0x1d4], PT ;  /* 0x0000750016007a0c */ /* 0x010fe40003f46270 */
[-C--:B------:R-:W-:Y:S02]  /*4660*/  IADD3 R22, P6, R8, R136.reuse, RZ ;  /* 0x0000008808167210 */ /* 0x080fe40007fde0ff */
[----:B-----5:R-:W-:Y:S02]  /*4670*/  ISETP.GE.AND P0, PT, R9, c[0x0][0x1d4], PT ;  /* 0x0000750009007a0c */ /* 0x020fe40003f06270 */
[----:B------:R-:W-:Y:S01]  /*4680*/  SEL R21, RZ, 0x10, P2 ;  /* 0x00000010ff157807 */ /* 0x000fe20001000000 */
[----:B------:R-:W-:Y:S01]  /*4690*/  IMAD.X R23, R14, 0x1, R67, P6 ;  /* 0x000000010e177824 */ /* 0x000fe200030e0643 */
[----:B------:R-:W-:-:S02]  /*46a0*/  IADD3 R8, P6, R6, R136, RZ ;  /* 0x0000008806087210 */ /* 0x000fc40007fde0ff */
[----:B------:R-:W-:-:S03]  /*46b0*/  IADD3 R14, P5, R6, R138, RZ ;  /* 0x0000008a060e7210 */ /* 0x000fc60007fbe0ff */
[C---:B------:R-:W-:Y:S01]  /*46c0*/  IMAD.X R9, R7.reuse, 0x1, R67, P6 ;  /* 0x0000000107097824 */ /* 0x040fe200030e0643 */
[C---:B------:R-:W-:Y:S01]  /*46d0*/  IADD3 R6, P6, R4.reuse, R136, RZ ;  /* 0x0000008804067210 */ /* 0x040fe20007fde0ff */
[----:B------:R-:W-:Y:S01]  /*46e0*/  IMAD.X R15, R7, 0x1, R137, P5 ;  /* 0x00000001070f7824 */ /* 0x000fe200028e0689 */
[----:B------:R-:W-:Y:S01]  /*46f0*/  IADD3 R4, P5, R4, R138, RZ ;  /* 0x0000008a04047210 */ /* 0x000fe20007fbe0ff */
[----:B--2---:R2:W-:Y:S02]  /*4700*/  LDGSTS.E.BYPASS.LTC128B.128 [R24+0x4100], [R22.64], !P2 ;  /* 0x0410000016187fae */ /* 0x0045e4000d101d48 */
[C---:B------:R-:W-:Y:S02]  /*4710*/  IMAD.X R7, R5.reuse, 0x1, R67, P6 ;  /* 0x0000000105077824 */ /* 0x040fe400030e0643 */
[----:B------:R-:W-:Y:S01]  /*4720*/  IMAD.X R5, R5, 0x1, R137, P5 ;  /* 0x0000000105057824 */ /* 0x000fe200028e0689 */
[----:B------:R2:W-:Y:S04]  /*4730*/  LDGSTS.E.BYPASS.LTC128B.128 [R24+0x6100], [R28.64], !P0 ;  /* 0x061000001c187fae */ /* 0x0005e8000c101d48 */
[----:B------:R2:W-:Y:S04]  /*4740*/  LDGSTS.E.BYPASS.LTC128B.128 [R24+0x4900], [R8.64], !P2 ;  /* 0x0490000008187fae */ /* 0x0005e8000d101d48 */
[----:B------:R3:W-:Y:S04]  /*4750*/  LDGSTS.E.BYPASS.LTC128B.128 [R24+0x6900], [R14.64], !P0 ;  /* 0x069000000e187fae */ /* 0x0007e8000c101d48 */
[----:B------:R2:W-:Y:S04]  /*4760*/  LDGSTS.E.BYPASS.LTC128B.128 [R24+0x5100], [R6.64], !P2 ;  /* 0x0510000006187fae */ /* 0x0005e8000d101d48 */
[----:B------:R2:W-:Y:S01]  /*4770*/  LDGSTS.E.BYPASS.LTC128B.128 [R24+0x7100], [R4.64], !P0 ;  /* 0x0710000004187fae */ /* 0x0005e2000c101d48 */
[----:B---3--:R-:W-:-:S03]  /*4780*/  SEL R15, RZ, 0x10, P0 ;  /* 0x00000010ff0f7807 */ /* 0x008fc60000000000 */
.L_x_1287:
[----:B-12---:R-:W2:Y:S01]  /*4790*/  LDL R8, [R1+0x8] ;  /* 0x0000080001087983 */ /* 0x006ea20000100800 */
[----:B------:R-:W-:-:S02]  /*47a0*/  IADD3 R5, -R21, 0x10, RZ ;  /* 0x0000001015057810 */ /* 0x000fc40007ffe1ff */
[----:B------:R-:W-:Y:S02]  /*47b0*/  IADD3 R4, -R15, 0x10, RZ ;  /* 0x000000100f047810 */ /* 0x000fe40007ffe1ff */
[----:B------:R-:W-:Y:S02]  /*47c0*/  LOP3.LUT R5, R5, 0xf, RZ, 0xc0, !PT ;  /* 0x0000000f05057812 */ /* 0x000fe400078ec0ff */
[----:B------:R-:W-:Y:S02]  /*47d0*/  ISETP.NE.U32.AND P6, PT, R21, RZ, PT ;  /* 0x000000ff1500720c */ /* 0x000fe40003fc5070 */
[----:B------:R-:W-:Y:S02]  /*47e0*/  IADD3 R6, P2, P0, R5, R13, R136 ;  /* 0x0000000d05067210 */ /* 0x000fe4000785e088 */
[----:B------:R-:W-:Y:S02]  /*47f0*/  LOP3.LUT R4, R4, 0xf, RZ, 0xc0, !PT ;  /* 0x0000000f04047812 */ /* 0x000fe400078ec0ff */
[----:B------:R-:W-:-:S02]  /*4800*/  ISETP.NE.U32.AND P5, PT, R15, RZ, PT ;  /* 0x000000ff0f00720c */ /* 0x000fc40003fa5070 */
[----:B------:R-:W-:Y:S02]  /*4810*/  IADD3.X R7, RZ, R12, R67, P2, P0 ;  /* 0x0000000cff077210 */ /* 0x000fe400017e0443 */
[----:B------:R-:W-:-:S04]  /*4820*/  IADD3 R4, P2, P0, R4, R13, R138 ;  /* 0x0000000d04047210 */ /* 0x000fc8000785e08a */
[----:B------:R-:W-:Y:S01]  /*4830*/  IADD3.X R5, RZ, R12, R137, P2, P0 ;  /* 0x0000000cff057210 */ /* 0x000fe200017e0489 */
[----:B------:R-:W-:Y:S01]  /*4840*/  @!PT LDS RZ, [RZ] ;  /* 0x00000000fffff984 */ /* 0x000fe20000000800 */
[----:B------:R-:W-:Y:S01]  /*4850*/  @!PT LDS RZ, [RZ] ;  /* 0x00000000fffff984 */ /* 0x000fe20000000800 */
[----:B------:R-:W-:Y:S01]  /*4860*/  @!PT LDS RZ, [RZ] ;  /* 0x00000000fffff984 */ /* 0x000fe20000000800 */
[----:B--2---:R1:W-:Y:S04]  /*4870*/  LDGSTS.E.BYPASS.LTC128B.128.ZFILL [R8+0x5900], [R6.64], P6 ;  /* 0x0590000006087fae */ /* 0x0043e8000b141d48 */
[----:B------:R1:W-:Y:S04]  /*4880*/  LDGSTS.E.BYPASS.LTC128B.128.ZFILL [R8+0x7900], [R4.64], P5 ;  /* 0x0790000004087fae */ /* 0x0003e8000a941d48 */
.L_x_1231:
[----:B--234-:R-:W-:Y:S05]  /*4890*/  BSYNC B0 ;  /* 0x0000000000007941 */ /* 0x01cfea0003800000 */
.L_x_1230:
[----:B-1----:R-:W2:Y:S04]  /*48a0*/  LDL R7, [R1+0xac] ;  /* 0x0000ac0001077983 */ /* 0x002ea80000100800 */
[----:B------:R-:W2:Y:S04]  /*48b0*/  LDL R4, [R1+0x10] ;  /* 0x0000100001047983 */ /* 0x000ea80000100800 */
[----:B------:R-:W3:Y:S01]  /*48c0*/  LDL R6, [R1+0xc] ;  /* 0x00000c0001067983 */ /* 0x000ee20000100800 */
[----:B------:R-:W-:-:S03]  /*48d0*/  MOV R5, 0xffffffc0 ;  /* 0xffffffc000057802 */ /* 0x000fc60000000f00 */
[----:B------:R-:W0:Y:S02]  /*48e0*/  LDGDEPBAR ;  /* 0x00000000000079af */ /* 0x000e240000000000 */
[----:B------:R-:W-:Y:S01]  /*48f0*/  IMAD R5, R3, R5, 0x1 ;  /* 0x0000000103057424 */ /* 0x000fe200078e0205 */
[----:B--2---:R-:W-:Y:S02]  /*4900*/  IADD3 R7, R4, R7, RZ ;  /* 0x0000000704077210 */ /* 0x004fe40007ffe0ff */
[----:B------:R-:W-:-:S03]  /*4910*/  MOV R4, c[0x0][0x2ac] ;  /* 0x0000ab0000047a02 */ /* 0x000fc60000000f00 */
[----:B------:R-:W-:Y:S01]  /*4920*/  @P4 IMAD.HI.U32 R3, R7, c[0x0][0x2c8], RZ ;  /* 0x0000b20007034a27 */ /* 0x000fe200078e00ff */
[----:B------:R1:W-:Y:S03]  /*4930*/  STL [R1+0xf0], R7 ;  /* 0x0000f00701007387 */ /* 0x0003e60000100800 */
[----:B------:R-:W-:Y:S01]  /*4940*/  IMAD R4, R4, c[0x0][0x1d0], R5 ;  /* 0x0000740004047a24 */ /* 0x000fe200078e0205 */
[----:B-1----:R-:W-:Y:S02]  /*4950*/  @P4 SHF.R.U32.HI R7, RZ, c[0x0][0x2cc], R3 ;  /* 0x0000b300ff074a19 */ /* 0x002fe40000011603 */
[----:B---3--:R-:W-:Y:S02]  /*4960*/  IADD3 R3, -R6, R2, RZ ;  /* 0x0000000206037210 */ /* 0x008fe40007ffe1ff */
[----:B------:R-:W-:Y:S01]  /*4970*/  IADD3 R2, R4, -c[0x0][0x168], -R6 ;  /* 0x80005a0004027a10 */ /* 0x000fe20007ffe806 */
[----:B------:R-:W-:Y:S05]  /*4980*/  BRA.DIV ~URZ, `(.L_x_1234) ;  /* 0x0000fab27f007947 */ /* 0x000fea000b800000 */
[----:B------:R1:W2:Y:S02]  /*4990*/  SHFL.IDX PT, R4, R7, RZ, 0x1c1f ;  /* 0x001c1fff07047589 */ /* 0x0002a400000e0000 */
.L_x_1288:
        /* <DEDUP_REMOVED lines=33> */
[----:B------:R-:W-:Y:S01]  /*4bb0*/  FSEL R16, R16, -INF , P0 ;  /* 0xff80000010107808 */ /* 0x000fe20000000000 */
[----:B------:R-:W-:Y:S05]  /*4bc0*/  BRA.DIV ~URZ, `(.L_x_1235) ;  /* 0x0000f8d27f007947 */ /* 0x000fea000b800000 */
[----:B------:R-:W2:Y:S04]  /*4bd0*/  SHFL.IDX PT, R5, R7, 0x2, 0x1c1f ;  /* 0x005c1f0007057f89 */ /* 0x000ea800000e0000 */
[----:B------:R-:W3:Y:S04]  /*4be0*/  SHFL.IDX PT, R0, R7, 0x1, 0x1c1f ;  /* 0x003c1f0007007f89 */ /* 0x000ee800000e0000 */
[----:B------:R-:W4:Y:S01]  /*4bf0*/  SHFL.IDX PT, R4, R7, 0x3, 0x1c1f ;  /* 0x007c1f0007047f89 */ /* 0x000f2200000e0000 */
[----:B--2---:R-:W-:-:S02]  /*4c00*/  IMAD.IADD R5, R2, 0x1, R5 ;  /* 0x0000000102057824 */ /* 0x004fc400078e0205 */
[C---:B---3--:R-:W-:Y:S02]  /*4c10*/  IMAD.IADD R0, R2.reuse, 0x1, R0 ;  /* 0x0000000102007824 */ /* 0x048fe400078e0200 */
[----:B----4-:R-:W-:Y:S01]  /*4c20*/  IMAD.IADD R4, R2, 0x1, R4 ;  /* 0x0000000102047824 */ /* 0x010fe200078e0204 */
[C---:B------:R-:W-:Y:S02]  /*4c30*/  IMNMX R2, R3.reuse, R5, PT ;  /* 0x0000000503027217 */ /* 0x040fe40003800200 */
[----:B------:R-:W-:Y:S02]  /*4c40*/  IMNMX R0, R3, R0, PT ;  /* 0x0000000003007217 */ /* 0x000fe40003800200 */
[C---:B------:R-:W-:Y:S02]  /*4c50*/  ISETP.GT.AND P6, PT, R2.reuse, RZ, PT ;  /* 0x000000ff0200720c */ /* 0x040fe40003fc4270 */
[C---:B------:R-:W-:Y:S02]  /*4c60*/  ISETP.GT.AND P5, PT, R2.reuse, 0x1, PT ;  /* 0x000000010200780c */ /* 0x040fe40003fa4270 */
[----:B------:R-:W-:-:S02]  /*4c70*/  ISETP.GT.AND P2, PT, R2, 0x8, PT ;  /* 0x000000080200780c */ /* 0x000fc40003f44270 */
[----:B------:R-:W-:Y:S02]  /*4c80*/  ISETP.GT.AND P0, PT, R2, 0x9, PT ;  /* 0x000000090200780c */ /* 0x000fe40003f04270 */
[----:B------:R-:W-:Y:S02]  /*4c90*/  FSEL R15, R107, -INF , P6 ;  /* 0xff8000006b0f7808 */ /* 0x000fe40003000000 */
[----:B------:R-:W-:Y:S02]  /*4ca0*/  FSEL R108, R108, -INF , P5 ;  /* 0xff8000006c6c7808 */ /* 0x000fe40002800000 */
[C---:B------:R-:W-:Y:S02]  /*4cb0*/  ISETP.GT.AND P6, PT, R2.reuse, 0x10, PT ;  /* 0x000000100200780c */ /* 0x040fe40003fc4270 */
[----:B------:R-:W-:Y:S02]  /*4cc0*/  ISETP.GT.AND P5, PT, R2, 0x11, PT ;  /* 0x000000110200780c */ /* 0x000fe40003fa4270 */
[----:B------:R-:W-:-:S02]  /*4cd0*/  FSEL R14, R113, -INF , P2 ;  /* 0xff800000710e7808 */ /* 0x000fc40001000000 */
[----:B------:R-:W-:Y:S02]  /*4ce0*/  FSEL R13, R114, -INF , P0 ;  /* 0xff800000720d7808 */ /* 0x000fe40000000000 */
[C---:B------:R-:W-:Y:S02]  /*4cf0*/  ISETP.GT.AND P2, PT, R2.reuse, 0x18, PT ;  /* 0x000000180200780c */ /* 0x040fe40003f44270 */
[----:B------:R-:W-:Y:S02]  /*4d00*/  ISETP.GT.AND P0, PT, R2, 0x19, PT ;  /* 0x000000190200780c */ /* 0x000fe40003f04270 */
[----:B------:R-:W-:Y:S02]  /*4d10*/  FSEL R12, R100, -INF , P6 ;  /* 0xff800000640c7808 */ /* 0x000fe40003000000 */
[----:B------:R-:W-:Y:S02]  /*4d20*/  FSEL R84, R84, -INF , P5 ;  /* 0xff80000054547808 */ /* 0x000fe40002800000 */
        /* <DEDUP_REMOVED lines=16> */
[C---:B------:R-:W-:Y:S02]  /*4e30*/  ISETP.GT.AND P6, PT, R0.reuse, RZ, PT ;  /* 0x000000ff0000720c */ /* 0x040fe40003fc4270 */
        /* <DEDUP_REMOVED lines=25> */
[----:B------:R-:W-:-:S02]  /*4fd0*/  IMNMX R3, R3, R4, PT ;  /* 0x0000000403037217 */ /* 0x000fc40003800200 */
[----:B------:R-:W-:Y:S02]  /*4fe0*/  FSEL R92, R25, -INF , P2 ;  /* 0xff800000195c7808 */ /* 0x000fe40001000000 */
[----:B------:R-:W-:Y:S02]  /*4ff0*/  FSEL R79, R79, -INF , P0 ;  /* 0xff8000004f4f7808 */ /* 0x000fe40000000000 */
[----:B------:R-:W-:Y:S02]  /*5000*/  FMNMX.FTZ R4, R41, R31, !PT ;  /* 0x0000001f29047209 */ /* 0x000fe40007810000 */
[C---:B------:R-:W-:Y:S02]  /*5010*/  ISETP.GT.AND P2, PT, R0.reuse, 0x38, PT ;  /* 0x000000380000780c */ /* 0x040fe40003f44270 */
[----:B------:R-:W-:Y:S02]  /*5020*/  ISETP.GT.AND P0, PT, R0, 0x39, PT ;  /* 0x000000390000780c */ /* 0x000fe40003f04270 */
[----:B------:R-:W-:-:S02]  /*5030*/  FSEL R78, R78, -INF , P6 ;  /* 0xff8000004e4e7808 */ /* 0x000fc40003000000 */
[----:B------:R-:W-:Y:S02]  /*5040*/  FSEL R77, R77, -INF , P5 ;  /* 0xff8000004d4d7808 */ /* 0x000fe40002800000 */
[C---:B------:R-:W-:Y:S02]  /*5050*/  ISETP.GT.AND P6, PT, R3.reuse, RZ, PT ;  /* 0x000000ff0300720c */ /* 0x040fe40003fc4270 */
[----:B------:R-:W-:Y:S02]  /*5060*/  ISETP.GT.AND P5, PT, R3, 0x1, PT ;  /* 0x000000010300780c */ /* 0x000fe40003fa4270 */
[----:B------:R-:W-:Y:S02]  /*5070*/  FMNMX.FTZ R2, R111, R4, !PT ;  /* 0x000000046f027209 */ /* 0x000fe40007810000 */
[----:B------:R-:W-:Y:S02]  /*5080*/  FSEL R76, R76, -INF , P2 ;  /* 0xff8000004c4c7808 */ /* 0x000fe40001000000 */
[----:B------:R-:W-:-:S02]  /*5090*/  FSEL R67, R46, -INF , P0 ;  /* 0xff8000002e437808 */ /* 0x000fc40000000000 */
[----:B------:R-:W-:Y:S02]  /*50a0*/  ISETP.GT.AND P2, PT, R3, 0x8, PT ;  /* 0x000000080300780c */ /* 0x000fe40003f44270 */
[----:B------:R-:W-:Y:S02]  /*50b0*/  FSEL R47, R109, -INF , P6 ;  /* 0xff8000006d2f7808 */ /* 0x000fe40003000000 */
[----:B------:R-:W-:Y:S02]  /*50c0*/  FSEL R46, R110, -INF , P5 ;  /* 0xff8000006e2e7808 */ /* 0x000fe40002800000 */
[----:B------:R-:W-:Y:S02]  /*50d0*/  FMNMX.FTZ R6, R43, R42, !PT ;  /* 0x0000002a2b067209 */ /* 0x000fe40007810000 */
[----:B------:R-:W-:Y:S02]  /*50e0*/  FMNMX.FTZ R4, R15, R108, !PT ;  /* 0x0000006c0f047209 */ /* 0x000fe40007810000 */
[----:B------:R-:W-:-:S02]  /*50f0*/  ISETP.GT.AND P0, PT, R3, 0x9, PT ;  /* 0x000000090300780c */ /* 0x000fc40003f04270 */
[----:B------:R-:W-:Y:S02]  /*5100*/  FSEL R115, R115, -INF , P2 ;  /* 0xff80000073737808 */ /* 0x000fe40001000000 */
[----:B------:R-:W-:Y:S02]  /*5110*/  FMNMX.FTZ R6, R96, R6, !PT ;  /* 0x0000000660067209 */ /* 0x000fe40007810000 */
[----:B------:R-:W-:Y:S02]  /*5120*/  FMNMX.FTZ R4, R14, R4, !PT ;  /* 0x000000040e047209 */ /* 0x000fe40007810000 */
[----:B------:R-:W-:Y:S02]  /*5130*/  FMNMX.FTZ R5, R47, R46, !PT ;  /* 0x0000002e2f057209 */ /* 0x000fe40007810000 */
[----:B------:R-:W-:Y:S02]  /*5140*/  FMNMX.FTZ R2, R112, R2, !PT ;  /* 0x0000000270027209 */ /* 0x000fe40007810000 */
[----:B------:R-:W-:-:S02]  /*5150*/  ISETP.GT.AND P6, PT, R3, 0x10, PT ;  /* 0x000000100300780c */ /* 0x000fc40003fc4270 */
[----:B------:R-:W-:Y:S02]  /*5160*/  FSEL R25, R116, -INF , P0 ;  /* 0xff80000074197808 */ /* 0x000fe40000000000 */
[----:B------:R-:W-:Y:S02]  /*5170*/  FMNMX.FTZ R6, R97, R6, !PT ;  /* 0x0000000661067209 */ /* 0x000fe40007810000 */
[----:B------:R-:W-:Y:S02]  /*5180*/  FMNMX.FTZ R4, R13, R4, !PT ;  /* 0x000000040d047209 */ /* 0x000fe40007810000 */
[----:B------:R-:W-:Y:S02]  /*5190*/  FMNMX.FTZ R5, R115, R5, !PT ;  /* 0x0000000573057209 */ /* 0x000fe40007810000 */
[----:B------:R-:W-:Y:S02]  /*51a0*/  ISETP.GT.AND P5, PT, R3, 0x11, PT ;  /* 0x000000110300780c */ /* 0x000fe40003fa4270 */
[----:B------:R-:W-:-:S02]  /*51b0*/  FSEL R85, R85, -INF , P6 ;  /* 0xff80000055557808 */ /* 0x000fc40003000000 */
[----:B------:R-:W-:Y:S02]  /*51c0*/  FMNMX.FTZ R2, R117, R2, !PT ;  /* 0x0000000275027209 */ /* 0x000fe40007810000 */
[----:B------:R-:W-:Y:S02]  /*51d0*/  FMNMX.FTZ R6, R98, R6, !PT ;  /* 0x0000000662067209 */ /* 0x000fe40007810000 */
[----:B------:R-:W-:Y:S02]  /*51e0*/  FMNMX.FTZ R4, R12, R4, !PT ;  /* 0x000000040c047209 */ /* 0x000fe40007810000 */
[----:B------:R-:W-:Y:S02]  /*51f0*/  FMNMX.FTZ R5, R25, R5, !PT ;  /* 0x0000000519057209 */ /* 0x000fe40007810000 */
[----:B------:R-:W-:Y:S02]  /*5200*/  ISETP.GT.AND P2, PT, R3, 0x18, PT ;  /* 0x000000180300780c */ /* 0x000fe40003f44270 */
[----:B------:R-:W-:-:S02]  /*5210*/  FSEL R40, R101, -INF , P5 ;  /* 0xff80000065287808 */ /* 0x000fc40002800000 */
[----:B-1----:R-:W-:Y:S02]  /*5220*/  FMNMX.FTZ R7, R30, R2, !PT ;  /* 0x000000021e077209 */ /* 0x002fe40007810000 */
        /* <DEDUP_REMOVED lines=57> */
[----:B------:R-:W-:Y:S02]  /*55c0*/  FMNMX.FTZ R7, R16, R7, !PT ;  /* 0x0000000710077209 */ /* 0x000fe40007810000 */
[----:B------:R-:W-:-:S02]  /*55d0*/  FMNMX.FTZ R6, R67, R6, !PT ;  /* 0x0000000643067209 */ /* 0x000fc40007810000 */
[----:B------:R-:W-:Y:S01]  /*55e0*/  FMNMX.FTZ R4, R32, R4, !PT ;  /* 0x0000000420047209 */ /* 0x000fe20007810000 */
[----:B------:R-:W1:Y:S01]  /*55f0*/  SHFL.BFLY PT, R3, R7, 0x2, 0x1f ;  /* 0x0c401f0007037f89 */ /* 0x000e6200000e0000 */
[----:B------:R-:W-:Y:S02]  /*5600*/  FSEL R100, R44, -INF , P0 ;  /* 0xff8000002c647808 */ /* 0x000fe40000000000 */
[----:B------:R-:W-:Y:S01]  /*5610*/  FMNMX.FTZ R5, R101, R5, !PT ;  /* 0x0000000565057209 */ /* 0x000fe20007810000 */
[----:B------:R-:W2:Y:S03]  /*5620*/  SHFL.BFLY PT, R2, R6, 0x2, 0x1f ;  /* 0x0c401f0006027f89 */ /* 0x000ea600000e0000 */
[----:B------:R-:W-:Y:S01]  /*5630*/  FMNMX.FTZ R5, R100, R5, !PT ;  /* 0x0000000564057209 */ /* 0x000fe20007810000 */
[----:B------:R-:W3:Y:S04]  /*5640*/  SHFL.BFLY PT, R0, R4, 0x2, 0x1f ;  /* 0x0c401f0004007f89 */ /* 0x000ee800000e0000 */
[----:B------:R-:W4:Y:S01]  /*5650*/  SHFL.BFLY PT, R196, R5, 0x2, 0x1f ;  /* 0x0c401f0005c47f89 */ /* 0x000f2200000e0000 */
[----:B-1----:R-:W-:-:S02]  /*5660*/  FMNMX.FTZ R7, R3, R7, !PT ;  /* 0x0000000703077209 */ /* 0x002fc40007810000 */
[----:B--2---:R-:W-:-:S03]  /*5670*/  FMNMX.FTZ R6, R6, R2, !PT ;  /* 0x0000000206067209 */ /* 0x004fc60007810000 */
[----:B------:R-:W1:Y:S01]  /*5680*/  SHFL.BFLY PT, R3, R7, 0x1, 0x1f ;  /* 0x0c201f0007037f89 */ /* 0x000e6200000e0000 */
[----:B---3--:R-:W-:-:S03]  /*5690*/  FMNMX.FTZ R4, R4, R0, !PT ;  /* 0x0000000004047209 */ /* 0x008fc60007810000 */
[----:B------:R-:W2:Y:S01]  /*56a0*/  SHFL.BFLY PT, R2, R6, 0x1, 0x1f ;  /* 0x0c201f0006027f89 */ /* 0x000ea200000e0000 */
[----:B----4-:R-:W-:-:S03]  /*56b0*/  FMNMX.FTZ R196, R5, R196, !PT ;  /* 0x000000c405c47209 */ /* 0x010fc60007810000 */
[----:B------:R-:W3:Y:S04]  /*56c0*/  SHFL.BFLY PT, R0, R4, 0x1, 0x1f ;  /* 0x0c201f0004007f89 */ /* 0x000ee800000e0000 */
[----:B------:R4:W4:Y:S01]  /*56d0*/  SHFL.BFLY PT, R5, R196, 0x1, 0x1f ;  /* 0x0c201f00c4057f89 */ /* 0x00092200000e0000 */
[----:B-1----:R-:W-:Y:S02]  /*56e0*/  FMNMX.FTZ R3, R7, R3, !PT ;  /* 0x0000000307037209 */ /* 0x002fe40007810000 */
[----:B--2---:R-:W-:Y:S02]  /*56f0*/  FMNMX.FTZ R2, R6, R2, !PT ;  /* 0x0000000206027209 */ /* 0x004fe40007810000 */
[----:B---3--:R-:W-:Y:S02]  /*5700*/  FMNMX.FTZ R0, R4, R0, !PT ;  /* 0x0000000004007209 */ /* 0x008fe40007810000 */
.L_x_1289:
[C---:B------:R-:W-:Y:S01]  /*5710*/  FMUL.FTZ R114, R3.reuse, c[0x0][0x2d0] ;  /* 0x0000b40003727a20 */ /* 0x040fe20000410000 */
[----:B------:R-:W-:Y:S01]  /*5720*/  FSETP.NEU.FTZ.AND P0, PT, R3, -INF , PT ;  /* 0xff8000000300780b */ /* 0x000fe20003f1d000 */
[----:B------:R-:W-:Y:S01]  /*5730*/  FMUL.FTZ R113, R2, c[0x0][0x2d0] ;  /* 0x0000b40002717a20 */ /* 0x000fe20000410000 */
[----:B----4-:R-:W-:Y:S01]  /*5740*/  FMNMX.FTZ R196, R5, R196, !PT ;  /* 0x000000c405c47209 */ /* 0x010fe20007810000 */
[----:B------:R-:W-:Y:S01]  /*5750*/  WARPSYNC 0xffffffff ;  /* 0xffffffff00007948 */ /* 0x000fe20003800000 */
[----:B------:R-:W-:Y:S01]  /*5760*/  FSEL R114, R114, RZ, P0 ;  /* 0x000000ff72727208 */ /* 0x000fe20000000000 */
[----:B------:R-:W1:Y:S01]  /*5770*/  LDSM.16.MT88.4 R156, [R246] ;  /* 0x00000000f69c783b */ /* 0x000e620000004200 */
[----:B------:R-:W-:Y:S01]  /*5780*/  FSETP.NEU.FTZ.AND P0, PT, R2, -INF , PT ;  /* 0xff8000000200780b */ /* 0x000fe20003f1d000 */
[----:B------:R-:W-:-:S02]  /*5790*/  FMUL.FTZ R168, R196, c[0x0][0x2d0] ;  /* 0x0000b400c4a87a20 */ /* 0x000fc40000410000 */
[--C-:B------:R-:W-:Y:S01]  /*57a0*/  FFMA.FTZ R118, R112, c[0x0][0x2d0], -R114.reuse ;  /* 0x0000b40070767a23 */ /* 0x100fe20000010872 */
[----:B------:R-:W-:Y:S01]  /*57b0*/  FSEL R113, R113, RZ, P0 ;  /* 0x000000ff71717208 */ /* 0x000fe20000000000 */
[C---:B------:R-:W-:Y:S01]  /*57c0*/  FMUL.FTZ R112, R0.reuse, c[0x0][0x2d0] ;  /* 0x0000b40000707a20 */ /* 0x040fe20000410000 */
[----:B------:R-:W-:Y:S01]  /*57d0*/  FSETP.NEU.FTZ.AND P0, PT, R0, -INF , PT ;  /* 0xff8000000000780b */ /* 0x000fe20003f1d000 */
[----:B------:R-:W2:Y:S01]  /*57e0*/  LDSM.16.MT88.4 R148, [R245] ;  /* 0x00000000f594783b */ /* 0x000ea20000004200 */
[--C-:B------:R-:W-:Y:S01]  /*57f0*/  FFMA.FTZ R123, R111, c[0x0][0x2d0], -R114.reuse ;  /* 0x0000b4006f7b7a23 */ /* 0x100fe20000010872 */
[----:B------:R-:W-:Y:S01]  /*5800*/  MUFU.EX2 R118, R118 ;  /* 0x0000007600767308 */ /* 0x000fe20000000800 */
[----:B------:R-:W-:Y:S01]  /*5810*/  FSEL R112, R112, RZ, P0 ;  /* 0x000000ff70707208 */ /* 0x000fe20000000000 */
[----:B------:R-:W3:Y:S01]  /*5820*/  LDSM.16.MT88.4 R140, [R244] ;  /* 0x00000000f48c783b */ /* 0x000ee20000004200 */
[----:B------:R-:W-:Y:S01]  /*5830*/  FSETP.NEU.FTZ.AND P0, PT, R196, -INF , PT ;  /* 0xff800000c400780b */ /* 0x000fe20003f1d000 */
[----:B------:R-:W-:-:S02]  /*5840*/  FFMA.FTZ R110, R117, c[0x0][0x2d0], -R114 ;  /* 0x0000b400756e7a23 */ /* 0x000fc40000010872 */
[----:B------:R-:W4:Y:S01]  /*5850*/  LDSM.16.MT88.4 R132, [R243] ;  /* 0x00000000f384783b */ /* 0x000f220000004200 */
[----:B------:R-:W-:Y:S01]  /*5860*/  FSEL R168, R168, RZ, P0 ;  /* 0x000000ffa8a87208 */ /* 0x000fe20000000000 */
[--C-:B------:R-:W-:Y:S01]  /*5870*/  FFMA.FTZ R178, R41, c[0x0][0x2d0], -R114.reuse ;  /* 0x0000b40029b27a23 */ /* 0x100fe20000010872 */
[----:B------:R-:W5:Y:S01]  /*5880*/  MUFU.EX2 R123, R123 ;  /* 0x0000007b007b7308 */ /* 0x000f620000000800 */
[----:B------:R-:W1:Y:S01]  /*5890*/  LDSM.16.MT88.4 R80, [R246+0x2000] ;  /* 0x00200000f650783b */ /* 0x000e620000004200 */
[----:B------:R-:W-:Y:S02]  /*58a0*/  FFMA.FTZ R177, R31, c[0x0][0x2d0], -R114 ;  /* 0x0000b4001fb17a23 */ /* 0x000fe40000010872 */
[--C-:B------:R-:W-:Y:S01]  /*58b0*/  FFMA.FTZ R176, R43, c[0x0][0x2d0], -R113.reuse ;  /* 0x0000b4002bb07a23 */ /* 0x100fe20000010871 */
[----:B------:R-:W-:Y:S01]  /*58c0*/  LDSM.16.MT88.4 R60, [R246+0x800] ;  /* 0x00080000f63c783b */ /* 0x000fe20000004200 */
[--C-:B------:R-:W-:Y:S02]  /*58d0*/  FFMA.FTZ R171, R42, c[0x0][0x2d0], -R113.reuse ;  /* 0x0000b4002aab7a23 */ /* 0x100fe40000010871 */
[--C-:B------:R-:W-:Y:S01]  /*58e0*/  FFMA.FTZ R122, R96, c[0x0][0x2d0], -R113.reuse ;  /* 0x0000b400607a7a23 */ /* 0x100fe20000010871 */
[----:B------:R-:W-:Y:S01]  /*58f0*/  MUFU.EX2 R178, R178 ;  /* 0x000000b200b27308 */ /* 0x000fe20000000800 */
[----:B------:R-:W-:Y:S01]  /*5900*/  FFMA.FTZ R117, R97, c[0x0][0x2d0], -R113 ;  /* 0x0000b40061757a23 */ /* 0x000fe20000010871 */
[----:B------:R-:W-:Y:S01]  /*5910*/  LDSM.16.MT88.4 R52, [R244+0x800] ;  /* 0x00080000f434783b */ /* 0x000fe20000004200 */
[----:B------:R-:W-:-:S02]  /*5920*/  FFMA.FTZ R170, R15, c[0x0][0x2d0], -R112 ;  /* 0x0000b4000faa7a23 */ /* 0x000fc40000010870 */
[--C-:B------:R-:W-:Y:S02]  /*5930*/  FFMA.FTZ R169, R108, c[0x0][0x2d0], -R112.reuse ;  /* 0x0000b4006ca97a23 */ /* 0x100fe40000010870 */
[--C-:B------:R-:W-:Y:S01]  /*5940*/  FFMA.FTZ R121, R14, c[0x0][0x2d0], -R112.reuse ;  /* 0x0000b4000e797a23 */ /* 0x100fe20000010870 */
[----:B------:R-:W2:Y:S01]  /*5950*/  MUFU.EX2 R177, R177 ;  /* 0x000000b100b17308 */ /* 0x000ea20000000800 */
[----:B------:R-:W-:Y:S01]  /*5960*/  FFMA.FTZ R116, R13, c[0x0][0x2d0], -R112 ;  /* 0x0000b4000d747a23 */ /* 0x000fe20000010870 */
[----:B-----5:R-:W-:Y:S01]  /*5970*/  F2FP.PACK_AB R130, R118, R123 ;  /* 0x0000007b7682723e */ /* 0x020fe200000000ff */
[--C-:B------:R-:W-:Y:S02]  /*5980*/  FFMA.FTZ R120, R47, c[0x0][0x2d0], -R168.reuse ;  /* 0x0000b4002f787a23 */ /* 0x100fe400000108a8 */
        /* <DEDUP_REMOVED lines=8> */
[----:B------:R-:W5:Y:S01]  /*5a10*/  MUFU.EX2 R171, R171 ;  /* 0x000000ab00ab7308 */ /* 0x000f620000000800 */
[----:B------:R-:W-:Y:S01]  /*5a20*/  FFMA.FTZ R8, R57, c[0x0][0x2d0], -R113 ;  /* 0x0000b40039087a23 */ /* 0x000fe20000010871 */
[----:B------:R-:W3:Y:S01]  /*5a30*/  LDSM.16.MT88.4 R96, [R245+0x2000] ;  /* 0x00200000f560783b */ /* 0x000ee20000004200 */
[--C-:B------:R-:W-:Y:S01]  /*5a40*/  FFMA.FTZ R4, R48, c[0x0][0x2d0], -R168.reuse ;  /* 0x0000b40030047a23 */ /* 0x100fe200000108a8 */
[----:B--2---:R-:W-:Y:S01]  /*5a50*/  F2FP.PACK_AB R128, R177, R178 ;  /* 0x000000b2b180723e */ /* 0x004fe200000000ff */
[----:B------:R-:W-:Y:S01]  /*5a60*/  FFMA.FTZ R20, R49, c[0x0][0x2d0], -R168 ;  /* 0x0000b40031147a23 */ /* 0x000fe200000108a8 */
[----:B------:R-:W2:Y:S01]  /*5a70*/  LDSM.16.MT88.4 R56, [R245+0x800] ;  /* 0x00080000f538783b */ /* 0x000ea20000004200 */
[--C-:B------:R-:W-:Y:S01]  /*5a80*/  FFMA.FTZ R66, R30, c[0x0][0x2d0], -R114.reuse ;  /* 0x0000b4001e427a23 */ /* 0x100fe20000010872 */
[----:B------:R-:W-:Y:S01]  /*5a90*/  MUFU.EX2 R122, R122 ;  /* 0x0000007a007a7308 */ /* 0x000fe20000000800 */
[--C-:B------:R-:W-:Y:S01]  /*5aa0*/  FFMA.FTZ R11, R29, c[0x0][0x2d0], -R114.reuse ;  /* 0x0000b4001d0b7a23 */ /* 0x100fe20000010872 */
[----:B------:R-:W2:Y:S01]  /*5ab0*/  LDSM.16.MT88.4 R48, [R243+0x800] ;  /* 0x00080000f330783b */ /* 0x000ea20000004200 */
[----:B------:R-:W-:-:S02]  /*5ac0*/  FFMA.FTZ R10, R28, c[0x0][0x2d0], -R114 ;  /* 0x0000b4001c0a7a23 */ /* 0x000fc40000010872 */
[--C-:B------:R-:W-:Y:S02]  /*5ad0*/  FFMA.FTZ R108, R12, c[0x0][0x2d0], -R112.reuse ;  /* 0x0000b4000c6c7a23 */ /* 0x100fe40000010870 */
[--C-:B------:R-:W-:Y:S01]  /*5ae0*/  FFMA.FTZ R26, R84, c[0x0][0x2d0], -R112.reuse ;  /* 0x0000b400541a7a23 */ /* 0x100fe20000010870 */
[----:B------:R-:W1:Y:S01]  /*5af0*/  MUFU.EX2 R117, R117 ;  /* 0x0000007500757308 */ /* 0x000e620000000800 */
[----:B-----5:R-:W-:Y:S01]  /*5b00*/  F2FP.PACK_AB R129, R171, R176 ;  /* 0x000000b0ab81723e */ /* 0x020fe200000000ff */
[--C-:B------:R-:W-:Y:S02]  /*5b10*/  FFMA.FTZ R7, R72, c[0x0][0x2d0], -R112.reuse ;  /* 0x0000b40048077a23 */ /* 0x100fe40000010870 */
[----:B------:R-:W-:Y:S02]  /*5b20*/  FFMA.FTZ R6, R73, c[0x0][0x2d0], -R112 ;  /* 0x0000b40049067a23 */ /* 0x000fe40000010870 */
[--C-:B------:R-:W-:Y:S02]  /*5b30*/  FFMA.FTZ R25, R85, c[0x0][0x2d0], -R168.reuse ;  /* 0x0000b40055197a23 */ /* 0x100fe400000108a8 */
[----:B------:R-:W-:Y:S01]  /*5b40*/  MUFU.EX2 R170, R170 ;  /* 0x000000aa00aa7308 */ /* 0x000fe20000000800 */
[----:B------:R-:W-:-:S02]  /*5b50*/  FFMA.FTZ R5, R40, c[0x0][0x2d0], -R168 ;  /* 0x0000b40028057a23 */ /* 0x000fc400000108a8 */
[----:B------:R-:W5:Y:S01]  /*5b60*/  LDSM.16.MT88.4 R40, [R245+0x2800] ;  /* 0x00280000f528783b */ /* 0x000f620000004200 */
[--C-:B------:R-:W-:Y:S02]  /*5b70*/  FFMA.FTZ R19, R19, c[0x0][0x2d0], -R114.reuse ;  /* 0x0000b40013137a23 */ /* 0x100fe40000010872 */
[--C-:B------:R-:W-:Y:S02]  /*5b80*/  FFMA.FTZ R18, R18, c[0x0][0x2d0], -R114.reuse ;  /* 0x0000b40012127a23 */ /* 0x100fe40000010872 */
[----:B------:R-:W3:Y:S01]  /*5b90*/  MUFU.EX2 R169, R169 ;  /* 0x000000a900a97308 */ /* 0x000ee20000000800 */
[----:B-1----:R-:W-:Y:S01]  /*5ba0*/  F2FP.PACK_AB R131, R117, R122 ;  /* 0x0000007a7583723e */ /* 0x002fe200000000ff */
[--C-:B------:R-:W-:Y:S02]  /*5bb0*/  FFMA.FTZ R17, R17, c[0x0][0x2d0], -R114.reuse ;  /* 0x0000b40011117a23 */ /* 0x100fe40000010872 */
[----:B------:R-:W-:Y:S02]  /*5bc0*/  FFMA.FTZ R16, R16, c[0x0][0x2d0], -R114 ;  /* 0x0000b40010107a23 */ /* 0x000fe40000010872 */
[----:B------:R-:W-:-:S02]  /*5bd0*/  FFMA.FTZ R94, R94, c[0x0][0x2d0], -R113 ;  /* 0x0000b4005e5e7a23 */ /* 0x000fc40000010871 */
[----:B------:R-:W-:Y:S01]  /*5be0*/  MUFU.EX2 R121, R121 ;  /* 0x0000007900797308 */ /* 0x000fe20000000800 */
[C---:B------:R-:W-:Y:S01]  /*5bf0*/  HMMA.16816.F32 R160, R128.reuse, R156, RZ ;  /* 0x0000009c80a0723c */ /* 0x040fe200000018ff */
[--C-:B------:R-:W-:Y:S02]  /*5c00*/  FFMA.FTZ R93, R93, c[0x0][0x2d0], -R113.reuse ;  /* 0x0000b4005d5d7a23 */ /* 0x100fe40000010871 */
[--C-:B------:R-:W-:Y:S02]  /*5c10*/  FFMA.FTZ R92, R92, c[0x0][0x2d0], -R113.reuse ;  /* 0x0000b4005c5c7a23 */ /* 0x100fe40000010871 */
[--C-:B------:R-:W-:Y:S02]  /*5c20*/  FFMA.FTZ R79, R79, c[0x0][0x2d0], -R113.reuse ;  /* 0x0000b4004f4f7a23 */ /* 0x100fe40000010871 */
[----:B------:R-:W1:Y:S01]  /*5c30*/  MUFU.EX2 R116, R116 ;  /* 0x0000007400747308 */ /* 0x000e620000000800 */
[----:B---3--:R-:W-:Y:S01]  /*5c40*/  F2FP.PACK_AB R28, R169, R170 ;  /* 0x000000aaa91c723e */ /* 0x008fe200000000ff */
[----:B------:R-:W-:Y:S01]  /*5c50*/  HMMA.16816.F32 R152, R128, R148, RZ ;  /* 0x000000948098723c */ /* 0x000fe200000018ff */
[----:B------:R-:W-:-:S02]  /*5c60*/  FFMA.FTZ R78, R78, c[0x0][0x2d0], -R113 ;  /* 0x0000b4004e4e7a23 */ /* 0x000fc40000010871 */
[--C-:B------:R-:W-:Y:S02]  /*5c70*/  FFMA.FTZ R77, R77, c[0x0][0x2d0], -R113.reuse ;  /* 0x0000b4004d4d7a23 */ /* 0x100fe40000010871 */
[--C-:B------:R-:W-:Y:S01]  /*5c80*/  FFMA.FTZ R76, R76, c[0x0][0x2d0], -R113.reuse ;  /* 0x0000b4004c4c7a23 */ /* 0x100fe20000010871 */
[----:B------:R-:W-:Y:S01]  /*5c90*/  MUFU.EX2 R120, R120 ;  /* 0x0000007800787308 */ /* 0x000fe20000000800 */
[----:B------:R-:W-:Y:S01]  /*5ca0*/  FFMA.FTZ R67, R67, c[0x0][0x2d0], -R113 ;  /* 0x0000b40043437a23 */ /* 0x000fe20000010871 */
[C---:B------:R-:W-:Y:S01]  /*5cb0*/  HMMA.16816.F32 R144, R128.reuse, R140, RZ ;  /* 0x0000008c8090723c */ /* 0x040fe200000018ff */
[----:B------:R-:W-:Y:S02]  /*5cc0*/  FADD.FTZ R177, R178, R177 ;  /* 0x000000b1b2b17221 */ /* 0x000fe40000010000 */
[----:B------:R-:W-:Y:S02]  /*5cd0*/  FADD.FTZ R169, R170, R169 ;  /* 0x000000a9aaa97221 */ /* 0x000fe40000010000 */
[----:B------:R-:W-:Y:S01]  /*5ce0*/  FADD.FTZ R123, R123, R177 ;  /* 0x000000b17b7b7221 */ /* 0x000fe20000010000 */
[----:B------:R-:W3:Y:S01]  /*5cf0*/  MUFU.EX2 R119, R119 ;  /* 0x0000007700777308 */ /* 0x000ee20000000800 */
[----:B-1----:R-:W-:Y:S01]  /*5d00*/  F2FP.PACK_AB R30, R116, R121 ;  /* 0x00000079741e723e */ /* 0x002fe200000000ff */
[----:B----4-:R-:W-:Y:S01]  /*5d10*/  HMMA.16816.F32 R136, R128, R132, RZ ;  /* 0x000000848088723c */ /* 0x010fe200000018ff */
[----:B------:R-:W-:-:S02]  /*5d20*/  FADD.FTZ R123, R118, R123 ;  /* 0x0000007b767b7221 */ /* 0x000fc40000010000 */
[----:B------:R-:W-:Y:S02]  /*5d30*/  FADD.FTZ R121, R121, R169 ;  /* 0x000000a979797221 */ /* 0x000fe40000010000 */
[----:B------:R-:W-:Y:S01]  /*5d40*/  FADD.FTZ R171, R176, R171 ;  /* 0x000000abb0ab7221 */ /* 0x000fe20000010000 */
[----:B------:R-:W1:Y:S01]  /*5d50*/  MUFU.EX2 R111, R111 ;  /* 0x0000006f006f7308 */ /* 0x000e620000000800 */
[----:B------:R-:W-:Y:S01]  /*5d60*/  FADD.FTZ R121, R116, R121 ;  /* 0x0000007974797221 */ /* 0x000fe20000010000 */
[----:B------:R-:W-:Y:S01]  /*5d70*/  HMMA.16816.F32 R68, R128, R80, RZ ;  /* 0x000000508044723c */ /* 0x000fe200000018ff */
[----:B------:R-:W-:-:S04]  /*5d80*/  FADD.FTZ R122, R122, R171 ;  /* 0x000000ab7a7a7221 */ /* 0x000fc80000010000 */
[----:B------:R-:W-:Y:S01]  /*5d90*/  FADD.FTZ R122, R117, R122 ;  /* 0x0000007a757a7221 */ /* 0x000fe20000010000 */
[----:B------:R-:W4:Y:S01]  /*5da0*/  MUFU.EX2 R95, R95 ;  /* 0x0000005f005f7308 */ /* 0x000f220000000800 */
[----:B---3--:R-:W-:Y:S01]  /*5db0*/  F2FP.PACK_AB R29, R119, R120 ;  /* 0x00000078771d723e */ /* 0x008fe200000000ff */
[----:B------:R-:W-:Y:S01]  /*5dc0*/  HMMA.16816.F32 R84, R128, R96, RZ ;  /* 0x000000608054723c */ /* 0x000fe200000018ff */
[----:B------:R-:W-:-:S05]  /*5dd0*/  FADD.FTZ R119, R120, R119 ;  /* 0x0000007778777221 */ /* 0x000fca0000010000 */
[----:B------:R-:W3:Y:S01]  /*5de0*/  MUFU.EX2 R110, R110 ;  /* 0x0000006e006e7308 */ /* 0x000ee20000000800 */
[----:B-1----:R-:W-:Y:S01]  /*5df0*/  FADD.FTZ R119, R111, R119 ;  /* 0x000000776f777221 */ /* 0x002fe20000010000 */
[----:B----4-:R-:W-:-:S06]  /*5e00*/  F2FP.PACK_AB R31, R95, R111 ;  /* 0x0000006f5f1f723e */ /* 0x010fcc00000000ff */
[----:B------:R-:W1:Y:S01]  /*5e10*/  MUFU.EX2 R66, R66 ;  /* 0x0000004200427308 */ /* 0x000e620000000800 */
[----:B------:R-:W-:Y:S01]  /*5e20*/  HMMA.16816.F32 R164, R28, R156, RZ ;  /* 0x0000009c1ca4723c */ /* 0x000fe200000018ff */
[----:B---3--:R-:W-:-:S06]  /*5e30*/  FADD.FTZ R123, R110, R123 ;  /* 0x0000007b6e7b7221 */ /* 0x008fcc0000010000 */
[----:B------:R-:W3:Y:S01]  /*5e40*/  MUFU.EX2 R11, R11 ;  /* 0x0000000b000b7308 */ /* 0x000ee20000000800 */
[C---:B------:R-:W-:Y:S07]  /*5e50*/  HMMA.16816.F32 R172, R28.reuse, R148, RZ ;  /* 0x000000941cac723c */ /* 0x040fee00000018ff */
[----:B------:R-:W4:Y:S01]  /*5e60*/  MUFU.EX2 R10, R10 ;  /* 0x0000000a000a7308 */ /* 0x000f220000000800 */
[C---:B-1----:R-:W-:Y:S01]  /*5e70*/  F2FP.PACK_AB R12, R66.reuse, R110 ;  /* 0x0000006e420c723e */ /* 0x042fe200000000ff */
[----:B------:R-:W-:Y:S01]  /*5e80*/  FADD.FTZ R66, R66, R123 ;  /* 0x0000007b42427221 */ /* 0x000fe20000010000 */
[----:B------:R-:W-:Y:S05]  /*5e90*/  HMMA.16816.F32 R180, R28, R140, RZ ;  /* 0x0000008c1cb4723c */ /* 0x000fea00000018ff */
[----:B------:R-:W1:Y:S01]  /*5ea0*/  MUFU.EX2 R109, R109 ;  /* 0x0000006d006d7308 */ /* 0x000e620000000800 */
[----:B---3--:R-:W-:-:S02]  /*5eb0*/  FADD.FTZ R66, R11, R66 ;  /* 0x000000420b427221 */ /* 0x008fc40000010000 */
[C---:B------:R-:W-:Y:S05]  /*5ec0*/  HMMA.16816.F32 R188, R28.reuse, R132, RZ ;  /* 0x000000841cbc723c */ /* 0x040fea00000018ff */
[----:B------:R-:W3:Y:S01]  /*5ed0*/  MUFU.EX2 R27, R27 ;  /* 0x0000001b001b7308 */ /* 0x000ee20000000800 */
[C---:B----4-:R-:W-:Y:S01]  /*5ee0*/  F2FP.PACK_AB R14, R10.reuse, R11 ;  /* 0x0000000b0a0e723e */ /* 0x050fe200000000ff */
[----:B------:R-:W-:Y:S01]  /*5ef0*/  FADD.FTZ R66, R10, R66 ;  /* 0x000000420a427221 */ /* 0x000fe20000010000 */
[----:B------:R-:W-:Y:S05]  /*5f00*/  HMMA.16816.F32 R72, R28, R80, RZ ;  /* 0x000000501c48723c */ /* 0x000fea00000018ff */
[----:B------:R-:W-:Y:S01]  /*5f10*/  MUFU.EX2 R9, R9 ;  /* 0x0000000900097308 */ /* 0x000fe20000000800 */
[----:B-1----:R-:W-:-:S02]  /*5f20*/  FADD.FTZ R122, R109, R122 ;  /* 0x0000007a6d7a7221 */ /* 0x002fc40000010000 */
[--C-:B------:R-:W-:Y:S01]  /*5f30*/  FFMA.FTZ R80, R24, c[0x0][0x2d0], -R114.reuse ;  /* 0x0000b40018507a23 */ /* 0x100fe20000010872 */
[----:B------:R-:W-:Y:S01]  /*5f40*/  HMMA.16816.F32 R88, R28, R96, RZ ;  /* 0x000000601c58723c */ /* 0x000fe200000018ff */
[----:B------:R-:W-:-:S03]  /*5f50*/  FFMA.FTZ R81, R23, c[0x0][0x2d0], -R114 ;  /* 0x0000b40017517a23 */ /* 0x000fc60000010872 */
[----:B------:R-:W1:Y:S01]  /*5f60*/  MUFU.EX2 R8, R8 ;  /* 0x0000000800087308 */ /* 0x000e620000000800 */
[----:B---3--:R-:W-:Y:S01]  /*5f70*/  F2FP.PACK_AB R13, R27, R109 ;  /* 0x0000006d1b0d723e */ /* 0x008fe200000000ff */
[--C-:B------:R-:W-:Y:S02]  /*5f80*/  FFMA.FTZ R23, R104, c[0x0][0x2d0], -R168.reuse ;  /* 0x0000b40068177a23 */ /* 0x100fe400000108a8 */
[----:B------:R-:W-:Y:S02]  /*5f90*/  FFMA.FTZ R24, R102, c[0x0][0x2d0], -R168 ;  /* 0x0000b40066187a23 */ /* 0x000fe400000108a8 */
[----:B------:R-:W-:Y:S02]  /*5fa0*/  FFMA.FTZ R96, R22, c[0x0][0x2d0], -R114 ;  /* 0x0000b40016607a23 */ /* 0x000fe40000010872 */
[----:B------:R-:W3:Y:S01]  /*5fb0*/  MUFU.EX2 R108, R108 ;  /* 0x0000006c006c7308 */ /* 0x000ee20000000800 */
[----:B------:R-:W-:-:S07]  /*5fc0*/  FFMA.FTZ R22, R107, c[0x0][0x2d0], -R168 ;  /* 0x0000b4006b167a23 */ /* 0x000fce00000108a8 */
[----:B------:R-:W4:Y:S01]  /*5fd0*/  MUFU.EX2 R26, R26 ;  /* 0x0000001a001a7308 */ /* 0x000f220000000800 */
[----:B-1----:R-:W-:-:S07]  /*5fe0*/  F2FP.PACK_AB R15, R8, R9 ;  /* 0x00000009080f723e */ /* 0x002fce00000000ff */
[----:B------:R-:W1:Y:S01]  /*5ff0*/  MUFU.EX2 R7, R7 ;  /* 0x0000000700077308 */ /* 0x000e620000000800 */
[----:B------:R-:W-:Y:S01]  /*6000*/  HMMA.16816.F32 R160, R12, R60, R160 ;  /* 0x0000003c0ca0723c */ /* 0x000fe200000018a0 */
[----:B---3--:R-:W-:-:S06]  /*6010*/  FADD.FTZ R121, R108, R121 ;  /* 0x000000796c797221 */ /* 0x008fcc0000010000 */
[----:B------:R-:W3:Y:S01]  /*6020*/  MUFU.EX2 R6, R6 ;  /* 0x0000000600067308 */ /* 0x000ee20000000800 */
[C---:B----4-:R-:W-:Y:S01]  /*6030*/  F2FP.PACK_AB R124, R26.reuse, R108 ;  /* 0x0000006c1a7c723e */ /* 0x050fe200000000ff */
[C---:B--2---:R-:W-:Y:S01]  /*6040*/  HMMA.16816.F32 R152, R12.reuse, R56, R152 ;  /* 0x000000380c98723c */ /* 0x044fe20000001898 */
[----:B------:R-:W-:Y:S02]  /*6050*/  FADD.FTZ R108, R95, R119 ;  /* 0x000000775f6c7221 */ /* 0x000fe40000010000 */
[----:B------:R-:W-:Y:S02]  /*6060*/  FADD.FTZ R26, R26, R121 ;  /* 0x000000791a1a7221 */ /* 0x000fe40000010000 */
[----:B------:R-:W-:Y:S01]  /*6070*/  FADD.FTZ R95, R27, R122 ;  /* 0x0000007a1b5f7221 */ /* 0x000fe20000010000 */
[----:B------:R-:W2:Y:S01]  /*6080*/  MUFU.EX2 R25, R25 ;  /* 0x0000001900197308 */ /* 0x000ea20000000800 */
[----:B-1----:R-:W-:Y:S01]  /*6090*/  FADD.FTZ R26, R7, R26 ;  /* 0x0000001a071a7221 */ /* 0x002fe20000010000 */
[----:B------:R-:W-:Y:S01]  /*60a0*/  HMMA.16816.F32 R144, R12, R52, R144 ;  /* 0x000000340c90723c */ /* 0x000fe20000001890 */
[----:B------:R-:W-:-:S04]  /*60b0*/  FADD.FTZ R95, R9, R95 ;  /* 0x0000005f095f7221 */ /* 0x000fc80000010000 */
[----:B------:R-:W-:Y:S01]  /*60c0*/  FADD.FTZ R95, R8, R95 ;  /* 0x0000005f085f7221 */ /* 0x000fe20000010000 */
[----:B------:R-:W1:Y:S01]  /*60d0*/  MUFU.EX2 R5, R5 ;  /* 0x0000000500057308 */ /* 0x000e620000000800 */
[C---:B---3--:R-:W-:Y:S01]  /*60e0*/  F2FP.PACK_AB R126, R6.reuse, R7 ;  /* 0x00000007067e723e */ /* 0x048fe200000000ff */
[----:B------:R-:W-:Y:S01]  /*60f0*/  HMMA.16816.F32 R136, R12, R48, R136 ;  /* 0x000000300c88723c */ /* 0x000fe20000001888 */
[----:B------:R-:W-:-:S05]  /*6100*/  FADD.FTZ R26, R6, R26 ;  /* 0x0000001a061a7221 */ /* 0x000fca0000010000 */
[----:B------:R-:W-:Y:S01]  /*6110*/  MUFU.EX2 R4, R4 ;  /* 0x0000000400047308 */ /* 0x000fe20000000800 */
[----:B--2---:R-:W-:Y:S01]  /*6120*/  FADD.FTZ R108, R25, R108 ;  /* 0x0000006c196c7221 */ /* 0x004fe20000010000 */
[C---:B------:R-:W-:Y:S06]  /*6130*/  HMMA.16816.F32 R68, R12.reuse, R44, R68 ;  /* 0x0000002c0c44723c */ /* 0x040fec0000001844 */
[----:B------:R-:W2:Y:S01]  /*6140*/  MUFU.EX2 R20, R20 ;  /* 0x0000001400147308 */ /* 0x000ea20000000800 */
[C---:B-1----:R-:W-:Y:S01]  /*6150*/  F2FP.PACK_AB R125, R5.reuse, R25 ;  /* 0x00000019057d723e */ /* 0x042fe200000000ff */
[----:B-----5:R-:W-:Y:S01]  /*6160*/  HMMA.16816.F32 R84, R12, R40, R84 ;  /* 0x000000280c54723c */ /* 0x020fe20000001854 */
[----:B------:R-:W-:-:S05]  /*6170*/  FADD.FTZ R108, R5, R108 ;  /* 0x0000006c056c7221 */ /* 0x000fca0000010000 */
[----:B------:R-:W1:Y:S01]  /*6180*/  MUFU.EX2 R80, R80 ;  /* 0x0000005000507308 */ /* 0x000e620000000800 */
[----:B--2---:R-:W-:-:S07]  /*6190*/  F2FP.PACK_AB R127, R20, R4 ;  /* 0x00000004147f723e */ /* 0x004fce00000000ff */
[----:B------:R-:W2:Y:S01]  /*61a0*/  MUFU.EX2 R81, R81 ;  /* 0x0000005100517308 */ /* 0x000ea20000000800 */
[----:B------:R-:W-:-:S07]  /*61b0*/  FADD.FTZ R4, R4, R108 ;  /* 0x0000006c04047221 */ /* 0x000fce0000010000 */
[----:B------:R-:W-:Y:S01]  /*61c0*/  MUFU.EX2 R111, R18 ;  /* 0x00000012006f7308 */ /* 0x000fe20000000800 */
[----:B------:R-:W-:Y:S01]  /*61d0*/  HMMA.16816.F32 R164, R124, R60, R164 ;  /* 0x0000003c7ca4723c */ /* 0x000fe200000018a4 */
[----:B-1----:R-:W-:Y:S02]  /*61e0*/  FADD.FTZ R5, R80, R66 ;  /* 0x0000004250057221 */ /* 0x002fe40000010000 */
[----:B------:R-:W-:-:S04]  /*61f0*/  FADD.FTZ R4, R20, R4 ;  /* 0x0000000414047221 */ /* 0x000fc80000010000 */
[----:B------:R-:W-:Y:S01]  /*6200*/  FFMA.FTZ R60, R21, c[0x0][0x2d0], -R114 ;  /* 0x0000b400153c7a23 */ /* 0x000fe20000010872 */
[C---:B------:R-:W-:Y:S01]  /*6210*/  HMMA.16816.F32 R172, R124.reuse, R56, R172 ;  /* 0x000000387cac723c */ /* 0x040fe200000018ac */
[--C-:B------:R-:W-:Y:S01]  /*6220*/  FFMA.FTZ R21, R39, c[0x0][0x2d0], -R112.reuse ;  /* 0x0000b40027157a23 */ /* 0x100fe20000010870 */
[----:B------:R-:W-:Y:S01]  /*6230*/  MUFU.EX2 R97, R17 ;  /* 0x0000001100617308 */ /* 0x000fe20000000800 */
[--C-:B------:R-:W-:Y:S01]  /*6240*/  FFMA.FTZ R61, R33, c[0x0][0x2d0], -R112.reuse ;  /* 0x0000b400213d7a23 */ /* 0x100fe20000010870 */
[C---:B--2---:R-:W-:Y:S01]  /*6250*/  F2FP.PACK_AB R20, R81.reuse, R80 ;  /* 0x000000505114723e */ /* 0x044fe200000000ff */
[----:B------:R-:W-:Y:S02]  /*6260*/  FADD.FTZ R5, R81, R5 ;  /* 0x0000000551057221 */ /* 0x000fe40000010000 */
[--C-:B------:R-:W-:Y:S01]  /*6270*/  FFMA.FTZ R56, R35, c[0x0][0x2d0], -R112.reuse ;  /* 0x0000b40023387a23 */ /* 0x100fe20000010870 */
[C---:B------:R-:W-:Y:S01]  /*6280*/  HMMA.16816.F32 R180, R124.reuse, R52, R180 ;  /* 0x000000347cb4723c */ /* 0x040fe200000018b4 */
[--C-:B------:R-:W-:Y:S01]  /*6290*/  FFMA.FTZ R57, R34, c[0x0][0x2d0], -R112.reuse ;  /* 0x0000b40022397a23 */ /* 0x100fe20000010870 */
[----:B------:R-:W1:Y:S05]  /*62a0*/  MUFU.EX2 R96, R96 ;  /* 0x0000006000607308 */ /* 0x000e6a0000000800 */
[--C-:B------:R-:W-:Y:S01]  /*62b0*/  FFMA.FTZ R52, R36, c[0x0][0x2d0], -R112.reuse ;  /* 0x0000b40024347a23 */ /* 0x100fe20000010870 */
[C---:B------:R-:W-:Y:S01]  /*62c0*/  HMMA.16816.F32 R188, R124.reuse, R48, R188 ;  /* 0x000000307cbc723c */ /* 0x040fe200000018bc */
[--C-:B------:R-:W-:Y:S01]  /*62d0*/  FFMA.FTZ R53, R32, c[0x0][0x2d0], -R112.reuse ;  /* 0x0000b40020357a23 */ /* 0x100fe20000010870 */
[----:B------:R-:W2:Y:S01]  /*62e0*/  MUFU.EX2 R60, R60 ;  /* 0x0000003c003c7308 */ /* 0x000ea20000000800 */
[----:B------:R-:W3:Y:S04]  /*62f0*/  LDSM.16.MT88.4 R32, [R243+0x2000] ;  /* 0x00200000f320783b */ /* 0x000ee80000004200 */
[----:B------:R-:W-:Y:S01]  /*6300*/  FFMA.FTZ R49, R37, c[0x0][0x2d0], -R112 ;  /* 0x0000b40025317a23 */ /* 0x000fe20000010870 */
[----:B------:R-:W-:Y:S01]  /*6310*/  HMMA.16816.F32 R72, R124, R44, R72 ;  /* 0x0000002c7c48723c */ /* 0x000fe20000001848 */
[----:B------:R-:W-:Y:S01]  /*6320*/  FFMA.FTZ R48, R106, c[0x0][0x2d0], -R168 ;  /* 0x0000b4006a307a23 */ /* 0x000fe200000108a8 */
[----:B------:R-:W4:Y:S01]  /*6330*/  MUFU.EX2 R94, R94 ;  /* 0x0000005e005e7308 */ /* 0x000f220000000800 */
[----:B-1----:R-:W-:-:S04]  /*6340*/  FADD.FTZ R6, R96, R5 ;  /* 0x0000000560067221 */ /* 0x002fc80000010000 */
[----:B------:R-:W-:Y:S01]  /*6350*/  FFMA.FTZ R44, R38, c[0x0][0x2d0], -R112 ;  /* 0x0000b400262c7a23 */ /* 0x000fe20000010870 */
[----:B------:R-:W-:Y:S01]  /*6360*/  HMMA.16816.F32 R88, R124, R40, R88 ;  /* 0x000000287c58723c */ /* 0x000fe20000001858 */
[----:B------:R-:W1:Y:S01]  /*6370*/  LDSM.16.MT88.4 R112, [R244+0x2000] ;  /* 0x00200000f470783b */ /* 0x000e620000004200 */
[----:B------:R-:W-:Y:S01]  /*6380*/  FFMA.FTZ R45, R105, c[0x0][0x2d0], -R168 ;  /* 0x0000b400692d7a23 */ /* 0x000fe200000108a8 */
[----:B------:R-:W5:Y:S01]  /*6390*/  MUFU.EX2 R93, R93 ;  /* 0x0000005d005d7308 */ /* 0x000f620000000800 */
[----:B--2---:R-:W-:Y:S01]  /*63a0*/  FADD.FTZ R6, R60, R6 ;  /* 0x000000063c067221 */ /* 0x004fe20000010000 */
[----:B------:R-:W2:Y:S02]  /*63b0*/  LDSM.16.MT88.4 R36, [R244+0x2800] ;  /* 0x00280000f424783b */ /* 0x000ea40000004200 */
[--C-:B------:R-:W-:Y:S02]  /*63c0*/  FFMA.FTZ R41, R103, c[0x0][0x2d0], -R168.reuse ;  /* 0x0000b40067297a23 */ /* 0x100fe400000108a8 */
[----:B------:R-:W-:-:S02]  /*63d0*/  FFMA.FTZ R40, R101, c[0x0][0x2d0], -R168 ;  /* 0x0000b40065287a23 */ /* 0x000fc400000108a8 */
[----:B------:R-:W-:Y:S01]  /*63e0*/  FFMA.FTZ R168, R100, c[0x0][0x2d0], -R168 ;  /* 0x0000b40064a87a23 */ /* 0x000fe200000108a8 */
[----:B------:R-:W-:Y:S01]  /*63f0*/  MUFU.EX2 R44, R44 ;  /* 0x0000002c002c7308 */ /* 0x000fe20000000800 */
[----:B----4-:R-:W-:-:S04]  /*6400*/  FADD.FTZ R95, R94, R95 ;  /* 0x0000005f5e5f7221 */ /* 0x010fc80000010000 */
[----:B-----5:R-:W-:-:S03]  /*6410*/  FADD.FTZ R5, R93, R95 ;  /* 0x0000005f5d057221 */ /* 0x020fc60000010000 */
[----:B------:R-:W-:Y:S01]  /*6420*/  MUFU.EX2 R49, R49 ;  /* 0x0000003100317308 */ /* 0x000fe20000000800 */
[-C--:B---3--:R-:W-:Y:S07]  /*6430*/  HMMA.16816.F32 R116, R128, R32.reuse, RZ ;  /* 0x000000208074723c */ /* 0x088fee00000018ff */
[----:B------:R-:W3:Y:S01]  /*6440*/  MUFU.EX2 R92, R92 ;  /* 0x0000005c005c7308 */ /* 0x000ee20000000800 */
[----:B------:R-:W-:Y:S07]  /*6450*/  HMMA.16816.F32 R120, R28, R32, RZ ;  /* 0x000000201c78723c */ /* 0x000fee00000018ff */
[----:B------:R-:W4:Y:S01]  /*6460*/  MUFU.EX2 R32, R21 ;  /* 0x0000001500207308 */ /* 0x000f220000000800 */
[-C--:B-1----:R-:W-:Y:S07]  /*6470*/  HMMA.16816.F32 R100, R128, R112.reuse, RZ ;  /* 0x000000708064723c */ /* 0x082fee00000018ff */
[----:B------:R-:W-:Y:S01]  /*6480*/  MUFU.EX2 R52, R52 ;  /* 0x0000003400347308 */ /* 0x000fe20000000800 */
[----:B---3--:R-:W-:Y:S01]  /*6490*/  FADD.FTZ R5, R92, R5 ;  /* 0x000000055c057221 */ /* 0x008fe20000010000 */
[----:B------:R-:W-:Y:S06]  /*64a0*/  HMMA.16816.F32 R104, R28, R112, RZ ;  /* 0x000000701c68723c */ /* 0x000fec00000018ff */
[----:B------:R-:W1:Y:S01]  /*64b0*/  MUFU.EX2 R79, R79 ;  /* 0x0000004f004f7308 */ /* 0x000e620000000800 */
[----:B----4-:R-:W-:Y:S01]  /*64c0*/  FADD.FTZ R8, R32, R26 ;  /* 0x0000001a20087221 */ /* 0x010fe20000010000 */
[----:B------:R-:W-:-:S03]  /*64d0*/  F2FP.PACK_AB R21, R93, R94 ;  /* 0x0000005e5d15723e */ /* 0x000fc600000000ff */
[----:B------:R-:W-:-:S03]  /*64e0*/  FADD.FTZ R8, R44, R8 ;  /* 0x000000082c087221 */ /* 0x000fc60000010000 */
[----:B------:R-:W-:Y:S08]  /*64f0*/  MUFU.EX2 R56, R56 ;  /* 0x0000003800387308 */ /* 0x000ff00000000800 */
[----:B------:R-:W-:Y:S01]  /*6500*/  MUFU.EX2 R77, R77 ;  /* 0x0000004d004d7308 */ /* 0x000fe20000000800 */
[----:B--2---:R-:W-:Y:S01]  /*6510*/  HMMA.16816.F32 R100, R12, R36, R100 ;  /* 0x000000240c64723c */ /* 0x004fe20000001864 */
[----:B-1----:R-:W-:Y:S01]  /*6520*/  FADD.FTZ R26, R79, R5 ;  /* 0x000000054f1a7221 */ /* 0x002fe20000010000 */
[----:B------:R-:W-:-:S05]  /*6530*/  F2FP.PACK_AB R10, R52, R49 ;  /* 0x00000031340a723e */ /* 0x000fca00000000ff */
[----:B------:R-:W1:Y:S01]  /*6540*/  MUFU.EX2 R25, R78 ;  /* 0x0000004e00197308 */ /* 0x000e620000000800 */
[----:B------:R-:W-:Y:S07]  /*6550*/  HMMA.16816.F32 R104, R124, R36, R104 ;  /* 0x000000247c68723c */ /* 0x000fee0000001868 */
[----:B------:R-:W2:Y:S08]  /*6560*/  MUFU.EX2 R36, R19 ;  /* 0x0000001300247308 */ /* 0x000eb00000000800 */
[----:B------:R3:W4:Y:S01]  /*6570*/  MUFU.EX2 R37, R16 ;  /* 0x0000001000257308 */ /* 0x0007220000000800 */
[----:B-1----:R-:W-:Y:S01]  /*6580*/  FADD.FTZ R26, R25, R26 ;  /* 0x0000001a191a7221 */ /* 0x002fe20000010000 */
[----:B------:R-:W-:Y:S01]  /*6590*/  F2FP.PACK_AB R25, R77, R25 ;  /* 0x000000194d19723e */ /* 0x000fe200000000ff */
[----:B--2---:R-:W-:-:S05]  /*65a0*/  FADD.FTZ R6, R36, R6 ;  /* 0x0000000624067221 */ /* 0x004fca0000010000 */
[----:B------:R-:W-:Y:S01]  /*65b0*/  MUFU.EX2 R57, R57 ;  /* 0x0000003900397308 */ /* 0x000fe20000000800 */
[----:B------:R-:W-:Y:S01]  /*65c0*/  FADD.FTZ R6, R111, R6 ;  /* 0x000000066f067221 */ /* 0x000fe20000010000 */
[----:B---3--:R-:W1:Y:S03]  /*65d0*/  LDSM.16.MT88.4 R16, [R243+0x2800] ;  /* 0x00280000f310783b */ /* 0x008e660000004200 */
[----:B------:R-:W-:-:S03]  /*65e0*/  FADD.FTZ R6, R97, R6 ;  /* 0x0000000661067221 */ /* 0x000fc60000010000 */
[----:B------:R2:W3:Y:S01]  /*65f0*/  MUFU.EX2 R9, R22 ;  /* 0x0000001600097308 */ /* 0x0004e20000000800 */
[----:B----4-:R-:W-:-:S05]  /*6600*/  FADD.FTZ R6, R37, R6 ;  /* 0x0000000625067221 */ /* 0x010fca0000010000 */
[----:B------:R5:W-:Y:S02]  /*6610*/  STL [R1+0xe0], R6 ;  /* 0x0000e00601007387 */ /* 0x000be40000100800 */
[----:B------:R5:W-:Y:S01]  /*6620*/  MUFU.EX2 R7, R23 ;  /* 0x0000001700077308 */ /* 0x000be20000000800 */
[----:B------:R-:W-:Y:S01]  /*6630*/  HMMA.16816.F32 R176, R28, R150, RZ ;  /* 0x000000961cb0723c */ /* 0x000fe200000018ff */
[----:B------:R-:W4:Y:S01]  /*6640*/  LDL R33, [R1+0xa8] ;  /* 0x0000a80001217983 */ /* 0x000f220000100800 */
[----:B--2---:R-:W-:-:S05]  /*6650*/  F2FP.PACK_AB R22, R60, R96 ;  /* 0x000000603c16723e */ /* 0x004fca00000000ff */
[----:B------:R-:W-:Y:S01]  /*6660*/  MUFU.EX2 R27, R76 ;  /* 0x0000004c001b7308 */ /* 0x000fe20000000800 */
[----:B------:R-:W-:Y:S01]  /*6670*/  HMMA.16816.F32 R184, R28, R142, RZ ;  /* 0x0000008e1cb8723c */ /* 0x000fe200000018ff */
[----:B---3--:R-:W-:-:S06]  /*6680*/  FADD.FTZ R4, R9, R4 ;  /* 0x0000000409047221 */ /* 0x008fcc0000010000 */
[----:B------:R-:W2:Y:S01]  /*6690*/  MUFU.EX2 R48, R48 ;  /* 0x0000003000307308 */ /* 0x000ea20000000800 */
[----:B-----5:R-:W-:Y:S01]  /*66a0*/  F2FP.PACK_AB R23, R79, R92 ;  /* 0x0000005c4f17723e */ /* 0x020fe200000000ff */
[----:B------:R-:W-:Y:S06]  /*66b0*/  HMMA.16816.F32 R192, R28, R134, RZ ;  /* 0x000000861cc0723c */ /* 0x000fec00000018ff */
[----:B------:R-:W3:Y:S02]  /*66c0*/  MUFU.EX2 R11, R45 ;  /* 0x0000002d000b7308 */ /* 0x000ee40000000800 */
[-C--:B-1----:R-:W-:Y:S06]  /*66d0*/  HMMA.16816.F32 R116, R12, R16.reuse, R116 ;  /* 0x000000100c74723c */ /* 0x082fec0000001874 */
[----:B------:R-:W1:Y:S01]  /*66e0*/  MUFU.EX2 R67, R67 ;  /* 0x0000004300437308 */ /* 0x000e620000000800 */
[----:B--2---:R-:W-:Y:S01]  /*66f0*/  FADD.FTZ R4, R48, R4 ;  /* 0x0000000430047221 */ /* 0x004fe20000010000 */
[----:B------:R-:W-:Y:S06]  /*6700*/  HMMA.16816.F32 R120, R124, R16, R120 ;  /* 0x000000107c78723c */ /* 0x000fec0000001878 */
[----:B------:R2:W-:Y:S01]  /*6710*/  MUFU.EX2 R16, R24 ;  /* 0x0000001800107308 */ /* 0x0005e20000000800 */
[----:B---3--:R-:W-:-:S02]  /*6720*/  FADD.FTZ R4, R11, R4 ;  /* 0x000000040b047221 */ /* 0x008fc40000010000 */
[----:B------:R-:W-:Y:S01]  /*6730*/  FADD.FTZ R17, R49, R8 ;  /* 0x0000000831117221 */ /* 0x000fe20000010000 */
[----:B------:R-:W-:Y:S01]  /*6740*/  F2FP.PACK_AB R8, R44, R32 ;  /* 0x000000202c08723e */ /* 0x000fe200000000ff */
[----:B------:R-:W-:Y:S01]  /*6750*/  FADD.FTZ R32, R77, R26 ;  /* 0x0000001a4d207221 */ /* 0x000fe20000010000 */
[----:B------:R-:W-:Y:S01]  /*6760*/  F2FP.PACK_AB R26, R37, R97 ;  /* 0x00000061251a723e */ /* 0x000fe200000000ff */
[----:B------:R-:W-:Y:S01]  /*6770*/  FADD.FTZ R17, R52, R17 ;  /* 0x0000001134117221 */ /* 0x000fe20000010000 */
[----:B------:R-:W3:Y:S01]  /*6780*/  MUFU.EX2 R5, R41 ;  /* 0x0000002900057308 */ /* 0x000ee20000000800 */
[----:B--2---:R-:W-:Y:S02]  /*6790*/  F2FP.PACK_AB R24, R111, R36 ;  /* 0x000000246f18723e */ /* 0x004fe400000000ff */
[----:B------:R-:W-:Y:S01]  /*67a0*/  FADD.FTZ R17, R56, R17 ;  /* 0x0000001138117221 */ /* 0x000fe20000010000 */
[----:B------:R-:W2:Y:S01]  /*67b0*/  LDL R36, [R1+0xac] ;  /* 0x0000ac0001247983 */ /* 0x000ea20000100800 */
[----:B------:R-:W-:Y:S01]  /*67c0*/  HMMA.16816.F32 R76, R28, R82, RZ ;  /* 0x000000521c4c723c */ /* 0x000fe200000018ff */
[----:B------:R-:W-:-:S02]  /*67d0*/  FADD.FTZ R32, R27, R32 ;  /* 0x000000201b207221 */ /* 0x000fc40000010000 */
[----:B------:R-:W5:Y:S01]  /*67e0*/  MUFU.EX2 R40, R40 ;  /* 0x0000002800287308 */ /* 0x000f620000000800 */
[----:B------:R-:W-:Y:S02]  /*67f0*/  FADD.FTZ R203, R57, R17 ;  /* 0x0000001139cb7221 */ /* 0x000fe40000010000 */
[----:B-1----:R-:W-:Y:S02]  /*6800*/  FADD.FTZ R6, R67, R32 ;  /* 0x0000002043067221 */ /* 0x002fe40000010000 */
[C---:B------:R-:W-:Y:S03]  /*6810*/  HMMA.16816.F32 R92, R28.reuse, R98, RZ ;  /* 0x000000621c5c723c */ /* 0x040fe600000018ff */
[----:B------:R1:W1:Y:S05]  /*6820*/  MUFU.EX2 R17, R168 ;  /* 0x000000a800117308 */ /* 0x00026a0000000800 */
[----:B------:R-:W-:Y:S03]  /*6830*/  HMMA.16816.F32 R108, R28, R114, RZ ;  /* 0x000000721c6c723c */ /* 0x000fe600000018ff */
[----:B------:R-:W-:Y:S05]  /*6840*/  MUFU.EX2 R61, R61 ;  /* 0x0000003d003d7308 */ /* 0x000fea0000000800 */
[----:B------:R-:W-:Y:S03]  /*6850*/  HMMA.16816.F32 R148, R128, R150, RZ ;  /* 0x000000968094723c */ /* 0x000fe600000018ff */
[----:B------:R-:W2:Y:S05]  /*6860*/  MUFU.EX2 R53, R53 ;  /* 0x0000003500357308 */ /* 0x000eaa0000000800 */
[-C--:B-1----:R-:W-:Y:S08]  /*6870*/  HMMA.16816.F32 R168, R28, R158.reuse, RZ ;  /* 0x0000009e1ca8723c */ /* 0x082ff000000018ff */
[C---:B------:R-:W-:Y:S08]  /*6880*/  HMMA.16816.F32 R156, R128.reuse, R158, RZ ;  /* 0x0000009e809c723c */ /* 0x040ff000000018ff */
[C---:B------:R-:W-:Y:S08]  /*6890*/  HMMA.16816.F32 R140, R128.reuse, R142, RZ ;  /* 0x0000008e808c723c */ /* 0x040ff000000018ff */
[C---:B------:R-:W-:Y:S08]  /*68a0*/  HMMA.16816.F32 R132, R128.reuse, R134, RZ ;  /* 0x000000868084723c */ /* 0x040ff000000018ff */
[C---:B------:R-:W-:Y:S08]  /*68b0*/  HMMA.16816.F32 R80, R128.reuse, R82, RZ ;  /* 0x000000528050723c */ /* 0x040ff000000018ff */
[C---:B------:R-:W-:Y:S08]  /*68c0*/  HMMA.16816.F32 R96, R128.reuse, R98, RZ ;  /* 0x000000628060723c */ /* 0x040ff000000018ff */
[C---:B------:R-:W-:Y:S08]  /*68d0*/  HMMA.16816.F32 R112, R128.reuse, R114, RZ ;  /* 0x000000728070723c */ /* 0x040ff000000018ff */
[-C--:B------:R-:W-:Y:S08]  /*68e0*/  HMMA.16816.F32 R128, R128, R34.reuse, RZ ;  /* 0x000000228080723c */ /* 0x080ff000000018ff */
[----:B------:R-:W-:Y:S01]  /*68f0*/  HMMA.16816.F32 R28, R28, R34, RZ ;  /* 0x000000221c1c723c */ /* 0x000fe200000018ff */
[----:B------:R-:W-:-:S04]  /*6900*/  FADD.FTZ R32, R7, R4 ;  /* 0x0000000407207221 */ /* 0x000fc80000010000 */
[----:B---3--:R-:W-:-:S03]  /*6910*/  FADD.FTZ R32, R5, R32 ;  /* 0x0000002005207221 */ /* 0x008fc60000010000 */
[----:B------:R-:W-:Y:S01]  /*6920*/  HMMA.16816.F32 R156, R12, R62, R156 ;  /* 0x0000003e0c9c723c */ /* 0x000fe2000000189c */
[----:B------:R-:W-:-:S07]  /*6930*/  FADD.FTZ R32, R16, R32 ;  /* 0x0000002010207221 */ /* 0x000fce0000010000 */
[C---:B------:R-:W-:Y:S08]  /*6940*/  HMMA.16816.F32 R148, R12.reuse, R58, R148 ;  /* 0x0000003a0c94723c */ /* 0x040ff00000001894 */
[C---:B------:R-:W-:Y:S08]  /*6950*/  HMMA.16816.F32 R140, R12.reuse, R54, R140 ;  /* 0x000000360c8c723c */ /* 0x040ff0000000188c */
[C---:B------:R-:W-:Y:S08]  /*6960*/  HMMA.16816.F32 R132, R12.reuse, R50, R132 ;  /* 0x000000320c84723c */ /* 0x040ff00000001884 */
[C---:B------:R-:W-:Y:S08]  /*6970*/  HMMA.16816.F32 R80, R12.reuse, R46, R80 ;  /* 0x0000002e0c50723c */ /* 0x040ff00000001850 */
[C---:B------:R-:W-:Y:S08]  /*6980*/  HMMA.16816.F32 R96, R12.reuse, R42, R96 ;  /* 0x0000002a0c60723c */ /* 0x040ff00000001860 */
[C---:B------:R-:W-:Y:S08]  /*6990*/  HMMA.16816.F32 R112, R12.reuse, R38, R112 ;  /* 0x000000260c70723c */ /* 0x040ff00000001870 */
[----:B------:R-:W-:Y:S01]  /*69a0*/  HMMA.16816.F32 R128, R12, R18, R128 ;  /* 0x000000120c80723c */ /* 0x000fe20000001880 */
[----:B------:R-:W1:Y:S01]  /*69b0*/  LDSM.16.MT88.4 R12, [R245+0x1000] ;  /* 0x00100000f50c783b */ /* 0x000e620000004200 */
[----:B-----5:R-:W-:Y:S01]  /*69c0*/  FADD.FTZ R32, R40, R32 ;  /* 0x0000002028207221 */ /* 0x020fe20000010000 */
[----:B------:R-:W-:-:S02]  /*69d0*/  F2FP.PACK_AB R11, R7, R11 ;  /* 0x0000000b070b723e */ /* 0x000fc400000000ff */
[----:B------:R-:W-:Y:S01]  /*69e0*/  F2FP.PACK_AB R5, R16, R5 ;  /* 0x000000051005723e */ /* 0x000fe200000000ff */
[C---:B------:R-:W-:Y:S01]  /*69f0*/  FADD.FTZ R202, R17.reuse, R32 ;  /* 0x0000002011ca7221 */ /* 0x040fe20000010000 */
[----:B------:R-:W-:Y:S01]  /*6a00*/  F2FP.PACK_AB R7, R17, R40 ;  /* 0x000000281107723e */ /* 0x000fe200000000ff */
        /* <DEDUP_REMOVED lines=8> */
[----:B------:R-:W3:Y:S01]  /*6a90*/  LDSM.16.MT88.4 R16, [R246+0x1000] ;  /* 0x00100000f610783b */ /* 0x000ee20000004200 */
[----:B------:R-:W-:-:S06]  /*6aa0*/  F2FP.PACK_AB R9, R48, R9 ;  /* 0x000000093009723e */ /* 0x000fcc00000000ff */
[-C--:B-1----:R-:W-:Y:S08]  /*6ab0*/  HMMA.16816.F32 R152, R20, R12.reuse, R152 ;  /* 0x0000000c1498723c */ /* 0x082ff00000001898 */
[----:B------:R-:W-:Y:S08]  /*6ac0*/  HMMA.16816.F32 R172, R8, R12, R172 ;  /* 0x0000000c08ac723c */ /* 0x000ff000000018ac */
[-C--:B------:R-:W-:Y:S08]  /*6ad0*/  HMMA.16816.F32 R148, R20, R14.reuse, R148 ;  /* 0x0000000e1494723c */ /* 0x080ff00000001894 */
[----:B------:R-:W-:Y:S01]  /*6ae0*/  HMMA.16816.F32 R176, R8, R14, R176 ;  /* 0x0000000e08b0723c */ /* 0x000fe200000018b0 */
[----:B------:R-:W1:Y:S07]  /*6af0*/  LDSM.16.MT88.4 R12, [R243+0x1000] ;  /* 0x00100000f30c783b */ /* 0x000e6e0000004200 */
[-C--:B---3--:R-:W-:Y:S08]  /*6b00*/  HMMA.16816.F32 R160, R20, R16.reuse, R160 ;  /* 0x0000001014a0723c */ /* 0x088ff000000018a0 */
[----:B------:R-:W-:Y:S08]  /*6b10*/  HMMA.16816.F32 R164, R8, R16, R164 ;  /* 0x0000001008a4723c */ /* 0x000ff000000018a4 */
[-C--:B------:R-:W-:Y:S08]  /*6b20*/  HMMA.16816.F32 R156, R20, R18.reuse, R156 ;  /* 0x00000012149c723c */ /* 0x080ff0000000189c */
[----:B------:R-:W-:Y:S01]  /*6b30*/  HMMA.16816.F32 R168, R8, R18, R168 ;  /* 0x0000001208a8723c */ /* 0x000fe200000018a8 */
[----:B------:R-:W3:Y:S07]  /*6b40*/  LDSM.16.MT88.4 R16, [R244+0x1000] ;  /* 0x00100000f410783b */ /* 0x000eee0000004200 */
        /* <DEDUP_REMOVED lines=20> */
[C---:B-1----:R-:W-:Y:S08]  /*6c90*/  HMMA.16816.F32 R116, R20.reuse, R12, R116 ;  /* 0x0000000c1474723c */ /* 0x042ff00000001874 */
[----:B------:R-:W-:Y:S08]  /*6ca0*/  HMMA.16816.F32 R128, R20, R14, R128 ;  /* 0x0000000e1480723c */ /* 0x000ff00000001880 */
[C---:B------:R-:W-:Y:S08]  /*6cb0*/  HMMA.16816.F32 R120, R8.reuse, R12, R120 ;  /* 0x0000000c0878723c */ /* 0x040ff00000001878 */
[C---:B------:R-:W-:Y:S01]  /*6cc0*/  HMMA.16816.F32 R124, R8.reuse, R14, R124 ;  /* 0x0000000e087c723c */ /* 0x040fe2000000187c */
[----:B------:R-:W1:Y:S07]  /*6cd0*/  LDSM.16.MT88.4 R12, [R244+0x1800] ;  /* 0x00180000f40c783b */ /* 0x000e6e0000004200 */
[C---:B---3--:R-:W-:Y:S08]  /*6ce0*/  HMMA.16816.F32 R104, R8.reuse, R16, R104 ;  /* 0x000000100868723c */ /* 0x048ff00000001868 */
[----:B------:R-:W-:Y:S01]  /*6cf0*/  HMMA.16816.F32 R108, R8, R18, R108 ;  /* 0x00000012086c723c */ /* 0x000fe2000000186c */
[----:B------:R-:W3:Y:S01]  /*6d00*/  LDSM.16.MT88.4 R8, [R243+0x1800] ;  /* 0x00180000f308783b */ /* 0x000ee20000004200 */
[----:B------:R-:W-:-:S02]  /*6d10*/  F2FP.PACK_AB R27, R67, R27 ;  /* 0x0000001b431b723e */ /* 0x000fc400000000ff */
[----:B------:R-:W-:Y:S01]  /*6d20*/  F2FP.PACK_AB R4, R57, R56 ;  /* 0x000000383904723e */ /* 0x000fe200000000ff */
[----:B------:R2:W-:Y:S03]  /*6d30*/  STL [R1+0xe4], R6 ;  /* 0x0000e40601007387 */ /* 0x0005e60000100800 */
[C---:B------:R-:W-:Y:S08]  /*6d40*/  HMMA.16816.F32 R100, R20.reuse, R16, R100 ;  /* 0x000000101464723c */ /* 0x040ff00000001864 */
[----:B------:R-:W-:Y:S01]  /*6d50*/  HMMA.16816.F32 R112, R20, R18, R112 ;  /* 0x000000121470723c */ /* 0x000fe20000001870 */
[----:B------:R-:W-:Y:S04]  /*6d60*/  LDSM.16.MT88.4 R20, [R246+0x1800] ;  /* 0x00180000f614783b */ /* 0x000fe80000004200 */
[----:B------:R-:W-:Y:S01]  /*6d70*/  LDSM.16.MT88.4 R16, [R245+0x1800] ;  /* 0x00180000f510783b */ /* 0x000fe20000004200 */
[----:B--2---:R-:W-:-:S02]  /*6d80*/  F2FP.PACK_AB R6, R53, R61 ;  /* 0x0000003d3506723e */ /* 0x004fc400000000ff */
        /* <DEDUP_REMOVED lines=9> */
[----:B------:R-:W2:Y:S07]  /*6e20*/  LDSM.16.MT88.4 R8, [R243+0x3800] ;  /* 0x00380000f308783b */ /* 0x000eae0000004200 */
[-C--:B-1----:R-:W-:Y:S08]  /*6e30*/  HMMA.16816.F32 R100, R24, R12.reuse, R100 ;  /* 0x0000000c1864723c */ /* 0x082ff00000001864 */
[----:B------:R-:W-:Y:S07]  /*6e40*/  HMMA.16816.F32 R104, R4, R12, R104 ;  /* 0x0000000c0468723c */ /* 0x000fee0000001868 */
[----:B------:R-:W-:Y:S01]  /*6e50*/  @P4 IMAD.HI.U32 R12, R36, c[0x0][0x2c8], RZ ;  /* 0x0000b200240c4a27 */ /* 0x000fe200078e00ff */
[----:B------:R-:W-:Y:S01]  /*6e60*/  MOV R13, R36 ;  /* 0x00000024000d7202 */ /* 0x000fe20000000f00 */
[----:B------:R-:W-:Y:S03]  /*6e70*/  HMMA.16816.F32 R160, R24, R20, R160 ;  /* 0x0000001418a0723c */ /* 0x000fe600000018a0 */
[----:B------:R-:W-:-:S05]  /*6e80*/  @P4 SHF.R.U32.HI R13, RZ, c[0x0][0x2cc], R12 ;  /* 0x0000b300ff0d4a19 */ /* 0x000fca000001160c */
[----:B------:R-:W-:Y:S01]  /*6e90*/  HMMA.16816.F32 R164, R4, R20, R164 ;  /* 0x0000001404a4723c */ /* 0x000fe200000018a4 */
[----:B------:R-:W-:-:S07]  /*6ea0*/  IADD3 R65, R13, -c[0x0][0x168], R65 ;  /* 0x80005a000d417a10 */ /* 0x000fce0007ffe041 */
[-C--:B------:R-:W-:Y:S08]  /*6eb0*/  HMMA.16816.F32 R156, R24, R22.reuse, R156 ;  /* 0x00000016189c723c */ /* 0x080ff0000000189c */
[----:B------:R-:W-:Y:S01]  /*6ec0*/  HMMA.16816.F32 R168, R4, R22, R168 ;  /* 0x0000001604a8723c */ /* 0x000fe200000018a8 */
[----:B------:R-:W1:Y:S07]  /*6ed0*/  LDSM.16.MT88.4 R20, [R246+0x3800] ;  /* 0x00380000f614783b */ /* 0x000e6e0000004200 */
[-C--:B------:R-:W-:Y:S08]  /*6ee0*/  HMMA.16816.F32 R152, R24, R16.reuse, R152 ;  /* 0x000000101898723c */ /* 0x080ff00000001898 */
[----:B------:R-:W-:Y:S08]  /*6ef0*/  HMMA.16816.F32 R172, R4, R16, R172 ;  /* 0x0000001004ac723c */ /* 0x000ff000000018ac */
[-C--:B------:R-:W-:Y:S08]  /*6f00*/  HMMA.16816.F32 R148, R24, R18.reuse, R148 ;  /* 0x000000121894723c */ /* 0x080ff00000001894 */
[----:B------:R-:W-:Y:S01]  /*6f10*/  HMMA.16816.F32 R176, R4, R18, R176 ;  /* 0x0000001204b0723c */ /* 0x000fe200000018b0 */
[----:B------:R-:W3:Y:S07]  /*6f20*/  LDSM.16.MT88.4 R16, [R245+0x3800] ;  /* 0x00380000f510783b */ /* 0x000eee0000004200 */
[-C--:B--2---:R-:W-:Y:S08]  /*6f30*/  HMMA.16816.F32 R116, R24, R8.reuse, R116 ;  /* 0x000000081874723c */ /* 0x084ff00000001874 */
[----:B------:R-:W-:Y:S07]  /*6f40*/  HMMA.16816.F32 R120, R4, R8, R120 ;  /* 0x000000080478723c */ /* 0x000fee0000001878 */
[----:B------:R-:W-:-:S04]  /*6f50*/  SHF.R.S32.HI R8, RZ, 0x1f, R65 ;  /* 0x0000001fff087819 */ /* 0x000fc80000011441 */
[----:B------:R-:W-:Y:S01]  /*6f60*/  LEA.HI R65, R8, R65, RZ, 0x6 ;  /* 0x0000004108417211 */ /* 0x000fe200078f30ff */
[----:B------:R-:W-:Y:S03]  /*6f70*/  HMMA.16816.F32 R112, R24, R14, R112 ;  /* 0x0000000e1870723c */ /* 0x000fe60000001870 */
[----:B------:R-:W-:-:S05]  /*6f80*/  SHF.R.S32.HI R65, RZ, 0x6, R65 ;  /* 0x00000006ff417819 */ /* 0x000fca0000011441 */
[----:B------:R-:W-:Y:S07]  /*6f90*/  HMMA.16816.F32 R108, R4, R14, R108 ;  /* 0x0000000e046c723c */ /* 0x000fee000000186c */
[----:B------:R-:W-:Y:S02]  /*6fa0*/  IADD3 R14, R64, -0x2, RZ ;  /* 0xfffffffe400e7810 */ /* 0x000fe40007ffe0ff */
[----:B----4-:R-:W-:-:S03]  /*6fb0*/  IMNMX R15, R33, R65, !PT ;  /* 0x00000041210f7217 */ /* 0x010fc60007800200 */
[----:B------:R2:W-:Y:S04]  /*6fc0*/  STL [R1+0xe8], R14 ;  /* 0x0000e80e01007387 */ /* 0x0005e80000100800 */
[----:B------:R2:W-:Y:S01]  /*6fd0*/  STL [R1+0xec], R15 ;  /* 0x0000ec0f01007387 */ /* 0x0005e20000100800 */
[----:B------:R-:W-:Y:S01]  /*6fe0*/  ISETP.GE.AND P0, PT, R14, R15, PT ;  /* 0x0000000f0e00720c */ /* 0x000fe20003f06270 */
[----:B------:R-:W-:Y:S01]  /*6ff0*/  FADD.FTZ R203, R61, R203 ;  /* 0x000000cb3dcb7221 */ /* 0x000fe20000010000 */
[----:B-1----:R-:W-:Y:S03]  /*7000*/  HMMA.16816.F32 R68, R24, R20, R68 ;  /* 0x000000141844723c */ /* 0x002fe60000001844 */
[----:B------:R-:W-:-:S05]  /*7010*/  FADD.FTZ R203, R53, R203 ;  /* 0x000000cb35cb7221 */ /* 0x000fca0000010000 */
[C---:B------:R-:W-:Y:S08]  /*7020*/  HMMA.16816.F32 R80, R24.reuse, R22, R80 ;  /* 0x000000161850723c */ /* 0x040ff00000001850 */
[C---:B---3--:R-:W-:Y:S08]  /*7030*/  HMMA.16816.F32 R84, R24.reuse, R16, R84 ;  /* 0x000000101854723c */ /* 0x048ff00000001854 */
[C---:B------:R-:W-:Y:S08]  /*7040*/  HMMA.16816.F32 R96, R24.reuse, R18, R96 ;  /* 0x000000121860723c */ /* 0x040ff00000001860 */
[----:B------:R-:W-:Y:S08]  /*7050*/  HMMA.16816.F32 R128, R24, R10, R128 ;  /* 0x0000000a1880723c */ /* 0x000ff00000001880 */
[C---:B------:R-:W-:Y:S08]  /*7060*/  HMMA.16816.F32 R72, R4.reuse, R20, R72 ;  /* 0x000000140448723c */ /* 0x040ff00000001848 */
[C---:B------:R-:W-:Y:S08]  /*7070*/  HMMA.16816.F32 R76, R4.reuse, R22, R76 ;  /* 0x00000016044c723c */ /* 0x040ff0000000184c */
[C---:B------:R-:W-:Y:S08]  /*7080*/  HMMA.16816.F32 R88, R4.reuse, R16, R88 ;  /* 0x000000100458723c */ /* 0x040ff00000001858 */
[C---:B------:R-:W-:Y:S08]  /*7090*/  HMMA.16816.F32 R92, R4.reuse, R18, R92 ;  /* 0x00000012045c723c */ /* 0x040ff0000000185c */
[----:B------:R-:W-:Y:S01]  /*70a0*/  HMMA.16816.F32 R124, R4, R10, R124 ;  /* 0x0000000a047c723c */ /* 0x000fe2000000187c */
[----:B------:R-:W-:Y:S01]  /*70b0*/  @!UPT UIADD3 URZ, URZ, URZ, URZ ;  /* 0x0000003f3f3ff290 */ /* 0x000fe2000fffe03f */
[----:B------:R-:W-:Y:S11]  /*70c0*/  @!P0 BRA `(.L_x_1236) ;  /* 0x0000533000008947 */ /* 0x000ff60003800000 */
[----:B--2---:R-:W-:Y:S01]  /*70d0*/  MOV R197, R0 ;  /* 0x0000000000c57202 */ /* 0x004fe20000000f00 */
[----:B------:R-:W-:Y:S01]  /*70e0*/  IMAD.MOV.U32 R0, RZ, RZ, R14 ;  /* 0x000000ffff007224 */ /* 0x000fe200078e000e */
[----:B------:R-:W-:Y:S01]  /*70f0*/  MOV R200, R2 ;  /* 0x0000000200c87202 */ /* 0x000fe20000000f00 */
[----:B------:R-:W-:Y:S01]  /*7100*/  IMAD.MOV.U32 R198, RZ, RZ, R196 ;  /* 0x000000ffffc67224 */ /* 0x000fe200078e00c4 */
[----:B------:R-:W-:-:S02]  /*7110*/  MOV R199, R3 ;  /* 0x0000000300c77202 */ /* 0x000fc40000000f00 */
[----:B------:R1:W-:Y:S05]  /*7120*/  STL [R1+0xe8], R0 ;  /* 0x0000e80001007387 */ /* 0x0003ea0000100800 */
.L_x_1247:
[----:B------:R-:W2:Y:S01]  /*7130*/  LDL R2, [R1+0xe8] ;  /* 0x0000e80001027983 */ /* 0x000ea20000100800 */
[----:B------:R-:W-:Y:S04]  /*7140*/  DEPBAR.LE SB0, 0x0 ;  /* 0x000080000000791a */ /* 0x000fe80000000000 */
[----:B-1----:R-:W2:Y:S01]  /*7150*/  LDL R0, [R1+0xa8] ;  /* 0x0000a80001007983 */ /* 0x002ea20000100800 */
[----:B------:R-:W-:Y:S01]  /*7160*/  WARPSYNC 0xffffffff ;  /* 0xffffffff00007948 */ /* 0x000fe20003800000 */
[----:B------:R-:W-:Y:S02]  /*7170*/  BSSY B0, `(.L_x_1237) ;  /* 0x000005f000007945 */ /* 0x000fe40003800000 */
[----:B------:R-:W-:Y:S06]  /*7180*/  BAR.SYNC.DEFER_BLOCKING 0x0 ;  /* 0x0000000000007b1d */ /* 0x000fec0000010000 */
[----:B------:R1:W3:Y:S04]  /*7190*/  LDSM.16.M88.4 R64, [R251] ;  /* 0x00000000fb40783b */ /* 0x0002e80000000200 */
[----:B------:R1:W4:Y:S04]  /*71a0*/  LDSM.16.M88.4 R60, [R251+0x2000] ;  /* 0x00200000fb3c783b */ /* 0x0003280000000200 */
[----:B------:R1:W1:Y:S04]  /*71b0*/  LDSM.16.M88.4 R16, [R250] ;  /* 0x00000000fa10783b */ /* 0x0002680000000200 */
[----:B------:R1:W1:Y:S04]  /*71c0*/  LDSM.16.M88.4 R32, [R250+0x800] ;  /* 0x00080000fa20783b */ /* 0x0002680000000200 */
[----:B------:R1:W1:Y:S04]  /*71d0*/  LDSM.16.M88.4 R48, [R250+0x1000] ;  /* 0x00100000fa30783b */ /* 0x0002680000000200 */
[----:B------:R1:W1:Y:S04]  /*71e0*/  LDSM.16.M88.4 R204, [R250+0x1800] ;  /* 0x00180000facc783b */ /* 0x0002680000000200 */
[----:B------:R1:W1:Y:S04]  /*71f0*/  LDSM.16.M88.4 R208, [R249] ;  /* 0x00000000f9d0783b */ /* 0x0002680000000200 */
[----:B------:R1:W1:Y:S04]  /*7200*/  LDSM.16.M88.4 R216, [R249+0x2000] ;  /* 0x00200000f9d8783b */ /* 0x0002680000000200 */
[----:B------:R1:W1:Y:S04]  /*7210*/  LDSM.16.M88.4 R212, [R242] ;  /* 0x00000000f2d4783b */ /* 0x0002680000000200 */
[----:B------:R1:W1:Y:S04]  /*7220*/  LDSM.16.M88.4 R220, [R232] ;  /* 0x00000000e8dc783b */ /* 0x0002680000000200 */
[----:B------:R1:W1:Y:S04]  /*7230*/  LDSM.16.M88.4 R224, [R233] ;  /* 0x00000000e9e0783b */ /* 0x0002680000000200 */
[----:B------:R1:W1:Y:S01]  /*7240*/  LDSM.16.M88.4 R228, [R234] ;  /* 0x00000000eae4783b */ /* 0x0002620000000200 */
[----:B--2---:R-:W-:Y:S11]  /*7250*/  ISETP.GT.AND P0, PT, R0, R2, PT ;  /* 0x000000020000720c */ /* 0x004ff60003f04270 */
[----:B------:R-:W-:Y:S02]  /*7260*/  @!UPT UIADD3 URZ, URZ, URZ, URZ ;  /* 0x0000003f3f3ff290 */ /* 0x000fe4000fffe03f */
[----:B------:R-:W-:-:S05]  /*7270*/  @P0 BRA `(.L_x_1238) ;  /* 0x000004e000000947 */ /* 0x000fca0003800000 */
[----:B-1-34-:R-:W2:Y:S04]  /*7280*/  LDL R11, [R1+0xb8] ;  /* 0x0000b800010b7983 */ /* 0x01aea80000100800 */
[----:B------:R-:W3:Y:S04]  /*7290*/  LDL R10, [R1+0xb4] ;  /* 0x0000b400010a7983 */ /* 0x000ee80000100800 */
[----:B------:R-:W4:Y:S04]  /*72a0*/  LDL.64 R8, [R1+0xc8] ;  /* 0x0000c80001087983 */ /* 0x000f280000100a00 */
[----:B------:R-:W5:Y:S04]  /*72b0*/  LDL R7, [R1+0x9c] ;  /* 0x00009c0001077983 */ /* 0x000f680000100800 */
[----:B------:R-:W4:Y:S04]  /*72c0*/  LDL R6, [R1+0x4] ;  /* 0x0000040001067983 */ /* 0x000f280000100800 */
[----:B------:R-:W4:Y:S04]  /*72d0*/  LDL R5, [R1] ;  /* 0x0000000001057983 */ /* 0x000f280000100800 */
[----:B------:R-:W5:Y:S01]  /*72e0*/  LDL R4, [R1+0x18] ;  /* 0x0000180001047983 */ /* 0x000f620000100800 */
[C---:B--2---:R-:W-:Y:S01]  /*72f0*/  IMAD.WIDE.U32 R2, R11.reuse, c[0x0][0x208], RZ ;  /* 0x000082000b027a25 */ /* 0x044fe200078e00ff */
[----:B------:R-:W-:Y:S05]  /*7300*/  SHF.R.S32.HI R0, RZ, 0x1f, R11 ;  /* 0x0000001fff007819 */ /* 0x000fea000001140b */
[----:B------:R-:W-:Y:S04]  /*7310*/  IMAD R0, R0, c[0x0][0x208], RZ ;  /* 0x0000820000007a24 */ /* 0x000fe800078e02ff */
[----:B------:R-:W-:Y:S01]  /*7320*/  IMAD R0, R11, c[0x0][0x20c], R0 ;  /* 0x000083000b007a24 */ /* 0x000fe200078e0200 */
[----:B---3--:R-:W-:Y:S03]  /*7330*/  SHF.R.S32.HI R11, RZ, 0x1f, R10 ;  /* 0x0000001fff0b7819 */ /* 0x008fe6000001140a */
[----:B------:R-:W-:Y:S02]  /*7340*/  IMAD.IADD R3, R3, 0x1, R0 ;  /* 0x0000000103037824 */ /* 0x000fe400078e0200 */
[----:B------:R-:W-:Y:S02]  /*7350*/  IMAD R11, R11, c[0x0][0x218], RZ ;  /* 0x000086000b0b7a24 */ /* 0x000fe400078e02ff */
[C---:B------:R-:W-:Y:S04]  /*7360*/  IMAD.WIDE.U32 R2, R10.reuse, c[0x0][0x218], R2 ;  /* 0x000086000a027a25 */ /* 0x040fe800078e0002 */
[----:B------:R-:W-:Y:S01]  /*7370*/  IMAD R11, R10, c[0x0][0x21c], R11 ;  /* 0x000087000a0b7a24 */ /* 0x000fe200078e020b */
[----:B----4-:R-:W-:Y:S02]  /*7380*/  IADD3 R0, P0, R8, R2, RZ ;  /* 0x0000000208007210 */ /* 0x010fe40007f1e0ff */
[----:B------:R-:W-:Y:S02]  /*7390*/  SHF.L.U64.HI R10, R6, 0x1, R252 ;  /* 0x00000001060a7819 */ /* 0x000fe400000102fc */
[----:B-----5:R-:W-:Y:S02]  /*73a0*/  IADD3.X R11, R7, R3, R11, P0, !PT ;  /* 0x00000003070b7210 */ /* 0x020fe400007fe40b */
[----:B------:R-:W-:Y:S02]  /*73b0*/  LEA R12, P0, R0, c[0x0][0x1f8], 0x1 ;  /* 0x00007e00000c7a11 */ /* 0x000fe400078008ff */
[----:B------:R-:W-:Y:S02]  /*73c0*/  SHF.L.U32 R3, R6, 0x1, RZ ;  /* 0x0000000106037819 */ /* 0x000fe400000006ff */
[----:B------:R-:W-:Y:S01]  /*73d0*/  LEA.HI.X R11, R0, c[0x0][0x1fc], R11, 0x1, P0 ;  /* 0x00007f00000b7a11 */ /* 0x000fe200000f0c0b */
[C---:B------:R-:W-:Y:S01]  /*73e0*/  IMAD.SHL.U32 R0, R4.reuse, 0x2, RZ ;  /* 0x0000000204007824 */ /* 0x040fe200078e00ff */
[----:B------:R-:W-:Y:S01]  /*73f0*/  SHF.L.U64.HI R2, R4, 0x1, R5 ;  /* 0x0000000104027819 */ /* 0x000fe20000010205 */
[----:B------:R-:W-:-:S05]  /*7400*/  BRA.DIV ~URZ, `(.L_x_1239) ;  /* 0x0000ddf27f007947 */ /* 0x000fca000b800000 */
[----:B------:R1:W2:Y:S02]  /*7410*/  SHFL.IDX PT, R13, R11, RZ, 0x181f ;  /* 0x00181fff0b0d7589 */ /* 0x0002a400000e0000 */
.L_x_1290:
[----:B------:R-:W-:-:S05]  /*7420*/  BRA.DIV ~URZ, `(.L_x_1240) ;  /* 0x0000de427f007947 */ /* 0x000fca000b800000 */
[----:B------:R-:W3:Y:S04]  /*7430*/  LDL R4, [R1+0x18] ;  /* 0x0000180001047983 */ /* 0x000ee80000100800 */
[----:B------:R-:W4:Y:S04]  /*7440*/  LDL R20, [R1+0x8] ;  /* 0x0000080001147983 */ /* 0x000f280000100800 */
[----:B------:R-:W5:Y:S04]  /*7450*/  LDL R7, [R1+0x4] ;  /* 0x0000040001077983 */ /* 0x000f680000100800 */
[----:B------:R-:W1:Y:S02]  /*7460*/  SHFL.IDX PT, R6, R12, RZ, 0x181f ;  /* 0x00181fff0c067589 */ /* 0x000e6400000e0000 */
[-C--:B-1----:R-:W-:Y:S05]  /*7470*/  IADD3 R8, P5, R6, R3.reuse, RZ ;  /* 0x0000000306087210 */ /* 0x082fea0007fbe0ff */
[C---:B--2---:R-:W-:Y:S01]  /*7480*/  IMAD.X R9, R13.reuse, 0x1, R10, P5 ;  /* 0x000000010d097824 */ /* 0x044fe200028e060a */
[----:B---3--:R-:W-:Y:S02]  /*7490*/  ISETP.GE.AND P2, PT, R4, c[0x0][0x1d4], PT ;  /* 0x0000750004007a0c */ /* 0x008fe40003f46270 */
[-C--:B------:R-:W-:Y:S05]  /*74a0*/  IADD3 R4, P0, R6, R0.reuse, RZ ;  /* 0x0000000006047210 */ /* 0x080fea0007f1e0ff */
[--C-:B------:R-:W-:Y:S01]  /*74b0*/  IMAD.X R5, R13, 0x1, R2.reuse, P0 ;  /* 0x000000010d057824 */ /* 0x100fe200000e0602 */
[----:B-----5:R-:W-:Y:S05]  /*74c0*/  ISETP.GE.AND P0, PT, R7, c[0x0][0x1d4], PT ;  /* 0x0000750007007a0c */ /* 0x020fea0003f06270 */
[----:B------:R-:W-:Y:S01]  /*74d0*/  @!PT LDS RZ, [RZ] ;  /* 0x00000000fffff984 */ /* 0x000fe20000000800 */
[----:B------:R-:W-:Y:S01]  /*74e0*/  @!PT LDS RZ, [RZ] ;  /* 0x00000000fffff984 */ /* 0x000fe20000000800 */
[----:B----4-:R1:W-:Y:S08]  /*74f0*/  LDGSTS.E.BYPASS.LTC128B.128 [R20+0x100], [R4.64], !P2 ;  /* 0x0010000004147fae */ /* 0x0103f0000d101d48 */
[----:B------:R2:W-:Y:S04]  /*7500*/  LDGSTS.E.BYPASS.LTC128B.128 [R20+0x2100], [R8.64], !P0 ;  /* 0x0210000008147fae */ /* 0x0005e8000c101d48 */
[----:B-1----:R-:W1:Y:S04]  /*7510*/  SHFL.IDX PT, R4, R12, 0x1, 0x181f ;  /* 0x00381f000c047f89 */ /* 0x002e6800000e0000 */
[----:B------:R-:W3:Y:S01]  /*7520*/  SHFL.IDX PT, R5, R11, 0x1, 0x181f ;  /* 0x00381f000b057f89 */ /* 0x000ee200000e0000 */
[CC--:B-1----:R-:W-:Y:S02]  /*7530*/  IADD3 R6, P6, R4.reuse, R0.reuse, RZ ;  /* 0x0000000004067210 */ /* 0x0c2fe40007fde0ff */
[-C--:B------:R-:W-:Y:S02]  /*7540*/  IADD3 R14, P5, R4, R3.reuse, RZ ;  /* 0x00000003040e7210 */ /* 0x080fe40007fbe0ff */
[----:B------:R-:W1:Y:S01]  /*7550*/  SHFL.IDX PT, R4, R12, 0x2, 0x181f ;  /* 0x00581f000c047f89 */ /* 0x000e6200000e0000 */
[C---:B---3--:R-:W-:Y:S02]  /*7560*/  IMAD.X R7, R5.reuse, 0x1, R2, P6 ;  /* 0x0000000105077824 */ /* 0x048fe400030e0602 */
[----:B------:R-:W-:Y:S02]  /*7570*/  IMAD.X R15, R5, 0x1, R10, P5 ;  /* 0x00000001050f7824 */ /* 0x000fe400028e060a */
[----:B------:R-:W3:Y:S04]  /*7580*/  SHFL.IDX PT, R5, R11, 0x2, 0x181f ;  /* 0x00581f000b057f89 */ /* 0x000ee800000e0000 */
[----:B------:R1:W-:Y:S04]  /*7590*/  LDGSTS.E.BYPASS.LTC128B.128 [R20+0x900], [R6.64], !P2 ;  /* 0x0090000006147fae */ /* 0x0003e8000d101d48 */
[----:B------:R4:W-:Y:S04]  /*75a0*/  LDGSTS.E.BYPASS.LTC128B.128 [R20+0x2900], [R14.64], !P0 ;  /* 0x029000000e147fae */ /* 0x0009e8000c101d48 */
[----:B------:R-:W2:Y:S01]  /*75b0*/  SHFL.IDX PT, R11, R11, 0x3, 0x181f ;  /* 0x00781f000b0b7f89 */ /* 0x000ea200000e0000 */
[C---:B-1----:R-:W-:Y:S02]  /*75c0*/  IADD3 R6, P5, R4.reuse, R0, RZ ;  /* 0x0000000004067210 */ /* 0x042fe40007fbe0ff */
[----:B----4-:R-:W-:Y:S03]  /*75d0*/  SEL R15, RZ, 0x10, P2 ;  /* 0x00000010ff0f7807 */ /* 0x010fe60001000000 */
[C---:B---3--:R-:W-:Y:S01]  /*75e0*/  IMAD.X R7, R5.reuse, 0x1, R2, P5 ;  /* 0x0000000105077824 */ /* 0x048fe200028e0602 */
[----:B------:R-:W-:Y:S04]  /*75f0*/  SEL R14, RZ, 0x10, P0 ;  /* 0x00000010ff0e7807 */ /* 0x000fe80000000000 */
[----:B------:R1:W-:Y:S02]  /*7600*/  LDGSTS.E.BYPASS.LTC128B.128 [R20+0x1100], [R6.64], !P2 ;  /* 0x0110000006147fae */ /* 0x0003e4000d101d48 */
[----:B-1----:R-:W-:Y:S05]  /*7610*/  IADD3 R6, P5, R4, R3, RZ ;  /* 0x0000000304067210 */ /* 0x002fea0007fbe0ff */
[----:B------:R-:W-:Y:S02]  /*7620*/  IMAD.X R7, R5, 0x1, R10, P5 ;  /* 0x0000000105077824 */ /* 0x000fe400028e060a */
[----:B------:R1:W3:Y:S04]  /*7630*/  SHFL.IDX PT, R5, R12, 0x3, 0x181f ;  /* 0x00781f000c057f89 */ /* 0x0002e800000e0000 */
[----:B------:R1:W-:Y:S02]  /*7640*/  LDGSTS.E.BYPASS.LTC128B.128 [R20+0x3100], [R6.64], !P0 ;  /* 0x0310000006147fae */ /* 0x0003e4000c101d48 */
.L_x_1291:
[C---:B--2---:R-:W-:Y:S01]  /*7650*/  IADD3 R4, -R15.reuse, 0x10, RZ ;  /* 0x000000100f047810 */ /* 0x044fe20007ffe1ff */
[----:B------:R-:W2:Y:S01]  /*7660*/  LDL R8, [R1+0x8] ;  /* 0x0000080001087983 */ /* 0x000ea20000100800 */
[----:B------:R-:W-:Y:S02]  /*7670*/  ISETP.NE.U32.AND P5, PT, R15, RZ, PT ;  /* 0x000000ff0f00720c */ /* 0x000fe40003fa5070 */
[----:B------:R-:W-:Y:S04]  /*7680*/  LOP3.LUT R4, R4, 0xf, RZ, 0xc0, !PT ;  /* 0x0000000f04047812 */ /* 0x000fe800078ec0ff */
[----:B-1-3--:R-:W-:Y:S02]  /*7690*/  IADD3 R6, P2, P0, R4, R5, R0 ;  /* 0x0000000504067210 */ /* 0x00afe4000785e000 */
[----:B------:R-:W-:Y:S02]  /*76a0*/  IADD3 R0, -R14, 0x10, RZ ;  /* 0x000000100e007810 */ /* 0x000fe40007ffe1ff */
[----:B------:R-:W-:Y:S02]  /*76b0*/  IADD3.X R7, RZ, R11, R2, P2, P0 ;  /* 0x0000000bff077210 */ /* 0x000fe400017e0402 */
[----:B------:R-:W-:Y:S04]  /*76c0*/  LOP3.LUT R0, R0, 0xf, RZ, 0xc0, !PT ;  /* 0x0000000f00007812 */ /* 0x000fe800078ec0ff */
[----:B------:R-:W-:Y:S04]  /*76d0*/  IADD3 R2, P2, P0, R0, R5, R3 ;  /* 0x0000000500027210 */ /* 0x000fe8000785e003 */
[----:B------:R-:W-:Y:S01]  /*76e0*/  IADD3.X R3, RZ, R11, R10, P2, P0 ;  /* 0x0000000bff037210 */ /* 0x000fe200017e040a */
[----:B------:R-:W-:Y:S01]  /*76f0*/  @!PT LDS RZ, [RZ] ;  /* 0x00000000fffff984 */ /* 0x000fe20000000800 */
[----:B------:R-:W-:Y:S01]  /*7700*/  @!PT LDS RZ, [RZ] ;  /* 0x00000000fffff984 */ /* 0x000fe20000000800 */
[----:B------:R-:W-:Y:S01]  /*7710*/  @!PT LDS RZ, [RZ] ;  /* 0x00000000fffff984 */ /* 0x000fe20000000800 */
[----:B--2---:R1:W-:Y:S01]  /*7720*/  LDGSTS.E.BYPASS.LTC128B.128.ZFILL [R8+0x1900], [R6.64], P5 ;  /* 0x0190000006087fae */ /* 0x0043e2000a941d48 */
[----:B------:R-:W-:Y:S11]  /*7730*/  ISETP.NE.U32.AND P5, PT, R14, RZ, PT ;  /* 0x000000ff0e00720c */ /* 0x000ff60003fa5070 */
[----:B------:R-:W-:Y:S02]  /*7740*/  @!UPT UIADD3 URZ, URZ, URZ, URZ ;  /* 0x0000003f3f3ff290 */ /* 0x000fe4000fffe03f */
[----:B------:R1:W-:Y:S02]  /*7750*/  LDGSTS.E.BYPASS.LTC128B.128.ZFILL [R8+0x3900], [R2.64], P5 ;  /* 0x0390000002087fae */ /* 0x0003e4000a941d48 */
.L_x_1238:
[----:B-1-34-:R-:W-:Y:S05]  /*7760*/  BSYNC B0 ;  /* 0x0000000000007941 */ /* 0x01afea0003800000 */
.L_x_1237:
[----:B------:R-:W0:Y:S01]  /*7770*/  LDGDEPBAR ;  /* 0x00000000000079af */ /* 0x000e220000000000 */
[----:B------:R-:W-:Y:S01]  /*7780*/  WARPSYNC 0xffffffff ;  /* 0xffffffff00007948 */ /* 0x000fe20003800000 */
[-C--:B------:R-:W-:Y:S01]  /*7790*/  HMMA.16816.F32 R4, R64, R16.reuse, RZ ;  /* 0x000000104004723c */ /* 0x080fe200000018ff */
[----:B------:R-:W-:Y:S07]  /*77a0*/  BSSY B0, `(.L_x_1241) ;  /* 0x0000191000007945 */ /* 0x000fee0003800000 */
        /* <DEDUP_REMOVED lines=15> */
[----:B------:R-:W-:Y:S07]  /*78a0*/  LDSM.16.M88.4 R204, [R248] ;  /* 0x00000000f8cc783b */ /* 0x000fee0000000200 */
[-C--:B------:R-:W-:Y:S08]  /*78b0*/  HMMA.16816.F32 R4, R208, R212.reuse, R4 ;  /* 0x000000d4d004723c */ /* 0x080ff00000001804 */
[C---:B------:R-:W-:Y:S08]  /*78c0*/  HMMA.16816.F32 R8, R216.reuse, R212, R8 ;  /* 0x000000d4d808723c */ /* 0x040ff00000001808 */
[-C--:B------:R-:W-:Y:S08]  /*78d0*/  HMMA.16816.F32 R12, R216, R214.reuse, R12 ;  /* 0x000000d6d80c723c */ /* 0x080ff0000000180c */
[C---:B------:R-:W-:Y:S01]  /*78e0*/  HMMA.16816.F32 R16, R208.reuse, R214, R16 ;  /* 0x000000d6d010723c */ /* 0x040fe20000001810 */
[----:B------:R-:W1:Y:S07]  /*78f0*/  LDSM.16.M88.4 R212, [R241] ;  /* 0x00000000f1d4783b */ /* 0x000e6e0000000200 */
        /* <DEDUP_REMOVED lines=11> */
[C---:B------:R-:W-:Y:S01]  /*79b0*/  HMMA.16816.F32 R56, R216.reuse, R228, R56 ;  /* 0x000000e4d838723c */ /* 0x040fe20000001838 */
[----:B------:R-:W3:Y:S07]  /*79c0*/  LDL R229, [R1+0xa8] ;  /* 0x0000a80001e57983 */ /* 0x000eee0000100800 */
[-C--:B------:R-:W-:Y:S01]  /*79d0*/  HMMA.16816.F32 R60, R216, R230.reuse, R60 ;  /* 0x000000e6d83c723c */ /* 0x080fe2000000183c */
[----:B------:R-:W-:Y:S07]  /*79e0*/  LDSM.16.M88.4 R216, [R241+0x1000] ;  /* 0x00100000f1d8783b */ /* 0x000fee0000000200 */
[----:B------:R-:W-:Y:S01]  /*79f0*/  HMMA.16816.F32 R64, R208, R230, R64 ;  /* 0x000000e6d040723c */ /* 0x000fe20000001840 */
[----:B------:R-:W4:Y:S07]  /*7a00*/  LDSM.16.M88.4 R208, [R241+0x800] ;  /* 0x00080000f1d0783b */ /* 0x000f2e0000000200 */
[-C--:B-1----:R-:W-:Y:S08]  /*7a10*/  HMMA.16816.F32 R4, R204, R212.reuse, R4 ;  /* 0x000000d4cc04723c */ /* 0x082ff00000001804 */
[C---:B--2---:R-:W-:Y:S08]  /*7a20*/  HMMA.16816.F32 R8, R220.reuse, R212, R8 ;  /* 0x000000d4dc08723c */ /* 0x044ff00000001808 */
[-C--:B------:R-:W-:Y:S08]  /*7a30*/  HMMA.16816.F32 R12, R220, R214.reuse, R12 ;  /* 0x000000d6dc0c723c */ /* 0x080ff0000000180c */
[C---:B------:R-:W-:Y:S01]  /*7a40*/  HMMA.16816.F32 R16, R204.reuse, R214, R16 ;  /* 0x000000d6cc10723c */ /* 0x040fe20000001810 */
[----:B------:R-:W-:Y:S07]  /*7a50*/  LDSM.16.M88.4 R212, [R238+-0x2000] ;  /* 0xffe00000eed4783b */ /* 0x000fee0000000200 */
[-C--:B----4-:R-:W-:Y:S08]  /*7a60*/  HMMA.16816.F32 R20, R204, R208.reuse, R20 ;  /* 0x000000d0cc14723c */ /* 0x090ff00000001814 */
        /* <DEDUP_REMOVED lines=12> */
[----:B------:R-:W-:Y:S07]  /*7b30*/  LDSM.16.M88.4 R220, [R238+-0x1000] ;  /* 0xfff00000eedc783b */ /* 0x000fee0000000200 */
[----:B------:R-:W-:Y:S01]  /*7b40*/  HMMA.16816.F32 R64, R204, R226, R64 ;  /* 0x000000e2cc40723c */ /* 0x000fe20000001840 */
[----:B------:R-:W4:Y:S07]  /*7b50*/  LDSM.16.M88.4 R204, [R238+-0x1800] ;  /* 0xffe80000eecc783b */ /* 0x000f2e0000000200 */
[-C--:B-1----:R-:W-:Y:S01]  /*7b60*/  HMMA.16816.F32 R4, R208, R212.reuse, R4 ;  /* 0x000000d4d004723c */ /* 0x082fe20000001804 */
[----:B------:R-:W1:Y:S07]  /*7b70*/  LDSM.16.M88.4 R224, [R238+-0x800] ;  /* 0xfff80000eee0783b */ /* 0x000e6e0000000200 */
[C---:B--2---:R-:W-:Y:S08]  /*7b80*/  HMMA.16816.F32 R8, R216.reuse, R212, R8 ;  /* 0x000000d4d808723c */ /* 0x044ff00000001808 */
[-C--:B------:R-:W-:Y:S08]  /*7b90*/  HMMA.16816.F32 R12, R216, R214.reuse, R12 ;  /* 0x000000d6d80c723c */ /* 0x080ff0000000180c */
[C---:B------:R-:W-:Y:S01]  /*7ba0*/  HMMA.16816.F32 R16, R208.reuse, R214, R16 ;  /* 0x000000d6d010723c */ /* 0x040fe20000001810 */
[----:B------:R-:W-:Y:S07]  /*7bb0*/  LDSM.16.M88.4 R212, [R250+0x2000] ;  /* 0x00200000fad4783b */ /* 0x000fee0000000200 */
[-C--:B----4-:R-:W-:Y:S08]  /*7bc0*/  HMMA.16816.F32 R20, R208, R204.reuse, R20 ;  /* 0x000000ccd014723c */ /* 0x090ff00000001814 */
        /* <DEDUP_REMOVED lines=8> */
[----:B------:R-:W4:Y:S07]  /*7c50*/  LDSM.16.M88.4 R220, [R251+0x6000] ;  /* 0x00600000fbdc783b */ /* 0x000f2e0000000200 */
        /* <DEDUP_REMOVED lines=8> */
[C---:B----4-:R-:W-:Y:S08]  /*7ce0*/  HMMA.16816.F32 R8, R220.reuse, R212, R8 ;  /* 0x000000d4dc08723c */ /* 0x050ff00000001808 */
        /* <DEDUP_REMOVED lines=12> */
[----:B------:R-:W4:Y:S07]  /*7db0*/  LDSM.16.M88.4 R216, [R249+0x6000] ;  /* 0x00600000f9d8783b */ /* 0x000f2e0000000200 */
        /* <DEDUP_REMOVED lines=8> */
[C---:B----4-:R-:W-:Y:S08]  /*7e40*/  HMMA.16816.F32 R8, R216.reuse, R212, R8 ;  /* 0x000000d4d808723c */ /* 0x050ff00000001808 */
        /* <DEDUP_REMOVED lines=16> */
[----:B------:R-:W1:Y:S07]  /*7f50*/  LDSM.16.M88.4 R216, [R241+0x2800] ;  /* 0x00280000f1d8783b */ /* 0x000e6e0000000200 */
[----:B------:R-:W-:Y:S01]  /*7f60*/  HMMA.16816.F32 R64, R208, R226, R64 ;  /* 0x000000e2d040723c */ /* 0x000fe20000001840 */
[----:B------:R-:W5:Y:S07]  /*7f70*/  LDSM.16.M88.4 R208, [R241+0x3000] ;  /* 0x00300000f1d0783b */ /* 0x000f6e0000000200 */
[-C--:B--2---:R-:W-:Y:S01]  /*7f80*/  HMMA.16816.F32 R4, R204, R212.reuse, R4 ;  /* 0x000000d4cc04723c */ /* 0x084fe20000001804 */
[----:B------:R-:W2:Y:S07]  /*7f90*/  LDSM.16.M88.4 R224, [R241+0x3800] ;  /* 0x00380000f1e0783b */ /* 0x000eae0000000200 */
[C---:B----4-:R-:W-:Y:S08]  /*7fa0*/  HMMA.16816.F32 R8, R220.reuse, R212, R8 ;  /* 0x000000d4dc08723c */ /* 0x050ff00000001808 */
[-C--:B------:R-:W-:Y:S08]  /*7fb0*/  HMMA.16816.F32 R12, R220, R214.reuse, R12 ;  /* 0x000000d6dc0c723c */ /* 0x080ff0000000180c */
[C---:B------:R-:W-:Y:S01]  /*7fc0*/  HMMA.16816.F32 R16, R204.reuse, R214, R16 ;  /* 0x000000d6cc10723c */ /* 0x040fe20000001810 */
[----:B------:R-:W-:Y:S07]  /*7fd0*/  LDSM.16.M88.4 R212, [R247+0x4000] ;  /* 0x00400000f7d4783b */ /* 0x000fee0000000200 */
[-C--:B-1----:R-:W-:Y:S08]  /*7fe0*/  HMMA.16816.F32 R20, R204, R216.reuse, R20 ;  /* 0x000000d8cc14723c */ /* 0x082ff00000001814 */
[C---:B------:R-:W-:Y:S08]  /*7ff0*/  HMMA.16816.F32 R24, R220.reuse, R216, R24 ;  /* 0x000000d8dc18723c */ /* 0x040ff00000001818 */
[-C--:B------:R-:W-:Y:S08]  /*8000*/  HMMA.16816.F32 R28, R220, R218.reuse, R28 ;  /* 0x000000dadc1c723c */ /* 0x080ff0000000181c */
[C---:B------:R-:W-:Y:S01]  /*8010*/  HMMA.16816.F32 R32, R204.reuse, R218, R32 ;  /* 0x000000dacc20723c */ /* 0x040fe20000001820 */
[----:B------:R-:W1:Y:S07]  /*8020*/  LDSM.16.M88.4 R216, [R238] ;  /* 0x00000000eed8783b */ /* 0x000e6e0000000200 */
[-C--:B-----5:R-:W-:Y:S08]  /*8030*/  HMMA.16816.F32 R36, R204, R208.reuse, R36 ;  /* 0x000000d0cc24723c */ /* 0x0a0ff00000001824 */
[C---:B------:R-:W-:Y:S08]  /*8040*/  HMMA.16816.F32 R40, R220.reuse, R208, R40 ;  /* 0x000000d0dc28723c */ /* 0x040ff00000001828 */
[-C--:B------:R-:W-:Y:S08]  /*8050*/  HMMA.16816.F32 R44, R220, R210.reuse, R44 ;  /* 0x000000d2dc2c723c */ /* 0x080ff0000000182c */
[C---:B------:R-:W-:Y:S01]  /*8060*/  HMMA.16816.F32 R48, R204.reuse, R210, R48 ;  /* 0x000000d2cc30723c */ /* 0x040fe20000001830 */
[----:B------:R-:W4:Y:S07]  /*8070*/  LDSM.16.M88.4 R208, [R240+0x6000] ;  /* 0x00600000f0d0783b */ /* 0x000f2e0000000200 */
[-C--:B--2---:R-:W-:Y:S08]  /*8080*/  HMMA.16816.F32 R52, R204, R224.reuse, R52 ;  /* 0x000000e0cc34723c */ /* 0x084ff00000001834 */
[C---:B------:R-:W-:Y:S01]  /*8090*/  HMMA.16816.F32 R56, R220.reuse, R224, R56 ;  /* 0x000000e0dc38723c */ /* 0x040fe20000001838 */
[----:B------:R-:W3:Y:S07]  /*80a0*/  LDL R225, [R1+0xe8] ;  /* 0x0000e80001e17983 */ /* 0x000eee0000100800 */
[-C--:B------:R-:W-:Y:S08]  /*80b0*/  HMMA.16816.F32 R60, R220, R226.reuse, R60 ;  /* 0x000000e2dc3c723c */ /* 0x080ff0000000183c */
[----:B------:R-:W-:Y:S08]  /*80c0*/  HMMA.16816.F32 R64, R204, R226, R64 ;  /* 0x000000e2cc40723c */ /* 0x000ff00000001840 */
[-C--:B-1----:R-:W-:Y:S08]  /*80d0*/  HMMA.16816.F32 R4, R212, R216.reuse, R4 ;  /* 0x000000d8d404723c */ /* 0x082ff00000001804 */
[C---:B----4-:R-:W-:Y:S08]  /*80e0*/  HMMA.16816.F32 R8, R208.reuse, R216, R8 ;  /* 0x000000d8d008723c */ /* 0x050ff00000001808 */
[-C--:B------:R-:W-:Y:S08]  /*80f0*/  HMMA.16816.F32 R12, R208, R218.reuse, R12 ;  /* 0x000000dad00c723c */ /* 0x080ff0000000180c */
[----:B------:R-:W-:Y:S01]  /*8100*/  FMUL.FTZ R7, R7, c[0x0][0x320] ;  /* 0x0000c80007077a20 */ /* 0x000fe20000410000 */
[C---:B------:R-:W-:Y:S03]  /*8110*/  HMMA.16816.F32 R16, R212.reuse, R218, R16 ;  /* 0x000000dad410723c */ /* 0x040fe60000001810 */
[----:B------:R1:W2:Y:S01]  /*8120*/  MUFU.TANH R196, R7 ;  /* 0x0000000700c47308 */ /* 0x0002a20000002400 */
[----:B------:R-:W-:Y:S02]  /*8130*/  FMUL.FTZ R0, R4, c[0x0][0x320] ;  /* 0x0000c80004007a20 */ /* 0x000fe40000410000 */
[----:B------:R-:W-:Y:S02]  /*8140*/  FMUL.FTZ R2, R5, c[0x0][0x320] ;  /* 0x0000c80005027a20 */ /* 0x000fe40000410000 */
[----:B------:R-:W-:Y:S04]  /*8150*/  FMUL.FTZ R3, R6, c[0x0][0x320] ;  /* 0x0000c80006037a20 */ /* 0x000fe80000410000 */
[----:B------:R-:W-:Y:S01]  /*8160*/  FMUL.FTZ R8, R8, c[0x0][0x320] ;  /* 0x0000c80008087a20 */ /* 0x000fe20000410000 */
[----:B------:R-:W4:Y:S01]  /*8170*/  MUFU.TANH R0, R0 ;  /* 0x0000000000007308 */ /* 0x000f220000002400 */
        /* <DEDUP_REMOVED lines=8> */
[----:B-1----:R-:W1:Y:S01]  /*8200*/  LDSM.16.M88.4 R4, [R238+0x800] ;  /* 0x00080000ee04783b */ /* 0x002e620000000200 */
[----:B------:R-:W-:Y:S02]  /*8210*/  FMUL.FTZ R16, R16, c[0x0][0x320] ;  /* 0x0000c80010107a20 */ /* 0x000fe40000410000 */
[----:B------:R-:W-:Y:S02]  /*8220*/  FMUL.FTZ R17, R17, c[0x0][0x320] ;  /* 0x0000c80011117a20 */ /* 0x000fe40000410000 */
[----:B------:R-:W-:Y:S01]  /*8230*/  FMUL.FTZ R18, R18, c[0x0][0x320] ;  /* 0x0000c80012127a20 */ /* 0x000fe20000410000 */
[----:B------:R-:W1:Y:S01]  /*8240*/  MUFU.TANH R204, R9 ;  /* 0x0000000900cc7308 */ /* 0x000e620000002400 */
[----:B------:R-:W-:Y:S09]  /*8250*/  FMUL.FTZ R19, R19, c[0x0][0x320] ;  /* 0x0000c80013137a20 */ /* 0x000ff20000410000 */
[----:B------:R-:W1:Y:S10]  /*8260*/  MUFU.TANH R205, R10 ;  /* 0x0000000a00cd7308 */ /* 0x000e740000002400 */
[----:B------:R5:W2:Y:S10]  /*8270*/  MUFU.TANH R206, R11 ;  /* 0x0000000b00ce7308 */ /* 0x000ab40000002400 */
[----:B------:R-:W2:Y:S01]  /*8280*/  MUFU.TANH R2, R2 ;  /* 0x0000000200027308 */ /* 0x000ea20000002400 */
[-C--:B-1----:R-:W-:Y:S09]  /*8290*/  HMMA.16816.F32 R20, R212, R4.reuse, R20 ;  /* 0x00000004d414723c */ /* 0x082ff20000001814 */
[----:B------:R-:W1:Y:S01]  /*82a0*/  MUFU.TANH R3, R3 ;  /* 0x0000000300037308 */ /* 0x000e620000002400 */
[C---:B------:R-:W-:Y:S01]  /*82b0*/  HMMA.16816.F32 R24, R208.reuse, R4, R24 ;  /* 0x00000004d018723c */ /* 0x040fe20000001818 */
[----:B-----5:R-:W5:Y:S08]  /*82c0*/  LDSM.16.M88.4 R8, [R238+0x1000] ;  /* 0x00100000ee08783b */ /* 0x020f700000000200 */
[----:B------:R-:W1:Y:S01]  /*82d0*/  MUFU.TANH R12, R12 ;  /* 0x0000000c000c7308 */ /* 0x000e620000002400 */
[-C--:B------:R-:W-:Y:S04]  /*82e0*/  HMMA.16816.F32 R28, R208, R6.reuse, R28 ;  /* 0x00000006d01c723c */ /* 0x080fe8000000181c */
[----:B------:R-:W-:Y:S04]  /*82f0*/  FMUL.FTZ R20, R20, c[0x0][0x320] ;  /* 0x0000c80014147a20 */ /* 0x000fe80000410000 */
[C---:B------:R-:W-:Y:S01]  /*8300*/  HMMA.16816.F32 R32, R212.reuse, R6, R32 ;  /* 0x00000006d420723c */ /* 0x040fe20000001820 */
[----:B------:R-:W1:Y:S01]  /*8310*/  MUFU.TANH R13, R13 ;  /* 0x0000000d000d7308 */ /* 0x000e620000002400 */
[----:B------:R-:W1:Y:S01]  /*8320*/  LDSM.16.M88.4 R4, [R238+0x1800] ;  /* 0x00180000ee04783b */ /* 0x000e620000000200 */
[----:B------:R-:W-:Y:S04]  /*8330*/  DEPBAR.LE SB0, 0x0 ;  /* 0x000080000000791a */ /* 0x000fe80000000000 */
[----:B------:R-:W-:Y:S02]  /*8340*/  FMUL.FTZ R21, R21, c[0x0][0x320] ;  /* 0x0000c80015157a20 */ /* 0x000fe40000410000 */
[----:B------:R-:W-:Y:S02]  /*8350*/  FMUL.FTZ R22, R22, c[0x0][0x320] ;  /* 0x0000c80016167a20 */ /* 0x000fe40000410000 */
[----:B------:R-:W1:Y:S01]  /*8360*/  MUFU.TANH R14, R14 ;  /* 0x0000000e000e7308 */ /* 0x000e620000002400 */
[----:B------:R-:W-:Y:S01]  /*8370*/  BAR.SYNC.DEFER_BLOCKING 0x0 ;  /* 0x0000000000007b1d */ /* 0x000fe20000010000 */
[----:B------:R-:W-:Y:S02]  /*8380*/  FMUL.FTZ R23, R23, c[0x0][0x320] ;  /* 0x0000c80017177a20 */ /* 0x000fe40000410000 */
[----:B------:R-:W-:Y:S02]  /*8390*/  FMUL.FTZ R24, R24, c[0x0][0x320] ;  /* 0x0000c80018187a20 */ /* 0x000fe40000410000 */
[----:B------:R-:W-:Y:S02]  /*83a0*/  FMUL.FTZ R25, R25, c[0x0][0x320] ;  /* 0x0000c80019197a20 */ /* 0x000fe40000410000 */
[----:B------:R-:W-:Y:S02]  /*83b0*/  FMUL.FTZ R26, R26, c[0x0][0x320] ;  /* 0x0000c8001a1a7a20 */ /* 0x000fe40000410000 */
[----:B------:R-:W1:Y:S01]  /*83c0*/  MUFU.TANH R15, R15 ;  /* 0x0000000f000f7308 */ /* 0x000e620000002400 */
[----:B------:R-:W-:Y:S02]  /*83d0*/  FMUL.FTZ R27, R27, c[0x0][0x320] ;  /* 0x0000c8001b1b7a20 */ /* 0x000fe40000410000 */
[----:B------:R-:W-:Y:S01]  /*83e0*/  FMUL.FTZ R28, R28, c[0x0][0x320] ;  /* 0x0000c8001c1c7a20 */ /* 0x000fe20000410000 */
[-C--:B-----5:R-:W-:Y:S05]  /*83f0*/  HMMA.16816.F32 R36, R212, R8.reuse, R36 ;  /* 0x00000008d424723c */ /* 0x0a0fea0000001824 */
[----:B------:R-:W-:Y:S01]  /*8400*/  FMUL.FTZ R29, R29, c[0x0][0x320] ;  /* 0x0000c8001d1d7a20 */ /* 0x000fe20000410000 */
[----:B------:R-:W1:Y:S01]  /*8410*/  MUFU.TANH R16, R16 ;  /* 0x0000001000107308 */ /* 0x000e620000002400 */
[----:B------:R-:W-:Y:S01]  /*8420*/  FMUL.FTZ R30, R30, c[0x0][0x320] ;  /* 0x0000c8001e1e7a20 */ /* 0x000fe20000410000 */
[C---:B------:R-:W-:Y:S04]  /*8430*/  HMMA.16816.F32 R40, R208.reuse, R8, R40 ;  /* 0x00000008d028723c */ /* 0x040fe80000001828 */
[----:B------:R-:W-:Y:S02]  /*8440*/  FMUL.FTZ R31, R31, c[0x0][0x320] ;  /* 0x0000c8001f1f7a20 */ /* 0x000fe40000410000 */
[----:B------:R-:W-:Y:S02]  /*8450*/  FMUL.FTZ R32, R32, c[0x0][0x320] ;  /* 0x0000c80020207a20 */ /* 0x000fe40000410000 */
[----:B------:R-:W2:Y:S01]  /*8460*/  MUFU.TANH R17, R17 ;  /* 0x0000001100117308 */ /* 0x000ea20000002400 */
[-C--:B------:R-:W-:Y:S03]  /*8470*/  HMMA.16816.F32 R44, R208, R10.reuse, R44 ;  /* 0x0000000ad02c723c */ /* 0x080fe6000000182c */
[----:B------:R-:W-:Y:S02]  /*8480*/  FMUL.FTZ R33, R33, c[0x0][0x320] ;  /* 0x0000c80021217a20 */ /* 0x000fe40000410000 */
[----:B------:R-:W-:Y:S02]  /*8490*/  FMUL.FTZ R34, R34, c[0x0][0x320] ;  /* 0x0000c80022227a20 */ /* 0x000fe40000410000 */
[----:B------:R-:W-:Y:S01]  /*84a0*/  FMUL.FTZ R35, R35, c[0x0][0x320] ;  /* 0x0000c80023237a20 */ /* 0x000fe20000410000 */
[C---:B------:R-:W-:Y:S01]  /*84b0*/  HMMA.16816.F32 R48, R212.reuse, R10, R48 ;  /* 0x0000000ad430723c */ /* 0x040fe20000001830 */
[----:B------:R-:W2:Y:S03]  /*84c0*/  MUFU.TANH R18, R18 ;  /* 0x0000001200127308 */ /* 0x000ea60000002400 */
[----:B------:R-:W-:Y:S02]  /*84d0*/  FMUL.FTZ R36, R36, c[0x0][0x320] ;  /* 0x0000c80024247a20 */ /* 0x000fe40000410000 */
[----:B------:R-:W-:Y:S02]  /*84e0*/  FMUL.FTZ R37, R37, c[0x0][0x320] ;  /* 0x0000c80025257a20 */ /* 0x000fe40000410000 */
[-C--:B-1----:R-:W-:Y:S03]  /*84f0*/  HMMA.16816.F32 R52, R212, R4.reuse, R52 ;  /* 0x00000004d434723c */ /* 0x082fe60000001834 */
[----:B------:R-:W1:Y:S01]  /*8500*/  MUFU.TANH R19, R19 ;  /* 0x0000001300137308 */ /* 0x000e620000002400 */
[----:B------:R-:W-:Y:S02]  /*8510*/  FMUL.FTZ R38, R38, c[0x0][0x320] ;  /* 0x0000c80026267a20 */ /* 0x000fe40000410000 */
[----:B------:R-:W-:Y:S02]  /*8520*/  FMUL.FTZ R39, R39, c[0x0][0x320] ;  /* 0x0000c80027277a20 */ /* 0x000fe40000410000 */
[C---:B------:R-:W-:Y:S04]  /*8530*/  HMMA.16816.F32 R56, R208.reuse, R4, R56 ;  /* 0x00000004d038723c */ /* 0x040fe80000001838 */
[----:B------:R-:W-:Y:S01]  /*8540*/  FMUL.FTZ R40, R40, c[0x0][0x320] ;  /* 0x0000c80028287a20 */ /* 0x000fe20000410000 */
[----:B------:R-:W1:Y:S01]  /*8550*/  MUFU.TANH R20, R20 ;  /* 0x0000001400147308 */ /* 0x000e620000002400 */
[----:B------:R-:W-:Y:S02]  /*8560*/  FMUL.FTZ R41, R41, c[0x0][0x320] ;  /* 0x0000c80029297a20 */ /* 0x000fe40000410000 */
[-C--:B------:R-:W-:Y:S04]  /*8570*/  HMMA.16816.F32 R60, R208, R6.reuse, R60 ;  /* 0x00000006d03c723c */ /* 0x080fe8000000183c */
[----:B------:R-:W-:Y:S02]  /*8580*/  FMUL.FTZ R49, R49, c[0x0][0x320] ;  /* 0x0000c80031317a20 */ /* 0x000fe40000410000 */
[----:B------:R-:W-:Y:S01]  /*8590*/  FMUL.FTZ R42, R42, c[0x0][0x320] ;  /* 0x0000c8002a2a7a20 */ /* 0x000fe20000410000 */
[----:B------:R-:W1:Y:S01]  /*85a0*/  MUFU.TANH R21, R21 ;  /* 0x0000001500157308 */ /* 0x000e620000002400 */
[----:B------:R-:W-:Y:S04]  /*85b0*/  HMMA.16816.F32 R64, R212, R6, R64 ;  /* 0x00000006d440723c */ /* 0x000fe80000001840 */
[----:B------:R-:W-:Y:S02]  /*85c0*/  FMUL.FTZ R43, R43, c[0x0][0x320] ;  /* 0x0000c8002b2b7a20 */ /* 0x000fe40000410000 */
[----:B------:R-:W-:Y:S02]  /*85d0*/  FMUL.FTZ R10, R44, c[0x0][0x320] ;  /* 0x0000c8002c0a7a20 */ /* 0x000fe40000410000 */
[----:B------:R-:W-:Y:S01]  /*85e0*/  FMUL.FTZ R11, R45, c[0x0][0x320] ;  /* 0x0000c8002d0b7a20 */ /* 0x000fe20000410000 */
        /* <DEDUP_REMOVED lines=20> */
[----:B------:R-:W-:Y:S02]  /*8730*/  FMUL.FTZ R57, R57, c[0x0][0x320] ;  /* 0x0000c80039397a20 */ /* 0x000fe40000410000 */
[----:B------:R-:W-:Y:S02]  /*8740*/  FMUL.FTZ R58, R58, c[0x0][0x320] ;  /* 0x0000c8003a3a7a20 */ /* 0x000fe40000410000 */
[----:B------:R-:W-:Y:S01]  /*8750*/  FMUL.FTZ R64, R64, c[0x0][0x320] ;  /* 0x0000c80040407a20 */ /* 0x000fe20000410000 */
[----:B------:R-:W2:Y:S01]  /*8760*/  MUFU.TANH R24, R24 ;  /* 0x0000001800187308 */ /* 0x000ea20000002400 */
[----:B------:R-:W-:Y:S02]  /*8770*/  FMUL.FTZ R66, R66, c[0x0][0x320] ;  /* 0x0000c80042427a20 */ /* 0x000fe40000410000 */
[----:B-1----:R-:W-:Y:S07]  /*8780*/  FMUL.FTZ R60, R62, c[0x0][0x320] ;  /* 0x0000c8003e3c7a20 */ /* 0x002fee0000410000 */
[----:B------:R-:W1:Y:S10]  /*8790*/  MUFU.TANH R25, R25 ;  /* 0x0000001900197308 */ /* 0x000e740000002400 */
[----:B------:R-:W1:Y:S01]  /*87a0*/  MUFU.TANH R26, R26 ;  /* 0x0000001a001a7308 */ /* 0x000e620000002400 */
[----:B---3--:R-:W-:Y:S09]  /*87b0*/  ISETP.GT.AND P0, PT, R225, R229, PT ;  /* 0x000000e5e100720c */ /* 0x008ff20003f04270 */
        /* <DEDUP_REMOVED lines=33> */
[----:B------:R-:W1:Y:S10]  /*89d0*/  MUFU.TANH R60, R60 ;  /* 0x0000003c003c7308 */ /* 0x000e740000002400 */
[----:B------:R-:W1:Y:S10]  /*89e0*/  MUFU.TANH R59, R59 ;  /* 0x0000003b003b7308 */ /* 0x000e740000002400 */
[----:B------:R1:W1:Y:S10]  /*89f0*/  MUFU.TANH R218, R64 ;  /* 0x0000004000da7308 */ /* 0x0002740000002400 */
[----:B------:R-:W1:Y:S10]  /*8a00*/  MUFU.TANH R49, R49 ;  /* 0x0000003100317308 */ /* 0x000e740000002400 */
[----:B------:R1:W1:Y:S10]  /*8a10*/  MUFU.TANH R214, R66 ;  /* 0x0000004200d67308 */ /* 0x0002740000002400 */
[----:B------:R-:W1:Y:S01]  /*8a20*/  MUFU.TANH R63, R63 ;  /* 0x0000003f003f7308 */ /* 0x000e620000002400 */
[----:B------:R-:W-:-:S05]  /*8a30*/  @!P0 BRA `(.L_x_1242) ;  /* 0x0000067000008947 */ /* 0x000fca0003800000 */
[----:B--234-:R-:W2:Y:S01]  /*8a40*/  LDL R220, [R1+0xbc] ;  /* 0x0000bc0001dc7983 */ /* 0x01cea20000100800 */
[----:B-1----:R-:W-:Y:S03]  /*8a50*/  IMAD.MOV.U32 R54, RZ, RZ, RZ ;  /* 0x000000ffff367224 */ /* 0x002fe600078e00ff */
[----:B------:R-:W3:Y:S04]  /*8a60*/  LDL.64 R226, [R1+0xd8] ;  /* 0x0000d80001e27983 */ /* 0x000ee80000100a00 */
[----:B------:R-:W4:Y:S04]  /*8a70*/  LDL R230, [R1+0xa4] ;  /* 0x0000a40001e67983 */ /* 0x000f280000100800 */
[----:B------:R-:W1:Y:S04]  /*8a80*/  S2R R229, SR_TID.X ;  /* 0x0000000000e57919 */ /* 0x000e680000002100 */
[----:B------:R-:W5:Y:S04]  /*8a90*/  LDL.64 R52, [R1+0xd0] ;  /* 0x0000d00001347983 */ /* 0x000f680000100a00 */
[----:B------:R-:W4:Y:S04]  /*8aa0*/  LDL R50, [R1+0xa0] ;  /* 0x0000a00001327983 */ /* 0x000f280000100800 */
[----:B------:R-:W5:Y:S04]  /*8ab0*/  LDL R228, [R1+0x4] ;  /* 0x0000040001e47983 */ /* 0x000f680000100800 */
[----:B------:R-:W5:Y:S01]  /*8ac0*/  LDL R51, [R1] ;  /* 0x0000000001337983 */ /* 0x000f620000100800 */
[--C-:B-1----:R-:W-:Y:S02]  /*8ad0*/  SHF.R.S32.HI R219, RZ, 0x1f, R229.reuse ;  /* 0x0000001fffdb7819 */ /* 0x102fe400000114e5 */
        /* <DEDUP_REMOVED lines=16> */
[----:B------:R-:W-:Y:S01]  /*8be0*/  @!P1 LEA R8, P0, R7, c[0x0][0x2a0], 0x2 ;  /* 0x0000a80007089a11 */ /* 0x000fe200078010ff */
[----:B-----5:R-:W-:Y:S02]  /*8bf0*/  IMAD.SHL.U32 R53, R228, 0x2, RZ ;  /* 0x00000002e4357824 */ /* 0x020fe400078e00ff */
[----:B------:R-:W-:Y:S01]  /*8c00*/  IMAD R48, R5, c[0x0][0x2b8], R4 ;  /* 0x0000ae0005307a24 */ /* 0x000fe200078e0204 */
[----:B------:R-:W-:Y:S03]  /*8c10*/  @!P1 LEA.HI.X R9, R7, c[0x0][0x2a4], R6, 0x2, P0 ;  /* 0x0000a90007099a11 */ /* 0x000fe600000f1406 */
[----:B------:R-:W-:Y:S01]  /*8c20*/  IMAD.WIDE.U32 R4, R48, c[0x0][0x1e0], RZ ;  /* 0x0000780030047a25 */ /* 0x000fe200078e00ff */
[----:B------:R-:W-:Y:S01]  /*8c30*/  SHF.R.S32.HI R6, RZ, 0x1f, R48 ;  /* 0x0000001fff067819 */ /* 0x000fe20000011430 */
[----:B------:R-:W2:Y:S04]  /*8c40*/  @!P1 LDG.E R54, [R8.64] ;  /* 0x0000000808369981 */ /* 0x000ea8000c1e1900 */
[----:B------:R-:W-:Y:S01]  /*8c50*/  IMAD R6, R6, c[0x0][0x1e0], RZ ;  /* 0x0000780006067a24 */ /* 0x000fe200078e02ff */
[----:B------:R2:W-:Y:S03]  /*8c60*/  STL [R1+0xb8], R48 ;  /* 0x0000b83001007387 */ /* 0x0005e60000100800 */
[----:B------:R-:W-:Y:S04]  /*8c70*/  IMAD R6, R48, c[0x0][0x1e4], R6 ;  /* 0x0000790030067a24 */ /* 0x000fe800078e0206 */
[----:B------:R-:W-:Y:S01]  /*8c80*/  IMAD.IADD R5, R5, 0x1, R6 ;  /* 0x0000000105057824 */ /* 0x000fe200078e0206 */
[----:B--2---:R-:W-:Y:S01]  /*8c90*/  SHF.R.S32.HI R48, RZ, 0x1f, R54 ;  /* 0x0000001fff307819 */ /* 0x004fe20000011436 */
[----:B------:R1:W-:Y:S02]  /*8ca0*/  STL [R1+0xb4], R54 ;  /* 0x0000b43601007387 */ /* 0x0003e40000100800 */
[----:B------:R-:W-:Y:S04]  /*8cb0*/  IMAD.WIDE.U32 R4, R54, c[0x0][0x1f0], R4 ;  /* 0x00007c0036047a25 */ /* 0x000fe800078e0004 */
[----:B------:R-:W-:Y:S01]  /*8cc0*/  IMAD R48, R48, c[0x0][0x1f0], RZ ;  /* 0x00007c0030307a24 */ /* 0x000fe200078e02ff */
[----:B------:R-:W-:Y:S02]  /*8cd0*/  IADD3 R4, P0, R52, R4, RZ ;  /* 0x0000000434047210 */ /* 0x000fe40007f1e0ff */
[C---:B------:R-:W-:Y:S01]  /*8ce0*/  SHF.L.U64.HI R52, R229.reuse, 0x1, R51 ;  /* 0x00000001e5347819 */ /* 0x040fe20000010233 */
[----:B------:R-:W-:Y:S02]  /*8cf0*/  IMAD R48, R54, c[0x0][0x1f4], R48 ;  /* 0x00007d0036307a24 */ /* 0x000fe400078e0230 */
[----:B------:R-:W-:Y:S03]  /*8d00*/  IMAD.SHL.U32 R51, R229, 0x2, RZ ;  /* 0x00000002e5337824 */ /* 0x000fe600078e00ff */
[----:B------:R-:W-:Y:S02]  /*8d10*/  IADD3.X R48, R50, R5, R48, P0, !PT ;  /* 0x0000000532307210 */ /* 0x000fe400007fe430 */
[C---:B------:R-:W-:Y:S04]  /*8d20*/  LEA R50, P0, R4.reuse, c[0x0][0x1c8], 0x1 ;  /* 0x0000720004327a11 */ /* 0x040fe800078008ff */
[----:B------:R-:W-:Y:S02]  /*8d30*/  LEA.HI.X R48, R4, c[0x0][0x1cc], R48, 0x1, P0 ;  /* 0x0000730004307a11 */ /* 0x000fe400000f0c30 */
[----:B-1----:R-:W-:Y:S01]  /*8d40*/  SHF.L.U64.HI R54, R228, 0x1, R252 ;  /* 0x00000001e4367819 */ /* 0x002fe200000102fc */
[----:B------:R-:W-:-:S05]  /*8d50*/  BRA.DIV ~URZ, `(.L_x_1243) ;  /* 0x0000caa27f007947 */ /* 0x000fca000b800000 */
[----:B------:R1:W2:Y:S02]  /*8d60*/  SHFL.IDX PT, R55, R48, RZ, 0x181f ;  /* 0x00181fff30377589 */ /* 0x0002a400000e0000 */
.L_x_1292:
[----:B------:R-:W-:-:S05]  /*8d70*/  BRA.DIV ~URZ, `(.L_x_1244) ;  /* 0x0000caf27f007947 */ /* 0x000fca000b800000 */
[----:B------:R-:W3:Y:S04]  /*8d80*/  LDL R4, [R1+0x18] ;  /* 0x0000180001047983 */ /* 0x000ee80000100800 */
[----:B------:R-:W4:Y:S04]  /*8d90*/  LDL R58, [R1+0x8] ;  /* 0x00000800013a7983 */ /* 0x000f280000100800 */
[----:B------:R-:W5:Y:S04]  /*8da0*/  LDL R7, [R1+0x4] ;  /* 0x0000040001077983 */ /* 0x000f680000100800 */
[----:B------:R-:W1:Y:S02]  /*8db0*/  SHFL.IDX PT, R6, R50, RZ, 0x181f ;  /* 0x00181fff32067589 */ /* 0x000e6400000e0000 */
[----:B-1----:R-:W-:Y:S05]  /*8dc0*/  IADD3 R8, P5, R6, R53, RZ ;  /* 0x0000003506087210 */ /* 0x002fea0007fbe0ff */
        /* <DEDUP_REMOVED lines=11> */
[C---:B-1----:R-:W-:Y:S02]  /*8e80*/  IADD3 R6, P6, R4.reuse, R51, RZ ;  /* 0x0000003304067210 */ /* 0x042fe40007fde0ff */
[----:B------:R-:W-:Y:S02]  /*8e90*/  IADD3 R56, P5, R4, R53, RZ ;  /* 0x0000003504387210 */ /* 0x000fe40007fbe0ff */
        /* <DEDUP_REMOVED lines=16> */
.L_x_1293:
[C---:B--2---:R-:W-:Y:S01]  /*8fa0*/  IADD3 R4, -R57.reuse, 0x10, RZ ;  /* 0x0000001039047810 */ /* 0x044fe20007ffe1ff */
[----:B------:R-:W2:Y:S01]  /*8fb0*/  LDL R8, [R1+0x8] ;  /* 0x0000080001087983 */ /* 0x000ea20000100800 */
[----:B------:R-:W-:Y:S02]  /*8fc0*/  ISETP.NE.U32.AND P5, PT, R57, RZ, PT ;  /* 0x000000ff3900720c */ /* 0x000fe40003fa5070 */
[----:B------:R-:W-:Y:S04]  /*8fd0*/  LOP3.LUT R4, R4, 0xf, RZ, 0xc0, !PT ;  /* 0x0000000f04047812 */ /* 0x000fe800078ec0ff */
[-C--:B-1-3--:R-:W-:Y:S02]  /*8fe0*/  IADD3 R6, P2, P0, R4, R5.reuse, R51 ;  /* 0x0000000504067210 */ /* 0x08afe4000785e033 */
[----:B------:R-:W-:Y:S02]  /*8ff0*/  IADD3 R4, -R56, 0x10, RZ ;  /* 0x0000001038047810 */ /* 0x000fe40007ffe1ff */
[-C--:B------:R-:W-:Y:S02]  /*9000*/  IADD3.X R7, RZ, R48.reuse, R52, P2, P0 ;  /* 0x00000030ff077210 */ /* 0x080fe400017e0434 */
        /* <DEDUP_REMOVED lines=10> */
.L_x_1242:
[----:B--234-:R-:W-:Y:S05]  /*90b0*/  BSYNC B0 ;  /* 0x0000000000007941 */ /* 0x01cfea0003800000 */
.L_x_1241:
[----:B-1----:R-:W2:Y:S04]  /*90c0*/  LDL R5, [R1+0xf0] ;  /* 0x0000f00001057983 */ /* 0x002ea80000100800 */
[----:B------:R-:W3:Y:S04]  /*90d0*/  LDL R8, [R1+0xe8] ;  /* 0x0000e80001087983 */ /* 0x000ee80000100800 */
[----:B------:R-:W4:Y:S04]  /*90e0*/  LDL R6, [R1+0xc] ;  /* 0x00000c0001067983 */ /* 0x000f280000100800 */
[----:B------:R-:W0:Y:S01]  /*90f0*/  LDGDEPBAR ;  /* 0x00000000000079af */ /* 0x000e220000000000 */
[----:B--2---:R-:W-:Y:S01]  /*9100*/  MOV R7, R5 ;  /* 0x0000000500077202 */ /* 0x004fe20000000f00 */
[----:B------:R-:W-:Y:S01]  /*9110*/  @P4 IMAD.HI.U32 R4, R5, c[0x0][0x2c8], RZ ;  /* 0x0000b20005044a27 */ /* 0x000fe200078e00ff */
[----:B------:R-:W-:Y:S04]  /*9120*/  MOV R5, 0xffffffc0 ;  /* 0xffffffc000057802 */ /* 0x000fe80000000f00 */
[----:B------:R-:W-:Y:S01]  /*9130*/  @P4 SHF.R.U32.HI R7, RZ, c[0x0][0x2cc], R4 ;  /* 0x0000b300ff074a19 */ /* 0x000fe20000011604 */
[----:B---3--:R-:W-:Y:S01]  /*9140*/  IMAD R5, R8, R5, 0x1 ;  /* 0x0000000108057424 */ /* 0x008fe200078e0205 */
[----:B------:R-:W-:Y:S04]  /*9150*/  MOV R4, c[0x0][0x2ac] ;  /* 0x0000ab0000047a02 */ /* 0x000fe80000000f00 */
[----:B----4-:R-:W-:Y:S05]  /*9160*/  IADD3 R5, -R6, R5, RZ ;  /* 0x0000000506057210 */ /* 0x010fea0007ffe1ff */
[----:B------:R-:W-:Y:S05]  /*9170*/  IMAD R5, R4, c[0x0][0x1d0], R5 ;  /* 0x0000740004057a24 */ /* 0x000fea00078e0205 */
[----:B------:R-:W-:Y:S01]  /*9180*/  IADD3 R62, R5, -c[0x0][0x168], RZ ;  /* 0x80005a00053e7a10 */ /* 0x000fe20007ffe0ff */
[----:B------:R-:W-:-:S05]  /*9190*/  BRA.DIV ~URZ, `(.L_x_1245) ;  /* 0x0000cc627f007947 */ /* 0x000fca000b800000 */
[----:B------:R1:W2:Y:S02]  /*91a0*/  SHFL.IDX PT, R5, R7, RZ, 0x1c1f ;  /* 0x001c1fff07057589 */ /* 0x0002a400000e0000 */
.L_x_1294:
[----:B--2---:R-:W-:Y:S05]  /*91b0*/  IMAD.IADD R5, R62, 0x1, R5 ;  /* 0x000000013e057824 */ /* 0x004fea00078e0205 */
[C---:B------:R-:W-:Y:S02]  /*91c0*/  ISETP.GT.AND P6, PT, R5.reuse, RZ, PT ;  /* 0x000000ff0500720c */ /* 0x040fe40003fc4270 */
[C---:B------:R-:W-:Y:S02]  /*91d0*/  ISETP.GT.AND P5, PT, R5.reuse, 0x1, PT ;  /* 0x000000010500780c */ /* 0x040fe40003fa4270 */
[C---:B------:R-:W-:Y:S02]  /*91e0*/  ISETP.GT.AND P2, PT, R5.reuse, 0x8, PT ;  /* 0x000000080500780c */ /* 0x040fe40003f44270 */
[C---:B------:R-:W-:Y:S02]  /*91f0*/  ISETP.GT.AND P0, PT, R5.reuse, 0x9, PT ;  /* 0x000000090500780c */ /* 0x040fe40003f04270 */
        /* <DEDUP_REMOVED lines=24> */
[----:B------:R-:W-:Y:S02]  /*9380*/  FSEL R222, R222, -INF , P6 ;  /* 0xff800000dede7808 */ /* 0x000fe40003000000 */
[----:B------:R-:W-:Y:S02]  /*9390*/  FSEL R221, R221, -INF , P5 ;  /* 0xff800000dddd7808 */ /* 0x000fe40002800000 */
[----:B------:R-:W-:Y:S02]  /*93a0*/  FSEL R218, R218, -INF , P2 ;  /* 0xff800000dada7808 */ /* 0x000fe40001000000 */
[----:B------:R-:W-:Y:S01]  /*93b0*/  FSEL R49, R49, -INF , P0 ;  /* 0xff80000031317808 */ /* 0x000fe20000000000 */
[----:B------:R-:W-:-:S05]  /*93c0*/  BRA.DIV ~URZ, `(.L_x_1246) ;  /* 0x0000ca827f007947 */ /* 0x000fca000b800000 */
[----:B------:R-:W2:Y:S08]  /*93d0*/  SHFL.IDX PT, R2, R7, 0x1, 0x1c1f ;  /* 0x003c1f0007027f89 */ /* 0x000eb000000e0000 */
[----:B------:R-:W3:Y:S08]  /*93e0*/  SHFL.IDX PT, R0, R7, 0x2, 0x1c1f ;  /* 0x005c1f0007007f89 */ /* 0x000ef000000e0000 */
[----:B------:R-:W4:Y:S01]  /*93f0*/  SHFL.IDX PT, R4, R7, 0x3, 0x1c1f ;  /* 0x007c1f0007047f89 */ /* 0x000f2200000e0000 */
[----:B--2---:R-:W-:Y:S05]  /*9400*/  IMAD.IADD R2, R62, 0x1, R2 ;  /* 0x000000013e027824 */ /* 0x004fea00078e0202 */
[C---:B------:R-:W-:Y:S02]  /*9410*/  ISETP.GT.AND P6, PT, R2.reuse, RZ, PT ;  /* 0x000000ff0200720c */ /* 0x040fe40003fc4270 */
[----:B------:R-:W-:Y:S01]  /*9420*/  ISETP.GT.AND P5, PT, R2, 0x1, PT ;  /* 0x000000010200780c */ /* 0x000fe20003fa4270 */
[----:B---3--:R-:W-:Y:S01]  /*9430*/  IMAD.IADD R0, R62, 0x1, R0 ;  /* 0x000000013e007824 */ /* 0x008fe200078e0200 */
[C---:B------:R-:W-:Y:S02]  /*9440*/  ISETP.GT.AND P2, PT, R2.reuse, 0x8, PT ;  /* 0x000000080200780c */ /* 0x040fe40003f44270 */
[C---:B------:R-:W-:Y:S02]  /*9450*/  ISETP.GT.AND P0, PT, R2.reuse, 0x9, PT ;  /* 0x000000090200780c */ /* 0x040fe40003f04270 */
[----:B------:R-:W-:Y:S02]  /*9460*/  FSEL R32, R3, -INF , P6 ;  /* 0xff80000003207808 */ /* 0x000fe40003000000 */
[----:B------:R-:W-:Y:S01]  /*9470*/  ISETP.GT.AND P6, PT, R2, 0x10, PT ;  /* 0x000000100200780c */ /* 0x000fe20003fc4270 */
[----:B----4-:R-:W-:Y:S01]  /*9480*/  IMAD.IADD R62, R62, 0x1, R4 ;  /* 0x000000013e3e7824 */ /* 0x010fe200078e0204 */
        /* <DEDUP_REMOVED lines=23> */
[C---:B------:R-:W-:Y:S02]  /*9600*/  ISETP.GT.AND P6, PT, R0.reuse, RZ, PT ;  /* 0x000000ff0000720c */ /* 0x040fe40003fc4270 */
        /* <DEDUP_REMOVED lines=38> */
[----:B------:R-:W-:Y:S02]  /*9870*/  FMNMX.FTZ R0, R58, R0, !PT ;  /* 0x000000003a007209 */ /* 0x000fe40007810000 */
[C---:B------:R-:W-:Y:S02]  /*9880*/  ISETP.GT.AND P6, PT, R62.reuse, RZ, PT ;  /* 0x000000ff3e00720c */ /* 0x040fe40003fc4270 */
[----:B------:R-:W-:Y:S02]  /*9890*/  FMNMX.FTZ R0, R57, R0, !PT ;  /* 0x0000000039007209 */ /* 0x000fe40007810000 */
[----:B------:R-:W-:Y:S02]  /*98a0*/  ISETP.GT.AND P5, PT, R62, 0x1, PT ;  /* 0x000000013e00780c */ /* 0x000fe40003fa4270 */
[----:B------:R-:W-:Y:S02]  /*98b0*/  FMNMX.FTZ R0, R220, R0, !PT ;  /* 0x00000000dc007209 */ /* 0x000fe40007810000 */
[----:B------:R-:W-:Y:S02]  /*98c0*/  FSEL R12, R205, -INF , P6 ;  /* 0xff800000cd0c7808 */ /* 0x000fe40003000000 */
        /* <DEDUP_REMOVED lines=17> */
[C---:B------:R-:W-:Y:S02]  /*99e0*/  ISETP.GT.AND P2, PT, R62.reuse, 0x18, PT ;  /* 0x000000183e00780c */ /* 0x040fe40003f44270 */
[----:B------:R-:W-:Y:S01]  /*99f0*/  FSEL R27, R27, -INF , P5 ;  /* 0xff8000001b1b7808 */ /* 0x000fe20002800000 */
[----:B------:R-:W2:Y:S01]  /*9a00*/  SHFL.BFLY PT, R2, R0, 0x2, 0x1f ;  /* 0x0c401f0000027f89 */ /* 0x000ea200000e0000 */
        /* <DEDUP_REMOVED lines=12> */
[----:B--2---:R-:W-:Y:S02]  /*9ad0*/  FMNMX.FTZ R0, R2, R0, !PT ;  /* 0x0000000002007209 */ /* 0x004fe40007810000 */
[----:B------:R-:W-:Y:S02]  /*9ae0*/  FMNMX.FTZ R2, R32, R200, !PT ;  /* 0x000000c820027209 */ /* 0x000fe40007810000 */
[----:B------:R-:W-:Y:S01]  /*9af0*/  ISETP.GT.AND P5, PT, R62, 0x31, PT ;  /* 0x000000313e00780c */ /* 0x000fe20003fa4270 */
[----:B------:R-:W2:Y:S01]  /*9b00*/  SHFL.BFLY PT, R3, R0, 0x1, 0x1f ;  /* 0x0c201f0000037f89 */ /* 0x000ea200000e0000 */
        /* <DEDUP_REMOVED lines=11> */
[----:B------:R-:W-:Y:S02]  /*9bc0*/  FSEL R8, R59, -INF , P0 ;  /* 0xff8000003b087808 */ /* 0x000fe40000000000 */
[----:B------:R-:W-:Y:S02]  /*9bd0*/  FMNMX.FTZ R2, R35, R2, !PT ;  /* 0x0000000223027209 */ /* 0x000fe40007810000 */
        /* <DEDUP_REMOVED lines=51> */
[----:B------:R2:W3:Y:S02]  /*9f10*/  SHFL.BFLY PT, R196, R4, 0x1, 0x1f ;  /* 0x0c201f0004c47f89 */ /* 0x0004e400000e0000 */
.L_x_1295:
[----:B-1----:R-:W4:Y:S01]  /*9f20*/  LDL.LU R7, [R1+0xe0] ;  /* 0x0000e00001077983 */ /* 0x002f220000300800 */
[C---:B------:R-:W-:Y:S01]  /*9f30*/  FSETP.NEU.FTZ.AND P0, PT, R3.reuse, -INF , PT ;  /* 0xff8000000300780b */ /* 0x040fe20003f1d000 */
[C---:B------:R-:W-:Y:S01]  /*9f40*/  FMUL.FTZ R217, R3.reuse, c[0x0][0x2d0] ;  /* 0x0000b40003d97a20 */ /* 0x040fe20000410000 */
[----:B---3--:R-:W-:Y:S01]  /*9f50*/  FMNMX.FTZ R196, R196, R4, !PT ;  /* 0x00000004c4c47209 */ /* 0x008fe20007810000 */
[----:B------:R-:W3:Y:S01]  /*9f60*/  LDL.LU R6, [R1+0xe4] ;  /* 0x0000e40001067983 */ /* 0x000ee20000300800 */
[----:B--2---:R-:W-:Y:S01]  /*9f70*/  FSEL R4, R3, RZ, P0 ;  /* 0x000000ff03047208 */ /* 0x004fe20000000000 */
[----:B------:R-:W-:Y:S01]  /*9f80*/  FMUL.FTZ R213, R2, c[0x0][0x2d0] ;  /* 0x0000b40002d57a20 */ /* 0x000fe20000410000 */
[----:B------:R-:W-:Y:S01]  /*9f90*/  FSEL R217, R217, RZ, P0 ;  /* 0x000000ffd9d97208 */ /* 0x000fe20000000000 */
[----:B------:R-:W-:Y:S01]  /*9fa0*/  FMUL.FTZ R209, R0, c[0x0][0x2d0] ;  /* 0x0000b40000d17a20 */ /* 0x000fe20000410000 */
[----:B------:R-:W-:Y:S01]  /*9fb0*/  FSETP.NEU.FTZ.AND P0, PT, R2, -INF , PT ;  /* 0xff8000000200780b */ /* 0x000fe20003f1d000 */
[----:B------:R-:W-:Y:S01]  /*9fc0*/  FADD.FTZ R4, -R4, R199 ;  /* 0x000000c704047221 */ /* 0x000fe20000010100 */
[----:B------:R-:W-:Y:S01]  /*9fd0*/  WARPSYNC 0xffffffff ;  /* 0xffffffff00007948 */ /* 0x000fe20003800000 */
[--C-:B------:R-:W-:Y:S01]  /*9fe0*/  FFMA.FTZ R50, R50, c[0x0][0x2d0], -R217.reuse ;  /* 0x0000b40032327a23 */ /* 0x100fe200000108d9 */
[----:B------:R-:W-:Y:S01]  /*9ff0*/  FSEL R213, R213, RZ, P0 ;  /* 0x000000ffd5d57208 */ /* 0x000fe20000000000 */
[----:B------:R-:W-:Y:S01]  /*a000*/  FMUL.FTZ R201, R4, c[0x0][0x2d0] ;  /* 0x0000b40004c97a20 */ /* 0x000fe20000410000 */
[----:B------:R-:W-:Y:S01]  /*a010*/  FSEL R4, R2, RZ, P0 ;  /* 0x000000ff02047208 */ /* 0x000fe20000000000 */
[--C-:B------:R-:W-:Y:S01]  /*a020*/  FFMA.FTZ R51, R51, c[0x0][0x2d0], -R217.reuse ;  /* 0x0000b40033337a23 */ /* 0x100fe200000108d9 */
[----:B------:R-:W-:Y:S01]  /*a030*/  FSETP.NEU.FTZ.AND P0, PT, R0, -INF , PT ;  /* 0xff8000000000780b */ /* 0x000fe20003f1d000 */
[----:B------:R-:W-:Y:S01]  /*a040*/  MUFU.EX2 R50, R50 ;  /* 0x0000003200327308 */ /* 0x000fe20000000800 */
[--C-:B------:R-:W-:Y:S02]  /*a050*/  FFMA.FTZ R5, R53, c[0x0][0x2d0], -R217.reuse ;  /* 0x0000b40035057a23 */ /* 0x100fe400000108d9 */
[----:B------:R-:W-:Y:S01]  /*a060*/  FADD.FTZ R4, -R4, R200 ;  /* 0x000000c804047221 */ /* 0x000fe20000010100 */
[----:B------:R-:W-:Y:S01]  /*a070*/  FSEL R209, R209, RZ, P0 ;  /* 0x000000ffd1d17208 */ /* 0x000fe20000000000 */
[--C-:B------:R-:W-:Y:S02]  /*a080*/  FFMA.FTZ R52, R52, c[0x0][0x2d0], -R217.reuse ;  /* 0x0000b40034347a23 */ /* 0x100fe400000108d9 */
[----:B------:R-:W-:Y:S02]  /*a090*/  FMUL.FTZ R4, R4, c[0x0][0x2d0] ;  /* 0x0000b40004047a20 */ /* 0x000fe40000410000 */
[----:B------:R-:W-:Y:S01]  /*a0a0*/  FFMA.FTZ R55, R55, c[0x0][0x2d0], -R217 ;  /* 0x0000b40037377a23 */ /* 0x000fe200000108d9 */
[----:B------:R-:W-:Y:S01]  /*a0b0*/  MUFU.EX2 R201, R201 ;  /* 0x000000c900c97308 */ /* 0x000fe20000000800 */
[----:B------:R-:W-:Y:S02]  /*a0c0*/  FFMA.FTZ R53, R23, c[0x0][0x2d0], -R213 ;  /* 0x0000b40017357a23 */ /* 0x000fe400000108d5 */
        /* <DEDUP_REMOVED lines=9> */
[--C-:B------:R-:W-:Y:S01]  /*a160*/  FFMA.FTZ R207, R36, c[0x0][0x2d0], -R213.reuse ;  /* 0x0000b40024cf7a23 */ /* 0x100fe200000108d5 */
[----:B------:R-:W-:Y:S01]  /*a170*/  MUFU.EX2 R199, R4 ;  /* 0x0000000400c77308 */ /* 0x000fe20000000800 */
[--C-:B------:R-:W-:Y:S02]  /*a180*/  FFMA.FTZ R63, R37, c[0x0][0x2d0], -R213.reuse ;  /* 0x0000b400253f7a23 */ /* 0x100fe400000108d5 */
[--C-:B------:R-:W-:Y:S02]  /*a190*/  FFMA.FTZ R59, R35, c[0x0][0x2d0], -R213.reuse ;  /* 0x0000b400233b7a23 */ /* 0x100fe400000108d5 */
[----:B------:R-:W-:Y:S02]  /*a1a0*/  FFMA.FTZ R67, R39, c[0x0][0x2d0], -R213 ;  /* 0x0000b40027437a23 */ /* 0x000fe400000108d5 */
[--C-:B------:R-:W-:Y:S02]  /*a1b0*/  FFMA.FTZ R220, R220, c[0x0][0x2d0], -R217.reuse ;  /* 0x0000b400dcdc7a23 */ /* 0x100fe400000108d9 */
[--C-:B------:R-:W-:Y:S01]  /*a1c0*/  FFMA.FTZ R219, R219, c[0x0][0x2d0], -R217.reuse ;  /* 0x0000b400dbdb7a23 */ /* 0x100fe200000108d9 */
        /* <DEDUP_REMOVED lines=22> */
[----:B------:R-:W-:Y:S03]  /*a330*/  FFMA.FTZ R212, R212, c[0x0][0x2d0], -R209 ;  /* 0x0000b400d4d47a23 */ /* 0x000fe600000108d1 */
[----:B------:R-:W-:Y:S10]  /*a340*/  MUFU.EX2 R207, R207 ;  /* 0x000000cf00cf7308 */ /* 0x000ff40000000800 */
[----:B------:R-:W-:Y:S10]  /*a350*/  MUFU.EX2 R226, R226 ;  /* 0x000000e200e27308 */ /* 0x000ff40000000800 */
[----:B------:R-:W-:Y:S10]  /*a360*/  MUFU.EX2 R224, R224 ;  /* 0x000000e000e07308 */ /* 0x000ff40000000800 */
[----:B------:R-:W-:Y:S10]  /*a370*/  MUFU.EX2 R216, R216 ;  /* 0x000000d800d87308 */ /* 0x000ff40000000800 */
[----:B------:R-:W-:Y:S10]  /*a380*/  MUFU.EX2 R215, R215 ;  /* 0x000000d700d77308 */ /* 0x000ff40000000800 */
[----:B------:R-:W-:Y:S10]  /*a390*/  MUFU.EX2 R214, R214 ;  /* 0x000000d600d67308 */ /* 0x000ff40000000800 */
[----:B------:R-:W-:Y:S01]  /*a3a0*/  MUFU.EX2 R212, R212 ;  /* 0x000000d400d47308 */ /* 0x000fe20000000800 */
[----:B---3--:R-:W-:Y:S01]  /*a3b0*/  FFMA.FTZ R6, R199, R6, R32 ;  /* 0x00000006c7067223 */ /* 0x008fe20000010020 */
[----:B------:R-:W-:Y:S01]  /*a3c0*/  F2FP.PACK_AB R204, R51, R50 ;  /* 0x0000003233cc723e */ /* 0x000fe200000000ff */
[----:B----4-:R-:W-:Y:S01]  /*a3d0*/  FFMA.FTZ R46, R201, R7, R50 ;  /* 0x00000007c92e7223 */ /* 0x010fe20000010032 */
[----:B------:R-:W-:Y:S01]  /*a3e0*/  MOV R50, R5 ;  /* 0x0000000500327202 */ /* 0x000fe20000000f00 */
[--C-:B------:R-:W-:Y:S01]  /*a3f0*/  FFMA.FTZ R7, R48, c[0x0][0x2d0], -R213.reuse ;  /* 0x0000b40030077a23 */ /* 0x100fe200000108d5 */
[----:B------:R-:W-:Y:S01]  /*a400*/  FSEL R5, R0, RZ, P0 ;  /* 0x000000ff00057208 */ /* 0x000fe20000000000 */
[----:B------:R-:W-:Y:S01]  /*a410*/  FADD.FTZ R46, R51, R46 ;  /* 0x0000002e332e7221 */ /* 0x000fe20000010000 */
[C---:B------:R-:W-:Y:S01]  /*a420*/  FSETP.NEU.FTZ.AND P0, PT, R196.reuse, -INF , PT ;  /* 0xff800000c400780b */ /* 0x040fe20003f1d000 */
[----:B------:R-:W-:Y:S01]  /*a430*/  FFMA.FTZ R48, R47, c[0x0][0x2d0], -R213 ;  /* 0x0000b4002f307a23 */ /* 0x000fe200000108d5 */
[----:B------:R-:W-:Y:S01]  /*a440*/  F2FP.PACK_AB R205, R33, R32 ;  /* 0x0000002021cd723e */ /* 0x000fe200000000ff */
[----:B------:R-:W-:Y:S01]  /*a450*/  FADD.FTZ R5, -R5, R197 ;  /* 0x000000c505057221 */ /* 0x000fe20000010100 */
[----:B------:R-:W-:Y:S01]  /*a460*/  FSEL R4, R196, RZ, P0 ;  /* 0x000000ffc4047208 */ /* 0x000fe20000000000 */
[--C-:B------:R-:W-:Y:S02]  /*a470*/  FFMA.FTZ R51, R38, c[0x0][0x2d0], -R213.reuse ;  /* 0x0000b40026337a23 */ /* 0x100fe400000108d5 */
[----:B------:R-:W-:Y:S02]  /*a480*/  FFMA.FTZ R213, R21, c[0x0][0x2d0], -R213 ;  /* 0x0000b40015d57a23 */ /* 0x000fe400000108d5 */
[--C-:B------:R-:W-:Y:S02]  /*a490*/  FFMA.FTZ R21, R16, c[0x0][0x2d0], -R209.reuse ;  /* 0x0000b40010157a23 */ /* 0x100fe400000108d1 */
[----:B------:R-:W-:Y:S02]  /*a4a0*/  FMUL.FTZ R5, R5, c[0x0][0x2d0] ;  /* 0x0000b40005057a20 */ /* 0x000fe40000410000 */
[----:B------:R-:W-:Y:S01]  /*a4b0*/  FADD.FTZ R4, -R4, R198 ;  /* 0x000000c604047221 */ /* 0x000fe20000010100 */
[----:B------:R-:W-:Y:S01]  /*a4c0*/  MUFU.EX2 R213, R213 ;  /* 0x000000d500d57308 */ /* 0x000fe20000000800 */
[--C-:B------:R-:W-:Y:S02]  /*a4d0*/  FFMA.FTZ R16, R20, c[0x0][0x2d0], -R209.reuse ;  /* 0x0000b40014107a23 */ /* 0x100fe400000108d1 */
[----:B------:R-:W-:Y:S02]  /*a4e0*/  FMUL.FTZ R4, R4, c[0x0][0x2d0] ;  /* 0x0000b40004047a20 */ /* 0x000fe40000410000 */
[----:B------:R-:W-:Y:S02]  /*a4f0*/  FMUL.FTZ R197, R196, c[0x0][0x2d0] ;  /* 0x0000b400c4c57a20 */ /* 0x000fe40000410000 */
[--C-:B------:R-:W-:Y:S02]  /*a500*/  FFMA.FTZ R38, R41, c[0x0][0x2d0], -R209.reuse ;  /* 0x0000b40029267a23 */ /* 0x100fe400000108d1 */
[----:B------:R-:W-:Y:S01]  /*a510*/  FADD.FTZ R46, R22, R46 ;  /* 0x0000002e162e7221 */ /* 0x000fe20000010000 */
[----:B------:R-:W-:Y:S01]  /*a520*/  MUFU.EX2 R21, R21 ;  /* 0x0000001500157308 */ /* 0x000fe20000000800 */
[----:B------:R-:W-:Y:S01]  /*a530*/  FSEL R197, R197, RZ, P0 ;  /* 0x000000ffc5c57208 */ /* 0x000fe20000000000 */
[--C-:B------:R-:W-:Y:S02]  /*a540*/  FFMA.FTZ R47, R25, c[0x0][0x2d0], -R209.reuse ;  /* 0x0000b400192f7a23 */ /* 0x100fe400000108d1 */
[----:B------:R-:W-:Y:S02]  /*a550*/  FFMA.FTZ R209, R10, c[0x0][0x2d0], -R209 ;  /* 0x0000b4000ad17a23 */ /* 0x000fe400000108d1 */
[--C-:B------:R-:W-:Y:S02]  /*a560*/  FFMA.FTZ R23, R26, c[0x0][0x2d0], -R197.reuse ;  /* 0x0000b4001a177a23 */ /* 0x100fe400000108c5 */
[--C-:B------:R-:W-:Y:S02]  /*a570*/  FFMA.FTZ R208, R208, c[0x0][0x2d0], -R197.reuse ;  /* 0x0000b400d0d07a23 */ /* 0x100fe400000108c5 */
[----:B------:R-:W1:Y:S01]  /*a580*/  MUFU.EX2 R5, R5 ;  /* 0x0000000500057308 */ /* 0x000e620000000800 */
[--C-:B------:R-:W-:Y:S01]  /*a590*/  FFMA.FTZ R32, R206, c[0x0][0x2d0], -R197.reuse ;  /* 0x0000b400ce207a23 */ /* 0x100fe200000108c5 */
[----:B------:R-:W-:Y:S01]  /*a5a0*/  F2FP.PACK_AB R206, R54, R22 ;  /* 0x0000001636ce723e */ /* 0x000fe200000000ff */
[--C-:B------:R-:W-:Y:S02]  /*a5b0*/  FFMA.FTZ R19, R14, c[0x0][0x2d0], -R197.reuse ;  /* 0x0000b4000e137a23 */ /* 0x100fe400000108c5 */
[--C-:B------:R-:W-:Y:S02]  /*a5c0*/  FFMA.FTZ R34, R27, c[0x0][0x2d0], -R197.reuse ;  /* 0x0000b4001b227a23 */ /* 0x100fe400000108c5 */
[--C-:B------:R-:W-:Y:S02]  /*a5d0*/  FFMA.FTZ R229, R43, c[0x0][0x2d0], -R197.reuse ;  /* 0x0000b4002be57a23 */ /* 0x100fe400000108c5 */
[--C-:B------:R-:W-:Y:S01]  /*a5e0*/  FFMA.FTZ R227, R45, c[0x0][0x2d0], -R197.reuse ;  /* 0x0000b4002de37a23 */ /* 0x100fe200000108c5 */
[----:B------:R2:W3:Y:S01]  /*a5f0*/  MUFU.EX2 R20, R17 ;  /* 0x0000001100147308 */ /* 0x0004e20000000800 */
[--C-:B------:R-:W-:Y:S02]  /*a600*/  FFMA.FTZ R200, R11, c[0x0][0x2d0], -R197.reuse ;  /* 0x0000b4000bc87a23 */ /* 0x100fe400000108c5 */
[--C-:B------:R-:W-:Y:S02]  /*a610*/  FFMA.FTZ R10, R12, c[0x0][0x2d0], -R197.reuse ;  /* 0x0000b4000c0a7a23 */ /* 0x100fe400000108c5 */
[--C-:B------:R-:W-:Y:S02]  /*a620*/  FFMA.FTZ R225, R30, c[0x0][0x2d0], -R197.reuse ;  /* 0x0000b4001ee17a23 */ /* 0x100fe400000108c5 */
[--C-:B------:R-:W-:Y:S02]  /*a630*/  FFMA.FTZ R223, R31, c[0x0][0x2d0], -R197.reuse ;  /* 0x0000b4001fdf7a23 */ /* 0x100fe400000108c5 */
[--C-:B------:R-:W-:Y:S01]  /*a640*/  FFMA.FTZ R230, R42, c[0x0][0x2d0], -R197.reuse ;  /* 0x0000b4002ae67a23 */ /* 0x100fe200000108c5 */
[----:B------:R-:W4:Y:S01]  /*a650*/  MUFU.EX2 R4, R4 ;  /* 0x0000000400047308 */ /* 0x000f220000000800 */
[--C-:B------:R-:W-:Y:S02]  /*a660*/  FFMA.FTZ R228, R44, c[0x0][0x2d0], -R197.reuse ;  /* 0x0000b4002ce47a23 */ /* 0x100fe400000108c5 */
[----:B------:R-:W-:Y:S02]  /*a670*/  FFMA.FTZ R198, R9, c[0x0][0x2d0], -R197 ;  /* 0x0000b40009c67a23 */ /* 0x000fe400000108c5 */
[C---:B-1----:R-:W-:Y:S02]  /*a680*/  FFMA.FTZ R203, R5.reuse, R203, R21 ;  /* 0x000000cb05cb7223 */ /* 0x042fe40000010015 */
[C---:B------:R-:W-:Y:S02]  /*a690*/  FMUL.FTZ R9, R5.reuse, R165 ;  /* 0x000000a505097220 */ /* 0x040fe40000410000 */
[C---:B------:R-:W-:Y:S01]  /*a6a0*/  FMUL.FTZ R12, R5.reuse, R168 ;  /* 0x000000a8050c7220 */ /* 0x040fe20000410000 */
[----:B------:R1:W-:Y:S01]  /*a6b0*/  MUFU.EX2 R165, R10 ;  /* 0x0000000a00a57308 */ /* 0x0003e20000000800 */
[C---:B------:R-:W-:Y:S02]  /*a6c0*/  FMUL.FTZ R13, R5.reuse, R169 ;  /* 0x000000a9050d7220 */ /* 0x040fe40000410000 */
[----:B------:R-:W-:Y:S02]  /*a6d0*/  FMUL.FTZ R24, R5, R172 ;  /* 0x000000ac05187220 */ /* 0x000fe40000410000 */
[--C-:B--2---:R-:W-:Y:S02]  /*a6e0*/  FFMA.FTZ R17, R15, c[0x0][0x2d0], -R197.reuse ;  /* 0x0000b4000f117a23 */ /* 0x104fe400000108c5 */
[----:B------:R-:W-:Y:S02]  /*a6f0*/  FFMA.FTZ R197, R8, c[0x0][0x2d0], -R197 ;  /* 0x0000b40008c57a23 */ /* 0x000fe400000108c5 */
[C---:B------:R-:W-:Y:S01]  /*a700*/  FMUL.FTZ R8, R5.reuse, R164 ;  /* 0x000000a405087220 */ /* 0x040fe20000410000 */
[----:B---3--:R-:W-:Y:S01]  /*a710*/  F2FP.PACK_AB R164, R20, R21 ;  /* 0x0000001514a4723e */ /* 0x008fe200000000ff */
[----:B------:R-:W-:Y:S01]  /*a720*/  FMUL.FTZ R25, R5, R173 ;  /* 0x000000ad05197220 */ /* 0x000fe20000410000 */
[----:B------:R-:W-:Y:S01]  /*a730*/  MUFU.EX2 R169, R16 ;  /* 0x0000001000a97308 */ /* 0x000fe20000000800 */
[----:B------:R-:W-:Y:S02]  /*a740*/  FADD.FTZ R6, R33, R6 ;  /* 0x0000000621067221 */ /* 0x000fe40000010000 */
[----:B----4-:R-:W-:Y:S02]  /*a750*/  FMUL.FTZ R15, R4, R171 ;  /* 0x000000ab040f7220 */ /* 0x010fe40000410000 */
[----:B------:R-:W-:Y:S01]  /*a760*/  FADD.FTZ R171, R20, R203 ;  /* 0x000000cb14ab7221 */ /* 0x000fe20000010000 */
[----:B------:R-:W-:Y:S01]  /*a770*/  MOV R203, R65 ;  /* 0x0000004100cb7202 */ /* 0x000fe20000000f00 */
[C---:B------:R-:W-:Y:S01]  /*a780*/  FMUL.FTZ R43, R4.reuse, R183 ;  /* 0x000000b7042b7220 */ /* 0x040fe20000410000 */
[----:B------:R-:W-:Y:S01]  /*a790*/  MOV R183, R23 ;  /* 0x0000001700b77202 */ /* 0x000fe20000000f00 */
[C---:B------:R-:W-:Y:S01]  /*a7a0*/  FMUL.FTZ R26, R4.reuse, R174 ;  /* 0x000000ae041a7220 */ /* 0x040fe20000410000 */
[----:B------:R-:W2:Y:S01]  /*a7b0*/  LDSM.16.MT88.4 R20, [R246] ;  /* 0x00000000f614783b */ /* 0x000ea20000004200 */
[----:B------:R-:W-:Y:S01]  /*a7c0*/  MUFU.EX2 R174, R7 ;  /* 0x0000000700ae7308 */ /* 0x000fe20000000800 */
[----:B------:R-:W-:Y:S02]  /*a7d0*/  FMUL.FTZ R27, R4, R175 ;  /* 0x000000af041b7220 */ /* 0x000fe40000410000 */
[----:B------:R-:W-:Y:S02]  /*a7e0*/  FADD.FTZ R35, R54, R46 ;  /* 0x0000002e36237221 */ /* 0x000fe40000010000 */
[C---:B------:R-:W-:Y:S01]  /*a7f0*/  FMUL.FTZ R28, R5.reuse, R176 ;  /* 0x000000b0051c7220 */ /* 0x040fe20000410000 */
[----:B------:R-:W-:Y:S01]  /*a800*/  MOV R176, R38 ;  /* 0x0000002600b07202 */ /* 0x000fe20000000f00 */
[C---:B------:R-:W-:Y:S01]  /*a810*/  FMUL.FTZ R29, R5.reuse, R177 ;  /* 0x000000b1051d7220 */ /* 0x040fe20000410000 */
[----:B------:R-:W-:Y:S01]  /*a820*/  MOV R177, R37 ;  /* 0x0000002500b17202 */ /* 0x000fe20000000f00 */
[C---:B------:R-:W-:Y:S01]  /*a830*/  FMUL.FTZ R40, R5.reuse, R180 ;  /* 0x000000b405287220 */ /* 0x040fe20000410000 */
[----:B------:R-:W-:Y:S01]  /*a840*/  MUFU.EX2 R175, R32 ;  /* 0x0000002000af7308 */ /* 0x000fe20000000800 */
[C---:B------:R-:W-:Y:S01]  /*a850*/  FMUL.FTZ R41, R5.reuse, R181 ;  /* 0x000000b505297220 */ /* 0x040fe20000410000 */
[----:B------:R-:W-:Y:S01]  /*a860*/  MOV R181, R39 ;  /* 0x0000002700b57202 */ /* 0x000fe20000000f00 */
[C---:B------:R-:W-:Y:S01]  /*a870*/  FMUL.FTZ R45, R5.reuse, R185 ;  /* 0x000000b9052d7220 */ /* 0x040fe20000410000 */
[----:B------:R-:W-:Y:S01]  /*a880*/  MOV R180, R36 ;  /* 0x0000002400b47202 */ /* 0x000fe20000000f00 */
[C---:B------:R-:W-:Y:S01]  /*a890*/  FMUL.FTZ R56, R5.reuse, R188 ;  /* 0x000000bc05387220 */ /* 0x040fe20000410000 */
[----:B------:R-:W3:Y:S01]  /*a8a0*/  LDSM.16.MT88.4 R36, [R245] ;  /* 0x00000000f524783b */ /* 0x000ee20000004200 */
[C---:B------:R-:W-:Y:S01]  /*a8b0*/  FMUL.FTZ R57, R5.reuse, R189 ;  /* 0x000000bd05397220 */ /* 0x040fe20000410000 */
[----:B------:R-:W-:Y:S01]  /*a8c0*/  MOV R185, R53 ;  /* 0x0000003500b97202 */ /* 0x000fe20000000f00 */
[C---:B------:R-:W-:Y:S01]  /*a8d0*/  FMUL.FTZ R60, R5.reuse, R192 ;  /* 0x000000c0053c7220 */ /* 0x040fe20000410000 */
[----:B------:R-:W-:Y:S01]  /*a8e0*/  MUFU.EX2 R172, R19 ;  /* 0x0000001300ac7308 */ /* 0x000fe20000000800 */
[C---:B------:R-:W-:Y:S01]  /*a8f0*/  FMUL.FTZ R61, R5.reuse, R193 ;  /* 0x000000c1053d7220 */ /* 0x040fe20000410000 */
[----:B------:R-:W-:Y:S01]  /*a900*/  MOV R193, R55 ;  /* 0x0000003700c17202 */ /* 0x000fe20000000f00 */
[C---:B------:R-:W-:Y:S01]  /*a910*/  FMUL.FTZ R72, R5.reuse, R72 ;  /* 0x0000004805487220 */ /* 0x040fe20000410000 */
[----:B------:R-:W4:Y:S01]  /*a920*/  LDSM.16.MT88.4 R52, [R244] ;  /* 0x00000000f434783b */ /* 0x000f220000004200 */
[C---:B------:R-:W-:Y:S01]  /*a930*/  FMUL.FTZ R73, R5.reuse, R73 ;  /* 0x0000004905497220 */ /* 0x040fe20000410000 */
[----:B------:R-:W-:Y:S01]  /*a940*/  MOV R192, R50 ;  /* 0x0000003200c07202 */ /* 0x000fe20000000f00 */
[C---:B------:R-:W-:Y:S01]  /*a950*/  FMUL.FTZ R76, R5.reuse, R76 ;  /* 0x0000004c054c7220 */ /* 0x040fe20000410000 */
[----:B------:R-:W-:Y:S01]  /*a960*/  MOV R189, R51 ;  /* 0x0000003300bd7202 */ /* 0x000fe20000000f00 */
[C---:B------:R-:W-:Y:S01]  /*a970*/  FMUL.FTZ R77, R5.reuse, R77 ;  /* 0x0000004d054d7220 */ /* 0x040fe20000410000 */
[----:B------:R-:W5:Y:S01]  /*a980*/  MUFU.EX2 R173, R18 ;  /* 0x0000001200ad7308 */ /* 0x000f620000000800 */
[C---:B------:R-:W-:Y:S01]  /*a990*/  FMUL.FTZ R88, R5.reuse, R88 ;  /* 0x0000005805587220 */ /* 0x040fe20000410000 */
[----:B------:R-:W-:Y:S01]  /*a9a0*/  MOV R188, R67 ;  /* 0x0000004300bc7202 */ /* 0x000fe20000000f00 */
        /* <DEDUP_REMOVED lines=23> */
[C---:B------:R-:W-:Y:S01]  /*ab20*/  FMUL.FTZ R44, R5.reuse, R184 ;  /* 0x000000b8052c7220 */ /* 0x040fe20000410000 */
[----:B------:R-:W-:Y:S01]  /*ab30*/  MOV R184, R49 ;  /* 0x0000003100b87202 */ /* 0x000fe20000000f00 */
[C---:B------:R-:W-:Y:S02]  /*ab40*/  FMUL.FTZ R120, R5.reuse, R120 ;  /* 0x0000007805787220 */ /* 0x040fe40000410000 */
[C---:B------:R-:W-:Y:S02]  /*ab50*/  FMUL.FTZ R121, R5.reuse, R121 ;  /* 0x0000007905797220 */ /* 0x040fe40000410000 */
[C---:B------:R-:W-:Y:S02]  /*ab60*/  FMUL.FTZ R124, R5.reuse, R124 ;  /* 0x0000007c057c7220 */ /* 0x040fe40000410000 */
[----:B------:R-:W-:Y:S01]  /*ab70*/  FMUL.FTZ R125, R5, R125 ;  /* 0x0000007d057d7220 */ /* 0x000fe20000410000 */
[----:B------:R-:W-:Y:S01]  /*ab80*/  MUFU.EX2 R177, R177 ;  /* 0x000000b100b17308 */ /* 0x000fe20000000800 */
[C---:B-1----:R-:W-:Y:S01]  /*ab90*/  FMUL.FTZ R10, R4.reuse, R166 ;  /* 0x000000a6040a7220 */ /* 0x042fe20000410000 */
[----:B-----5:R-:W-:Y:S01]  /*aba0*/  F2FP.PACK_AB R166, R169, R173 ;  /* 0x000000ada9a6723e */ /* 0x020fe200000000ff */
[----:B------:R-:W-:Y:S01]  /*abb0*/  FMUL.FTZ R11, R4, R167 ;  /* 0x000000a7040b7220 */ /* 0x000fe20000410000 */
[----:B------:R-:W-:Y:S01]  /*abc0*/  F2FP.PACK_AB R167, R168, R172 ;  /* 0x000000aca8a7723e */ /* 0x000fe200000000ff */
[C---:B------:R-:W-:Y:S02]  /*abd0*/  FMUL.FTZ R14, R4.reuse, R170 ;  /* 0x000000aa040e7220 */ /* 0x040fe40000410000 */
        /* <DEDUP_REMOVED lines=19> */
[----:B------:R-:W-:Y:S01]  /*ad10*/  MUFU.EX2 R230, R230 ;  /* 0x000000e600e67308 */ /* 0x000fe20000000800 */
[C---:B------:R-:W-:Y:S02]  /*ad20*/  FMUL.FTZ R123, R4.reuse, R123 ;  /* 0x0000007b047b7220 */ /* 0x040fe40000410000 */
[C---:B------:R-:W-:Y:S02]  /*ad30*/  FMUL.FTZ R126, R4.reuse, R126 ;  /* 0x0000007e047e7220 */ /* 0x040fe40000410000 */
[C---:B------:R-:W-:Y:S02]  /*ad40*/  FMUL.FTZ R127, R4.reuse, R127 ;  /* 0x0000007f047f7220 */ /* 0x040fe40000410000 */
[----:B------:R-:W-:Y:S01]  /*ad50*/  FFMA.FTZ R202, R4, R202, R165 ;  /* 0x000000ca04ca7223 */ /* 0x000fe200000100a5 */
[----:B------:R-:W-:Y:S01]  /*ad60*/  F2FP.PACK_AB R165, R175, R165 ;  /* 0x000000a5afa5723e */ /* 0x000fe200000000ff */
[----:B------:R-:W-:Y:S01]  /*ad70*/  FADD.FTZ R170, R207, R6 ;  /* 0x00000006cfaa7221 */ /* 0x000fe20000010000 */
[C---:B------:R-:W-:Y:S01]  /*ad80*/  F2FP.PACK_AB R207, R174.reuse, R207 ;  /* 0x000000cfaecf723e */ /* 0x040fe200000000ff */
[C---:B------:R-:W-:Y:S01]  /*ad90*/  FMUL.FTZ R4, R201.reuse, R160 ;  /* 0x000000a0c9047220 */ /* 0x040fe20000410000 */
[----:B------:R-:W-:Y:S01]  /*ada0*/  MOV R160, R64 ;  /* 0x0000004000a07202 */ /* 0x000fe20000000f00 */
[----:B------:R-:W-:Y:S01]  /*adb0*/  FMUL.FTZ R5, R201, R161 ;  /* 0x000000a1c9057220 */ /* 0x000fe20000410000 */
[----:B------:R-:W-:Y:S01]  /*adc0*/  MUFU.EX2 R229, R229 ;  /* 0x000000e500e57308 */ /* 0x000fe20000000800 */
[C---:B------:R-:W-:Y:S02]  /*add0*/  FMUL.FTZ R6, R199.reuse, R162 ;  /* 0x000000a2c7067220 */ /* 0x040fe40000410000 */
[C---:B------:R-:W-:Y:S02]  /*ade0*/  FMUL.FTZ R7, R199.reuse, R163 ;  /* 0x000000a3c7077220 */ /* 0x040fe40000410000 */
[----:B------:R-:W-:Y:S02]  /*adf0*/  FMUL.FTZ R19, R199, R159 ;  /* 0x0000009fc7137220 */ /* 0x000fe40000410000 */
[C---:B------:R-:W-:Y:S02]  /*ae00*/  FMUL.FTZ R32, R201.reuse, R148 ;  /* 0x00000094c9207220 */ /* 0x040fe40000410000 */
[----:B------:R-:W-:Y:S01]  /*ae10*/  FMUL.FTZ R33, R201, R149 ;  /* 0x00000095c9217220 */ /* 0x000fe20000410000 */
[-C--:B--2---:R-:W-:Y:S01]  /*ae20*/  HMMA.16816.F32 R4, R204, R20.reuse, R4 ;  /* 0x00000014cc04723c */ /* 0x084fe20000001804 */
[----:B------:R-:W-:Y:S04]  /*ae30*/  MUFU.EX2 R161, R194 ;  /* 0x000000c200a17308 */ /* 0x000fe80000000800 */
[C---:B------:R-:W-:Y:S02]  /*ae40*/  FMUL.FTZ R34, R199.reuse, R150 ;  /* 0x00000096c7227220 */ /* 0x040fe40000410000 */
[----:B------:R-:W-:Y:S01]  /*ae50*/  FMUL.FTZ R35, R199, R151 ;  /* 0x00000097c7237220 */ /* 0x000fe20000410000 */
[C---:B------:R-:W-:Y:S01]  /*ae60*/  HMMA.16816.F32 R8, R164.reuse, R20, R8 ;  /* 0x00000014a408723c */ /* 0x040fe20000001808 */
[----:B------:R-:W-:Y:S02]  /*ae70*/  LDSM.16.MT88.4 R148, [R244+0x800] ;  /* 0x00080000f494783b */ /* 0x000fe40000004200 */
[----:B------:R-:W-:Y:S01]  /*ae80*/  MUFU.EX2 R163, R183 ;  /* 0x000000b700a37308 */ /* 0x000fe20000000800 */
[C---:B------:R-:W-:Y:S02]  /*ae90*/  FMUL.FTZ R48, R201.reuse, R140 ;  /* 0x0000008cc9307220 */ /* 0x040fe40000410000 */
[C---:B------:R-:W-:Y:S02]  /*aea0*/  FMUL.FTZ R49, R201.reuse, R141 ;  /* 0x0000008dc9317220 */ /* 0x040fe40000410000 */
[-C--:B------:R-:W-:Y:S04]  /*aeb0*/  HMMA.16816.F32 R12, R164, R22.reuse, R12 ;  /* 0x00000016a40c723c */ /* 0x080fe8000000180c */
[C---:B------:R-:W-:Y:S01]  /*aec0*/  FMUL.FTZ R16, R201.reuse, R156 ;  /* 0x0000009cc9107220 */ /* 0x040fe20000410000 */
[----:B------:R-:W-:Y:S01]  /*aed0*/  MUFU.EX2 R162, R182 ;  /* 0x000000b600a27308 */ /* 0x000fe20000000800 */
[----:B------:R-:W-:Y:S02]  /*aee0*/  FMUL.FTZ R17, R201, R157 ;  /* 0x0000009dc9117220 */ /* 0x000fe40000410000 */
[C---:B------:R-:W-:Y:S04]  /*aef0*/  FMUL.FTZ R18, R199.reuse, R158 ;  /* 0x0000009ec7127220 */ /* 0x040fe80000410000 */
[C---:B------:R-:W-:Y:S02]  /*af00*/  FMUL.FTZ R50, R199.reuse, R142 ;  /* 0x0000008ec7327220 */ /* 0x040fe40000410000 */
[----:B------:R-:W-:Y:S01]  /*af10*/  FMUL.FTZ R51, R199, R143 ;  /* 0x0000008fc7337220 */ /* 0x000fe20000410000 */
[C---:B------:R-:W-:Y:S01]  /*af20*/  HMMA.16816.F32 R16, R204.reuse, R22, R16 ;  /* 0x00000016cc10723c */ /* 0x040fe20000001810 */
[----:B------:R-:W1:Y:S01]  /*af30*/  LDSM.16.MT88.4 R140, [R243] ;  /* 0x00000000f38c783b */ /* 0x000e620000004200 */
[----:B------:R-:W-:Y:S02]  /*af40*/  MUFU.EX2 R156, R178 ;  /* 0x000000b2009c7308 */ /* 0x000fe40000000800 */
[C---:B------:R-:W-:Y:S02]  /*af50*/  FMUL.FTZ R20, R201.reuse, R152 ;  /* 0x00000098c9147220 */ /* 0x040fe40000410000 */
[----:B------:R-:W-:Y:S02]  /*af60*/  FMUL.FTZ R21, R201, R153 ;  /* 0x00000099c9157220 */ /* 0x000fe40000410000 */
[C---:B------:R-:W-:Y:S04]  /*af70*/  FMUL.FTZ R23, R199.reuse, R155 ;  /* 0x0000009bc7177220 */ /* 0x040fe80000410000 */
[----:B------:R-:W-:Y:S01]  /*af80*/  FMUL.FTZ R22, R199, R154 ;  /* 0x0000009ac7167220 */ /* 0x000fe20000410000 */
[----:B------:R-:W2:Y:S01]  /*af90*/  MUFU.EX2 R152, R195 ;  /* 0x000000c300987308 */ /* 0x000ea20000000800 */
[C---:B------:R-:W-:Y:S02]  /*afa0*/  FMUL.FTZ R64, R201.reuse, R132 ;  /* 0x00000084c9407220 */ /* 0x040fe40000410000 */
[----:B------:R-:W-:Y:S02]  /*afb0*/  FMUL.FTZ R65, R201, R133 ;  /* 0x00000085c9417220 */ /* 0x000fe40000410000 */
[C---:B------:R-:W-:Y:S01]  /*afc0*/  FMUL.FTZ R66, R199.reuse, R134 ;  /* 0x00000086c7427220 */ /* 0x040fe20000410000 */
[-C--:B---3--:R-:W-:Y:S03]  /*afd0*/  HMMA.16816.F32 R20, R204, R36.reuse, R20 ;  /* 0x00000024cc14723c */ /* 0x088fe60000001814 */
[----:B------:R-:W-:Y:S01]  /*afe0*/  FMUL.FTZ R67, R199, R135 ;  /* 0x00000087c7437220 */ /* 0x000fe20000410000 */
[----:B------:R-:W-:Y:S01]  /*aff0*/  MUFU.EX2 R153, R187 ;  /* 0x000000bb00997308 */ /* 0x000fe20000000800 */
[----:B------:R-:W3:Y:S01]  /*b000*/  LDSM.16.MT88.4 R132, [R246+0x2000] ;  /* 0x00200000f684783b */ /* 0x000ee20000004200 */
[C---:B------:R-:W-:Y:S02]  /*b010*/  FMUL.FTZ R68, R201.reuse, R68 ;  /* 0x00000044c9447220 */ /* 0x040fe40000410000 */
[C---:B------:R-:W-:Y:S04]  /*b020*/  HMMA.16816.F32 R24, R164.reuse, R36, R24 ;  /* 0x00000024a418723c */ /* 0x040fe80000001818 */
[C---:B------:R-:W-:Y:S02]  /*b030*/  FMUL.FTZ R69, R201.reuse, R69 ;  /* 0x00000045c9457220 */ /* 0x040fe40000410000 */
[----:B------:R-:W-:Y:S01]  /*b040*/  MUFU.EX2 R158, R193 ;  /* 0x000000c1009e7308 */ /* 0x000fe20000000800 */
[C---:B------:R-:W-:Y:S01]  /*b050*/  FMUL.FTZ R36, R201.reuse, R144 ;  /* 0x00000090c9247220 */ /* 0x040fe20000410000 */
[-C--:B------:R-:W-:Y:S04]  /*b060*/  HMMA.16816.F32 R28, R164, R38.reuse, R28 ;  /* 0x00000026a41c723c */ /* 0x080fe8000000181c */
[----:B------:R-:W-:Y:S02]  /*b070*/  FMUL.FTZ R37, R201, R145 ;  /* 0x00000091c9257220 */ /* 0x000fe40000410000 */
[C---:B------:R-:W-:Y:S02]  /*b080*/  FMUL.FTZ R70, R199.reuse, R70 ;  /* 0x00000046c7467220 */ /* 0x040fe40000410000 */
[C---:B------:R-:W-:Y:S01]  /*b090*/  HMMA.16816.F32 R32, R204.reuse, R38, R32 ;  /* 0x00000026cc20723c */ /* 0x040fe20000001820 */
[----:B------:R-:W-:Y:S03]  /*b0a0*/  MUFU.EX2 R155, R192 ;  /* 0x000000c0009b7308 */ /* 0x000fe60000000800 */
[----:B------:R-:W-:Y:S02]  /*b0b0*/  FMUL.FTZ R71, R199, R71 ;  /* 0x00000047c7477220 */ /* 0x000fe40000410000 */
[----:B------:R-:W-:Y:S02]  /*b0c0*/  FMUL.FTZ R80, R201, R80 ;  /* 0x00000050c9507220 */ /* 0x000fe40000410000 */
[C---:B------:R-:W-:Y:S03]  /*b0d0*/  FMUL.FTZ R38, R199.reuse, R146 ;  /* 0x00000092c7267220 */ /* 0x040fe60000410000 */
[----:B------:R-:W-:Y:S01]  /*b0e0*/  MUFU.EX2 R157, R231 ;  /* 0x000000e7009d7308 */ /* 0x000fe20000000800 */
[----:B------:R-:W-:Y:S02]  /*b0f0*/  FMUL.FTZ R39, R199, R147 ;  /* 0x00000093c7277220 */ /* 0x000fe40000410000 */
[----:B------:R-:W-:Y:S01]  /*b100*/  LDSM.16.MT88.4 R144, [R245+0x800] ;  /* 0x00080000f590783b */ /* 0x000fe20000004200 */
[----:B------:R-:W-:Y:S02]  /*b110*/  FMUL.FTZ R81, R201, R81 ;  /* 0x00000051c9517220 */ /* 0x000fe40000410000 */
[C---:B------:R-:W-:Y:S02]  /*b120*/  FMUL.FTZ R82, R199.reuse, R82 ;  /* 0x00000052c7527220 */ /* 0x040fe40000410000 */
[-C--:B----4-:R-:W-:Y:S02]  /*b130*/  HMMA.16816.F32 R36, R204, R52.reuse, R36 ;  /* 0x00000034cc24723c */ /* 0x090fe40000001824 */
[----:B------:R-:W-:Y:S01]  /*b140*/  MUFU.EX2 R231, R184 ;  /* 0x000000b800e77308 */ /* 0x000fe20000000800 */
[----:B------:R-:W-:Y:S02]  /*b150*/  FMUL.FTZ R83, R199, R83 ;  /* 0x00000053c7537220 */ /* 0x000fe40000410000 */
[C---:B------:R-:W-:Y:S02]  /*b160*/  FMUL.FTZ R84, R201.reuse, R84 ;  /* 0x00000054c9547220 */ /* 0x040fe40000410000 */
[----:B------:R-:W-:Y:S01]  /*b170*/  FMUL.FTZ R85, R201, R85 ;  /* 0x00000055c9557220 */ /* 0x000fe20000410000 */
[C---:B------:R-:W-:Y:S04]  /*b180*/  HMMA.16816.F32 R40, R164.reuse, R52, R40 ;  /* 0x00000034a428723c */ /* 0x040fe80000001828 */
[C---:B------:R-:W-:Y:S01]  /*b190*/  FMUL.FTZ R86, R199.reuse, R86 ;  /* 0x00000056c7567220 */ /* 0x040fe20000410000 */
[----:B------:R-:W-:Y:S01]  /*b1a0*/  MUFU.EX2 R178, R180 ;  /* 0x000000b400b27308 */ /* 0x000fe20000000800 */
[----:B------:R-:W-:Y:S02]  /*b1b0*/  FMUL.FTZ R87, R199, R87 ;  /* 0x00000057c7577220 */ /* 0x000fe40000410000 */
[-C--:B------:R-:W-:Y:S04]  /*b1c0*/  HMMA.16816.F32 R44, R164, R54.reuse, R44 ;  /* 0x00000036a42c723c */ /* 0x080fe8000000182c */
[C---:B------:R-:W-:Y:S02]  /*b1d0*/  FMUL.FTZ R52, R201.reuse, R136 ;  /* 0x00000088c9347220 */ /* 0x040fe40000410000 */
[C---:B------:R-:W-:Y:S01]  /*b1e0*/  FMUL.FTZ R53, R201.reuse, R137 ;  /* 0x00000089c9357220 */ /* 0x040fe20000410000 */
[----:B------:R-:W4:Y:S01]  /*b1f0*/  MUFU.EX2 R136, R160 ;  /* 0x000000a000887308 */ /* 0x000f220000000800 */
[C---:B------:R-:W-:Y:S04]  /*b200*/  HMMA.16816.F32 R48, R204.reuse, R54, R48 ;  /* 0x00000036cc30723c */ /* 0x040fe80000001830 */
[C---:B------:R-:W-:Y:S02]  /*b210*/  FMUL.FTZ R96, R201.reuse, R96 ;  /* 0x00000060c9607220 */ /* 0x040fe40000410000 */
[----:B------:R-:W-:Y:S02]  /*b220*/  FMUL.FTZ R97, R201, R97 ;  /* 0x00000061c9617220 */ /* 0x000fe40000410000 */
[C---:B------:R-:W-:Y:S01]  /*b230*/  FMUL.FTZ R54, R199.reuse, R138 ;  /* 0x0000008ac7367220 */ /* 0x040fe20000410000 */
[----:B------:R-:W-:Y:S03]  /*b240*/  MUFU.EX2 R137, R219 ;  /* 0x000000db00897308 */ /* 0x000fe60000000800 */
[C---:B------:R-:W-:Y:S02]  /*b250*/  FMUL.FTZ R55, R199.reuse, R139 ;  /* 0x0000008bc7377220 */ /* 0x040fe40000410000 */
[C---:B------:R-:W-:Y:S02]  /*b260*/  FMUL.FTZ R98, R199.reuse, R98 ;  /* 0x00000062c7627220 */ /* 0x040fe40000410000 */
[----:B------:R-:W-:Y:S02]  /*b270*/  FMUL.FTZ R99, R199, R99 ;  /* 0x00000063c7637220 */ /* 0x000fe40000410000 */
[C---:B------:R-:W-:Y:S01]  /*b280*/  FMUL.FTZ R100, R201.reuse, R100 ;  /* 0x00000064c9647220 */ /* 0x040fe20000410000 */
[-C--:B-1----:R-:W-:Y:S01]  /*b290*/  HMMA.16816.F32 R52, R204, R140.reuse, R52 ;  /* 0x0000008ccc34723c */ /* 0x082fe20000001834 */
[----:B------:R-:W-:Y:S02]  /*b2a0*/  MUFU.EX2 R160, R186 ;  /* 0x000000ba00a07308 */ /* 0x000fe40000000800 */
[----:B------:R-:W-:Y:S02]  /*b2b0*/  FMUL.FTZ R101, R201, R101 ;  /* 0x00000065c9657220 */ /* 0x000fe40000410000 */
[C---:B------:R-:W-:Y:S02]  /*b2c0*/  FMUL.FTZ R102, R199.reuse, R102 ;  /* 0x00000066c7667220 */ /* 0x040fe40000410000 */
[----:B------:R-:W-:Y:S01]  /*b2d0*/  FMUL.FTZ R103, R199, R103 ;  /* 0x00000067c7677220 */ /* 0x000fe20000410000 */
[C---:B------:R-:W-:Y:S03]  /*b2e0*/  HMMA.16816.F32 R56, R164.reuse, R140, R56 ;  /* 0x0000008ca438723c */ /* 0x040fe60000001838 */
[----:B------:R1:W5:Y:S01]  /*b2f0*/  MUFU.EX2 R139, R203 ;  /* 0x000000cb008b7308 */ /* 0x0003620000000800 */
[C---:B------:R-:W-:Y:S02]  /*b300*/  FMUL.FTZ R112, R201.reuse, R112 ;  /* 0x00000070c9707220 */ /* 0x040fe40000410000 */
[----:B------:R-:W-:Y:S02]  /*b310*/  FMUL.FTZ R113, R201, R113 ;  /* 0x00000071c9717220 */ /* 0x000fe40000410000 */
[-C--:B------:R-:W-:Y:S04]  /*b320*/  HMMA.16816.F32 R60, R164, R142.reuse, R60 ;  /* 0x0000008ea43c723c */ /* 0x080fe8000000183c */
[C---:B------:R-:W-:Y:S01]  /*b330*/  FMUL.FTZ R114, R199.reuse, R114 ;  /* 0x00000072c7727220 */ /* 0x040fe20000410000 */
[----:B------:R-:W4:Y:S01]  /*b340*/  MUFU.EX2 R138, R220 ;  /* 0x000000dc008a7308 */ /* 0x000f220000000800 */
[----:B------:R-:W-:Y:S02]  /*b350*/  FMUL.FTZ R115, R199, R115 ;  /* 0x00000073c7737220 */ /* 0x000fe40000410000 */
[C---:B------:R-:W-:Y:S01]  /*b360*/  HMMA.16816.F32 R64, R204.reuse, R142, R64 ;  /* 0x0000008ecc40723c */ /* 0x040fe20000001840 */
[----:B------:R-:W-:Y:S03]  /*b370*/  LDSM.16.MT88.4 R140, [R246+0x800] ;  /* 0x00080000f68c783b */ /* 0x000fe60000004200 */
[----:B------:R-:W-:Y:S02]  /*b380*/  FADD.FTZ R171, R173, R171 ;  /* 0x000000abadab7221 */ /* 0x000fe40000010000 */
[----:B------:R-:W-:Y:S01]  /*b390*/  FADD.FTZ R170, R174, R170 ;  /* 0x000000aaaeaa7221 */ /* 0x000fe20000010000 */
[----:B------:R-:W-:Y:S01]  /*b3a0*/  MUFU.EX2 R173, R189 ;  /* 0x000000bd00ad7308 */ /* 0x000fe20000000800 */
[-C--:B---3--:R-:W-:Y:S04]  /*b3b0*/  HMMA.16816.F32 R68, R204, R132.reuse, R68 ;  /* 0x00000084cc44723c */ /* 0x088fe80000001844 */
[----:B--2---:R-:W-:Y:S01]  /*b3c0*/  FADD.FTZ R170, R152, R170 ;  /* 0x000000aa98aa7221 */ /* 0x004fe20000010000 */
[----:B-1----:R-:W-:Y:S01]  /*b3d0*/  F2FP.PACK_AB R203, R213, R214 ;  /* 0x000000d6d5cb723e */ /* 0x002fe200000000ff */
[C---:B------:R-:W-:Y:S02]  /*b3e0*/  FMUL.FTZ R116, R201.reuse, R116 ;  /* 0x00000074c9747220 */ /* 0x040fe40000410000 */
[C---:B------:R-:W-:Y:S01]  /*b3f0*/  HMMA.16816.F32 R72, R164.reuse, R132, R72 ;  /* 0x00000084a448723c */ /* 0x040fe20000001848 */
[----:B------:R-:W-:Y:S03]  /*b400*/  MUFU.EX2 R220, R191 ;  /* 0x000000bf00dc7308 */ /* 0x000fe60000000800 */
[----:B------:R-:W-:Y:S02]  /*b410*/  FMUL.FTZ R117, R201, R117 ;  /* 0x00000075c9757220 */ /* 0x000fe40000410000 */
[C---:B------:R-:W-:Y:S02]  /*b420*/  FMUL.FTZ R118, R199.reuse, R118 ;  /* 0x00000076c7767220 */ /* 0x040fe40000410000 */
[-C--:B------:R-:W-:Y:S03]  /*b430*/  HMMA.16816.F32 R76, R164, R134.reuse, R76 ;  /* 0x00000086a44c723c */ /* 0x080fe6000000184c */
[----:B------:R-:W1:Y:S01]  /*b440*/  MUFU.EX2 R219, R190 ;  /* 0x000000be00db7308 */ /* 0x000e620000000800 */
[----:B------:R-:W-:Y:S02]  /*b450*/  FMUL.FTZ R119, R199, R119 ;  /* 0x00000077c7777220 */ /* 0x000fe40000410000 */
[----:B----4-:R-:W-:Y:S01]  /*b460*/  FADD.FTZ R154, R136, R179 ;  /* 0x000000b3889a7221 */ /* 0x010fe20000010000 */
[C---:B-----5:R-:W-:Y:S01]  /*b470*/  F2FP.PACK_AB R136, R139.reuse, R136 ;  /* 0x000000888b88723e */ /* 0x060fe200000000ff */
[C---:B------:R-:W-:Y:S01]  /*b480*/  HMMA.16816.F32 R80, R204.reuse, R134, R80 ;  /* 0x00000086cc50723c */ /* 0x040fe20000001850 */
[----:B------:R-:W2:Y:S03]  /*b490*/  LDSM.16.MT88.4 R132, [R245+0x2000] ;  /* 0x00200000f584783b */ /* 0x000ea60000004200 */
[----:B------:R-:W-:Y:S01]  /*b4a0*/  FADD.FTZ R154, R139, R154 ;  /* 0x0000009a8b9a7221 */ /* 0x000fe20000010000 */
[----:B------:R-:W-:Y:S01]  /*b4b0*/  MUFU.EX2 R174, R181 ;  /* 0x000000b500ae7308 */ /* 0x000fe20000000800 */
[----:B------:R-:W-:Y:S02]  /*b4c0*/  FMUL.FTZ R128, R201, R128 ;  /* 0x00000080c9807220 */ /* 0x000fe40000410000 */
[----:B------:R-:W-:Y:S01]  /*b4d0*/  FADD.FTZ R154, R138, R154 ;  /* 0x0000009a8a9a7221 */ /* 0x000fe20000010000 */
[C---:B------:R-:W-:Y:S03]  /*b4e0*/  F2FP.PACK_AB R138, R137.reuse, R138 ;  /* 0x0000008a898a723e */ /* 0x040fe600000000ff */
[----:B------:R-:W-:Y:S01]  /*b4f0*/  FADD.FTZ R154, R137, R154 ;  /* 0x0000009a899a7221 */ /* 0x000fe20000010000 */
[----:B------:R-:W-:Y:S01]  /*b500*/  F2FP.PACK_AB R137, R161, R152 ;  /* 0x00000098a189723e */ /* 0x000fe200000000ff */
[----:B------:R-:W-:Y:S01]  /*b510*/  FMUL.FTZ R129, R201, R129 ;  /* 0x00000081c9817220 */ /* 0x000fe20000410000 */
[----:B------:R-:W-:Y:S01]  /*b520*/  F2FP.PACK_AB R201, R215, R216 ;  /* 0x000000d8d7c9723e */ /* 0x000fe200000000ff */
[C---:B------:R-:W-:Y:S01]  /*b530*/  FMUL.FTZ R130, R199.reuse, R130 ;  /* 0x00000082c7827220 */ /* 0x040fe20000410000 */
[----:B------:R-:W-:Y:S01]  /*b540*/  MUFU.EX2 R228, R228 ;  /* 0x000000e400e47308 */ /* 0x000fe20000000800 */
[----:B------:R-:W-:Y:S01]  /*b550*/  FMUL.FTZ R131, R199, R131 ;  /* 0x00000083c7837220 */ /* 0x000fe20000410000 */
[----:B-1----:R-:W-:Y:S01]  /*b560*/  F2FP.PACK_AB R139, R219, R220 ;  /* 0x000000dcdb8b723e */ /* 0x002fe200000000ff */
[----:B------:R-:W-:Y:S04]  /*b570*/  FADD.FTZ R202, R175, R202 ;  /* 0x000000caafca7221 */ /* 0x000fe80000010000 */
[----:B------:R-:W-:Y:S03]  /*b580*/  FADD.FTZ R172, R172, R202 ;  /* 0x000000caacac7221 */ /* 0x000fe60000010000 */
[----:B------:R-:W-:Y:S01]  /*b590*/  MUFU.EX2 R175, R188 ;  /* 0x000000bc00af7308 */ /* 0x000fe20000000800 */
[----:B------:R-:W-:Y:S04]  /*b5a0*/  FADD.FTZ R172, R168, R172 ;  /* 0x000000aca8ac7221 */ /* 0x000fe80000010000 */
[----:B------:R-:W-:Y:S05]  /*b5b0*/  FADD.FTZ R172, R163, R172 ;  /* 0x000000aca3ac7221 */ /* 0x000fea0000010000 */
[----:B------:R-:W-:Y:S01]  /*b5c0*/  MUFU.EX2 R199, R185 ;  /* 0x000000b900c77308 */ /* 0x000fe20000000800 */
[-C--:B--2---:R-:W-:Y:S09]  /*b5d0*/  HMMA.16816.F32 R84, R204, R132.reuse, R84 ;  /* 0x00000084cc54723c */ /* 0x084ff20000001854 */
[----:B------:R-:W-:Y:S01]  /*b5e0*/  MUFU.EX2 R202, R218 ;  /* 0x000000da00ca7308 */ /* 0x000fe20000000800 */
[C---:B------:R-:W-:Y:S08]  /*b5f0*/  HMMA.16816.F32 R88, R164.reuse, R132, R88 ;  /* 0x00000084a458723c */ /* 0x040ff00000001858 */
[-C--:B------:R-:W-:Y:S01]  /*b600*/  HMMA.16816.F32 R92, R164, R134.reuse, R92 ;  /* 0x00000086a45c723c */ /* 0x080fe2000000185c */
[----:B------:R-:W-:Y:S07]  /*b610*/  MUFU.EX2 R218, R210 ;  /* 0x000000d200da7308 */ /* 0x000fee0000000800 */
[C---:B------:R-:W-:Y:S01]  /*b620*/  HMMA.16816.F32 R96, R204.reuse, R134, R96 ;  /* 0x00000086cc60723c */ /* 0x040fe20000001860 */
[----:B------:R-:W1:Y:S02]  /*b630*/  LDSM.16.MT88.4 R132, [R244+0x2000] ;  /* 0x00200000f484783b */ /* 0x000e640000004200 */
[----:B------:R-:W-:Y:S10]  /*b640*/  MUFU.EX2 R168, R217 ;  /* 0x000000d900a87308 */ /* 0x000ff40000000800 */
[----:B------:R-:W2:Y:S10]  /*b650*/  MUFU.EX2 R217, R211 ;  /* 0x000000d300d97308 */ /* 0x000eb40000000800 */
[----:B------:R-:W-:Y:S10]  /*b660*/  MUFU.EX2 R227, R227 ;  /* 0x000000e300e37308 */ /* 0x000ff40000000800 */
[----:B------:R-:W-:Y:S01]  /*b670*/  MUFU.EX2 R179, R200 ;  /* 0x000000c800b37308 */ /* 0x000fe20000000800 */
[-C--:B-1----:R-:W-:Y:S09]  /*b680*/  HMMA.16816.F32 R100, R204, R132.reuse, R100 ;  /* 0x00000084cc64723c */ /* 0x082ff20000001864 */
[----:B------:R-:W-:Y:S01]  /*b690*/  MUFU.EX2 R198, R198 ;  /* 0x000000c600c67308 */ /* 0x000fe20000000800 */
[C---:B------:R-:W-:Y:S09]  /*b6a0*/  HMMA.16816.F32 R104, R164.reuse, R132, R104 ;  /* 0x00000084a468723c */ /* 0x040ff20000001868 */
[----:B------:R-:W1:Y:S01]  /*b6b0*/  MUFU.EX2 R197, R197 ;  /* 0x000000c500c57308 */ /* 0x000e620000000800 */
[-C--:B------:R-:W-:Y:S08]  /*b6c0*/  HMMA.16816.F32 R108, R164, R134.reuse, R108 ;  /* 0x00000086a46c723c */ /* 0x080ff0000000186c */
[C---:B------:R-:W-:Y:S01]  /*b6d0*/  HMMA.16816.F32 R112, R204.reuse, R134, R112 ;  /* 0x00000086cc70723c */ /* 0x040fe20000001870 */
[----:B------:R-:W3:Y:S07]  /*b6e0*/  LDSM.16.MT88.4 R132, [R243+0x2000] ;  /* 0x00200000f384783b */ /* 0x000eee0000004200 */
[-C--:B---3--:R-:W-:Y:S08]  /*b6f0*/  HMMA.16816.F32 R116, R204, R132.reuse, R116 ;  /* 0x00000084cc74723c */ /* 0x088ff00000001874 */
[C---:B------:R-:W-:Y:S07]  /*b700*/  HMMA.16816.F32 R120, R164.reuse, R132, R120 ;  /* 0x00000084a478723c */ /* 0x040fee0000001878 */
[----:B------:R-:W-:Y:S01]  /*b710*/  F2FP.PACK_AB R132, R160, R153 ;  /* 0x00000099a084723e */ /* 0x000fe200000000ff */
[-C--:B------:R-:W-:Y:S01]  /*b720*/  HMMA.16816.F32 R124, R164, R134.reuse, R124 ;  /* 0x00000086a47c723c */ /* 0x080fe2000000187c */
[----:B------:R-:W-:Y:S03]  /*b730*/  MUFU.EX2 R166, R222 ;  /* 0x000000de00a67308 */ /* 0x000fe60000000800 */
[----:B------:R-:W-:Y:S03]  /*b740*/  F2FP.PACK_AB R133, R162, R163 ;  /* 0x000000a3a285723e */ /* 0x000fe600000000ff */
[----:B------:R-:W-:Y:S01]  /*b750*/  FADD.FTZ R165, R169, R171 ;  /* 0x000000aba9a57221 */ /* 0x000fe20000010000 */
[----:B------:R-:W-:Y:S03]  /*b760*/  HMMA.16816.F32 R128, R204, R134, R128 ;  /* 0x00000086cc80723c */ /* 0x000fe60000001880 */
[----:B------:R-:W3:Y:S01]  /*b770*/  MUFU.EX2 R222, R208 ;  /* 0x000000d000de7308 */ /* 0x000ee20000000800 */
[----:B------:R-:W-:Y:S03]  /*b780*/  FADD.FTZ R165, R153, R165 ;  /* 0x000000a599a57221 */ /* 0x000fe60000010000 */
[----:B------:R-:W-:Y:S01]  /*b790*/  F2FP.PACK_AB R134, R224, R226 ;  /* 0x000000e2e086723e */ /* 0x000fe200000000ff */
[-C--:B------:R-:W-:Y:S05]  /*b7a0*/  HMMA.16816.F32 R4, R136, R140.reuse, R4 ;  /* 0x0000008c8804723c */ /* 0x080fea0000001804 */
[----:B------:R-:W-:Y:S01]  /*b7b0*/  F2FP.PACK_AB R135, R223, R225 ;  /* 0x000000e1df87723e */ /* 0x000fe200000000ff */
[----:B------:R-:W4:Y:S01]  /*b7c0*/  MUFU.EX2 R167, R221 ;  /* 0x000000dd00a77308 */ /* 0x000f220000000800 */
[----:B--2---:R-:W-:Y:S02]  /*b7d0*/  F2FP.PACK_AB R204, R217, R212 ;  /* 0x000000d4d9cc723e */ /* 0x004fe400000000ff */
[----:B-1----:R-:W-:Y:S03]  /*b7e0*/  F2FP.PACK_AB R207, R197, R198 ;  /* 0x000000c6c5cf723e */ /* 0x002fe600000000ff */
[C---:B------:R-:W-:Y:S04]  /*b7f0*/  HMMA.16816.F32 R8, R132.reuse, R140, R8 ;  /* 0x0000008c8408723c */ /* 0x040fe80000001808 */
[----:B------:R1:W2:Y:S01]  /*b800*/  MUFU.EX2 R221, R209 ;  /* 0x000000d100dd7308 */ /* 0x0002a20000000800 */
[----:B---3--:R-:W-:Y:S03]  /*b810*/  F2FP.PACK_AB R205, R179, R222 ;  /* 0x000000deb3cd723e */ /* 0x008fe600000000ff */
[-C--:B------:R-:W-:Y:S08]  /*b820*/  HMMA.16816.F32 R12, R132, R142.reuse, R12 ;  /* 0x0000008e840c723c */ /* 0x080ff0000000180c */
[C---:B------:R-:W-:Y:S01]  /*b830*/  HMMA.16816.F32 R16, R136.reuse, R142, R16 ;  /* 0x0000008e8810723c */ /* 0x040fe20000001810 */
[----:B------:R-:W3:Y:S03]  /*b840*/  LDSM.16.MT88.4 R140, [R243+0x800] ;  /* 0x00080000f38c783b */ /* 0x000ee60000004200 */
[----:B----4-:R-:W-:Y:S04]  /*b850*/  F2FP.PACK_AB R200, R167, R166 ;  /* 0x000000a6a7c8723e */ /* 0x010fe800000000ff */
[-C--:B------:R-:W-:Y:S01]  /*b860*/  HMMA.16816.F32 R20, R136, R144.reuse, R20 ;  /* 0x000000908814723c */ /* 0x080fe20000001814 */
[----:B-1----:R-:W-:Y:S03]  /*b870*/  LDSM.16.MT88.4 R208, [R246+0x3800] ;  /* 0x00380000f6d0783b */ /* 0x002fe60000004200 */
[----:B--2---:R-:W-:Y:S04]  /*b880*/  F2FP.PACK_AB R206, R221, R218 ;  /* 0x000000daddce723e */ /* 0x004fe800000000ff */
[C---:B------:R-:W-:Y:S08]  /*b890*/  HMMA.16816.F32 R24, R132.reuse, R144, R24 ;  /* 0x000000908418723c */ /* 0x040ff00000001818 */
[-C--:B------:R-:W-:Y:S08]  /*b8a0*/  HMMA.16816.F32 R28, R132, R146.reuse, R28 ;  /* 0x00000092841c723c */ /* 0x080ff0000000181c */
[C---:B------:R-:W-:Y:S01]  /*b8b0*/  HMMA.16816.F32 R32, R136.reuse, R146, R32 ;  /* 0x000000928820723c */ /* 0x040fe20000001820 */
[----:B------:R-:W1:Y:S07]  /*b8c0*/  LDSM.16.MT88.4 R144, [R246+0x2800] ;  /* 0x00280000f690783b */ /* 0x000e6e0000004200 */
[-C--:B------:R-:W-:Y:S08]  /*b8d0*/  HMMA.16816.F32 R36, R136, R148.reuse, R36 ;  /* 0x000000948824723c */ /* 0x080ff00000001824 */
[C---:B------:R-:W-:Y:S08]  /*b8e0*/  HMMA.16816.F32 R40, R132.reuse, R148, R40 ;  /* 0x000000948428723c */ /* 0x040ff00000001828 */
[-C--:B------:R-:W-:Y:S08]  /*b8f0*/  HMMA.16816.F32 R44, R132, R150.reuse, R44 ;  /* 0x00000096842c723c */ /* 0x080ff0000000182c */
[C---:B------:R-:W-:Y:S01]  /*b900*/  HMMA.16816.F32 R48, R136.reuse, R150, R48 ;  /* 0x000000968830723c */ /* 0x040fe20000001830 */
[----:B------:R-:W2:Y:S07]  /*b910*/  LDSM.16.MT88.4 R148, [R245+0x2800] ;  /* 0x00280000f594783b */ /* 0x000eae0000004200 */
[-C--:B---3--:R-:W-:Y:S08]  /*b920*/  HMMA.16816.F32 R52, R136, R140.reuse, R52 ;  /* 0x0000008c8834723c */ /* 0x088ff00000001834 */
[C---:B------:R-:W-:Y:S08]  /*b930*/  HMMA.16816.F32 R56, R132.reuse, R140, R56 ;  /* 0x0000008c8438723c */ /* 0x040ff00000001838 */
[-C--:B------:R-:W-:Y:S08]  /*b940*/  HMMA.16816.F32 R60, R132, R142.reuse, R60 ;  /* 0x0000008e843c723c */ /* 0x080ff0000000183c */
[C---:B------:R-:W-:Y:S01]  /*b950*/  HMMA.16816.F32 R64, R136.reuse, R142, R64 ;  /* 0x0000008e8840723c */ /* 0x040fe20000001840 */
[----:B------:R-:W3:Y:S07]  /*b960*/  LDSM.16.MT88.4 R140, [R244+0x2800] ;  /* 0x00280000f48c783b */ /* 0x000eee0000004200 */
[-C--:B-1----:R-:W-:Y:S08]  /*b970*/  HMMA.16816.F32 R68, R136, R144.reuse, R68 ;  /* 0x000000908844723c */ /* 0x082ff00000001844 */
[C---:B------:R-:W-:Y:S08]  /*b980*/  HMMA.16816.F32 R72, R132.reuse, R144, R72 ;  /* 0x000000908448723c */ /* 0x040ff00000001848 */
[-C--:B------:R-:W-:Y:S08]  /*b990*/  HMMA.16816.F32 R76, R132, R146.reuse, R76 ;  /* 0x00000092844c723c */ /* 0x080ff0000000184c */
[C---:B------:R-:W-:Y:S01]  /*b9a0*/  HMMA.16816.F32 R80, R136.reuse, R146, R80 ;  /* 0x000000928850723c */ /* 0x040fe20000001850 */
[----:B------:R-:W1:Y:S07]  /*b9b0*/  LDSM.16.MT88.4 R144, [R243+0x2800] ;  /* 0x00280000f390783b */ /* 0x000e6e0000004200 */
[-C--:B--2---:R-:W-:Y:S08]  /*b9c0*/  HMMA.16816.F32 R84, R136, R148.reuse, R84 ;  /* 0x000000948854723c */ /* 0x084ff00000001854 */
        /* <DEDUP_REMOVED lines=10> */
[C---:B------:R-:W-:Y:S07]  /*ba70*/  HMMA.16816.F32 R120, R132.reuse, R144, R120 ;  /* 0x000000908478723c */ /* 0x040fee0000001878 */
[----:B------:R-:W-:Y:S01]  /*ba80*/  FADD.FTZ R144, R156, R154 ;  /* 0x0000009a9c907221 */ /* 0x000fe20000010000 */
[-C--:B------:R-:W-:Y:S04]  /*ba90*/  HMMA.16816.F32 R124, R132, R146.reuse, R124 ;  /* 0x00000092847c723c */ /* 0x080fe8000000187c */
[C---:B------:R-:W-:Y:S03]  /*baa0*/  FADD.FTZ R144, R158.reuse, R144 ;  /* 0x000000909e907221 */ /* 0x040fe60000010000 */
[----:B------:R-:W-:Y:S01]  /*bab0*/  F2FP.PACK_AB R132, R158, R156 ;  /* 0x0000009c9e84723e */ /* 0x000fe200000000ff */
[----:B------:R-:W-:Y:S04]  /*bac0*/  HMMA.16816.F32 R128, R136, R146, R128 ;  /* 0x000000928880723c */ /* 0x000fe80000001880 */
[----:B------:R-:W-:Y:S01]  /*bad0*/  F2FP.PACK_AB R134, R157, R155 ;  /* 0x0000009b9d86723e */ /* 0x000fe200000000ff */
[----:B------:R-:W-:Y:S01]  /*bae0*/  FADD.FTZ R144, R155, R144 ;  /* 0x000000909b907221 */ /* 0x000fe20000010000 */
[----:B------:R-:W-:Y:S01]  /*baf0*/  F2FP.PACK_AB R133, R175, R173 ;  /* 0x000000adaf85723e */ /* 0x000fe200000000ff */
[----:B------:R-:W-:Y:S01]  /*bb00*/  LDSM.16.MT88.4 R152, [R246+0x3000] ;  /* 0x00300000f698783b */ /* 0x000fe20000004200 */
[----:B------:R-:W-:Y:S01]  /*bb10*/  F2FP.PACK_AB R135, R231, R199 ;  /* 0x000000c7e787723e */ /* 0x000fe200000000ff */
[----:B------:R-:W-:Y:S03]  /*bb20*/  FADD.FTZ R164, R157, R144 ;  /* 0x000000909da47221 */ /* 0x000fe60000010000 */
[----:B------:R-:W-:Y:S01]  /*bb30*/  F2FP.PACK_AB R136, R176, R174 ;  /* 0x000000aeb088723e */ /* 0x000fe200000000ff */
[----:B------:R-:W-:Y:S01]  /*bb40*/  FADD.FTZ R164, R166, R164 ;  /* 0x000000a4a6a47221 */ /* 0x000fe20000010000 */
[----:B------:R-:W-:Y:S01]  /*bb50*/  F2FP.PACK_AB R138, R178, R177 ;  /* 0x000000b1b28a723e */ /* 0x000fe200000000ff */
[-C--:B--2---:R-:W-:Y:S01]  /*bb60*/  HMMA.16816.F32 R4, R132, R148.reuse, R4 ;  /* 0x000000948404723c */ /* 0x084fe20000001804 */
[----:B------:R-:W1:Y:S04]  /*bb70*/  LDSM.16.MT88.4 R144, [R244+0x1000] ;  /* 0x00100000f490783b */ /* 0x000e680000004200 */
[----:B------:R-:W-:Y:S02]  /*bb80*/  F2FP.PACK_AB R137, R229, R230 ;  /* 0x000000e6e589723e */ /* 0x000fe400000000ff */
[----:B------:R-:W-:Y:S02]  /*bb90*/  F2FP.PACK_AB R139, R227, R228 ;  /* 0x000000e4e38b723e */ /* 0x000fe400000000ff */
[----:B------:R-:W-:Y:S05]  /*bba0*/  LDSM.16.MT88.4 R156, [R245+0x3000] ;  /* 0x00300000f59c783b */ /* 0x000fea0000004200 */
        /* <DEDUP_REMOVED lines=18> */
[----:B------:R-:W-:Y:S07]  /*bcd0*/  LDSM.16.MT88.4 R148, [R245+0x1800] ;  /* 0x00180000f594783b */ /* 0x000fee0000004200 */
[-C--:B------:R-:W-:Y:S08]  /*bce0*/  HMMA.16816.F32 R68, R132, R152.reuse, R68 ;  /* 0x000000988444723c */ /* 0x080ff00000001844 */
[C---:B------:R-:W-:Y:S08]  /*bcf0*/  HMMA.16816.F32 R72, R136.reuse, R152, R72 ;  /* 0x000000988848723c */ /* 0x040ff00000001848 */
[-C--:B------:R-:W-:Y:S08]  /*bd00*/  HMMA.16816.F32 R76, R136, R154.reuse, R76 ;  /* 0x0000009a884c723c */ /* 0x080ff0000000184c */
[C---:B------:R-:W-:Y:S08]  /*bd10*/  HMMA.16816.F32 R80, R132.reuse, R154, R80 ;  /* 0x0000009a8450723c */ /* 0x040ff00000001850 */
[-C--:B------:R-:W-:Y:S08]  /*bd20*/  HMMA.16816.F32 R84, R132, R156.reuse, R84 ;  /* 0x0000009c8454723c */ /* 0x080ff00000001854 */
[C---:B------:R-:W-:Y:S08]  /*bd30*/  HMMA.16816.F32 R88, R136.reuse, R156, R88 ;  /* 0x0000009c8858723c */ /* 0x040ff00000001858 */
[-C--:B------:R-:W-:Y:S08]  /*bd40*/  HMMA.16816.F32 R92, R136, R158.reuse, R92 ;  /* 0x0000009e885c723c */ /* 0x080ff0000000185c */
[C---:B------:R-:W-:Y:S01]  /*bd50*/  HMMA.16816.F32 R96, R132.reuse, R158, R96 ;  /* 0x0000009e8460723c */ /* 0x040fe20000001860 */
[----:B------:R-:W2:Y:S07]  /*bd60*/  LDSM.16.MT88.4 R156, [R246+0x1800] ;  /* 0x00180000f69c783b */ /* 0x000eae0000004200 */
[-C--:B---3--:R-:W-:Y:S08]  /*bd70*/  HMMA.16816.F32 R100, R132, R140.reuse, R100 ;  /* 0x0000008c8464723c */ /* 0x088ff00000001864 */
[C---:B------:R-:W-:Y:S07]  /*bd80*/  HMMA.16816.F32 R104, R136.reuse, R140, R104 ;  /* 0x0000008c8868723c */ /* 0x040fee0000001868 */
[----:B------:R-:W-:Y:S01]  /*bd90*/  FADD.FTZ R140, R167, R164 ;  /* 0x000000a4a78c7221 */ /* 0x000fe20000010000 */
[-C--:B------:R-:W-:Y:S04]  /*bda0*/  HMMA.16816.F32 R108, R136, R142.reuse, R108 ;  /* 0x0000008e886c723c */ /* 0x080fe8000000186c */
[----:B------:R-:W-:Y:S01]  /*bdb0*/  FADD.FTZ R140, R202, R140 ;  /* 0x0000008cca8c7221 */ /* 0x000fe20000010000 */
[C---:B------:R-:W-:Y:S03]  /*bdc0*/  F2FP.PACK_AB R202, R168.reuse, R202 ;  /* 0x000000caa8ca723e */ /* 0x040fe600000000ff */
[C---:B------:R-:W-:Y:S08]  /*bdd0*/  HMMA.16816.F32 R112, R132.reuse, R142, R112 ;  /* 0x0000008e8470723c */ /* 0x040ff00000001870 */
[-C--:B-1----:R-:W-:Y:S08]  /*bde0*/  HMMA.16816.F32 R116, R132, R144.reuse, R116 ;  /* 0x000000908474723c */ /* 0x082ff00000001874 */
[C---:B------:R-:W-:Y:S08]  /*bdf0*/  HMMA.16816.F32 R120, R136.reuse, R144, R120 ;  /* 0x000000908878723c */ /* 0x040ff00000001878 */
[-C--:B------:R-:W-:Y:S07]  /*be00*/  HMMA.16816.F32 R124, R136, R146.reuse, R124 ;  /* 0x00000092887c723c */ /* 0x080fee000000187c */
[----:B------:R-:W-:Y:S01]  /*be10*/  FADD.FTZ R136, R168, R140 ;  /* 0x0000008ca8887221 */ /* 0x000fe20000010000 */
[----:B------:R-:W-:Y:S01]  /*be20*/  HMMA.16816.F32 R128, R132, R146, R128 ;  /* 0x000000928480723c */ /* 0x000fe20000001880 */
[----:B------:R-:W1:Y:S03]  /*be30*/  LDSM.16.MT88.4 R140, [R244+0x1800] ;  /* 0x00180000f48c783b */ /* 0x000e660000004200 */
[----:B------:R-:W-:Y:S02]  /*be40*/  FADD.FTZ R137, R161, R170 ;  /* 0x000000aaa1897221 */ /* 0x000fe40000010000 */
[----:B------:R-:W-:Y:S03]  /*be50*/  FADD.FTZ R138, R162, R172 ;  /* 0x000000aca28a7221 */ /* 0x000fe60000010000 */
[----:B------:R3:W-:Y:S04]  /*be60*/  STL [R1+0xe0], R136 ;  /* 0x0000e08801007387 */ /* 0x0007e80000100800 */
[----:B------:R-:W4:Y:S01]  /*be70*/  LDSM.16.MT88.4 R132, [R243+0x1800] ;  /* 0x00180000f384783b */ /* 0x000f220000004200 */
[----:B---3--:R-:W-:Y:S02]  /*be80*/  FADD.FTZ R136, R160, R165 ;  /* 0x000000a5a0887221 */ /* 0x008fe40000010000 */
[-C--:B--2---:R-:W-:Y:S05]  /*be90*/  HMMA.16816.F32 R160, R200, R156.reuse, R4 ;  /* 0x0000009cc8a0723c */ /* 0x084fea0000001804 */
[----:B------:R-:W2:Y:S03]  /*bea0*/  LDSM.16.MT88.4 R4, [R245+0x3800] ;  /* 0x00380000f504783b */ /* 0x000ea60000004200 */
[C---:B------:R-:W-:Y:S05]  /*beb0*/  HMMA.16816.F32 R164, R204.reuse, R156, R8 ;  /* 0x0000009ccca4723c */ /* 0x040fea0000001808 */
[----:B------:R-:W3:Y:S03]  /*bec0*/  LDSM.16.MT88.4 R8, [R244+0x3800] ;  /* 0x00380000f408783b */ /* 0x000ee60000004200 */
[-C--:B------:R-:W-:Y:S05]  /*bed0*/  HMMA.16816.F32 R168, R204, R158.reuse, R12 ;  /* 0x0000009ecca8723c */ /* 0x080fea000000180c */
[----:B------:R-:W5:Y:S03]  /*bee0*/  LDSM.16.MT88.4 R12, [R243+0x3800] ;  /* 0x00380000f30c783b */ /* 0x000f660000004200 */
[C---:B------:R-:W-:Y:S07]  /*bef0*/  HMMA.16816.F32 R156, R200.reuse, R158, R16 ;  /* 0x0000009ec89c723c */ /* 0x040fee0000001810 */
[----:B------:R-:W-:Y:S01]  /*bf00*/  MOV R19, R179 ;  /* 0x000000b300137202 */ /* 0x000fe20000000f00 */
[-C--:B------:R-:W-:Y:S04]  /*bf10*/  HMMA.16816.F32 R152, R200, R148.reuse, R20 ;  /* 0x00000094c898723c */ /* 0x080fe80000001814 */
[----:B------:R-:W-:Y:S02]  /*bf20*/  MOV R18, R178 ;  /* 0x000000b200127202 */ /* 0x000fe40000000f00 */
[----:B------:R-:W-:Y:S02]  /*bf30*/  MOV R17, R177 ;  /* 0x000000b100117202 */ /* 0x000fe40000000f00 */
[----:B------:R-:W-:Y:S04]  /*bf40*/  MOV R23, R175 ;  /* 0x000000af00177202 */ /* 0x000fe80000000f00 */
[----:B------:R-:W-:Y:S02]  /*bf50*/  MOV R21, R173 ;  /* 0x000000ad00157202 */ /* 0x000fe40000000f00 */
[----:B------:R-:W-:Y:S02]  /*bf60*/  MOV R22, R174 ;  /* 0x000000ae00167202 */ /* 0x000fe40000000f00 */
[C---:B------:R-:W-:Y:S04]  /*bf70*/  HMMA.16816.F32 R172, R204.reuse, R148, R24 ;  /* 0x00000094ccac723c */ /* 0x040fe80000001818 */
[----:B------:R-:W-:Y:S02]  /*bf80*/  MOV R16, R176 ;  /* 0x000000b000107202 */ /* 0x000fe40000000f00 */
[----:B------:R-:W-:Y:S02]  /*bf90*/  MOV R20, R138 ;  /* 0x0000008a00147202 */ /* 0x000fe40000000f00 */
[-C--:B------:R-:W-:Y:S04]  /*bfa0*/  HMMA.16816.F32 R176, R204, R150.reuse, R28 ;  /* 0x00000096ccb0723c */ /* 0x080fe8000000181c */
[----:B------:R-:W-:Y:S01]  /*bfb0*/  MOV R26, R137 ;  /* 0x00000089001a7202 */ /* 0x000fe20000000f00 */
[----:B------:R-:W-:Y:S01]  /*bfc0*/  FADD.FTZ R225, R225, R20 ;  /* 0x00000014e1e17221 */ /* 0x000fe20000010000 */
[----:B------:R-:W-:Y:S02]  /*bfd0*/  MOV R27, R136 ;  /* 0x00000088001b7202 */ /* 0x000fe40000000f00 */
[C---:B------:R-:W-:Y:S04]  /*bfe0*/  HMMA.16816.F32 R148, R200.reuse, R150, R32 ;  /* 0x00000096c894723c */ /* 0x040fe80000001820 */
[----:B------:R-:W-:Y:S02]  /*bff0*/  FADD.FTZ R220, R220, R26 ;  /* 0x0000001adcdc7221 */ /* 0x000fe40000010000 */
[----:B------:R-:W-:Y:S02]  /*c000*/  FADD.FTZ R226, R226, R27 ;  /* 0x0000001be2e27221 */ /* 0x000fe40000010000 */
[-C--:B-1----:R-:W-:Y:S04]  /*c010*/  HMMA.16816.F32 R144, R200, R140.reuse, R36 ;  /* 0x0000008cc890723c */ /* 0x082fe80000001824 */
[----:B------:R-:W-:Y:S02]  /*c020*/  FADD.FTZ R220, R219, R220 ;  /* 0x000000dcdbdc7221 */ /* 0x000fe40000010000 */
[----:B------:R-:W-:Y:S02]  /*c030*/  FADD.FTZ R226, R224, R226 ;  /* 0x000000e2e0e27221 */ /* 0x000fe40000010000 */
[C---:B------:R-:W-:Y:S04]  /*c040*/  HMMA.16816.F32 R180, R204.reuse, R140, R40 ;  /* 0x0000008cccb4723c */ /* 0x040fe80000001828 */
[----:B------:R-:W-:Y:S02]  /*c050*/  FADD.FTZ R220, R21, R220 ;  /* 0x000000dc15dc7221 */ /* 0x000fe40000010000 */
[----:B------:R-:W-:Y:S02]  /*c060*/  FADD.FTZ R225, R223, R225 ;  /* 0x000000e1dfe17221 */ /* 0x000fe40000010000 */
[-C--:B------:R-:W-:Y:S04]  /*c070*/  HMMA.16816.F32 R184, R204, R142.reuse, R44 ;  /* 0x0000008eccb8723c */ /* 0x080fe8000000182c */
[----:B------:R-:W-:Y:S02]  /*c080*/  FADD.FTZ R220, R23, R220 ;  /* 0x000000dc17dc7221 */ /* 0x000fe40000010000 */
[----:B------:R-:W-:Y:S02]  /*c090*/  FADD.FTZ R226, R22, R226 ;  /* 0x000000e216e27221 */ /* 0x000fe40000010000 */
[C---:B------:R-:W-:Y:S04]  /*c0a0*/  HMMA.16816.F32 R140, R200.reuse, R142, R48 ;  /* 0x0000008ec88c723c */ /* 0x040fe80000001830 */
[----:B------:R-:W-:Y:S01]  /*c0b0*/  FADD.FTZ R220, R199, R220 ;  /* 0x000000dcc7dc7221 */ /* 0x000fe20000010000 */
[----:B------:R-:W-:Y:S01]  /*c0c0*/  MOV R199, R3 ;  /* 0x0000000300c77202 */ /* 0x000fe20000000f00 */
[----:B------:R-:W-:Y:S02]  /*c0d0*/  FADD.FTZ R225, R230, R225 ;  /* 0x000000e1e6e17221 */ /* 0x000fe40000010000 */
[-C--:B----4-:R-:W-:Y:S04]  /*c0e0*/  HMMA.16816.F32 R136, R200, R132.reuse, R52 ;  /* 0x00000084c888723c */ /* 0x090fe80000001834 */
        /* <DEDUP_REMOVED lines=22> */
[----:B------:R-:W-:Y:S01]  /*c250*/  FADD.FTZ R225, R198, R225 ;  /* 0x000000e1c6e17221 */ /* 0x000fe20000010000 */
[----:B------:R-:W-:Y:S01]  /*c260*/  MOV R198, R196 ;  /* 0x000000c400c67202 */ /* 0x000fe20000000f00 */
[-C--:B--2---:R-:W-:Y:S08]  /*c270*/  HMMA.16816.F32 R84, R200, R4.reuse, R84 ;  /* 0x00000004c854723c */ /* 0x084ff00000001854 */
[C---:B------:R-:W-:Y:S01]  /*c280*/  HMMA.16816.F32 R88, R204.reuse, R4, R88 ;  /* 0x00000004cc58723c */ /* 0x040fe20000001858 */
[----:B------:R-:W2:Y:S04]  /*c290*/  LDL R5, [R1+0xec] ;  /* 0x0000ec0001057983 */ /* 0x000ea80000100800 */
[----:B------:R-:W2:Y:S03]  /*c2a0*/  LDL.LU R4, [R1+0xe8] ;  /* 0x0000e80001047983 */ /* 0x000ea60000300800 */
[-C--:B------:R-:W-:Y:S08]  /*c2b0*/  HMMA.16816.F32 R92, R204, R6.reuse, R92 ;  /* 0x00000006cc5c723c */ /* 0x080ff0000000185c */
[C---:B------:R-:W-:Y:S07]  /*c2c0*/  HMMA.16816.F32 R96, R200.reuse, R6, R96 ;  /* 0x00000006c860723c */ /* 0x040fee0000001860 */
[----:B------:R-:W-:Y:S01]  /*c2d0*/  FADD.FTZ R6, R213, R220 ;  /* 0x000000dcd5067221 */ /* 0x000fe20000010000 */
[-C--:B---3--:R-:W-:Y:S04]  /*c2e0*/  HMMA.16816.F32 R100, R200, R8.reuse, R100 ;  /* 0x00000008c864723c */ /* 0x088fe80000001864 */
[----:B------:R1:W-:Y:S04]  /*c2f0*/  STL [R1+0xe4], R6 ;  /* 0x0000e40601007387 */ /* 0x0003e80000100800 */
[C---:B------:R-:W-:Y:S08]  /*c300*/  HMMA.16816.F32 R104, R204.reuse, R8, R104 ;  /* 0x00000008cc68723c */ /* 0x040ff00000001868 */
[-C--:B------:R-:W-:Y:S08]  /*c310*/  HMMA.16816.F32 R108, R204, R10.reuse, R108 ;  /* 0x0000000acc6c723c */ /* 0x080ff0000000186c */
[C---:B------:R-:W-:Y:S08]  /*c320*/  HMMA.16816.F32 R112, R200.reuse, R10, R112 ;  /* 0x0000000ac870723c */ /* 0x040ff00000001870 */
[-C--:B-----5:R-:W-:Y:S08]  /*c330*/  HMMA.16816.F32 R116, R200, R12.reuse, R116 ;  /* 0x0000000cc874723c */ /* 0x0a0ff00000001874 */
[C---:B------:R-:W-:Y:S08]  /*c340*/  HMMA.16816.F32 R120, R204.reuse, R12, R120 ;  /* 0x0000000ccc78723c */ /* 0x040ff00000001878 */
[-C--:B------:R-:W-:Y:S08]  /*c350*/  HMMA.16816.F32 R124, R204, R14.reuse, R124 ;  /* 0x0000000ecc7c723c */ /* 0x080ff0000000187c */
[----:B------:R-:W-:Y:S07]  /*c360*/  HMMA.16816.F32 R128, R200, R14, R128 ;  /* 0x0000000ec880723c */ /* 0x000fee0000001880 */
[----:B------:R-:W-:Y:S01]  /*c370*/  FADD.FTZ R203, R221, R226 ;  /* 0x000000e2ddcb7221 */ /* 0x000fe20000010000 */
[----:B------:R-:W-:Y:S01]  /*c380*/  MOV R200, R2 ;  /* 0x0000000200c87202 */ /* 0x000fe20000000f00 */
[----:B------:R-:W-:Y:S03]  /*c390*/  FADD.FTZ R202, R197, R225 ;  /* 0x000000e1c5ca7221 */ /* 0x000fe60000010000 */
[----:B------:R-:W-:Y:S02]  /*c3a0*/  MOV R197, R0 ;  /* 0x0000000000c57202 */ /* 0x000fe40000000f00 */
[C---:B--2---:R-:W-:Y:S02]  /*c3b0*/  ISETP.GT.AND P0, PT, R4.reuse, R5, PT ;  /* 0x000000050400720c */ /* 0x044fe40003f04270 */
[----:B------:R-:W-:Y:S05]  /*c3c0*/  IADD3 R4, R4, -0x1, RZ ;  /* 0xffffffff04047810 */ /* 0x000fea0007ffe0ff */
[----:B------:R1:W-:Y:S04]  /*c3d0*/  STL [R1+0xe8], R4 ;  /* 0x0000e80401007387 */ /* 0x0003e80000100800 */
[----:B------:R1:W-:Y:S02]  /*c3e0*/  STL [R1+0xe8], R4 ;  /* 0x0000e80401007387 */ /* 0x0003e40000100800 */
[----:B-1----:R-:W-:-:S05]  /*c3f0*/  @P0 BRA `(.L_x_1247) ;  /* 0xffffad3000000947 */ /* 0x002fca000383ffff */
.L_x_1236:
[----:B--2---:R-:W2:Y:S04]  /*c400*/  LDL R5, [R1+0xa8] ;  /* 0x0000a80001057983 */ /* 0x004ea80000100800 */
[----:B------:R-:W2:Y:S02]  /*c410*/  LDL R4, [R1+0xe8] ;  /* 0x0000e80001047983 */ /* 0x000ea40000100800 */
[----:B--2---:R-:W-:-:S13]  /*c420*/  ISETP.GE.AND P0, PT, R4, R5, PT ;  /* 0x000000050400720c */ /* 0x004fda0003f06270 */
[----:B------:R-:W-:Y:S05]  /*c430*/  @!P0 BRA `(.L_x_1248) ;  /* 0x0000479000008947 */ /* 0x000fea0003800000 */
[----:B------:R-:W-:Y:S01]  /*c440*/  IMAD.MOV.U32 R200, RZ, RZ, R2 ;  /* 0x000000ffffc87224 */ /* 0x000fe200078e0002 */
[----:B------:R-:W-:Y:S01]  /*c450*/  MOV R198, R196 ;  /* 0x000000c400c67202 */ /* 0x000fe20000000f00 */
[----:B------:R-:W-:Y:S01]  /*c460*/  IMAD.MOV.U32 R199, RZ, RZ, R3 ;  /* 0x000000ffffc77224 */ /* 0x000fe200078e0003 */
[----:B------:R-:W-:Y:S02]  /*c470*/  MOV R197, R0 ;  /* 0x0000000000c57202 */ /* 0x000fe40000000f00 */
.L_x_1255:
[----:B------:R-:W2:Y:S01]  /*c480*/  LDL R11, [R1+0xb8] ;  /* 0x0000b800010b7983 */ /* 0x000ea20000100800 */
[----:B------:R-:W-:Y:S04]  /*c490*/  DEPBAR.LE SB0, 0x0 ;  /* 0x000080000000791a */ /* 0x000fe80000000000 */
[----:B------:R-:W3:Y:S01]  /*c4a0*/  LDL R10, [R1+0xb4] ;  /* 0x0000b400010a7983 */ /* 0x000ee20000100800 */
[----:B------:R-:W-:Y:S03]  /*c4b0*/  WARPSYNC 0xffffffff ;  /* 0xffffffff00007948 */ /* 0x000fe60003800000 */
[----:B------:R-:W4:Y:S04]  /*c4c0*/  LDL.64 R8, [R1+0xc8] ;  /* 0x0000c80001087983 */ /* 0x000f280000100a00 */
[----:B------:R-:W5:Y:S04]  /*c4d0*/  LDL R7, [R1+0x9c] ;  /* 0x00009c0001077983 */ /* 0x000f680000100800 */
[----:B------:R-:W4:Y:S04]  /*c4e0*/  LDL R6, [R1+0x4] ;  /* 0x0000040001067983 */ /* 0x000f280000100800 */
[----:B------:R-:W5:Y:S04]  /*c4f0*/  LDL R5, [R1] ;  /* 0x0000000001057983 */ /* 0x000f680000100800 */
[----:B------:R-:W5:Y:S04]  /*c500*/  LDL R4, [R1+0x18] ;  /* 0x0000180001047983 */ /* 0x000f680000100800 */
[----:B------:R-:W-:Y:S06]  /*c510*/  BAR.SYNC.DEFER_BLOCKING 0x0 ;  /* 0x0000000000007b1d */ /* 0x000fec0000010000 */
[----:B------:R1:W1:Y:S04]  /*c520*/  LDSM.16.M88.4 R64, [R251] ;  /* 0x00000000fb40783b */ /* 0x0002680000000200 */
[----:B------:R1:W1:Y:S04]  /*c530*/  LDSM.16.M88.4 R60, [R251+0x2000] ;  /* 0x00200000fb3c783b */ /* 0x0002680000000200 */
        /* <DEDUP_REMOVED lines=10> */
[C---:B--2---:R-:W-:Y:S01]  /*c5e0*/  IMAD.WIDE.U32 R2, R11.reuse, c[0x0][0x208], RZ ;  /* 0x000082000b027a25 */ /* 0x044fe200078e00ff */
[----:B------:R-:W-:Y:S02]  /*c5f0*/  SHF.R.S32.HI R0, RZ, 0x1f, R11 ;  /* 0x0000001fff007819 */ /* 0x000fe4000001140b */
[----:B---3--:R-:W-:Y:S03]  /*c600*/  SHF.R.S32.HI R52, RZ, 0x1f, R10 ;  /* 0x0000001fff347819 */ /* 0x008fe6000001140a */
[----:B------:R-:W-:Y:S04]  /*c610*/  IMAD R0, R0, c[0x0][0x208], RZ ;  /* 0x0000820000007a24 */ /* 0x000fe800078e02ff */
[----:B------:R-:W-:Y:S02]  /*c620*/  IMAD R0, R11, c[0x0][0x20c], R0 ;  /* 0x000083000b007a24 */ /* 0x000fe400078e0200 */
[----:B------:R-:W-:Y:S02]  /*c630*/  IMAD R52, R52, c[0x0][0x218], RZ ;  /* 0x0000860034347a24 */ /* 0x000fe400078e02ff */
[----:B------:R-:W-:Y:S02]  /*c640*/  IMAD.IADD R3, R3, 0x1, R0 ;  /* 0x0000000103037824 */ /* 0x000fe400078e0200 */
[----:B------:R-:W-:Y:S01]  /*c650*/  IMAD R52, R10, c[0x0][0x21c], R52 ;  /* 0x000087000a347a24 */ /* 0x000fe200078e0234 */
[----:B----4-:R-:W-:Y:S01]  /*c660*/  SHF.L.U32 R44, R6, 0x1, RZ ;  /* 0x00000001062c7819 */ /* 0x010fe200000006ff */
[----:B------:R-:W-:Y:S05]  /*c670*/  IMAD.WIDE.U32 R2, R10, c[0x0][0x218], R2 ;  /* 0x000086000a027a25 */ /* 0x000fea00078e0002 */
[----:B------:R-:W-:Y:S02]  /*c680*/  IADD3 R0, P0, R8, R2, RZ ;  /* 0x0000000208007210 */ /* 0x000fe40007f1e0ff */
[----:B------:R-:W-:Y:S01]  /*c690*/  SHF.L.U64.HI R2, R6, 0x1, R252 ;  /* 0x0000000106027819 */ /* 0x000fe200000102fc */
[----:B-----5:R-:W-:Y:S01]  /*c6a0*/  IMAD.SHL.U32 R40, R4, 0x2, RZ ;  /* 0x0000000204287824 */ /* 0x020fe200078e00ff */
[----:B------:R-:W-:Y:S02]  /*c6b0*/  IADD3.X R52, R7, R3, R52, P0, !PT ;  /* 0x0000000307347210 */ /* 0x000fe400007fe434 */
[----:B------:R-:W-:Y:S02]  /*c6c0*/  LEA R45, P0, R0, c[0x0][0x1f8], 0x1 ;  /* 0x00007e00002d7a11 */ /* 0x000fe400078008ff */
[----:B------:R-:W-:Y:S02]  /*c6d0*/  SHF.L.U64.HI R3, R4, 0x1, R5 ;  /* 0x0000000104037819 */ /* 0x000fe40000010205 */
[----:B------:R-:W-:Y:S01]  /*c6e0*/  LEA.HI.X R52, R0, c[0x0][0x1fc], R52, 0x1, P0 ;  /* 0x00007f0000347a11 */ /* 0x000fe200000f0c34 */
[----:B------:R-:W-:-:S06]  /*c6f0*/  BRA.DIV ~URZ, `(.L_x_1249) ;  /* 0x0000a4827f007947 */ /* 0x000fcc000b800000 */
[----:B-1----:R1:W2:Y:S02]  /*c700*/  SHFL.IDX PT, R28, R52, RZ, 0x181f ;  /* 0x00181fff341c7589 */ /* 0x0022a400000e0000 */
.L_x_1296:
[-C--:B------:R-:W-:Y:S01]  /*c710*/  HMMA.16816.F32 R4, R64, R16.reuse, RZ ;  /* 0x000000104004723c */ /* 0x080fe200000018ff */
[----:B------:R-:W3:Y:S01]  /*c720*/  LDL R196, [R1+0x18] ;  /* 0x0000180001c47983 */ /* 0x000ee20000100800 */
[----:B------:R-:W-:Y:S03]  /*c730*/  BSSY B0, `(.L_x_1250) ;  /* 0x00001b4000007945 */ /* 0x000fe60003800000 */
[----:B------:R-:W4:Y:S03]  /*c740*/  LDL R201, [R1+0x4] ;  /* 0x0000040001c97983 */ /* 0x000f260000100800 */
[C---:B------:R-:W-:Y:S01]  /*c750*/  HMMA.16816.F32 R8, R60.reuse, R16, RZ ;  /* 0x000000103c08723c */ /* 0x040fe200000018ff */
[----:B------:R-:W5:Y:S04]  /*c760*/  LDL R53, [R1+0x8] ;  /* 0x0000080001357983 */ /* 0x000f680000100800 */
[----:B------:R-:W1:Y:S03]  /*c770*/  SHFL.IDX PT, R36, R45, RZ, 0x181f ;  /* 0x00181fff2d247589 */ /* 0x000e6600000e0000 */
[-C--:B------:R-:W-:Y:S05]  /*c780*/  HMMA.16816.F32 R12, R60, R18.reuse, RZ ;  /* 0x000000123c0c723c */ /* 0x080fea00000018ff */
[----:B------:R-:W2:Y:S03]  /*c790*/  SHFL.IDX PT, R38, R45, 0x1, 0x181f ;  /* 0x00381f002d267f89 */ /* 0x000ea600000e0000 */
[C---:B------:R-:W-:Y:S05]  /*c7a0*/  HMMA.16816.F32 R16, R64.reuse, R18, RZ ;  /* 0x000000124010723c */ /* 0x040fea00000018ff */
[----:B------:R-:W1:Y:S03]  /*c7b0*/  SHFL.IDX PT, R0, R52, 0x1, 0x181f ;  /* 0x00381f0034007f89 */ /* 0x000e6600000e0000 */
[-C--:B------:R-:W-:Y:S05]  /*c7c0*/  HMMA.16816.F32 R20, R64, R32.reuse, RZ ;  /* 0x000000204014723c */ /* 0x080fea00000018ff */
[----:B------:R-:W1:Y:S03]  /*c7d0*/  SHFL.IDX PT, R41, R45, 0x2, 0x181f ;  /* 0x00581f002d297f89 */ /* 0x000e6600000e0000 */
[C---:B------:R-:W-:Y:S05]  /*c7e0*/  HMMA.16816.F32 R24, R60.reuse, R32, RZ ;  /* 0x000000203c18723c */ /* 0x040fea00000018ff */
[----:B------:R-:W2:Y:S08]  /*c7f0*/  SHFL.IDX PT, R42, R52, 0x2, 0x181f ;  /* 0x00581f00342a7f89 */ /* 0x000eb000000e0000 */
[----:B------:R-:W3:Y:S08]  /*c800*/  SHFL.IDX PT, R45, R45, 0x3, 0x181f ;  /* 0x00781f002d2d7f89 */ /* 0x000ef000000e0000 */
[----:B-1----:R-:W1:Y:S01]  /*c810*/  SHFL.IDX PT, R52, R52, 0x3, 0x181f ;  /* 0x00781f0034347f89 */ /* 0x002e6200000e0000 */
[C---:B------:R-:W-:Y:S02]  /*c820*/  IADD3 R30, P4, R36.reuse, R40, RZ ;  /* 0x00000028241e7210 */ /* 0x040fe40007f9e0ff */
[----:B------:R-:W-:Y:S02]  /*c830*/  IADD3 R36, P5, R36, R44, RZ ;  /* 0x0000002c24247210 */ /* 0x000fe40007fbe0ff */
[CC--:B--2---:R-:W-:Y:S02]  /*c840*/  IADD3.X R31, R28.reuse, R3.reuse, RZ, P4, !PT ;  /* 0x000000031c1f7210 */ /* 0x0c4fe400027fe4ff */
[----:B------:R-:W-:Y:S02]  /*c850*/  IADD3.X R37, R28, R2, RZ, P5, !PT ;  /* 0x000000021c257210 */ /* 0x000fe40002ffe4ff */
[C---:B------:R-:W-:Y:S02]  /*c860*/  IADD3 R46, P4, R38.reuse, R40, RZ ;  /* 0x00000028262e7210 */ /* 0x040fe40007f9e0ff */
[----:B------:R-:W-:Y:S02]  /*c870*/  IADD3 R38, P5, R38, R44, RZ ;  /* 0x0000002c26267210 */ /* 0x000fe40007fbe0ff */
[CC--:B------:R-:W-:Y:S02]  /*c880*/  IADD3.X R47, R0.reuse, R3.reuse, RZ, P4, !PT ;  /* 0x00000003002f7210 */ /* 0x0c0fe400027fe4ff */
[----:B------:R-:W-:Y:S02]  /*c890*/  IADD3.X R39, R0, R2, RZ, P5, !PT ;  /* 0x0000000200277210 */ /* 0x000fe40002ffe4ff */
[----:B---3--:R-:W-:Y:S02]  /*c8a0*/  ISETP.GE.AND P2, PT, R196, c[0x0][0x1d4], PT ;  /* 0x00007500c4007a0c */ /* 0x008fe40003f46270 */
[----:B----4-:R-:W-:Y:S02]  /*c8b0*/  ISETP.GE.AND P0, PT, R201, c[0x0][0x1d4], PT ;  /* 0x00007500c9007a0c */ /* 0x010fe40003f06270 */
[----:B------:R-:W-:Y:S04]  /*c8c0*/  SEL R0, RZ, 0x10, P2 ;  /* 0x00000010ff007807 */ /* 0x000fe80001000000 */
[C---:B------:R-:W-:Y:S02]  /*c8d0*/  IADD3 R54, -R0.reuse, 0x10, RZ ;  /* 0x0000001000367810 */ /* 0x040fe40007ffe1ff */
[----:B------:R-:W-:Y:S03]  /*c8e0*/  ISETP.NE.U32.AND P6, PT, R0, RZ, PT ;  /* 0x000000ff0000720c */ /* 0x000fe60003fc5070 */
[----:B-----5:R2:W-:Y:S01]  /*c8f0*/  LDGSTS.E.BYPASS.LTC128B.128 [R53+0x100], [R30.64], !P2 ;  /* 0x001000001e357fae */ /* 0x0205e2000d101d48 */
[----:B------:R-:W-:Y:S07]  /*c900*/  LOP3.LUT R54, R54, 0xf, RZ, 0xc0, !PT ;  /* 0x0000000f36367812 */ /* 0x000fee00078ec0ff */
[----:B------:R3:W-:Y:S08]  /*c910*/  LDGSTS.E.BYPASS.LTC128B.128 [R53+0x2100], [R36.64], !P0 ;  /* 0x0210000024357fae */ /* 0x0007f0000c101d48 */
[----:B------:R4:W-:Y:S08]  /*c920*/  LDGSTS.E.BYPASS.LTC128B.128 [R53+0x900], [R46.64], !P2 ;  /* 0x009000002e357fae */ /* 0x0009f0000d101d48 */
[----:B------:R5:W-:Y:S01]  /*c930*/  LDGSTS.E.BYPASS.LTC128B.128 [R53+0x2900], [R38.64], !P0 ;  /* 0x0290000026357fae */ /* 0x000be2000c101d48 */
[-C--:B--2---:R-:W-:Y:S08]  /*c940*/  HMMA.16816.F32 R28, R60, R34.reuse, RZ ;  /* 0x000000223c1c723c */ /* 0x084ff000000018ff */
[C---:B------:R-:W-:Y:S04]  /*c950*/  HMMA.16816.F32 R32, R64.reuse, R34, RZ ;  /* 0x000000224020723c */ /* 0x040fe800000018ff */
[C---:B---3--:R-:W-:Y:S04]  /*c960*/  IADD3 R36, P4, R41.reuse, R40, RZ ;  /* 0x0000002829247210 */ /* 0x048fe80007f9e0ff */
[----:B------:R-:W-:Y:S04]  /*c970*/  IADD3.X R37, R42, R3, RZ, P4, !PT ;  /* 0x000000032a257210 */ /* 0x000fe800027fe4ff */
[----:B----4-:R-:W-:Y:S01]  /*c980*/  SEL R46, RZ, 0x10, P0 ;  /* 0x00000010ff2e7807 */ /* 0x010fe20000000000 */
[----:B------:R5:W-:Y:S01]  /*c990*/  LDGSTS.E.BYPASS.LTC128B.128 [R53+0x1100], [R36.64], !P2 ;  /* 0x0110000024357fae */ /* 0x000be2000d101d48 */
[----:B------:R-:W-:Y:S02]  /*c9a0*/  IADD3 R58, P2, R41, R44, RZ ;  /* 0x0000002c293a7210 */ /* 0x000fe40007f5e0ff */
[----:B------:R-:W-:Y:S02]  /*c9b0*/  ISETP.NE.U32.AND P5, PT, R46, RZ, PT ;  /* 0x000000ff2e00720c */ /* 0x000fe40003fa5070 */
[----:B------:R-:W-:Y:S02]  /*c9c0*/  IADD3.X R59, R42, R2, RZ, P2, !PT ;  /* 0x000000022a3b7210 */ /* 0x000fe400017fe4ff */
[-C--:B------:R-:W-:Y:S02]  /*c9d0*/  IADD3 R54, P4, P2, R54, R45.reuse, R40 ;  /* 0x0000002d36367210 */ /* 0x080fe40007a9e028 */
[----:B------:R-:W-:Y:S01]  /*c9e0*/  IADD3 R46, -R46, 0x10, RZ ;  /* 0x000000102e2e7810 */ /* 0x000fe20007ffe1ff */
[----:B------:R2:W-:Y:S01]  /*c9f0*/  LDGSTS.E.BYPASS.LTC128B.128 [R53+0x3100], [R58.64], !P0 ;  /* 0x031000003a357fae */ /* 0x0005e2000c101d48 */
[-C--:B-1----:R-:W-:Y:S02]  /*ca00*/  IADD3.X R55, RZ, R52.reuse, R3, P4, P2 ;  /* 0x00000034ff377210 */ /* 0x082fe400027e4403 */
[----:B------:R-:W-:Y:S04]  /*ca10*/  LOP3.LUT R46, R46, 0xf, RZ, 0xc0, !PT ;  /* 0x0000000f2e2e7812 */ /* 0x000fe800078ec0ff */
[----:B------:R-:W-:Y:S01]  /*ca20*/  IADD3 R56, P4, P2, R46, R45, R44 ;  /* 0x0000002d2e387210 */ /* 0x000fe20007a9e02c */
[----:B------:R2:W-:Y:S03]  /*ca30*/  LDGSTS.E.BYPASS.LTC128B.128.ZFILL [R53+0x1900], [R54.64], P6 ;  /* 0x0190000036357fae */ /* 0x0005e6000b141d48 */
[----:B------:R-:W-:Y:S05]  /*ca40*/  IADD3.X R57, RZ, R52, R2, P4, P2 ;  /* 0x00000034ff397210 */ /* 0x000fea00027e4402 */
[----:B------:R-:W3:Y:S01]  /*ca50*/  LDL R2, [R1+0xa8] ;  /* 0x0000a80001027983 */ /* 0x000ee20000100800 */
[-C--:B-----5:R-:W-:Y:S03]  /*ca60*/  HMMA.16816.F32 R36, R64, R48.reuse, RZ ;  /* 0x000000304024723c */ /* 0x0a0fe600000018ff */
[----:B------:R2:W-:Y:S05]  /*ca70*/  LDGSTS.E.BYPASS.LTC128B.128.ZFILL [R53+0x3900], [R56.64], P5 ;  /* 0x0390000038357fae */ /* 0x0005ea000a941d48 */
[C---:B------:R-:W-:Y:S03]  /*ca80*/  HMMA.16816.F32 R40, R60.reuse, R48, RZ ;  /* 0x000000303c28723c */ /* 0x040fe600000018ff */
[----:B------:R-:W3:Y:S04]  /*ca90*/  LDL R3, [R1+0xe8] ;  /* 0x0000e80001037983 */ /* 0x000ee80000100800 */
[----:B------:R-:W0:Y:S01]  /*caa0*/  LDGDEPBAR ;  /* 0x00000000000079af */ /* 0x000e220000000000 */
[-C--:B------:R-:W-:Y:S08]  /*cab0*/  HMMA.16816.F32 R44, R60, R50.reuse, RZ ;  /* 0x000000323c2c723c */ /* 0x080ff000000018ff */
[C---:B------:R-:W-:Y:S08]  /*cac0*/  HMMA.16816.F32 R48, R64.reuse, R50, RZ ;  /* 0x000000324030723c */ /* 0x040ff000000018ff */
[-C--:B--2---:R-:W-:Y:S08]  /*cad0*/  HMMA.16816.F32 R52, R64, R204.reuse, RZ ;  /* 0x000000cc4034723c */ /* 0x084ff000000018ff */
        /* <DEDUP_REMOVED lines=43> */
[----:B------:R-:W-:Y:S02]  /*cd90*/  LDSM.16.M88.4 R220, [R238+-0x1000] ;  /* 0xfff00000eedc783b */ /* 0x000fe40000000200 */
[----:B---3--:R-:W-:Y:S05]  /*cda0*/  ISETP.GT.AND P2, PT, R3, R2, PT ;  /* 0x000000020300720c */ /* 0x008fea0003f44270 */
[----:B------:R-:W-:Y:S01]  /*cdb0*/  HMMA.16816.F32 R64, R204, R226, R64 ;  /* 0x000000e2cc40723c */ /* 0x000fe20000001840 */
[----:B------:R-:W3:Y:S07]  /*cdc0*/  LDSM.16.M88.4 R204, [R238+-0x1800] ;  /* 0xffe80000eecc783b */ /* 0x000eee0000000200 */
[-C--:B-1----:R-:W-:Y:S01]  /*cdd0*/  HMMA.16816.F32 R4, R208, R212.reuse, R4 ;  /* 0x000000d4d004723c */ /* 0x082fe20000001804 */
[----:B------:R-:W1:Y:S07]  /*cde0*/  LDSM.16.M88.4 R224, [R238+-0x800] ;  /* 0xfff80000eee0783b */ /* 0x000e6e0000000200 */
        /* <DEDUP_REMOVED lines=104> */
[----:B------:R-:W-:Y:S03]  /*d470*/  FMUL.FTZ R19, R19, c[0x0][0x320] ;  /* 0x0000c80013137a20 */ /* 0x000fe60000410000 */
[----:B------:R4:W1:Y:S10]  /*d480*/  MUFU.TANH R216, R7 ;  /* 0x0000000700d87308 */ /* 0x0008740000002400 */
[----:B------:R-:W1:Y:S10]  /*d490*/  MUFU.TANH R222, R8 ;  /* 0x0000000800de7308 */ /* 0x000e740000002400 */
[----:B------:R-:W1:Y:S01]  /*d4a0*/  MUFU.TANH R223, R9 ;  /* 0x0000000900df7308 */ /* 0x000e620000002400 */
[----:B----4-:R-:W4:Y:S09]  /*d4b0*/  LDSM.16.M88.4 R4, [R238+0x800] ;  /* 0x00080000ee04783b */ /* 0x010f320000000200 */
[----:B------:R-:W1:Y:S10]  /*d4c0*/  MUFU.TANH R206, R10 ;  /* 0x0000000a00ce7308 */ /* 0x000e740000002400 */
[----:B------:R5:W1:Y:S10]  /*d4d0*/  MUFU.TANH R207, R11 ;  /* 0x0000000b00cf7308 */ /* 0x000a740000002400 */
[----:B------:R1:W1:Y:S10]  /*d4e0*/  MUFU.TANH R225, R12 ;  /* 0x0000000c00e17308 */ /* 0x0002740000002400 */
[----:B------:R2:W2:Y:S01]  /*d4f0*/  MUFU.TANH R226, R13 ;  /* 0x0000000d00e27308 */ /* 0x0004a20000002400 */
[----:B-----5:R-:W5:Y:S01]  /*d500*/  LDSM.16.M88.4 R8, [R238+0x1000] ;  /* 0x00100000ee08783b */ /* 0x020f620000000200 */
[-C--:B----4-:R-:W-:Y:S08]  /*d510*/  HMMA.16816.F32 R20, R212, R4.reuse, R20 ;  /* 0x00000004d414723c */ /* 0x090ff00000001814 */
[----:B------:R-:W4:Y:S01]  /*d520*/  MUFU.TANH R218, R16 ;  /* 0x0000001000da7308 */ /* 0x000f220000002400 */
[C---:B------:R-:W-:Y:S04]  /*d530*/  HMMA.16816.F32 R24, R208.reuse, R4, R24 ;  /* 0x00000004d018723c */ /* 0x040fe80000001818 */
[----:B-1----:R-:W-:Y:S05]  /*d540*/  FMUL.FTZ R12, R14, c[0x0][0x320] ;  /* 0x0000c8000e0c7a20 */ /* 0x002fea0000410000 */
[----:B------:R-:W1:Y:S01]  /*d550*/  MUFU.TANH R219, R17 ;  /* 0x0000001100db7308 */ /* 0x000e620000002400 */
[-C--:B------:R-:W-:Y:S03]  /*d560*/  HMMA.16816.F32 R28, R208, R6.reuse, R28 ;  /* 0x00000006d01c723c */ /* 0x080fe6000000181c */
[----:B--2---:R-:W-:Y:S05]  /*d570*/  FMUL.FTZ R13, R15, c[0x0][0x320] ;  /* 0x0000c8000f0d7a20 */ /* 0x004fea0000410000 */
[C---:B------:R-:W-:Y:S01]  /*d580*/  HMMA.16816.F32 R32, R212.reuse, R6, R32 ;  /* 0x00000006d420723c */ /* 0x040fe20000001820 */
[----:B------:R2:W1:Y:S01]  /*d590*/  MUFU.TANH R227, R18 ;  /* 0x0000001200e37308 */ /* 0x0004620000002400 */
[----:B------:R-:W1:Y:S01]  /*d5a0*/  LDSM.16.M88.4 R4, [R238+0x1800] ;  /* 0x00180000ee04783b */ /* 0x000e620000000200 */
[----:B------:R-:W-:Y:S04]  /*d5b0*/  DEPBAR.LE SB0, 0x0 ;  /* 0x000080000000791a */ /* 0x000fe80000000000 */
[----:B------:R-:W-:Y:S02]  /*d5c0*/  FMUL.FTZ R20, R20, c[0x0][0x320] ;  /* 0x0000c80014147a20 */ /* 0x000fe40000410000 */
[----:B------:R-:W-:Y:S02]  /*d5d0*/  FMUL.FTZ R21, R21, c[0x0][0x320] ;  /* 0x0000c80015157a20 */ /* 0x000fe40000410000 */
[----:B------:R3:W1:Y:S01]  /*d5e0*/  MUFU.TANH R228, R19 ;  /* 0x0000001300e47308 */ /* 0x0006620000002400 */
[----:B------:R-:W-:Y:S01]  /*d5f0*/  BAR.SYNC.DEFER_BLOCKING 0x0 ;  /* 0x0000000000007b1d */ /* 0x000fe20000010000 */
[----:B------:R-:W-:Y:S01]  /*d600*/  FMUL.FTZ R22, R22, c[0x0][0x320] ;  /* 0x0000c80016167a20 */ /* 0x000fe20000410000 */
[-C--:B-----5:R-:W-:Y:S05]  /*d610*/  HMMA.16816.F32 R36, R212, R8.reuse, R36 ;  /* 0x00000008d424723c */ /* 0x0a0fea0000001824 */
[----:B------:R-:W-:Y:S02]  /*d620*/  FMUL.FTZ R15, R26, c[0x0][0x320] ;  /* 0x0000c8001a0f7a20 */ /* 0x000fe40000410000 */
[----:B------:R5:W1:Y:S01]  /*d630*/  MUFU.TANH R224, R20 ;  /* 0x0000001400e07308 */ /* 0x000a620000002400 */
[----:B------:R-:W-:Y:S01]  /*d640*/  FMUL.FTZ R14, R27, c[0x0][0x320] ;  /* 0x0000c8001b0e7a20 */ /* 0x000fe20000410000 */
[C---:B------:R-:W-:Y:S04]  /*d650*/  HMMA.16816.F32 R40, R208.reuse, R8, R40 ;  /* 0x00000008d028723c */ /* 0x040fe80000001828 */
[----:B--2---:R-:W-:Y:S02]  /*d660*/  FMUL.FTZ R18, R24, c[0x0][0x320] ;  /* 0x0000c80018127a20 */ /* 0x004fe40000410000 */
[----:B------:R-:W-:Y:S02]  /*d670*/  FMUL.FTZ R17, R30, c[0x0][0x320] ;  /* 0x0000c8001e117a20 */ /* 0x000fe40000410000 */
[----:B------:R2:W2:Y:S01]  /*d680*/  MUFU.TANH R221, R21 ;  /* 0x0000001500dd7308 */ /* 0x0004a20000002400 */
[-C--:B------:R-:W-:Y:S03]  /*d690*/  HMMA.16816.F32 R44, R208, R10.reuse, R44 ;  /* 0x0000000ad02c723c */ /* 0x080fe6000000182c */
[----:B---3--:R-:W-:Y:S02]  /*d6a0*/  FMUL.FTZ R19, R25, c[0x0][0x320] ;  /* 0x0000c80019137a20 */ /* 0x008fe40000410000 */
[----:B------:R-:W-:Y:S02]  /*d6b0*/  FMUL.FTZ R16, R31, c[0x0][0x320] ;  /* 0x0000c8001f107a20 */ /* 0x000fe40000410000 */
[----:B------:R-:W-:Y:S01]  /*d6c0*/  FMUL.FTZ R31, R32, c[0x0][0x320] ;  /* 0x0000c800201f7a20 */ /* 0x000fe20000410000 */
[C---:B------:R-:W-:Y:S01]  /*d6d0*/  HMMA.16816.F32 R48, R212.reuse, R10, R48 ;  /* 0x0000000ad430723c */ /* 0x040fe20000001830 */
[----:B------:R3:W3:Y:S03]  /*d6e0*/  MUFU.TANH R229, R22 ;  /* 0x0000001600e57308 */ /* 0x0006e60000002400 */
[----:B------:R-:W-:Y:S02]  /*d6f0*/  FMUL.FTZ R32, R33, c[0x0][0x320] ;  /* 0x0000c80021207a20 */ /* 0x000fe40000410000 */
[----:B-----5:R-:W-:Y:S02]  /*d700*/  FMUL.FTZ R20, R29, c[0x0][0x320] ;  /* 0x0000c8001d147a20 */ /* 0x020fe40000410000 */
[-C--:B-1----:R-:W-:Y:S03]  /*d710*/  HMMA.16816.F32 R52, R212, R4.reuse, R52 ;  /* 0x00000004d434723c */ /* 0x082fe60000001834 */
[----:B------:R-:W1:Y:S01]  /*d720*/  MUFU.TANH R12, R12 ;  /* 0x0000000c000c7308 */ /* 0x000e620000002400 */
[----:B------:R-:W-:Y:S02]  /*d730*/  FMUL.FTZ R42, R42, c[0x0][0x320] ;  /* 0x0000c8002a2a7a20 */ /* 0x000fe40000410000 */
[----:B------:R-:W-:Y:S02]  /*d740*/  FMUL.FTZ R27, R35, c[0x0][0x320] ;  /* 0x0000c800231b7a20 */ /* 0x000fe40000410000 */
[C---:B------:R-:W-:Y:S04]  /*d750*/  HMMA.16816.F32 R56, R208.reuse, R4, R56 ;  /* 0x00000004d038723c */ /* 0x040fe80000001838 */
[----:B------:R-:W-:Y:S01]  /*d760*/  FMUL.FTZ R45, R45, c[0x0][0x320] ;  /* 0x0000c8002d2d7a20 */ /* 0x000fe20000410000 */
[----:B------:R-:W1:Y:S01]  /*d770*/  MUFU.TANH R230, R42 ;  /* 0x0000002a00e67308 */ /* 0x000e620000002400 */
[----:B--2---:R-:W-:Y:S02]  /*d780*/  FMUL.FTZ R21, R28, c[0x0][0x320] ;  /* 0x0000c8001c157a20 */ /* 0x004fe40000410000 */
[-C--:B------:R-:W-:Y:S04]  /*d790*/  HMMA.16816.F32 R60, R208, R6.reuse, R60 ;  /* 0x00000006d03c723c */ /* 0x080fe8000000183c */
[----:B---3--:R-:W-:Y:S02]  /*d7a0*/  FMUL.FTZ R22, R23, c[0x0][0x320] ;  /* 0x0000c80017167a20 */ /* 0x008fe40000410000 */
[----:B------:R-:W-:Y:S01]  /*d7b0*/  FMUL.FTZ R28, R34, c[0x0][0x320] ;  /* 0x0000c800221c7a20 */ /* 0x000fe20000410000 */
[----:B------:R2:W3:Y:S01]  /*d7c0*/  MUFU.TANH R231, R45 ;  /* 0x0000002d00e77308 */ /* 0x0004e20000002400 */
[----:B------:R-:W-:Y:S04]  /*d7d0*/  HMMA.16816.F32 R64, R212, R6, R64 ;  /* 0x00000006d440723c */ /* 0x000fe80000001840 */
[----:B------:R-:W-:Y:S02]  /*d7e0*/  FMUL.FTZ R34, R36, c[0x0][0x320] ;  /* 0x0000c80024227a20 */ /* 0x000fe40000410000 */
[----:B------:R-:W-:Y:S02]  /*d7f0*/  FMUL.FTZ R33, R37, c[0x0][0x320] ;  /* 0x0000c80025217a20 */ /* 0x000fe40000410000 */
[----:B------:R-:W-:Y:S01]  /*d800*/  FMUL.FTZ R30, R38, c[0x0][0x320] ;  /* 0x0000c800261e7a20 */ /* 0x000fe20000410000 */
[----:B------:R-:W1:Y:S03]  /*d810*/  MUFU.TANH R13, R13 ;  /* 0x0000000d000d7308 */ /* 0x000e660000002400 */
        /* <DEDUP_REMOVED lines=8> */
[----:B--2---:R-:W-:Y:S02]  /*d8a0*/  FMUL.FTZ R45, R48, c[0x0][0x320] ;  /* 0x0000c800302d7a20 */ /* 0x004fe40000410000 */
[----:B------:R-:W-:Y:S01]  /*d8b0*/  FMUL.FTZ R44, R49, c[0x0][0x320] ;  /* 0x0000c800312c7a20 */ /* 0x000fe20000410000 */
[----:B------:R-:W2:Y:S01]  /*d8c0*/  MUFU.TANH R18, R18 ;  /* 0x0000001200127308 */ /* 0x000ea20000002400 */
        /* <DEDUP_REMOVED lines=20> */
[----:B------:R-:W-:Y:S05]  /*da10*/  FMUL.FTZ R66, R66, c[0x0][0x320] ;  /* 0x0000c80042427a20 */ /* 0x000fea0000410000 */
        /* <DEDUP_REMOVED lines=29> */
[----:B------:R-:W1:Y:S10]  /*dbf0*/  MUFU.TANH R35, R35 ;  /* 0x0000002300237308 */ /* 0x000e740000002400 */
[----:B------:R1:W1:Y:S10]  /*dc00*/  MUFU.TANH R210, R60 ;  /* 0x0000003c00d27308 */ /* 0x0002740000002400 */
[----:B------:R-:W1:Y:S10]  /*dc10*/  MUFU.TANH R43, R43 ;  /* 0x0000002b002b7308 */ /* 0x000e740000002400 */
[----:B------:R-:W1:Y:S10]  /*dc20*/  MUFU.TANH R37, R37 ;  /* 0x0000002500257308 */ /* 0x000e740000002400 */
[----:B------:R-:W1:Y:S10]  /*dc30*/  MUFU.TANH R36, R36 ;  /* 0x0000002400247308 */ /* 0x000e740000002400 */
[----:B------:R-:W1:Y:S10]  /*dc40*/  MUFU.TANH R50, R50 ;  /* 0x0000003200327308 */ /* 0x000e740000002400 */
[----:B------:R-:W1:Y:S10]  /*dc50*/  MUFU.TANH R49, R49 ;  /* 0x0000003100317308 */ /* 0x000e740000002400 */
[----:B------:R1:W1:Y:S10]  /*dc60*/  MUFU.TANH R214, R66 ;  /* 0x0000004200d67308 */ /* 0x0002740000002400 */
[----:B------:R-:W1:Y:S01]  /*dc70*/  MUFU.TANH R48, R48 ;  /* 0x0000003000307308 */ /* 0x000e620000002400 */
[----:B------:R-:W-:-:S05]  /*dc80*/  @!P2 BRA `(.L_x_1251) ;  /* 0x000005e00000a947 */ /* 0x000fca0003800000 */
[----:B--234-:R-:W2:Y:S04]  /*dc90*/  LDL R51, [R1+0xbc] ;  /* 0x0000bc0001337983 */ /* 0x01cea80000100800 */
[----:B------:R-:W3:Y:S04]  /*dca0*/  LDL.64 R54, [R1+0xd8] ;  /* 0x0000d80001367983 */ /* 0x000ee80000100a00 */
[----:B------:R-:W4:Y:S04]  /*dcb0*/  LDL R9, [R1+0xa4] ;  /* 0x0000a40001097983 */ /* 0x000f280000100800 */
[----:B------:R-:W5:Y:S04]  /*dcc0*/  S2R R217, SR_TID.X ;  /* 0x0000000000d97919 */ /* 0x000f680000002100 */
[----:B------:R-:W3:Y:S01]  /*dcd0*/  LDL.64 R52, [R1+0xd0] ;  /* 0x0000d00001347983 */ /* 0x000ee20000100a00 */
[----:B--2---:R-:W-:Y:S01]  /*dce0*/  IMAD R3, R3, 0x40, R51 ;  /* 0x0000004003037824 */ /* 0x004fe200078e0233 */
[--C-:B-----5:R-:W-:Y:S02]  /*dcf0*/  SHF.R.S32.HI R2, RZ, 0x1f, R217.reuse ;  /* 0x0000001fff027819 */ /* 0x120fe400000114d9 */
[----:B------:R-:W-:Y:S02]  /*dd00*/  SHF.R.S32.HI R8, RZ, 0x1f, R217 ;  /* 0x0000001fff087819 */ /* 0x000fe400000114d9 */
[-C--:B------:R-:W-:Y:S02]  /*dd10*/  LEA.HI R2, R2, R217.reuse, RZ, 0x3 ;  /* 0x000000d902027211 */ /* 0x080fe400078f18ff */
[----:B------:R-:W-:Y:S02]  /*dd20*/  LEA.HI R8, R8, R217, RZ, 0x3 ;  /* 0x000000d908087211 */ /* 0x000fe400078f18ff */
[----:B------:R-:W-:Y:S02]  /*dd30*/  LOP3.LUT R2, R2, 0xfffffff8, RZ, 0xc0, !PT ;  /* 0xfffffff802027812 */ /* 0x000fe400078ec0ff */
[----:B------:R-:W-:Y:S03]  /*dd40*/  SHF.R.S32.HI R8, RZ, 0x3, R8 ;  /* 0x00000003ff087819 */ /* 0x000fe60000011408 */
[----:B------:R-:W-:Y:S02]  /*dd50*/  IMAD.IADD R2, R217, 0x1, -R2 ;  /* 0x00000001d9027824 */ /* 0x000fe400078e0a02 */
[----:B---3--:R-:W-:Y:S01]  /*dd60*/  IMAD.SHL.U32 R53, R201, 0x2, RZ ;  /* 0x00000002c9357824 */ /* 0x008fe200078e00ff */
[----:B------:R-:W2:Y:S01]  /*dd70*/  LDL R217, [R1+0xa0] ;  /* 0x0000a00001d97983 */ /* 0x000ea20000100800 */
[----:B------:R-:W-:Y:S03]  /*dd80*/  IMAD R2, R2, 0x10, R8 ;  /* 0x0000001002027824 */ /* 0x000fe600078e0208 */
[----:B------:R-:W3:Y:S02]  /*dd90*/  LDL R8, [R1] ;  /* 0x0000000001087983 */ /* 0x000ee40000100800 */
[----:B------:R-:W-:Y:S05]  /*dda0*/  IADD3 R2, R3, -0x40, R2 ;  /* 0xffffffc003027810 */ /* 0x000fea0007ffe002 */
[----:B------:R-:W-:Y:S04]  /*ddb0*/  @P3 IMAD.HI.U32 R4, R2, c[0x0][0x2bc], RZ ;  /* 0x0000af0002043a27 */ /* 0x000fe800078e00ff */
[----:B------:R-:W-:Y:S01]  /*ddc0*/  IMAD.MOV.U32 R3, RZ, RZ, R2 ;  /* 0x000000ffff037224 */ /* 0x000fe200078e0002 */
[----:B------:R-:W-:Y:S04]  /*ddd0*/  @P3 SHF.R.U32.HI R3, RZ, c[0x0][0x2c0], R4 ;  /* 0x0000b000ff033a19 */ /* 0x000fe80000011604 */
[----:B------:R-:W-:Y:S02]  /*dde0*/  @!P1 IADD3 R5, P2, R3, R54, RZ ;  /* 0x0000003603059210 */ /* 0x000fe40007f5e0ff */
[----:B------:R-:W-:Y:S02]  /*ddf0*/  SHF.L.U64.HI R54, R201, 0x1, R252 ;  /* 0x00000001c9367819 */ /* 0x000fe400000102fc */
[----:B----4-:R-:W-:Y:S01]  /*de00*/  @!P1 LEA.HI.X.SX32 R4, R3, R9, 0x1, P2 ;  /* 0x0000000903049211 */ /* 0x010fe200010f0eff */
[----:B------:R-:W-:Y:S01]  /*de10*/  IMAD.MOV.U32 R9, RZ, RZ, RZ ;  /* 0x000000ffff097224 */ /* 0x000fe200078e00ff */
[C---:B------:R-:W-:Y:S01]  /*de20*/  @!P1 LEA R6, P2, R5.reuse, c[0x0][0x2a0], 0x2 ;  /* 0x0000a80005069a11 */ /* 0x040fe200078410ff */
[----:B------:R-:W-:Y:S03]  /*de30*/  IMAD.MOV R3, RZ, RZ, -R3 ;  /* 0x000000ffff037224 */ /* 0x000fe600078e0a03 */
[----:B------:R-:W-:Y:S01]  /*de40*/  @!P1 LEA.HI.X R7, R5, c[0x0][0x2a4], R4, 0x2, P2 ;  /* 0x0000a90005079a11 */ /* 0x000fe200010f1404 */
[----:B------:R-:W-:Y:S04]  /*de50*/  IMAD R51, R3, c[0x0][0x2b8], R2 ;  /* 0x0000ae0003337a24 */ /* 0x000fe800078e0202 */
[C---:B------:R-:W-:Y:S01]  /*de60*/  IMAD.WIDE.U32 R4, R51.reuse, c[0x0][0x1e0], RZ ;  /* 0x0000780033047a25 */ /* 0x040fe200078e00ff */
[----:B------:R-:W4:Y:S01]  /*de70*/  @!P1 LDG.E R9, [R6.64] ;  /* 0x0000000806099981 */ /* 0x000f22000c1e1900 */
[----:B------:R-:W-:Y:S03]  /*de80*/  SHF.R.S32.HI R2, RZ, 0x1f, R51 ;  /* 0x0000001fff027819 */ /* 0x000fe60000011433 */
[----:B------:R5:W-:Y:S02]  /*de90*/  STL [R1+0xb8], R51 ;  /* 0x0000b83301007387 */ /* 0x000be40000100800 */
[----:B------:R-:W-:Y:S04]  /*dea0*/  IMAD R2, R2, c[0x0][0x1e0], RZ ;  /* 0x0000780002027a24 */ /* 0x000fe800078e02ff */
[----:B------:R-:W-:Y:S04]  /*deb0*/  IMAD R2, R51, c[0x0][0x1e4], R2 ;  /* 0x0000790033027a24 */ /* 0x000fe800078e0202 */
[----:B------:R-:W-:Y:S02]  /*dec0*/  IMAD.IADD R5, R5, 0x1, R2 ;  /* 0x0000000105057824 */ /* 0x000fe400078e0202 */
[----:B-----5:R-:W-:Y:S01]  /*ded0*/  IMAD.SHL.U32 R51, R196, 0x2, RZ ;  /* 0x00000002c4337824 */ /* 0x020fe200078e00ff */
[----:B----4-:R-:W-:Y:S01]  /*dee0*/  SHF.R.S32.HI R2, RZ, 0x1f, R9 ;  /* 0x0000001fff027819 */ /* 0x010fe20000011409 */
[----:B------:R4:W-:Y:S01]  /*def0*/  STL [R1+0xb4], R9 ;  /* 0x0000b40901007387 */ /* 0x0009e20000100800 */
[C---:B------:R-:W-:Y:S04]  /*df00*/  IMAD.WIDE.U32 R4, R9.reuse, c[0x0][0x1f0], R4 ;  /* 0x00007c0009047a25 */ /* 0x040fe800078e0004 */
[----:B------:R-:W-:Y:S01]  /*df10*/  IMAD R2, R2, c[0x0][0x1f0], RZ ;  /* 0x00007c0002027a24 */ /* 0x000fe200078e02ff */
[----:B------:R-:W-:Y:S02]  /*df20*/  IADD3 R4, P2, R52, R4, RZ ;  /* 0x0000000434047210 */ /* 0x000fe40007f5e0ff */
[----:B---3--:R-:W-:Y:S01]  /*df30*/  SHF.L.U64.HI R52, R196, 0x1, R8 ;  /* 0x00000001c4347819 */ /* 0x008fe20000010208 */
[----:B------:R-:W-:Y:S05]  /*df40*/  IMAD R2, R9, c[0x0][0x1f4], R2 ;  /* 0x00007d0009027a24 */ /* 0x000fea00078e0202 */
[----:B--2---:R-:W-:Y:S02]  /*df50*/  IADD3.X R2, R217, R5, R2, P2, !PT ;  /* 0x00000005d9027210 */ /* 0x004fe400017fe402 */
[C---:B------:R-:W-:Y:S04]  /*df60*/  LEA R3, P2, R4.reuse, c[0x0][0x1c8], 0x1 ;  /* 0x0000720004037a11 */ /* 0x040fe800078408ff */
[----:B------:R-:W-:Y:S01]  /*df70*/  LEA.HI.X R2, R4, c[0x0][0x1cc], R2, 0x1, P2 ;  /* 0x0000730004027a11 */ /* 0x000fe200010f0c02 */
[----:B------:R-:W-:-:S06]  /*df80*/  BRA.DIV ~URZ, `(.L_x_1252) ;  /* 0x00008c627f007947 */ /* 0x000fcc000b800000 */
[----:B------:R2:W3:Y:S02]  /*df90*/  SHFL.IDX PT, R55, R2, RZ, 0x181f ;  /* 0x00181fff02377589 */ /* 0x0004e400000e0000 */
.L_x_1297:
[----:B------:R-:W-:-:S05]  /*dfa0*/  BRA.DIV ~URZ, `(.L_x_1253) ;  /* 0x00008cb27f007947 */ /* 0x000fca000b800000 */
[----:B-1----:R-:W5:Y:S01]  /*dfb0*/  LDL R58, [R1+0x8] ;  /* 0x00000800013a7983 */ /* 0x002f620000100800 */
[C---:B------:R-:W-:Y:S02]  /*dfc0*/  ISETP.NE.U32.AND P2, PT, R0.reuse, RZ, PT ;  /* 0x000000ff0000720c */ /* 0x040fe40003f45070 */
[----:B------:R-:W-:Y:S01]  /*dfd0*/  IADD3 R4, -R0, 0x10, RZ ;  /* 0x0000001000047810 */ /* 0x000fe20007ffe1ff */
[----:B------:R-:W1:Y:S03]  /*dfe0*/  SHFL.IDX PT, R5, R3, RZ, 0x181f ;  /* 0x00181fff03057589 */ /* 0x000e6600000e0000 */
[----:B------:R-:W-:Y:S04]  /*dff0*/  LOP3.LUT R4, R4, 0xf, RZ, 0xc0, !PT ;  /* 0x0000000f04047812 */ /* 0x000fe800078ec0ff */
[C-C-:B-1----:R-:W-:Y:S04]  /*e000*/  IADD3 R6, P5, P4, R4.reuse, R5, R51.reuse ;  /* 0x0000000504067210 */ /* 0x142fe80007cbe033 */
[----:B---3--:R-:W-:Y:S05]  /*e010*/  IADD3.X R7, RZ, R55, R52, P5, P4 ;  /* 0x00000037ff077210 */ /* 0x008fea0002fe8434 */
[----:B------:R-:W-:Y:S01]  /*e020*/  @!PT LDS RZ, [RZ] ;  /* 0x00000000fffff984 */ /* 0x000fe20000000800 */
[----:B------:R-:W-:Y:S01]  /*e030*/  @!PT LDS RZ, [RZ] ;  /* 0x00000000fffff984 */ /* 0x000fe20000000800 */
[----:B-----5:R1:W-:Y:S02]  /*e040*/  LDGSTS.E.BYPASS.LTC128B.128.ZFILL [R58+0x4100], [R6.64], P2 ;  /* 0x04100000063a7fae */ /* 0x0203e40009141d48 */
[----:B-1----:R-:W-:Y:S02]  /*e050*/  IADD3 R6, P4, R5, R53, RZ ;  /* 0x0000003505067210 */ /* 0x002fe40007f9e0ff */
[----:B------:R-:W1:Y:S03]  /*e060*/  SHFL.IDX PT, R5, R3, 0x1, 0x181f ;  /* 0x00381f0003057f89 */ /* 0x000e6600000e0000 */
[----:B------:R-:W-:Y:S05]  /*e070*/  IMAD.X R7, R55, 0x1, R54, P4 ;  /* 0x0000000137077824 */ /* 0x000fea00020e0636 */
[----:B------:R3:W-:Y:S01]  /*e080*/  LDGSTS.E.BYPASS.LTC128B.128 [R58+0x6100], [R6.64], !P0 ;  /* 0x06100000063a7fae */ /* 0x0007e2000c101d48 */
[--C-:B-1----:R-:W-:Y:S03]  /*e090*/  IADD3 R8, P5, P4, R4, R5, R51.reuse ;  /* 0x0000000504087210 */ /* 0x102fe60007cbe033 */
[----:B---3--:R-:W1:Y:S02]  /*e0a0*/  SHFL.IDX PT, R6, R2, 0x1, 0x181f ;  /* 0x00381f0002067f89 */ /* 0x008e6400000e0000 */
[----:B-1--4-:R-:W-:Y:S02]  /*e0b0*/  IADD3.X R9, RZ, R6, R52, P5, P4 ;  /* 0x00000006ff097210 */ /* 0x012fe40002fe8434 */
[----:B------:R-:W-:Y:S02]  /*e0c0*/  IADD3 R56, P4, R5, R53, RZ ;  /* 0x0000003505387210 */ /* 0x000fe40007f9e0ff */
[----:B------:R-:W1:Y:S03]  /*e0d0*/  SHFL.IDX PT, R5, R3, 0x2, 0x181f ;  /* 0x00581f0003057f89 */ /* 0x000e6600000e0000 */
[----:B------:R-:W-:Y:S01]  /*e0e0*/  IMAD.X R57, R6, 0x1, R54, P4 ;  /* 0x0000000106397824 */ /* 0x000fe200020e0636 */
[----:B------:R1:W-:Y:S04]  /*e0f0*/  LDGSTS.E.BYPASS.LTC128B.128.ZFILL [R58+0x4900], [R8.64], P2 ;  /* 0x04900000083a7fae */ /* 0x0003e80009141d48 */
[----:B------:R-:W3:Y:S04]  /*e100*/  SHFL.IDX PT, R6, R2, 0x2, 0x181f ;  /* 0x00581f0002067f89 */ /* 0x000ee800000e0000 */
[----:B------:R4:W-:Y:S04]  /*e110*/  LDGSTS.E.BYPASS.LTC128B.128 [R58+0x6900], [R56.64], !P0 ;  /* 0x06900000383a7fae */ /* 0x0009e8000c101d48 */
[----:B--2---:R-:W2:Y:S01]  /*e120*/  SHFL.IDX PT, R2, R2, 0x3, 0x181f ;  /* 0x00781f0002027f89 */ /* 0x004ea200000e0000 */
[----:B-1----:R-:W-:Y:S04]  /*e130*/  IADD3 R8, P5, P4, R4, R5, R51 ;  /* 0x0000000504087210 */ /* 0x002fe80007cbe033 */
[----:B---3--:R-:W-:Y:S05]  /*e140*/  IADD3.X R9, RZ, R6, R52, P5, P4 ;  /* 0x00000006ff097210 */ /* 0x008fea0002fe8434 */
[----:B------:R1:W-:Y:S02]  /*e150*/  LDGSTS.E.BYPASS.LTC128B.128.ZFILL [R58+0x5100], [R8.64], P2 ;  /* 0x05100000083a7fae */ /* 0x0003e40009141d48 */
[----:B-1----:R-:W-:Y:S02]  /*e160*/  IADD3 R8, P2, R5, R53, RZ ;  /* 0x0000003505087210 */ /* 0x002fe40007f5e0ff */
[----:B------:R4:W1:Y:S03]  /*e170*/  SHFL.IDX PT, R5, R3, 0x3, 0x181f ;  /* 0x00781f0003057f89 */ /* 0x00086600000e0000 */
[----:B------:R-:W-:Y:S05]  /*e180*/  IMAD.X R9, R6, 0x1, R54, P2 ;  /* 0x0000000106097824 */ /* 0x000fea00010e0636 */
[----:B------:R4:W-:Y:S03]  /*e190*/  LDGSTS.E.BYPASS.LTC128B.128 [R58+0x7100], [R8.64], !P0 ;  /* 0x07100000083a7fae */ /* 0x0009e6000c101d48 */
.L_x_1298:
[C---:B--2---:R-:W-:Y:S01]  /*e1a0*/  ISETP.NE.U32.AND P2, PT, R0.reuse, RZ, PT ;  /* 0x000000ff0000720c */ /* 0x044fe20003f45070 */
[----:B----4-:R-:W2:Y:S01]  /*e1b0*/  LDL R3, [R1+0x8] ;  /* 0x0000080001037983 */ /* 0x010ea20000100800 */
[----:B------:R-:W-:Y:S04]  /*e1c0*/  IADD3 R0, -R0, 0x10, RZ ;  /* 0x0000001000007810 */ /* 0x000fe80007ffe1ff */
[----:B------:R-:W-:Y:S04]  /*e1d0*/  LOP3.LUT R0, R0, 0xf, RZ, 0xc0, !PT ;  /* 0x0000000f00007812 */ /* 0x000fe800078ec0ff */
[----:B-1----:R-:W-:Y:S04]  /*e1e0*/  IADD3 R6, P5, P4, R0, R5, R51 ;  /* 0x0000000500067210 */ /* 0x002fe80007cbe033 */
[----:B------:R-:W-:Y:S05]  /*e1f0*/  IADD3.X R7, RZ, R2, R52, P5, P4 ;  /* 0x00000002ff077210 */ /* 0x000fea0002fe8434 */
[----:B------:R-:W-:Y:S01]  /*e200*/  @!PT LDS RZ, [RZ] ;  /* 0x00000000fffff984 */ /* 0x000fe20000000800 */
[----:B------:R-:W-:Y:S01]  /*e210*/  @!PT LDS RZ, [RZ] ;  /* 0x00000000fffff984 */ /* 0x000fe20000000800 */
[----:B------:R-:W-:Y:S01]  /*e220*/  @!PT LDS RZ, [RZ] ;  /* 0x00000000fffff984 */ /* 0x000fe20000000800 */
[----:B--2---:R1:W-:Y:S01]  /*e230*/  LDGSTS.E.BYPASS.LTC128B.128.ZFILL [R3+0x5900], [R6.64], P2 ;  /* 0x0590000006037fae */ /* 0x0043e20009141d48 */
[----:B------:R-:W-:Y:S05]  /*e240*/  IADD3 R4, P2, R5, R53, RZ ;  /* 0x0000003505047210 */ /* 0x000fea0007f5e0ff */
[----:B------:R-:W-:Y:S05]  /*e250*/  IMAD.X R5, R2, 0x1, R54, P2 ;  /* 0x0000000102057824 */ /* 0x000fea00010e0636 */
[----:B------:R1:W-:Y:S03]  /*e260*/  LDGSTS.E.BYPASS.LTC128B.128 [R3+0x7900], [R4.64], !P0 ;  /* 0x0790000004037fae */ /* 0x0003e6000c101d48 */
.L_x_1251:
[----:B--234-:R-:W-:Y:S05]  /*e270*/  BSYNC B0 ;  /* 0x0000000000007941 */ /* 0x01cfea0003800000 */
.L_x_1250:
        /* <DEDUP_REMOVED lines=80> */
[----:B------:R1:W2:Y:S02]  /*e780*/  SHFL.BFLY PT, R196, R4, 0x1, 0x1f ;  /* 0x0c201f0004c47f89 */ /* 0x0002a400000e0000 */
.L_x_1299:
[----:B------:R-:W3:Y:S01]  /*e790*/  LDL.LU R5, [R1+0xe0] ;  /* 0x0000e00001057983 */ /* 0x000ee20000300800 */
[C---:B------:R-:W-:Y:S01]  /*e7a0*/  FMUL.FTZ R217, R3.reuse, c[0x0][0x2d0] ;  /* 0x0000b40003d97a20 */ /* 0x040fe20000410000 */
[----:B--2---:R-:W-:Y:S01]  /*e7b0*/  FMNMX.FTZ R196, R196, R4, !PT ;  /* 0x00000004c4c47209 */ /* 0x004fe20007810000 */
[----:B------:R-:W-:Y:S01]  /*e7c0*/  FADD.FTZ R201, -R3, R199 ;  /* 0x000000c703c97221 */ /* 0x000fe20000010100 */
[----:B------:R-:W2:Y:S01]  /*e7d0*/  LDL.LU R54, [R1+0xe4] ;  /* 0x0000e40001367983 */ /* 0x000ea20000300800 */
[--C-:B------:R-:W-:Y:S01]  /*e7e0*/  FFMA.FTZ R204, R204, c[0x0][0x2d0], -R217.reuse ;  /* 0x0000b400cccc7a23 */ /* 0x100fe200000108d9 */
[----:B------:R-:W-:Y:S01]  /*e7f0*/  WARPSYNC 0xffffffff ;  /* 0xffffffff00007948 */ /* 0x000fe20003800000 */
[----:B------:R-:W-:Y:S02]  /*e800*/  FMUL.FTZ R201, R201, c[0x0][0x2d0] ;  /* 0x0000b400c9c97a20 */ /* 0x000fe40000410000 */
[--C-:B-1----:R-:W-:Y:S02]  /*e810*/  FFMA.FTZ R4, R220, c[0x0][0x2d0], -R217.reuse ;  /* 0x0000b400dc047a23 */ /* 0x102fe400000108d9 */
[----:B------:R-:W-:Y:S01]  /*e820*/  MUFU.EX2 R204, R204 ;  /* 0x000000cc00cc7308 */ /* 0x000fe20000000800 */
[----:B------:R-:W-:Y:S02]  /*e830*/  FMUL.FTZ R213, R2, c[0x0][0x2d0] ;  /* 0x0000b40002d57a20 */ /* 0x000fe40000410000 */
[----:B------:R-:W-:Y:S02]  /*e840*/  FFMA.FTZ R53, R32, c[0x0][0x2d0], -R217 ;  /* 0x0000b40020357a23 */ /* 0x000fe400000108d9 */
[----:B------:R-:W-:Y:S02]  /*e850*/  FFMA.FTZ R205, R205, c[0x0][0x2d0], -R213 ;  /* 0x0000b400cdcd7a23 */ /* 0x000fe400000108d5 */
[--C-:B------:R-:W-:Y:S02]  /*e860*/  FFMA.FTZ R9, R218, c[0x0][0x2d0], -R217.reuse ;  /* 0x0000b400da097a23 */ /* 0x100fe400000108d9 */
[----:B------:R-:W-:Y:S01]  /*e870*/  FFMA.FTZ R51, R219, c[0x0][0x2d0], -R217 ;  /* 0x0000b400db337a23 */ /* 0x000fe200000108d9 */
[----:B------:R-:W1:Y:S01]  /*e880*/  MUFU.EX2 R201, R201 ;  /* 0x000000c900c97308 */ /* 0x000e620000000800 */
[--C-:B------:R-:W-:Y:S02]  /*e890*/  FFMA.FTZ R59, R27, c[0x0][0x2d0], -R213.reuse ;  /* 0x0000b4001b3b7a23 */ /* 0x100fe400000108d5 */
[----:B------:R-:W-:Y:S02]  /*e8a0*/  FMUL.FTZ R209, R0, c[0x0][0x2d0] ;  /* 0x0000b40000d17a20 */ /* 0x000fe40000410000 */
[----:B------:R-:W-:Y:S02]  /*e8b0*/  FFMA.FTZ R62, R28, c[0x0][0x2d0], -R213 ;  /* 0x0000b4001c3e7a23 */ /* 0x000fe400000108d5 */
[--C-:B------:R-:W-:Y:S02]  /*e8c0*/  FFMA.FTZ R222, R222, c[0x0][0x2d0], -R209.reuse ;  /* 0x0000b400dede7a23 */ /* 0x100fe400000108d1 */
[--C-:B------:R-:W-:Y:S01]  /*e8d0*/  FFMA.FTZ R28, R223, c[0x0][0x2d0], -R209.reuse ;  /* 0x0000b400df1c7a23 */ /* 0x100fe200000108d1 */
[----:B------:R-:W4:Y:S01]  /*e8e0*/  MUFU.EX2 R4, R4 ;  /* 0x0000000400047308 */ /* 0x000f220000000800 */
[----:B------:R-:W-:Y:S02]  /*e8f0*/  FFMA.FTZ R223, R20, c[0x0][0x2d0], -R209 ;  /* 0x0000b40014df7a23 */ /* 0x000fe400000108d1 */
[----:B------:R-:W-:Y:S02]  /*e900*/  FFMA.FTZ R57, R33, c[0x0][0x2d0], -R217 ;  /* 0x0000b40021397a23 */ /* 0x000fe400000108d9 */
[--C-:B------:R-:W-:Y:S02]  /*e910*/  FFMA.FTZ R33, R226, c[0x0][0x2d0], -R209.reuse ;  /* 0x0000b400e2217a23 */ /* 0x100fe400000108d1 */
[----:B------:R-:W-:Y:S02]  /*e920*/  FFMA.FTZ R226, R21, c[0x0][0x2d0], -R209 ;  /* 0x0000b40015e27a23 */ /* 0x000fe400000108d1 */
[----:B------:R-:W-:Y:S01]  /*e930*/  FFMA.FTZ R219, R31, c[0x0][0x2d0], -R217 ;  /* 0x0000b4001fdb7a23 */ /* 0x000fe200000108d9 */
[----:B------:R-:W-:Y:S01]  /*e940*/  MUFU.EX2 R205, R205 ;  /* 0x000000cd00cd7308 */ /* 0x000fe20000000800 */
[----:B------:R-:W-:Y:S02]  /*e950*/  FFMA.FTZ R31, R22, c[0x0][0x2d0], -R213 ;  /* 0x0000b400161f7a23 */ /* 0x000fe400000108d5 */
[----:B------:R-:W-:Y:S02]  /*e960*/  FFMA.FTZ R58, R18, c[0x0][0x2d0], -R209 ;  /* 0x0000b400123a7a23 */ /* 0x000fe400000108d1 */
[--C-:B------:R-:W-:Y:S02]  /*e970*/  FFMA.FTZ R220, R221, c[0x0][0x2d0], -R217.reuse ;  /* 0x0000b400dddc7a23 */ /* 0x100fe400000108d9 */
[----:B------:R-:W-:Y:S02]  /*e980*/  FFMA.FTZ R221, R47, c[0x0][0x2d0], -R217 ;  /* 0x0000b4002fdd7a23 */ /* 0x000fe400000108d9 */
[----:B------:R-:W-:Y:S01]  /*e990*/  FFMA.FTZ R47, R19, c[0x0][0x2d0], -R209 ;  /* 0x0000b400132f7a23 */ /* 0x000fe200000108d1 */
[----:B------:R-:W5:Y:S01]  /*e9a0*/  MUFU.EX2 R9, R9 ;  /* 0x0000000900097308 */ /* 0x000f620000000800 */
[--C-:B------:R-:W-:Y:S02]  /*e9b0*/  FFMA.FTZ R52, R224, c[0x0][0x2d0], -R217.reuse ;  /* 0x0000b400e0347a23 */ /* 0x100fe400000108d9 */
[--C-:B------:R-:W-:Y:S02]  /*e9c0*/  FFMA.FTZ R67, R44, c[0x0][0x2d0], -R217.reuse ;  /* 0x0000b4002c437a23 */ /* 0x100fe400000108d9 */
[--C-:B------:R-:W-:Y:S02]  /*e9d0*/  FFMA.FTZ R224, R46, c[0x0][0x2d0], -R217.reuse ;  /* 0x0000b4002ee07a23 */ /* 0x100fe400000108d9 */
[--C-:B------:R-:W-:Y:S02]  /*e9e0*/  FFMA.FTZ R218, R50, c[0x0][0x2d0], -R217.reuse ;  /* 0x0000b40032da7a23 */ /* 0x100fe400000108d9 */
[--C-:B------:R-:W-:Y:S01]  /*e9f0*/  FFMA.FTZ R56, R34, c[0x0][0x2d0], -R217.reuse ;  /* 0x0000b40022387a23 */ /* 0x100fe200000108d9 */
[----:B------:R1:W1:Y:S01]  /*ea00*/  MUFU.EX2 R27, R51 ;  /* 0x00000033001b7308 */ /* 0x0002620000000800 */
[--C-:B------:R-:W-:Y:S02]  /*ea10*/  FFMA.FTZ R45, R45, c[0x0][0x2d0], -R217.reuse ;  /* 0x0000b4002d2d7a23 */ /* 0x100fe400000108d9 */
[----:B------:R-:W-:Y:S02]  /*ea20*/  FFMA.FTZ R217, R49, c[0x0][0x2d0], -R217 ;  /* 0x0000b40031d97a23 */ /* 0x000fe400000108d9 */
[--C-:B------:R-:W-:Y:S02]  /*ea30*/  FFMA.FTZ R49, R229, c[0x0][0x2d0], -R213.reuse ;  /* 0x0000b400e5317a23 */ /* 0x100fe400000108d5 */
[--C-:B------:R-:W-:Y:S02]  /*ea40*/  FFMA.FTZ R63, R39, c[0x0][0x2d0], -R213.reuse ;  /* 0x0000b400273f7a23 */ /* 0x100fe400000108d5 */
[--C-:B------:R-:W-:Y:S01]  /*ea50*/  FFMA.FTZ R7, R227, c[0x0][0x2d0], -R213.reuse ;  /* 0x0000b400e3077a23 */ /* 0x100fe200000108d5 */
[----:B------:R2:W-:Y:S01]  /*ea60*/  MUFU.EX2 R20, R222 ;  /* 0x000000de00147308 */ /* 0x0005e20000000800 */
[----:B------:R-:W-:Y:S02]  /*ea70*/  FFMA.FTZ R6, R228, c[0x0][0x2d0], -R213 ;  /* 0x0000b400e4067a23 */ /* 0x000fe400000108d5 */
[--C-:B------:R-:W-:Y:S02]  /*ea80*/  FFMA.FTZ R34, R225, c[0x0][0x2d0], -R209.reuse ;  /* 0x0000b400e1227a23 */ /* 0x100fe400000108d1 */
[----:B------:R-:W-:Y:S02]  /*ea90*/  FFMA.FTZ R55, R24, c[0x0][0x2d0], -R209 ;  /* 0x0000b40018377a23 */ /* 0x000fe400000108d1 */
[--C-:B------:R-:W-:Y:S02]  /*eaa0*/  FFMA.FTZ R66, R30, c[0x0][0x2d0], -R213.reuse ;  /* 0x0000b4001e427a23 */ /* 0x100fe400000108d5 */
[--C-:B------:R-:W-:Y:S01]  /*eab0*/  FFMA.FTZ R65, R29, c[0x0][0x2d0], -R213.reuse ;  /* 0x0000b4001d417a23 */ /* 0x100fe200000108d5 */
[----:B------:R-:W-:Y:S01]  /*eac0*/  MUFU.EX2 R21, R28 ;  /* 0x0000001c00157308 */ /* 0x000fe20000000800 */
[--C-:B------:R-:W-:Y:S02]  /*ead0*/  FFMA.FTZ R64, R40, c[0x0][0x2d0], -R213.reuse ;  /* 0x0000b40028407a23 */ /* 0x100fe400000108d5 */
[--C-:B------:R-:W-:Y:S01]  /*eae0*/  FFMA.FTZ R215, R41, c[0x0][0x2d0], -R213.reuse ;  /* 0x0000b40029d77a23 */ /* 0x100fe200000108d5 */
[----:B-1----:R-:W-:Y:S01]  /*eaf0*/  MOV R51, R45 ;  /* 0x0000002d00337202 */ /* 0x002fe20000000f00 */
[----:B------:R-:W-:Y:S02]  /*eb00*/  FFMA.FTZ R214, R214, c[0x0][0x2d0], -R213 ;  /* 0x0000b400d6d67a23 */ /* 0x000fe400000108d5 */
[--C-:B------:R-:W-:Y:S01]  /*eb10*/  FFMA.FTZ R212, R38, c[0x0][0x2d0], -R209.reuse ;  /* 0x0000b40026d47a23 */ /* 0x100fe200000108d1 */
[----:B------:R-:W-:Y:S01]  /*eb20*/  MOV R38, R57 ;  /* 0x0000003900267202 */ /* 0x000fe20000000f00 */
[--C-:B------:R-:W-:Y:S01]  /*eb30*/  FFMA.FTZ R211, R211, c[0x0][0x2d0], -R209.reuse ;  /* 0x0000b400d3d37a23 */ /* 0x100fe200000108d1 */
[----:B------:R-:W-:Y:S01]  /*eb40*/  MUFU.EX2 R226, R226 ;  /* 0x000000e200e27308 */ /* 0x000fe20000000800 */
[--C-:B------:R-:W-:Y:S02]  /*eb50*/  FFMA.FTZ R210, R210, c[0x0][0x2d0], -R209.reuse ;  /* 0x0000b400d2d27a23 */ /* 0x100fe400000108d1 */
[--C-:B------:R-:W-:Y:S02]  /*eb60*/  FFMA.FTZ R50, R26, c[0x0][0x2d0], -R209.reuse ;  /* 0x0000b4001a327a23 */ /* 0x100fe400000108d1 */
[----:B------:R-:W-:Y:S05]  /*eb70*/  FFMA.FTZ R231, R231, c[0x0][0x2d0], -R209 ;  /* 0x0000b400e7e77a23 */ /* 0x000fea00000108d1 */
[----:B------:R-:W-:Y:S10]  /*eb80*/  MUFU.EX2 R223, R223 ;  /* 0x000000df00df7308 */ /* 0x000ff40000000800 */
[----:B------:R-:W-:Y:S10]  /*eb90*/  MUFU.EX2 R231, R231 ;  /* 0x000000e700e77308 */ /* 0x000ff40000000800 */
[----:B------:R-:W-:Y:S10]  /*eba0*/  MUFU.EX2 R215, R215 ;  /* 0x000000d700d77308 */ /* 0x000ff40000000800 */
[----:B------:R-:W-:Y:S10]  /*ebb0*/  MUFU.EX2 R214, R214 ;  /* 0x000000d600d67308 */ /* 0x000ff40000000800 */
[----:B------:R-:W-:Y:S01]  /*ebc0*/  MUFU.EX2 R212, R212 ;  /* 0x000000d400d47308 */ /* 0x000fe20000000800 */
        /* <DEDUP_REMOVED lines=16> */
[----:B---3--:R-:W-:Y:S01]  /*ecd0*/  FFMA.FTZ R8, R201, R5, R204 ;  /* 0x00000005c9087223 */ /* 0x008fe200000100cc */
[----:B----4-:R-:W-:Y:S01]  /*ece0*/  F2FP.PACK_AB R204, R4, R204 ;  /* 0x000000cc04cc723e */ /* 0x010fe200000000ff */
[--C-:B------:R-:W-:Y:S02]  /*ecf0*/  FFMA.FTZ R5, R216, c[0x0][0x2d0], -R213.reuse ;  /* 0x0000b400d8057a23 */ /* 0x100fe400000108d5 */
[----:B------:R-:W-:Y:S02]  /*ed00*/  FADD.FTZ R8, R4, R8 ;  /* 0x0000000804087221 */ /* 0x000fe40000010000 */
[----:B------:R-:W-:Y:S02]  /*ed10*/  FADD.FTZ R4, -R2, R200 ;  /* 0x000000c802047221 */ /* 0x000fe40000010100 */
[----:B------:R-:W-:Y:S01]  /*ed20*/  MUFU.EX2 R5, R5 ;  /* 0x0000000500057308 */ /* 0x000fe20000000800 */
[----:B-----5:R-:W-:Y:S02]  /*ed30*/  FADD.FTZ R8, R9, R8 ;  /* 0x0000000809087221 */ /* 0x020fe40000010000 */
[----:B------:R-:W-:Y:S02]  /*ed40*/  FMUL.FTZ R4, R4, c[0x0][0x2d0] ;  /* 0x0000b40004047a20 */ /* 0x000fe40000410000 */
[----:B--2---:R-:W-:Y:S02]  /*ed50*/  FADD.FTZ R222, R27, R8 ;  /* 0x000000081bde7221 */ /* 0x004fe40000010000 */
[--C-:B------:R-:W-:Y:S02]  /*ed60*/  FFMA.FTZ R216, R42, c[0x0][0x2d0], -R213.reuse ;  /* 0x0000b4002ad87a23 */ /* 0x100fe400000108d5 */
[----:B------:R-:W-:Y:S01]  /*ed70*/  FFMA.FTZ R213, R48, c[0x0][0x2d0], -R213 ;  /* 0x0000b40030d57a23 */ /* 0x000fe200000108d5 */
[----:B------:R-:W1:Y:S10]  /*ed80*/  MUFU.EX2 R199, R4 ;  /* 0x0000000400c77308 */ /* 0x000e740000000800 */
[----:B------:R-:W-:Y:S10]  /*ed90*/  MUFU.EX2 R213, R213 ;  /* 0x000000d500d57308 */ /* 0x000ff40000000800 */
[----:B------:R-:W-:Y:S01]  /*eda0*/  MUFU.EX2 R216, R216 ;  /* 0x000000d800d87308 */ /* 0x000fe20000000800 */
[----:B-1----:R-:W-:Y:S01]  /*edb0*/  FFMA.FTZ R32, R199, R54, R205 ;  /* 0x00000036c7207223 */ /* 0x002fe200000100cd */
[C---:B------:R-:W-:Y:S01]  /*edc0*/  F2FP.PACK_AB R205, R5.reuse, R205 ;  /* 0x000000cd05cd723e */ /* 0x040fe200000000ff */
[----:B------:R-:W-:Y:S02]  /*edd0*/  FADD.FTZ R4, -R196, R198 ;  /* 0x000000c6c4047221 */ /* 0x000fe40000010100 */
[----:B------:R-:W-:Y:S02]  /*ede0*/  FADD.FTZ R32, R5, R32 ;  /* 0x0000002005207221 */ /* 0x000fe40000010000 */
[----:B------:R-:W-:Y:S02]  /*edf0*/  FADD.FTZ R5, -R0, R197 ;  /* 0x000000c500057221 */ /* 0x000fe40000010100 */
[----:B------:R-:W-:Y:S02]  /*ee00*/  FMUL.FTZ R197, R196, c[0x0][0x2d0] ;  /* 0x0000b400c4c57a20 */ /* 0x000fe40000410000 */
[----:B------:R-:W-:Y:S02]  /*ee10*/  FMUL.FTZ R5, R5, c[0x0][0x2d0] ;  /* 0x0000b40005057a20 */ /* 0x000fe40000410000 */
[----:B------:R-:W-:Y:S02]  /*ee20*/  FMUL.FTZ R4, R4, c[0x0][0x2d0] ;  /* 0x0000b40004047a20 */ /* 0x000fe40000410000 */
[--C-:B------:R-:W-:Y:S01]  /*ee30*/  FFMA.FTZ R22, R206, c[0x0][0x2d0], -R197.reuse ;  /* 0x0000b400ce167a23 */ /* 0x100fe200000108c5 */
[----:B------:R-:W-:Y:S01]  /*ee40*/  F2FP.PACK_AB R206, R27, R9 ;  /* 0x000000091bce723e */ /* 0x000fe200000000ff */
[----:B------:R-:W1:Y:S01]  /*ee50*/  MUFU.EX2 R5, R5 ;  /* 0x0000000500057308 */ /* 0x000e620000000800 */
[--C-:B------:R-:W-:Y:S01]  /*ee60*/  FFMA.FTZ R229, R23, c[0x0][0x2d0], -R197.reuse ;  /* 0x0000b40017e57a23 */ /* 0x100fe200000108c5 */
[----:B------:R-:W-:Y:S01]  /*ee70*/  MOV R23, R31 ;  /* 0x0000001f00177202 */ /* 0x000fe20000000f00 */
[--C-:B------:R-:W-:Y:S02]  /*ee80*/  FFMA.FTZ R39, R14, c[0x0][0x2d0], -R197.reuse ;  /* 0x0000b4000e277a23 */ /* 0x100fe400000108c5 */
[--C-:B------:R-:W-:Y:S02]  /*ee90*/  FFMA.FTZ R16, R16, c[0x0][0x2d0], -R197.reuse ;  /* 0x0000b40010107a23 */ /* 0x100fe400000108c5 */
[----:B------:R-:W-:Y:S02]  /*eea0*/  FFMA.FTZ R207, R207, c[0x0][0x2d0], -R197 ;  /* 0x0000b400cfcf7a23 */ /* 0x000fe400000108c5 */
[----:B------:R-:W-:Y:S01]  /*eeb0*/  FFMA.FTZ R54, R25, c[0x0][0x2d0], -R209 ;  /* 0x0000b40019367a23 */ /* 0x000fe200000108d1 */
[----:B------:R-:W2:Y:S01]  /*eec0*/  MUFU.EX2 R4, R4 ;  /* 0x0000000400047308 */ /* 0x000ea20000000800 */
[--C-:B------:R-:W-:Y:S02]  /*eed0*/  FFMA.FTZ R19, R12, c[0x0][0x2d0], -R197.reuse ;  /* 0x0000b4000c137a23 */ /* 0x100fe400000108c5 */
[--C-:B------:R-:W-:Y:S02]  /*eee0*/  FFMA.FTZ R18, R13, c[0x0][0x2d0], -R197.reuse ;  /* 0x0000b4000d127a23 */ /* 0x100fe400000108c5 */
[----:B------:R-:W-:Y:S02]  /*eef0*/  FFMA.FTZ R48, R15, c[0x0][0x2d0], -R197 ;  /* 0x0000b4000f307a23 */ /* 0x000fe400000108c5 */
[----:B------:R-:W-:Y:S02]  /*ef00*/  FFMA.FTZ R209, R43, c[0x0][0x2d0], -R209 ;  /* 0x0000b4002bd17a23 */ /* 0x000fe400000108d1 */
[--C-:B------:R-:W-:Y:S01]  /*ef10*/  FFMA.FTZ R225, R17, c[0x0][0x2d0], -R197.reuse ;  /* 0x0000b40011e17a23 */ /* 0x100fe200000108c5 */
[----:B------:R-:W-:Y:S01]  /*ef20*/  MOV R17, R56 ;  /* 0x0000003800117202 */ /* 0x000fe20000000f00 */
[--C-:B------:R-:W-:Y:S01]  /*ef30*/  FFMA.FTZ R228, R11, c[0x0][0x2d0], -R197.reuse ;  /* 0x0000b4000be47a23 */ /* 0x100fe200000108c5 */
[----:B------:R-:W-:Y:S01]  /*ef40*/  MUFU.EX2 R229, R229 ;  /* 0x000000e500e57308 */ /* 0x000fe20000000800 */
[----:B------:R-:W-:Y:S02]  /*ef50*/  FFMA.FTZ R227, R10, c[0x0][0x2d0], -R197 ;  /* 0x0000b4000ae37a23 */ /* 0x000fe400000108c5 */
[C---:B-1----:R-:W-:Y:S02]  /*ef60*/  FMUL.FTZ R9, R5.reuse, R165 ;  /* 0x000000a505097220 */ /* 0x042fe40000410000 */
[C---:B------:R-:W-:Y:S02]  /*ef70*/  FFMA.FTZ R203, R5.reuse, R203, R20 ;  /* 0x000000cb05cb7223 */ /* 0x040fe40000010014 */
[----:B------:R-:W-:Y:S01]  /*ef80*/  FMUL.FTZ R8, R5, R164 ;  /* 0x000000a405087220 */ /* 0x000fe20000410000 */
[----:B------:R-:W-:Y:S01]  /*ef90*/  F2FP.PACK_AB R164, R21, R20 ;  /* 0x0000001415a4723e */ /* 0x000fe200000000ff */
[C---:B------:R-:W-:Y:S01]  /*efa0*/  FMUL.FTZ R25, R5.reuse, R173 ;  /* 0x000000ad05197220 */ /* 0x040fe20000410000 */
[----:B------:R1:W-:Y:S01]  /*efb0*/  MUFU.EX2 R165, R22 ;  /* 0x0000001600a57308 */ /* 0x0003e20000000800 */
[----:B------:R-:W-:Y:S02]  /*efc0*/  FMUL.FTZ R12, R5, R168 ;  /* 0x000000a8050c7220 */ /* 0x000fe40000410000 */
[C---:B--2---:R-:W-:Y:S02]  /*efd0*/  FMUL.FTZ R14, R4.reuse, R170 ;  /* 0x000000aa040e7220 */ /* 0x044fe40000410000 */
[----:B------:R-:W-:Y:S01]  /*efe0*/  FADD.FTZ R170, R21, R203 ;  /* 0x000000cb15aa7221 */ /* 0x000fe20000010000 */
        /* <DEDUP_REMOVED lines=15> */
[C---:B------:R-:W-:Y:S02]  /*f0e0*/  FMUL.FTZ R13, R5.reuse, R169 ;  /* 0x000000a9050d7220 */ /* 0x040fe40000410000 */
[C---:B------:R-:W-:Y:S01]  /*f0f0*/  FMUL.FTZ R24, R5.reuse, R172 ;  /* 0x000000ac05187220 */ /* 0x040fe20000410000 */
[----:B-1----:R-:W1:Y:S01]  /*f100*/  LDSM.16.MT88.4 R20, [R246] ;  /* 0x00000000f614783b */ /* 0x002e620000004200 */
[C---:B------:R-:W-:Y:S02]  /*f110*/  FMUL.FTZ R15, R4.reuse, R171 ;  /* 0x000000ab040f7220 */ /* 0x040fe40000410000 */
[C---:B------:R-:W-:Y:S01]  /*f120*/  FMUL.FTZ R28, R5.reuse, R176 ;  /* 0x000000b0051c7220 */ /* 0x040fe20000410000 */
[----:B------:R-:W2:Y:S01]  /*f130*/  MUFU.EX2 R16, R7 ;  /* 0x0000000700107308 */ /* 0x000ea20000000800 */
        /* <DEDUP_REMOVED lines=9> */
[----:B------:R2:W-:Y:S01]  /*f1d0*/  MUFU.EX2 R175, R207 ;  /* 0x000000cf00af7308 */ /* 0x0005e20000000800 */
[C---:B------:R-:W-:Y:S01]  /*f1e0*/  FMUL.FTZ R72, R5.reuse, R72 ;  /* 0x0000004805487220 */ /* 0x040fe20000410000 */
[----:B------:R-:W-:Y:S01]  /*f1f0*/  MOV R193, R38 ;  /* 0x0000002600c17202 */ /* 0x000fe20000000f00 */
[C---:B------:R-:W-:Y:S01]  /*f200*/  FMUL.FTZ R73, R5.reuse, R73 ;  /* 0x0000004905497220 */ /* 0x040fe20000410000 */
[----:B------:R-:W-:Y:S01]  /*f210*/  MOV R188, R66 ;  /* 0x0000004200bc7202 */ /* 0x000fe20000000f00 */
        /* <DEDUP_REMOVED lines=9> */
[----:B------:R-:W3:Y:S01]  /*f2b0*/  MUFU.EX2 R169, R33 ;  /* 0x0000002100a97308 */ /* 0x000ee20000000800 */
[C---:B------:R-:W-:Y:S02]  /*f2c0*/  FMUL.FTZ R108, R5.reuse, R108 ;  /* 0x0000006c056c7220 */ /* 0x040fe40000410000 */
[----:B------:R-:W-:Y:S01]  /*f2d0*/  FMUL.FTZ R109, R5, R109 ;  /* 0x0000006d056d7220 */ /* 0x000fe20000410000 */
[----:B--2---:R-:W-:Y:S01]  /*f2e0*/  F2FP.PACK_AB R207, R173, R16 ;  /* 0x00000010adcf723e */ /* 0x004fe200000000ff */
[C---:B------:R-:W-:Y:S01]  /*f2f0*/  FMUL.FTZ R42, R4.reuse, R182 ;  /* 0x000000b6042a7220 */ /* 0x040fe20000410000 */
[----:B------:R-:W-:Y:S01]  /*f300*/  MOV R182, R39 ;  /* 0x0000002700b67202 */ /* 0x000fe20000000f00 */
        /* <DEDUP_REMOVED lines=29> */
[----:B------:R-:W-:Y:S02]  /*f4e0*/  FMUL.FTZ R125, R5, R125 ;  /* 0x0000007d057d7220 */ /* 0x000fe40000410000 */
[C---:B------:R-:W-:Y:S01]  /*f4f0*/  FMUL.FTZ R10, R4.reuse, R166 ;  /* 0x000000a6040a7220 */ /* 0x040fe20000410000 */
[----:B---3--:R-:W-:Y:S01]  /*f500*/  F2FP.PACK_AB R166, R169, R172 ;  /* 0x000000aca9a6723e */ /* 0x008fe200000000ff */
[----:B------:R-:W-:Y:S01]  /*f510*/  FMUL.FTZ R11, R4, R167 ;  /* 0x000000a7040b7220 */ /* 0x000fe20000410000 */
[----:B--2---:R-:W-:Y:S01]  /*f520*/  F2FP.PACK_AB R167, R168, R171 ;  /* 0x000000aba8a7723e */ /* 0x004fe200000000ff */
[C---:B------:R-:W-:Y:S01]  /*f530*/  FMUL.FTZ R26, R4.reuse, R174 ;  /* 0x000000ae041a7220 */ /* 0x040fe20000410000 */
[----:B------:R-:W-:Y:S01]  /*f540*/  MUFU.EX2 R177, R177 ;  /* 0x000000b100b17308 */ /* 0x000fe20000000800 */
        /* <DEDUP_REMOVED lines=9> */
[----:B------:R-:W-:Y:S01]  /*f5e0*/  FFMA.FTZ R202, R4, R202, R165 ;  /* 0x000000ca04ca7223 */ /* 0x000fe200000100a5 */
[----:B------:R-:W-:Y:S01]  /*f5f0*/  F2FP.PACK_AB R165, R175, R165 ;  /* 0x000000a5afa5723e */ /* 0x000fe200000000ff */
[C---:B------:R-:W-:Y:S01]  /*f600*/  FMUL.FTZ R4, R201.reuse, R160 ;  /* 0x000000a0c9047220 */ /* 0x040fe20000410000 */
[----:B------:R-:W-:Y:S01]  /*f610*/  MOV R160, R52 ;  /* 0x0000003400a07202 */ /* 0x000fe20000000f00 */
[----:B------:R-:W-:Y:S01]  /*f620*/  FMUL.FTZ R5, R201, R161 ;  /* 0x000000a1c9057220 */ /* 0x000fe20000410000 */
[----:B------:R-:W-:Y:S01]  /*f630*/  LDSM.16.MT88.4 R52, [R244] ;  /* 0x00000000f434783b */ /* 0x000fe20000004200 */
[C---:B------:R-:W-:Y:S01]  /*f640*/  FMUL.FTZ R6, R199.reuse, R162 ;  /* 0x000000a2c7067220 */ /* 0x040fe20000410000 */
[----:B------:R-:W-:Y:S01]  /*f650*/  MUFU.EX2 R161, R194 ;  /* 0x000000c200a17308 */ /* 0x000fe20000000800 */
[----:B------:R-:W-:Y:S02]  /*f660*/  FMUL.FTZ R7, R199, R163 ;  /* 0x000000a3c7077220 */ /* 0x000fe40000410000 */
[--C-:B------:R-:W-:Y:S02]  /*f670*/  FFMA.FTZ R208, R208, c[0x0][0x2d0], -R197.reuse ;  /* 0x0000b400d0d07a23 */ /* 0x100fe400000108c5 */
[--C-:B------:R-:W-:Y:S02]  /*f680*/  FFMA.FTZ R198, R37, c[0x0][0x2d0], -R197.reuse ;  /* 0x0000b40025c67a23 */ /* 0x100fe400000108c5 */
[--C-:B------:R-:W-:Y:S01]  /*f690*/  FFMA.FTZ R230, R230, c[0x0][0x2d0], -R197.reuse ;  /* 0x0000b400e6e67a23 */ /* 0x100fe200000108c5 */
[-C--:B-1----:R-:W-:Y:S02]  /*f6a0*/  HMMA.16816.F32 R4, R204, R20.reuse, R4 ;  /* 0x00000014cc04723c */ /* 0x082fe40000001804 */
[----:B------:R-:W-:Y:S03]  /*f6b0*/  MUFU.EX2 R163, R183 ;  /* 0x000000b700a37308 */ /* 0x000fe60000000800 */
[--C-:B------:R-:W-:Y:S02]  /*f6c0*/  FFMA.FTZ R200, R35, c[0x0][0x2d0], -R197.reuse ;  /* 0x0000b40023c87a23 */ /* 0x100fe400000108c5 */
[----:B------:R-:W-:Y:S01]  /*f6d0*/  FFMA.FTZ R197, R36, c[0x0][0x2d0], -R197 ;  /* 0x0000b40024c57a23 */ /* 0x000fe200000108c5 */
[C---:B------:R-:W-:Y:S01]  /*f6e0*/  HMMA.16816.F32 R8, R164.reuse, R20, R8 ;  /* 0x00000014a408723c */ /* 0x040fe20000001808 */
[----:B------:R-:W1:Y:S03]  /*f6f0*/  LDSM.16.MT88.4 R36, [R245] ;  /* 0x00000000f524783b */ /* 0x000e660000004200 */
[----:B------:R-:W-:Y:S01]  /*f700*/  FMUL.FTZ R19, R199, R159 ;  /* 0x0000009fc7137220 */ /* 0x000fe20000410000 */
[----:B------:R-:W-:Y:S01]  /*f710*/  MUFU.EX2 R162, R182 ;  /* 0x000000b600a27308 */ /* 0x000fe20000000800 */
[C---:B------:R-:W-:Y:S02]  /*f720*/  FMUL.FTZ R33, R201.reuse, R149 ;  /* 0x00000095c9217220 */ /* 0x040fe40000410000 */
[-C--:B------:R-:W-:Y:S04]  /*f730*/  HMMA.16816.F32 R12, R164, R22.reuse, R12 ;  /* 0x00000016a40c723c */ /* 0x080fe8000000180c */
[----:B------:R-:W-:Y:S02]  /*f740*/  FADD.FTZ R174, R16, R32 ;  /* 0x0000002010ae7221 */ /* 0x000fe40000010000 */
[C---:B------:R-:W-:Y:S01]  /*f750*/  FMUL.FTZ R16, R201.reuse, R156 ;  /* 0x0000009cc9107220 */ /* 0x040fe20000410000 */
[----:B------:R-:W-:Y:S01]  /*f760*/  MUFU.EX2 R230, R230 ;  /* 0x000000e600e67308 */ /* 0x000fe20000000800 */
[----:B------:R-:W-:Y:S04]  /*f770*/  FMUL.FTZ R17, R201, R157 ;  /* 0x0000009dc9117220 */ /* 0x000fe80000410000 */
[----:B------:R-:W-:Y:S02]  /*f780*/  FMUL.FTZ R18, R199, R158 ;  /* 0x0000009ec7127220 */ /* 0x000fe40000410000 */
[----:B------:R-:W-:Y:S02]  /*f790*/  FMUL.FTZ R32, R201, R148 ;  /* 0x00000094c9207220 */ /* 0x000fe40000410000 */
[C---:B------:R-:W-:Y:S01]  /*f7a0*/  FMUL.FTZ R34, R199.reuse, R150 ;  /* 0x00000096c7227220 */ /* 0x040fe20000410000 */
[----:B------:R-:W-:Y:S01]  /*f7b0*/  MUFU.EX2 R156, R178 ;  /* 0x000000b2009c7308 */ /* 0x000fe20000000800 */
[----:B------:R-:W-:Y:S01]  /*f7c0*/  FMUL.FTZ R35, R199, R151 ;  /* 0x00000097c7237220 */ /* 0x000fe20000410000 */
[C---:B------:R-:W-:Y:S01]  /*f7d0*/  HMMA.16816.F32 R16, R204.reuse, R22, R16 ;  /* 0x00000016cc10723c */ /* 0x040fe20000001810 */
[----:B------:R-:W-:Y:S03]  /*f7e0*/  LDSM.16.MT88.4 R148, [R244+0x800] ;  /* 0x00080000f494783b */ /* 0x000fe60000004200 */
[C---:B------:R-:W-:Y:S02]  /*f7f0*/  FMUL.FTZ R20, R201.reuse, R152 ;  /* 0x00000098c9147220 */ /* 0x040fe40000410000 */
[----:B------:R-:W-:Y:S02]  /*f800*/  FMUL.FTZ R21, R201, R153 ;  /* 0x00000099c9157220 */ /* 0x000fe40000410000 */
[C---:B------:R-:W-:Y:S01]  /*f810*/  FMUL.FTZ R23, R199.reuse, R155 ;  /* 0x0000009bc7177220 */ /* 0x040fe20000410000 */
[----:B------:R-:W2:Y:S03]  /*f820*/  MUFU.EX2 R152, R195 ;  /* 0x000000c300987308 */ /* 0x000ea60000000800 */
[----:B------:R-:W-:Y:S02]  /*f830*/  FMUL.FTZ R22, R199, R154 ;  /* 0x0000009ac7167220 */ /* 0x000fe40000410000 */
[C---:B------:R-:W-:Y:S02]  /*f840*/  FMUL.FTZ R48, R201.reuse, R140 ;  /* 0x0000008cc9307220 */ /* 0x040fe40000410000 */
[----:B------:R-:W-:Y:S02]  /*f850*/  FMUL.FTZ R49, R201, R141 ;  /* 0x0000008dc9317220 */ /* 0x000fe40000410000 */
[C---:B------:R-:W-:Y:S01]  /*f860*/  FMUL.FTZ R50, R199.reuse, R142 ;  /* 0x0000008ec7327220 */ /* 0x040fe20000410000 */
[-C--:B-1----:R-:W-:Y:S01]  /*f870*/  HMMA.16816.F32 R20, R204, R36.reuse, R20 ;  /* 0x00000024cc14723c */ /* 0x082fe20000001814 */
[----:B------:R-:W-:Y:S02]  /*f880*/  MUFU.EX2 R153, R187 ;  /* 0x000000bb00997308 */ /* 0x000fe40000000800 */
[----:B------:R-:W-:Y:S02]  /*f890*/  FMUL.FTZ R51, R199, R143 ;  /* 0x0000008fc7337220 */ /* 0x000fe40000410000 */
[----:B------:R-:W1:Y:S01]  /*f8a0*/  LDSM.16.MT88.4 R140, [R243] ;  /* 0x00000000f38c783b */ /* 0x000e620000004200 */
[C---:B------:R-:W-:Y:S02]  /*f8b0*/  FMUL.FTZ R64, R201.reuse, R132 ;  /* 0x00000084c9407220 */ /* 0x040fe40000410000 */
[C---:B------:R-:W-:Y:S03]  /*f8c0*/  HMMA.16816.F32 R24, R164.reuse, R36, R24 ;  /* 0x00000024a418723c */ /* 0x040fe60000001818 */
[----:B------:R-:W-:Y:S01]  /*f8d0*/  MUFU.EX2 R158, R193 ;  /* 0x000000c1009e7308 */ /* 0x000fe20000000800 */
[----:B------:R-:W-:Y:S02]  /*f8e0*/  FMUL.FTZ R65, R201, R133 ;  /* 0x00000085c9417220 */ /* 0x000fe40000410000 */
[----:B------:R-:W-:Y:S02]  /*f8f0*/  FMUL.FTZ R66, R199, R134 ;  /* 0x00000086c7427220 */ /* 0x000fe40000410000 */
[-C--:B------:R-:W-:Y:S04]  /*f900*/  HMMA.16816.F32 R28, R164, R38.reuse, R28 ;  /* 0x00000026a41c723c */ /* 0x080fe8000000181c */
[C---:B------:R-:W-:Y:S01]  /*f910*/  FMUL.FTZ R36, R201.reuse, R144 ;  /* 0x00000090c9247220 */ /* 0x040fe20000410000 */
[----:B------:R-:W-:Y:S01]  /*f920*/  MUFU.EX2 R155, R192 ;  /* 0x000000c0009b7308 */ /* 0x000fe20000000800 */
[----:B------:R-:W-:Y:S02]  /*f930*/  FMUL.FTZ R37, R201, R145 ;  /* 0x00000091c9257220 */ /* 0x000fe40000410000 */
[C---:B------:R-:W-:Y:S04]  /*f940*/  HMMA.16816.F32 R32, R204.reuse, R38, R32 ;  /* 0x00000026cc20723c */ /* 0x040fe80000001820 */
[C---:B------:R-:W-:Y:S02]  /*f950*/  FMUL.FTZ R67, R199.reuse, R135 ;  /* 0x00000087c7437220 */ /* 0x040fe40000410000 */
[----:B------:R-:W3:Y:S01]  /*f960*/  LDSM.16.MT88.4 R132, [R246+0x2000] ;  /* 0x00200000f684783b */ /* 0x000ee20000004200 */
[C---:B------:R-:W-:Y:S01]  /*f970*/  FMUL.FTZ R38, R199.reuse, R146 ;  /* 0x00000092c7267220 */ /* 0x040fe20000410000 */
[----:B------:R-:W-:Y:S01]  /*f980*/  MUFU.EX2 R157, R189 ;  /* 0x000000bd009d7308 */ /* 0x000fe20000000800 */
[C---:B------:R-:W-:Y:S03]  /*f990*/  FMUL.FTZ R39, R199.reuse, R147 ;  /* 0x00000093c7277220 */ /* 0x040fe60000410000 */
[C---:B------:R-:W-:Y:S02]  /*f9a0*/  FMUL.FTZ R70, R199.reuse, R70 ;  /* 0x00000046c7467220 */ /* 0x040fe40000410000 */
[----:B------:R-:W-:Y:S01]  /*f9b0*/  LDSM.16.MT88.4 R144, [R245+0x800] ;  /* 0x00080000f590783b */ /* 0x000fe20000004200 */
[C---:B------:R-:W-:Y:S01]  /*f9c0*/  FMUL.FTZ R71, R199.reuse, R71 ;  /* 0x00000047c7477220 */ /* 0x040fe20000410000 */
[-C--:B------:R-:W-:Y:S02]  /*f9d0*/  HMMA.16816.F32 R36, R204, R52.reuse, R36 ;  /* 0x00000034cc24723c */ /* 0x080fe40000001824 */
[----:B------:R-:W-:Y:S01]  /*f9e0*/  MUFU.EX2 R178, R181 ;  /* 0x000000b500b27308 */ /* 0x000fe20000000800 */
[C---:B------:R-:W-:Y:S02]  /*f9f0*/  FMUL.FTZ R82, R199.reuse, R82 ;  /* 0x00000052c7527220 */ /* 0x040fe40000410000 */
[C---:B------:R-:W-:Y:S02]  /*fa00*/  FMUL.FTZ R83, R199.reuse, R83 ;  /* 0x00000053c7537220 */ /* 0x040fe40000410000 */
[C---:B------:R-:W-:Y:S01]  /*fa10*/  FMUL.FTZ R86, R199.reuse, R86 ;  /* 0x00000056c7567220 */ /* 0x040fe20000410000 */
[C---:B------:R-:W-:Y:S04]  /*fa20*/  HMMA.16816.F32 R40, R164.reuse, R52, R40 ;  /* 0x00000034a428723c */ /* 0x040fe80000001828 */
[C---:B------:R-:W-:Y:S01]  /*fa30*/  FMUL.FTZ R87, R199.reuse, R87 ;  /* 0x00000057c7577220 */ /* 0x040fe20000410000 */
[----:B------:R-:W-:Y:S01]  /*fa40*/  MUFU.EX2 R227, R227 ;  /* 0x000000e300e37308 */ /* 0x000fe20000000800 */
[----:B------:R-:W-:Y:S02]  /*fa50*/  FMUL.FTZ R98, R199, R98 ;  /* 0x00000062c7627220 */ /* 0x000fe40000410000 */
[-C--:B------:R-:W-:Y:S04]  /*fa60*/  HMMA.16816.F32 R44, R164, R54.reuse, R44 ;  /* 0x00000036a42c723c */ /* 0x080fe8000000182c */
[C---:B------:R-:W-:Y:S02]  /*fa70*/  FMUL.FTZ R52, R201.reuse, R136 ;  /* 0x00000088c9347220 */ /* 0x040fe40000410000 */
[----:B------:R-:W-:Y:S01]  /*fa80*/  FMUL.FTZ R53, R201, R137 ;  /* 0x00000089c9357220 */ /* 0x000fe20000410000 */
[----:B------:R-:W-:Y:S01]  /*fa90*/  F2FP.PACK_AB R201, R215, R216 ;  /* 0x000000d8d7c9723e */ /* 0x000fe200000000ff */
[C---:B------:R-:W-:Y:S01]  /*faa0*/  HMMA.16816.F32 R48, R204.reuse, R54, R48 ;  /* 0x00000036cc30723c */ /* 0x040fe20000001830 */
[----:B------:R-:W4:Y:S03]  /*fab0*/  MUFU.EX2 R136, R160 ;  /* 0x000000a000887308 */ /* 0x000f260000000800 */
[C---:B------:R-:W-:Y:S02]  /*fac0*/  FMUL.FTZ R99, R199.reuse, R99 ;  /* 0x00000063c7637220 */ /* 0x040fe40000410000 */
[C---:B------:R-:W-:Y:S02]  /*fad0*/  FMUL.FTZ R102, R199.reuse, R102 ;  /* 0x00000066c7667220 */ /* 0x040fe40000410000 */
[C---:B------:R-:W-:Y:S03]  /*fae0*/  FMUL.FTZ R54, R199.reuse, R138 ;  /* 0x0000008ac7367220 */ /* 0x040fe60000410000 */
[----:B------:R-:W-:Y:S01]  /*faf0*/  MUFU.EX2 R138, R219 ;  /* 0x000000db008a7308 */ /* 0x000fe20000000800 */
[C---:B------:R-:W-:Y:S02]  /*fb00*/  FMUL.FTZ R55, R199.reuse, R139 ;  /* 0x0000008bc7377220 */ /* 0x040fe40000410000 */
[C---:B------:R-:W-:Y:S02]  /*fb10*/  FMUL.FTZ R103, R199.reuse, R103 ;  /* 0x00000067c7677220 */ /* 0x040fe40000410000 */
[C---:B------:R-:W-:Y:S02]  /*fb20*/  FMUL.FTZ R114, R199.reuse, R114 ;  /* 0x00000072c7727220 */ /* 0x040fe40000410000 */
[----:B------:R-:W-:Y:S01]  /*fb30*/  FMUL.FTZ R115, R199, R115 ;  /* 0x00000073c7737220 */ /* 0x000fe20000410000 */
[-C--:B-1----:R-:W-:Y:S02]  /*fb40*/  HMMA.16816.F32 R52, R204, R140.reuse, R52 ;  /* 0x0000008ccc34723c */ /* 0x082fe40000001834 */
[----:B------:R1:W-:Y:S01]  /*fb50*/  MUFU.EX2 R137, R203 ;  /* 0x000000cb00897308 */ /* 0x0003e20000000800 */
[----:B------:R-:W-:Y:S02]  /*fb60*/  FADD.FTZ R170, R172, R170 ;  /* 0x000000aaacaa7221 */ /* 0x000fe40000010000 */
[----:B------:R-:W-:Y:S02]  /*fb70*/  FADD.FTZ R174, R173, R174 ;  /* 0x000000aeadae7221 */ /* 0x000fe40000010000 */
[C---:B------:R-:W-:Y:S01]  /*fb80*/  FMUL.FTZ R118, R199.reuse, R118 ;  /* 0x00000076c7767220 */ /* 0x040fe20000410000 */
[C---:B------:R-:W-:Y:S04]  /*fb90*/  HMMA.16816.F32 R56, R164.reuse, R140, R56 ;  /* 0x0000008ca438723c */ /* 0x040fe80000001838 */
[----:B--2---:R-:W-:Y:S01]  /*fba0*/  FADD.FTZ R174, R152, R174 ;  /* 0x000000ae98ae7221 */ /* 0x004fe20000010000 */
[----:B------:R-:W-:Y:S01]  /*fbb0*/  MUFU.EX2 R160, R186 ;  /* 0x000000ba00a07308 */ /* 0x000fe20000000800 */
[C---:B------:R-:W-:Y:S02]  /*fbc0*/  FMUL.FTZ R119, R199.reuse, R119 ;  /* 0x00000077c7777220 */ /* 0x040fe40000410000 */
[-C--:B------:R-:W-:Y:S04]  /*fbd0*/  HMMA.16816.F32 R60, R164, R142.reuse, R60 ;  /* 0x0000008ea43c723c */ /* 0x080fe8000000183c */
[----:B----4-:R-:W-:Y:S02]  /*fbe0*/  FADD.FTZ R154, R136, R222 ;  /* 0x000000de889a7221 */ /* 0x010fe40000010000 */
[----:B------:R-:W-:Y:S01]  /*fbf0*/  FMUL.FTZ R130, R199, R130 ;  /* 0x00000082c7827220 */ /* 0x000fe20000410000 */
[----:B------:R-:W-:Y:S01]  /*fc00*/  MUFU.EX2 R172, R188 ;  /* 0x000000bc00ac7308 */ /* 0x000fe20000000800 */
[C---:B------:R-:W-:Y:S01]  /*fc10*/  HMMA.16816.F32 R64, R204.reuse, R142, R64 ;  /* 0x0000008ecc40723c */ /* 0x040fe20000001840 */
[----:B------:R-:W-:Y:S03]  /*fc20*/  LDSM.16.MT88.4 R140, [R246+0x800] ;  /* 0x00080000f68c783b */ /* 0x000fe60000004200 */
[----:B-1----:R-:W-:Y:S01]  /*fc30*/  F2FP.PACK_AB R203, R213, R214 ;  /* 0x000000d6d5cb723e */ /* 0x002fe200000000ff */
[----:B------:R-:W-:Y:S02]  /*fc40*/  FMUL.FTZ R131, R199, R131 ;  /* 0x00000083c7837220 */ /* 0x000fe40000410000 */
[----:B------:R-:W-:Y:S01]  /*fc50*/  FADD.FTZ R202, R175, R202 ;  /* 0x000000caafca7221 */ /* 0x000fe20000010000 */
[-C--:B---3--:R-:W-:Y:S01]  /*fc60*/  HMMA.16816.F32 R68, R204, R132.reuse, R68 ;  /* 0x00000084cc44723c */ /* 0x088fe20000001844 */
[----:B------:R-:W-:Y:S03]  /*fc70*/  MUFU.EX2 R175, R185 ;  /* 0x000000b900af7308 */ /* 0x000fe60000000800 */
[----:B------:R-:W-:Y:S04]  /*fc80*/  FADD.FTZ R171, R171, R202 ;  /* 0x000000caabab7221 */ /* 0x000fe80000010000 */
[C---:B------:R-:W-:Y:S03]  /*fc90*/  HMMA.16816.F32 R72, R164.reuse, R132, R72 ;  /* 0x00000084a448723c */ /* 0x040fe60000001848 */
[----:B------:R-:W-:Y:S01]  /*fca0*/  MUFU.EX2 R199, R184 ;  /* 0x000000b800c77308 */ /* 0x000fe20000000800 */
[----:B------:R-:W-:Y:S04]  /*fcb0*/  FADD.FTZ R171, R168, R171 ;  /* 0x000000aba8ab7221 */ /* 0x000fe80000010000 */
[-C--:B------:R-:W-:Y:S04]  /*fcc0*/  HMMA.16816.F32 R76, R164, R134.reuse, R76 ;  /* 0x00000086a44c723c */ /* 0x080fe8000000184c */
[----:B------:R-:W-:Y:S01]  /*fcd0*/  FADD.FTZ R171, R163, R171 ;  /* 0x000000aba3ab7221 */ /* 0x000fe20000010000 */
[----:B------:R-:W-:Y:S03]  /*fce0*/  MUFU.EX2 R202, R218 ;  /* 0x000000da00ca7308 */ /* 0x000fe60000000800 */
[C---:B------:R-:W-:Y:S01]  /*fcf0*/  HMMA.16816.F32 R80, R204.reuse, R134, R80 ;  /* 0x00000086cc50723c */ /* 0x040fe20000001850 */
[----:B------:R-:W1:Y:S06]  /*fd00*/  LDSM.16.MT88.4 R132, [R245+0x2000] ;  /* 0x00200000f584783b */ /* 0x000e6c0000004200 */
[----:B------:R-:W-:Y:S10]  /*fd10*/  MUFU.EX2 R218, R210 ;  /* 0x000000d200da7308 */ /* 0x000ff40000000800 */
[----:B------:R-:W-:Y:S10]  /*fd20*/  MUFU.EX2 R168, R217 ;  /* 0x000000d900a87308 */ /* 0x000ff40000000800 */
[----:B------:R-:W-:Y:S10]  /*fd30*/  MUFU.EX2 R217, R211 ;  /* 0x000000d300d97308 */ /* 0x000ff40000000800 */
[----:B------:R-:W2:Y:S01]  /*fd40*/  MUFU.EX2 R139, R220 ;  /* 0x000000dc008b7308 */ /* 0x000ea20000000800 */
[-C--:B-1----:R-:W-:Y:S09]  /*fd50*/  HMMA.16816.F32 R84, R204, R132.reuse, R84 ;  /* 0x00000084cc54723c */ /* 0x082ff20000001854 */
[----:B------:R-:W-:Y:S01]  /*fd60*/  MUFU.EX2 R220, R191 ;  /* 0x000000bf00dc7308 */ /* 0x000fe20000000800 */
[C---:B------:R-:W-:Y:S08]  /*fd70*/  HMMA.16816.F32 R88, R164.reuse, R132, R88 ;  /* 0x00000084a458723c */ /* 0x040ff00000001858 */
[-C--:B------:R-:W-:Y:S01]  /*fd80*/  HMMA.16816.F32 R92, R164, R134.reuse, R92 ;  /* 0x00000086a45c723c */ /* 0x080fe2000000185c */
[----:B------:R-:W1:Y:S03]  /*fd90*/  MUFU.EX2 R219, R190 ;  /* 0x000000be00db7308 */ /* 0x000e660000000800 */
[C---:B--2---:R-:W-:Y:S01]  /*fda0*/  F2FP.PACK_AB R136, R139.reuse, R136 ;  /* 0x000000888b88723e */ /* 0x044fe200000000ff */
[----:B------:R-:W-:Y:S03]  /*fdb0*/  FADD.FTZ R154, R139, R154 ;  /* 0x0000009a8b9a7221 */ /* 0x000fe60000010000 */
[C---:B------:R-:W-:Y:S01]  /*fdc0*/  HMMA.16816.F32 R96, R204.reuse, R134, R96 ;  /* 0x00000086cc60723c */ /* 0x040fe20000001860 */
[----:B------:R-:W2:Y:S02]  /*fdd0*/  LDSM.16.MT88.4 R132, [R244+0x2000] ;  /* 0x00200000f484783b */ /* 0x000ea40000004200 */
[----:B------:R-:W3:Y:S01]  /*fde0*/  MUFU.EX2 R222, R179 ;  /* 0x000000b300de7308 */ /* 0x000ee20000000800 */
[----:B------:R-:W-:Y:S01]  /*fdf0*/  FADD.FTZ R154, R138, R154 ;  /* 0x0000009a8a9a7221 */ /* 0x000fe20000010000 */
[C---:B------:R-:W-:Y:S03]  /*fe00*/  F2FP.PACK_AB R138, R137.reuse, R138 ;  /* 0x0000008a898a723e */ /* 0x040fe600000000ff */
[----:B------:R-:W-:Y:S01]  /*fe10*/  FADD.FTZ R154, R137, R154 ;  /* 0x0000009a899a7221 */ /* 0x000fe20000010000 */
[----:B------:R-:W-:Y:S04]  /*fe20*/  F2FP.PACK_AB R137, R161, R152 ;  /* 0x00000098a189723e */ /* 0x000fe800000000ff */
[----:B------:R-:W-:Y:S01]  /*fe30*/  MUFU.EX2 R173, R180 ;  /* 0x000000b400ad7308 */ /* 0x000fe20000000800 */
[----:B-1----:R-:W-:Y:S09]  /*fe40*/  F2FP.PACK_AB R139, R219, R220 ;  /* 0x000000dcdb8b723e */ /* 0x002ff200000000ff */
[----:B------:R-:W-:Y:S10]  /*fe50*/  MUFU.EX2 R179, R200 ;  /* 0x000000c800b37308 */ /* 0x000ff40000000800 */
[----:B------:R-:W-:Y:S01]  /*fe60*/  MUFU.EX2 R198, R198 ;  /* 0x000000c600c67308 */ /* 0x000fe20000000800 */
[-C--:B--2---:R-:W-:Y:S09]  /*fe70*/  HMMA.16816.F32 R100, R204, R132.reuse, R100 ;  /* 0x00000084cc64723c */ /* 0x084ff20000001864 */
[----:B------:R-:W1:Y:S01]  /*fe80*/  MUFU.EX2 R197, R197 ;  /* 0x000000c500c57308 */ /* 0x000e620000000800 */
[C---:B------:R-:W-:Y:S08]  /*fe90*/  HMMA.16816.F32 R104, R164.reuse, R132, R104 ;  /* 0x00000084a468723c */ /* 0x040ff00000001868 */
[-C--:B------:R-:W-:Y:S08]  /*fea0*/  HMMA.16816.F32 R108, R164, R134.reuse, R108 ;  /* 0x00000086a46c723c */ /* 0x080ff0000000186c */
[C---:B------:R-:W-:Y:S01]  /*feb0*/  HMMA.16816.F32 R112, R204.reuse, R134, R112 ;  /* 0x00000086cc70723c */ /* 0x040fe20000001870 */
[----:B------:R-:W2:Y:S07]  /*fec0*/  LDSM.16.MT88.4 R132, [R243+0x2000] ;  /* 0x00200000f384783b */ /* 0x000eae0000004200 */
[-C--:B--2---:R-:W-:Y:S08]  /*fed0*/  HMMA.16816.F32 R116, R204, R132.reuse, R116 ;  /* 0x00000084cc74723c */ /* 0x084ff00000001874 */
[C---:B------:R-:W-:Y:S07]  /*fee0*/  HMMA.16816.F32 R120, R164.reuse, R132, R120 ;  /* 0x00000084a478723c */ /* 0x040fee0000001878 */
[----:B------:R-:W-:Y:S01]  /*fef0*/  F2FP.PACK_AB R132, R160, R153 ;  /* 0x00000099a084723e */ /* 0x000fe200000000ff */
[-C--:B------:R-:W-:Y:S01]  /*ff00*/  HMMA.16816.F32 R124, R164, R134.reuse, R124 ;  /* 0x00000086a47c723c */ /* 0x080fe2000000187c */
[----:B------:R-:W-:Y:S03]  /*ff10*/  MUFU.EX2 R166, R224 ;  /* 0x000000e000a67308 */ /* 0x000fe60000000800 */
[----:B------:R-:W-:Y:S03]  /*ff20*/  F2FP.PACK_AB R133, R162, R163 ;  /* 0x000000a3a285723e */ /* 0x000fe600000000ff */
[----:B------:R-:W-:Y:S01]  /*ff30*/  FADD.FTZ R165, R169, R170 ;  /* 0x000000aaa9a57221 */ /* 0x000fe20000010000 */
[----:B------:R-:W-:Y:S03]  /*ff40*/  HMMA.16816.F32 R128, R204, R134, R128 ;  /* 0x00000086cc80723c */ /* 0x000fe60000001880 */
[----:B------:R-:W2:Y:S01]  /*ff50*/  MUFU.EX2 R224, R208 ;  /* 0x000000d000e07308 */ /* 0x000ea20000000800 */
[----:B------:R-:W-:Y:S03]  /*ff60*/  FADD.FTZ R165, R153, R165 ;  /* 0x000000a599a57221 */ /* 0x000fe60000010000 */
[----:B------:R-:W-:Y:S01]  /*ff70*/  F2FP.PACK_AB R134, R223, R226 ;  /* 0x000000e2df86723e */ /* 0x000fe200000000ff */
[-C--:B------:R-:W-:Y:S05]  /*ff80*/  HMMA.16816.F32 R4, R136, R140.reuse, R4 ;  /* 0x0000008c8804723c */ /* 0x080fea0000001804 */
[----:B---3--:R-:W-:Y:S01]  /*ff90*/  F2FP.PACK_AB R135, R222, R225 ;  /* 0x000000e1de87723e */ /* 0x008fe200000000ff */
[----:B------:R-:W3:Y:S01]  /*ffa0*/  MUFU.EX2 R167, R221 ;  /* 0x000000dd00a77308 */ /* 0x000ee20000000800 */
[----:B------:R-:W-:Y:S02]  /*ffb0*/  F2FP.PACK_AB R204, R217, R212 ;  /* 0x000000d4d9cc723e */ /* 0x000fe400000000ff */
[----:B-1----:R-:W-:Y:S03]  /*ffc0*/  F2FP.PACK_AB R207, R197, R198 ;  /* 0x000000c6c5cf723e */ /* 0x002fe600000000ff */
[C---:B------:R-:W-:Y:S04]  /*ffd0*/  HMMA.16816.F32 R8, R132.reuse, R140, R8 ;  /* 0x0000008c8408723c */ /* 0x040fe80000001808 */
[----:B------:R1:W4:Y:S01]  /*ffe0*/  MUFU.EX2 R221, R209 ;  /* 0x000000d100dd7308 */ /* 0x0003220000000800 */
[----:B--2---:R-:W-:Y:S03]  /*fff0*/  F2FP.PACK_AB R205, R179, R224 ;  /* 0x000000e0b3cd723e */ /* 0x004fe600000000ff */
[-C--:B------:R-:W-:Y:S08]  /*10000*/  HMMA.16816.F32 R12, R132, R142.reuse, R12 ;  /* 0x0000008e840c723c */ /* 0x080ff0000000180c */
[C---:B------:R-:W-:Y:S01]  /*10010*/  HMMA.16816.F32 R16, R136.reuse, R142, R16 ;  /* 0x0000008e8810723c */ /* 0x040fe20000001810 */
[----:B------:R-:W2:Y:S03]  /*10020*/  LDSM.16.MT88.4 R140, [R243+0x800] ;  /* 0x00080000f38c783b */ /* 0x000ea60000004200 */
[----:B---3--:R-:W-:Y:S04]  /*10030*/  F2FP.PACK_AB R200, R167, R166 ;  /* 0x000000a6a7c8723e */ /* 0x008fe800000000ff */
[-C--:B------:R-:W-:Y:S01]  /*10040*/  HMMA.16816.F32 R20, R136, R144.reuse, R20 ;  /* 0x000000908814723c */ /* 0x080fe20000001814 */
[----:B-1----:R-:W-:Y:S03]  /*10050*/  LDSM.16.MT88.4 R208, [R246+0x3800] ;  /* 0x00380000f6d0783b */ /* 0x002fe60000004200 */
[----:B----4-:R-:W-:Y:S04]  /*10060*/  F2FP.PACK_AB R206, R221, R218 ;  /* 0x000000daddce723e */ /* 0x010fe800000000ff */
        /* <DEDUP_REMOVED lines=14> */
[-C--:B-1----:R-:W-:Y:S08]  /*10150*/  HMMA.16816.F32 R68, R136, R144.reuse, R68 ;  /* 0x000000908844723c */ /* 0x082ff00000001844 */
[C---:B------:R-:W-:Y:S08]  /*10160*/  HMMA.16816.F32 R72, R132.reuse, R144, R72 ;  /* 0x000000908448723c */ /* 0x040ff00000001848 */
[-C--:B------:R-:W-:Y:S08]  /*10170*/  HMMA.16816.F32 R76, R132, R146.reuse, R76 ;  /* 0x00000092844c723c */ /* 0x080ff0000000184c */
[C---:B------:R-:W-:Y:S01]  /*10180*/  HMMA.16816.F32 R80, R136.reuse, R146, R80 ;  /* 0x000000928850723c */ /* 0x040fe20000001850 */
[----:B------:R-:W1:Y:S07]  /*10190*/  LDSM.16.MT88.4 R144, [R243+0x2800] ;  /* 0x00280000f390783b */ /* 0x000e6e0000004200 */
[-C--:B---3--:R-:W-:Y:S08]  /*101a0*/  HMMA.16816.F32 R84, R136, R148.reuse, R84 ;  /* 0x000000948854723c */ /* 0x088ff00000001854 */
        /* <DEDUP_REMOVED lines=25> */
[-C--:B---3--:R-:W-:Y:S01]  /*10340*/  HMMA.16816.F32 R4, R132, R148.reuse, R4 ;  /* 0x000000948404723c */ /* 0x088fe20000001804 */
[----:B------:R-:W1:Y:S04]  /*10350*/  LDSM.16.MT88.4 R144, [R244+0x1000] ;  /* 0x00100000f490783b */ /* 0x000e680000004200 */
[----:B------:R-:W-:Y:S02]  /*10360*/  F2FP.PACK_AB R137, R229, R230 ;  /* 0x000000e6e589723e */ /* 0x000fe400000000ff */
[----:B------:R-:W-:Y:S02]  /*10370*/  F2FP.PACK_AB R139, R227, R228 ;  /* 0x000000e4e38b723e */ /* 0x000fe400000000ff */
[----:B------:R-:W-:Y:S05]  /*10380*/  LDSM.16.MT88.4 R156, [R245+0x3000] ;  /* 0x00300000f59c783b */ /* 0x000fea0000004200 */
        /* <DEDUP_REMOVED lines=45> */
[----:B--2---:R-:W-:Y:S02]  /*10660*/  FADD.FTZ R136, R160, R165 ;  /* 0x000000a5a0887221 */ /* 0x004fe40000010000 */
[-C--:B---3--:R-:W-:Y:S05]  /*10670*/  HMMA.16816.F32 R160, R200, R156.reuse, R4 ;  /* 0x0000009cc8a0723c */ /* 0x088fea0000001804 */
        /* <DEDUP_REMOVED lines=66> */
[C---:B------:R-:W-:Y:S08]  /*10aa0*/  HMMA.16816.F32 R96, R200.reuse, R6, R96 ;  /* 0x00000006c860723c */ /* 0x040ff00000001860 */
[-C--:B---3--:R-:W-:Y:S08]  /*10ab0*/  HMMA.16816.F32 R100, R200, R8.reuse, R100 ;  /* 0x00000008c864723c */ /* 0x088ff00000001864 */
        /* <DEDUP_REMOVED lines=11> */
[C---:B--2---:R-:W-:Y:S01]  /*10b70*/  ISETP.GT.AND P0, PT, R4.reuse, R5, PT ;  /* 0x000000050400720c */ /* 0x044fe20003f04270 */
[----:B------:R-:W-:Y:S01]  /*10b80*/  FADD.FTZ R5, R213, R220 ;  /* 0x000000dcd5057221 */ /* 0x000fe20000010000 */
[----:B------:R-:W-:Y:S04]  /*10b90*/  IADD3 R4, R4, -0x1, RZ ;  /* 0xffffffff04047810 */ /* 0x000fe80007ffe0ff */
[----:B------:R1:W-:Y:S04]  /*10ba0*/  STL [R1+0xe4], R5 ;  /* 0x0000e40501007387 */ /* 0x0003e80000100800 */
[----:B------:R1:W-:Y:S03]  /*10bb0*/  STL [R1+0xe8], R4 ;  /* 0x0000e80401007387 */ /* 0x0003e60000100800 */
[----:B-1----:R-:W-:-:S05]  /*10bc0*/  @P0 BRA `(.L_x_1255) ;  /* 0xffffb8b000000947 */ /* 0x002fca000383ffff */
.L_x_1248:
[----:B------:R-:W-:Y:S05]  /*10bd0*/  BRA.DIV ~URZ, `(.L_x_1256) ;  /* 0x000067a27f007947 */ /* 0x000fea000b800000 */
[----:B------:R-:W2:Y:S04]  /*10be0*/  LDL R4, [R1+0xe0] ;  /* 0x0000e00001047983 */ /* 0x000ea80000100800 */
[----:B--2---:R1:W2:Y:S02]  /*10bf0*/  SHFL.BFLY PT, R10, R4, 0x2, 0x1f ;  /* 0x0c401f00040a7f89 */ /* 0x0042a400000e0000 */
.L_x_1300:
[----:B-1----:R-:W3:Y:S02]  /*10c00*/  LDL.LU R4, [R1+0xe0] ;  /* 0x0000e00001047983 */ /* 0x002ee40000300800 */
[----:B--23--:R-:W-:Y:S01]  /*10c10*/  FADD.FTZ R10, R10, R4 ;  /* 0x000000040a0a7221 */ /* 0x00cfe20000010000 */
[----:B------:R-:W-:Y:S05]  /*10c20*/  BRA.DIV ~URZ, `(.L_x_1257) ;  /* 0x000067b27f007947 */ /* 0x000fea000b800000 */
[----:B------:R-:W2:Y:S04]  /*10c30*/  LDL.LU R6, [R1+0xe4] ;  /* 0x0000e40001067983 */ /* 0x000ea80000300800 */
[----:B------:R-:W1:Y:S04]  /*10c40*/  SHFL.BFLY PT, R5, R203, 0x2, 0x1f ;  /* 0x0c401f00cb057f89 */ /* 0x000e6800000e0000 */
[----:B------:R-:W3:Y:S01]  /*10c50*/  SHFL.BFLY PT, R4, R202, 0x2, 0x1f ;  /* 0x0c401f00ca047f89 */ /* 0x000ee200000e0000 */
[----:B-1----:R-:W-:-:S02]  /*10c60*/  FADD.FTZ R203, R5, R203 ;  /* 0x000000cb05cb7221 */ /* 0x002fc40000010000 */
[----:B---3--:R-:W-:-:S03]  /*10c70*/  FADD.FTZ R202, R4, R202 ;  /* 0x000000ca04ca7221 */ /* 0x008fc60000010000 */
[----:B------:R-:W1:Y:S04]  /*10c80*/  SHFL.BFLY PT, R8, R203, 0x1, 0x1f ;  /* 0x0c201f00cb087f89 */ /* 0x000e6800000e0000 */
[----:B------:R-:W-:Y:S01]  /*10c90*/  SHFL.BFLY PT, R4, R202, 0x1, 0x1f ;  /* 0x0c201f00ca047f89 */ /* 0x000fe200000e0000 */
[----:B-1----:R-:W-:-:S03]  /*10ca0*/  FADD.FTZ R8, R203, R8 ;  /* 0x00000008cb087221 */ /* 0x002fc60000010000 */
[----:B--2---:R-:W1:Y:S02]  /*10cb0*/  SHFL.BFLY PT, R9, R6, 0x2, 0x1f ;  /* 0x0c401f0006097f89 */ /* 0x004e6400000e0000 */
[----:B-1----:R-:W-:Y:S02]  /*10cc0*/  FADD.FTZ R9, R9, R6 ;  /* 0x0000000609097221 */ /* 0x002fe40000010000 */
[----:B------:R-:W1:Y:S04]  /*10cd0*/  SHFL.BFLY PT, R6, R10, 0x1, 0x1f ;  /* 0x0c201f000a067f89 */ /* 0x000e6800000e0000 */
[----:B------:R-:W2:Y:S01]  /*10ce0*/  SHFL.BFLY PT, R5, R9, 0x1, 0x1f ;  /* 0x0c201f0009057f89 */ /* 0x000ea200000e0000 */
[----:B-1----:R-:W-:Y:S02]  /*10cf0*/  FADD.FTZ R10, R10, R6 ;  /* 0x000000060a0a7221 */ /* 0x002fe40000010000 */
[----:B--2---:R-:W-:-:S05]  /*10d00*/  FADD.FTZ R9, R9, R5 ;  /* 0x0000000509097221 */ /* 0x004fca0000010000 */
.L_x_1301:
[----:B------:R-:W-:Y:S01]  /*10d10*/  FSETP.NE.FTZ.AND P2, PT, R9, RZ, PT ;  /* 0x000000ff0900720b */ /* 0x000fe20003f55000 */
[----:B------:R-:W-:Y:S01]  /*10d20*/  FADD.FTZ R4, R4, R202 ;  /* 0x000000ca04047221 */ /* 0x000fe20000010000 */
[----:B------:R-:W-:-:S02]  /*10d30*/  FSETP.NE.FTZ.AND P3, PT, R10, RZ, PT ;  /* 0x000000ff0a00720b */ /* 0x000fc40003f75000 */
[----:B------:R-:W-:Y:S02]  /*10d40*/  MOV R5, RZ ;  /* 0x000000ff00057202 */ /* 0x000fe40000000f00 */
[----:B------:R-:W-:Y:S02]  /*10d50*/  MOV R6, RZ ;  /* 0x000000ff00067202 */ /* 0x000fe40000000f00 */
[----:B------:R-:W-:Y:S02]  /*10d60*/  FSETP.NE.FTZ.AND P1, PT, R8, RZ, PT ;  /* 0x000000ff0800720b */ /* 0x000fe40003f35000 */
[----:B------:R-:W-:Y:S02]  /*10d70*/  FSETP.NE.FTZ.AND P0, PT, R4, RZ, PT ;  /* 0x000000ff0400720b */ /* 0x000fe40003f15000 */
[----:B------:R-:W-:Y:S01]  /*10d80*/  MOV R12, 0xff800000 ;  /* 0xff800000000c7802 */ /* 0x000fe20000000f00 */
[----:B------:R-:W1:Y:S01]  /*10d90*/  @P2 MUFU.RCP R5, R9 ;  /* 0x0000000900052308 */ /* 0x000e620000001000 */
[----:B------:R-:W-:-:S02]  /*10da0*/  @P2 MOV R13, 0x3f317218 ;  /* 0x3f317218000d2802 */ /* 0x000fc40000000f00 */
[----:B------:R-:W-:Y:S02]  /*10db0*/  @P3 MOV R14, 0x3f317218 ;  /* 0x3f317218000e3802 */ /* 0x000fe40000000f00 */
[----:B------:R-:W-:Y:S01]  /*10dc0*/  MOV R11, 0xff800000 ;  /* 0xff800000000b7802 */ /* 0x000fe20000000f00 */
[----:B------:R-:W-:Y:S02]  /*10dd0*/  @P2 FMUL.FTZ R13, R13, c[0x0][0x2d0] ;  /* 0x0000b4000d0d2a20 */ /* 0x000fe40000410000 */
[----:B------:R-:W2:Y:S01]  /*10de0*/  @P3 MUFU.RCP R6, R10 ;  /* 0x0000000a00063308 */ /* 0x000ea20000001000 */
[----:B------:R-:W-:Y:S02]  /*10df0*/  @P3 FMUL.FTZ R14, R14, c[0x0][0x2d0] ;  /* 0x0000b4000e0e3a20 */ /* 0x000fe40000410000 */
[----:B-1----:R-:W-:-:S05]  /*10e00*/  FMUL.FTZ R162, R5, R162 ;  /* 0x000000a205a27220 */ /* 0x002fca0000410000 */
[----:B------:R1:W3:Y:S01]  /*10e10*/  @P3 MUFU.LG2 R7, R10 ;  /* 0x0000000a00073308 */ /* 0x0002e20000000c00 */
[C---:B------:R-:W-:Y:S02]  /*10e20*/  FMUL.FTZ R163, R5.reuse, R163 ;  /* 0x000000a305a37220 */ /* 0x040fe40000410000 */
[C---:B------:R-:W-:Y:S02]  /*10e30*/  FMUL.FTZ R158, R5.reuse, R158 ;  /* 0x0000009e059e7220 */ /* 0x040fe40000410000 */
[C---:B------:R-:W-:Y:S02]  /*10e40*/  FMUL.FTZ R159, R5.reuse, R159 ;  /* 0x0000009f059f7220 */ /* 0x040fe40000410000 */
[C---:B------:R-:W-:Y:S01]  /*10e50*/  FMUL.FTZ R154, R5.reuse, R154 ;  /* 0x0000009a059a7220 */ /* 0x040fe20000410000 */
[----:B------:R-:W4:Y:S01]  /*10e60*/  @P2 MUFU.LG2 R9, R9 ;  /* 0x0000000900092308 */ /* 0x000f220000000c00 */
[C---:B------:R-:W-:Y:S02]  /*10e70*/  FMUL.FTZ R155, R5.reuse, R155 ;  /* 0x0000009b059b7220 */ /* 0x040fe40000410000 */
[----:B------:R-:W-:-:S02]  /*10e80*/  FMUL.FTZ R150, R5, R150 ;  /* 0x0000009605967220 */ /* 0x000fc40000410000 */
[C---:B------:R-:W-:Y:S02]  /*10e90*/  FMUL.FTZ R151, R5.reuse, R151 ;  /* 0x0000009705977220 */ /* 0x040fe40000410000 */
[C---:B------:R-:W-:Y:S01]  /*10ea0*/  FMUL.FTZ R146, R5.reuse, R146 ;  /* 0x0000009205927220 */ /* 0x040fe20000410000 */
[----:B-1----:R-:W-:Y:S01]  /*10eb0*/  MOV R10, 0xff800000 ;  /* 0xff800000000a7802 */ /* 0x002fe20000000f00 */
        /* <DEDUP_REMOVED lines=56> */
[----:B------:R-:W-:Y:S01]  /*11240*/  MOV R6, RZ ;  /* 0x000000ff00067202 */ /* 0x000fe20000000f00 */
[----:B------:R-:W-:Y:S01]  /*11250*/  @P1 FMUL.FTZ R15, R5, c[0x0][0x2d0] ;  /* 0x0000b400050f1a20 */ /* 0x000fe20000410000 */
[----:B------:R-:W-:Y:S01]  /*11260*/  MOV R5, RZ ;  /* 0x000000ff00057202 */ /* 0x000fe20000000f00 */
[----:B---3--:R-:W-:Y:S02]  /*11270*/  @P3 FMUL.FTZ R7, R7, 0.69314718246459960938 ;  /* 0x3f31721807073820 */ /* 0x008fe40000410000 */
[----:B----4-:R-:W-:Y:S01]  /*11280*/  @P2 FMUL.FTZ R9, R9, 0.69314718246459960938 ;  /* 0x3f31721809092820 */ /* 0x010fe20000410000 */
[----:B------:R-:W1:Y:S01]  /*11290*/  @P1 MUFU.RCP R6, R8 ;  /* 0x0000000800061308 */ /* 0x000e620000001000 */
[----:B------:R-:W-:Y:S01]  /*112a0*/  @P3 FFMA.FTZ R10, R14, R3, R7 ;  /* 0x000000030e0a3223 */ /* 0x000fe20000010007 */
[----:B------:R-:W-:Y:S01]  /*112b0*/  @P0 MOV R3, 0x3f317218 ;  /* 0x3f31721800030802 */ /* 0x000fe20000000f00 */
[----:B------:R-:W-:Y:S01]  /*112c0*/  @P2 FFMA.FTZ R11, R13, R2, R9 ;  /* 0x000000020d0b2223 */ /* 0x000fe20000010009 */
[----:B------:R-:W-:-:S03]  /*112d0*/  MOV R2, 0x1 ;  /* 0x0000000100027802 */ /* 0x000fc60000000f00 */
[----:B------:R-:W-:Y:S01]  /*112e0*/  @P0 FMUL.FTZ R3, R3, c[0x0][0x2d0] ;  /* 0x0000b40003030a20 */ /* 0x000fe20000410000 */
[----:B------:R-:W2:Y:S08]  /*112f0*/  @P1 MUFU.LG2 R8, R8 ;  /* 0x0000000800081308 */ /* 0x000eb00000000c00 */
[----:B------:R-:W-:Y:S01]  /*11300*/  @P0 MUFU.RCP R5, R4 ;  /* 0x0000000400050308 */ /* 0x000fe20000001000 */
[----:B-1----:R-:W-:-:S02]  /*11310*/  FMUL.FTZ R164, R6, R164 ;  /* 0x000000a406a47220 */ /* 0x002fc40000410000 */
[C---:B------:R-:W-:Y:S02]  /*11320*/  FMUL.FTZ R165, R6.reuse, R165 ;  /* 0x000000a506a57220 */ /* 0x040fe40000410000 */
[C---:B------:R-:W-:Y:S02]  /*11330*/  FMUL.FTZ R168, R6.reuse, R168 ;  /* 0x000000a806a87220 */ /* 0x040fe40000410000 */
[----:B------:R-:W-:Y:S01]  /*11340*/  FMUL.FTZ R169, R6, R169 ;  /* 0x000000a906a97220 */ /* 0x000fe20000410000 */
[----:B------:R-:W1:Y:S01]  /*11350*/  @P0 MUFU.LG2 R4, R4 ;  /* 0x0000000400040308 */ /* 0x000e620000000c00 */
[----:B--2---:R-:W-:Y:S02]  /*11360*/  @P1 FMUL.FTZ R8, R8, 0.69314718246459960938 ;  /* 0x3f31721808081820 */ /* 0x004fe40000410000 */
[C---:B------:R-:W-:Y:S02]  /*11370*/  FMUL.FTZ R172, R6.reuse, R172 ;  /* 0x000000ac06ac7220 */ /* 0x040fe40000410000 */
[----:B------:R-:W-:Y:S01]  /*11380*/  @P1 FFMA.FTZ R12, R15, R0, R8 ;  /* 0x000000000f0c1223 */ /* 0x000fe20000010008 */
[----:B------:R-:W-:Y:S01]  /*11390*/  MOV R0, 0xff800000 ;  /* 0xff80000000007802 */ /* 0x000fe20000000f00 */
[----:B------:R-:W-:-:S02]  /*113a0*/  FMUL.FTZ R173, R6, R173 ;  /* 0x000000ad06ad7220 */ /* 0x000fc40000410000 */
[C---:B------:R-:W-:Y:S02]  /*113b0*/  FMUL.FTZ R176, R6.reuse, R176 ;  /* 0x000000b006b07220 */ /* 0x040fe40000410000 */
[C---:B------:R-:W-:Y:S02]  /*113c0*/  FMUL.FTZ R177, R6.reuse, R177 ;  /* 0x000000b106b17220 */ /* 0x040fe40000410000 */
[C---:B------:R-:W-:Y:S02]  /*113d0*/  FMUL.FTZ R180, R6.reuse, R180 ;  /* 0x000000b406b47220 */ /* 0x040fe40000410000 */
[----:B------:R-:W-:Y:S02]  /*113e0*/  FMUL.FTZ R181, R6, R181 ;  /* 0x000000b506b57220 */ /* 0x000fe40000410000 */
[----:B-1----:R-:W-:Y:S02]  /*113f0*/  @P0 FMUL.FTZ R4, R4, 0.69314718246459960938 ;  /* 0x3f31721804040820 */ /* 0x002fe40000410000 */
        /* <DEDUP_REMOVED lines=53> */
[----:B------:R-:W-:Y:S02]  /*11750*/  FMUL.FTZ R127, R5, R127 ;  /* 0x0000007f057f7220 */ /* 0x000fe40000410000 */
[----:B------:R-:W-:-:S02]  /*11760*/  @P0 FFMA.FTZ R0, R3, R196, R4 ;  /* 0x000000c403000223 */ /* 0x000fc40000010004 */
.L_x_1203:
[----:B-1----:R1:W5:Y:S01]  /*11770*/  LDL R9, [R1+0x1c] ;  /* 0x00001c0001097983 */ /* 0x0023620000100800 */
[----:B------:R-:W-:Y:S03]  /*11780*/  BSSY B0, `(.L_x_1258) ;  /* 0x0000012000007945 */ /* 0x000fe60003800000 */
[----:B------:R-:W2:Y:S02]  /*11790*/  S2R R8, SR_TID.X ;  /* 0x0000000000087919 */ /* 0x000ea40000002100 */
[----:B--2---:R-:W-:-:S13]  /*117a0*/  LOP3.LUT P0, RZ, R8, 0x7f, RZ, 0xc0, !PT ;  /* 0x0000007f08ff7812 */ /* 0x004fda000780c0ff */
[----:B------:R-:W-:Y:S05]  /*117b0*/  @P0 BRA `(.L_x_1259) ;  /* 0x000000e000000947 */ /* 0x000fea0003800000 */
[----:B-1----:R-:W1:Y:S01]  /*117c0*/  S2R R3, SR_LANEID ;  /* 0x0000000000037919 */ /* 0x002e620000000000 */
[----:B------:R-:W-:Y:S01]  /*117d0*/  VOTEU.ANY UR4, UPT, PT ;  /* 0x0000000000047886 */ /* 0x000fe200038e0100 */
[----:B------:R-:W-:Y:S01]  /*117e0*/  IMAD.MOV.U32 R6, RZ, RZ, c[0x0][0x580] ;  /* 0x00016000ff067624 */ /* 0x000fe200078e00ff */
[----:B------:R-:W1:Y:S01]  /*117f0*/  FLO.U32 R5, UR4 ;  /* 0x0000000400057d00 */ /* 0x000e6200080e0000 */
[----:B------:R-:W-:-:S07]  /*11800*/  IMAD.MOV.U32 R7, RZ, RZ, c[0x0][0x584] ;  /* 0x00016100ff077624 */ /* 0x000fce00078e00ff */
[----:B------:R-:W2:Y:S01]  /*11810*/  POPC R4, UR4 ;  /* 0x0000000400047d09 */ /* 0x000ea20008000000 */
[----:B-1----:R-:W-:-:S13]  /*11820*/  ISETP.EQ.U32.AND P0, PT, R5, R3, PT ;  /* 0x000000030500720c */ /* 0x002fda0003f02070 */
[----:B--2---:R-:W2:Y:S04]  /*11830*/  @P0 ATOMG.E.ADD.STRONG.GPU PT, R4, [R6.64], R4 ;  /* 0x00000004060409a8 */ /* 0x004ea800081ee1c8 */
[----:B------:R-:W1:Y:S02]  /*11840*/  S2R R3, SR_LTMASK ;  /* 0x0000000000037919 */ /* 0x000e640000003900 */
[----:B-1----:R-:W-:-:S06]  /*11850*/  LOP3.LUT R3, R3, UR4, RZ, 0xc0, !PT ;  /* 0x0000000403037c12 */ /* 0x002fcc000f8ec0ff */
[----:B------:R-:W1:Y:S01]  /*11860*/  POPC R3, R3 ;  /* 0x0000000300037309 */ /* 0x000e620000000000 */
[----:B--2---:R-:W1:Y:S02]  /*11870*/  SHFL.IDX PT, R4, R4, R5, 0x1f ;  /* 0x00001f0504047589 */ /* 0x004e6400000e0000 */
[----:B-1---5:R-:W-:-:S05]  /*11880*/  IADD3 R9, R4, c[0x0][0xc], R3 ;  /* 0x0000030004097a10 */ /* 0x022fca0007ffe003 */
[----:B------:R1:W-:Y:S02]  /*11890*/  STL [R1+0x1c], R9 ;  /* 0x00001c0901007387 */ /* 0x0003e40000100800 */
.L_x_1259:
[----:B-1----:R-:W-:Y:S05]  /*118a0*/  BSYNC B0 ;  /* 0x0000000000007941 */ /* 0x002fea0003800000 */
.L_x_1258:
[----:B------:R-:W-:Y:S01]  /*118b0*/  PRMT R2, R2, 0x9910, RZ ;  /* 0x0000991002027816 */ /* 0x000fe200000000ff */
[----:B------:R-:W-:Y:S03]  /*118c0*/  BSSY B1, `(.L_x_1260) ;  /* 0x00001d7000017945 */ /* 0x000fe60003800000 */
[----:B------:R-:W-:Y:S01]  /*118d0*/  ISETP.NE.AND P0, PT, R2, RZ, PT ;  /* 0x000000ff0200720c */ /* 0x000fe20003f05270 */
[----:B-----5:R-:W-:-:S12]  /*118e0*/  IMAD.MOV.U32 R2, RZ, RZ, R9 ;  /* 0x000000ffff027224 */ /* 0x020fd800078e0009 */
[----:B------:R-:W-:Y:S05]  /*118f0*/  @!P0 BRA `(.L_x_1261) ;  /* 0x00001a7000008947 */ /* 0x000fea0003800000 */
[----:B------:R-:W-:Y:S01]  /*11900*/  WARPSYNC 0xffffffff ;  /* 0xffffffff00007948 */ /* 0x000fe20003800000 */
[----:B------:R-:W-:Y:S06]  /*11910*/  BAR.SYNC.DEFER_BLOCKING 0x1, 0x80 ;  /* 0x0042000000007b1d */ /* 0x000fec0000010000 */
[----:B------:R-:W-:Y:S05]  /*11920*/  BRA.CONV ~URZ, `(.L_x_1262) ;  /* 0x000000837f007947 */ /* 0x000fea000b800000 */
[----:B------:R-:W-:Y:S01]  /*11930*/  SHF.R.S32.HI R3, RZ, 0x1f, R8 ;  /* 0x0000001fff037819 */ /* 0x000fe20000011408 */
[----:B------:R-:W-:Y:S01]  /*11940*/  IMAD.MOV.U32 R6, RZ, RZ, RZ ;  /* 0x000000ffff067224 */ /* 0x000fe200078e00ff */
[----:B------:R-:W-:Y:S01]  /*11950*/  MOV R4, 0x119b0 ;  /* 0x000119b000047802 */ /* 0x000fe20000000f00 */
[----:B------:R-:W-:Y:S01]  /*11960*/  IMAD.MOV.U32 R5, RZ, RZ, 0x1f ;  /* 0x0000001fff057424 */ /* 0x000fe200078e00ff */
[----:B------:R-:W-:-:S04]  /*11970*/  LEA.HI R3, R3, R8, RZ, 0x7 ;  /* 0x0000000803037211 */ /* 0x000fc800078f38ff */
[----:B------:R-:W-:-:S05]  /*11980*/  SHF.R.S32.HI R3, RZ, 0x7, R3 ;  /* 0x00000007ff037819 */ /* 0x000fca0000011403 */
[----:B------:R-:W-:Y:S02]  /*11990*/  IMAD.MOV.U32 R7, RZ, RZ, R3 ;  /* 0x000000ffff077224 */ /* 0x000fe400078e0003 */
[----:B------:R-:W-:Y:S05]  /*119a0*/  CALL.REL.NOINC `($__internal_19_$__cuda_sm70_shflsync_idx_p) ;  /* 0x00005d4000007944 */ /* 0x000fea0003c00000 */
.L_x_1262:
[----:B------:R-:W2:Y:S04]  /*119b0*/  LDL.LU R6, [R1+0xb0] ;  /* 0x0000b00001067983 */ /* 0x000ea80000300800 */
[----:B------:R-:W3:Y:S04]  /*119c0*/  LDL R8, [R1+0x10] ;  /* 0x0000100001087983 */ /* 0x000ee80000100800 */
[----:B------:R-:W4:Y:S04]  /*119d0*/  LDL.LU R13, [R1+0xc4] ;  /* 0x0000c400010d7983 */ /* 0x000f280000300800 */
[----:B------:R-:W3:Y:S04]  /*119e0*/  LDL.LU R18, [R1+0xc0] ;  /* 0x0000c00001127983 */ /* 0x000ee80000300800 */
[----:B------:R-:W3:Y:S01]  /*119f0*/  LDL.LU R21, [R1+0xac] ;  /* 0x0000ac0001157983 */ /* 0x000ee20000300800 */
[----:B------:R-:W-:-:S03]  /*11a00*/  MOV R3, 0x1 ;  /* 0x0000000100037802 */ /* 0x000fc60000000f00 */
[----:B------:R-:W3:Y:S01]  /*11a10*/  LDL R20, [R1+0x14] ;  /* 0x0000140001147983 */ /* 0x000ee20000100800 */
[----:B------:R-:W-:-:S03]  /*11a20*/  ISETP.NE.AND P0, PT, R3, c[0x0][0x4e8], PT ;  /* 0x00013a0003007a0c */ /* 0x000fc60003f05270 */
[----:B------:R-:W1:Y:S04]  /*11a30*/  S2R R25, SR_TID.X ;  /* 0x0000000000197919 */ /* 0x000e680000002100 */
[----:B------:R2:W5:Y:S04]  /*11a40*/  LDL R55, [R1+0x54] ;  /* 0x0000540001377983 */ /* 0x0005680000100800 */
[----:B------:R2:W5:Y:S04]  /*11a50*/  LDL R54, [R1+0xc] ;  /* 0x00000c0001367983 */ /* 0x0005680000100800 */
[----:B------:R2:W5:Y:S04]  /*11a60*/  LDL R53, [R1+0x50] ;  /* 0x0000500001357983 */ /* 0x0005680000100800 */
[----:B------:R2:W5:Y:S04]  /*11a70*/  LDL R52, [R1+0x90] ;  /* 0x0000900001347983 */ /* 0x0005680000100800 */
[----:B------:R2:W5:Y:S01]  /*11a80*/  LDL R51, [R1+0x4c] ;  /* 0x00004c0001337983 */ /* 0x0005620000100800 */
[----:B-1----:R-:W-:-:S03]  /*11a90*/  SHF.R.S32.HI R24, RZ, 0x1f, R25 ;  /* 0x0000001fff187819 */ /* 0x002fc60000011419 */
[----:B------:R1:W5:Y:S01]  /*11aa0*/  LDL R50, [R1+0x8c] ;  /* 0x00008c0001327983 */ /* 0x0003620000100800 */
[----:B------:R-:W-:-:S03]  /*11ab0*/  LEA.HI R24, R24, R25, RZ, 0x5 ;  /* 0x0000001918187211 */ /* 0x000fc600078f28ff */
[----:B------:R1:W5:Y:S01]  /*11ac0*/  LDL R49, [R1+0x48] ;  /* 0x0000480001317983 */ /* 0x0003620000100800 */
[----:B------:R-:W-:-:S03]  /*11ad0*/  LOP3.LUT R24, R24, 0xffffffe0, RZ, 0xc0, !PT ;  /* 0xffffffe018187812 */ /* 0x000fc600078ec0ff */
[----:B------:R1:W5:Y:S01]  /*11ae0*/  LDL R48, [R1+0x88] ;  /* 0x0000880001307983 */ /* 0x0003620000100800 */
[----:B------:R-:W-:-:S03]  /*11af0*/  IADD3 R24, -R24, R25, RZ ;  /* 0x0000001918187210 */ /* 0x000fc60007ffe1ff */
[----:B------:R1:W5:Y:S01]  /*11b00*/  LDL R47, [R1+0x44] ;  /* 0x00004400012f7983 */ /* 0x0003620000100800 */
[----:B------:R-:W-:-:S03]  /*11b10*/  LOP3.LUT P1, RZ, R24, 0x3, RZ, 0xc0, !PT ;  /* 0x0000000318ff7812 */ /* 0x000fc6000782c0ff */
        /* <DEDUP_REMOVED lines=23> */
[----:B------:R-:W-:-:S02]  /*11c90*/  ULDC UR5, c[0x0][0x4e8] ;  /* 0x00013a0000057ab9 */ /* 0x000fc40000000800 */
[----:B------:R-:W-:Y:S02]  /*11ca0*/  ULDC UR4, c[0x0][0x388] ;  /* 0x0000e20000047ab9 */ /* 0x000fe40000000800 */
[----:B------:R-:W-:Y:S01]  /*11cb0*/  UIMAD UR4, UR5, UR4, URZ ;  /* 0x00000004050472a4 */ /* 0x000fe2000f8e023f */
[----:B------:R-:W-:Y:S01]  /*11cc0*/  BSSY B0, `(.L_x_1263) ;  /* 0x000009b000007945 */ /* 0x000fe20003800000 */
[----:B--2---:R-:W-:Y:S01]  /*11cd0*/  SHF.R.S32.HI R16, RZ, 0x1f, R6 ;  /* 0x0000001fff107819 */ /* 0x004fe20000011406 */
[----:B------:R-:W-:-:S04]  /*11ce0*/  IMAD.WIDE.U32 R4, R6, c[0x0][0x4d0], RZ ;  /* 0x0001340006047a25 */ /* 0x000fc800078e00ff */
[C---:B------:R-:W-:Y:S02]  /*11cf0*/  IMAD R14, R16.reuse, c[0x0][0x4d0], RZ ;  /* 0x00013400100e7a24 */ /* 0x040fe400078e02ff */
[----:B------:R-:W-:Y:S02]  /*11d00*/  IMAD R16, R16, c[0x0][0x438], RZ ;  /* 0x00010e0010107a24 */ /* 0x000fe400078e02ff */
[C---:B------:R-:W-:Y:S02]  /*11d10*/  IMAD R14, R6.reuse, c[0x0][0x4d4], R14 ;  /* 0x00013500060e7a24 */ /* 0x040fe400078e020e */
[C---:B------:R-:W-:Y:S02]  /*11d20*/  IMAD R16, R6.reuse, c[0x0][0x43c], R16 ;  /* 0x00010f0006107a24 */ /* 0x040fe400078e0210 */
[----:B------:R-:W-:Y:S01]  /*11d30*/  IMAD.WIDE.U32 R6, R6, c[0x0][0x438], RZ ;  /* 0x00010e0006067a25 */ /* 0x000fe200078e00ff */
[----:B------:R-:W-:Y:S02]  /*11d40*/  IADD3 R15, R5, R14, RZ ;  /* 0x0000000e050f7210 */ /* 0x000fe40007ffe0ff */
[----:B----4-:R-:W-:Y:S01]  /*11d50*/  SHF.R.S32.HI R5, RZ, 0x1f, R13 ;  /* 0x0000001fff057819 */ /* 0x010fe2000001140d */
[----:B------:R-:W-:Y:S01]  /*11d60*/  IMAD.IADD R17, R7, 0x1, R16 ;  /* 0x0000000107117824 */ /* 0x000fe200078e0210 */
[----:B------:R-:W-:Y:S01]  /*11d70*/  MOV R14, R4 ;  /* 0x00000004000e7202 */ /* 0x000fe20000000f00 */
[----:B---3--:R-:W-:Y:S01]  /*11d80*/  IMAD.IADD R4, R8, 0x1, R21 ;  /* 0x0000000108047824 */ /* 0x008fe200078e0215 */
[----:B------:R-:W-:Y:S01]  /*11d90*/  MOV R16, R6 ;  /* 0x0000000600107202 */ /* 0x000fe20000000f00 */
[----:B------:R-:W-:-:S02]  /*11da0*/  IMAD R6, R5, c[0x0][0x4d8], RZ ;  /* 0x0001360005067a24 */ /* 0x000fc400078e02ff */
[----:B------:R-:W-:Y:S01]  /*11db0*/  IMAD R5, R5, c[0x0][0x440], RZ ;  /* 0x0001100005057a24 */ /* 0x000fe200078e02ff */
[----:B------:R-:W-:Y:S01]  /*11dc0*/  MOV R7, R4 ;  /* 0x0000000400077202 */ /* 0x000fe20000000f00 */
[----:B------:R-:W-:-:S04]  /*11dd0*/  @P0 IMAD.HI.U32 R8, R4, c[0x0][0x4ec], RZ ;  /* 0x00013b0004080a27 */ /* 0x000fc800078e00ff */
[----:B------:R-:W-:Y:S01]  /*11de0*/  IMAD.MOV.U32 R9, RZ, RZ, R4 ;  /* 0x000000ffff097224 */ /* 0x000fe200078e0004 */
[----:B------:R-:W-:Y:S01]  /*11df0*/  @P0 SHF.R.U32.HI R9, RZ, c[0x0][0x4f0], R8 ;  /* 0x00013c00ff090a19 */ /* 0x000fe20000011608 */
[C---:B------:R-:W-:Y:S02]  /*11e00*/  IMAD R5, R13.reuse, c[0x0][0x444], R5 ;  /* 0x000111000d057a24 */ /* 0x040fe400078e0205 */
[----:B------:R-:W-:-:S04]  /*11e10*/  IMAD.WIDE.U32 R16, R13, c[0x0][0x440], R16 ;  /* 0x000110000d107a25 */ /* 0x000fc800078e0010 */
[----:B------:R-:W-:Y:S02]  /*11e20*/  IMAD R6, R13, c[0x0][0x4dc], R6 ;  /* 0x000137000d067a24 */ /* 0x000fe400078e0206 */
[----:B------:R-:W-:Y:S01]  /*11e30*/  @P0 IMAD.HI.U32 R3, R4, c[0x0][0x4ec], RZ ;  /* 0x00013b0004030a27 */ /* 0x000fe200078e00ff */
[----:B------:R-:W-:-:S03]  /*11e40*/  IADD3 R17, R17, R5, RZ ;  /* 0x0000000511117210 */ /* 0x000fc60007ffe0ff */
[----:B------:R-:W-:Y:S01]  /*11e50*/  IMAD.WIDE.U32 R14, R13, c[0x0][0x4d8], R14 ;  /* 0x000136000d0e7a25 */ /* 0x000fe200078e000e */
[----:B------:R-:W-:Y:S02]  /*11e60*/  SHF.R.S32.HI R13, RZ, 0x1f, R18 ;  /* 0x0000001fff0d7819 */ /* 0x000fe40000011412 */
[----:B------:R-:W-:Y:S01]  /*11e70*/  @P0 SHF.R.U32.HI R7, RZ, c[0x0][0x4f0], R3 ;  /* 0x00013c00ff070a19 */ /* 0x000fe20000011603 */
[----:B------:R-:W-:Y:S02]  /*11e80*/  IMAD.IADD R15, R15, 0x1, R6 ;  /* 0x000000010f0f7824 */ /* 0x000fe400078e0206 */
[----:B------:R-:W-:Y:S02]  /*11e90*/  IMAD.MOV R5, RZ, RZ, -R9 ;  /* 0x000000ffff057224 */ /* 0x000fe400078e0a09 */
[C---:B------:R-:W-:Y:S02]  /*11ea0*/  IMAD R3, R13.reuse, c[0x0][0x4e0], RZ ;  /* 0x000138000d037a24 */ /* 0x040fe400078e02ff */
[----:B------:R-:W-:-:S02]  /*11eb0*/  IMAD R13, R13, c[0x0][0x448], RZ ;  /* 0x000112000d0d7a24 */ /* 0x000fc400078e02ff */
[----:B------:R-:W-:Y:S02]  /*11ec0*/  IMAD R5, R5, c[0x0][0x4e8], R4 ;  /* 0x00013a0005057a24 */ /* 0x000fe400078e0204 */
[----:B------:R-:W-:Y:S01]  /*11ed0*/  IMAD.WIDE.U32 R14, R18, c[0x0][0x4e0], R14 ;  /* 0x00013800120e7a25 */ /* 0x000fe200078e000e */
[----:B------:R-:W-:-:S03]  /*11ee0*/  SHF.R.S32.HI R8, RZ, 0x1f, R9 ;  /* 0x0000001fff087819 */ /* 0x000fc60000011409 */
[C---:B------:R-:W-:Y:S02]  /*11ef0*/  IMAD R3, R18.reuse, c[0x0][0x4e4], R3 ;  /* 0x0001390012037a24 */ /* 0x040fe400078e0203 */
[C---:B------:R-:W-:Y:S01]  /*11f00*/  IMAD R13, R18.reuse, c[0x0][0x44c], R13 ;  /* 0x00011300120d7a24 */ /* 0x040fe200078e020d */
[----:B------:R-:W-:Y:S01]  /*11f10*/  IADD3 R14, P0, R9, R14, RZ ;  /* 0x0000000e090e7210 */ /* 0x000fe20007f1e0ff */
[----:B------:R-:W-:Y:S01]  /*11f20*/  IMAD.WIDE.U32 R18, R18, c[0x0][0x448], R16 ;  /* 0x0001120012127a25 */ /* 0x000fe200078e0010 */
[----:B------:R-:W-:Y:S02]  /*11f30*/  SHF.R.S32.HI R16, RZ, 0x1f, R5 ;  /* 0x0000001fff107819 */ /* 0x000fe40000011405 */
[----:B------:R-:W-:-:S03]  /*11f40*/  IADD3.X R15, R8, R15, R3, P0, !PT ;  /* 0x0000000f080f7210 */ /* 0x000fc600007fe403 */
[----:B------:R-:W-:Y:S01]  /*11f50*/  IMAD R16, R16, c[0x0][0x4c8], RZ ;  /* 0x0001320010107a24 */ /* 0x000fe200078e02ff */
[----:B------:R-:W-:Y:S01]  /*11f60*/  SHF.R.S32.HI R6, RZ, 0x1f, R7 ;  /* 0x0000001fff067819 */ /* 0x000fe20000011407 */
[----:B------:R-:W-:-:S04]  /*11f70*/  IMAD.WIDE.U32 R8, R5, c[0x0][0x4c8], R14 ;  /* 0x0001320005087a25 */ /* 0x000fc800078e000e */
[----:B------:R-:W-:Y:S01]  /*11f80*/  IMAD R16, R5, c[0x0][0x4cc], R16 ;  /* 0x0001330005107a24 */ /* 0x000fe200078e0210 */
[----:B------:R-:W-:Y:S01]  /*11f90*/  IADD3 R19, R19, R13, RZ ;  /* 0x0000000d13137210 */ /* 0x000fe20007ffe0ff */
[----:B------:R-:W-:Y:S01]  /*11fa0*/  IMAD.MOV R3, RZ, RZ, -R7 ;  /* 0x000000ffff037224 */ /* 0x000fe200078e0a07 */
[----:B------:R-:W-:Y:S01]  /*11fb0*/  LEA R14, P0, R8, c[0x0][0x4a8], 0x2 ;  /* 0x00012a00080e7a11 */ /* 0x000fe200078010ff */
[----:B------:R-:W-:Y:S02]  /*11fc0*/  IMAD.IADD R16, R9, 0x1, R16 ;  /* 0x0000000109107824 */ /* 0x000fe400078e0210 */
[----:B------:R-:W-:Y:S02]  /*11fd0*/  IMAD R6, R6, c[0x0][0x430], RZ ;  /* 0x00010c0006067a24 */ /* 0x000fe400078e02ff */
[----:B------:R-:W-:Y:S01]  /*11fe0*/  IMAD R4, R3, c[0x0][0x4e8], R4 ;  /* 0x00013a0003047a24 */ /* 0x000fe200078e0204 */
[----:B------:R-:W-:Y:S01]  /*11ff0*/  LEA.HI.X R3, R8, c[0x0][0x4ac], R16, 0x2, P0 ;  /* 0x00012b0008037a11 */ /* 0x000fe200000f1410 */
[----:B------:R-:W-:-:S02]  /*12000*/  IMAD R6, R7, c[0x0][0x434], R6 ;  /* 0x00010d0007067a24 */ /* 0x000fc400078e0206 */
[----:B------:R-:W-:-:S04]  /*12010*/  IMAD.WIDE.U32 R18, R7, c[0x0][0x430], R18 ;  /* 0x00010c0007127a25 */ /* 0x000fc800078e0012 */
[----:B------:R-:W-:Y:S01]  /*12020*/  IMAD.IADD R5, R20, 0x1, R21 ;  /* 0x0000000114057824 */ /* 0x000fe200078e0215 */
[----:B------:R-:W-:Y:S01]  /*12030*/  IADD3 R23, R19, R6, RZ ;  /* 0x0000000613177210 */ /* 0x000fe20007ffe0ff */
[----:B------:R-:W-:Y:S01]  /*12040*/  SHFL.IDX PT, R20, R14, RZ, 0x1c1f ;  /* 0x001c1fff0e147589 */ /* 0x000fe200000e0000 */
[----:B------:R-:W-:-:S03]  /*12050*/  MOV R22, R18 ;  /* 0x0000001200167202 */ /* 0x000fc60000000f00 */
[----:B------:R-:W2:Y:S04]  /*12060*/  SHFL.IDX PT, R21, R3, RZ, 0x1c1f ;  /* 0x001c1fff03157589 */ /* 0x000ea800000e0000 */
[----:B------:R-:W-:Y:S04]  /*12070*/  SHFL.IDX PT, R18, R14, 0x1, 0x1c1f ;  /* 0x003c1f000e127f89 */ /* 0x000fe800000e0000 */
[----:B------:R-:W3:Y:S01]  /*12080*/  SHFL.IDX PT, R19, R3, 0x1, 0x1c1f ;  /* 0x003c1f0003137f89 */ /* 0x000ee200000e0000 */
[C---:B------:R-:W-:Y:S02]  /*12090*/  IADD3 R8, R5.reuse, 0x8, RZ ;  /* 0x0000000805087810 */ /* 0x040fe40007ffe0ff */
[----:B------:R-:W-:Y:S01]  /*120a0*/  ISETP.GE.OR P4, PT, R5, UR4, P1 ;  /* 0x0000000405007c0c */ /* 0x000fe20008f86670 */
[----:B------:R-:W-:Y:S01]  /*120b0*/  SHFL.IDX PT, R16, R14, 0x2, 0x1c1f ;  /* 0x005c1f000e107f89 */ /* 0x000fe200000e0000 */
[----:B------:R-:W-:-:S03]  /*120c0*/  ISETP.GE.OR P3, PT, R8, UR4, P1 ;  /* 0x0000000408007c0c */ /* 0x000fc60008f66670 */
[----:B------:R-:W4:Y:S01]  /*120d0*/  SHFL.IDX PT, R17, R3, 0x2, 0x1c1f ;  /* 0x005c1f0003117f89 */ /* 0x000f2200000e0000 */
[----:B------:R-:W-:-:S03]  /*120e0*/  SHF.R.S32.HI R6, RZ, 0x1f, R4 ;  /* 0x0000001fff067819 */ /* 0x000fc60000011404 */
[----:B------:R-:W-:Y:S04]  /*120f0*/  SHFL.IDX PT, R14, R14, 0x3, 0x1c1f ;  /* 0x007c1f000e0e7f89 */ /* 0x000fe800000e0000 */
[----:B------:R1:W4:Y:S01]  /*12100*/  SHFL.IDX PT, R15, R3, 0x3, 0x1c1f ;  /* 0x007c1f00030f7f89 */ /* 0x00032200000e0000 */
[----:B------:R-:W-:Y:S01]  /*12110*/  IADD3 R7, R5, 0x40, RZ ;  /* 0x0000004005077810 */ /* 0x000fe20007ffe0ff */
[----:B------:R-:W-:Y:S02]  /*12120*/  IMAD.WIDE.U32 R22, R4, c[0x0][0x428], R22 ;  /* 0x00010a0004167a25 */ /* 0x000fe400078e0016 */
[----:B--2---:R2:W-:Y:S01]  /*12130*/  @!P4 ST.E [R20.64], R10 ;  /* 0x0000000a1400c985 */ /* 0x0045e2000c101908 */
[----:B------:R-:W-:-:S03]  /*12140*/  ISETP.GE.OR P2, PT, R7, UR4, P1 ;  /* 0x0000000407007c0c */ /* 0x000fc60008f46670 */
[----:B---3--:R2:W-:Y:S01]  /*12150*/  @!P3 ST.E [R18.64], R11 ;  /* 0x0000000b1200b985 */ /* 0x0085e2000c101908 */
[C---:B------:R-:W-:Y:S01]  /*12160*/  ISETP.GE.AND P3, PT, R5.reuse, UR4, PT ;  /* 0x0000000405007c0c */ /* 0x040fe2000bf66270 */
[----:B-1----:R-:W-:Y:S01]  /*12170*/  IMAD R3, R6, c[0x0][0x428], RZ ;  /* 0x00010a0006037a24 */ /* 0x002fe200078e02ff */
[----:B------:R-:W-:-:S03]  /*12180*/  IADD3 R6, R5, 0x48, RZ ;  /* 0x0000004805067810 */ /* 0x000fc60007ffe0ff */
[----:B------:R-:W-:Y:S01]  /*12190*/  IMAD R3, R4, c[0x0][0x42c], R3 ;  /* 0x00010b0004037a24 */ /* 0x000fe200078e0203 */
[----:B------:R-:W-:Y:S02]  /*121a0*/  ISETP.GE.OR P1, PT, R6, UR4, P1 ;  /* 0x0000000406007c0c */ /* 0x000fe40008f26670 */
[C---:B------:R-:W-:Y:S01]  /*121b0*/  LEA R4, P0, R22.reuse, c[0x0][0x400], 0x2 ;  /* 0x0001000016047a11 */ /* 0x040fe200078010ff */
[----:B------:R-:W-:Y:S01]  /*121c0*/  IMAD.IADD R3, R23, 0x1, R3 ;  /* 0x0000000117037824 */ /* 0x000fe200078e0203 */
[----:B----4-:R2:W-:Y:S04]  /*121d0*/  @!P2 ST.E [R16.64], R12 ;  /* 0x0000000c1000a985 */ /* 0x0105e8000c101908 */
[----:B------:R-:W-:Y:S01]  /*121e0*/  LEA.HI.X R3, R22, c[0x0][0x404], R3, 0x2, P0 ;  /* 0x0001010016037a11 */ /* 0x000fe200000f1403 */
[----:B------:R2:W1:Y:S01]  /*121f0*/  SHFL.IDX PT, R9, R4, RZ, 0x1c1f ;  /* 0x001c1fff04097589 */ /* 0x00046200000e0000 */
[----:B------:R-:W-:-:S02]  /*12200*/  ISETP.GE.AND P2, PT, R8, UR4, PT ;  /* 0x0000000408007c0c */ /* 0x000fc4000bf46270 */
[----:B------:R-:W-:Y:S01]  /*12210*/  ISETP.GE.AND P0, PT, R6, UR4, PT ;  /* 0x0000000406007c0c */ /* 0x000fe2000bf06270 */
[----:B------:R2:W-:Y:S01]  /*12220*/  @!P1 ST.E [R14.64], R0 ;  /* 0x000000000e009985 */ /* 0x0005e2000c101908 */
[----:B------:R-:W-:-:S03]  /*12230*/  ISETP.GE.AND P1, PT, R7, UR4, PT ;  /* 0x0000000407007c0c */ /* 0x000fc6000bf26270 */
[----:B------:R2:W3:Y:S01]  /*12240*/  SHFL.IDX PT, R10, R3, RZ, 0x1c1f ;  /* 0x001c1fff030a7589 */ /* 0x0004e200000e0000 */
[----:B------:R-:W-:Y:S05]  /*12250*/  @P3 BRA `(.L_x_1264) ;  /* 0x0000041000003947 */ /* 0x000fea0003800000 */
[----:B-----5:R-:W-:Y:S02]  /*12260*/  ISETP.GE.AND P5, PT, R54, c[0x0][0x3c8], PT ;  /* 0x0000f20036007a0c */ /* 0x020fe40003fa6270 */
[----:B------:R-:W-:Y:S02]  /*12270*/  ISETP.GE.AND P4, PT, R52, c[0x0][0x3c8], PT ;  /* 0x0000f20034007a0c */ /* 0x000fe40003f86270 */
[----:B------:R-:W-:-:S09]  /*12280*/  ISETP.GE.AND P6, PT, R28, c[0x0][0x3c8], PT ;  /* 0x0000f2001c007a0c */ /* 0x000fd20003fc6270 */
[----:B-1----:R-:W-:-:S04]  /*12290*/  @!P5 LEA R6, P3, R54, R9, 0x2 ;  /* 0x000000093606d211 */ /* 0x002fc800078610ff */
[----:B---3--:R-:W-:Y:S02]  /*122a0*/  @!P5 LEA.HI.X R7, R54, R10, R55, 0x2, P3 ;  /* 0x0000000a3607d211 */ /* 0x008fe400018f1437 */
[----:B------:R-:W-:-:S03]  /*122b0*/  ISETP.GE.AND P3, PT, R50, c[0x0][0x3c8], PT ;  /* 0x0000f20032007a0c */ /* 0x000fc60003f66270 */
[----:B------:R1:W-:Y:S02]  /*122c0*/  @!P5 ST.E.64 [R6.64], R160 ;  /* 0x000000a00600d985 */ /* 0x0003e4000c101b08 */
[----:B-1----:R-:W-:-:S04]  /*122d0*/  @!P4 LEA R6, P5, R52, R9, 0x2 ;  /* 0x000000093406c211 */ /* 0x002fc800078a10ff */
[----:B------:R-:W-:Y:S02]  /*122e0*/  @!P4 LEA.HI.X R7, R52, R10, R53, 0x2, P5 ;  /* 0x0000000a3407c211 */ /* 0x000fe400028f1435 */
        /* <DEDUP_REMOVED lines=41> */
[----:B------:R1:W-:Y:S01]  /*12580*/  @!P3 ST.E.64 [R6.64], R96 ;  /* 0x000000600600b985 */ /* 0x0003e2000c101b08 */
[----:B--2---:R-:W-:-:S04]  /*12590*/  @!P5 LEA R14, P3, R30, R9, 0x2 ;  /* 0x000000091e0ed211 */ /* 0x004fc800078610ff */
[----:B------:R-:W-:Y:S02]  /*125a0*/  @!P5 LEA.HI.X R15, R30, R10, R31, 0x2, P3 ;  /* 0x0000000a1e0fd211 */ /* 0x000fe400018f141f */
[----:B------:R-:W-:Y:S02]  /*125b0*/  ISETP.GE.AND P5, PT, R26, c[0x0][0x3c8], PT ;  /* 0x0000f2001a007a0c */ /* 0x000fe40003fa6270 */
[----:B------:R-:W-:-:S04]  /*125c0*/  @!P6 LEA R12, P3, R28, R9, 0x2 ;  /* 0x000000091c0ce211 */ /* 0x000fc800078610ff */
[----:B------:R-:W-:-:S07]  /*125d0*/  @!P6 LEA.HI.X R13, R28, R10, R29, 0x2, P3 ;  /* 0x0000000a1c0de211 */ /* 0x000fce00018f141d */
[----:B-1----:R-:W-:-:S04]  /*125e0*/  @!P5 LEA R6, P3, R26, R9, 0x2 ;  /* 0x000000091a06d211 */ /* 0x002fc800078610ff */
[----:B------:R-:W-:Y:S02]  /*125f0*/  @!P5 LEA.HI.X R7, R26, R10, R27, 0x2, P3 ;  /* 0x0000000a1a07d211 */ /* 0x000fe400018f141b */
[----:B------:R-:W-:-:S04]  /*12600*/  @!P4 LEA R8, P3, R24, R9, 0x2 ;  /* 0x000000091808c211 */ /* 0x000fc800078610ff */
[----:B------:R-:W-:Y:S02]  /*12610*/  @!P4 LEA.HI.X R9, R24, R10, R25, 0x2, P3 ;  /* 0x0000000a1809c211 */ /* 0x000fe400018f1419 */
[----:B------:R-:W-:-:S13]  /*12620*/  ISETP.GE.AND P3, PT, R30, c[0x0][0x3c8], PT ;  /* 0x0000f2001e007a0c */ /* 0x000fda0003f66270 */
[----:B------:R1:W-:Y:S04]  /*12630*/  @!P3 ST.E.64 [R14.64], R100 ;  /* 0x000000640e00b985 */ /* 0x0003e8000c101b08 */
[----:B------:R1:W-:Y:S04]  /*12640*/  @!P6 ST.E.64 [R12.64], R112 ;  /* 0x000000700c00e985 */ /* 0x0003e8000c101b08 */
[----:B------:R1:W-:Y:S04]  /*12650*/  @!P5 ST.E.64 [R6.64], R116 ;  /* 0x000000740600d985 */ /* 0x0003e8000c101b08 */
[----:B------:R1:W-:Y:S02]  /*12660*/  @!P4 ST.E.64 [R8.64], R128 ;  /* 0x000000800800c985 */ /* 0x0003e4000c101b08 */
.L_x_1264:
[----:B------:R-:W-:Y:S05]  /*12670*/  BSYNC B0 ;  /* 0x0000000000007941 */ /* 0x000fea0003800000 */
.L_x_1263:
[----:B------:R4:W2:Y:S01]  /*12680*/  SHFL.IDX PT, R5, R3, 0x1, 0x1c1f ;  /* 0x003c1f0003057f89 */ /* 0x0008a200000e0000 */
[----:B------:R-:W-:Y:S03]  /*12690*/  BSSY B0, `(.L_x_1265) ;  /* 0x0000043000007945 */ /* 0x000fe60003800000 */
[----:B--2---:R4:W2:Y:S01]  /*126a0*/  SHFL.IDX PT, R0, R4, 0x1, 0x1c1f ;  /* 0x003c1f0004007f89 */ /* 0x0048a200000e0000 */
[----:B------:R-:W-:Y:S05]  /*126b0*/  @P2 BRA `(.L_x_1266) ;  /* 0x0000040000002947 */ /* 0x000fea0003800000 */
[----:B-----5:R-:W-:Y:S02]  /*126c0*/  ISETP.GE.AND P5, PT, R54, c[0x0][0x3c8], PT ;  /* 0x0000f20036007a0c */ /* 0x020fe40003fa6270 */
[----:B------:R-:W-:-:S02]  /*126d0*/  ISETP.GE.AND P2, PT, R52, c[0x0][0x3c8], PT ;  /* 0x0000f20034007a0c */ /* 0x000fc40003f46270 */
[----:B------:R-:W-:-:S09]  /*126e0*/  ISETP.GE.AND P3, PT, R50, c[0x0][0x3c8], PT ;  /* 0x0000f20032007a0c */ /* 0x000fd20003f66270 */
[----:B-12---:R-:W-:-:S04]  /*126f0*/  @!P5 LEA R8, P4, R54, R0, 0x2 ;  /* 0x000000003608d211 */ /* 0x006fc800078810ff */
[----:B------:R-:W-:Y:S02]  /*12700*/  @!P5 LEA.HI.X R9, R54, R5, R55, 0x2, P4 ;  /* 0x000000053609d211 */ /* 0x000fe400020f1437 */
[----:B------:R-:W-:-:S03]  /*12710*/  @!P2 LEA R6, P4, R52, R0, 0x2 ;  /* 0x000000003406a211 */ /* 0x000fc600078810ff */
[----:B------:R1:W-:Y:S01]  /*12720*/  @!P5 ST.E.64 [R8.64], R162 ;  /* 0x000000a20800d985 */ /* 0x0003e2000c101b08 */
[----:B------:R-:W-:Y:S02]  /*12730*/  ISETP.GE.AND P5, PT, R48, c[0x0][0x3c8], PT ;  /* 0x0000f20030007a0c */ /* 0x000fe40003fa6270 */
[----:B------:R-:W-:-:S05]  /*12740*/  @!P2 LEA.HI.X R7, R52, R5, R53, 0x2, P4 ;  /* 0x000000053407a211 */ /* 0x000fca00020f1435 */
[----:B------:R2:W-:Y:S01]  /*12750*/  @!P2 ST.E.64 [R6.64], R158 ;  /* 0x0000009e0600a985 */ /* 0x0005e2000c101b08 */
[----:B------:R-:W-:Y:S02]  /*12760*/  ISETP.GE.AND P2, PT, R46, c[0x0][0x3c8], PT ;  /* 0x0000f2002e007a0c */ /* 0x000fe40003f46270 */
[----:B-1----:R-:W-:-:S04]  /*12770*/  @!P3 LEA R8, P4, R50, R0, 0x2 ;  /* 0x000000003208b211 */ /* 0x002fc800078810ff */
[----:B------:R-:W-:Y:S02]  /*12780*/  @!P3 LEA.HI.X R9, R50, R5, R51, 0x2, P4 ;  /* 0x000000053209b211 */ /* 0x000fe400020f1433 */
[----:B--2---:R-:W-:-:S03]  /*12790*/  @!P5 LEA R6, P4, R48, R0, 0x2 ;  /* 0x000000003006d211 */ /* 0x004fc600078810ff */
        /* <DEDUP_REMOVED lines=35> */
[----:B------:R-:W-:Y:S01]  /*129d0*/  @!P3 ST.E.64 [R6.64], R98 ;  /* 0x000000620600b985 */ /* 0x000fe2000c101b08 */
[----:B------:R-:W-:Y:S02]  /*129e0*/  ISETP.GE.AND P3, PT, R26, c[0x0][0x3c8], PT ;  /* 0x0000f2001a007a0c */ /* 0x000fe40003f66270 */
[----:B-1----:R-:W-:-:S04]  /*129f0*/  @!P5 LEA R8, P2, R30, R0, 0x2 ;  /* 0x000000001e08d211 */ /* 0x002fc800078410ff */
[----:B------:R-:W-:Y:S02]  /*12a00*/  @!P5 LEA.HI.X R9, R30, R5, R31, 0x2, P2 ;  /* 0x000000051e09d211 */ /* 0x000fe400010f141f */
[----:B------:R-:W-:-:S03]  /*12a10*/  ISETP.GE.AND P2, PT, R24, c[0x0][0x3c8], PT ;  /* 0x0000f20018007a0c */ /* 0x000fc60003f46270 */
[----:B------:R1:W-:Y:S02]  /*12a20*/  @!P5 ST.E.64 [R8.64], R102 ;  /* 0x000000660800d985 */ /* 0x0003e4000c101b08 */
[----:B-1----:R-:W-:-:S04]  /*12a30*/  @!P4 LEA R8, P5, R28, R0, 0x2 ;  /* 0x000000001c08c211 */ /* 0x002fc800078a10ff */
[----:B------:R-:W-:Y:S02]  /*12a40*/  @!P4 LEA.HI.X R9, R28, R5, R29, 0x2, P5 ;  /* 0x000000051c09c211 */ /* 0x000fe400028f141d */
[----:B------:R-:W-:-:S03]  /*12a50*/  @!P3 LEA R6, P5, R26, R0, 0x2 ;  /* 0x000000001a06b211 */ /* 0x000fc600078a10ff */
[----:B------:R1:W-:Y:S01]  /*12a60*/  @!P4 ST.E.64 [R8.64], R114 ;  /* 0x000000720800c985 */ /* 0x0003e2000c101b08 */
[----:B------:R-:W-:Y:S02]  /*12a70*/  @!P3 LEA.HI.X R7, R26, R5, R27, 0x2, P5 ;  /* 0x000000051a07b211 */ /* 0x000fe400028f141b */
[----:B---3--:R-:W-:-:S03]  /*12a80*/  @!P2 LEA R10, P5, R24, R0, 0x2 ;  /* 0x00000000180aa211 */ /* 0x008fc600078a10ff */
[----:B------:R1:W-:Y:S01]  /*12a90*/  @!P3 ST.E.64 [R6.64], R118 ;  /* 0x000000760600b985 */ /* 0x0003e2000c101b08 */
[----:B------:R-:W-:-:S05]  /*12aa0*/  @!P2 LEA.HI.X R11, R24, R5, R25, 0x2, P5 ;  /* 0x00000005180ba211 */ /* 0x000fca00028f1419 */
[----:B------:R1:W-:Y:S04]  /*12ab0*/  @!P2 ST.E.64 [R10.64], R130 ;  /* 0x000000820a00a985 */ /* 0x0003e8000c101b08 */
.L_x_1266:
[----:B------:R-:W-:Y:S05]  /*12ac0*/  BSYNC B0 ;  /* 0x0000000000007941 */ /* 0x000fea0003800000 */
.L_x_1265:
[----:B------:R4:W3:Y:S01]  /*12ad0*/  SHFL.IDX PT, R5, R3, 0x2, 0x1c1f ;  /* 0x005c1f0003057f89 */ /* 0x0008e200000e0000 */
[----:B------:R-:W-:Y:S03]  /*12ae0*/  BSSY B0, `(.L_x_1267) ;  /* 0x0000043000007945 */ /* 0x000fe60003800000 */
[----:B--2---:R4:W2:Y:S01]  /*12af0*/  SHFL.IDX PT, R0, R4, 0x2, 0x1c1f ;  /* 0x005c1f0004007f89 */ /* 0x0048a200000e0000 */
[----:B------:R-:W-:Y:S05]  /*12b00*/  @P1 BRA `(.L_x_1268) ;  /* 0x0000040000001947 */ /* 0x000fea0003800000 */
[----:B-----5:R-:W-:Y:S02]  /*12b10*/  ISETP.GE.AND P3, PT, R54, c[0x0][0x3c8], PT ;  /* 0x0000f20036007a0c */ /* 0x020fe40003f66270 */
[----:B------:R-:W-:Y:S02]  /*12b20*/  ISETP.GE.AND P5, PT, R52, c[0x0][0x3c8], PT ;  /* 0x0000f20034007a0c */ /* 0x000fe40003fa6270 */
[----:B------:R-:W-:Y:S02]  /*12b30*/  ISETP.GE.AND P2, PT, R50, c[0x0][0x3c8], PT ;  /* 0x0000f20032007a0c */ /* 0x000fe40003f46270 */
[----:B------:R-:W-:-:S07]  /*12b40*/  ISETP.GE.AND P1, PT, R48, c[0x0][0x3c8], PT ;  /* 0x0000f20030007a0c */ /* 0x000fce0003f26270 */
[----:B-12---:R-:W-:-:S04]  /*12b50*/  @!P3 LEA R8, P4, R54, R0, 0x2 ;  /* 0x000000003608b211 */ /* 0x006fc800078810ff */
[----:B---3--:R-:W-:Y:S02]  /*12b60*/  @!P3 LEA.HI.X R9, R54, R5, R55, 0x2, P4 ;  /* 0x000000053609b211 */ /* 0x008fe400020f1437 */
        /* <DEDUP_REMOVED lines=39> */
[----:B--2---:R-:W-:Y:S02]  /*12de0*/  @!P1 LEA R6, P5, R32, R0, 0x2 ;  /* 0x0000000020069211 */ /* 0x004fe400078a10ff */
[----:B------:R-:W-:Y:S01]  /*12df0*/  ISETP.GE.AND P3, PT, R28, c[0x0][0x3c8], PT ;  /* 0x0000f2001c007a0c */ /* 0x000fe20003f66270 */
[----:B------:R1:W-:Y:S01]  /*12e00*/  @!P2 ST.E.64 [R8.64], R88 ;  /* 0x000000580800a985 */ /* 0x0003e2000c101b08 */
[----:B------:R-:W-:Y:S02]  /*12e10*/  @!P1 LEA.HI.X R7, R32, R5, R33, 0x2, P5 ;  /* 0x0000000520079211 */ /* 0x000fe400028f1421 */
[----:B------:R-:W-:-:S03]  /*12e20*/  ISETP.GE.AND P2, PT, R26, c[0x0][0x3c8], PT ;  /* 0x0000f2001a007a0c */ /* 0x000fc60003f46270 */
[----:B------:R2:W-:Y:S01]  /*12e30*/  @!P1 ST.E.64 [R6.64], R92 ;  /* 0x0000005c06009985 */ /* 0x0005e2000c101b08 */
[----:B------:R-:W-:Y:S02]  /*12e40*/  ISETP.GE.AND P1, PT, R24, c[0x0][0x3c8], PT ;  /* 0x0000f20018007a0c */ /* 0x000fe40003f26270 */
[----:B-1----:R-:W-:-:S04]  /*12e50*/  @!P4 LEA R8, P5, R30, R0, 0x2 ;  /* 0x000000001e08c211 */ /* 0x002fc800078a10ff */
[----:B------:R-:W-:Y:S02]  /*12e60*/  @!P4 LEA.HI.X R9, R30, R5, R31, 0x2, P5 ;  /* 0x000000051e09c211 */ /* 0x000fe400028f141f */
[----:B------:R-:W-:-:S03]  /*12e70*/  @!P3 LEA R10, P5, R28, R0, 0x2 ;  /* 0x000000001c0ab211 */ /* 0x000fc600078a10ff */
[----:B------:R1:W-:Y:S01]  /*12e80*/  @!P4 ST.E.64 [R8.64], R104 ;  /* 0x000000680800c985 */ /* 0x0003e2000c101b08 */
        /* <DEDUP_REMOVED lines=8> */
.L_x_1268:
[----:B------:R-:W-:Y:S05]  /*12f10*/  BSYNC B0 ;  /* 0x0000000000007941 */ /* 0x000fea0003800000 */
.L_x_1267:
[----:B----4-:R-:W4:Y:S04]  /*12f20*/  SHFL.IDX PT, R3, R3, 0x3, 0x1c1f ;  /* 0x007c1f0003037f89 */ /* 0x010f2800000e0000 */
[----:B------:R-:W3:Y:S01]  /*12f30*/  SHFL.IDX PT, R4, R4, 0x3, 0x1c1f ;  /* 0x007c1f0004047f89 */ /* 0x000ee200000e0000 */
[----:B------:R-:W-:Y:S05]  /*12f40*/  @P0 BRA `(.L_x_1269) ;  /* 0x000006e000000947 */ /* 0x000fea0003800000 */
[----:B-----5:R-:W-:Y:S02]  /*12f50*/  ISETP.GE.AND P1, PT, R54, c[0x0][0x3c8], PT ;  /* 0x0000f20036007a0c */ /* 0x020fe40003f26270 */
[----:B------:R-:W-:Y:S02]  /*12f60*/  ISETP.GE.AND P2, PT, R52, c[0x0][0x3c8], PT ;  /* 0x0000f20034007a0c */ /* 0x000fe40003f46270 */
[----:B------:R-:W-:-:S09]  /*12f70*/  ISETP.GE.AND P3, PT, R50, c[0x0][0x3c8], PT ;  /* 0x0000f20032007a0c */ /* 0x000fd20003f66270 */
[-C--:B-1-3--:R-:W-:Y:S02]  /*12f80*/  @!P1 LEA R8, P0, R54, R4.reuse, 0x2 ;  /* 0x0000000436089211 */ /* 0x08afe400078010ff */
[----:B------:R-:W-:Y:S02]  /*12f90*/  @!P2 LEA R6, P5, R52, R4, 0x2 ;  /* 0x000000043406a211 */ /* 0x000fe400078a10ff */
[-C--:B----4-:R-:W-:Y:S02]  /*12fa0*/  @!P1 LEA.HI.X R9, R54, R3.reuse, R55, 0x2, P0 ;  /* 0x0000000336099211 */ /* 0x090fe400000f1437 */
[----:B------:R-:W-:Y:S02]  /*12fb0*/  ISETP.GE.AND P0, PT, R48, c[0x0][0x3c8], PT ;  /* 0x0000f20030007a0c */ /* 0x000fe40003f06270 */
[----:B------:R-:W-:Y:S01]  /*12fc0*/  @!P2 LEA.HI.X R7, R52, R3, R53, 0x2, P5 ;  /* 0x000000033407a211 */ /* 0x000fe200028f1435 */
[----:B------:R1:W-:Y:S01]  /*12fd0*/  @!P1 ST.E.64 [R8.64], R166 ;  /* 0x000000a608009985 */ /* 0x0003e2000c101b08 */
[----:B------:R-:W-:-:S03]  /*12fe0*/  ISETP.GE.AND P1, PT, R46, c[0x0][0x3c8], PT ;  /* 0x0000f2002e007a0c */ /* 0x000fc60003f26270 */
[----:B------:R3:W-:Y:S01]  /*12ff0*/  @!P2 ST.E.64 [R6.64], R170 ;  /* 0x000000aa0600a985 */ /* 0x0007e2000c101b08 */
[----:B------:R-:W-:Y:S02]  /*13000*/  ISETP.GE.AND P2, PT, R44, c[0x0][0x3c8], PT ;  /* 0x0000f2002c007a0c */ /* 0x000fe40003f46270 */
[----:B-1----:R-:W-:-:S04]  /*13010*/  @!P3 LEA R8, P4, R50, R4, 0x2 ;  /* 0x000000043208b211 */ /* 0x002fc800078810ff */
[-C--:B------:R-:W-:Y:S02]  /*13020*/  @!P3 LEA.HI.X R9, R50, R3.reuse, R51, 0x2, P4 ;  /* 0x000000033209b211 */ /* 0x080fe400020f1433 */
[----:B---3--:R-:W-:Y:S02]  /*13030*/  @!P0 LEA R6, P5, R48, R4, 0x2 ;  /* 0x0000000430068211 */ /* 0x008fe400078a10ff */
[----:B------:R-:W-:Y:S01]  /*13040*/  ISETP.GE.AND P4, PT, R42, c[0x0][0x3c8], PT ;  /* 0x0000f2002a007a0c */ /* 0x000fe20003f86270 */
[----:B------:R1:W-:Y:S01]  /*13050*/  @!P3 ST.E.64 [R8.64], R174 ;  /* 0x000000ae0800b985 */ /* 0x0003e2000c101b08 */
[----:B------:R-:W-:-:S05]  /*13060*/  @!P0 LEA.HI.X R7, R48, R3, R49, 0x2, P5 ;  /* 0x0000000330078211 */ /* 0x000fca00028f1431 */
[----:B------:R3:W-:Y:S01]  /*13070*/  @!P0 ST.E.64 [R6.64], R178 ;  /* 0x000000b206008985 */ /* 0x0007e2000c101b08 */
[----:B-1----:R-:W-:-:S04]  /*13080*/  @!P1 LEA R8, P3, R46, R4, 0x2 ;  /* 0x000000042e089211 */ /* 0x002fc800078610ff */
[-C--:B------:R-:W-:Y:S02]  /*13090*/  @!P1 LEA.HI.X R9, R46, R3.reuse, R47, 0x2, P3 ;  /* 0x000000032e099211 */ /* 0x080fe400018f142f */
[----:B------:R-:W-:Y:S02]  /*130a0*/  ISETP.GE.AND P3, PT, R40, c[0x0][0x3c8], PT ;  /* 0x0000f20028007a0c */ /* 0x000fe40003f66270 */
[----:B---3--:R-:W-:Y:S01]  /*130b0*/  @!P2 LEA R6, P0, R44, R4, 0x2 ;  /* 0x000000042c06a211 */ /* 0x008fe200078010ff */
[----:B------:R1:W-:Y:S01]  /*130c0*/  @!P1 ST.E.64 [R8.64], R182 ;  /* 0x000000b608009985 */ /* 0x0003e2000c101b08 */
[----:B------:R-:W-:Y:S02]  /*130d0*/  ISETP.GE.AND P1, PT, R38, c[0x0][0x3c8], PT ;  /* 0x0000f20026007a0c */ /* 0x000fe40003f26270 */
[----:B------:R-:W-:Y:S02]  /*130e0*/  @!P2 LEA.HI.X R7, R44, R3, R45, 0x2, P0 ;  /* 0x000000032c07a211 */ /* 0x000fe400000f142d */
[----:B------:R-:W-:-:S03]  /*130f0*/  ISETP.GE.AND P0, PT, R36, c[0x0][0x3c8], PT ;  /* 0x0000f20024007a0c */ /* 0x000fc60003f06270 */
[----:B------:R3:W-:Y:S01]  /*13100*/  @!P2 ST.E.64 [R6.64], R186 ;  /* 0x000000ba0600a985 */ /* 0x0007e2000c101b08 */
[----:B-1----:R-:W-:-:S04]  /*13110*/  @!P4 LEA R8, P5, R42, R4, 0x2 ;  /* 0x000000042a08c211 */ /* 0x002fc800078a10ff */
[-C--:B------:R-:W-:Y:S02]  /*13120*/  @!P4 LEA.HI.X R9, R42, R3.reuse, R43, 0x2, P5 ;  /* 0x000000032a09c211 */ /* 0x080fe400028f142b */
[-C--:B------:R-:W-:Y:S02]  /*13130*/  @!P1 LEA R10, P5, R38, R4.reuse, 0x2 ;  /* 0x00000004260a9211 */ /* 0x080fe400078a10ff */
[----:B---3--:R-:W-:Y:S01]  /*13140*/  @!P3 LEA R6, P2, R40, R4, 0x2 ;  /* 0x000000042806b211 */ /* 0x008fe200078410ff */
[----:B------:R1:W-:Y:S01]  /*13150*/  @!P4 ST.E.64 [R8.64], R190 ;  /* 0x000000be0800c985 */ /* 0x0003e2000c101b08 */
[----:B------:R-:W-:Y:S02]  /*13160*/  ISETP.GE.AND P4, PT, R34, c[0x0][0x3c8], PT ;  /* 0x0000f20022007a0c */ /* 0x000fe40003f86270 */
[-C--:B------:R-:W-:Y:S02]  /*13170*/  @!P3 LEA.HI.X R7, R40, R3.reuse, R41, 0x2, P2 ;  /* 0x000000032807b211 */ /* 0x080fe400010f1429 */
[----:B------:R-:W-:-:S03]  /*13180*/  @!P1 LEA.HI.X R11, R38, R3, R39, 0x2, P5 ;  /* 0x00000003260b9211 */ /* 0x000fc600028f1427 */
[----:B------:R3:W-:Y:S01]  /*13190*/  @!P3 ST.E.64 [R6.64], R194 ;  /* 0x000000c20600b985 */ /* 0x0007e2000c101b08 */
[----:B------:R-:W-:-:S03]  /*131a0*/  ISETP.GE.AND P3, PT, R32, c[0x0][0x3c8], PT ;  /* 0x0000f20020007a0c */ /* 0x000fc60003f66270 */
[----:B------:R-:W-:Y:S01]  /*131b0*/  @!P1 ST.E.64 [R10.64], R74 ;  /* 0x0000004a0a009985 */ /* 0x000fe2000c101b08 */
[----:B------:R-:W-:Y:S02]  /*131c0*/  ISETP.GE.AND P1, PT, R28, c[0x0][0x3c8], PT ;  /* 0x0000f2001c007a0c */ /* 0x000fe40003f26270 */
[----:B-1----:R-:W-:-:S04]  /*131d0*/  @!P0 LEA R8, P2, R36, R4, 0x2 ;  /* 0x0000000424088211 */ /* 0x002fc800078410ff */
[-C--:B------:R-:W-:Y:S02]  /*131e0*/  @!P0 LEA.HI.X R9, R36, R3.reuse, R37, 0x2, P2 ;  /* 0x0000000324098211 */ /* 0x080fe400010f1425 */
[----:B------:R-:W-:Y:S02]  /*131f0*/  ISETP.GE.AND P2, PT, R30, c[0x0][0x3c8], PT ;  /* 0x0000f2001e007a0c */ /* 0x000fe40003f46270 */
[----:B---3--:R-:W-:Y:S01]  /*13200*/  @!P4 LEA R6, P5, R34, R4, 0x2 ;  /* 0x000000042206c211 */ /* 0x008fe200078a10ff */
[----:B------:R1:W-:Y:S01]  /*13210*/  @!P0 ST.E.64 [R8.64], R78 ;  /* 0x0000004e08008985 */ /* 0x0003e2000c101b08 */
[----:B------:R-:W-:Y:S02]  /*13220*/  ISETP.GE.AND P0, PT, R26, c[0x0][0x3c8], PT ;  /* 0x0000f2001a007a0c */ /* 0x000fe40003f06270 */
[----:B------:R-:W-:-:S05]  /*13230*/  @!P4 LEA.HI.X R7, R34, R3, R35, 0x2, P5 ;  /* 0x000000032207c211 */ /* 0x000fca00028f1423 */
[----:B------:R3:W-:Y:S02]  /*13240*/  @!P4 ST.E.64 [R6.64], R90 ;  /* 0x0000005a0600c985 */ /* 0x0007e4000c101b08 */
[----:B------:R-:W-:-:S04]  /*13250*/  @!P2 LEA R12, P4, R30, R4, 0x2 ;  /* 0x000000041e0ca211 */ /* 0x000fc800078810ff */
[----:B------:R-:W-:Y:S02]  /*13260*/  @!P2 LEA.HI.X R13, R30, R3, R31, 0x2, P4 ;  /* 0x000000031e0da211 */ /* 0x000fe400020f141f */
[----:B-1----:R-:W-:-:S04]  /*13270*/  @!P3 LEA R8, P5, R32, R4, 0x2 ;  /* 0x000000042008b211 */ /* 0x002fc800078a10ff */
[-C--:B------:R-:W-:Y:S02]  /*13280*/  @!P3 LEA.HI.X R9, R32, R3.reuse, R33, 0x2, P5 ;  /* 0x000000032009b211 */ /* 0x080fe400028f1421 */
[-C--:B------:R-:W-:Y:S02]  /*13290*/  @!P1 LEA R10, P5, R28, R4.reuse, 0x2 ;  /* 0x000000041c0a9211 */ /* 0x080fe400078a10ff */
[----:B---3--:R-:W-:Y:S01]  /*132a0*/  @!P0 LEA R6, P4, R26, R4, 0x2 ;  /* 0x000000041a068211 */ /* 0x008fe200078810ff */
[----:B------:R1:W-:Y:S01]  /*132b0*/  @!P3 ST.E.64 [R8.64], R94 ;  /* 0x0000005e0800b985 */ /* 0x0003e2000c101b08 */
[-C--:B------:R-:W-:Y:S02]  /*132c0*/  @!P1 LEA.HI.X R11, R28, R3.reuse, R29, 0x2, P5 ;  /* 0x000000031c0b9211 */ /* 0x080fe400028f141d */
[----:B------:R-:W-:Y:S01]  /*132d0*/  @!P0 LEA.HI.X R7, R26, R3, R27, 0x2, P4 ;  /* 0x000000031a078211 */ /* 0x000fe200020f141b */
[----:B------:R1:W-:Y:S04]  /*132e0*/  @!P2 ST.E.64 [R12.64], R106 ;  /* 0x0000006a0c00a985 */ /* 0x0003e8000c101b08 */
[----:B------:R1:W-:Y:S04]  /*132f0*/  @!P1 ST.E.64 [R10.64], R110 ;  /* 0x0000006e0a009985 */ /* 0x0003e8000c101b08 */
[----:B------:R1:W-:Y:S01]  /*13300*/  @!P0 ST.E.64 [R6.64], R122 ;  /* 0x0000007a06008985 */ /* 0x0003e2000c101b08 */
[----:B------:R-:W-:-:S13]  /*13310*/  ISETP.GE.AND P0, PT, R24, c[0x0][0x3c8], PT ;  /* 0x0000f20018007a0c */ /* 0x000fda0003f06270 */
[----:B------:R-:W-:Y:S05]  /*13320*/  @P0 BRA `(.L_x_1269) ;  /* 0x0000030000000947 */ /* 0x000fea0003800000 */
[----:B------:R-:W-:-:S04]  /*13330*/  LEA R4, P0, R24, R4, 0x2 ;  /* 0x0000000418047211 */ /* 0x000fc800078010ff */
[----:B------:R-:W-:-:S05]  /*13340*/  LEA.HI.X R5, R24, R3, R25, 0x2, P0 ;  /* 0x0000000318057211 */ /* 0x000fca00000f1419 */
[----:B------:R3:W-:Y:S01]  /*13350*/  ST.E.64 [R4.64], R126 ;  /* 0x0000007e04007985 */ /* 0x0007e2000c101b08 */
[----:B------:R-:W-:Y:S05]  /*13360*/  BRA `(.L_x_1269) ;  /* 0x000002c000007947 */ /* 0x000fea0003800000 */
.L_x_1261:
[----:B------:R-:W1:Y:S02]  /*13370*/  S2R R5, SR_TID.X ;  /* 0x0000000000057919 */ /* 0x000e640000002100 */
[----:B-1----:R-:W-:-:S13]  /*13380*/  ISETP.GT.AND P0, PT, R5, 0x7f, PT ;  /* 0x0000007f0500780c */ /* 0x002fda0003f04270 */
        /* <DEDUP_REMOVED lines=10> */
[----:B------:R-:W-:Y:S02]  /*13430*/  ISETP.NE.AND P0, PT, R4, 0x1, PT ;  /* 0x000000010400780c */ /* 0x000fe40003f05270 */
[----:B------:R-:W-:-:S02]  /*13440*/  MOV R6, R3 ;  /* 0x0000000300067202 */ /* 0x000fc40000000f00 */
[----:B--2---:R-:W-:Y:S01]  /*13450*/  SHF.R.S32.HI R4, RZ, 0x1f, R5 ;  /* 0x0000001fff047819 */ /* 0x004fe20000011405 */
[----:B------:R-:W-:Y:S01]  /*13460*/  IMAD.WIDE.U32 R8, R5, c[0x0][0x4d0], RZ ;  /* 0x0001340005087a25 */ /* 0x000fe200078e00ff */
[----:B---3--:R-:W-:-:S03]  /*13470*/  SHF.R.S32.HI R0, RZ, 0x1f, R10 ;  /* 0x0000001fff007819 */ /* 0x008fc6000001140a */
[----:B------:R-:W-:-:S04]  /*13480*/  IMAD R4, R4, c[0x0][0x4d0], RZ ;  /* 0x0001340004047a24 */ /* 0x000fc800078e02ff */
[----:B------:R-:W-:Y:S02]  /*13490*/  IMAD R4, R5, c[0x0][0x4d4], R4 ;  /* 0x0001350005047a24 */ /* 0x000fe400078e0204 */
[----:B------:R-:W-:-:S03]  /*134a0*/  @P0 IMAD.HI.U32 R5, R3, c[0x0][0x4ec], RZ ;  /* 0x00013b0003050a27 */ /* 0x000fc600078e00ff */
[----:B------:R-:W-:Y:S01]  /*134b0*/  IADD3 R9, R9, R4, RZ ;  /* 0x0000000409097210 */ /* 0x000fe20007ffe0ff */
[----:B------:R-:W-:Y:S01]  /*134c0*/  IMAD R0, R0, c[0x0][0x4d8], RZ ;  /* 0x0001360000007a24 */ /* 0x000fe200078e02ff */
[----:B------:R-:W-:Y:S02]  /*134d0*/  @P0 SHF.R.U32.HI R6, RZ, c[0x0][0x4f0], R5 ;  /* 0x00013c00ff060a19 */ /* 0x000fe40000011605 */
[----:B----4-:R-:W-:Y:S01]  /*134e0*/  SHF.R.S32.HI R4, RZ, 0x1f, R7 ;  /* 0x0000001fff047819 */ /* 0x010fe20000011407 */
[----:B------:R-:W-:Y:S01]  /*134f0*/  IMAD R0, R10, c[0x0][0x4dc], R0 ;  /* 0x000137000a007a24 */ /* 0x000fe200078e0200 */
[----:B------:R-:W-:Y:S01]  /*13500*/  IADD3 R5, -R6, RZ, RZ ;  /* 0x000000ff06057210 */ /* 0x000fe20007ffe1ff */
[----:B------:R-:W-:-:S04]  /*13510*/  IMAD.WIDE.U32 R8, R10, c[0x0][0x4d8], R8 ;  /* 0x000136000a087a25 */ /* 0x000fc800078e0008 */
[----:B------:R-:W-:Y:S01]  /*13520*/  IMAD R4, R4, c[0x0][0x4e0], RZ ;  /* 0x0001380004047a24 */ /* 0x000fe200078e02ff */
[----:B------:R-:W-:Y:S01]  /*13530*/  IADD3 R9, R9, R0, RZ ;  /* 0x0000000009097210 */ /* 0x000fe20007ffe0ff */
[----:B------:R-:W-:Y:S01]  /*13540*/  IMAD R5, R5, c[0x0][0x4e8], R3 ;  /* 0x00013a0005057a24 */ /* 0x000fe200078e0203 */
[----:B------:R-:W-:Y:S01]  /*13550*/  SHF.R.S32.HI R0, RZ, 0x1f, R6 ;  /* 0x0000001fff007819 */ /* 0x000fe20000011406 */
[C---:B------:R-:W-:Y:S02]  /*13560*/  IMAD R4, R7.reuse, c[0x0][0x4e4], R4 ;  /* 0x0001390007047a24 */ /* 0x040fe400078e0204 */
[----:B------:R-:W-:Y:S01]  /*13570*/  IMAD.WIDE.U32 R8, R7, c[0x0][0x4e0], R8 ;  /* 0x0001380007087a25 */ /* 0x000fe200078e0008 */
[----:B------:R-:W-:-:S04]  /*13580*/  SHF.R.S32.HI R3, RZ, 0x1f, R5 ;  /* 0x0000001fff037819 */ /* 0x000fc80000011405 */
[----:B------:R-:W-:Y:S01]  /*13590*/  IADD3 R6, P0, R6, R8, RZ ;  /* 0x0000000806067210 */ /* 0x000fe20007f1e0ff */
[----:B------:R-:W-:-:S03]  /*135a0*/  IMAD R3, R3, c[0x0][0x4c8], RZ ;  /* 0x0001320003037a24 */ /* 0x000fc600078e02ff */
[----:B------:R-:W-:Y:S01]  /*135b0*/  IADD3.X R7, R0, R9, R4, P0, !PT ;  /* 0x0000000900077210 */ /* 0x000fe200007fe404 */
[----:B------:R-:W-:Y:S01]  /*135c0*/  IMAD R3, R5, c[0x0][0x4cc], R3 ;  /* 0x0001330005037a24 */ /* 0x000fe200078e0203 */
[----:B------:R-:W-:-:S03]  /*135d0*/  MOV R0, 0xff800000 ;  /* 0xff80000000007802 */ /* 0x000fc60000000f00 */
[----:B------:R-:W-:-:S05]  /*135e0*/  IMAD.WIDE.U32 R6, R5, c[0x0][0x4c8], R6 ;  /* 0x0001320005067a25 */ /* 0x000fca00078e0006 */
[----:B------:R-:W-:Y:S02]  /*135f0*/  IADD3 R3, R7, R3, RZ ;  /* 0x0000000307037210 */ /* 0x000fe40007ffe0ff */
[----:B------:R-:W-:-:S04]  /*13600*/  LEA R4, P0, R6, c[0x0][0x4a8], 0x2 ;  /* 0x00012a0006047a11 */ /* 0x000fc800078010ff */
[----:B------:R-:W-:-:S05]  /*13610*/  LEA.HI.X R5, R6, c[0x0][0x4ac], R3, 0x2, P0 ;  /* 0x00012b0006057a11 */ /* 0x000fca00000f1403 */
[----:B------:R1:W-:Y:S04]  /*13620*/  STG.E [R4.64], R0 ;  /* 0x0000000004007986 */ /* 0x0003e8000c101908 */
.L_x_1269:
[----:B------:R-:W-:Y:S05]  /*13630*/  BSYNC B1 ;  /* 0x0000000000017941 */ /* 0x000fea0003800000 */
.L_x_1260:
[----:B------:R-:W-:-:S13]  /*13640*/  ISETP.NE.AND P0, PT, RZ, UR6, PT ;  /* 0x00000006ff007c0c */ /* 0x000fda000bf05270 */
[----:B------:R-:W-:Y:S01]  /*13650*/  @P0 WARPSYNC 0xffffffff ;  /* 0xffffffff00000948 */ /* 0x000fe20003800000 */
[----:B------:R-:W-:Y:S06]  /*13660*/  @P0 BAR.SYNC.DEFER_BLOCKING 0x5, 0x80 ;  /* 0x0142000000000b1d */ /* 0x000fec0000010000 */
[----:B-12---:R-:W1:Y:S04]  /*13670*/  @P0 LDS R0, [0x10100] ;  /* 0x01010000ff000984 */ /* 0x006e680000000800 */
[----:B-1----:R1:W-:Y:S04]  /*13680*/  @P0 STL [R1+0x1c], R0 ;  /* 0x00001c0001000387 */ /* 0x0023e80000100800 */
[----:B------:R-:W-:Y:S06]  /*13690*/  @P0 BAR.ARV 0x4, 0x80 ;  /* 0x0102000000000b1d */ /* 0x000fec0000002000 */
[----:B------:R-:W-:Y:S05]  /*136a0*/  @P0 BRA `(.L_x_1270) ;  /* 0x0000009000000947 */ /* 0x000fea0003800000 */
[----:B------:R-:W-:Y:S05]  /*136b0*/  BRA.DIV ~URZ, `(.L_x_1271) ;  /* 0x00003f727f007947 */ /* 0x000fea000b800000 */
[----:B---3--:R2:W3:Y:S02]  /*136c0*/  SHFL.IDX PT, R5, R2, RZ, 0x1f ;  /* 0x00001fff02057589 */ /* 0x0084e400000e0000 */
.L_x_1302:
[----:B-1----:R-:W1:Y:S01]  /*136d0*/  S2R R0, SR_TID.X ;  /* 0x0000000000007919 */ /* 0x002e620000002100 */
[----:B------:R-:W-:Y:S03]  /*136e0*/  WARPSYNC 0xffffffff ;  /* 0xffffffff00007948 */ /* 0x000fe60003800000 */
[----:B------:R-:W-:Y:S06]  /*136f0*/  BAR.SYNC.DEFER_BLOCKING 0x4, 0x80 ;  /* 0x0102000000007b1d */ /* 0x000fec0000010000 */
[----:B---3--:R3:W-:Y:S01]  /*13700*/  STL [R1+0x1c], R5 ;  /* 0x00001c0501007387 */ /* 0x0087e20000100800 */
[----:B-1----:R-:W-:-:S13]  /*13710*/  LOP3.LUT P0, RZ, R0, 0x7f, RZ, 0xc0, !PT ;  /* 0x0000007f00ff7812 */ /* 0x002fda000780c0ff */
[----:B------:R3:W-:Y:S04]  /*13720*/  @!P0 STS [0x10100], R2 ;  /* 0x01010002ff008388 */ /* 0x0007e80000000800 */
[----:B------:R-:W-:Y:S06]  /*13730*/  BAR.ARV 0x5, 0x80 ;  /* 0x0142000000007b1d */ /* 0x000fec0000002000 */
.L_x_1270:
[----:B-12---:R-:W2:Y:S02]  /*13740*/  LDL R0, [R1+0x1c] ;  /* 0x00001c0001007983 */ /* 0x006ea40000100800 */
[----:B--2---:R-:W-:-:S13]  /*13750*/  ISETP.GE.AND P0, PT, R0, c[0x0][0x538], PT ;  /* 0x00014e0000007a0c */ /* 0x004fda0003f06270 */
[----:B---345:R-:W-:Y:S01]  /*13760*/  @P0 CALL.REL.NOINC `(.L_x_1272) ;  /* 0x0000001000000944 */ /* 0x038fe20003c00000 */
[----:B------:R-:W-:Y:S05]  /*13770*/  BRA `(.L_x_1273) ;  /* 0xfffed33000007947 */ /* 0x000fea000383ffff */
.L_x_1272:
[----:B------:R-:W-:Y:S05]  /*13780*/  EXIT ;  /* 0x000000000000794d */ /* 0x000fea0003800000 */
.L_x_1204:
[----:B------:R-:W-:Y:S01]  /*13790*/  IMAD.MOV.U32 R7, RZ, RZ, R11 ;  /* 0x000000ffff077224 */ /* 0x000fe200078e000b */
[----:B------:R-:W-:Y:S01]  /*137a0*/  MOV R6, RZ ;  /* 0x000000ff00067202 */ /* 0x000fe20000000f00 */
[----:B------:R-:W-:Y:S01]  /*137b0*/  IMAD.MOV.U32 R5, RZ, RZ, 0x181f ;  /* 0x0000181fff057424 */ /* 0x000fe200078e00ff */
[----:B------:R-:W-:Y:S02]  /*137c0*/  MOV R4, 0x137e0 ;  /* 0x000137e000047802 */ /* 0x000fe40000000f00 */
[----:B-----5:R-:W-:Y:S05]  /*137d0*/  CALL.REL.NOINC `($__internal_19_$__cuda_sm70_shflsync_idx_p) ;  /* 0x00003f1000007944 */ /* 0x020fea0003c00000 */
[----:B------:R-:W-:Y:S01]  /*137e0*/  MOV R13, R5 ;  /* 0x00000005000d7202 */ /* 0x000fe20000000f00 */
[----:B------:R-:W-:Y:S05]  /*137f0*/  BRA `(.L_x_1274) ;  /* 0xfffee16000007947 */ /* 0x000fea000383ffff */
.L_x_1205:
[----:B------:R-:W-:Y:S01]  /*13800*/  IMAD.MOV.U32 R7, RZ, RZ, R12 ;  /* 0x000000ffff077224 */ /* 0x000fe200078e000c */
[----:B------:R-:W-:Y:S01]  /*13810*/  MOV R6, RZ ;  /* 0x000000ff00067202 */ /* 0x000fe20000000f00 */
[----:B------:R-:W-:Y:S01]  /*13820*/  IMAD.MOV.U32 R5, RZ, RZ, 0x181f ;  /* 0x0000181fff057424 */ /* 0x000fe200078e00ff */
[----:B------:R-:W-:Y:S02]  /*13830*/  MOV R4, 0x13850 ;  /* 0x0001385000047802 */ /* 0x000fe40000000f00 */
[----:B-12--5:R-:W-:Y:S05]  /*13840*/  CALL.REL.NOINC `($__internal_19_$__cuda_sm70_shflsync_idx_p) ;  /* 0x00003ea000007944 */ /* 0x026fea0003c00000 */
[----:B------:R-:W-:Y:S01]  /*13850*/  MOV R4, R5 ;  /* 0x0000000500047202 */ /* 0x000fe20000000f00 */
[----:B------:R-:W-:Y:S05]  /*13860*/  BRA `(.L_x_1275) ;  /* 0xfffee11000007947 */ /* 0x000fea000383ffff */
.L_x_1208:
[----:B-1----:R-:W-:Y:S01]  /*13870*/  IMAD.MOV.U32 R7, RZ, RZ, R11 ;  /* 0x000000ffff077224 */ /* 0x002fe200078e000b */
[----:B------:R-:W-:Y:S01]  /*13880*/  MOV R6, 0x1 ;  /* 0x0000000100067802 */ /* 0x000fe20000000f00 */
[----:B------:R-:W-:Y:S01]  /*13890*/  IMAD.MOV.U32 R5, RZ, RZ, 0x181f ;  /* 0x0000181fff057424 */ /* 0x000fe200078e00ff */
[----:B----4-:R-:W-:-:S02]  /*138a0*/  MOV R4, 0x138c0 ;  /* 0x000138c000047802 */ /* 0x010fc40000000f00 */
[----:B--2--5:R-:W-:Y:S05]  /*138b0*/  CALL.REL.NOINC `($__internal_19_$__cuda_sm70_shflsync_idx_p) ;  /* 0x00003e3000007944 */ /* 0x024fea0003c00000 */
[----:B------:R-:W-:Y:S01]  /*138c0*/  IMAD.MOV.U32 R13, RZ, RZ, R5 ;  /* 0x000000ffff0d7224 */ /* 0x000fe200078e0005 */
[----:B------:R-:W-:Y:S01]  /*138d0*/  MOV R6, 0x1 ;  /* 0x0000000100067802 */ /* 0x000fe20000000f00 */
[----:B------:R-:W-:Y:S01]  /*138e0*/  IMAD.MOV.U32 R7, RZ, RZ, R12 ;  /* 0x000000ffff077224 */ /* 0x000fe200078e000c */
[----:B------:R-:W-:-:S02]  /*138f0*/  MOV R5, 0x181f ;  /* 0x0000181f00057802 */ /* 0x000fc40000000f00 */
[----:B------:R-:W-:Y:S02]  /*13900*/  MOV R4, 0x13920 ;  /* 0x0001392000047802 */ /* 0x000fe40000000f00 */
[----:B------:R-:W-:Y:S05]  /*13910*/  CALL.REL.NOINC `($__internal_19_$__cuda_sm70_shflsync_idx_p) ;  /* 0x00003dd000007944 */ /* 0x000fea0003c00000 */
[----:B------:R-:W-:Y:S01]  /*13920*/  MOV R4, R5 ;  /* 0x0000000500047202 */ /* 0x000fe20000000f00 */
[----:B------:R-:W-:Y:S05]  /*13930*/  BRA `(.L_x_1276) ;  /* 0xfffee20000007947 */ /* 0x000fea000383ffff */
.L_x_1211:
[----:B-1----:R-:W-:Y:S01]  /*13940*/  IMAD.MOV.U32 R7, RZ, RZ, R11 ;  /* 0x000000ffff077224 */ /* 0x002fe200078e000b */
[----:B------:R-:W-:Y:S01]  /*13950*/  MOV R6, 0x2 ;  /* 0x0000000200067802 */ /* 0x000fe20000000f00 */
[----:B------:R-:W-:Y:S01]  /*13960*/  IMAD.MOV.U32 R5, RZ, RZ, 0x181f ;  /* 0x0000181fff057424 */ /* 0x000fe200078e00ff */
[----:B------:R-:W-:Y:S02]  /*13970*/  MOV R4, 0x13990 ;  /* 0x0001399000047802 */ /* 0x000fe40000000f00 */
[----:B--23-5:R-:W-:Y:S05]  /*13980*/  CALL.REL.NOINC `($__internal_19_$__cuda_sm70_shflsync_idx_p) ;  /* 0x00003d6000007944 */ /* 0x02cfea0003c00000 */
[----:B------:R-:W-:Y:S01]  /*13990*/  MOV R13, R5 ;  /* 0x00000005000d7202 */ /* 0x000fe20000000f00 */
[----:B------:R-:W-:Y:S05]  /*139a0*/  BRA `(.L_x_1277) ;  /* 0xfffee2d000007947 */ /* 0x000fea000383ffff */
.L_x_1212:
[----:B-1----:R-:W-:Y:S01]  /*139b0*/  IMAD.MOV.U32 R7, RZ, RZ, R12 ;  /* 0x000000ffff077224 */ /* 0x002fe200078e000c */
[----:B------:R-:W-:Y:S01]  /*139c0*/  MOV R6, 0x2 ;  /* 0x0000000200067802 */ /* 0x000fe20000000f00 */
[----:B------:R-:W-:Y:S01]  /*139d0*/  IMAD.MOV.U32 R5, RZ, RZ, 0x181f ;  /* 0x0000181fff057424 */ /* 0x000fe200078e00ff */
[----:B------:R-:W-:Y:S02]  /*139e0*/  MOV R4, 0x13a00 ;  /* 0x00013a0000047802 */ /* 0x000fe40000000f00 */
[----:B--2345:R-:W-:Y:S05]  /*139f0*/  CALL.REL.NOINC `($__internal_19_$__cuda_sm70_shflsync_idx_p) ;  /* 0x00003cf000007944 */ /* 0x03cfea0003c00000 */
[----:B------:R-:W-:Y:S01]  /*13a00*/  MOV R4, R5 ;  /* 0x0000000500047202 */ /* 0x000fe20000000f00 */
[----:B------:R-:W-:Y:S05]  /*13a10*/  BRA `(.L_x_1278) ;  /* 0xfffee28000007947 */ /* 0x000fea000383ffff */
.L_x_1215:
[----:B--2---:R-:W-:Y:S01]  /*13a20*/  IMAD.MOV.U32 R7, RZ, RZ, R11 ;  /* 0x000000ffff077224 */ /* 0x004fe200078e000b */
[----:B------:R-:W-:Y:S01]  /*13a30*/  MOV R6, 0x3 ;  /* 0x0000000300067802 */ /* 0x000fe20000000f00 */
[----:B------:R-:W-:Y:S01]  /*13a40*/  IMAD.MOV.U32 R5, RZ, RZ, 0x181f ;  /* 0x0000181fff057424 */ /* 0x000fe200078e00ff */
[----:B------:R-:W-:-:S02]  /*13a50*/  MOV R4, 0x13a70 ;  /* 0x00013a7000047802 */ /* 0x000fc40000000f00 */
[----:B-1-345:R-:W-:Y:S05]  /*13a60*/  CALL.REL.NOINC `($__internal_19_$__cuda_sm70_shflsync_idx_p) ;  /* 0x00003c8000007944 */ /* 0x03afea0003c00000 */
        /* <DEDUP_REMOVED lines=8> */
.L_x_1218:
[----:B-1----:R-:W-:Y:S01]  /*13af0*/  IMAD.MOV.U32 R7, RZ, RZ, R11 ;  /* 0x000000ffff077224 */ /* 0x002fe200078e000b */
[----:B------:R-:W-:Y:S01]  /*13b00*/  MOV R6, 0x4 ;  /* 0x0000000400067802 */ /* 0x000fe20000000f00 */
[----:B------:R-:W-:Y:S01]  /*13b10*/  IMAD.MOV.U32 R5, RZ, RZ, 0x181f ;  /* 0x0000181fff057424 */ /* 0x000fe200078e00ff */
[----:B--2---:R-:W-:Y:S02]  /*13b20*/  MOV R4, 0x13b40 ;  /* 0x00013b4000047802 */ /* 0x004fe40000000f00 */
[----:B---345:R-:W-:Y:S05]  /*13b30*/  CALL.REL.NOINC `($__internal_19_$__cuda_sm70_shflsync_idx_p) ;  /* 0x00003bb000007944 */ /* 0x038fea0003c00000 */
[----:B------:R-:W-:Y:S01]  /*13b40*/  MOV R13, R5 ;  /* 0x00000005000d7202 */ /* 0x000fe20000000f00 */
[----:B------:R-:W-:Y:S05]  /*13b50*/  BRA `(.L_x_1280) ;  /* 0xfffee3d000007947 */ /* 0x000fea000383ffff */
.L_x_1219:
[----:B------:R-:W-:Y:S01]  /*13b60*/  IMAD.MOV.U32 R7, RZ, RZ, R12 ;  /* 0x000000ffff077224 */ /* 0x000fe200078e000c */
[----:B------:R-:W-:Y:S01]  /*13b70*/  MOV R6, 0x4 ;  /* 0x0000000400067802 */ /* 0x000fe20000000f00 */
[----:B------:R-:W-:Y:S01]  /*13b80*/  IMAD.MOV.U32 R5, RZ, RZ, 0x181f ;  /* 0x0000181fff057424 */ /* 0x000fe200078e00ff */
[----:B--2---:R-:W-:Y:S02]  /*13b90*/  MOV R4, 0x13bb0 ;  /* 0x00013bb000047802 */ /* 0x004fe40000000f00 */
[----:B-1-345:R-:W-:Y:S05]  /*13ba0*/  CALL.REL.NOINC `($__internal_19_$__cuda_sm70_shflsync_idx_p) ;  /* 0x00003b4000007944 */ /* 0x03afea0003c00000 */
[----:B------:R-:W-:Y:S01]  /*13bb0*/  MOV R4, R5 ;  /* 0x0000000500047202 */ /* 0x000fe20000000f00 */
[----:B------:R-:W-:Y:S05]  /*13bc0*/  BRA `(.L_x_1281) ;  /* 0xfffee38000007947 */ /* 0x000fea000383ffff */
.L_x_1222:
[----:B-1----:R-:W-:Y:S01]  /*13bd0*/  IMAD.MOV.U32 R7, RZ, RZ, R11 ;  /* 0x000000ffff077224 */ /* 0x002fe200078e000b */
[----:B------:R-:W-:Y:S01]  /*13be0*/  MOV R6, 0x5 ;  /* 0x0000000500067802 */ /* 0x000fe20000000f00 */
[----:B------:R-:W-:Y:S01]  /*13bf0*/  IMAD.MOV.U32 R5, RZ, RZ, 0x181f ;  /* 0x0000181fff057424 */ /* 0x000fe200078e00ff */
[----:B------:R-:W-:-:S02]  /*13c00*/  MOV R4, 0x13c20 ;  /* 0x00013c2000047802 */ /* 0x000fc40000000f00 */
[----:B--2345:R-:W-:Y:S05]  /*13c10*/  CALL.REL.NOINC `($__internal_19_$__cuda_sm70_shflsync_idx_p) ;  /* 0x00003ad000007944 */ /* 0x03cfea0003c00000 */
        /* <DEDUP_REMOVED lines=8> */
.L_x_1225:
[----:B-1----:R-:W-:Y:S01]  /*13ca0*/  IMAD.MOV.U32 R7, RZ, RZ, R11 ;  /* 0x000000ffff077224 */ /* 0x002fe200078e000b */
[----:B------:R-:W-:Y:S01]  /*13cb0*/  MOV R6, 0x6 ;  /* 0x0000000600067802 */ /* 0x000fe20000000f00 */
[----:B------:R-:W-:Y:S01]  /*13cc0*/  IMAD.MOV.U32 R5, RZ, RZ, 0x181f ;  /* 0x0000181fff057424 */ /* 0x000fe200078e00ff */
[----:B------:R-:W-:Y:S02]  /*13cd0*/  MOV R4, 0x13cf0 ;  /* 0x00013cf000047802 */ /* 0x000fe40000000f00 */
[----:B--2345:R-:W-:Y:S05]  /*13ce0*/  CALL.REL.NOINC `($__internal_19_$__cuda_sm70_shflsync_idx_p) ;  /* 0x00003a0000007944 */ /* 0x03cfea0003c00000 */
[----:B------:R-:W-:Y:S01]  /*13cf0*/  MOV R13, R5 ;  /* 0x00000005000d7202 */ /* 0x000fe20000000f00 */
[----:B------:R-:W-:Y:S05]  /*13d00*/  BRA `(.L_x_1283) ;  /* 0xfffee4d000007947 */ /* 0x000fea000383ffff */
.L_x_1226:
[----:B-1----:R-:W-:Y:S01]  /*13d10*/  IMAD.MOV.U32 R7, RZ, RZ, R12 ;  /* 0x000000ffff077224 */ /* 0x002fe200078e000c */
[----:B------:R-:W-:Y:S01]  /*13d20*/  MOV R6, 0x6 ;  /* 0x0000000600067802 */ /* 0x000fe20000000f00 */
[----:B------:R-:W-:Y:S01]  /*13d30*/  IMAD.MOV.U32 R5, RZ, RZ, 0x181f ;  /* 0x0000181fff057424 */ /* 0x000fe200078e00ff */
[----:B------:R-:W-:Y:S02]  /*13d40*/  MOV R4, 0x13d60 ;  /* 0x00013d6000047802 */ /* 0x000fe40000000f00 */
[----:B--2345:R-:W-:Y:S05]  /*13d50*/  CALL.REL.NOINC `($__internal_19_$__cuda_sm70_shflsync_idx_p) ;  /* 0x0000399000007944 */ /* 0x03cfea0003c00000 */
[----:B------:R-:W-:Y:S01]  /*13d60*/  MOV R4, R5 ;  /* 0x0000000500047202 */ /* 0x000fe20000000f00 */
[----:B------:R-:W-:Y:S05]  /*13d70*/  BRA `(.L_x_1284) ;  /* 0xfffee48000007947 */ /* 0x000fea000383ffff */
.L_x_1229:
        /* <DEDUP_REMOVED lines=13> */
.L_x_1232:
[----:B------:R-:W-:Y:S01]  /*13e50*/  IMAD.MOV.U32 R7, RZ, RZ, R12 ;  /* 0x000000ffff077224 */ /* 0x000fe200078e000c */
[----:B------:R-:W-:Y:S01]  /*13e60*/  MOV R6, RZ ;  /* 0x000000ff00067202 */ /* 0x000fe20000000f00 */
[----:B------:R-:W-:Y:S01]  /*13e70*/  IMAD.MOV.U32 R5, RZ, RZ, 0x181f ;  /* 0x0000181fff057424 */ /* 0x000fe200078e00ff */
[----:B------:R-:W-:Y:S02]  /*13e80*/  MOV R4, 0x13ea0 ;  /* 0x00013ea000047802 */ /* 0x000fe40000000f00 */
[----:B-1----:R-:W-:Y:S05]  /*13e90*/  CALL.REL.NOINC `($__internal_19_$__cuda_sm70_shflsync_idx_p) ;  /* 0x0000385000007944 */ /* 0x002fea0003c00000 */
[----:B------:R-:W-:Y:S01]  /*13ea0*/  MOV R14, R5 ;  /* 0x00000005000e7202 */ /* 0x000fe20000000f00 */
[----:B------:R-:W-:Y:S05]  /*13eb0*/  BRA `(.L_x_1286) ;  /* 0xffff06c000007947 */ /* 0x000fea000383ffff */
.L_x_1233:
[----:B------:R-:W-:Y:S01]  /*13ec0*/  IMAD.MOV.U32 R7, RZ, RZ, R13 ;  /* 0x000000ffff077224 */ /* 0x000fe200078e000d */
[----:B------:R-:W-:Y:S01]  /*13ed0*/  MOV R6, RZ ;  /* 0x000000ff00067202 */ /* 0x000fe20000000f00 */
[----:B------:R-:W-:Y:S01]  /*13ee0*/  IMAD.MOV.U32 R5, RZ, RZ, 0x181f ;  /* 0x0000181fff057424 */ /* 0x000fe200078e00ff */
[----:B------:R-:W-:Y:S02]  /*13ef0*/  MOV R4, 0x13f10 ;  /* 0x00013f1000047802 */ /* 0x000fe40000000f00 */
[----:B-123--:R-:W-:Y:S05]  /*13f00*/  CALL.REL.NOINC `($__internal_19_$__cuda_sm70_shflsync_idx_p) ;  /* 0x000037e000007944 */ /* 0x00efea0003c00000 */
[----:B------:R-:W2:Y:S04]  /*13f10*/  LDL R6, [R1+0x18] ;  /* 0x0000180001067983 */ /* 0x000ea80000100800 */
[----:B------:R-:W3:Y:S04]  /*13f20*/  LDL R4, [R1+0x4] ;  /* 0x0000040001047983 */ /* 0x000ee80000100800 */
[----:B------:R-:W4:Y:S01]  /*13f30*/  LDL R8, [R1+0x8] ;  /* 0x0000080001087983 */ /* 0x000f220000100800 */
[----:B--2---:R-:W-:-:S02]  /*13f40*/  ISETP.GE.AND P2, PT, R6, c[0x0][0x1d4], PT ;  /* 0x0000750006007a0c */ /* 0x004fc40003f46270 */
[C---:B------:R-:W-:Y:S02]  /*13f50*/  IADD3 R6, P5, R5.reuse, R138, RZ ;  /* 0x0000008a05067210 */ /* 0x040fe40007fbe0ff */
[----:B---3--:R-:W-:Y:S02]  /*13f60*/  ISETP.GE.AND P0, PT, R4, c[0x0][0x1d4], PT ;  /* 0x0000750004007a0c */ /* 0x008fe40003f06270 */
[----:B------:R-:W-:Y:S01]  /*13f70*/  IADD3 R4, P6, R5, R136, RZ ;  /* 0x0000008805047210 */ /* 0x000fe20007fde0ff */
[C---:B------:R-:W-:Y:S01]  /*13f80*/  IMAD.X R7, R14.reuse, 0x1, R137, P5 ;  /* 0x000000010e077824 */ /* 0x040fe200028e0689 */
[----:B------:R-:W-:Y:S02]  /*13f90*/  SEL R21, RZ, 0x10, P2 ;  /* 0x00000010ff157807 */ /* 0x000fe40001000000 */
[----:B------:R-:W-:Y:S01]  /*13fa0*/  SEL R15, RZ, 0x10, P0 ;  /* 0x00000010ff0f7807 */ /* 0x000fe20000000000 */
[----:B------:R-:W-:-:S05]  /*13fb0*/  IMAD.X R5, R14, 0x1, R67, P6 ;  /* 0x000000010e057824 */ /* 0x000fca00030e0643 */
[----:B------:R-:W-:Y:S01]  /*13fc0*/  @!PT LDS RZ, [RZ] ;  /* 0x00000000fffff984 */ /* 0x000fe20000000800 */
[----:B------:R-:W-:Y:S01]  /*13fd0*/  @!PT LDS RZ, [RZ] ;  /* 0x00000000fffff984 */ /* 0x000fe20000000800 */
[----:B------:R-:W-:Y:S01]  /*13fe0*/  @!PT LDS RZ, [RZ] ;  /* 0x00000000fffff984 */ /* 0x000fe20000000800 */
[----:B----4-:R1:W-:Y:S04]  /*13ff0*/  LDGSTS.E.BYPASS.LTC128B.128 [R8+0x4100], [R4.64], !P2 ;  /* 0x0410000004087fae */ /* 0x0103e8000d101d48 */
[----:B------:R2:W-:Y:S01]  /*14000*/  LDGSTS.E.BYPASS.LTC128B.128 [R8+0x6100], [R6.64], !P0 ;  /* 0x0610000006087fae */ /* 0x0005e2000c101d48 */
[----:B-1----:R-:W-:Y:S01]  /*14010*/  IMAD.MOV.U32 R5, RZ, RZ, 0x181f ;  /* 0x0000181fff057424 */ /* 0x002fe200078e00ff */
[----:B------:R-:W-:Y:S01]  /*14020*/  MOV R4, 0x14060 ;  /* 0x0001406000047802 */ /* 0x000fe20000000f00 */
[----:B--2---:R-:W-:Y:S02]  /*14030*/  IMAD.MOV.U32 R7, RZ, RZ, R12 ;  /* 0x000000ffff077224 */ /* 0x004fe400078e000c */
[----:B------:R-:W-:Y:S02]  /*14040*/  IMAD.MOV.U32 R6, RZ, RZ, 0x1 ;  /* 0x00000001ff067424 */ /* 0x000fe400078e00ff */
[----:B------:R-:W-:Y:S05]  /*14050*/  CALL.REL.NOINC `($__internal_19_$__cuda_sm70_shflsync_idx_p) ;  /* 0x0000369000007944 */ /* 0x000fea0003c00000 */
[----:B------:R-:W-:Y:S01]  /*14060*/  IMAD.MOV.U32 R14, RZ, RZ, R5 ;  /* 0x000000ffff0e7224 */ /* 0x000fe200078e0005 */
[----:B------:R-:W-:Y:S01]  /*14070*/  MOV R6, 0x1 ;  /* 0x0000000100067802 */ /* 0x000fe20000000f00 */
[----:B------:R-:W-:Y:S01]  /*14080*/  IMAD.MOV.U32 R7, RZ, RZ, R13 ;  /* 0x000000ffff077224 */ /* 0x000fe200078e000d */
[----:B------:R-:W-:-:S02]  /*14090*/  MOV R5, 0x181f ;  /* 0x0000181f00057802 */ /* 0x000fc40000000f00 */
[----:B------:R-:W-:Y:S02]  /*140a0*/  MOV R4, 0x140c0 ;  /* 0x000140c000047802 */ /* 0x000fe40000000f00 */
[----:B------:R-:W-:Y:S05]  /*140b0*/  CALL.REL.NOINC `($__internal_19_$__cuda_sm70_shflsync_idx_p) ;  /* 0x0000363000007944 */ /* 0x000fea0003c00000 */
[----:B------:R-:W2:Y:S01]  /*140c0*/  LDL R8, [R1+0x8] ;  /* 0x0000080001087983 */ /* 0x000ea20000100800 */
[----:B------:R-:W-:Y:S02]  /*140d0*/  IADD3 R6, -R21, 0x10, RZ ;  /* 0x0000001015067810 */ /* 0x000fe40007ffe1ff */
[----:B------:R-:W-:Y:S02]  /*140e0*/  IADD3 R4, -R15, 0x10, RZ ;  /* 0x000000100f047810 */ /* 0x000fe40007ffe1ff */
[----:B------:R-:W-:Y:S02]  /*140f0*/  LOP3.LUT R6, R6, 0xf, RZ, 0xc0, !PT ;  /* 0x0000000f06067812 */ /* 0x000fe400078ec0ff */
[----:B------:R-:W-:Y:S02]  /*14100*/  ISETP.NE.U32.AND P6, PT, R21, RZ, PT ;  /* 0x000000ff1500720c */ /* 0x000fe40003fc5070 */
[----:B------:R-:W-:Y:S02]  /*14110*/  IADD3 R6, P2, P0, R6, R5, R136 ;  /* 0x0000000506067210 */ /* 0x000fe4000785e088 */
[----:B------:R-:W-:-:S02]  /*14120*/  LOP3.LUT R4, R4, 0xf, RZ, 0xc0, !PT ;  /* 0x0000000f04047812 */ /* 0x000fc400078ec0ff */
[----:B------:R-:W-:Y:S02]  /*14130*/  ISETP.NE.U32.AND P5, PT, R15, RZ, PT ;  /* 0x000000ff0f00720c */ /* 0x000fe40003fa5070 */
[----:B------:R-:W-:Y:S02]  /*14140*/  IADD3.X R7, RZ, R14, R67, P2, P0 ;  /* 0x0000000eff077210 */ /* 0x000fe400017e0443 */
[----:B------:R-:W-:-:S04]  /*14150*/  IADD3 R4, P2, P0, R4, R5, R138 ;  /* 0x0000000504047210 */ /* 0x000fc8000785e08a */
[----:B------:R-:W-:Y:S01]  /*14160*/  IADD3.X R5, RZ, R14, R137, P2, P0 ;  /* 0x0000000eff057210 */ /* 0x000fe200017e0489 */
[----:B------:R-:W-:Y:S01]  /*14170*/  @!PT LDS RZ, [RZ] ;  /* 0x00000000fffff984 */ /* 0x000fe20000000800 */
[----:B------:R-:W-:Y:S01]  /*14180*/  @!PT LDS RZ, [RZ] ;  /* 0x00000000fffff984 */ /* 0x000fe20000000800 */
[----:B------:R-:W-:Y:S01]  /*14190*/  @!PT LDS RZ, [RZ] ;  /* 0x00000000fffff984 */ /* 0x000fe20000000800 */
[----:B--2---:R1:W-:Y:S04]  /*141a0*/  LDGSTS.E.BYPASS.LTC128B.128.ZFILL [R8+0x4900], [R6.64], P6 ;  /* 0x0490000006087fae */ /* 0x0043e8000b141d48 */
[----:B------:R2:W-:Y:S01]  /*141b0*/  LDGSTS.E.BYPASS.LTC128B.128.ZFILL [R8+0x6900], [R4.64], P5 ;  /* 0x0690000004087fae */ /* 0x0005e2000a941d48 */
[----:B-1----:R-:W-:Y:S02]  /*141c0*/  IMAD.MOV.U32 R7, RZ, RZ, R12 ;  /* 0x000000ffff077224 */ /* 0x002fe400078e000c */
[----:B------:R-:W-:Y:S02]  /*141d0*/  IMAD.MOV.U32 R6, RZ, RZ, 0x2 ;  /* 0x00000002ff067424 */ /* 0x000fe400078e00ff */
[----:B--2---:R-:W-:Y:S01]  /*141e0*/  IMAD.MOV.U32 R5, RZ, RZ, 0x181f ;  /* 0x0000181fff057424 */ /* 0x004fe200078e00ff */
[----:B------:R-:W-:-:S02]  /*141f0*/  MOV R4, 0x14210 ;  /* 0x0001421000047802 */ /* 0x000fc40000000f00 */
        /* <DEDUP_REMOVED lines=36> */
.L_x_1234:
[----:B------:R-:W-:Y:S01]  /*14440*/  IMAD.MOV.U32 R6, RZ, RZ, RZ ;  /* 0x000000ffff067224 */ /* 0x000fe200078e00ff */
[----:B------:R-:W-:Y:S02]  /*14450*/  MOV R5, 0x1c1f ;  /* 0x00001c1f00057802 */ /* 0x000fe40000000f00 */
[----:B------:R-:W-:Y:S02]  /*14460*/  MOV R4, 0x14480 ;  /* 0x0001448000047802 */ /* 0x000fe40000000f00 */
[----:B------:R-:W-:Y:S05]  /*14470*/  CALL.REL.NOINC `($__internal_19_$__cuda_sm70_shflsync_idx_p) ;  /* 0x0000327000007944 */ /* 0x000fea0003c00000 */
[----:B------:R-:W-:Y:S01]  /*14480*/  MOV R4, R5 ;  /* 0x0000000500047202 */ /* 0x000fe20000000f00 */
[----:B------:R-:W-:Y:S05]  /*14490*/  BRA `(.L_x_1288) ;  /* 0xffff050000007947 */ /* 0x000fea000383ffff */
.L_x_1235:
[----:B------:R-:W-:Y:S01]  /*144a0*/  IMAD.MOV.U32 R6, RZ, RZ, 0x1 ;  /* 0x00000001ff067424 */ /* 0x000fe200078e00ff */
[----:B------:R-:W-:Y:S02]  /*144b0*/  MOV R5, 0x1c1f ;  /* 0x00001c1f00057802 */ /* 0x000fe40000000f00 */
[----:B------:R-:W-:Y:S02]  /*144c0*/  MOV R4, 0x144e0 ;  /* 0x000144e000047802 */ /* 0x000fe40000000f00 */
[----:B-1----:R-:W-:Y:S05]  /*144d0*/  CALL.REL.NOINC `($__internal_19_$__cuda_sm70_shflsync_idx_p) ;  /* 0x0000321000007944 */ /* 0x002fea0003c00000 */
[----:B------:R-:W-:Y:S01]  /*144e0*/  IMAD.IADD R0, R2, 0x1, R5 ;  /* 0x0000000102007824 */ /* 0x000fe200078e0205 */
[----:B------:R-:W-:Y:S01]  /*144f0*/  MOV R4, 0x14740 ;  /* 0x0001474000047802 */ /* 0x000fe20000000f00 */
[----:B------:R-:W-:-:S02]  /*14500*/  IMAD.MOV.U32 R6, RZ, RZ, 0x2 ;  /* 0x00000002ff067424 */ /* 0x000fc400078e00ff */
[----:B------:R-:W-:Y:S01]  /*14510*/  IMAD.MOV.U32 R5, RZ, RZ, 0x1c1f ;  /* 0x00001c1fff057424 */ /* 0x000fe200078e00ff */
        /* <DEDUP_REMOVED lines=33> */
[----:B------:R-:W-:Y:S05]  /*14730*/  CALL.REL.NOINC `($__internal_19_$__cuda_sm70_shflsync_idx_p) ;  /* 0x00002fb000007944 */ /* 0x000fea0003c00000 */
[----:B------:R-:W-:Y:S01]  /*14740*/  IMAD.IADD R0, R2, 0x1, R5 ;  /* 0x0000000102007824 */ /* 0x000fe200078e0205 */
[----:B------:R-:W-:Y:S01]  /*14750*/  MOV R4, 0x149a0 ;  /* 0x000149a000047802 */ /* 0x000fe20000000f00 */
[----:B------:R-:W-:Y:S02]  /*14760*/  IMAD.MOV.U32 R6, RZ, RZ, 0x3 ;  /* 0x00000003ff067424 */ /* 0x000fe400078e00ff */
[----:B------:R-:W-:Y:S01]  /*14770*/  IMAD.MOV.U32 R5, RZ, RZ, 0x1c1f ;  /* 0x00001c1fff057424 */ /* 0x000fe200078e00ff */
[----:B------:R-:W-:-:S04]  /*14780*/  IMNMX R0, R3, R0, PT ;  /* 0x0000000003007217 */ /* 0x000fc80003800200 */
[C---:B------:R-:W-:Y:S02]  /*14790*/  ISETP.GT.AND P5, PT, R0.reuse, 0x1, PT ;  /* 0x000000010000780c */ /* 0x040fe40003fa4270 */
[C---:B------:R-:W-:Y:S02]  /*147a0*/  ISETP.GT.AND P6, PT, R0.reuse, RZ, PT ;  /* 0x000000ff0000720c */ /* 0x040fe40003fc4270 */
[C---:B------:R-:W-:Y:S02]  /*147b0*/  ISETP.GT.AND P2, PT, R0.reuse, 0x8, PT ;  /* 0x000000080000780c */ /* 0x040fe40003f44270 */
[----:B------:R-:W-:Y:S02]  /*147c0*/  ISETP.GT.AND P0, PT, R0, 0x9, PT ;  /* 0x000000090000780c */ /* 0x000fe40003f04270 */
[----:B------:R-:W-:Y:S02]  /*147d0*/  FSEL R108, R108, -INF , P5 ;  /* 0xff8000006c6c7808 */ /* 0x000fe40002800000 */
[----:B------:R-:W-:-:S02]  /*147e0*/  FSEL R15, R107, -INF , P6 ;  /* 0xff8000006b0f7808 */ /* 0x000fc40003000000 */
[----:B------:R-:W-:Y:S02]  /*147f0*/  ISETP.GT.AND P5, PT, R0, 0x11, PT ;  /* 0x000000110000780c */ /* 0x000fe40003fa4270 */
[----:B------:R-:W-:Y:S02]  /*14800*/  FSEL R14, R113, -INF , P2 ;  /* 0xff800000710e7808 */ /* 0x000fe40001000000 */
[----:B------:R-:W-:Y:S02]  /*14810*/  FSEL R13, R114, -INF , P0 ;  /* 0xff800000720d7808 */ /* 0x000fe40000000000 */
[C---:B------:R-:W-:Y:S02]  /*14820*/  ISETP.GT.AND P6, PT, R0.reuse, 0x10, PT ;  /* 0x000000100000780c */ /* 0x040fe40003fc4270 */
[C---:B------:R-:W-:Y:S02]  /*14830*/  ISETP.GT.AND P2, PT, R0.reuse, 0x18, PT ;  /* 0x000000180000780c */ /* 0x040fe40003f44270 */
[----:B------:R-:W-:-:S02]  /*14840*/  ISETP.GT.AND P0, PT, R0, 0x19, PT ;  /* 0x000000190000780c */ /* 0x000fc40003f04270 */
[----:B------:R-:W-:Y:S02]  /*14850*/  FSEL R84, R84, -INF , P5 ;  /* 0xff80000054547808 */ /* 0x000fe40002800000 */
[----:B------:R-:W-:Y:S02]  /*14860*/  FSEL R12, R100, -INF , P6 ;  /* 0xff800000640c7808 */ /* 0x000fe40003000000 */
[----:B------:R-:W-:Y:S02]  /*14870*/  ISETP.GT.AND P5, PT, R0, 0x21, PT ;  /* 0x000000210000780c */ /* 0x000fe40003fa4270 */
[----:B------:R-:W-:Y:S02]  /*14880*/  FSEL R72, R72, -INF , P2 ;  /* 0xff80000048487808 */ /* 0x000fe40001000000 */
[----:B------:R-:W-:Y:S02]  /*14890*/  FSEL R73, R73, -INF , P0 ;  /* 0xff80000049497808 */ /* 0x000fe40000000000 */
[----:B------:R-:W-:-:S02]  /*148a0*/  ISETP.GT.AND P6, PT, R0, 0x20, PT ;  /* 0x000000200000780c */ /* 0x000fc40003fc4270 */
[C---:B------:R-:W-:Y:S02]  /*148b0*/  ISETP.GT.AND P2, PT, R0.reuse, 0x28, PT ;  /* 0x000000280000780c */ /* 0x040fe40003f44270 */
[----:B------:R-:W-:Y:S02]  /*148c0*/  ISETP.GT.AND P0, PT, R0, 0x29, PT ;  /* 0x000000290000780c */ /* 0x000fe40003f04270 */
[----:B------:R-:W-:Y:S02]  /*148d0*/  FSEL R38, R58, -INF , P5 ;  /* 0xff8000003a267808 */ /* 0x000fe40002800000 */
[----:B------:R-:W-:Y:S02]  /*148e0*/  FSEL R39, R54, -INF , P6 ;  /* 0xff80000036277808 */ /* 0x000fe40003000000 */
[----:B------:R-:W-:Y:S02]  /*148f0*/  ISETP.GT.AND P5, PT, R0, 0x31, PT ;  /* 0x000000310000780c */ /* 0x000fe40003fa4270 */
[----:B------:R-:W-:-:S02]  /*14900*/  FSEL R37, R37, -INF , P2 ;  /* 0xff80000025257808 */ /* 0x000fc40001000000 */
[----:B------:R-:W-:Y:S02]  /*14910*/  FSEL R36, R26, -INF , P0 ;  /* 0xff8000001a247808 */ /* 0x000fe40000000000 */
        /* <DEDUP_REMOVED lines=9> */
[----:B------:R-:W-:Y:S01]  /*149b0*/  FMNMX.FTZ R0, R43, R42, !PT ;  /* 0x0000002a2b007209 */ /* 0x000fe20007810000 */
[----:B------:R-:W-:Y:S01]  /*149c0*/  IMAD.MOV.U32 R5, RZ, RZ, 0x2 ;  /* 0x00000002ff057424 */ /* 0x000fe200078e00ff */
[----:B------:R-:W-:Y:S02]  /*149d0*/  FMNMX.FTZ R4, R15, R108, !PT ;  /* 0x0000006c0f047209 */ /* 0x000fe40007810000 */
[----:B------:R-:W-:Y:S02]  /*149e0*/  IMNMX R3, R3, R2, PT ;  /* 0x0000000203037217 */ /* 0x000fe40003800200 */
[----:B------:R-:W-:Y:S02]  /*149f0*/  FMNMX.FTZ R2, R41, R31, !PT ;  /* 0x0000001f29027209 */ /* 0x000fe40007810000 */
[----:B------:R-:W-:-:S02]  /*14a00*/  ISETP.GT.AND P6, PT, R3, RZ, PT ;  /* 0x000000ff0300720c */ /* 0x000fc40003fc4270 */
[C---:B------:R-:W-:Y:S02]  /*14a10*/  ISETP.GT.AND P5, PT, R3.reuse, 0x1, PT ;  /* 0x000000010300780c */ /* 0x040fe40003fa4270 */
[C---:B------:R-:W-:Y:S02]  /*14a20*/  ISETP.GT.AND P2, PT, R3.reuse, 0x8, PT ;  /* 0x000000080300780c */ /* 0x040fe40003f44270 */
[----:B------:R-:W-:Y:S02]  /*14a30*/  ISETP.GT.AND P0, PT, R3, 0x9, PT ;  /* 0x000000090300780c */ /* 0x000fe40003f04270 */
[----:B------:R-:W-:Y:S02]  /*14a40*/  FSEL R47, R109, -INF , P6 ;  /* 0xff8000006d2f7808 */ /* 0x000fe40003000000 */
[----:B------:R-:W-:Y:S02]  /*14a50*/  FSEL R46, R110, -INF , P5 ;  /* 0xff8000006e2e7808 */ /* 0x000fe40002800000 */
[----:B------:R-:W-:-:S02]  /*14a60*/  FSEL R115, R115, -INF , P2 ;  /* 0xff80000073737808 */ /* 0x000fc40001000000 */
[----:B------:R-:W-:Y:S02]  /*14a70*/  FSEL R25, R116, -INF , P0 ;  /* 0xff80000074197808 */ /* 0x000fe40000000000 */
[C---:B------:R-:W-:Y:S02]  /*14a80*/  ISETP.GT.AND P6, PT, R3.reuse, 0x10, PT ;  /* 0x000000100300780c */ /* 0x040fe40003fc4270 */
[C---:B------:R-:W-:Y:S02]  /*14a90*/  ISETP.GT.AND P5, PT, R3.reuse, 0x11, PT ;  /* 0x000000110300780c */ /* 0x040fe40003fa4270 */
[C---:B------:R-:W-:Y:S02]  /*14aa0*/  ISETP.GT.AND P2, PT, R3.reuse, 0x18, PT ;  /* 0x000000180300780c */ /* 0x040fe40003f44270 */
[----:B------:R-:W-:Y:S02]  /*14ab0*/  ISETP.GT.AND P0, PT, R3, 0x19, PT ;  /* 0x000000190300780c */ /* 0x000fe40003f04270 */
[----:B------:R-:W-:-:S02]  /*14ac0*/  FSEL R85, R85, -INF , P6 ;  /* 0xff80000055557808 */ /* 0x000fc40003000000 */
[----:B------:R-:W-:Y:S02]  /*14ad0*/  FSEL R40, R101, -INF , P5 ;  /* 0xff80000065287808 */ /* 0x000fe40002800000 */
[----:B------:R-:W-:Y:S02]  /*14ae0*/  FSEL R48, R48, -INF , P2 ;  /* 0xff80000030307808 */ /* 0x000fe40001000000 */
[----:B------:R-:W-:Y:S02]  /*14af0*/  FSEL R49, R49, -INF , P0 ;  /* 0xff80000031317808 */ /* 0x000fe40000000000 */
[C---:B------:R-:W-:Y:S02]  /*14b00*/  ISETP.GT.AND P6, PT, R3.reuse, 0x20, PT ;  /* 0x000000200300780c */ /* 0x040fe40003fc4270 */
[C---:B------:R-:W-:Y:S02]  /*14b10*/  ISETP.GT.AND P5, PT, R3.reuse, 0x21, PT ;  /* 0x000000210300780c */ /* 0x040fe40003fa4270 */
[----:B------:R-:W-:-:S02]  /*14b20*/  ISETP.GT.AND P2, PT, R3, 0x28, PT ;  /* 0x000000280300780c */ /* 0x000fc40003f44270 */
[----:B------:R-:W-:Y:S02]  /*14b30*/  ISETP.GT.AND P0, PT, R3, 0x29, PT ;  /* 0x000000290300780c */ /* 0x000fe40003f04270 */
[----:B------:R-:W-:Y:S02]  /*14b40*/  FSEL R107, R55, -INF , P6 ;  /* 0xff800000376b7808 */ /* 0x000fe40003000000 */
[----:B------:R-:W-:Y:S02]  /*14b50*/  FSEL R106, R50, -INF , P5 ;  /* 0xff800000326a7808 */ /* 0x000fe40002800000 */
[----:B------:R-:W-:Y:S02]  /*14b60*/  FSEL R105, R20, -INF , P2 ;  /* 0xff80000014697808 */ /* 0x000fe40001000000 */
[----:B------:R-:W-:Y:S02]  /*14b70*/  FSEL R104, R27, -INF , P0 ;  /* 0xff8000001b687808 */ /* 0x000fe40000000000 */
[----:B------:R-:W-:-:S02]  /*14b80*/  ISETP.GT.AND P6, PT, R3, 0x30, PT ;  /* 0x000000300300780c */ /* 0x000fc40003fc4270 */
[C---:B------:R-:W-:Y:S02]  /*14b90*/  ISETP.GT.AND P5, PT, R3.reuse, 0x31, PT ;  /* 0x000000310300780c */ /* 0x040fe40003fa4270 */
[C---:B------:R-:W-:Y:S02]  /*14ba0*/  ISETP.GT.AND P2, PT, R3.reuse, 0x38, PT ;  /* 0x000000380300780c */ /* 0x040fe40003f44270 */
[----:B------:R-:W-:Y:S02]  /*14bb0*/  ISETP.GT.AND P0, PT, R3, 0x39, PT ;  /* 0x000000390300780c */ /* 0x000fe40003f04270 */
        /* <DEDUP_REMOVED lines=39> */
[----:B------:R-:W-:Y:S02]  /*14e30*/  FSEL R103, R11, -INF , P6 ;  /* 0xff8000000b677808 */ /* 0x000fe40003000000 */
[----:B------:R-:W-:Y:S02]  /*14e40*/  FMNMX.FTZ R2, R79, R2, !PT ;  /* 0x000000024f027209 */ /* 0x000fe40007810000 */
[----:B------:R-:W-:Y:S02]  /*14e50*/  FMNMX.FTZ R0, R36, R0, !PT ;  /* 0x0000000024007209 */ /* 0x000fe40007810000 */
[----:B------:R-:W-:Y:S02]  /*14e60*/  FMNMX.FTZ R196, R104, R196, !PT ;  /* 0x000000c468c47209 */ /* 0x000fe40007810000 */
[----:B------:R-:W-:Y:S02]  /*14e70*/  FMNMX.FTZ R3, R18, R3, !PT ;  /* 0x0000000312037209 */ /* 0x000fe40007810000 */
[----:B------:R-:W-:-:S02]  /*14e80*/  FSEL R102, R10, -INF , P5 ;  /* 0xff8000000a667808 */ /* 0x000fc40002800000 */
[----:B------:R-:W-:Y:S02]  /*14e90*/  FMNMX.FTZ R2, R78, R2, !PT ;  /* 0x000000024e027209 */ /* 0x000fe40007810000 */
[----:B------:R-:W-:Y:S02]  /*14ea0*/  FMNMX.FTZ R0, R35, R0, !PT ;  /* 0x0000000023007209 */ /* 0x000fe40007810000 */
[----:B------:R-:W-:Y:S02]  /*14eb0*/  FMNMX.FTZ R196, R103, R196, !PT ;  /* 0x000000c467c47209 */ /* 0x000fe40007810000 */
[----:B------:R-:W-:Y:S02]  /*14ec0*/  FMNMX.FTZ R3, R17, R3, !PT ;  /* 0x0000000311037209 */ /* 0x000fe40007810000 */
[----:B------:R-:W-:Y:S02]  /*14ed0*/  FSEL R101, R45, -INF , P2 ;  /* 0xff8000002d657808 */ /* 0x000fe40001000000 */
[----:B------:R-:W-:-:S02]  /*14ee0*/  FMNMX.FTZ R2, R77, R2, !PT ;  /* 0x000000024d027209 */ /* 0x000fc40007810000 */
[----:B------:R-:W-:Y:S02]  /*14ef0*/  FMNMX.FTZ R0, R34, R0, !PT ;  /* 0x0000000022007209 */ /* 0x000fe40007810000 */
[----:B------:R-:W-:Y:S02]  /*14f00*/  FMNMX.FTZ R196, R102, R196, !PT ;  /* 0x000000c466c47209 */ /* 0x000fe40007810000 */
[----:B------:R-:W-:Y:S02]  /*14f10*/  FMNMX.FTZ R3, R16, R3, !PT ;  /* 0x0000000310037209 */ /* 0x000fe40007810000 */
[----:B------:R-:W-:Y:S02]  /*14f20*/  FSEL R100, R44, -INF , P0 ;  /* 0xff8000002c647808 */ /* 0x000fe40000000000 */
[----:B------:R-:W-:Y:S01]  /*14f30*/  FMNMX.FTZ R2, R76, R2, !PT ;  /* 0x000000024c027209 */ /* 0x000fe20007810000 */
[----:B------:R-:W-:Y:S01]  /*14f40*/  IMAD.MOV.U32 R4, RZ, RZ, R3 ;  /* 0x000000ffff047224 */ /* 0x000fe200078e0003 */
[----:B------:R-:W-:-:S02]  /*14f50*/  FMNMX.FTZ R0, R33, R0, !PT ;  /* 0x0000000021007209 */ /* 0x000fc40007810000 */
[----:B------:R-:W-:Y:S02]  /*14f60*/  FMNMX.FTZ R196, R101, R196, !PT ;  /* 0x000000c465c47209 */ /* 0x000fe40007810000 */
[----:B------:R-:W-:Y:S02]  /*14f70*/  FMNMX.FTZ R2, R67, R2, !PT ;  /* 0x0000000243027209 */ /* 0x000fe40007810000 */
[----:B------:R-:W-:Y:S02]  /*14f80*/  FMNMX.FTZ R0, R32, R0, !PT ;  /* 0x0000000020007209 */ /* 0x000fe40007810000 */
[----:B------:R-:W-:Y:S02]  /*14f90*/  FMNMX.FTZ R196, R100, R196, !PT ;  /* 0x000000c464c47209 */ /* 0x000fe40007810000 */
[----:B------:R-:W-:Y:S02]  /*14fa0*/  MOV R6, 0x14fc0 ;  /* 0x00014fc000067802 */ /* 0x000fe40000000f00 */
[----:B------:R-:W-:Y:S05]  /*14fb0*/  CALL.REL.NOINC `($__internal_18_$__cuda_sm70_shflsync_bfly_p) ;  /* 0x000026d000007944 */ /* 0x000fea0003c00000 */
[----:B------:R-:W-:Y:S01]  /*14fc0*/  FMNMX.FTZ R3, R3, R5, !PT ;  /* 0x0000000503037209 */ /* 0x000fe20007810000 */
[----:B------:R-:W-:Y:S01]  /*14fd0*/  IMAD.MOV.U32 R5, RZ, RZ, 0x1 ;  /* 0x00000001ff057424 */ /* 0x000fe200078e00ff */
[----:B------:R-:W-:-:S03]  /*14fe0*/  MOV R6, 0x15010 ;  /* 0x0001501000067802 */ /* 0x000fc60000000f00 */
[----:B------:R-:W-:Y:S02]  /*14ff0*/  IMAD.MOV.U32 R4, RZ, RZ, R3 ;  /* 0x000000ffff047224 */ /* 0x000fe400078e0003 */
[----:B------:R-:W-:Y:S05]  /*15000*/  CALL.REL.NOINC `($__internal_18_$__cuda_sm70_shflsync_bfly_p) ;  /* 0x0000268000007944 */ /* 0x000fea0003c00000 */
[----:B------:R-:W-:Y:S01]  /*15010*/  FMNMX.FTZ R3, R3, R5, !PT ;  /* 0x0000000503037209 */ /* 0x000fe20007810000 */
[----:B------:R-:W-:Y:S01]  /*15020*/  IMAD.MOV.U32 R4, RZ, RZ, R2 ;  /* 0x000000ffff047224 */ /* 0x000fe200078e0002 */
[----:B------:R-:W-:Y:S01]  /*15030*/  MOV R6, 0x15060 ;  /* 0x0001506000067802 */ /* 0x000fe20000000f00 */
[----:B------:R-:W-:Y:S02]  /*15040*/  IMAD.MOV.U32 R5, RZ, RZ, 0x2 ;  /* 0x00000002ff057424 */ /* 0x000fe400078e00ff */
        /* <DEDUP_REMOVED lines=26> */
[----:B------:R-:W-:Y:S05]  /*151f0*/  BRA `(.L_x_1289) ;  /* 0xffff051000007947 */ /* 0x000fea000383ffff */
.L_x_1239:
[----:B------:R-:W-:Y:S01]  /*15200*/  MOV R6, RZ ;  /* 0x000000ff00067202 */ /* 0x000fe20000000f00 */
[----:B------:R-:W-:Y:S01]  /*15210*/  IMAD.MOV.U32 R7, RZ, RZ, R11 ;  /* 0x000000ffff077224 */ /* 0x000fe200078e000b */
[----:B------:R-:W-:Y:S01]  /*15220*/  MOV R4, 0x15250 ;  /* 0x0001525000047802 */ /* 0x000fe20000000f00 */
[----:B------:R-:W-:Y:S02]  /*15230*/  IMAD.MOV.U32 R5, RZ, RZ, 0x181f ;  /* 0x0000181fff057424 */ /* 0x000fe400078e00ff */
[----:B------:R-:W-:Y:S05]  /*15240*/  CALL.REL.NOINC `($__internal_19_$__cuda_sm70_shflsync_idx_p) ;  /* 0x000024a000007944 */ /* 0x000fea0003c00000 */
[----:B------:R-:W-:Y:S01]  /*15250*/  MOV R13, R5 ;  /* 0x00000005000d7202 */ /* 0x000fe20000000f00 */
[----:B------:R-:W-:-:S05]  /*15260*/  BRA `(.L_x_1290) ;  /* 0xffff21b000007947 */ /* 0x000fca000383ffff */
.L_x_1240:
[----:B------:R-:W-:Y:S01]  /*15270*/  MOV R6, RZ ;  /* 0x000000ff00067202 */ /* 0x000fe20000000f00 */
[----:B------:R-:W-:Y:S01]  /*15280*/  IMAD.MOV.U32 R7, RZ, RZ, R12 ;  /* 0x000000ffff077224 */ /* 0x000fe200078e000c */
[----:B------:R-:W-:Y:S01]  /*15290*/  MOV R4, 0x152c0 ;  /* 0x000152c000047802 */ /* 0x000fe20000000f00 */
[----:B------:R-:W-:Y:S02]  /*152a0*/  IMAD.MOV.U32 R5, RZ, RZ, 0x181f ;  /* 0x0000181fff057424 */ /* 0x000fe400078e00ff */
[----:B-12---:R-:W-:Y:S05]  /*152b0*/  CALL.REL.NOINC `($__internal_19_$__cuda_sm70_shflsync_idx_p) ;  /* 0x0000243000007944 */ /* 0x006fea0003c00000 */
[----:B------:R-:W2:Y:S04]  /*152c0*/  LDL R6, [R1+0x18] ;  /* 0x0000180001067983 */ /* 0x000ea80000100800 */
[----:B------:R-:W3:Y:S04]  /*152d0*/  LDL R4, [R1+0x4] ;  /* 0x0000040001047983 */ /* 0x000ee80000100800 */
[----:B------:R-:W4:Y:S01]  /*152e0*/  LDL R8, [R1+0x8] ;  /* 0x0000080001087983 */ /* 0x000f220000100800 */
[----:B--2---:R-:W-:Y:S02]  /*152f0*/  ISETP.GE.AND P5, PT, R6, c[0x0][0x1d4], PT ;  /* 0x0000750006007a0c */ /* 0x004fe40003fa6270 */
[----:B------:R-:W-:Y:S02]  /*15300*/  IADD3 R6, P2, R5, R0, RZ ;  /* 0x0000000005067210 */ /* 0x000fe40007f5e0ff */
[----:B---3--:R-:W-:Y:S02]  /*15310*/  ISETP.GE.AND P0, PT, R4, c[0x0][0x1d4], PT ;  /* 0x0000750004007a0c */ /* 0x008fe40003f06270 */
[----:B------:R-:W-:Y:S01]  /*15320*/  SEL R15, RZ, 0x10, P5 ;  /* 0x00000010ff0f7807 */ /* 0x000fe20002800000 */
[----:B------:R-:W-:Y:S01]  /*15330*/  IMAD.X R7, R13, 0x1, R2, P2 ;  /* 0x000000010d077824 */ /* 0x000fe200010e0602 */
[----:B------:R-:W-:Y:S02]  /*15340*/  IADD3 R4, P2, R5, R3, RZ ;  /* 0x0000000305047210 */ /* 0x000fe40007f5e0ff */
[----:B------:R-:W-:Y:S03]  /*15350*/  SEL R14, RZ, 0x10, P0 ;  /* 0x00000010ff0e7807 */ /* 0x000fe60000000000 */
[----:B------:R-:W-:Y:S01]  /*15360*/  @!PT LDS RZ, [RZ] ;  /* 0x00000000fffff984 */ /* 0x000fe20000000800 */
[----:B------:R-:W-:Y:S01]  /*15370*/  @!PT LDS RZ, [RZ] ;  /* 0x00000000fffff984 */ /* 0x000fe20000000800 */
[----:B------:R-:W-:Y:S01]  /*15380*/  @!PT LDS RZ, [RZ] ;  /* 0x00000000fffff984 */ /* 0x000fe20000000800 */
[----:B----4-:R1:W-:Y:S01]  /*15390*/  LDGSTS.E.BYPASS.LTC128B.128 [R8+0x100], [R6.64], !P5 ;  /* 0x0010000006087fae */ /* 0x0103e2000e901d48 */
[----:B------:R-:W-:Y:S05]  /*153a0*/  IMAD.X R5, R13, 0x1, R10, P2 ;  /* 0x000000010d057824 */ /* 0x000fea00010e060a */
[----:B------:R2:W-:Y:S01]  /*153b0*/  LDGSTS.E.BYPASS.LTC128B.128 [R8+0x2100], [R4.64], !P0 ;  /* 0x0210000004087fae */ /* 0x0005e2000c101d48 */
[----:B-1----:R-:W-:Y:S02]  /*153c0*/  IMAD.MOV.U32 R7, RZ, RZ, R11 ;  /* 0x000000ffff077224 */ /* 0x002fe400078e000b */
[----:B------:R-:W-:Y:S01]  /*153d0*/  IMAD.MOV.U32 R6, RZ, RZ, 0x1 ;  /* 0x00000001ff067424 */ /* 0x000fe200078e00ff */
[----:B--2---:R-:W-:Y:S01]  /*153e0*/  MOV R4, 0x15410 ;  /* 0x0001541000047802 */ /* 0x004fe20000000f00 */
[----:B------:R-:W-:Y:S02]  /*153f0*/  IMAD.MOV.U32 R5, RZ, RZ, 0x181f ;  /* 0x0000181fff057424 */ /* 0x000fe400078e00ff */
[----:B------:R-:W-:Y:S05]  /*15400*/  CALL.REL.NOINC `($__internal_19_$__cuda_sm70_shflsync_idx_p) ;  /* 0x000022e000007944 */ /* 0x000fea0003c00000 */
[----:B------:R-:W-:Y:S01]  /*15410*/  MOV R6, 0x1 ;  /* 0x0000000100067802 */ /* 0x000fe20000000f00 */
[----:B------:R-:W-:Y:S01]  /*15420*/  IMAD.MOV.U32 R13, RZ, RZ, R5 ;  /* 0x000000ffff0d7224 */ /* 0x000fe200078e0005 */
[----:B------:R-:W-:Y:S01]  /*15430*/  MOV R5, 0x181f ;  /* 0x0000181f00057802 */ /* 0x000fe20000000f00 */
[----:B------:R-:W-:Y:S01]  /*15440*/  IMAD.MOV.U32 R7, RZ, RZ, R12 ;  /* 0x000000ffff077224 */ /* 0x000fe200078e000c */
[----:B------:R-:W-:Y:S02]  /*15450*/  MOV R4, 0x15470 ;  /* 0x0001547000047802 */ /* 0x000fe40000000f00 */
[----:B------:R-:W-:Y:S05]  /*15460*/  CALL.REL.NOINC `($__internal_19_$__cuda_sm70_shflsync_idx_p) ;  /* 0x0000228000007944 */ /* 0x000fea0003c00000 */
[C---:B------:R-:W-:Y:S01]  /*15470*/  IADD3 R4, -R15.reuse, 0x10, RZ ;  /* 0x000000100f047810 */ /* 0x040fe20007ffe1ff */
[----:B------:R-:W2:Y:S01]  /*15480*/  LDL R8, [R1+0x8] ;  /* 0x0000080001087983 */ /* 0x000ea20000100800 */
[----:B------:R-:W-:Y:S02]  /*15490*/  ISETP.NE.U32.AND P5, PT, R15, RZ, PT ;  /* 0x000000ff0f00720c */ /* 0x000fe40003fa5070 */
[----:B------:R-:W-:Y:S04]  /*154a0*/  LOP3.LUT R4, R4, 0xf, RZ, 0xc0, !PT ;  /* 0x0000000f04047812 */ /* 0x000fe800078ec0ff */
[----:B------:R-:W-:Y:S02]  /*154b0*/  IADD3 R6, P2, P0, R4, R5, R0 ;  /* 0x0000000504067210 */ /* 0x000fe4000785e000 */
        /* <DEDUP_REMOVED lines=11> */
[----:B------:R2:W-:Y:S01]  /*15570*/  LDGSTS.E.BYPASS.LTC128B.128.ZFILL [R8+0x2900], [R4.64], P5 ;  /* 0x0290000004087fae */ /* 0x0005e2000a941d48 */
        /* <DEDUP_REMOVED lines=39> */
[----:B------:R-:W-:-:S05]  /*157f0*/  BRA `(.L_x_1291) ;  /* 0xffff1e5000007947 */ /* 0x000fca000383ffff */
.L_x_1243:
[----:B------:R-:W-:Y:S01]  /*15800*/  MOV R6, RZ ;  /* 0x000000ff00067202 */ /* 0x000fe20000000f00 */
[----:B------:R-:W-:Y:S01]  /*15810*/  IMAD.MOV.U32 R7, RZ, RZ, R48 ;  /* 0x000000ffff077224 */ /* 0x000fe200078e0030 */
[----:B------:R-:W-:Y:S01]  /*15820*/  MOV R4, 0x15850 ;  /* 0x0001585000047802 */ /* 0x000fe20000000f00 */
[----:B------:R-:W-:Y:S02]  /*15830*/  IMAD.MOV.U32 R5, RZ, RZ, 0x181f ;  /* 0x0000181fff057424 */ /* 0x000fe400078e00ff */
[----:B------:R-:W-:Y:S05]  /*15840*/  CALL.REL.NOINC `($__internal_19_$__cuda_sm70_shflsync_idx_p) ;  /* 0x00001ea000007944 */ /* 0x000fea0003c00000 */
[----:B------:R-:W-:Y:S01]  /*15850*/  MOV R55, R5 ;  /* 0x0000000500377202 */ /* 0x000fe20000000f00 */
[----:B------:R-:W-:-:S05]  /*15860*/  BRA `(.L_x_1292) ;  /* 0xffff350000007947 */ /* 0x000fca000383ffff */
.L_x_1244:
        /* <DEDUP_REMOVED lines=89> */
.L_x_1245:
[----:B------:R-:W-:Y:S01]  /*15e00*/  MOV R5, 0x1c1f ;  /* 0x00001c1f00057802 */ /* 0x000fe20000000f00 */
[----:B------:R-:W-:Y:S01]  /*15e10*/  IMAD.MOV.U32 R6, RZ, RZ, RZ ;  /* 0x000000ffff067224 */ /* 0x000fe200078e00ff */
[----:B------:R-:W-:Y:S02]  /*15e20*/  MOV R4, 0x15e40 ;  /* 0x00015e4000047802 */ /* 0x000fe40000000f00 */
[----:B------:R-:W-:Y:S05]  /*15e30*/  CALL.REL.NOINC `($__internal_19_$__cuda_sm70_shflsync_idx_p) ;  /* 0x000018b000007944 */ /* 0x000fea0003c00000 */
[----:B------:R-:W-:-:S05]  /*15e40*/  BRA `(.L_x_1294) ;  /* 0xffff336000007947 */ /* 0x000fca000383ffff */
.L_x_1246:
[----:B------:R-:W-:Y:S01]  /*15e50*/  MOV R5, 0x1c1f ;  /* 0x00001c1f00057802 */ /* 0x000fe20000000f00 */
[----:B------:R-:W-:Y:S01]  /*15e60*/  IMAD.MOV.U32 R6, RZ, RZ, 0x1 ;  /* 0x00000001ff067424 */ /* 0x000fe200078e00ff */
[----:B------:R-:W-:Y:S02]  /*15e70*/  MOV R4, 0x15e90 ;  /* 0x00015e9000047802 */ /* 0x000fe40000000f00 */
[----:B-1----:R-:W-:Y:S05]  /*15e80*/  CALL.REL.NOINC `($__internal_19_$__cuda_sm70_shflsync_idx_p) ;  /* 0x0000186000007944 */ /* 0x002fea0003c00000 */
[----:B------:R-:W-:Y:S01]  /*15e90*/  MOV R4, 0x160e0 ;  /* 0x000160e000047802 */ /* 0x000fe20000000f00 */
[----:B------:R-:W-:Y:S02]  /*15ea0*/  IMAD.IADD R5, R62, 0x1, R5 ;  /* 0x000000013e057824 */ /* 0x000fe400078e0205 */
[----:B------:R-:W-:Y:S03]  /*15eb0*/  IMAD.MOV.U32 R6, RZ, RZ, 0x2 ;  /* 0x00000002ff067424 */ /* 0x000fe600078e00ff */
[C---:B------:R-:W-:Y:S02]  /*15ec0*/  ISETP.GT.AND P6, PT, R5.reuse, RZ, PT ;  /* 0x000000ff0500720c */ /* 0x040fe40003fc4270 */
[C---:B------:R-:W-:Y:S02]  /*15ed0*/  ISETP.GT.AND P5, PT, R5.reuse, 0x1, PT ;  /* 0x000000010500780c */ /* 0x040fe40003fa4270 */
[C---:B------:R-:W-:Y:S02]  /*15ee0*/  ISETP.GT.AND P2, PT, R5.reuse, 0x8, PT ;  /* 0x000000080500780c */ /* 0x040fe40003f44270 */
        /* <DEDUP_REMOVED lines=24> */
[----:B------:R-:W-:Y:S01]  /*16070*/  ISETP.GT.AND P0, PT, R5, 0x39, PT ;  /* 0x000000390500780c */ /* 0x000fe20003f04270 */
[----:B------:R-:W-:Y:S01]  /*16080*/  IMAD.MOV.U32 R5, RZ, RZ, 0x1c1f ;  /* 0x00001c1fff057424 */ /* 0x000fe200078e00ff */
[----:B------:R-:W-:Y:S02]  /*16090*/  FSEL R216, R224, -INF , P6 ;  /* 0xff800000e0d87808 */ /* 0x000fe40003000000 */
[----:B------:R-:W-:Y:S02]  /*160a0*/  FSEL R215, R223, -INF , P5 ;  /* 0xff800000dfd77808 */ /* 0x000fe40002800000 */
[----:B------:R-:W-:Y:S02]  /*160b0*/  FSEL R214, R214, -INF , P2 ;  /* 0xff800000d6d67808 */ /* 0x000fe40001000000 */
[----:B------:R-:W-:Y:S02]  /*160c0*/  FSEL R21, R63, -INF , P0 ;  /* 0xff8000003f157808 */ /* 0x000fe40000000000 */
[----:B------:R-:W-:Y:S05]  /*160d0*/  CALL.REL.NOINC `($__internal_19_$__cuda_sm70_shflsync_idx_p) ;  /* 0x0000161000007944 */ /* 0x000fea0003c00000 */
        /* <DEDUP_REMOVED lines=37> */
[----:B------:R-:W-:Y:S01]  /*16330*/  FMNMX.FTZ R3, R50, R199, !PT ;  /* 0x000000c732037209 */ /* 0x000fe20007810000 */
[----:B------:R-:W-:Y:S01]  /*16340*/  IMAD.IADD R5, R62, 0x1, R5 ;  /* 0x000000013e057824 */ /* 0x000fe200078e0205 */
[----:B------:R-:W-:Y:S02]  /*16350*/  FMNMX.FTZ R2, R32, R200, !PT ;  /* 0x000000c820027209 */ /* 0x000fe40007810000 */
[----:B------:R-:W-:Y:S02]  /*16360*/  FMNMX.FTZ R0, R16, R197, !PT ;  /* 0x000000c510007209 */ /* 0x000fe40007810000 */
[C---:B------:R-:W-:Y:S02]  /*16370*/  ISETP.GT.AND P5, PT, R5.reuse, 0x1, PT ;  /* 0x000000010500780c */ /* 0x040fe40003fa4270 */
[C---:B------:R-:W-:Y:S02]  /*16380*/  ISETP.GT.AND P6, PT, R5.reuse, RZ, PT ;  /* 0x000000ff0500720c */ /* 0x040fe40003fc4270 */
[----:B------:R-:W-:Y:S02]  /*16390*/  FSEL R206, R206, -INF , P5 ;  /* 0xff800000cece7808 */ /* 0x000fe40002800000 */
[----:B------:R-:W-:Y:S02]  /*163a0*/  ISETP.GT.AND P5, PT, R5, 0x11, PT ;  /* 0x000000110500780c */ /* 0x000fe40003fa4270 */
[----:B------:R-:W-:Y:S02]  /*163b0*/  FSEL R12, R205, -INF , P6 ;  /* 0xff800000cd0c7808 */ /* 0x000fe40003000000 */
[----:B------:R-:W-:Y:S02]  /*163c0*/  FSEL R27, R27, -INF , P5 ;  /* 0xff8000001b1b7808 */ /* 0x000fe40002800000 */
[C---:B------:R-:W-:Y:S02]  /*163d0*/  ISETP.GT.AND P5, PT, R5.reuse, 0x21, PT ;  /* 0x000000210500780c */ /* 0x040fe40003fa4270 */
[----:B------:R-:W-:Y:S02]  /*163e0*/  ISETP.GT.AND P2, PT, R5, 0x8, PT ;  /* 0x000000080500780c */ /* 0x000fe40003f44270 */
[----:B------:R-:W-:Y:S02]  /*163f0*/  FSEL R43, R43, -INF , P5 ;  /* 0xff8000002b2b7808 */ /* 0x000fe40002800000 */
[C---:B------:R-:W-:Y:S02]  /*16400*/  ISETP.GT.AND P5, PT, R5.reuse, 0x31, PT ;  /* 0x000000310500780c */ /* 0x040fe40003fa4270 */
[----:B------:R-:W-:Y:S02]  /*16410*/  FMNMX.FTZ R4, R12, R198, !PT ;  /* 0x000000c60c047209 */ /* 0x000fe40007810000 */
[----:B------:R-:W-:Y:S02]  /*16420*/  ISETP.GT.AND P0, PT, R5, 0x9, PT ;  /* 0x000000090500780c */ /* 0x000fe40003f04270 */
[----:B------:R-:W-:Y:S02]  /*16430*/  FSEL R14, R14, -INF , P2 ;  /* 0xff8000000e0e7808 */ /* 0x000fe40001000000 */
[----:B------:R-:W-:Y:S02]  /*16440*/  FMNMX.FTZ R3, R51, R3, !PT ;  /* 0x0000000333037209 */ /* 0x000fe40007810000 */
[----:B------:R-:W-:Y:S02]  /*16450*/  FMNMX.FTZ R2, R33, R2, !PT ;  /* 0x0000000221027209 */ /* 0x000fe40007810000 */
[----:B------:R-:W-:Y:S02]  /*16460*/  FMNMX.FTZ R0, R17, R0, !PT ;  /* 0x0000000011007209 */ /* 0x000fe40007810000 */
[----:B------:R-:W-:Y:S02]  /*16470*/  FSEL R11, R46, -INF , P5 ;  /* 0xff8000002e0b7808 */ /* 0x000fe40002800000 */
[----:B------:R-:W-:Y:S02]  /*16480*/  FMNMX.FTZ R46, R206, R4, !PT ;  /* 0x00000004ce2e7209 */ /* 0x000fe40007810000 */
[----:B------:R-:W-:Y:S02]  /*16490*/  ISETP.GT.AND P6, PT, R5, 0x10, PT ;  /* 0x000000100500780c */ /* 0x000fe40003fc4270 */
[----:B------:R-:W-:Y:S02]  /*164a0*/  FSEL R15, R15, -INF , P0 ;  /* 0xff8000000f0f7808 */ /* 0x000fe40000000000 */
[----:B------:R-:W-:Y:S02]  /*164b0*/  FMNMX.FTZ R3, R52, R3, !PT ;  /* 0x0000000334037209 */ /* 0x000fe40007810000 */
[----:B------:R-:W-:Y:S02]  /*164c0*/  FMNMX.FTZ R2, R36, R2, !PT ;  /* 0x0000000224027209 */ /* 0x000fe40007810000 */
[----:B------:R-:W-:Y:S02]  /*164d0*/  FMNMX.FTZ R0, R18, R0, !PT ;  /* 0x0000000012007209 */ /* 0x000fe40007810000 */
[----:B------:R-:W-:Y:S02]  /*164e0*/  FMNMX.FTZ R46, R14, R46, !PT ;  /* 0x0000002e0e2e7209 */ /* 0x000fe40007810000 */
[----:B------:R-:W-:Y:S02]  /*164f0*/  FSEL R26, R26, -INF , P6 ;  /* 0xff8000001a1a7808 */ /* 0x000fe40003000000 */
[----:B------:R-:W-:Y:S02]  /*16500*/  FMNMX.FTZ R3, R54, R3, !PT ;  /* 0x0000000336037209 */ /* 0x000fe40007810000 */
[----:B------:R-:W-:Y:S02]  /*16510*/  FMNMX.FTZ R2, R48, R2, !PT ;  /* 0x0000000230027209 */ /* 0x000fe40007810000 */
[----:B------:R-:W-:Y:S02]  /*16520*/  FMNMX.FTZ R0, R20, R0, !PT ;  /* 0x0000000014007209 */ /* 0x000fe40007810000 */
[----:B------:R-:W-:Y:S02]  /*16530*/  FMNMX.FTZ R46, R15, R46, !PT ;  /* 0x0000002e0f2e7209 */ /* 0x000fe40007810000 */
[----:B------:R-:W-:Y:S02]  /*16540*/  ISETP.GT.AND P2, PT, R5, 0x18, PT ;  /* 0x000000180500780c */ /* 0x000fe40003f44270 */
[----:B------:R-:W-:Y:S02]  /*16550*/  FMNMX.FTZ R4, R58, R3, !PT ;  /* 0x000000033a047209 */ /* 0x000fe40007810000 */
[----:B------:R-:W-:Y:S02]  /*16560*/  FMNMX.FTZ R2, R47, R2, !PT ;  /* 0x000000022f027209 */ /* 0x000fe40007810000 */
[----:B------:R-:W-:Y:S02]  /*16570*/  FMNMX.FTZ R0, R24, R0, !PT ;  /* 0x0000000018007209 */ /* 0x000fe40007810000 */
[----:B------:R-:W-:Y:S02]  /*16580*/  FMNMX.FTZ R46, R26, R46, !PT ;  /* 0x0000002e1a2e7209 */ /* 0x000fe40007810000 */
[----:B------:R-:W-:Y:S02]  /*16590*/  ISETP.GT.AND P0, PT, R5, 0x19, PT ;  /* 0x000000190500780c */ /* 0x000fe40003f04270 */
[----:B------:R-:W-:Y:S02]  /*165a0*/  FSEL R30, R30, -INF , P2 ;  /* 0xff8000001e1e7808 */ /* 0x000fe40001000000 */
        /* <DEDUP_REMOVED lines=15> */
[C---:B------:R-:W-:Y:S02]  /*166a0*/  ISETP.GT.AND P2, PT, R5.reuse, 0x28, PT ;  /* 0x000000280500780c */ /* 0x040fe40003f44270 */
        /* <DEDUP_REMOVED lines=26> */
[----:B------:R-:W-:Y:S01]  /*16850*/  ISETP.GT.AND P0, PT, R5, 0x39, PT ;  /* 0x000000390500780c */ /* 0x000fe20003f04270 */
[----:B------:R-:W-:Y:S01]  /*16860*/  IMAD.MOV.U32 R5, RZ, RZ, 0x2 ;  /* 0x00000002ff057424 */ /* 0x000fe200078e00ff */
        /* <DEDUP_REMOVED lines=18> */
[----:B------:R-:W-:Y:S02]  /*16990*/  MOV R6, 0x169b0 ;  /* 0x000169b000067802 */ /* 0x000fe40000000f00 */
        /* <DEDUP_REMOVED lines=28> */
[----:B------:R-:W-:Y:S01]  /*16b60*/  MOV R196, R5 ;  /* 0x0000000500c47202 */ /* 0x000fe20000000f00 */
[----:B------:R-:W-:-:S05]  /*16b70*/  BRA `(.L_x_1295) ;  /* 0xffff33a000007947 */ /* 0x000fca000383ffff */
.L_x_1249:
[----:B-1----:R-:W-:Y:S01]  /*16b80*/  MOV R6, RZ ;  /* 0x000000ff00067202 */ /* 0x002fe20000000f00 */
[----:B------:R-:W-:Y:S01]  /*16b90*/  IMAD.MOV.U32 R7, RZ, RZ, R52 ;  /* 0x000000ffff077224 */ /* 0x000fe200078e0034 */
[----:B------:R-:W-:Y:S01]  /*16ba0*/  MOV R4, 0x16bd0 ;  /* 0x00016bd000047802 */ /* 0x000fe20000000f00 */
[----:B------:R-:W-:Y:S02]  /*16bb0*/  IMAD.MOV.U32 R5, RZ, RZ, 0x181f ;  /* 0x0000181fff057424 */ /* 0x000fe400078e00ff */
[----:B------:R-:W-:Y:S05]  /*16bc0*/  CALL.REL.NOINC `($__internal_19_$__cuda_sm70_shflsync_idx_p) ;  /* 0x00000b2000007944 */ /* 0x000fea0003c00000 */
[----:B------:R-:W-:Y:S01]  /*16bd0*/  MOV R28, R5 ;  /* 0x00000005001c7202 */ /* 0x000fe20000000f00 */
[----:B------:R-:W-:-:S05]  /*16be0*/  BRA `(.L_x_1296) ;  /* 0xffff5b2000007947 */ /* 0x000fca000383ffff */
.L_x_1252:
[----:B------:R-:W-:Y:S01]  /*16bf0*/  MOV R6, RZ ;  /* 0x000000ff00067202 */ /* 0x000fe20000000f00 */
[----:B------:R-:W-:Y:S01]  /*16c00*/  IMAD.MOV.U32 R7, RZ, RZ, R2 ;  /* 0x000000ffff077224 */ /* 0x000fe200078e0002 */
[----:B------:R-:W-:Y:S01]  /*16c10*/  MOV R4, 0x16c40 ;  /* 0x00016c4000047802 */ /* 0x000fe20000000f00 */
[----:B------:R-:W-:Y:S02]  /*16c20*/  IMAD.MOV.U32 R5, RZ, RZ, 0x181f ;  /* 0x0000181fff057424 */ /* 0x000fe400078e00ff */
[----:B-1--4-:R-:W-:Y:S05]  /*16c30*/  CALL.REL.NOINC `($__internal_19_$__cuda_sm70_shflsync_idx_p) ;  /* 0x00000ab000007944 */ /* 0x012fea0003c00000 */
[----:B------:R-:W-:Y:S01]  /*16c40*/  MOV R55, R5 ;  /* 0x0000000500377202 */ /* 0x000fe20000000f00 */
[----:B------:R-:W-:-:S05]  /*16c50*/  BRA `(.L_x_1297) ;  /* 0xffff734000007947 */ /* 0x000fca000383ffff */
.L_x_1253:
[----:B------:R-:W-:Y:S01]  /*16c60*/  MOV R6, RZ ;  /* 0x000000ff00067202 */ /* 0x000fe20000000f00 */
[----:B------:R-:W-:Y:S01]  /*16c70*/  IMAD.MOV.U32 R7, RZ, RZ, R3 ;  /* 0x000000ffff077224 */ /* 0x000fe200078e0003 */
[----:B------:R-:W-:Y:S01]  /*16c80*/  MOV R4, 0x16cb0 ;  /* 0x00016cb000047802 */ /* 0x000fe20000000f00 */
[----:B------:R-:W-:Y:S02]  /*16c90*/  IMAD.MOV.U32 R5, RZ, RZ, 0x181f ;  /* 0x0000181fff057424 */ /* 0x000fe400078e00ff */
[----:B-1234-:R-:W-:Y:S05]  /*16ca0*/  CALL.REL.NOINC `($__internal_19_$__cuda_sm70_shflsync_idx_p) ;  /* 0x00000a4000007944 */ /* 0x01efea0003c00000 */
[C---:B------:R-:W-:Y:S01]  /*16cb0*/  IADD3 R4, -R0.reuse, 0x10, RZ ;  /* 0x0000001000047810 */ /* 0x040fe20007ffe1ff */
[----:B------:R-:W2:Y:S01]  /*16cc0*/  LDL R8, [R1+0x8] ;  /* 0x0000080001087983 */ /* 0x000ea20000100800 */
[----:B------:R-:W-:Y:S02]  /*16cd0*/  ISETP.NE.U32.AND P2, PT, R0, RZ, PT ;  /* 0x000000ff0000720c */ /* 0x000fe40003f45070 */
[----:B------:R-:W-:Y:S04]  /*16ce0*/  LOP3.LUT R4, R4, 0xf, RZ, 0xc0, !PT ;  /* 0x0000000f04047812 */ /* 0x000fe800078ec0ff */
[----:B------:R-:W-:Y:S04]  /*16cf0*/  IADD3 R6, P5, P4, R4, R5, R51 ;  /* 0x0000000504067210 */ /* 0x000fe80007cbe033 */
[----:B------:R-:W-:Y:S02]  /*16d00*/  IADD3.X R7, RZ, R55, R52, P5, P4 ;  /* 0x00000037ff077210 */ /* 0x000fe40002fe8434 */
[----:B------:R-:W-:Y:S05]  /*16d10*/  IADD3 R4, P4, R5, R53, RZ ;  /* 0x0000003505047210 */ /* 0x000fea0007f9e0ff */
[----:B------:R-:W-:Y:S01]  /*16d20*/  IMAD.X R5, R55, 0x1, R54, P4 ;  /* 0x0000000137057824 */ /* 0x000fe200020e0636 */
[----:B------:R-:W-:Y:S01]  /*16d30*/  @!PT LDS RZ, [RZ] ;  /* 0x00000000fffff984 */ /* 0x000fe20000000800 */
[----:B------:R-:W-:Y:S01]  /*16d40*/  @!PT LDS RZ, [RZ] ;  /* 0x00000000fffff984 */ /* 0x000fe20000000800 */
[----:B------:R-:W-:Y:S01]  /*16d50*/  @!PT LDS RZ, [RZ] ;  /* 0x00000000fffff984 */ /* 0x000fe20000000800 */
[----:B--2---:R1:W-:Y:S04]  /*16d60*/  LDGSTS.E.BYPASS.LTC128B.128.ZFILL [R8+0x4100], [R6.64], P2 ;  /* 0x0410000006087fae */ /* 0x0043e80009141d48 */
        /* <DEDUP_REMOVED lines=61> */
.L_x_1254:
[----:B------:R-:W-:Y:S02]  /*17140*/  MOV R5, 0x2 ;  /* 0x0000000200057802 */ /* 0x000fe40000000f00 */
        /* <DEDUP_REMOVED lines=35> */
.L_x_1256:
[----:B------:R1:W5:Y:S01]  /*17380*/  LDL R4, [R1+0xe0] ;  /* 0x0000e00001047983 */ /* 0x0003620000100800 */
[----:B------:R-:W-:-:S02]  /*17390*/  MOV R5, 0x2 ;  /* 0x0000000200057802 */ /* 0x000fc40000000f00 */
[----:B------:R-:W-:Y:S02]  /*173a0*/  MOV R6, 0x173c0 ;  /* 0x000173c000067802 */ /* 0x000fe40000000f00 */
[----:B-1---5:R-:W-:Y:S05]  /*173b0*/  CALL.REL.NOINC `($__internal_18_$__cuda_sm70_shflsync_bfly_p) ;  /* 0x000002d000007944 */ /* 0x022fea0003c00000 */
[----:B------:R-:W-:Y:S01]  /*173c0*/  MOV R10, R5 ;  /* 0x00000005000a7202 */ /* 0x000fe20000000f00 */
[----:B------:R-:W-:Y:S05]  /*173d0*/  BRA `(.L_x_1300) ;  /* 0xffff982000007947 */ /* 0x000fea000383ffff */
.L_x_1257:
[----:B------:R-:W-:Y:S01]  /*173e0*/  IMAD.MOV.U32 R4, RZ, RZ, R10 ;  /* 0x000000ffff047224 */ /* 0x000fe200078e000a */
[----:B------:R-:W-:Y:S02]  /*173f0*/  MOV R5, 0x1 ;  /* 0x0000000100057802 */ /* 0x000fe40000000f00 */
[----:B------:R-:W-:Y:S02]  /*17400*/  MOV R6, 0x17420 ;  /* 0x0001742000067802 */ /* 0x000fe40000000f00 */
[----:B------:R-:W-:Y:S05]  /*17410*/  CALL.REL.NOINC `($__internal_18_$__cuda_sm70_shflsync_bfly_p) ;  /* 0x0000027000007944 */ /* 0x000fea0003c00000 */
[----:B------:R1:W5:Y:S01]  /*17420*/  LDL R4, [R1+0xe4] ;  /* 0x0000e40001047983 */ /* 0x0003620000100800 */
[----:B------:R-:W-:Y:S01]  /*17430*/  FADD.FTZ R10, R10, R5 ;  /* 0x000000050a0a7221 */ /* 0x000fe20000010000 */
[----:B------:R-:W-:Y:S02]  /*17440*/  MOV R5, 0x2 ;  /* 0x0000000200057802 */ /* 0x000fe40000000f00 */
[----:B------:R-:W-:Y:S02]  /*17450*/  MOV R6, 0x17470 ;  /* 0x0001747000067802 */ /* 0x000fe40000000f00 */
[----:B-1---5:R-:W-:Y:S05]  /*17460*/  CALL.REL.NOINC `($__internal_18_$__cuda_sm70_shflsync_bfly_p) ;  /* 0x0000022000007944 */ /* 0x022fea0003c00000 */
[----:B------:R-:W2:Y:S01]  /*17470*/  LDL.LU R4, [R1+0xe4] ;  /* 0x0000e40001047983 */ /* 0x000ea20000300800 */
[----:B------:R-:W-:Y:S01]  /*17480*/  MOV R6, 0x174d0 ;  /* 0x000174d000067802 */ /* 0x000fe20000000f00 */
[----:B--2---:R-:W-:Y:S01]  /*17490*/  FADD.FTZ R9, R4, R5 ;  /* 0x0000000504097221 */ /* 0x004fe20000010000 */
[----:B------:R-:W-:-:S04]  /*174a0*/  MOV R5, 0x1 ;  /* 0x0000000100057802 */ /* 0x000fc80000000f00 */
[----:B------:R-:W-:Y:S02]  /*174b0*/  MOV R4, R9 ;  /* 0x0000000900047202 */ /* 0x000fe40000000f00 */
[----:B------:R-:W-:Y:S05]  /*174c0*/  CALL.REL.NOINC `($__internal_18_$__cuda_sm70_shflsync_bfly_p) ;  /* 0x000001c000007944 */ /* 0x000fea0003c00000 */
[----:B------:R-:W-:Y:S01]  /*174d0*/  FADD.FTZ R9, R9, R5 ;  /* 0x0000000509097221 */ /* 0x000fe20000010000 */
[----:B------:R-:W-:Y:S02]  /*174e0*/  MOV R4, R203 ;  /* 0x000000cb00047202 */ /* 0x000fe40000000f00 */
[----:B------:R-:W-:Y:S02]  /*174f0*/  MOV R5, 0x2 ;  /* 0x0000000200057802 */ /* 0x000fe40000000f00 */
[----:B------:R-:W-:Y:S02]  /*17500*/  MOV R6, 0x17520 ;  /* 0x0001752000067802 */ /* 0x000fe40000000f00 */
[----:B------:R-:W-:Y:S05]  /*17510*/  CALL.REL.NOINC `($__internal_18_$__cuda_sm70_shflsync_bfly_p) ;  /* 0x0000017000007944 */ /* 0x000fea0003c00000 */
[----:B------:R-:W-:Y:S01]  /*17520*/  FADD.FTZ R8, R203, R5 ;  /* 0x00000005cb087221 */ /* 0x000fe20000010000 */
[----:B------:R-:W-:Y:S02]  /*17530*/  MOV R5, 0x1 ;  /* 0x0000000100057802 */ /* 0x000fe40000000f00 */
[----:B------:R-:W-:Y:S02]  /*17540*/  MOV R6, 0x17570 ;  /* 0x0001757000067802 */ /* 0x000fe40000000f00 */
[----:B------:R-:W-:-:S02]  /*17550*/  MOV R4, R8 ;  /* 0x0000000800047202 */ /* 0x000fc40000000f00 */
[----:B------:R-:W-:Y:S05]  /*17560*/  CALL.REL.NOINC `($__internal_18_$__cuda_sm70_shflsync_bfly_p) ;  /* 0x0000012000007944 */ /* 0x000fea0003c00000 */
[----:B------:R-:W-:Y:S01]  /*17570*/  FADD.FTZ R8, R8, R5 ;  /* 0x0000000508087221 */ /* 0x000fe20000010000 */
[----:B------:R-:W-:-:S02]  /*17580*/  MOV R4, R202 ;  /* 0x000000ca00047202 */ /* 0x000fc40000000f00 */
[----:B------:R-:W-:Y:S02]  /*17590*/  MOV R5, 0x2 ;  /* 0x0000000200057802 */ /* 0x000fe40000000f00 */
[----:B------:R-:W-:Y:S02]  /*175a0*/  MOV R6, 0x175c0 ;  /* 0x000175c000067802 */ /* 0x000fe40000000f00 */
[----:B------:R-:W-:Y:S05]  /*175b0*/  CALL.REL.NOINC `($__internal_18_$__cuda_sm70_shflsync_bfly_p) ;  /* 0x000000d000007944 */ /* 0x000fea0003c00000 */
[----:B------:R-:W-:Y:S01]  /*175c0*/  FADD.FTZ R202, R202, R5 ;  /* 0x00000005caca7221 */ /* 0x000fe20000010000 */
[----:B------:R-:W-:Y:S02]  /*175d0*/  MOV R5, 0x1 ;  /* 0x0000000100057802 */ /* 0x000fe40000000f00 */
[----:B------:R-:W-:Y:S02]  /*175e0*/  MOV R6, 0x17610 ;  /* 0x0001761000067802 */ /* 0x000fe40000000f00 */
[----:B------:R-:W-:Y:S02]  /*175f0*/  MOV R4, R202 ;  /* 0x000000ca00047202 */ /* 0x000fe40000000f00 */
[----:B------:R-:W-:Y:S05]  /*17600*/  CALL.REL.NOINC `($__internal_18_$__cuda_sm70_shflsync_bfly_p) ;  /* 0x0000008000007944 */ /* 0x000fea0003c00000 */
[----:B------:R-:W-:Y:S01]  /*17610*/  MOV R4, R5 ;  /* 0x0000000500047202 */ /* 0x000fe20000000f00 */
[----:B------:R-:W-:Y:S05]  /*17620*/  BRA `(.L_x_1301) ;  /* 0xffff96e000007947 */ /* 0x000fea000383ffff */
.L_x_1271:
[----:B------:R-:W-:Y:S01]  /*17630*/  IMAD.MOV.U32 R7, RZ, RZ, R2 ;  /* 0x000000ffff077224 */ /* 0x000fe200078e0002 */
[----:B------:R-:W-:Y:S01]  /*17640*/  MOV R6, RZ ;  /* 0x000000ff00067202 */ /* 0x000fe20000000f00 */
[----:B---3--:R-:W-:Y:S01]  /*17650*/  IMAD.MOV.U32 R5, RZ, RZ, 0x1f ;  /* 0x0000001fff057424 */ /* 0x008fe200078e00ff */
[----:B------:R-:W-:-:S02]  /*17660*/  MOV R4, 0x17680 ;  /* 0x0001768000047802 */ /* 0x000fc40000000f00 */
[----:B-1--45:R-:W-:Y:S05]  /*17670*/  CALL.REL.NOINC `($__internal_19_$__cuda_sm70_shflsync_idx_p) ;  /* 0x0000007000007944 */ /* 0x032fea0003c00000 */
[----:B------:R-:W-:Y:S05]  /*17680*/  BRA `(.L_x_1302) ;  /* 0xffffc04000007947 */ /* 0x000fea000383ffff */
        .weak           $__internal_18_$__cuda_sm70_shflsync_bfly_p
        .type           $__internal_18_$__cuda_sm70_shflsync_bfly_p,@function
        .size           $__internal_18_$__cuda_sm70_shflsync_bfly_p,($__internal_19_$__cuda_sm70_shflsync_idx_p - $__internal_18_$__cuda_sm70_shflsync_bfly_p)
$__internal_18_$__cuda_sm70_shflsync_bfly_p:
[----:B------:R-:W-:Y:S02]  /*17690*/  MOV R59, 0xffffffff ;  /* 0xffffffff003b7802 */ /* 0x000fe40000000f00 */
[----:B------:R-:W-:-:S02]  /*176a0*/  MOV R7, 0x1f ;  /* 0x0000001f00077802 */ /* 0x000fc40000000f00 */
[----:B------:R-:W-:Y:S04]  /*176b0*/  WARPSYNC R59 ;  /* 0x0000003b00007348 */ /* 0x000fe80003800000 */
[----:B------:R1:W2:Y:S02]  /*176c0*/  SHFL.BFLY PT, R5, R4, R5, R7 ;  /* 0x0c00000504057389 */ /* 0x0002a400000e0007 */
[----:B-1----:R-:W-:-:S04]  /*176d0*/  MOV R7, 0x0 ;  /* 0x0000000000077802 */ /* 0x002fc80000000f00 */
[----:B--2---:R-:W-:Y:S05]  /*176e0*/  RET.REL.NODEC R6 `(_ZN7cutlass13device_kernelIN5flash19enable_sm80_to_sm89INS1_16FlashAttnFwdSm80INS1_25CollectiveMainloopFwdSm80ILi4ELi1ELb0EN4cute5tupleIJNS5_1CILi128EEENS7_ILi64EEES8_EEELi128ENS_6half_tEfNS_4arch4Sm80ELb1ELb0ELb1ELb0ELb1ELb0ELb1ELb1EEENS1_21CollectiveEpilogueFwdINS6_IJS8_S8_S9_EEENS6_IJNS7_ILi1EEESH_SH_EEESB_SD_Li128ELb0ELb1ELb1ELb0EEENS1_30DynamicPersistentTileSchedulerILi128ELi128ELb1ELb1ELb0EEEEEEEEEvNT_6ParamsE) ;  /* 0xfffe891006007950 */ /* 0x004fea0003c3ffff */
        .weak           $__internal_19_$__cuda_sm70_shflsync_idx_p
        .type           $__internal_19_$__cuda_sm70_shflsync_idx_p,@function
        .size           $__internal_19_$__cuda_sm70_shflsync_idx_p,(.L_x_3595 - $__internal_19_$__cuda_sm70_shflsync_idx_p)
$__internal_19_$__cuda_sm70_shflsync_idx_p:
[----:B------:R-:W-:Y:S02]  /*176f0*/  MOV R8, 0xffffffff ;  /* 0xffffffff00087802 */ /* 0x000fe40000000f00 */
[----:B------:R-:W-:Y:S02]  /*17700*/  MOV R9, 0x0 ;  /* 0x0000000000097802 */ /* 0x000fe40000000f00 */
[----:B------:R-:W-:Y:S04]  /*17710*/  WARPSYNC R8 ;  /* 0x0000000800007348 */ /* 0x000fe80003800000 */
[----:B------:R1:W2:Y:S02]  /*17720*/  SHFL.IDX PT, R5, R7, R6, R5 ;  /* 0x0000000607057389 */ /* 0x0002a400000e0005 */
[----:B-1----:R-:W-:-:S04]  /*17730*/  MOV R8, R4 ;  /* 0x0000000400087202 */ /* 0x002fc80000000f00 */
[----:B--2---:R-:W-:Y:S05]  /*17740*/  RET.REL.NODEC R8 `(_ZN7cutlass13device_kernelIN5flash19enable_sm80_to_sm89INS1_16FlashAttnFwdSm80INS1_25CollectiveMainloopFwdSm80ILi4ELi1ELb0EN4cute5tupleIJNS5_1CILi128EEENS7_ILi64EEES8_EEELi128ENS_6half_tEfNS_4arch4Sm80ELb1ELb0ELb1ELb0ELb1ELb0ELb1ELb1EEENS1_21CollectiveEpilogueFwdINS6_IJS8_S8_S9_EEENS6_IJNS7_ILi1EEESH_SH_EEESB_SD_Li128ELb0ELb1ELb1ELb0EEENS1_30DynamicPersistentTileSchedulerILi128ELi128ELb1ELb1ELb0EEEEEEEEEvNT_6ParamsE) ;  /* 0xfffe88b008007950 */ /* 0x004fea0003c3ffff */
.L_x_1303:
        /* <DEDUP_REMOVED lines=11> */
.L_x_3595:


//--------------------- .text._ZN7cutlass13device_kernelIN5flash19enable_sm80_to_sm89INS1_16FlashAttnFwdSm80INS1_25CollectiveMainloopFwdSm80ILi8ELi1ELb1EN4cute5tupleIJNS5_1CILi128EEENS7_ILi112EEES8_EEELi128ENS_6half_tEfNS_4arch4Sm80ELb1ELb0ELb1ELb1ELb1ELb0ELb1ELb1EEENS1_21CollectiveEpilogueFwdINS6_IJS8_S8_S9_EEENS6_IJNS7_ILi1EEESH_SH_EEESB_SD_Li256ELb1ELb1ELb1ELb0EEENS1_36VarlenDynamicPersistentTileSchedulerILi128ELi112ELi256ELi256ELb1ELb1ELb0ELb1ELb1ELb1EEEEEEEEEvNT_6ParamsE --------------------------
	.section	.text._ZN7cutlass13device_kernelIN5flash19enable_sm80_to_sm89INS1_16FlashAttnFwdSm80INS1_25CollectiveMainloopFwdSm80ILi8ELi1ELb1EN4cute5tupleIJNS5_1CILi128EEENS7_ILi112EEES8_EEELi128ENS_6half_tEfNS_4arch4Sm80ELb1ELb0ELb1ELb1ELb1ELb0ELb1ELb1EEENS1_21CollectiveEpilogueFwdINS6_IJS8_S8_S9_EEENS6_IJNS7_ILi1EEESH_SH_EEESB_SD_Li256ELb1ELb1ELb1ELb0EEENS1_36VarlenDynamicPersistentTileSchedulerILi128ELi112ELi256ELi256ELb1ELb1ELb0ELb1ELb1ELb1EEEEEEEEEvNT_6ParamsE,"ax",@progbits
	.sectioninfo	@"SHI_REGISTERS=255"
	.align	128
.text._ZN7cutlass13device_kernelIN5flash19enable_sm80_to_sm89INS1_16FlashAttnFwdSm80INS1_25CollectiveMainloopFwdSm80ILi8ELi1ELb1EN4cute5tupleIJNS5_1CILi128EEENS7_ILi112EEES8_EEELi128ENS_6half_tEfNS_4arch4Sm80ELb1ELb0ELb1ELb1ELb1ELb0ELb1ELb1EEENS1_21CollectiveEpilogueFwdINS6_IJS8_S8_S9_EEENS6_IJNS7_ILi1EEESH_SH_EEESB_SD_Li256ELb1ELb1ELb1ELb0EEENS1_36VarlenDynamicPersistentTileSchedulerILi128ELi112ELi256ELi256ELb1ELb1ELb0ELb1ELb1ELb1EEEEEEEEEvNT_6ParamsE:
        .type           _ZN7cutlass13device_kernelIN5flash19enable_sm80_to_sm89INS1_16FlashAttnFwdSm80INS1_25CollectiveMainloopFwdSm80ILi8ELi1ELb1EN4cute5tupleIJNS5_1CILi128EEENS7_ILi112EEES8_EEELi128ENS_6half_tEfNS_4arch4Sm80ELb1ELb0ELb1ELb1ELb1ELb0ELb1ELb1EEENS1_21CollectiveEpilogueFwdINS6_IJS8_S8_S9_EEENS6_IJNS7_ILi1EEESH_SH_EEESB_SD_Li256ELb1ELb1ELb1ELb0EEENS1_36VarlenDynamicPersistentTileSchedulerILi128ELi112ELi256ELi256ELb1ELb1ELb0ELb1ELb1ELb1EEEEEEEEEvNT_6ParamsE,@function
        .size           _ZN7cutlass13device_kernelIN5flash19enable_sm80_to_sm89INS1_16FlashAttnFwdSm80INS1_25CollectiveMainloopFwdSm80ILi8ELi1ELb1EN4cute5tupleIJNS5_1CILi128EEENS7_ILi112EEES8_EEELi128ENS_6half_tEfNS_4arch4Sm80ELb1ELb0ELb1ELb1ELb1ELb0ELb1ELb1EEENS1_21CollectiveEpilogueFwdINS6_IJS8_S8_S9_EEENS6_IJNS7_ILi1EEESH_SH_EEESB_SD_Li256ELb1ELb1ELb1ELb0EEENS1_36VarlenDynamicPersistentTileSchedulerILi128ELi112ELi256ELi256ELb1ELb1ELb0ELb1ELb1ELb1EEEEEEEEEvNT_6ParamsE,(.L_x_3598 - _ZN7cutlass13device_kernelIN5flash19enable_sm80_to_sm89INS1_16FlashAttnFwdSm80INS1_25CollectiveMainloopFwdSm80ILi8ELi1ELb1EN4cute5tupleIJNS5_1CILi128EEENS7_ILi112EEES8_EEELi128ENS_6half_tEfNS_4arch4Sm80ELb1ELb0ELb1ELb1ELb1ELb0ELb1ELb1EEENS1_21CollectiveEpilogueFwdINS6_IJS8_S8_S9_EEENS6_IJNS7_ILi1EEESH_SH_EEESB_SD_Li256ELb1ELb1ELb1ELb0EEENS1_36VarlenDynamicPersistentTileSchedulerILi128ELi112ELi256ELi256ELb1ELb1ELb0ELb1ELb1ELb1EEEEEEEEEvNT_6ParamsE)
        .other          _ZN7cutlass13device_kernelIN5flash19enable_sm80_to_sm89INS1_16FlashAttnFwdSm80INS1_25CollectiveMainloopFwdSm80ILi8ELi1ELb1EN4cute5tupleIJNS5_1CILi128EEENS7_ILi112EEES8_EEELi128ENS_6half_tEfNS_4arch4Sm80ELb1ELb0ELb1ELb1ELb1ELb0ELb1ELb1EEENS1_21CollectiveEpilogueFwdINS6_IJS8_S8_S9_EEENS6_IJNS7_ILi1EEESH_SH_EEESB_SD_Li256ELb1ELb1ELb1ELb0EEENS1_36VarlenDynamicPersistentTileSchedulerILi128ELi112ELi256ELi256ELb1ELb1ELb0ELb1ELb1ELb1EEEEEEEEEvNT_6ParamsE,@"STO_CUDA_ENTRY STV_DEFAULT"
_ZN7cutlass13device_kernelIN5flash19enable_sm80_to_sm89INS1_16FlashAttnFwdSm80INS1_25CollectiveMainloopFwdSm80ILi8ELi1ELb1EN4cute5tupleIJNS5_1CILi128EEENS7_ILi112EEES8_EEELi128ENS_6half_tEfNS_4arch4Sm80ELb1ELb0ELb1ELb1ELb1ELb0ELb1ELb1EEENS1_21CollectiveEpilogueFwdINS6_IJS8_S8_S9_EEENS6_IJNS7_ILi1EEESH_SH_EEESB_SD_Li256ELb1ELb1ELb1ELb0EEENS1_36VarlenDynamicPersistentTileSchedulerILi128ELi112ELi256ELi256ELb1ELb1ELb0ELb1ELb1ELb1EEEEEEEEEvNT_6ParamsE:
        /* <DEDUP_REMOVED lines=54> */
.L_x_1309:
        /* <DEDUP_REMOVED lines=16> */
.L_x_1440:
        /* <DEDUP_REMOVED lines=16> */
.L_x_1441:
[----:B--2---:R-:W-:-:S05]  /*0560*/  IMAD R0, R0, c[0x0][0x538], RZ ;  /* 0x00014e0000007a24 */ /* 0x004fca00078e02ff */
[----:B------:R-:W-:-:S04]  /*0570*/  IADD3 R6, R0, R6, RZ ;  /* 0x0000000600067210 */ /* 0x000fc80007ffe0ff */
[----:B------:R-:W-:-:S13]  /*0580*/  ISETP.GT.AND P0, PT, R6, UR4, PT ;  /* 0x0000000406007c0c */ /* 0x000fda000bf04270 */
[----:B-1----:R-:W-:Y:S05]  /*0590*/  @!P0 BRA `(.L_x_1309) ;  /* 0xfffffdc000008947 */ /* 0x002fea000383ffff */
.L_x_1305:
[----:B------:R-:W-:-:S05]  /*05a0*/  IADD3 R10, -R0, R6, RZ ;  /* 0x00000006000a7210 */ /* 0x000fca0007ffe1ff */
[----:B------:R-:W-:-:S05]  /*05b0*/  IMAD R0, R4, c[0x0][0x538], R10 ;  /* 0x00014e0004007a24 */ /* 0x000fca00078e020a */
[----:B------:R-:W-:Y:S01]  /*05c0*/  ISETP.GT.AND P0, PT, R0, UR4, PT ;  /* 0x0000000400007c0c */ /* 0x000fe2000bf04270 */
[----:B------:R-:W-:-:S12]  /*05d0*/  BRA.DIV ~URZ, `(.L_x_1310) ;  /* 0x00013fb27f007947 */ /* 0x000fd8000b800000 */
[----:B------:R-:W-:-:S04]  /*05e0*/  VOTE.ANY R6, PT, !P0 ;  /* 0x0000000000067806 */ /* 0x000fc800040e0100 */
.L_x_1442:
[----:B------:R-:W1:Y:S02]  /*05f0*/  POPC R0, R6 ;  /* 0x0000000600007309 */ /* 0x000e640000000000 */
[----:B-1----:R-:W-:-:S05]  /*0600*/  IADD3 R2, R0, R7, RZ ;  /* 0x0000000700027210 */ /* 0x002fca0007ffe0ff */
[----:B------:R1:W-:Y:S01]  /*0610*/  STL [R1+0x54], R2 ;  /* 0x0000540201007387 */ /* 0x0003e20000100800 */
[----:B------:R-:W-:Y:S05]  /*0620*/  BRA.DIV ~URZ, `(.L_x_1311) ;  /* 0x00013fb27f007947 */ /* 0x000fea000b800000 */
[----:B------:R2:W3:Y:S01]  /*0630*/  SHFL.IDX PT, R12, R9, R0, 0x1f ;  /* 0x00001f00090c7589 */ /* 0x0004e200000e0000 */
[----:B------:R-:W-:-:S03]  /*0640*/  MOV R5, RZ ;  /* 0x000000ff00057202 */ /* 0x000fc60000000f00 */
[----:B------:R2:W4:Y:S04]  /*0650*/  SHFL.IDX PT, R9, R8, R0, 0x1f ;  /* 0x00001f0008097589 */ /* 0x00052800000e0000 */
.L_x_1443:
[----:B------:R-:W-:Y:S01]  /*0660*/  ISETP.NE.AND P0, PT, R6, RZ, PT ;  /* 0x000000ff0600720c */ /* 0x000fe20003f05270 */
[----:B------:R-:W-:-:S12]  /*0670*/  BSSY B0, `(.L_x_1312) ;  /* 0x0000005000007945 */ /* 0x000fd80003800000 */
[----:B------:R-:W-:Y:S05]  /*0680*/  @!P0 BRA `(.L_x_1313) ;  /* 0x0000003000008947 */ /* 0x000fea0003800000 */
[----:B--2---:R-:W-:Y:S01]  /*0690*/  IADD3 R0, R0, -0x1, RZ ;  /* 0xffffffff00007810 */ /* 0x004fe20007ffe0ff */
[----:B------:R-:W-:Y:S05]  /*06a0*/  BRA.DIV ~URZ, `(.L_x_1314) ;  /* 0x000140127f007947 */ /* 0x000fea000b800000 */
[----:B------:R2:W1:Y:S02]  /*06b0*/  SHFL.IDX PT, R5, R4, R0, 0x1f ;  /* 0x00001f0004057589 */ /* 0x00046400000e0000 */
.L_x_1313:
[----:B------:R-:W-:Y:S05]  /*06c0*/  BSYNC B0 ;  /* 0x0000000000007941 */ /* 0x000fea0003800000 */
.L_x_1312:
        /* <DEDUP_REMOVED lines=69> */
.L_x_1316:
        /* <DEDUP_REMOVED lines=70> */
.L_x_1317:
[----:B------:R-:W-:Y:S05]  /*0f80*/  BSYNC B0 ;  /* 0x0000000000007941 */ /* 0x000fea0003800000 */
.L_x_1315:
[----:B------:R-:W-:-:S04]  /*0f90*/  LOP3.LUT R0, RZ, R0, RZ, 0x33, !PT ;  /* 0x00000000ff007212 */ /* 0x000fc800078e33ff */
[----:B------:R-:W-:-:S05]  /*0fa0*/  IADD3 R0, R0, R12, RZ ;  /* 0x0000000c00007210 */ /* 0x000fca0007ffe0ff */
[----:B------:R2:W-:Y:S01]  /*0fb0*/  STL [R1+0x4c], R0 ;  /* 0x00004c0001007387 */ /* 0x0005e20000100800 */
[----:B------:R-:W-:Y:S05]  /*0fc0*/  BRA `(.L_x_1318) ;  /* 0x0000006000007947 */ /* 0x000fea0003800000 */
.L_x_1306:
[----:B------:R-:W-:Y:S01]  /*0fd0*/  MOV R0, UR4 ;  /* 0x0000000400007c02 */ /* 0x000fe20008000f00 */
[----:B------:R-:W-:Y:S04]  /*0fe0*/  STL [R1+0x4c], RZ ;  /* 0x00004cff01007387 */ /* 0x000fe80000100800 */
[----:B------:R-:W-:Y:S04]  /*0ff0*/  STL [R1+0x50], RZ ;  /* 0x000050ff01007387 */ /* 0x000fe80000100800 */
[----:B------:R1:W-:Y:S02]  /*1000*/  STL [R1+0x48], R0 ;  /* 0x0000480001007387 */ /* 0x0003e40000100800 */
[----:B-1----:R-:W-:-:S05]  /*1010*/  MOV R0, c[0x0][0x53c] ;  /* 0x00014f0000007a02 */ /* 0x002fca0000000f00 */
[----:B------:R1:W-:Y:S02]  /*1020*/  STL [R1+0x54], R0 ;  /* 0x0000540001007387 */ /* 0x0003e40000100800 */
.L_x_1318:
        /* <DEDUP_REMOVED lines=8> */
.L_x_1304:
[----:B-12---:R-:W2:Y:S02]  /*10b0*/  LDL R0, [R1+0x54] ;  /* 0x0000540001007983 */ /* 0x006ea40000100800 */
[----:B--2---:R-:W-:-:S13]  /*10c0*/  ISETP.GE.AND P0, PT, R0, c[0x0][0x53c], PT ;  /* 0x00014f0000007a0c */ /* 0x004fda0003f06270 */
[----:B------:R-:W-:Y:S05]  /*10d0*/  @P0 EXIT ;  /* 0x000000000000094d */ /* 0x000fea0003800000 */
[----:B------:R-:W1:Y:S01]  /*10e0*/  S2R R16, SR_TID.X ;  /* 0x0000000000107919 */ /* 0x000e620000002100 */
[----:B------:R-:W-:Y:S02]  /*10f0*/  ULDC UR5, c[0x0][0x2ac] ;  /* 0x0000ab0000057ab9 */ /* 0x000fe40000000800 */
[----:B------:R-:W-:Y:S02]  /*1100*/  ULDC UR4, c[0x0][0x1d0] ;  /* 0x0000740000047ab9 */ /* 0x000fe40000000800 */
[----:B------:R-:W-:Y:S01]  /*1110*/  UIMAD UR5, UR5, UR4, URZ ;  /* 0x00000004050572a4 */ /* 0x000fe2000f8e023f */
[----:B-1-3--:R-:W-:-:S04]  /*1120*/  SHF.R.S32.HI R7, RZ, 0x1f, R16 ;  /* 0x0000001fff077819 */ /* 0x00afc80000011410 */
        /* <DEDUP_REMOVED lines=30> */
[----:B------:R-:W-:Y:S02]  /*1310*/  LOP3.LUT R3, R10, 0xffffffe0, RZ, 0xc0, !PT ;  /* 0xffffffe00a037812 */ /* 0x000fe400078ec0ff */
[----:B------:R-:W-:Y:S01]  /*1320*/  LOP3.LUT R0, R6, 0x1c0, RZ, 0xc0, !PT ;  /* 0x000001c006007812 */ /* 0x000fe200078ec0ff */
[----:B------:R-:W-:Y:S01]  /*1330*/  IMAD.IADD R6, R2, 0x1, -R4 ;  /* 0x0000000102067824 */ /* 0x000fe200078e0a04 */
        /* <DEDUP_REMOVED lines=22> */
[C---:B------:R-:W-:Y:S01]  /*14a0*/  R2P PR, R8.reuse, 0x6 ;  /* 0x0000000608007804 */ /* 0x040fe20000000000 */
[----:B------:R-:W-:Y:S01]  /*14b0*/  IMAD.SHL.U32 R5, R8, 0x40, RZ ;  /* 0x0000004008057824 */ /* 0x000fe200078e00ff */
[C---:B------:R-:W-:Y:S01]  /*14c0*/  LOP3.LUT P4, RZ, R6.reuse, 0x2, RZ, 0xc0, !PT ;  /* 0x0000000206ff7812 */ /* 0x040fe2000788c0ff */
[----:B------:R-:W-:Y:S01]  /*14d0*/  IMAD.IADD R8, R3, 0x1, -R4 ;  /* 0x0000000103087824 */ /* 0x000fe200078e0a04 */
[----:B------:R-:W-:Y:S01]  /*14e0*/  LOP3.LUT P3, RZ, R6, 0x4, RZ, 0xc0, !PT ;  /* 0x0000000406ff7812 */ /* 0x000fe2000786c0ff */
[----:B------:R-:W-:Y:S01]  /*14f0*/  IMAD.SHL.U32 R6, R13, 0x8, RZ ;  /* 0x000000080d067824 */ /* 0x000fe200078e00ff */
[----:B------:R-:W-:Y:S01]  /*1500*/  LOP3.LUT R2, R2, 0x1c0, RZ, 0xc0, !PT ;  /* 0x000001c002027812 */ /* 0x000fe200078ec0ff */
[----:B------:R-:W-:Y:S01]  /*1510*/  IMAD R8, R8, 0x8, R17 ;  /* 0x0000000808087824 */ /* 0x000fe200078e0211 */
[----:B------:R-:W-:Y:S01]  /*1520*/  LOP3.LUT R4, R5, 0x1c0, RZ, 0xc0, !PT ;  /* 0x000001c005047812 */ /* 0x000fe200078ec0ff */
[----:B------:R1:W-:Y:S01]  /*1530*/  STL [R1+0x110], R17 ;  /* 0x0001101101007387 */ /* 0x0003e20000100800 */
[----:B------:R-:W-:Y:S01]  /*1540*/  LOP3.LUT R11, R11, 0x7ffffe00, R7, 0xf8, !PT ;  /* 0x7ffffe000b0b7812 */ /* 0x000fe200078ef807 */
[----:B------:R-:W-:Y:S01]  /*1550*/  IMAD R7, R9, 0x200, R3 ;  /* 0x0000020009077824 */ /* 0x000fe200078e0203 */
[----:B------:R-:W-:Y:S01]  /*1560*/  LOP3.LUT R6, R2, 0x8, R6, 0xf8, !PT ;  /* 0x0000000802067812 */ /* 0x000fe200078ef806 */
[----:B------:R-:W-:Y:S01]  /*1570*/  IMAD R0, R13, 0x200, R10 ;  /* 0x000002000d007824 */ /* 0x000fe200078e020a */
[----:B------:R-:W-:Y:S01]  /*1580*/  SHF.R.U32.HI R3, RZ, 0x3, R2 ;  /* 0x00000003ff037819 */ /* 0x000fe20000011602 */
[----:B------:R-:W-:Y:S01]  /*1590*/  IMAD.MOV.U32 R10, RZ, RZ, 0x40 ;  /* 0x00000040ff0a7424 */ /* 0x000fe200078e00ff */
[----:B------:R-:W-:Y:S01]  /*15a0*/  LEA.HI R2, R4, R4, RZ, 0x1d ;  /* 0x0000000404027211 */ /* 0x000fe200078fe8ff */
[----:B------:R-:W-:Y:S01]  /*15b0*/  IMAD.SHL.U32 R215, R11, 0x2, RZ ;  /* 0x000000020bd77824 */ /* 0x000fe200078e00ff */
[----:B------:R-:W-:-:S02]  /*15c0*/  IADD3 R222, -R20, 0x70, RZ ;  /* 0x0000007014de7810 */ /* 0x000fc40007ffe1ff */
[----:B------:R-:W-:Y:S01]  /*15d0*/  SEL R5, R16, 0xfffffff0, !P4 ;  /* 0xfffffff010057807 */ /* 0x000fe20006000000 */
[----:B------:R-:W-:Y:S01]  /*15e0*/  IMAD.U32 R7, R7, 0x2, R2 ;  /* 0x0000000207077824 */ /* 0x000fe200078e0002 */
[----:B------:R-:W-:Y:S01]  /*15f0*/  LOP3.LUT R2, R12, 0x7ffffffc, RZ, 0xc0, !PT ;  /* 0x7ffffffc0c027812 */ /* 0x000fe200078ec0ff */
[----:B------:R-:W-:Y:S01]  /*1600*/  IMAD R12, R19, 0x20, R20 ;  /* 0x00000020130c7824 */ /* 0x000fe200078e0214 */
[----:B------:R-:W-:Y:S02]  /*1610*/  SEL R4, R15, 0xffffffe0, !P3 ;  /* 0xffffffe00f047807 */ /* 0x000fe40005800000 */
[----:B------:R-:W-:Y:S01]  /*1620*/  IADD3 R248, R238, 0x40, RZ ;  /* 0x00000040eef87810 */ /* 0x000fe20007ffe0ff */
[----:B------:R-:W-:Y:S01]  /*1630*/  IMAD.IADD R2, R18, 0x1, -R2 ;  /* 0x0000000112027824 */ /* 0x000fe200078e0a02 */
[----:B------:R2:W-:Y:S01]  /*1640*/  STL [R1+0x4], R12 ;  /* 0x0000040c01007387 */ /* 0x0005e20000100800 */
[----:B------:R-:W-:Y:S01]  /*1650*/  LOP3.LUT R3, R6, R3, RZ, 0x3c, !PT ;  /* 0x0000000306037212 */ /* 0x000fe200078e3cff */
[----:B------:R-:W-:Y:S01]  /*1660*/  IMAD.SHL.U32 R6, R14, 0x40, RZ ;  /* 0x000000400e067824 */ /* 0x000fe200078e00ff */
[----:B------:R-:W-:Y:S01]  /*1670*/  LEA R188, R0, 0x8100, 0x1 ;  /* 0x0000810000bc7811 */ /* 0x000fe200078e08ff */
[----:B------:R-:W-:Y:S01]  /*1680*/  IMAD.SHL.U32 R26, R2, 0x2, RZ ;  /* 0x00000002021a7824 */ /* 0x000fe200078e00ff */
[----:B------:R3:W-:Y:S01]  /*1690*/  STL [R1+0x58], R8 ;  /* 0x0000580801007387 */ /* 0x0007e20000100800 */
[----:B------:R-:W-:Y:S01]  /*16a0*/  IMAD.IADD R4, R5, 0x1, R4 ;  /* 0x0000000105047824 */ /* 0x000fe200078e0204 */
[----:B------:R-:W-:-:S02]  /*16b0*/  SHF.R.S32.HI R5, RZ, 0x1f, R248 ;  /* 0x0000001fff057819 */ /* 0x000fc400000114f8 */
[C---:B------:R-:W-:Y:S01]  /*16c0*/  IADD3 R25, R26.reuse, 0x8, RZ ;  /* 0x000000081a197810 */ /* 0x040fe20007ffe0ff */
[----:B------:R-:W-:Y:S01]  /*16d0*/  STL [R1+0x44], R26 ;  /* 0x0000441a01007387 */ /* 0x000fe20000100800 */
[C---:B------:R-:W-:Y:S02]  /*16e0*/  IADD3 R24, R26.reuse, 0x10, RZ ;  /* 0x000000101a187810 */ /* 0x040fe40007ffe0ff */
[C---:B------:R-:W-:Y:S01]  /*16f0*/  IADD3 R23, R26.reuse, 0x18, RZ ;  /* 0x000000181a177810 */ /* 0x040fe20007ffe0ff */
[----:B------:R-:W-:Y:S01]  /*1700*/  STL [R1+0xac], R25 ;  /* 0x0000ac1901007387 */ /* 0x000fe20000100800 */
[C---:B------:R-:W-:Y:S02]  /*1710*/  IADD3 R22, R26.reuse, 0x20, RZ ;  /* 0x000000201a167810 */ /* 0x040fe40007ffe0ff */
[C---:B------:R-:W-:Y:S01]  /*1720*/  IADD3 R21, R26.reuse, 0x28, RZ ;  /* 0x000000281a157810 */ /* 0x040fe20007ffe0ff */
[----:B------:R-:W-:Y:S01]  /*1730*/  STL [R1+0xa8], R24 ;  /* 0x0000a81801007387 */ /* 0x000fe20000100800 */
[----:B------:R-:W-:-:S02]  /*1740*/  IADD3 R20, R26, 0x30, RZ ;  /* 0x000000301a147810 */ /* 0x000fc40007ffe0ff */
[C---:B------:R-:W-:Y:S01]  /*1750*/  IADD3 R19, R26.reuse, 0x38, RZ ;  /* 0x000000381a137810 */ /* 0x040fe20007ffe0ff */
[----:B------:R-:W-:Y:S01]  /*1760*/  STL [R1+0xa4], R23 ;  /* 0x0000a41701007387 */ /* 0x000fe20000100800 */
[C---:B------:R-:W-:Y:S02]  /*1770*/  IADD3 R18, R26.reuse, 0x40, RZ ;  /* 0x000000401a127810 */ /* 0x040fe40007ffe0ff */
[C---:B-1----:R-:W-:Y:S01]  /*1780*/  IADD3 R17, R26.reuse, 0x48, RZ ;  /* 0x000000481a117810 */ /* 0x042fe20007ffe0ff */
[----:B------:R-:W-:Y:S01]  /*1790*/  STL [R1+0xa0], R22 ;  /* 0x0000a01601007387 */ /* 0x000fe20000100800 */
[C---:B------:R-:W-:Y:S02]  /*17a0*/  IADD3 R16, R26.reuse, 0x50, RZ ;  /* 0x000000501a107810 */ /* 0x040fe40007ffe0ff */
[C---:B------:R-:W-:Y:S01]  /*17b0*/  IADD3 R14, R26.reuse, 0x58, RZ ;  /* 0x000000581a0e7810 */ /* 0x040fe20007ffe0ff */
[----:B------:R-:W-:Y:S01]  /*17c0*/  STL [R1+0x9c], R21 ;  /* 0x00009c1501007387 */ /* 0x000fe20000100800 */
[----:B------:R-:W-:-:S02]  /*17d0*/  IADD3 R13, R26, 0x60, RZ ;  /* 0x000000601a0d7810 */ /* 0x000fc40007ffe0ff */
[C---:B------:R-:W-:Y:S01]  /*17e0*/  SEL R5, R10.reuse, 0xffffffc0, !P2 ;  /* 0xffffffc00a057807 */ /* 0x040fe20005000000 */
[----:B------:R1:W-:Y:S01]  /*17f0*/  STL [R1+0x98], R20 ;  /* 0x0000981401007387 */ /* 0x0003e20000100800 */
[----:B------:R-:W-:Y:S02]  /*1800*/  SEL R0, R10, 0xffffffc0, !P3 ;  /* 0xffffffc00a007807 */ /* 0x000fe40005800000 */
[C---:B--2---:R-:W-:Y:S01]  /*1810*/  IADD3 R12, R26.reuse, 0x68, RZ ;  /* 0x000000681a0c7810 */ /* 0x044fe20007ffe0ff */
[----:B------:R-:W-:Y:S01]  /*1820*/  STL [R1+0x94], R19 ;  /* 0x0000941301007387 */ /* 0x000fe20000100800 */
[----:B------:R-:W-:Y:S02]  /*1830*/  IADD3 R11, R26, 0x70, RZ ;  /* 0x000000701a0b7810 */ /* 0x000fe40007ffe0ff */
[----:B------:R-:W-:Y:S01]  /*1840*/  LEA R10, R7, 0x80, 0x1 ;  /* 0x00000080070a7811 */ /* 0x000fe200078e08ff */
[----:B------:R-:W-:Y:S01]  /*1850*/  STL [R1+0x90], R18 ;  /* 0x0000901201007387 */ /* 0x000fe20000100800 */
[----:B------:R-:W-:-:S02]  /*1860*/  SHF.R.S32.HI R7, RZ, 0x1f, R25 ;  /* 0x0000001fff077819 */ /* 0x000fc40000011419 */
[----:B------:R-:W-:Y:S01]  /*1870*/  LOP3.LUT R3, R3, 0x7ffffe00, R6, 0xf8, !PT ;  /* 0x7ffffe0003037812 */ /* 0x000fe200078ef806 */
[----:B------:R2:W-:Y:S01]  /*1880*/  STL [R1+0x8c], R17 ;  /* 0x00008c1101007387 */ /* 0x0005e20000100800 */
[----:B------:R-:W-:Y:S02]  /*1890*/  SHF.R.S32.HI R6, RZ, 0x1f, R238 ;  /* 0x0000001fff067819 */ /* 0x000fe400000114ee */
[C---:B------:R-:W-:Y:S01]  /*18a0*/  SEL R6, R15.reuse, 0xffffffe0, !P1 ;  /* 0xffffffe00f067807 */ /* 0x040fe20004800000 */
[----:B------:R-:W-:Y:S01]  /*18b0*/  STL [R1+0x88], R16 ;  /* 0x0000881001007387 */ /* 0x000fe20000100800 */
[----:B------:R-:W-:Y:S02]  /*18c0*/  SEL R2, R15, 0xffffffe0, !P4 ;  /* 0xffffffe00f027807 */ /* 0x000fe40006000000 */
[----:B---3--:R-:W-:Y:S01]  /*18d0*/  IADD3 R8, R26, 0x78, RZ ;  /* 0x000000781a087810 */ /* 0x008fe20007ffe0ff */
[----:B------:R-:W-:Y:S01]  /*18e0*/  STL [R1+0x84], R14 ;  /* 0x0000840e01007387 */ /* 0x000fe20000100800 */
[----:B------:R-:W-:-:S02]  /*18f0*/  SHF.R.S32.HI R15, RZ, 0x1f, R24 ;  /* 0x0000001fff0f7819 */ /* 0x000fc40000011418 */
[----:B------:R-:W-:Y:S01]  /*1900*/  LEA R191, R3, 0x100, 0x1 ;  /* 0x0000010003bf7811 */ /* 0x000fe200078e08ff */
[----:B------:R-:W-:Y:S01]  /*1910*/  STL [R1+0x80], R13 ;  /* 0x0000800d01007387 */ /* 0x000fe20000100800 */
[----:B-1----:R-:W-:Y:S02]  /*1920*/  SHF.R.S32.HI R20, RZ, 0x1f, R20 ;  /* 0x0000001fff147819 */ /* 0x002fe40000011414 */
[--C-:B------:R-:W-:Y:S01]  /*1930*/  IADD3 R194, R0, R191, R2.reuse ;  /* 0x000000bf00c27210 */ /* 0x100fe20007ffe002 */
[----:B------:R-:W-:Y:S01]  /*1940*/  STL [R1+0x7c], R12 ;  /* 0x00007c0c01007387 */ /* 0x000fe20000100800 */
[----:B------:R-:W-:Y:S02]  /*1950*/  IMAD R210, R9, 0x800, R191 ;  /* 0x0000080009d27824 */ /* 0x000fe400078e02bf */
[----:B------:R-:W-:Y:S01]  /*1960*/  IMAD.IADD R193, R191, 0x1, R2 ;  /* 0x00000001bfc17824 */ /* 0x000fe200078e0202 */
[----:B------:R-:W-:Y:S01]  /*1970*/  STL [R1+0x78], R11 ;  /* 0x0000780b01007387 */ /* 0x000fe20000100800 */
[----:B------:R-:W-:-:S02]  /*1980*/  IMAD.IADD R211, R2, 0x1, R210 ;  /* 0x0000000102d37824 */ /* 0x000fc400078e02d2 */
[----:B------:R-:W-:Y:S01]  /*1990*/  IMAD R196, R4, 0x2, R191 ;  /* 0x0000000204c47824 */ /* 0x000fe200078e02bf */
[----:B------:R1:W-:Y:S01]  /*19a0*/  STL [R1+0x108], R7 ;  /* 0x0001080701007387 */ /* 0x0003e20000100800 */
[----:B--2---:R-:W-:Y:S01]  /*19b0*/  SHF.R.S32.HI R17, RZ, 0x1f, R17 ;  /* 0x0000001fff117819 */ /* 0x004fe20000011411 */
[----:B------:R-:W-:Y:S02]  /*19c0*/  IMAD.IADD R192, R191, 0x1, R0 ;  /* 0x00000001bfc07824 */ /* 0x000fe400078e0200 */
[----:B------:R-:W-:Y:S01]  /*19d0*/  STL [R1+0x74], R8 ;  /* 0x0000740801007387 */ /* 0x000fe20000100800 */
[C---:B------:R-:W-:Y:S02]  /*19e0*/  IMAD.IADD R213, R0.reuse, 0x1, R210 ;  /* 0x0000000100d57824 */ /* 0x040fe400078e02d2 */
[----:B------:R-:W-:Y:S01]  /*19f0*/  IMAD.IADD R212, R0, 0x1, R211 ;  /* 0x0000000100d47824 */ /* 0x000fe200078e02d3 */
[----:B------:R2:W-:Y:S04]  /*1a00*/  STL [R1+0x104], R15 ;  /* 0x0001040f01007387 */ /* 0x0005e80000100800 */
[----:B------:R-:W-:Y:S01]  /*1a10*/  STL [R1+0xb0], R10 ;  /* 0x0000b00a01007387 */ /* 0x000fe20000100800 */
        /* <DEDUP_REMOVED lines=39> */
.L_x_1439:
[----:B------:R-:W2:Y:S01]  /*1c90*/  LDL R0, [R1+0x54] ;  /* 0x0000540001007983 */ /* 0x000ea20000100800 */
[----:B-1----:R-:W-:Y:S01]  /*1ca0*/  IMAD.MOV.U32 R8, RZ, RZ, 0x4 ;  /* 0x00000004ff087424 */ /* 0x002fe200078e00ff */
[----:B------:R-:W-:-:S02]  /*1cb0*/  ISETP.NE.U32.AND P4, PT, RZ, c[0x0][0x370], PT ;  /* 0x0000dc00ff007a0c */ /* 0x000fc40003f85070 */
[----:B------:R-:W-:Y:S01]  /*1cc0*/  ISETP.NE.U32.AND P3, PT, RZ, c[0x0][0x360], PT ;  /* 0x0000d800ff007a0c */ /* 0x000fe20003f65070 */
[----:B--2---:R-:W-:-:S05]  /*1cd0*/  IMAD.WIDE R2, R0, R8, c[0x0][0x588] ;  /* 0x0001620000027625 */ /* 0x004fca00078e0208 */
[----:B------:R-:W2:Y:S01]  /*1ce0*/  LDG.E R14, [R2.64] ;  /* 0x00000006020e7981 */ /* 0x000ea2000c1e1900 */
[----:B------:R-:W-:Y:S01]  /*1cf0*/  ISETP.NE.AND.EX P4, PT, RZ, c[0x0][0x374], PT, P4 ;  /* 0x0000dd00ff007a0c */ /* 0x000fe20003f85340 */
[----:B------:R-:W-:Y:S01]  /*1d00*/  IMAD.MOV.U32 R13, RZ, RZ, RZ ;  /* 0x000000ffff0d7224 */ /* 0x000fe200078e00ff */
[----:B------:R-:W-:Y:S01]  /*1d10*/  ISETP.NE.AND.EX P3, PT, RZ, c[0x0][0x364], PT, P3 ;  /* 0x0000d900ff007a0c */ /* 0x000fe20003f65330 */
[----:B------:R-:W-:Y:S01]  /*1d20*/  IMAD.MOV.U32 R11, RZ, RZ, RZ ;  /* 0x000000ffff0b7224 */ /* 0x000fe200078e00ff */
[----:B------:R-:W-:-:S04]  /*1d30*/  ISETP.NE.U32.AND P0, PT, RZ, c[0x0][0x348], PT ;  /* 0x0000d200ff007a0c */ /* 0x000fc80003f05070 */
[----:B------:R-:W-:Y:S01]  /*1d40*/  ISETP.NE.AND.EX P0, PT, RZ, c[0x0][0x34c], PT, P0 ;  /* 0x0000d300ff007a0c */ /* 0x000fe20003f05300 */
[C---:B--2---:R-:W-:Y:S01]  /*1d50*/  IMAD.SHL.U32 R19, R14.reuse, 0x4, RZ ;  /* 0x000000040e137824 */ /* 0x044fe200078e00ff */
[----:B------:R-:W-:Y:S01]  /*1d60*/  SHF.R.S32.HI R16, RZ, 0x1f, R14 ;  /* 0x0000001fff107819 */ /* 0x000fe2000001140e */
[----:B------:R1:W-:Y:S02]  /*1d70*/  STL [R1+0x5c], R14 ;  /* 0x00005c0e01007387 */ /* 0x0003e40000100800 */
[C---:B------:R-:W-:Y:S02]  /*1d80*/  @P4 LEA R6, P2, R14.reuse, c[0x0][0x370], 0x2 ;  /* 0x0000dc000e064a11 */ /* 0x040fe400078410ff */
[C-C-:B------:R-:W-:Y:S01]  /*1d90*/  SHF.L.U64.HI R18, R14.reuse, 0x2, R16.reuse ;  /* 0x000000020e127819 */ /* 0x140fe20000010210 */
[----:B------:R1:W-:Y:S01]  /*1da0*/  STL [R1+0x70], R16 ;  /* 0x0000701001007387 */ /* 0x0003e20000100800 */
[----:B------:R-:W-:Y:S02]  /*1db0*/  @P3 IADD3 R4, P1, R19, c[0x0][0x360], RZ ;  /* 0x0000d80013043a10 */ /* 0x000fe40007f3e0ff */
[----:B------:R-:W-:Y:S01]  /*1dc0*/  @P4 LEA.HI.X R7, R14, c[0x0][0x374], R16, 0x2, P2 ;  /* 0x0000dd000e074a11 */ /* 0x000fe200010f1410 */
[----:B------:R1:W-:Y:S01]  /*1dd0*/  STL [R1+0x60], R19 ;  /* 0x0000601301007387 */ /* 0x0003e20000100800 */
[----:B------:R-:W-:-:S02]  /*1de0*/  @P3 IADD3.X R5, R18, c[0x0][0x364], RZ, P1, !PT ;  /* 0x0000d90012053a10 */ /* 0x000fc40000ffe4ff */
[----:B------:R-:W-:Y:S01]  /*1df0*/  IADD3 R2, P2, R19, c[0x0][0x348], RZ ;  /* 0x0000d20013027a10 */ /* 0x000fe20007f5e0ff */
[----:B------:R-:W2:Y:S03]  /*1e00*/  @P4 LDG.E R13, [R6.64] ;  /* 0x00000006060d4981 */ /* 0x000ea6000c1e1900 */
[----:B------:R-:W-:Y:S01]  /*1e10*/  IADD3.X R3, R18, c[0x0][0x34c], RZ, P2, !PT ;  /* 0x0000d30012037a10 */ /* 0x000fe200017fe4ff */
[----:B------:R-:W3:Y:S04]  /*1e20*/  @P3 LDG.E R0, [R4.64] ;  /* 0x0000000604003981 */ /* 0x000ee8000c1e1900 */
[----:B------:R1:W5:Y:S04]  /*1e30*/  @P0 LDG.E R11, [R2.64] ;  /* 0x00000006020b0981 */ /* 0x000368000c1e1900 */
[----:B------:R1:W-:Y:S01]  /*1e40*/  STL [R1+0x64], R18 ;  /* 0x0000641201007387 */ /* 0x0003e20000100800 */
[----:B------:R-:W-:Y:S03]  /*1e50*/  YIELD ;  /* 0x0000000000007946 */ /* 0x000fe60003800000 */
[----:B--2---:R1:W-:Y:S04]  /*1e60*/  STL [R1+0xc], R13 ;  /* 0x00000c0d01007387 */ /* 0x0043e80000100800 */
[----:B---3--:R1:W-:Y:S01]  /*1e70*/  @P3 STL [R1+0x38], R0 ;  /* 0x0000380001003387 */ /* 0x0083e20000100800 */
[----:B------:R-:W-:Y:S05]  /*1e80*/  @P3 BRA `(.L_x_1319) ;  /* 0x0000007000003947 */ /* 0x000fea0003800000 */
[----:B-1----:R-:W-:-:S05]  /*1e90*/  MOV R0, c[0x0][0x168] ;  /* 0x00005a0000007a02 */ /* 0x002fca0000000f00 */
[----:B------:R1:W-:Y:S01]  /*1ea0*/  STL [R1+0x38], R0 ;  /* 0x0000380001007387 */ /* 0x0003e20000100800 */
[----:B------:R-:W-:Y:S05]  /*1eb0*/  @!P0 BRA `(.L_x_1319) ;  /* 0x0000004000008947 */ /* 0x000fea0003800000 */
[----:B-1----:R1:W2:Y:S04]  /*1ec0*/  LDG.E R0, [R2.64] ;  /* 0x0000000602007981 */ /* 0x0022a8000c1e1900 */
[----:B-1----:R-:W2:Y:S02]  /*1ed0*/  LDG.E R2, [R2.64+0x4] ;  /* 0x0000040602027981 */ /* 0x002ea4000c1e1900 */
[----:B--2---:R-:W-:-:S05]  /*1ee0*/  IADD3 R0, -R0, R2, RZ ;  /* 0x0000000200007210 */ /* 0x004fca0007ffe1ff */
[----:B------:R1:W-:Y:S02]  /*1ef0*/  STL [R1+0x38], R0 ;  /* 0x0000380001007387 */ /* 0x0003e40000100800 */
.L_x_1319:
[----:B------:R-:W-:-:S04]  /*1f00*/  ISETP.NE.U32.AND P1, PT, RZ, c[0x0][0x368], PT ;  /* 0x0000da00ff007a0c */ /* 0x000fc80003f25070 */
[----:B------:R-:W-:-:S13]  /*1f10*/  ISETP.NE.AND.EX P1, PT, RZ, c[0x0][0x36c], PT, P1 ;  /* 0x0000db00ff007a0c */ /* 0x000fda0003f25310 */
[----:B------:R-:W-:Y:S05]  /*1f20*/  @!P1 BRA `(.L_x_1320) ;  /* 0x0000004000009947 */ /* 0x000fea0003800000 */
[----:B-1----:R-:W-:-:S04]  /*1f30*/  IADD3 R2, P1, R19, c[0x0][0x368], RZ ;  /* 0x0000da0013027a10 */ /* 0x002fc80007f3e0ff */
[----:B------:R-:W-:-:S05]  /*1f40*/  IADD3.X R3, R18, c[0x0][0x36c], RZ, P1, !PT ;  /* 0x0000db0012037a10 */ /* 0x000fca0000ffe4ff */
[----:B------:R1:W5:Y:S01]  /*1f50*/  LDG.E R0, [R2.64] ;  /* 0x0000000602007981 */ /* 0x000362000c1e1900 */
[----:B------:R-:W-:Y:S05]  /*1f60*/  BRA `(.L_x_1321) ;  /* 0x0000008000007947 */ /* 0x000fea0003800000 */
.L_x_1320:
[----:B------:R-:W-:Y:S01]  /*1f70*/  ISETP.NE.U32.AND P1, PT, RZ, c[0x0][0x350], PT ;  /* 0x0000d400ff007a0c */ /* 0x000fe20003f25070 */
[----:B-1----:R-:W-:-:S03]  /*1f80*/  IMAD.U32 R0, RZ, RZ, UR5 ;  /* 0x00000005ff007e24 */ /* 0x002fc6000f8e00ff */
[----:B------:R-:W-:-:S13]  /*1f90*/  ISETP.NE.AND.EX P1, PT, RZ, c[0x0][0x354], PT, P1 ;  /* 0x0000d500ff007a0c */ /* 0x000fda0003f25310 */
[----:B------:R-:W-:Y:S05]  /*1fa0*/  @!P1 BRA `(.L_x_1321) ;  /* 0x0000004000009947 */ /* 0x000fea0003800000 */
[----:B------:R-:W-:-:S05]  /*1fb0*/  IMAD.WIDE R2, R14, R8, c[0x0][0x350] ;  /* 0x0000d4000e027625 */ /* 0x000fca00078e0208 */
[----:B------:R-:W2:Y:S04]  /*1fc0*/  LDG.E R4, [R2.64] ;  /* 0x0000000602047981 */ /* 0x000ea8000c1e1900 */
[----:B------:R-:W2:Y:S02]  /*1fd0*/  LDG.E R0, [R2.64+0x4] ;  /* 0x0000040602007981 */ /* 0x000ea4000c1e1900 */
[----:B--2---:R-:W-:Y:S02]  /*1fe0*/  IADD3 R0, -R4, R0, RZ ;  /* 0x0000000004007210 */ /* 0x004fe40007ffe1ff */
.L_x_1321:
[----:B-1----:R-:W2:Y:S04]  /*1ff0*/  LDL R2, [R1+0x38] ;  /* 0x0000380001027983 */ /* 0x002ea80000100800 */
[----:B------:R-:W3:Y:S04]  /*2000*/  LDL.LU R3, [R1+0x4c] ;  /* 0x00004c0001037983 */ /* 0x000ee80000300800 */
[----:B------:R-:W4:Y:S01]  /*2010*/  LDL R17, [R1+0x50] ;  /* 0x0000500001117983 */ /* 0x000f220000100800 */
[----:B-----5:R-:W-:Y:S01]  /*2020*/  IMAD.IADD R44, R0, 0x1, -R13 ;  /* 0x00000001002c7824 */ /* 0x020fe200078e0a0d */
[----:B------:R-:W-:Y:S01]  /*2030*/  BSSY B0, `(.L_x_1322) ;  /* 0x000003f000007945 */ /* 0x000fe20003800000 */
[----:B------:R-:W-:-:S03]  /*2040*/  IMAD.MOV.U32 R4, RZ, RZ, RZ ;  /* 0x000000ffff047224 */ /* 0x000fc600078e00ff */
[C---:B------:R-:W-:Y:S01]  /*2050*/  IADD3 R5, R44.reuse, 0x6f, RZ ;  /* 0x0000006f2c057810 */ /* 0x040fe20007ffe0ff */
[----:B--2---:R-:W-:Y:S02]  /*2060*/  IMAD.MOV.U32 R15, RZ, RZ, R2 ;  /* 0x000000ffff0f7224 */ /* 0x004fe400078e0002 */
[----:B------:R-:W-:Y:S02]  /*2070*/  IMAD.MOV.U32 R2, RZ, RZ, c[0x0][0x2c4] ;  /* 0x0000b100ff027624 */ /* 0x000fe400078e00ff */
[----:B---3--:R-:W-:Y:S01]  /*2080*/  IMAD.SHL.U32 R12, R3, 0x80, RZ ;  /* 0x00000080030c7824 */ /* 0x008fe200078e00ff */
[----:B------:R-:W-:Y:S02]  /*2090*/  IADD3 R3, R44, 0x70, -R15 ;  /* 0x000000702c037810 */ /* 0x000fe40007ffe80f */
[----:B------:R-:W-:Y:S02]  /*20a0*/  ISETP.NE.AND P3, PT, R2, 0x1, PT ;  /* 0x000000010200780c */ /* 0x000fe40003f65270 */
[----:B------:R-:W-:Y:S01]  /*20b0*/  IADD3 R2, R12, 0x7f, RZ ;  /* 0x0000007f0c027810 */ /* 0x000fe20007ffe0ff */
[----:B------:R1:W-:Y:S04]  /*20c0*/  STL [R1+0x40], R12 ;  /* 0x0000400c01007387 */ /* 0x0003e80000100800 */
[----:B------:R1:W-:Y:S06]  /*20d0*/  STL [R1+0x3c], R44 ;  /* 0x00003c2c01007387 */ /* 0x0003ec0000100800 */
[----:B------:R-:W-:-:S05]  /*20e0*/  @P3 IMAD.HI.U32 R0, R2, c[0x0][0x2c8], RZ ;  /* 0x0000b20002003a27 */ /* 0x000fca00078e00ff */
[----:B------:R-:W-:Y:S01]  /*20f0*/  @P3 SHF.R.U32.HI R2, RZ, c[0x0][0x2cc], R0 ;  /* 0x0000b300ff023a19 */ /* 0x000fe20000011600 */
[----:B------:R-:W-:-:S04]  /*2100*/  IMAD.HI R0, R5, -0x6db6db6d, R4 ;  /* 0x9249249305007827 */ /* 0x000fc800078e0204 */
[----:B------:R-:W-:Y:S01]  /*2110*/  IMAD.IADD R3, R3, 0x1, R2 ;  /* 0x0000000103037824 */ /* 0x000fe200078e0202 */
[----:B------:R-:W-:Y:S01]  /*2120*/  SHF.R.U32.HI R4, RZ, 0x1f, R0 ;  /* 0x0000001fff047819 */ /* 0x000fe20000011600 */
[----:B------:R-:W-:-:S03]  /*2130*/  IMAD.MOV.U32 R2, RZ, RZ, RZ ;  /* 0x000000ffff027224 */ /* 0x000fc600078e00ff */
[----:B------:R-:W-:Y:S01]  /*2140*/  LEA.HI.SX32 R4, R0, R4, 0x1a ;  /* 0x0000000400047211 */ /* 0x000fe200078fd2ff */
[----:B------:R-:W-:Y:S01]  /*2150*/  IMAD.HI R2, R3, -0x6db6db6d, R2 ;  /* 0x9249249303027827 */ /* 0x000fe200078e0202 */
[----:B----4-:R-:W-:-:S04]  /*2160*/  LOP3.LUT R0, R17, 0xff000000, RZ, 0xc0, !PT ;  /* 0xff00000011007812 */ /* 0x010fc800078ec0ff */
[----:B------:R-:W-:Y:S02]  /*2170*/  SHF.R.U32.HI R3, RZ, 0x1f, R2 ;  /* 0x0000001fff037819 */ /* 0x000fe40000011602 */
[----:B------:R-:W-:Y:S02]  /*2180*/  SHF.R.U32.HI R0, RZ, 0x8, R0 ;  /* 0x00000008ff007819 */ /* 0x000fe40000011600 */
[----:B------:R-:W-:Y:S02]  /*2190*/  LEA.HI.SX32 R2, R2, R3, 0x1a ;  /* 0x0000000302027211 */ /* 0x000fe400078fd2ff */
[----:B------:R-:W-:Y:S02]  /*21a0*/  LOP3.LUT R3, R17, 0xff0000, RZ, 0xc0, !PT ;  /* 0x00ff000011037812 */ /* 0x000fe400078ec0ff */
[----:B------:R-:W-:Y:S01]  /*21b0*/  IMNMX R7, R4, R2, PT ;  /* 0x0000000204077217 */ /* 0x000fe20003800200 */
[----:B------:R-:W-:Y:S01]  /*21c0*/  IMAD.MOV.U32 R2, RZ, RZ, RZ ;  /* 0x000000ffff027224 */ /* 0x000fe200078e00ff */
[----:B------:R-:W-:-:S02]  /*21d0*/  LEA.HI R0, R3, R0, RZ, 0x10 ;  /* 0x0000000003007211 */ /* 0x000fc400078f80ff */
[----:B------:R-:W-:Y:S02]  /*21e0*/  ISETP.GE.AND P1, PT, R7, 0x1, PT ;  /* 0x000000010700780c */ /* 0x000fe40003f26270 */
[----:B------:R-:W-:Y:S02]  /*21f0*/  LOP3.LUT R20, R0, 0xff, RZ, 0xc0, !PT ;  /* 0x000000ff00147812 */ /* 0x000fe400078ec0ff */
[----:B------:R-:W-:-:S03]  /*2200*/  SHF.R.U32.HI R6, RZ, 0x10, R0 ;  /* 0x00000010ff067819 */ /* 0x000fc60000011600 */
[----:B------:R1:W-:Y:S04]  /*2210*/  STL [R1+0x6c], R20 ;  /* 0x00006c1401007387 */ /* 0x0003e80000100800 */
[----:B------:R1:W-:Y:S02]  /*2220*/  STL [R1+0x68], R6 ;  /* 0x0000680601007387 */ /* 0x0003e40000100800 */
[----:B------:R-:W-:Y:S05]  /*2230*/  @!P1 BRA `(.L_x_1323) ;  /* 0x000001e000009947 */ /* 0x000fea0003800000 */
[----:B------:R-:W-:-:S04]  /*2240*/  ISETP.NE.AND P1, PT, R6, RZ, PT ;  /* 0x000000ff0600720c */ /* 0x000fc80003f25270 */
[----:B------:R-:W-:-:S04]  /*2250*/  SEL R0, R6, c[0x0][0x338], P1 ;  /* 0x0000ce0006007a07 */ /* 0x000fc80000800000 */
[----:B------:R-:W-:Y:S02]  /*2260*/  IABS R3, R0 ;  /* 0x0000000000037213 */ /* 0x000fe40000000000 */
[----:B-1----:R-:W-:Y:S02]  /*2270*/  IADD3 R6, R0, -0x1, R7 ;  /* 0xffffffff00067810 */ /* 0x002fe40007ffe007 */
[----:B------:R-:W1:Y:S02]  /*2280*/  I2F.RP R2, R3 ;  /* 0x0000000300027306 */ /* 0x000e640000209400 */
[----:B------:R-:W-:-:S06]  /*2290*/  IABS R10, R6 ;  /* 0x00000006000a7213 */ /* 0x000fcc0000000000 */
        /* <DEDUP_REMOVED lines=24> */
.L_x_1323:
[----:B------:R-:W-:Y:S05]  /*2420*/  BSYNC B0 ;  /* 0x0000000000007941 */ /* 0x000fea0003800000 */
.L_x_1322:
[----:B------:R-:W-:Y:S01]  /*2430*/  IMAD R3, R20, R2, RZ ;  /* 0x0000000214037224 */ /* 0x000fe200078e02ff */
[----:B------:R-:W-:Y:S01]  /*2440*/  PRMT R0, RZ, 0x7610, R0 ;  /* 0x00007610ff007816 */ /* 0x000fe20000000000 */
[----:B------:R-:W-:Y:S01]  /*2450*/  CS2R R22, SRZ ;  /* 0x0000000000167805 */ /* 0x000fe2000001ff00 */
[----:B------:R-:W-:Y:S01]  /*2460*/  CS2R R26, SRZ ;  /* 0x00000000001a7805 */ /* 0x000fe2000001ff00 */
[----:B------:R-:W-:Y:S01]  /*2470*/  IMAD.IADD R2, R3, 0x1, R2 ;  /* 0x0000000103027824 */ /* 0x000fe200078e0202 */
[----:B------:R2:W-:Y:S01]  /*2480*/  STL [R1], R3 ;  /* 0x0000000301007387 */ /* 0x0005e20000100800 */
        /* <DEDUP_REMOVED lines=36> */
[----:B------:R-:W-:-:S04]  /*26d0*/  @P2 IADD3 R2, P1, R19, c[0x0][0x340], RZ ;  /* 0x0000d00013022a10 */ /* 0x000fc80007f3e0ff */
[----:B------:R-:W-:-:S05]  /*26e0*/  @P2 IADD3.X R3, R18, c[0x0][0x344], RZ, P1, !PT ;  /* 0x0000d10012032a10 */ /* 0x000fca0000ffe4ff */
[----:B------:R2:W5:Y:S01]  /*26f0*/  @P2 LDG.E R0, [R2.64] ;  /* 0x0000000602002981 */ /* 0x000562000c1e1900 */
[----:B------:R-:W-:Y:S01]  /*2700*/  IMAD.WIDE.U32 R4, R11, c[0x0][0x178], RZ ;  /* 0x00005e000b047a25 */ /* 0x000fe200078e00ff */
[----:B------:R-:W-:Y:S01]  /*2710*/  WARPSYNC 0xffffffff ;  /* 0xffffffff00007948 */ /* 0x000fe20003800000 */
[----:B------:R-:W-:Y:S02]  /*2720*/  LOP3.LUT R17, R17, 0xffff, RZ, 0xc0, !PT ;  /* 0x0000ffff11117812 */ /* 0x000fe400078ec0ff */
[----:B------:R-:W-:Y:S02]  /*2730*/  SEL R7, R14, RZ, !P0 ;  /* 0x000000ff0e077207 */ /* 0x000fe40004000000 */
[----:B------:R-:W-:Y:S02]  /*2740*/  SEL R8, R16, RZ, !P0 ;  /* 0x000000ff10087207 */ /* 0x000fe40004000000 */
[----:B------:R-:W-:Y:S02]  /*2750*/  IADD3 R138, R218, -0x1, RZ ;  /* 0xffffffffda8a7810 */ /* 0x000fe40007ffe0ff */
[----:B--2---:R-:W-:-:S05]  /*2760*/  SHF.R.S32.HI R2, RZ, 0x1f, R11 ;  /* 0x0000001fff027819 */ /* 0x004fca000001140b */
[----:B------:R-:W-:-:S04]  /*2770*/  IMAD R2, R2, c[0x0][0x178], RZ ;  /* 0x00005e0002027a24 */ /* 0x000fc800078e02ff */
[----:B------:R-:W-:-:S04]  /*2780*/  IMAD R2, R11, c[0x0][0x17c], R2 ;  /* 0x00005f000b027a24 */ /* 0x000fc800078e0202 */
[----:B-1----:R-:W-:Y:S02]  /*2790*/  IMAD.IADD R6, R5, 0x1, R2 ;  /* 0x0000000105067824 */ /* 0x002fe400078e0202 */
[----:B------:R-:W-:-:S03]  /*27a0*/  @!P2 IMAD.MOV.U32 R0, RZ, RZ, R14 ;  /* 0x000000ffff00a224 */ /* 0x000fc600078e000e */
[----:B------:R-:W2:Y:S01]  /*27b0*/  LDL R18, [R1+0x4] ;  /* 0x0000040001127983 */ /* 0x000ea20000100800 */
[----:B------:R-:W-:Y:S01]  /*27c0*/  IMAD.MOV.U32 R137, RZ, RZ, 0x70 ;  /* 0x00000070ff897424 */ /* 0x000fe200078e00ff */
[----:B-----5:R-:W-:Y:S01]  /*27d0*/  SHF.R.S32.HI R3, RZ, 0x1f, R0 ;  /* 0x0000001fff037819 */ /* 0x020fe20000011400 */
[----:B------:R-:W-:Y:S02]  /*27e0*/  IMAD.MOV.U32 R2, RZ, RZ, c[0x0][0x2b8] ;  /* 0x0000ae00ff027624 */ /* 0x000fe400078e00ff */
[----:B------:R-:W-:Y:S02]  /*27f0*/  IMAD R137, R218, R137, -0x70 ;  /* 0xffffff90da897424 */ /* 0x000fe400078e0289 */
[----:B------:R-:W-:Y:S01]  /*2800*/  IMAD.WIDE.U32 R10, R0, c[0x0][0x2b0], RZ ;  /* 0x0000ac00000a7a25 */ /* 0x000fe200078e00ff */
[----:B------:R-:W-:-:S03]  /*2810*/  ISETP.NE.AND P2, PT, R2, 0x1, PT ;  /* 0x000000010200780c */ /* 0x000fc60003f45270 */
[----:B------:R-:W-:Y:S01]  /*2820*/  IMAD.MOV.U32 R219, RZ, RZ, RZ ;  /* 0x000000ffffdb7224 */ /* 0x000fe200078e00ff */
[----:B------:R1:W-:Y:S04]  /*2830*/  STL.64 [R1+0x20], R10 ;  /* 0x0000200a01007387 */ /* 0x0003e80000100a00 */
[----:B------:R-:W-:Y:S01]  /*2840*/  BAR.SYNC.DEFER_BLOCKING 0x0 ;  /* 0x0000000000007b1d */ /* 0x000fe20000010000 */
[----:B------:R-:W-:Y:S02]  /*2850*/  IMAD R15, R15, c[0x0][0x2c4], RZ ;  /* 0x0000b1000f0f7a24 */ /* 0x000fe400078e02ff */
[----:B--2---:R-:W-:-:S04]  /*2860*/  IMAD.IADD R2, R18, 0x1, R137 ;  /* 0x0000000112027824 */ /* 0x004fc800078e0289 */
[C---:B------:R-:W-:Y:S01]  /*2870*/  IMAD.IADD R14, R2.reuse, 0x1, R13 ;  /* 0x00000001020e7824 */ /* 0x040fe200078e020d */
[----:B------:R-:W-:Y:S01]  /*2880*/  ISETP.GE.AND P1, PT, R2, R44, PT ;  /* 0x0000002c0200720c */ /* 0x000fe20003f26270 */
[----:B------:R-:W-:Y:S02]  /*2890*/  IMAD R2, R3, c[0x0][0x2b0], RZ ;  /* 0x0000ac0003027a24 */ /* 0x000fe400078e02ff */
[----:B------:R-:W-:Y:S01]  /*28a0*/  @P2 IMAD.HI.U32 R3, R14, c[0x0][0x2bc], RZ ;  /* 0x0000af000e032a27 */ /* 0x000fe200078e00ff */
[----:B------:R-:W-:-:S03]  /*28b0*/  ISETP.GT.OR P1, PT, R18, 0x6f, P1 ;  /* 0x0000006f1200780c */ /* 0x000fc60000f24670 */
[----:B------:R-:W-:Y:S01]  /*28c0*/  IMAD.MOV.U32 R13, RZ, RZ, R14 ;  /* 0x000000ffff0d7224 */ /* 0x000fe200078e000e */
[----:B------:R-:W-:Y:S01]  /*28d0*/  @P2 SHF.R.U32.HI R13, RZ, c[0x0][0x2c0], R3 ;  /* 0x0000b000ff0d2a19 */ /* 0x000fe20000011603 */
[----:B------:R-:W-:-:S04]  /*28e0*/  IMAD R2, R0, c[0x0][0x2b4], R2 ;  /* 0x0000ad0000027a24 */ /* 0x000fc800078e0202 */
[----:B------:R-:W-:-:S04]  /*28f0*/  IMAD.IADD R5, R11, 0x1, R2 ;  /* 0x000000010b057824 */ /* 0x000fc800078e0202 */
[C---:B------:R-:W-:Y:S01]  /*2900*/  @!P1 IADD3 R0, P0, R13.reuse, R10, RZ ;  /* 0x0000000a0d009210 */ /* 0x040fe20007f1e0ff */
[----:B------:R2:W-:Y:S03]  /*2910*/  STL [R1+0x30], R5 ;  /* 0x0000300501007387 */ /* 0x0005e60000100800 */
[----:B------:R-:W-:Y:S02]  /*2920*/  @!P1 LEA.HI.X.SX32 R3, R13, R5, 0x1, P0 ;  /* 0x000000050d039211 */ /* 0x000fe400000f0eff */
[----:B------:R-:W-:-:S04]  /*2930*/  @!P1 LEA R2, P0, R0, c[0x0][0x2a0], 0x2 ;  /* 0x0000a80000029a11 */ /* 0x000fc800078010ff */
[----:B------:R-:W-:-:S05]  /*2940*/  @!P1 LEA.HI.X R3, R0, c[0x0][0x2a4], R3, 0x2, P0 ;  /* 0x0000a90000039a11 */ /* 0x000fca00000f1403 */
[----:B------:R3:W4:Y:S01]  /*2950*/  @!P1 LDG.E R219, [R2.64] ;  /* 0x0000000602db9981 */ /* 0x000722000c1e1900 */
[----:B------:R-:W-:Y:S01]  /*2960*/  SHF.R.S32.HI R21, RZ, 0x1f, R238 ;  /* 0x0000001fff157819 */ /* 0x000fe200000114ee */
[C---:B------:R-:W-:Y:S01]  /*2970*/  IMAD.WIDE.U32 R24, R17.reuse, c[0x0][0x1e8], RZ ;  /* 0x00007a0011187a25 */ /* 0x040fe200078e00ff */
[----:B------:R-:W-:Y:S01]  /*2980*/  SHF.R.S32.HI R20, RZ, 0x1f, R248 ;  /* 0x0000001fff147819 */ /* 0x000fe200000114f8 */
[----:B-1----:R-:W1:Y:S01]  /*2990*/  S2R R10, SR_TID.X ;  /* 0x00000000000a7919 */ /* 0x002e620000002100 */
[----:B------:R-:W-:Y:S01]  /*29a0*/  ISETP.GE.AND P5, PT, R238, c[0x0][0x198], PT ;  /* 0x00006600ee007a0c */ /* 0x000fe20003fa6270 */
[----:B------:R-:W-:Y:S01]  /*29b0*/  IMAD R22, R17, c[0x0][0x1ec], R25 ;  /* 0x00007b0011167a24 */ /* 0x000fe200078e0219 */
[----:B------:R-:W-:Y:S01]  /*29c0*/  IADD3 R195, R188, 0x20, RZ ;  /* 0x00000020bcc37810 */ /* 0x000fe20007ffe0ff */
[----:B------:R-:W-:Y:S01]  /*29d0*/  IMAD R136, R138, -0x70, R44 ;  /* 0xffffff908a887824 */ /* 0x000fe200078e022c */
[----:B------:R-:W-:Y:S01]  /*29e0*/  STL.64 [R1+0x18], R24 ;  /* 0x0000181801007387 */ /* 0x000fe20000100a00 */
[----:B------:R-:W-:Y:S01]  /*29f0*/  SHF.L.U64.HI R220, R238, 0x1, R21 ;  /* 0x00000001eedc7819 */ /* 0x000fe20000010215 */
[----:B--2---:R-:W-:Y:S01]  /*2a00*/  IMAD.IADD R5, R18, 0x1, R12 ;  /* 0x0000000112057824 */ /* 0x004fe200078e020c */
[----:B------:R-:W-:Y:S01]  /*2a10*/  SHF.L.U64.HI R221, R248, 0x1, R20 ;  /* 0x00000001f8dd7819 */ /* 0x000fe20000010214 */
[----:B------:R-:W-:Y:S01]  /*2a20*/  STL [R1+0x10], R22 ;  /* 0x0000101601007387 */ /* 0x000fe20000100800 */
[----:B------:R-:W-:Y:S01]  /*2a30*/  BSSY B0, `(.L_x_1325) ;  /* 0x00000f6000007945 */ /* 0x000fe20003800000 */
[----:B------:R-:W-:-:S02]  /*2a40*/  IMAD.MOV.U32 R0, RZ, RZ, R5 ;  /* 0x000000ffff007224 */ /* 0x000fc400078e0005 */
[----:B------:R-:W2:Y:S01]  /*2a50*/  S2R R23, SR_TID.X ;  /* 0x0000000000177919 */ /* 0x000ea20000002100 */
[----:B---3--:R-:W-:Y:S02]  /*2a60*/  IMAD.MOV.U32 R2, RZ, RZ, R4 ;  /* 0x000000ffff027224 */ /* 0x008fe400078e0004 */
[----:B------:R-:W-:Y:S01]  /*2a70*/  IMAD.MOV.U32 R3, RZ, RZ, R6 ;  /* 0x000000ffff037224 */ /* 0x000fe200078e0006 */
[----:B-1----:R-:W-:Y:S01]  /*2a80*/  SHF.R.S32.HI R19, RZ, 0x1f, R10 ;  /* 0x0000001fff137819 */ /* 0x002fe2000001140a */
[----:B------:R-:W-:-:S03]  /*2a90*/  @P3 IMAD.HI.U32 R4, R5, c[0x0][0x2c8], RZ ;  /* 0x0000b20005043a27 */ /* 0x000fc600078e00ff */
[----:B------:R-:W-:Y:S01]  /*2aa0*/  LEA.HI R19, R19, R10, RZ, 0x3 ;  /* 0x0000000a13137211 */ /* 0x000fe200078f18ff */
[C---:B------:R-:W-:Y:S01]  /*2ab0*/  IMAD.WIDE.U32 R2, R17.reuse, c[0x0][0x1b8], R2 ;  /* 0x00006e0011027a25 */ /* 0x040fe200078e0002 */
[----:B------:R-:W-:Y:S02]  /*2ac0*/  @P3 SHF.R.U32.HI R0, RZ, c[0x0][0x2cc], R4 ;  /* 0x0000b300ff003a19 */ /* 0x000fe40000011604 */
[----:B------:R-:W-:Y:S01]  /*2ad0*/  SHF.R.S32.HI R19, RZ, 0x3, R19 ;  /* 0x00000003ff137819 */ /* 0x000fe20000011413 */
[----:B------:R-:W-:Y:S02]  /*2ae0*/  IMAD R3, R17, c[0x0][0x1bc], R3 ;  /* 0x00006f0011037a24 */ /* 0x000fe400078e0203 */
[----:B------:R-:W-:Y:S02]  /*2af0*/  IMAD R6, R8, c[0x0][0x1c0], RZ ;  /* 0x0000700008067a24 */ /* 0x000fe400078e02ff */
[----:B------:R-:W-:-:S04]  /*2b00*/  IMAD.WIDE.U32 R2, R7, c[0x0][0x1c0], R2 ;  /* 0x0000700007027a25 */ /* 0x000fc800078e0002 */
[----:B------:R-:W-:Y:S01]  /*2b10*/  IMAD R6, R7, c[0x0][0x1c4], R6 ;  /* 0x0000710007067a24 */ /* 0x000fe200078e0206 */
[--C-:B------:R-:W-:Y:S01]  /*2b20*/  SHF.R.S32.HI R7, RZ, 0x1f, R0.reuse ;  /* 0x0000001fff077819 */ /* 0x100fe20000011400 */
[----:B------:R-:W-:Y:S02]  /*2b30*/  IMAD.MOV R4, RZ, RZ, -R0 ;  /* 0x000000ffff047224 */ /* 0x000fe400078e0a00 */
[----:B------:R-:W-:Y:S02]  /*2b40*/  IMAD.IADD R3, R3, 0x1, R6 ;  /* 0x0000000103037824 */ /* 0x000fe400078e0206 */
[----:B------:R-:W-:Y:S02]  /*2b50*/  IMAD R4, R4, c[0x0][0x2c4], R5 ;  /* 0x0000b10004047a24 */ /* 0x000fe400078e0205 */
[----:B------:R-:W-:Y:S02]  /*2b60*/  IMAD R5, R7, c[0x0][0x1b0], RZ ;  /* 0x00006c0007057a24 */ /* 0x000fe400078e02ff */
[----:B------:R-:W-:-:S04]  /*2b70*/  IMAD.WIDE.U32 R2, R0, c[0x0][0x1b0], R2 ;  /* 0x00006c0000027a25 */ /* 0x000fc800078e0002 */
[----:B------:R-:W-:Y:S01]  /*2b80*/  IMAD R6, R0, c[0x0][0x1b4], R5 ;  /* 0x00006d0000067a24 */ /* 0x000fe200078e0205 */
[----:B------:R-:W-:Y:S01]  /*2b90*/  SHF.R.S32.HI R5, RZ, 0x1f, R4 ;  /* 0x0000001fff057819 */ /* 0x000fe20000011404 */
[----:B------:R-:W-:Y:S02]  /*2ba0*/  IMAD.IADD R10, R19, 0x1, R12 ;  /* 0x00000001130a7824 */ /* 0x000fe400078e020c */
[----:B------:R-:W-:Y:S02]  /*2bb0*/  IMAD.IADD R3, R3, 0x1, R6 ;  /* 0x0000000103037824 */ /* 0x000fe400078e0206 */
[----:B------:R-:W-:Y:S01]  /*2bc0*/  IMAD R0, R5, c[0x0][0x1a8], RZ ;  /* 0x00006a0005007a24 */ /* 0x000fe200078e02ff */
[----:B------:R-:W-:Y:S01]  /*2bd0*/  ISETP.GE.AND P1, PT, R10, R15, PT ;  /* 0x0000000f0a00720c */ /* 0x000fe20003f26270 */
[----:B------:R-:W-:Y:S01]  /*2be0*/  IMAD.WIDE.U32 R2, R4, c[0x0][0x1a8], R2 ;  /* 0x00006a0004027a25 */ /* 0x000fe200078e0002 */
[----:B------:R-:W-:-:S03]  /*2bf0*/  IADD3 R7, R10, 0x20, RZ ;  /* 0x000000200a077810 */ /* 0x000fc60007ffe0ff */
[----:B------:R-:W-:Y:S01]  /*2c00*/  IMAD R0, R4, c[0x0][0x1ac], R0 ;  /* 0x00006b0004007a24 */ /* 0x000fe200078e0200 */
[----:B------:R-:W-:Y:S01]  /*2c10*/  LEA R8, P0, R2, c[0x0][0x160], 0x1 ;  /* 0x0000580002087a11 */ /* 0x000fe200078008ff */
[----:B------:R-:W-:Y:S02]  /*2c20*/  IMAD.MOV R6, RZ, RZ, -R13 ;  /* 0x000000ffff067224 */ /* 0x000fe400078e0a0d */
[----:B------:R-:W-:Y:S02]  /*2c30*/  IMAD.IADD R0, R3, 0x1, R0 ;  /* 0x0000000103007824 */ /* 0x000fe400078e0200 */
[----:B------:R-:W-:Y:S01]  /*2c40*/  SHFL.IDX PT, R11, R8, 0x1, 0x181f ;  /* 0x00381f00080b7f89 */ /* 0x000fe200000e0000 */
[----:B------:R-:W-:Y:S02]  /*2c50*/  IMAD R223, R6, c[0x0][0x2b8], R14 ;  /* 0x0000ae0006df7a24 */ /* 0x000fe400078e020e */
[----:B------:R-:W-:Y:S02]  /*2c60*/  LEA.HI.X R9, R2, c[0x0][0x164], R0, 0x1, P0 ;  /* 0x0000590002097a11 */ /* 0x000fe400000f0c00 */
[----:B------:R-:W1:Y:S01]  /*2c70*/  SHFL.IDX PT, R0, R8, RZ, 0x181f ;  /* 0x00181fff08007589 */ /* 0x000e6200000e0000 */
[----:B------:R-:W-:-:S03]  /*2c80*/  SHF.R.S32.HI R14, RZ, 0x1f, R223 ;  /* 0x0000001fff0e7819 */ /* 0x000fc600000114df */
[----:B------:R-:W3:Y:S04]  /*2c90*/  SHFL.IDX PT, R3, R9, RZ, 0x181f ;  /* 0x00181fff09037589 */ /* 0x000ee800000e0000 */
[----:B------:R-:W2:Y:S04]  /*2ca0*/  SHFL.IDX PT, R12, R9, 0x1, 0x181f ;  /* 0x00381f00090c7f89 */ /* 0x000ea800000e0000 */
[----:B------:R-:W-:Y:S04]  /*2cb0*/  SHFL.IDX PT, R13, R9, 0x2, 0x181f ;  /* 0x00581f00090d7f89 */ /* 0x000fe800000e0000 */
[----:B------:R-:W-:Y:S01]  /*2cc0*/  SHFL.IDX PT, R9, R9, 0x3, 0x181f ;  /* 0x00781f0009097f89 */ /* 0x000fe200000e0000 */
[----:B-1----:R-:W-:-:S02]  /*2cd0*/  @!P1 LEA R4, P4, R238, R0, 0x1 ;  /* 0x00000000ee049211 */ /* 0x002fc400078808ff */
[----:B------:R-:W-:Y:S02]  /*2ce0*/  @!P1 LEA R2, P0, R248, R0, 0x1 ;  /* 0x00000000f8029211 */ /* 0x000fe400078008ff */
[-C--:B---3--:R-:W-:Y:S01]  /*2cf0*/  @!P1 LEA.HI.X R5, R238, R3.reuse, R21, 0x1, P4 ;  /* 0x00000003ee059211 */ /* 0x088fe200020f0c15 */
[----:B------:R-:W1:Y:S01]  /*2d00*/  SHFL.IDX PT, R0, R8, 0x2, 0x181f ;  /* 0x00581f0008007f89 */ /* 0x000e6200000e0000 */
[C---:B------:R-:W-:Y:S02]  /*2d10*/  ISETP.GE.AND P4, PT, R248.reuse, c[0x0][0x198], PT ;  /* 0x00006600f8007a0c */ /* 0x040fe40003f86270 */
[----:B------:R-:W-:Y:S01]  /*2d20*/  @!P1 LEA.HI.X R3, R248, R3, R20, 0x1, P0 ;  /* 0x00000003f8039211 */ /* 0x000fe200000f0c14 */
[----:B------:R3:W-:Y:S01]  /*2d30*/  @!P1 LDGSTS.E.BYPASS.LTC128B.128 [R215+0x100], [R4.64], !P5 ;  /* 0x0010000004d79fae */ /* 0x0007e2000e901d46 */
[----:B------:R-:W-:-:S09]  /*2d40*/  ISETP.GE.AND P0, PT, R7, R15, PT ;  /* 0x0000000f0700720c */ /* 0x000fd20003f06270 */
[----:B------:R1:W-:Y:S04]  /*2d50*/  @!P1 LDGSTS.E.BYPASS.LTC128B.128 [R215+0x4100], [R2.64], !P4 ;  /* 0x0410000002d79fae */ /* 0x0003e8000e101d46 */
[----:B------:R-:W-:-:S04]  /*2d60*/  @!P0 LEA R6, P1, R238, R11, 0x1 ;  /* 0x0000000bee068211 */ /* 0x000fc800078208ff */
[----:B--2---:R-:W-:-:S05]  /*2d70*/  @!P0 LEA.HI.X R7, R238, R12, R21, 0x1, P1 ;  /* 0x0000000cee078211 */ /* 0x004fca00008f0c15 */
[----:B------:R2:W-:Y:S01]  /*2d80*/  @!P0 LDGSTS.E.BYPASS.LTC128B.128 [R215+0x1100], [R6.64], !P5 ;  /* 0x0110000006d78fae */ /* 0x0005e2000e901d46 */
[----:B---3--:R-:W-:-:S04]  /*2d90*/  IMAD R4, R14, c[0x0][0x1e0], RZ ;  /* 0x000078000e047a24 */ /* 0x008fc800078e02ff */
[C---:B------:R-:W-:Y:S01]  /*2da0*/  IMAD R5, R223.reuse, c[0x0][0x1e4], R4 ;  /* 0x00007900df057a24 */ /* 0x040fe200078e0204 */
[----:B------:R-:W-:Y:S02]  /*2db0*/  @!P0 LEA R4, P1, R248, R11, 0x1 ;  /* 0x0000000bf8048211 */ /* 0x000fe400078208ff */
[C---:B------:R-:W-:Y:S02]  /*2dc0*/  IADD3 R11, R10.reuse, 0x40, RZ ;  /* 0x000000400a0b7810 */ /* 0x040fe40007ffe0ff */
[----:B------:R-:W-:Y:S01]  /*2dd0*/  IADD3 R10, R10, 0x60, RZ ;  /* 0x000000600a0a7810 */ /* 0x000fe20007ffe0ff */
[----:B-1----:R-:W-:Y:S01]  /*2de0*/  IMAD.WIDE.U32 R2, R223, c[0x0][0x1e0], RZ ;  /* 0x00007800df027a25 */ /* 0x002fe200078e00ff */
[----:B------:R-:W-:-:S03]  /*2df0*/  ISETP.GE.AND P6, PT, R11, R15, PT ;  /* 0x0000000f0b00720c */ /* 0x000fc60003fc6270 */
[----:B------:R-:W-:Y:S01]  /*2e00*/  IMAD.IADD R3, R3, 0x1, R5 ;  /* 0x0000000103037824 */ /* 0x000fe200078e0205 */
[C---:B------:R-:W-:Y:S02]  /*2e10*/  @!P0 LEA.HI.X R5, R248.reuse, R12, R20, 0x1, P1 ;  /* 0x0000000cf8058211 */ /* 0x040fe400008f0c14 */
[----:B------:R1:W3:Y:S04]  /*2e20*/  SHFL.IDX PT, R12, R8, 0x3, 0x181f ;  /* 0x00781f00080c7f89 */ /* 0x0002e800000e0000 */
[----:B------:R1:W-:Y:S03]  /*2e30*/  @!P0 LDGSTS.E.BYPASS.LTC128B.128 [R215+0x5100], [R4.64], !P4 ;  /* 0x0510000004d78fae */ /* 0x0003e6000e101d46 */
[----:B--2---:R-:W-:-:S04]  /*2e40*/  @!P6 LEA R6, P1, R248, R0, 0x1 ;  /* 0x00000000f806e211 */ /* 0x004fc800078208ff */
[----:B------:R-:W-:Y:S02]  /*2e50*/  @!P6 LEA.HI.X R7, R248, R13, R20, 0x1, P1 ;  /* 0x0000000df807e211 */ /* 0x000fe400008f0c14 */
[----:B------:R-:W-:Y:S02]  /*2e60*/  ISETP.GE.AND P1, PT, R10, R15, PT ;  /* 0x0000000f0a00720c */ /* 0x000fe40003f26270 */
[----:B-1----:R-:W-:Y:S02]  /*2e70*/  @!P6 LEA R4, P0, R238, R0, 0x1 ;  /* 0x00000000ee04e211 */ /* 0x002fe400078008ff */
[----:B----4-:R-:W-:Y:S01]  /*2e80*/  SHF.R.S32.HI R16, RZ, 0x1f, R219 ;  /* 0x0000001fff107819 */ /* 0x010fe200000114db */
[----:B------:R-:W-:-:S04]  /*2e90*/  IMAD.WIDE.U32 R2, R219, c[0x0][0x1f0], R2 ;  /* 0x00007c00db027a25 */ /* 0x000fc800078e0002 */
[----:B------:R-:W-:-:S04]  /*2ea0*/  IMAD R5, R16, c[0x0][0x1f0], RZ ;  /* 0x00007c0010057a24 */ /* 0x000fc800078e02ff */
[----:B------:R-:W-:Y:S01]  /*2eb0*/  IMAD R0, R219, c[0x0][0x1f4], R5 ;  /* 0x00007d00db007a24 */ /* 0x000fe200078e0205 */
[----:B------:R-:W-:Y:S02]  /*2ec0*/  @!P6 LEA.HI.X R5, R238, R13, R21, 0x1, P0 ;  /* 0x0000000dee05e211 */ /* 0x000fe400000f0c15 */
[----:B------:R-:W-:Y:S01]  /*2ed0*/  IADD3 R2, P0, R2, R24, RZ ;  /* 0x0000001802027210 */ /* 0x000fe20007f1e0ff */
[C---:B------:R-:W-:Y:S02]  /*2ee0*/  IMAD.WIDE.U32 R24, R17.reuse, c[0x0][0x210], RZ ;  /* 0x0000840011187a25 */ /* 0x040fe400078e00ff */
[----:B------:R3:W-:Y:S01]  /*2ef0*/  @!P6 LDGSTS.E.BYPASS.LTC128B.128 [R215+0x2100], [R4.64], !P5 ;  /* 0x0210000004d7efae */ /* 0x0007e2000e901d46 */
[----:B------:R-:W-:Y:S01]  /*2f00*/  IADD3.X R3, R22, R3, R0, P0, !PT ;  /* 0x0000000316037210 */ /* 0x000fe200007fe400 */
[----:B------:R-:W-:Y:S01]  /*2f10*/  IMAD R22, R17, c[0x0][0x214], R25 ;  /* 0x0000850011167a24 */ /* 0x000fe200078e0219 */
[C---:B------:R-:W-:Y:S01]  /*2f20*/  LEA R0, P0, R2.reuse, c[0x0][0x1c8], 0x1 ;  /* 0x0000720002007a11 */ /* 0x040fe200078008ff */
[----:B------:R1:W-:Y:S03]  /*2f30*/  @!P6 LDGSTS.E.BYPASS.LTC128B.128 [R215+0x6100], [R6.64], !P4 ;  /* 0x0610000006d7efae */ /* 0x0003e6000e101d46 */
[----:B------:R-:W-:Y:S01]  /*2f40*/  LEA.HI.X R15, R2, c[0x0][0x1cc], R3, 0x1, P0 ;  /* 0x00007300020f7a11 */ /* 0x000fe200000f0c03 */
[----:B------:R-:W2:Y:S01]  /*2f50*/  SHFL.IDX PT, R10, R0, RZ, 0x181f ;  /* 0x00181fff000a7589 */ /* 0x000ea200000e0000 */
[----:B------:R-:W-:-:S03]  /*2f60*/  IMNMX R2, R136, 0x70, PT ;  /* 0x0000007088027817 */ /* 0x000fc60003800200 */
[----:B------:R-:W4:Y:S02]  /*2f70*/  SHFL.IDX PT, R11, R15, RZ, 0x181f ;  /* 0x00181fff0f0b7589 */ /* 0x000f2400000e0000 */
[----:B------:R-:W-:Y:S02]  /*2f80*/  IMAD.IADD R8, R2, 0x1, -R19 ;  /* 0x0000000102087824 */ /* 0x000fe400078e0a13 */
[----:B------:R-:W-:Y:S03]  /*2f90*/  SHFL.IDX PT, R13, R15, 0x2, 0x181f ;  /* 0x00581f000f0d7f89 */ /* 0x000fe600000e0000 */
[----:B------:R-:W-:Y:S01]  /*2fa0*/  ISETP.GE.AND P6, PT, R8, 0x1, PT ;  /* 0x000000010800780c */ /* 0x000fe20003fc6270 */
[----:B------:R-:W-:Y:S04]  /*2fb0*/  STL.64 [R1+0x28], R24 ;  /* 0x0000281801007387 */ /* 0x000fe80000100a00 */
[----:B------:R-:W-:Y:S01]  /*2fc0*/  STL [R1+0x34], R22 ;  /* 0x0000341601007387 */ /* 0x000fe20000100800 */
[----:B---3--:R-:W-:-:S04]  /*2fd0*/  @!P1 LEA R4, P0, R238, R12, 0x1 ;  /* 0x0000000cee049211 */ /* 0x008fc800078008ff */
[-C--:B------:R-:W-:Y:S02]  /*2fe0*/  @!P1 LEA.HI.X R5, R238, R9.reuse, R21, 0x1, P0 ;  /* 0x00000009ee059211 */ /* 0x080fe400000f0c15 */
[C---:B------:R-:W-:Y:S02]  /*2ff0*/  @!P1 LEA R2, P0, R248.reuse, R12, 0x1 ;  /* 0x0000000cf8029211 */ /* 0x040fe400078008ff */
[----:B------:R-:W-:Y:S02]  /*3000*/  SHFL.IDX PT, R12, R15, 0x1, 0x181f ;  /* 0x00381f000f0c7f89 */ /* 0x000fe400000e0000 */
[----:B------:R-:W-:Y:S02]  /*3010*/  @!P1 LEA.HI.X R3, R248, R9, R20, 0x1, P0 ;  /* 0x00000009f8039211 */ /* 0x000fe400000f0c14 */
[----:B------:R-:W1:Y:S04]  /*3020*/  SHFL.IDX PT, R9, R0, 0x1, 0x181f ;  /* 0x00381f0000097f89 */ /* 0x000e6800000e0000 */
[----:B------:R2:W-:Y:S01]  /*3030*/  @!P1 LDGSTS.E.BYPASS.LTC128B.128 [R215+0x3100], [R4.64], !P5 ;  /* 0x0310000004d79fae */ /* 0x0005e2000e901d46 */
[----:B------:R-:W-:-:S03]  /*3040*/  @P6 ISETP.GE.AND P5, PT, R238, c[0x0][0x1d4], PT ;  /* 0x00007500ee006a0c */ /* 0x000fc60003fa6270 */
[----:B------:R3:W-:Y:S01]  /*3050*/  @!P1 LDGSTS.E.BYPASS.LTC128B.128 [R215+0x7100], [R2.64], !P4 ;  /* 0x0710000002d79fae */ /* 0x0007e2000e101d46 */
[----:B------:R-:W-:Y:S02]  /*3060*/  @P6 ISETP.GE.AND P1, PT, R248, c[0x0][0x1d4], PT ;  /* 0x00007500f8006a0c */ /* 0x000fe40003f26270 */
[----:B------:R-:W-:Y:S01]  /*3070*/  ISETP.GE.AND P4, PT, R8, 0x21, PT ;  /* 0x000000210800780c */ /* 0x000fe20003f86270 */
[----:B------:R-:W0:Y:S01]  /*3080*/  LDGDEPBAR ;  /* 0x00000000000079af */ /* 0x000e220000000000 */
[----:B--2---:R-:W-:-:S04]  /*3090*/  @P6 LEA R4, P0, R238, R10, 0x1 ;  /* 0x0000000aee046211 */ /* 0x004fc800078008ff */
[-C--:B----4-:R-:W-:Y:S02]  /*30a0*/  @P6 LEA.HI.X R5, R238, R11.reuse, R21, 0x1, P0 ;  /* 0x0000000bee056211 */ /* 0x090fe400000f0c15 */
[C---:B---3--:R-:W-:Y:S02]  /*30b0*/  @P6 LEA R2, P0, R248.reuse, R10, 0x1 ;  /* 0x0000000af8026211 */ /* 0x048fe400078008ff */
[----:B------:R-:W2:Y:S02]  /*30c0*/  SHFL.IDX PT, R10, R0, 0x2, 0x181f ;  /* 0x00581f00000a7f89 */ /* 0x000ea400000e0000 */
[----:B------:R-:W-:Y:S02]  /*30d0*/  @P6 LEA.HI.X R3, R248, R11, R20, 0x1, P0 ;  /* 0x0000000bf8036211 */ /* 0x000fe400000f0c14 */
[----:B------:R3:W-:Y:S01]  /*30e0*/  @P6 LDGSTS.E.BYPASS.LTC128B.128 [R215+0x8100], [R4.64], !P5 ;  /* 0x0810000004d76fae */ /* 0x0007e2000e901d46 */
[C---:B------:R-:W-:Y:S02]  /*30f0*/  @P4 ISETP.GE.AND P0, PT, R238.reuse, c[0x0][0x1d4], PT ;  /* 0x00007500ee004a0c */ /* 0x040fe40003f06270 */
[----:B-1----:R-:W-:Y:S01]  /*3100*/  @P4 LEA R6, P5, R238, R9, 0x1 ;  /* 0x00000009ee064211 */ /* 0x002fe200078a08ff */
[----:B------:R1:W-:Y:S01]  /*3110*/  @P6 LDGSTS.E.BYPASS.LTC128B.128 [R215+0xb900], [R2.64], !P1 ;  /* 0x0b90000002d76fae */ /* 0x0003e2000c901d46 */
[----:B------:R-:W-:-:S02]  /*3120*/  ISETP.GE.AND P6, PT, R8, 0x41, PT ;  /* 0x000000410800780c */ /* 0x000fc40003fc6270 */
[----:B------:R-:W-:Y:S01]  /*3130*/  @P4 ISETP.GE.AND P1, PT, R248, c[0x0][0x1d4], PT ;  /* 0x00007500f8004a0c */ /* 0x000fe20003f26270 */
[----:B------:R4:W1:Y:S01]  /*3140*/  SHFL.IDX PT, R11, R0, 0x3, 0x181f ;  /* 0x00781f00000b7f89 */ /* 0x00086200000e0000 */
[----:B------:R-:W-:-:S05]  /*3150*/  @P4 LEA.HI.X R7, R238, R12, R21, 0x1, P5 ;  /* 0x0000000cee074211 */ /* 0x000fca00028f0c15 */
[----:B------:R2:W-:Y:S04]  /*3160*/  @P4 LDGSTS.E.BYPASS.LTC128B.128 [R215+0x9100], [R6.64], !P0 ;  /* 0x0910000006d74fae */ /* 0x0005e8000c101d46 */
[----:B------:R-:W-:Y:S01]  /*3170*/  @P6 ISETP.GE.AND P0, PT, R238, c[0x0][0x1d4], PT ;  /* 0x00007500ee006a0c */ /* 0x000fe20003f06270 */
[----:B---3--:R-:W-:Y:S02]  /*3180*/  IMAD R4, R14, c[0x0][0x208], RZ ;  /* 0x000082000e047a24 */ /* 0x008fe400078e02ff */
[----:B------:R-:W-:Y:S02]  /*3190*/  IMAD.SHL.U32 R14, R238, 0x2, RZ ;  /* 0x00000002ee0e7824 */ /* 0x000fe400078e00ff */
[C---:B------:R-:W-:Y:S01]  /*31a0*/  IMAD R5, R223.reuse, c[0x0][0x20c], R4 ;  /* 0x00008300df057a24 */ /* 0x040fe200078e0204 */
[C---:B------:R-:W-:Y:S01]  /*31b0*/  @P4 LEA R4, P5, R248.reuse, R9, 0x1 ;  /* 0x00000009f8044211 */ /* 0x040fe200078a08ff */
[----:B-1----:R-:W-:Y:S01]  /*31c0*/  IMAD.WIDE.U32 R2, R223, c[0x0][0x208], RZ ;  /* 0x00008200df027a25 */ /* 0x002fe200078e00ff */
[----:B------:R-:W1:Y:S03]  /*31d0*/  SHFL.IDX PT, R9, R15, 0x3, 0x181f ;  /* 0x00781f000f097f89 */ /* 0x000e6600000e0000 */
[----:B------:R-:W-:Y:S01]  /*31e0*/  IMAD.IADD R3, R3, 0x1, R5 ;  /* 0x0000000103037824 */ /* 0x000fe200078e0205 */
[----:B------:R-:W-:Y:S01]  /*31f0*/  @P4 LEA.HI.X R5, R248, R12, R20, 0x1, P5 ;  /* 0x0000000cf8054211 */ /* 0x000fe200028f0c14 */
[----:B----4-:R-:W-:Y:S01]  /*3200*/  IMAD R0, R16, c[0x0][0x218], RZ ;  /* 0x0000860010007a24 */ /* 0x010fe200078e02ff */
[----:B------:R-:W-:Y:S01]  /*3210*/  ISETP.GE.AND P5, PT, R8, 0x61, PT ;  /* 0x000000610800780c */ /* 0x000fe20003fa6270 */
[----:B------:R-:W-:-:S02]  /*3220*/  IMAD.WIDE.U32 R2, R219, c[0x0][0x218], R2 ;  /* 0x00008600db027a25 */ /* 0x000fc400078e0002 */
[----:B------:R3:W-:Y:S01]  /*3230*/  @P4 LDGSTS.E.BYPASS.LTC128B.128 [R215+0xc900], [R4.64], !P1 ;  /* 0x0c90000004d74fae */ /* 0x0007e2000c901d46 */
[-C--:B--2---:R-:W-:Y:S01]  /*3240*/  @P6 LEA R6, P4, R248, R10.reuse, 0x1 ;  /* 0x0000000af8066211 */ /* 0x084fe200078808ff */
[----:B------:R-:W-:Y:S01]  /*3250*/  IMAD R7, R219, c[0x0][0x21c], R0 ;  /* 0x00008700db077a24 */ /* 0x000fe200078e0200 */
[----:B---3--:R-:W-:-:S04]  /*3260*/  @P6 LEA R4, P1, R238, R10, 0x1 ;  /* 0x0000000aee046211 */ /* 0x008fc800078208ff */
[----:B------:R-:W-:Y:S02]  /*3270*/  @P6 LEA.HI.X R5, R238, R13, R21, 0x1, P1 ;  /* 0x0000000dee056211 */ /* 0x000fe400008f0c15 */
[----:B------:R-:W-:-:S03]  /*3280*/  IADD3 R0, P1, R2, R24, RZ ;  /* 0x0000001802007210 */ /* 0x000fc60007f3e0ff */
[----:B------:R2:W-:Y:S01]  /*3290*/  @P6 LDGSTS.E.BYPASS.LTC128B.128 [R215+0xa100], [R4.64], !P0 ;  /* 0x0a10000004d76fae */ /* 0x0005e2000c101d46 */
[----:B------:R-:W-:Y:S02]  /*32a0*/  IADD3.X R3, R22, R3, R7, P1, !PT ;  /* 0x0000000316037210 */ /* 0x000fe40000ffe407 */
[C---:B------:R-:W-:Y:S01]  /*32b0*/  @P6 LEA.HI.X R7, R248.reuse, R13, R20, 0x1, P4 ;  /* 0x0000000df8076211 */ /* 0x040fe200020f0c14 */
[----:B------:R-:W-:Y:S01]  /*32c0*/  IMAD.SHL.U32 R13, R248, 0x2, RZ ;  /* 0x00000002f80d7824 */ /* 0x000fe200078e00ff */
[----:B------:R-:W-:Y:S02]  /*32d0*/  LEA R12, P4, R0, c[0x0][0x1f8], 0x1 ;  /* 0x00007e00000c7a11 */ /* 0x000fe400078808ff */
[----:B------:R-:W-:Y:S02]  /*32e0*/  @P6 ISETP.GE.AND P1, PT, R248, c[0x0][0x1d4], PT ;  /* 0x00007500f8006a0c */ /* 0x000fe40003f26270 */
[----:B------:R-:W-:Y:S01]  /*32f0*/  LEA.HI.X R10, R0, c[0x0][0x1fc], R3, 0x1, P4 ;  /* 0x00007f00000a7a11 */ /* 0x000fe200020f0c03 */
[----:B------:R-:W3:Y:S01]  /*3300*/  SHFL.IDX PT, R8, R12, RZ, 0x181f ;  /* 0x00181fff0c087589 */ /* 0x000ee200000e0000 */
[----:B------:R-:W-:Y:S01]  /*3310*/  @P5 ISETP.GE.AND P4, PT, R238, c[0x0][0x1d4], PT ;  /* 0x00007500ee005a0c */ /* 0x000fe20003f86270 */
[----:B------:R-:W-:Y:S01]  /*3320*/  IMAD.IADD R0, R136, 0x1, -R19 ;  /* 0x0000000188007824 */ /* 0x000fe200078e0a13 */
[----:B------:R-:W-:-:S04]  /*3330*/  SHF.R.S32.HI R22, RZ, 0x1f, R23 ;  /* 0x0000001fff167819 */ /* 0x000fc80000011417 */
[----:B------:R-:W-:-:S03]  /*3340*/  LEA.HI R22, R22, R23, RZ, 0x3 ;  /* 0x0000001716167211 */ /* 0x000fc600078f18ff */
[----:B------:R4:W-:Y:S01]  /*3350*/  @P6 LDGSTS.E.BYPASS.LTC128B.128 [R215+0xd900], [R6.64], !P1 ;  /* 0x0d90000006d76fae */ /* 0x0009e2000c901d46 */
[----:B------:R-:W-:-:S05]  /*3360*/  LOP3.LUT R22, R22, 0xfffffff8, RZ, 0xc0, !PT ;  /* 0xfffffff816167812 */ /* 0x000fca00078ec0ff */
[----:B------:R-:W-:Y:S01]  /*3370*/  IMAD.IADD R22, R23, 0x1, -R22 ;  /* 0x0000000117167824 */ /* 0x000fe200078e0a16 */
[----:B--2---:R-:W-:-:S04]  /*3380*/  @P5 LEA R4, P0, R238, R11, 0x1 ;  /* 0x0000000bee045211 */ /* 0x004fc800078008ff */
[----:B-1----:R-:W-:Y:S02]  /*3390*/  @P5 LEA.HI.X R5, R238, R9, R21, 0x1, P0 ;  /* 0x00000009ee055211 */ /* 0x002fe400000f0c15 */
[----:B------:R-:W-:Y:S02]  /*33a0*/  @P5 LEA R2, P0, R248, R11, 0x1 ;  /* 0x0000000bf8025211 */ /* 0x000fe400078008ff */
[----:B------:R-:W-:Y:S01]  /*33b0*/  LOP3.LUT P1, RZ, R22, 0x2, RZ, 0xc0, !PT ;  /* 0x0000000216ff7812 */ /* 0x000fe2000782c0ff */
[----:B------:R1:W-:Y:S01]  /*33c0*/  @P5 LDGSTS.E.BYPASS.LTC128B.128 [R215+0xb100], [R4.64], !P4 ;  /* 0x0b10000004d75fae */ /* 0x0003e2000e101d46 */
[C---:B------:R-:W-:Y:S02]  /*33d0*/  @P5 LEA.HI.X R3, R248.reuse, R9, R20, 0x1, P0 ;  /* 0x00000009f8035211 */ /* 0x040fe400000f0c14 */
[----:B------:R-:W-:Y:S01]  /*33e0*/  @P5 ISETP.GE.AND P0, PT, R248, c[0x0][0x1d4], PT ;  /* 0x00007500f8005a0c */ /* 0x000fe20003f06270 */
[----:B------:R-:W2:Y:S01]  /*33f0*/  SHFL.IDX PT, R9, R10, RZ, 0x181f ;  /* 0x00181fff0a097589 */ /* 0x000ea200000e0000 */
[----:B------:R-:W-:-:S03]  /*3400*/  ISETP.GE.AND P4, PT, R238, c[0x0][0x1d4], PT ;  /* 0x00007500ee007a0c */ /* 0x000fc60003f86270 */
[----:B------:R-:W-:Y:S01]  /*3410*/  SHFL.IDX PT, R11, R10, 0x2, 0x181f ;  /* 0x00581f000a0b7f89 */ /* 0x000fe200000e0000 */
[----:B------:R-:W-:-:S03]  /*3420*/  ISETP.LT.OR P6, PT, R0, 0x1, P4 ;  /* 0x000000010000780c */ /* 0x000fc600027c1670 */
[----:B----4-:R-:W4:Y:S01]  /*3430*/  SHFL.IDX PT, R6, R12, 0x1, 0x181f ;  /* 0x00381f000c067f89 */ /* 0x010f2200000e0000 */
[----:B------:R-:W-:-:S03]  /*3440*/  @P1 IADD3 R195, R188, -0x20, RZ ;  /* 0xffffffe0bcc31810 */ /* 0x000fc60007ffe0ff */
[----:B------:R3:W-:Y:S01]  /*3450*/  @P5 LDGSTS.E.BYPASS.LTC128B.128 [R215+0xe900], [R2.64], !P0 ;  /* 0x0e90000002d75fae */ /* 0x0007e2000c101d46 */
[----:B------:R-:W-:Y:S02]  /*3460*/  ISETP.GE.AND P0, PT, R248, c[0x0][0x1d4], PT ;  /* 0x00007500f8007a0c */ /* 0x000fe40003f06270 */
[C---:B------:R-:W-:Y:S01]  /*3470*/  IADD3 R209, R195.reuse, 0x3000, RZ ;  /* 0x00003000c3d17810 */ /* 0x040fe20007ffe0ff */
[----:B------:R-:W0:Y:S01]  /*3480*/  LDGDEPBAR ;  /* 0x00000000000079af */ /* 0x000e220000000000 */
[----:B------:R-:W-:Y:S02]  /*3490*/  ISETP.LT.OR P5, PT, R0, 0x1, P0 ;  /* 0x000000010000780c */ /* 0x000fe400007a1670 */
[C---:B------:R-:W-:Y:S01]  /*34a0*/  IADD3 R208, R195.reuse, 0x2800, RZ ;  /* 0x00002800c3d07810 */ /* 0x040fe20007ffe0ff */
[----:B------:R-:W1:Y:S01]  /*34b0*/  SHFL.IDX PT, R7, R10, 0x1, 0x181f ;  /* 0x00381f000a077f89 */ /* 0x000e6200000e0000 */
[C---:B------:R-:W-:Y:S02]  /*34c0*/  IADD3 R207, R195.reuse, 0x2000, RZ ;  /* 0x00002000c3cf7810 */ /* 0x040fe40007ffe0ff */
[----:B------:R-:W-:-:S02]  /*34d0*/  IADD3 R206, R195, 0x1800, RZ ;  /* 0x00001800c3ce7810 */ /* 0x000fc40007ffe0ff */
[C---:B------:R-:W-:Y:S02]  /*34e0*/  IADD3 R205, R195.reuse, 0x1000, RZ ;  /* 0x00001000c3cd7810 */ /* 0x040fe40007ffe0ff */
[----:B------:R-:W-:Y:S02]  /*34f0*/  IADD3 R204, R195, 0x800, RZ ;  /* 0x00000800c3cc7810 */ /* 0x000fe40007ffe0ff */
[----:B---3--:R-:W-:Y:S01]  /*3500*/  IADD3 R2, P1, R8, R14, RZ ;  /* 0x0000000e08027210 */ /* 0x008fe20007f3e0ff */
[----:B------:R-:W-:-:S04]  /*3510*/  DEPBAR.LE SB0, 0x1 ;  /* 0x000080400000791a */ /* 0x000fc80000000000 */
[----:B------:R-:W-:Y:S01]  /*3520*/  BAR.SYNC.DEFER_BLOCKING 0x0 ;  /* 0x0000000000007b1d */ /* 0x000fe20000010000 */
[----:B--2---:R-:W-:Y:S01]  /*3530*/  IMAD.X R3, R9, 0x1, R220, P1 ;  /* 0x0000000109037824 */ /* 0x004fe200008e06dc */
[----:B-1----:R-:W-:-:S04]  /*3540*/  IADD3 R4, P1, R8, R13, RZ ;  /* 0x0000000d08047210 */ /* 0x002fc80007f3e0ff */
[----:B------:R-:W1:Y:S01]  /*3550*/  SHFL.IDX PT, R8, R12, 0x2, 0x181f ;  /* 0x00581f000c087f89 */ /* 0x000e6200000e0000 */
[----:B------:R-:W-:-:S03]  /*3560*/  IMAD.X R5, R9, 0x1, R221, P1 ;  /* 0x0000000109057824 */ /* 0x000fc600008e06dd */
        /* <DEDUP_REMOVED lines=43> */
[----:B----4-:R-:W-:-:S03]  /*3820*/  IADD3 R2, P1, R8, R13, RZ ;  /* 0x0000000d08027210 */ /* 0x010fc60007f3e0ff */
[----:B------:R-:W1:Y:S02]  /*3830*/  S2R R13, SR_TID.X ;  /* 0x00000000000d7919 */ /* 0x000e640000002100 */
[----:B------:R-:W-:Y:S01]  /*3840*/  IMAD.X R3, R11, 0x1, R221, P1 ;  /* 0x000000010b037824 */ /* 0x000fe200008e06dd */
[----:B------:R-:W-:-:S04]  /*3850*/  ISETP.GT.AND P1, PT, R18, 0x6f, PT ;  /* 0x0000006f1200780c */ /* 0x000fc80003f24270 */
[----:B------:R2:W-:Y:S01]  /*3860*/  LDGSTS.E.BYPASS.LTC128B.128 [R215+0x5900], [R2.64], !P5 ;  /* 0x0590000002d77fae */ /* 0x0005e2000e901d46 */
[----:B-1----:R-:W-:-:S13]  /*3870*/  ISETP.GT.AND P5, PT, R13, 0x7f, PT ;  /* 0x0000007f0d00780c */ /* 0x002fda0003fa4270 */
[----:B------:R-:W-:Y:S05]  /*3880*/  @P5 BRA `(.L_x_1326) ;  /* 0x0000010000005947 */ /* 0x000fea0003800000 */
[----:B--23--:R-:W-:Y:S05]  /*3890*/  BRA.DIV ~URZ, `(.L_x_1327) ;  /* 0x00010e927f007947 */ /* 0x00cfea000b800000 */
[----:B------:R1:W2:Y:S04]  /*38a0*/  SHFL.IDX PT, R6, R10, 0x3, 0x181f ;  /* 0x00781f000a067f89 */ /* 0x0002a800000e0000 */
[----:B------:R1:W3:Y:S02]  /*38b0*/  SHFL.IDX PT, R2, R12, 0x3, 0x181f ;  /* 0x00781f000c027f89 */ /* 0x0002e400000e0000 */
.L_x_1444:
[----:B------:R-:W-:Y:S01]  /*38c0*/  IMAD.SHL.U32 R4, R238, 0x2, RZ ;  /* 0x00000002ee047824 */ /* 0x000fe200078e00ff */
[----:B------:R-:W-:Y:S01]  /*38d0*/  ISETP.LT.OR P4, PT, R0, 0x61, P4 ;  /* 0x000000610000780c */ /* 0x000fe20002781670 */
        /* <DEDUP_REMOVED lines=11> */
.L_x_1326:
[----:B--23--:R-:W-:Y:S05]  /*3990*/  BSYNC B0 ;  /* 0x0000000000007941 */ /* 0x00cfea0003800000 */
.L_x_1325:
[----:B------:R-:W2:Y:S04]  /*39a0*/  S2R R2, SR_TID.X ;  /* 0x0000000000027919 */ /* 0x000ea80000002100 */
[----:B------:R-:W0:Y:S01]  /*39b0*/  LDGDEPBAR ;  /* 0x00000000000079af */ /* 0x000e220000000000 */
[----:B------:R-:W-:Y:S01]  /*39c0*/  WARPSYNC 0xffffffff ;  /* 0xffffffff00007948 */ /* 0x000fe20003800000 */
[C---:B------:R-:W-:Y:S08]  /*39d0*/  HMMA.16816.F32 R4, R128.reuse, R54, RZ ;  /* 0x000000368004723c */ /* 0x040ff000000018ff */
[C---:B------:R-:W-:Y:S08]  /*39e0*/  HMMA.16816.F32 R16, R128.reuse, R48, RZ ;  /* 0x000000308010723c */ /* 0x040ff000000018ff */
[----:B------:R-:W-:Y:S01]  /*39f0*/  HMMA.16816.F32 R40, R128, R36, RZ ;  /* 0x000000248028723c */ /* 0x000fe200000018ff */
[----:B--2---:R-:W-:-:S04]  /*3a00*/  SHF.R.S32.HI R0, RZ, 0x1f, R2 ;  /* 0x0000001fff007819 */ /* 0x004fc80000011402 */
[----:B------:R-:W-:-:S03]  /*3a10*/  LEA.HI R0, R0, R2, RZ, 0x3 ;  /* 0x0000000200007211 */ /* 0x000fc600078f18ff */
[----:B------:R-:W-:Y:S01]  /*3a20*/  HMMA.16816.F32 R24, R128, R20, RZ ;  /* 0x000000148018723c */ /* 0x000fe200000018ff */
[----:B------:R-:W-:-:S04]  /*3a30*/  LOP3.LUT R0, R0, 0xfffffff8, RZ, 0xc0, !PT ;  /* 0xfffffff800007812 */ /* 0x000fc800078ec0ff */
[----:B------:R-:W-:-:S03]  /*3a40*/  IADD3 R0, -R0, R2, RZ ;  /* 0x0000000200007210 */ /* 0x000fc60007ffe1ff */
[----:B------:R-:W-:Y:S01]  /*3a50*/  HMMA.16816.F32 R36, R128, R38, RZ ;  /* 0x000000268024723c */ /* 0x000fe200000018ff */
[----:B------:R-:W2:Y:S01]  /*3a60*/  LDL R2, [R1] ;  /* 0x0000000001027983 */ /* 0x000ea20000100800 */
[----:B------:R-:W-:Y:S02]  /*3a70*/  LOP3.LUT P0, RZ, R0, 0x4, RZ, 0xc0, !PT ;  /* 0x0000000400ff7812 */ /* 0x000fe4000780c0ff */
[----:B------:R-:W-:-:S04]  /*3a80*/  MOV R0, 0x40 ;  /* 0x0000004000007802 */ /* 0x000fc80000000f00 */
[----:B------:R-:W-:Y:S01]  /*3a90*/  SEL R0, R0, 0xffffffc0, !P0 ;  /* 0xffffffc000007807 */ /* 0x000fe20004000000 */
[----:B------:R-:W-:Y:S03]  /*3aa0*/  HMMA.16816.F32 R80, R132, R58, R4 ;  /* 0x0000003a8450723c */ /* 0x000fe60000001804 */
[----:B------:R-:W-:-:S05]  /*3ab0*/  IADD3 R190, R188, R0, RZ ;  /* 0x00000000bcbe7210 */ /* 0x000fca0007ffe0ff */
[C---:B------:R-:W-:Y:S01]  /*3ac0*/  HMMA.16816.F32 R20, R128.reuse, R22, RZ ;  /* 0x000000168014723c */ /* 0x040fe200000018ff */
[----:B------:R-:W3:Y:S04]  /*3ad0*/  LDSM.16.M88.4 R4, [R190] ;  /* 0x00000000be04783b */ /* 0x000ee80000000200 */
[----:B------:R-:W-:Y:S03]  /*3ae0*/  LDSM.16.M88.4 R44, [R190+0x1800] ;  /* 0x00180000be2c783b */ /* 0x000fe60000000200 */
[C---:B-1----:R-:W-:Y:S08]  /*3af0*/  HMMA.16816.F32 R12, R128.reuse, R50, RZ ;  /* 0x00000032800c723c */ /* 0x042ff000000018ff */
[----:B------:R-:W-:Y:S08]  /*3b00*/  HMMA.16816.F32 R8, R128, R52, RZ ;  /* 0x000000348008723c */ /* 0x000ff000000018ff */
[----:B------:R-:W-:Y:S08]  /*3b10*/  HMMA.16816.F32 R100, R132, R60, R16 ;  /* 0x0000003c8464723c */ /* 0x000ff00000001810 */
[C---:B------:R-:W-:Y:S08]  /*3b20*/  HMMA.16816.F32 R16, R128.reuse, R78, RZ ;  /* 0x0000004e8010723c */ /* 0x040ff000000018ff */
[----:B------:R-:W-:Y:S08]  /*3b30*/  HMMA.16816.F32 R32, R128, R28, RZ ;  /* 0x0000001c8020723c */ /* 0x000ff000000018ff */
[C---:B------:R-:W-:Y:S01]  /*3b40*/  HMMA.16816.F32 R112, R132.reuse, R64, R24 ;  /* 0x000000408470723c */ /* 0x040fe20000001818 */
[----:B------:R-:W1:Y:S07]  /*3b50*/  LDSM.16.M88.4 R24, [R190+0x1000] ;  /* 0x00100000be18783b */ /* 0x000e6e0000000200 */
[----:B------:R-:W-:Y:S01]  /*3b60*/  HMMA.16816.F32 R84, R132, R74, R36 ;  /* 0x0000004a8454723c */ /* 0x000fe20000001824 */
[----:B------:R-:W-:-:S07]  /*3b70*/  IADD3 R189, R195, R0, RZ ;  /* 0x00000000c3bd7210 */ /* 0x000fce0007ffe0ff */
[----:B------:R-:W-:Y:S08]  /*3b80*/  HMMA.16816.F32 R28, R128, R30, RZ ;  /* 0x0000001e801c723c */ /* 0x000ff000000018ff */
[----:B------:R-:W-:Y:S01]  /*3b90*/  HMMA.16816.F32 R104, R132, R66, R20 ;  /* 0x000000428468723c */ /* 0x000fe20000001814 */
[----:B------:R-:W-:Y:S07]  /*3ba0*/  LDSM.16.M88.4 R64, [R189+0x800] ;  /* 0x00080000bd40783b */ /* 0x000fee0000000200 */
[----:B------:R-:W-:Y:S01]  /*3bb0*/  HMMA.16816.F32 R20, R128, R76, RZ ;  /* 0x0000004c8014723c */ /* 0x000fe200000018ff */
[----:B------:R-:W-:Y:S07]  /*3bc0*/  LDSM.16.M88.4 R76, [R190+0x2000] ;  /* 0x00200000be4c783b */ /* 0x000fee0000000200 */
[C---:B------:R-:W-:Y:S01]  /*3bd0*/  HMMA.16816.F32 R88, R132.reuse, R72, R40 ;  /* 0x000000488458723c */ /* 0x040fe20000001828 */
[----:B------:R-:W-:Y:S07]  /*3be0*/  LDSM.16.M88.4 R72, [R190+0x2800] ;  /* 0x00280000be48783b */ /* 0x000fee0000000200 */
[C---:B------:R-:W-:Y:S08]  /*3bf0*/  HMMA.16816.F32 R96, R132.reuse, R62, R12 ;  /* 0x0000003e8460723c */ /* 0x040ff0000000180c */
[----:B------:R-:W-:Y:S01]  /*3c00*/  HMMA.16816.F32 R92, R132, R56, R8 ;  /* 0x00000038845c723c */ /* 0x000fe20000001808 */
[----:B------:R-:W-:Y:S07]  /*3c10*/  LDSM.16.M88.4 R56, [R190+0x3000] ;  /* 0x00300000be38783b */ /* 0x000fee0000000200 */
[C---:B------:R-:W-:Y:S08]  /*3c20*/  HMMA.16816.F32 R12, R128.reuse, R116, RZ ;  /* 0x00000074800c723c */ /* 0x040ff000000018ff */
[----:B------:R-:W-:Y:S08]  /*3c30*/  HMMA.16816.F32 R8, R128, R118, RZ ;  /* 0x000000768008723c */ /* 0x000ff000000018ff */
[C---:B------:R-:W-:Y:S01]  /*3c40*/  HMMA.16816.F32 R48, R132.reuse, R122, R16 ;  /* 0x0000007a8430723c */ /* 0x040fe20000001810 */
[----:B------:R-:W4:Y:S07]  /*3c50*/  LDSM.16.M88.4 R16, [R189] ;  /* 0x00000000bd10783b */ /* 0x000f2e0000000200 */
[----:B------:R-:W-:Y:S08]  /*3c60*/  HMMA.16816.F32 R52, R132, R68, R32 ;  /* 0x000000448434723c */ /* 0x000ff00000001820 */
[----:B---3--:R-:W-:Y:S01]  /*3c70*/  HMMA.16816.F32 R32, R164, R6, R84 ;  /* 0x00000006a420723c */ /* 0x008fe20000001854 */
[----:B------:R-:W3:Y:S07]  /*3c80*/  LDSM.16.M88.4 R84, [R189+0x1000] ;  /* 0x00100000bd54783b */ /* 0x000eee0000000200 */
[C---:B------:R-:W-:Y:S01]  /*3c90*/  HMMA.16816.F32 R108, R132.reuse, R70, R28 ;  /* 0x00000046846c723c */ /* 0x040fe2000000181c */
[----:B------:R-:W5:Y:S07]  /*3ca0*/  LDSM.16.M88.4 R28, [R190+0x800] ;  /* 0x00080000be1c783b */ /* 0x000f6e0000000200 */
[----:B------:R-:W-:Y:S08]  /*3cb0*/  HMMA.16816.F32 R68, R132, R120, R20 ;  /* 0x000000788444723c */ /* 0x000ff00000001814 */
[----:B------:R-:W-:Y:S01]  /*3cc0*/  HMMA.16816.F32 R20, R164, R4, R88 ;  /* 0x00000004a414723c */ /* 0x000fe20000001858 */
[----:B------:R-:W2:Y:S07]  /*3cd0*/  LDSM.16.M88.4 R88, [R189+0x1800] ;  /* 0x00180000bd58783b */ /* 0x000eae0000000200 */
[C---:B------:R-:W-:Y:S08]  /*3ce0*/  HMMA.16816.F32 R40, R132.reuse, R124, R12 ;  /* 0x0000007c8428723c */ /* 0x040ff0000000180c */
[----:B------:R-:W-:Y:S08]  /*3cf0*/  HMMA.16816.F32 R36, R132, R126, R8 ;  /* 0x0000007e8424723c */ /* 0x000ff00000001808 */
[C---:B-1----:R-:W-:Y:S08]  /*3d00*/  HMMA.16816.F32 R12, R164.reuse, R24, R112 ;  /* 0x00000018a40c723c */ /* 0x042ff00000001870 */
[C---:B------:R-:W-:Y:S08]  /*3d10*/  HMMA.16816.F32 R8, R164.reuse, R26, R104 ;  /* 0x0000001aa408723c */ /* 0x040ff00000001868 */
[C---:B------:R-:W-:Y:S08]  /*3d20*/  HMMA.16816.F32 R4, R164.reuse, R44, R100 ;  /* 0x0000002ca404723c */ /* 0x040ff00000001864 */
[----:B------:R-:W-:Y:S01]  /*3d30*/  HMMA.16816.F32 R24, R164, R46, R96 ;  /* 0x0000002ea418723c */ /* 0x000fe20000001860 */
[----:B------:R-:W1:Y:S07]  /*3d40*/  LDSM.16.M88.4 R44, [R188+0x3800] ;  /* 0x00380000bc2c783b */ /* 0x000e6e0000000200 */
[----:B----4-:R-:W-:Y:S08]  /*3d50*/  HMMA.16816.F32 R20, R168, R16, R20 ;  /* 0x00000010a814723c */ /* 0x010ff00000001814 */
[C---:B------:R-:W-:Y:S01]  /*3d60*/  HMMA.16816.F32 R100, R164.reuse, R56, R40 ;  /* 0x00000038a464723c */ /* 0x040fe20000001828 */
[----:B------:R-:W-:Y:S07]  /*3d70*/  LDSM.16.M88.4 R40, [R189+0x2000] ;  /* 0x00200000bd28783b */ /* 0x000fee0000000200 */
[----:B------:R-:W-:Y:S01]  /*3d80*/  HMMA.16816.F32 R96, R164, R58, R36 ;  /* 0x0000003aa460723c */ /* 0x000fe20000001824 */
[----:B------:R-:W-:Y:S07]  /*3d90*/  LDSM.16.M88.4 R36, [R190+0x3800] ;  /* 0x00380000be24783b */ /* 0x000fee0000000200 */
[----:B---3--:R-:W-:Y:S01]  /*3da0*/  HMMA.16816.F32 R56, R168, R86, R8 ;  /* 0x00000056a838723c */ /* 0x008fe20000001808 */
[----:B------:R-:W3:Y:S07]  /*3db0*/  LDSM.16.M88.4 R8, [R195+0x3800] ;  /* 0x00380000c308783b */ /* 0x000eee0000000200 */
[C---:B-----5:R-:W-:Y:S08]  /*3dc0*/  HMMA.16816.F32 R52, R164.reuse, R28, R52 ;  /* 0x0000001ca434723c */ /* 0x060ff00000001834 */
[----:B------:R-:W-:Y:S08]  /*3dd0*/  HMMA.16816.F32 R60, R164, R30, R108 ;  /* 0x0000001ea43c723c */ /* 0x000ff0000000186c */
[----:B------:R-:W-:Y:S01]  /*3de0*/  HMMA.16816.F32 R28, R168, R18, R32 ;  /* 0x00000012a81c723c */ /* 0x000fe20000001820 */
[----:B------:R-:W4:Y:S04]  /*3df0*/  LDSM.16.M88.4 R16, [R189+0x2800] ;  /* 0x00280000bd10783b */ /* 0x000f280000000200 */
[----:B------:R-:W-:Y:S03]  /*3e00*/  LDSM.16.M88.4 R32, [R189+0x3000] ;  /* 0x00300000bd20783b */ /* 0x000fe60000000200 */
[C---:B------:R-:W-:Y:S08]  /*3e10*/  HMMA.16816.F32 R92, R164.reuse, R76, R92 ;  /* 0x0000004ca45c723c */ /* 0x040ff0000000185c */
[C---:B------:R-:W-:Y:S08]  /*3e20*/  HMMA.16816.F32 R80, R164.reuse, R78, R80 ;  /* 0x0000004ea450723c */ /* 0x040ff00000001850 */
[C---:B------:R-:W-:Y:S08]  /*3e30*/  HMMA.16816.F32 R68, R164.reuse, R72, R68 ;  /* 0x00000048a444723c */ /* 0x040ff00000001844 */
[----:B------:R-:W-:Y:S08]  /*3e40*/  HMMA.16816.F32 R76, R164, R74, R48 ;  /* 0x0000004aa44c723c */ /* 0x000ff00000001830 */
[C---:B--2---:R-:W-:Y:S08]  /*3e50*/  HMMA.16816.F32 R72, R168.reuse, R88, R4 ;  /* 0x00000058a848723c */ /* 0x044ff00000001804 */
[----:B------:R-:W-:Y:S01]  /*3e60*/  HMMA.16816.F32 R88, R168, R90, R24 ;  /* 0x0000005aa858723c */ /* 0x000fe20000001818 */
[----:B------:R-:W2:Y:S07]  /*3e70*/  LDSM.16.M88.4 R24, [R188+0x4000] ;  /* 0x00400000bc18783b */ /* 0x000eae0000000200 */
[----:B-1----:R-:W-:Y:S08]  /*3e80*/  HMMA.16816.F32 R4, R172, R44, R20 ;  /* 0x0000002cac04723c */ /* 0x002ff00000001814 */
[C---:B------:R-:W-:Y:S08]  /*3e90*/  HMMA.16816.F32 R52, R168.reuse, R64, R52 ;  /* 0x00000040a834723c */ /* 0x040ff00000001834 */
[----:B------:R-:W-:Y:S08]  /*3ea0*/  HMMA.16816.F32 R48, R168, R84, R12 ;  /* 0x00000054a830723c */ /* 0x000ff0000000180c */
[----:B------:R-:W-:Y:S01]  /*3eb0*/  HMMA.16816.F32 R12, R172, R46, R28 ;  /* 0x0000002eac0c723c */ /* 0x000fe2000000181c */
[----:B------:R-:W1:Y:S07]  /*3ec0*/  LDSM.16.M88.4 R44, [R195+0x4000] ;  /* 0x00400000c32c783b */ /* 0x000e6e0000000200 */
[----:B---3--:R-:W-:Y:S08]  /*3ed0*/  HMMA.16816.F32 R4, R176, R8, R4 ;  /* 0x00000008b004723c */ /* 0x008ff00000001804 */
[C---:B------:R-:W-:Y:S08]  /*3ee0*/  HMMA.16816.F32 R92, R168.reuse, R40, R92 ;  /* 0x00000028a85c723c */ /* 0x040ff0000000185c */
[C---:B------:R-:W-:Y:S01]  /*3ef0*/  HMMA.16816.F32 R80, R168.reuse, R42, R80 ;  /* 0x0000002aa850723c */ /* 0x040fe20000001850 */
[----:B------:R-:W3:Y:S07]  /*3f00*/  LDSM.16.M88.4 R40, [R188+0x4800] ;  /* 0x00480000bc28783b */ /* 0x000eee0000000200 */
[C---:B----4-:R-:W-:Y:S01]  /*3f10*/  HMMA.16816.F32 R84, R168.reuse, R16, R68 ;  /* 0x00000010a854723c */ /* 0x050fe20000001844 */
[----:B------:R-:W4:Y:S07]  /*3f20*/  LDSM.16.M88.4 R68, [R189+0x3800] ;  /* 0x00380000bd44783b */ /* 0x000f2e0000000200 */
[----:B------:R-:W-:Y:S01]  /*3f30*/  HMMA.16816.F32 R64, R168, R66, R60 ;  /* 0x00000042a840723c */ /* 0x000fe2000000183c */
[----:B------:R-:W-:Y:S07]  /*3f40*/  LDSM.16.M88.4 R60, [R188+0x5000] ;  /* 0x00500000bc3c783b */ /* 0x000fee0000000200 */
[----:B--2---:R-:W-:Y:S01]  /*3f50*/  HMMA.16816.F32 R20, R172, R24, R52 ;  /* 0x00000018ac14723c */ /* 0x004fe20000001834 */
[----:B------:R-:W2:Y:S07]  /*3f60*/  LDSM.16.M88.4 R52, [R190+0x4000] ;  /* 0x00400000be34783b */ /* 0x000eae0000000200 */
[----:B------:R-:W-:Y:S08]  /*3f70*/  HMMA.16816.F32 R12, R176, R10, R12 ;  /* 0x0000000ab00c723c */ /* 0x000ff0000000180c */
[----:B------:R-:W-:Y:S08]  /*3f80*/  HMMA.16816.F32 R8, R180, R36, R4 ;  /* 0x00000024b408723c */ /* 0x000ff00000001804 */
[----:B------:R-:W-:Y:S08]  /*3f90*/  HMMA.16816.F32 R76, R168, R18, R76 ;  /* 0x00000012a84c723c */ /* 0x000ff0000000184c */
[----:B------:R-:W-:Y:S01]  /*3fa0*/  HMMA.16816.F32 R16, R172, R26, R64 ;  /* 0x0000001aac10723c */ /* 0x000fe20000001840 */
[----:B------:R-:W-:Y:S07]  /*3fb0*/  LDSM.16.M88.4 R64, [R188+0x5800] ;  /* 0x00580000bc40783b */ /* 0x000fee0000000200 */
[C---:B------:R-:W-:Y:S08]  /*3fc0*/  HMMA.16816.F32 R100, R168.reuse, R32, R100 ;  /* 0x00000020a864723c */ /* 0x040ff00000001864 */
[----:B------:R-:W-:Y:S01]  /*3fd0*/  HMMA.16816.F32 R96, R168, R34, R96 ;  /* 0x00000022a860723c */ /* 0x000fe20000001860 */
[----:B------:R-:W5:Y:S07]  /*3fe0*/  LDSM.16.M88.4 R32, [R195+0x4800] ;  /* 0x00480000c320783b */ /* 0x000f6e0000000200 */
[----:B-1----:R-:W-:Y:S08]  /*3ff0*/  HMMA.16816.F32 R20, R176, R44, R20 ;  /* 0x0000002cb014723c */ /* 0x002ff00000001814 */
[----:B------:R-:W-:Y:S01]  /*4000*/  HMMA.16816.F32 R4, R180, R38, R12 ;  /* 0x00000026b404723c */ /* 0x000fe2000000180c */
[----:B------:R-:W-:Y:S07]  /*4010*/  LDSM.16.M88.4 R36, [R189+0x4800] ;  /* 0x00480000bd24783b */ /* 0x000fee0000000200 */
[----:B---3--:R-:W-:Y:S01]  /*4020*/  HMMA.16816.F32 R28, R172, R40, R48 ;  /* 0x00000028ac1c723c */ /* 0x008fe20000001830 */
[----:B------:R-:W1:Y:S07]  /*4030*/  LDSM.16.M88.4 R48, [R189+0x4000] ;  /* 0x00400000bd30783b */ /* 0x000e6e0000000200 */
[----:B----4-:R-:W-:Y:S08]  /*4040*/  HMMA.16816.F32 R24, R184, R68, R8 ;  /* 0x00000044b818723c */ /* 0x010ff00000001808 */
[----:B------:R-:W-:Y:S01]  /*4050*/  HMMA.16816.F32 R8, R176, R46, R16 ;  /* 0x0000002eb008723c */ /* 0x000fe20000001810 */
[----:B------:R-:W-:Y:S07]  /*4060*/  LDSM.16.M88.4 R44, [R195+0x5800] ;  /* 0x00580000c32c783b */ /* 0x000fee0000000200 */
[----:B------:R-:W-:Y:S01]  /*4070*/  HMMA.16816.F32 R56, R172, R42, R56 ;  /* 0x0000002aac38723c */ /* 0x000fe20000001838 */
[----:B------:R-:W3:Y:S07]  /*4080*/  LDSM.16.M88.4 R40, [R190+0x4800] ;  /* 0x00480000be28783b */ /* 0x000eee0000000200 */
[----:B--2---:R-:W-:Y:S01]  /*4090*/  HMMA.16816.F32 R16, R180, R52, R20 ;  /* 0x00000034b410723c */ /* 0x004fe20000001814 */
[----:B------:R-:W-:-:S07]  /*40a0*/  FMUL.FTZ R0, R24, c[0x0][0x320] ;  /* 0x0000c80018007a20 */ /* 0x000fce0000410000 */
[----:B------:R-:W-:Y:S01]  /*40b0*/  HMMA.16816.F32 R4, R184, R70, R4 ;  /* 0x00000046b804723c */ /* 0x000fe20000001804 */
[----:B------:R2:W4:Y:S07]  /*40c0*/  MUFU.TANH R105, R0 ;  /* 0x0000000000697308 */ /* 0x00052e0000002400 */
[----:B-----5:R-:W-:Y:S01]  /*40d0*/  HMMA.16816.F32 R12, R176, R32, R28 ;  /* 0x00000020b00c723c */ /* 0x020fe2000000181c */
[----:B------:R-:W5:Y:S01]  /*40e0*/  LDSM.16.M88.4 R28, [R195+0x5000] ;  /* 0x00500000c31c783b */ /* 0x000f620000000200 */
[----:B--2---:R-:W-:-:S06]  /*40f0*/  FMUL.FTZ R0, R25, c[0x0][0x320] ;  /* 0x0000c80019007a20 */ /* 0x004fcc0000410000 */
[----:B------:R-:W-:Y:S01]  /*4100*/  HMMA.16816.F32 R8, R180, R54, R8 ;  /* 0x00000036b408723c */ /* 0x000fe20000001808 */
[----:B------:R-:W-:Y:S01]  /*4110*/  LDSM.16.M88.4 R52, [R188+0x6000] ;  /* 0x00600000bc34783b */ /* 0x000fe20000000200 */
[----:B------:R2:W1:Y:S02]  /*4120*/  MUFU.TANH R104, R0 ;  /* 0x0000000000687308 */ /* 0x0004640000002400 */
[----:B--2---:R-:W-:-:S06]  /*4130*/  FMUL.FTZ R0, R26, c[0x0][0x320] ;  /* 0x0000c8001a007a20 */ /* 0x004fcc0000410000 */
[----:B------:R2:W1:Y:S01]  /*4140*/  MUFU.TANH R107, R0 ;  /* 0x00000000006b7308 */ /* 0x0004620000002400 */
[----:B------:R-:W-:Y:S01]  /*4150*/  HMMA.16816.F32 R68, R172, R62, R88 ;  /* 0x0000003eac44723c */ /* 0x000fe20000001858 */
[----:B--2---:R-:W-:-:S07]  /*4160*/  FMUL.FTZ R0, R27, c[0x0][0x320] ;  /* 0x0000c8001b007a20 */ /* 0x004fce0000410000 */
[----:B-1----:R-:W-:Y:S01]  /*4170*/  HMMA.16816.F32 R24, R184, R48, R16 ;  /* 0x00000030b818723c */ /* 0x002fe20000001810 */
[----:B------:R1:W2:Y:S07]  /*4180*/  MUFU.TANH R106, R0 ;  /* 0x00000000006a7308 */ /* 0x0002ae0000002400 */
[----:B------:R-:W-:Y:S01]  /*4190*/  HMMA.16816.F32 R72, R172, R60, R72 ;  /* 0x0000003cac48723c */ /* 0x000fe20000001848 */
[----:B-1----:R-:W-:-:S04]  /*41a0*/  FMUL.FTZ R0, R4, c[0x0][0x320] ;  /* 0x0000c80004007a20 */ /* 0x002fc80000410000 */
[----:B------:R1:W1:Y:S03]  /*41b0*/  MUFU.TANH R91, R0 ;  /* 0x00000000005b7308 */ /* 0x0002660000002400 */
[----:B------:R-:W-:Y:S01]  /*41c0*/  HMMA.16816.F32 R20, R176, R34, R56 ;  /* 0x00000022b014723c */ /* 0x000fe20000001838 */
[----:B------:R-:W2:Y:S07]  /*41d0*/  LDSM.16.M88.4 R32, [R190+0x5000] ;  /* 0x00500000be20783b */ /* 0x000eae0000000200 */
[----:B---3--:R-:W-:Y:S01]  /*41e0*/  HMMA.16816.F32 R16, R180, R40, R12 ;  /* 0x00000028b410723c */ /* 0x008fe2000000180c */
[----:B-1----:R-:W-:-:S04]  /*41f0*/  FMUL.FTZ R0, R5, c[0x0][0x320] ;  /* 0x0000c80005007a20 */ /* 0x002fc80000410000 */
[----:B------:R1:W3:Y:S03]  /*4200*/  MUFU.TANH R90, R0 ;  /* 0x00000000005a7308 */ /* 0x0002e60000002400 */
[----:B------:R-:W-:Y:S01]  /*4210*/  HMMA.16816.F32 R60, R172, R64, R92 ;  /* 0x00000040ac3c723c */ /* 0x000fe2000000185c */
[----:B-1----:R-:W-:-:S04]  /*4220*/  FMUL.FTZ R0, R6, c[0x0][0x320] ;  /* 0x0000c80006007a20 */ /* 0x002fc80000410000 */
[----:B------:R1:W1:Y:S03]  /*4230*/  MUFU.TANH R93, R0 ;  /* 0x00000000005d7308 */ /* 0x0002660000002400 */
[----:B------:R-:W-:Y:S01]  /*4240*/  HMMA.16816.F32 R64, R172, R66, R80 ;  /* 0x00000042ac40723c */ /* 0x000fe20000001850 */
[----:B-1----:R-:W-:-:S07]  /*4250*/  FMUL.FTZ R0, R7, c[0x0][0x320] ;  /* 0x0000c80007007a20 */ /* 0x002fce0000410000 */
[----:B------:R-:W-:Y:S01]  /*4260*/  HMMA.16816.F32 R4, R184, R50, R8 ;  /* 0x00000032b804723c */ /* 0x000fe20000001808 */
[----:B------:R-:W-:Y:S01]  /*4270*/  LDSM.16.M88.4 R48, [R188+0x6800] ;  /* 0x00680000bc30783b */ /* 0x000fe20000000200 */
[----:B------:R1:W1:Y:S06]  /*4280*/  MUFU.TANH R92, R0 ;  /* 0x00000000005c7308 */ /* 0x00026c0000002400 */
[----:B-----5:R-:W-:Y:S01]  /*4290*/  HMMA.16816.F32 R12, R176, R28, R72 ;  /* 0x0000001cb00c723c */ /* 0x020fe20000001848 */
[----:B-1----:R-:W-:-:S04]  /*42a0*/  FMUL.FTZ R0, R24, c[0x0][0x320] ;  /* 0x0000c80018007a20 */ /* 0x002fc80000410000 */
[----:B------:R1:W1:Y:S03]  /*42b0*/  MUFU.TANH R88, R0 ;  /* 0x0000000000587308 */ /* 0x0002660000002400 */
[----:B------:R-:W-:Y:S01]  /*42c0*/  HMMA.16816.F32 R8, R180, R42, R20 ;  /* 0x0000002ab408723c */ /* 0x000fe20000001814 */
[----:B------:R-:W5:Y:S01]  /*42d0*/  LDSM.16.M88.4 R40, [R189+0x5000] ;  /* 0x00500000bd28783b */ /* 0x000f620000000200 */
[----:B-1----:R-:W-:-:S04]  /*42e0*/  FMUL.FTZ R0, R25, c[0x0][0x320] ;  /* 0x0000c80019007a20 */ /* 0x002fc80000410000 */
[----:B------:R1:W1:Y:S02]  /*42f0*/  MUFU.TANH R82, R0 ;  /* 0x0000000000527308 */ /* 0x0002640000002400 */
[----:B------:R-:W-:Y:S01]  /*4300*/  HMMA.16816.F32 R20, R176, R30, R68 ;  /* 0x0000001eb014723c */ /* 0x000fe20000001844 */
[----:B------:R-:W2:Y:S01]  /*4310*/  LDSM.16.M88.4 R28, [R190+0x5800] ;  /* 0x00580000be1c783b */ /* 0x000ea20000000200 */
[----:B-1----:R-:W-:-:S04]  /*4320*/  FMUL.FTZ R0, R26, c[0x0][0x320] ;  /* 0x0000c8001a007a20 */ /* 0x002fc80000410000 */
[----:B------:R1:W1:Y:S02]  /*4330*/  MUFU.TANH R89, R0 ;  /* 0x0000000000597308 */ /* 0x0002640000002400 */
[----:B-1----:R-:W-:Y:S02]  /*4340*/  FMUL.FTZ R0, R27, c[0x0][0x320] ;  /* 0x0000c8001b007a20 */ /* 0x002fe40000410000 */
[----:B------:R-:W-:Y:S04]  /*4350*/  HMMA.16816.F32 R24, R184, R36, R16 ;  /* 0x00000024b818723c */ /* 0x000fe80000001810 */
[----:B------:R1:W1:Y:S02]  /*4360*/  MUFU.TANH R83, R0 ;  /* 0x0000000000537308 */ /* 0x0002640000002400 */
[----:B-1----:R-:W-:-:S06]  /*4370*/  FMUL.FTZ R0, R4, c[0x0][0x320] ;  /* 0x0000c80004007a20 */ /* 0x002fcc0000410000 */
[----:B------:R1:W1:Y:S01]  /*4380*/  MUFU.TANH R75, R0 ;  /* 0x00000000004b7308 */ /* 0x0002620000002400 */
[----:B--2---:R-:W-:Y:S01]  /*4390*/  HMMA.16816.F32 R16, R180, R32, R12 ;  /* 0x00000020b410723c */ /* 0x004fe2000000180c */
[----:B-1----:R-:W-:-:S06]  /*43a0*/  FMUL.FTZ R0, R5, c[0x0][0x320] ;  /* 0x0000c80005007a20 */ /* 0x002fcc0000410000 */
[----:B------:R1:W2:Y:S02]  /*43b0*/  MUFU.TANH R74, R0 ;  /* 0x00000000004a7308 */ /* 0x0002a40000002400 */
[----:B-1----:R-:W-:-:S06]  /*43c0*/  FMUL.FTZ R0, R6, c[0x0][0x320] ;  /* 0x0000c80006007a20 */ /* 0x002fcc0000410000 */
[----:B------:R1:W1:Y:S01]  /*43d0*/  MUFU.TANH R81, R0 ;  /* 0x0000000000517308 */ /* 0x0002620000002400 */
[----:B------:R-:W-:Y:S01]  /*43e0*/  HMMA.16816.F32 R12, R176, R44, R60 ;  /* 0x0000002cb00c723c */ /* 0x000fe2000000183c */
[----:B-1----:R-:W-:-:S07]  /*43f0*/  FMUL.FTZ R0, R7, c[0x0][0x320] ;  /* 0x0000c80007007a20 */ /* 0x002fce0000410000 */
[----:B------:R-:W-:Y:S01]  /*4400*/  HMMA.16816.F32 R4, R184, R38, R8 ;  /* 0x00000026b804723c */ /* 0x000fe20000001808 */
[----:B------:R-:W-:Y:S01]  /*4410*/  LDSM.16.M88.4 R36, [R189+0x5800] ;  /* 0x00580000bd24783b */ /* 0x000fe20000000200 */
[----:B------:R1:W1:Y:S06]  /*4420*/  MUFU.TANH R80, R0 ;  /* 0x0000000000507308 */ /* 0x00026c0000002400 */
[----:B------:R-:W-:Y:S01]  /*4430*/  HMMA.16816.F32 R8, R180, R34, R20 ;  /* 0x00000022b408723c */ /* 0x000fe20000001814 */
[----:B------:R-:W2:Y:S01]  /*4440*/  LDSM.16.M88.4 R32, [R195+0x6000] ;  /* 0x00600000c320783b */ /* 0x000ea20000000200 */
[----:B-1----:R-:W-:-:S04]  /*4450*/  FMUL.FTZ R0, R24, c[0x0][0x320] ;  /* 0x0000c80018007a20 */ /* 0x002fc80000410000 */
[----:B------:R1:W1:Y:S02]  /*4460*/  MUFU.TANH R71, R0 ;  /* 0x0000000000477308 */ /* 0x0002640000002400 */
[----:B-1----:R-:W-:-:S06]  /*4470*/  FMUL.FTZ R0, R25, c[0x0][0x320] ;  /* 0x0000c80019007a20 */ /* 0x002fcc0000410000 */
[----:B------:R1:W1:Y:S01]  /*4480*/  MUFU.TANH R70, R0 ;  /* 0x0000000000467308 */ /* 0x0002620000002400 */
[----:B------:R-:W-:Y:S01]  /*4490*/  HMMA.16816.F32 R56, R172, R52, R84 ;  /* 0x00000034ac38723c */ /* 0x000fe20000001854 */
[----:B-1----:R-:W-:-:S06]  /*44a0*/  FMUL.FTZ R0, R26, c[0x0][0x320] ;  /* 0x0000c8001a007a20 */ /* 0x002fcc0000410000 */
[----:B------:R1:W1:Y:S01]  /*44b0*/  MUFU.TANH R72, R0 ;  /* 0x0000000000487308 */ /* 0x0002620000002400 */
[----:B------:R-:W-:Y:S01]  /*44c0*/  HMMA.16816.F32 R20, R176, R46, R64 ;  /* 0x0000002eb014723c */ /* 0x000fe20000001840 */
[----:B------:R-:W2:Y:S01]  /*44d0*/  LDSM.16.M88.4 R44, [R190+0x6000] ;  /* 0x00600000be2c783b */ /* 0x000ea20000000200 */
[----:B-1----:R-:W-:-:S06]  /*44e0*/  FMUL.FTZ R0, R27, c[0x0][0x320] ;  /* 0x0000c8001b007a20 */ /* 0x002fcc0000410000 */
[----:B-----5:R-:W-:Y:S01]  /*44f0*/  HMMA.16816.F32 R24, R184, R40, R16 ;  /* 0x00000028b818723c */ /* 0x020fe20000001810 */
[----:B------:R1:W1:Y:S02]  /*4500*/  MUFU.TANH R73, R0 ;  /* 0x0000000000497308 */ /* 0x0002640000002400 */
[----:B-1----:R-:W-:-:S06]  /*4510*/  FMUL.FTZ R0, R4, c[0x0][0x320] ;  /* 0x0000c80004007a20 */ /* 0x002fcc0000410000 */
[----:B------:R1:W1:Y:S01]  /*4520*/  MUFU.TANH R69, R0 ;  /* 0x0000000000457308 */ /* 0x0002620000002400 */
[----:B------:R-:W-:Y:S08]  /*4530*/  HMMA.16816.F32 R52, R172, R54, R76 ;  /* 0x00000036ac34723c */ /* 0x000ff0000000184c */
[----:B------:R-:W-:Y:S01]  /*4540*/  HMMA.16816.F32 R16, R180, R28, R12 ;  /* 0x0000001cb410723c */ /* 0x000fe2000000180c */
[----:B-1----:R-:W-:-:S04]  /*4550*/  FMUL.FTZ R0, R5, c[0x0][0x320] ;  /* 0x0000c80005007a20 */ /* 0x002fc80000410000 */
[----:B------:R1:W1:Y:S02]  /*4560*/  MUFU.TANH R68, R0 ;  /* 0x0000000000447308 */ /* 0x0002640000002400 */
[----:B-1----:R-:W-:-:S06]  /*4570*/  FMUL.FTZ R0, R6, c[0x0][0x320] ;  /* 0x0000c80006007a20 */ /* 0x002fcc0000410000 */
[----:B------:R1:W1:Y:S01]  /*4580*/  MUFU.TANH R65, R0 ;  /* 0x0000000000417308 */ /* 0x0002620000002400 */
[----:B--2---:R-:W-:Y:S01]  /*4590*/  HMMA.16816.F32 R12, R176, R32, R56 ;  /* 0x00000020b00c723c */ /* 0x004fe20000001838 */
[----:B-1----:R-:W-:-:S07]  /*45a0*/  FMUL.FTZ R0, R7, c[0x0][0x320] ;  /* 0x0000c80007007a20 */ /* 0x002fce0000410000 */
[----:B------:R-:W-:Y:S01]  /*45b0*/  HMMA.16816.F32 R4, R184, R42, R8 ;  /* 0x0000002ab804723c */ /* 0x000fe20000001808 */
[----:B------:R-:W1:Y:S01]  /*45c0*/  LDSM.16.M88.4 R40, [R195+0x6800] ;  /* 0x00680000c328783b */ /* 0x000e620000000200 */
[----:B------:R2:W1:Y:S02]  /*45d0*/  MUFU.TANH R64, R0 ;  /* 0x0000000000407308 */ /* 0x0004640000002400 */
[----:B--2---:R-:W-:-:S06]  /*45e0*/  FMUL.FTZ R0, R24, c[0x0][0x320] ;  /* 0x0000c80018007a20 */ /* 0x004fcc0000410000 */
[----:B------:R2:W1:Y:S01]  /*45f0*/  MUFU.TANH R60, R0 ;  /* 0x00000000003c7308 */ /* 0x0004620000002400 */
[----:B------:R-:W-:Y:S01]  /*4600*/  HMMA.16816.F32 R8, R180, R30, R20 ;  /* 0x0000001eb408723c */ /* 0x000fe20000001814 */
[----:B--2---:R-:W-:-:S06]  /*4610*/  FMUL.FTZ R0, R25, c[0x0][0x320] ;  /* 0x0000c80019007a20 */ /* 0x004fcc0000410000 */
[----:B------:R2:W1:Y:S01]  /*4620*/  MUFU.TANH R58, R0 ;  /* 0x00000000003a7308 */ /* 0x0004620000002400 */
[----:B------:R-:W-:Y:S01]  /*4630*/  HMMA.16816.F32 R28, R176, R34, R52 ;  /* 0x00000022b01c723c */ /* 0x000fe20000001834 */
[----:B------:R-:W5:Y:S04]  /*4640*/  LDSM.16.M88.4 R52, [R189+0x6000] ;  /* 0x00600000bd34783b */ /* 0x000f680000000200 */
[----:B------:R-:W1:Y:S01]  /*4650*/  LDSM.16.M88.4 R32, [R190+0x6800] ;  /* 0x00680000be20783b */ /* 0x000e620000000200 */
[----:B--2---:R-:W-:-:S04]  /*4660*/  FMUL.FTZ R0, R26, c[0x0][0x320] ;  /* 0x0000c8001a007a20 */ /* 0x004fc80000410000 */
[----:B------:R2:W1:Y:S02]  /*4670*/  MUFU.TANH R63, R0 ;  /* 0x00000000003f7308 */ /* 0x0004640000002400 */
[----:B--2---:R-:W-:Y:S02]  /*4680*/  FMUL.FTZ R0, R27, c[0x0][0x320] ;  /* 0x0000c8001b007a20 */ /* 0x004fe40000410000 */
[----:B------:R-:W-:Y:S04]  /*4690*/  HMMA.16816.F32 R24, R184, R36, R16 ;  /* 0x00000024b818723c */ /* 0x000fe80000001810 */
[----:B------:R2:W1:Y:S04]  /*46a0*/  MUFU.TANH R62, R0 ;  /* 0x00000000003e7308 */ /* 0x0004680000002400 */
[----:B------:R-:W-:Y:S01]  /*46b0*/  HMMA.16816.F32 R16, R172, R48, R100 ;  /* 0x00000030ac10723c */ /* 0x000fe20000001864 */
[----:B--2---:R-:W-:-:S04]  /*46c0*/  FMUL.FTZ R0, R4, c[0x0][0x320] ;  /* 0x0000c80004007a20 */ /* 0x004fc80000410000 */
[----:B------:R2:W1:Y:S03]  /*46d0*/  MUFU.TANH R57, R0 ;  /* 0x0000000000397308 */ /* 0x0004660000002400 */
[----:B------:R-:W-:Y:S01]  /*46e0*/  HMMA.16816.F32 R20, R180, R44, R12 ;  /* 0x0000002cb414723c */ /* 0x000fe2000000180c */
[----:B--2---:R-:W-:-:S04]  /*46f0*/  FMUL.FTZ R0, R5, c[0x0][0x320] ;  /* 0x0000c80005007a20 */ /* 0x004fc80000410000 */
[----:B------:R2:W1:Y:S03]  /*4700*/  MUFU.TANH R56, R0 ;  /* 0x0000000000387308 */ /* 0x0004660000002400 */
[----:B------:R-:W-:Y:S01]  /*4710*/  HMMA.16816.F32 R8, R184, R38, R8 ;  /* 0x00000026b808723c */ /* 0x000fe20000001808 */
[----:B--2---:R-:W-:-:S04]  /*4720*/  FMUL.FTZ R0, R6, c[0x0][0x320] ;  /* 0x0000c80006007a20 */ /* 0x004fc80000410000 */
[----:B------:R2:W2:Y:S03]  /*4730*/  MUFU.TANH R61, R0 ;  /* 0x00000000003d7308 */ /* 0x0004a60000002400 */
[----:B-1----:R-:W-:Y:S01]  /*4740*/  HMMA.16816.F32 R12, R176, R40, R16 ;  /* 0x00000028b00c723c */ /* 0x002fe20000001810 */
[----:B--2---:R-:W-:-:S04]  /*4750*/  FMUL.FTZ R0, R7, c[0x0][0x320] ;  /* 0x0000c80007007a20 */ /* 0x004fc80000410000 */
[----:B------:R1:W2:Y:S03]  /*4760*/  MUFU.TANH R59, R0 ;  /* 0x00000000003b7308 */ /* 0x0002a60000002400 */
[----:B------:R-:W-:Y:S01]  /*4770*/  HMMA.16816.F32 R4, R172, R50, R96 ;  /* 0x00000032ac04723c */ /* 0x000fe20000001860 */
[----:B-1----:R-:W-:-:S04]  /*4780*/  FMUL.FTZ R0, R24, c[0x0][0x320] ;  /* 0x0000c80018007a20 */ /* 0x002fc80000410000 */
[----:B------:R1:W1:Y:S03]  /*4790*/  MUFU.TANH R37, R0 ;  /* 0x0000000000257308 */ /* 0x0002660000002400 */
[----:B------:R-:W-:Y:S01]  /*47a0*/  HMMA.16816.F32 R16, R180, R46, R28 ;  /* 0x0000002eb410723c */ /* 0x000fe2000000181c */
[----:B-1----:R-:W-:-:S04]  /*47b0*/  FMUL.FTZ R0, R25, c[0x0][0x320] ;  /* 0x0000c80019007a20 */ /* 0x002fc80000410000 */
[----:B------:R1:W1:Y:S03]  /*47c0*/  MUFU.TANH R36, R0 ;  /* 0x0000000000247308 */ /* 0x0002660000002400 */
[----:B-----5:R-:W-:Y:S01]  /*47d0*/  HMMA.16816.F32 R20, R184, R52, R20 ;  /* 0x00000034b814723c */ /* 0x020fe20000001814 */
[----:B-1----:R-:W-:-:S04]  /*47e0*/  FMUL.FTZ R0, R26, c[0x0][0x320] ;  /* 0x0000c8001a007a20 */ /* 0x002fc80000410000 */
[----:B------:R1:W1:Y:S03]  /*47f0*/  MUFU.TANH R51, R0 ;  /* 0x0000000000337308 */ /* 0x0002660000002400 */
[----:B------:R-:W-:Y:S01]  /*4800*/  HMMA.16816.F32 R4, R176, R42, R4 ;  /* 0x0000002ab004723c */ /* 0x000fe20000001804 */
[----:B-1----:R-:W-:Y:S02]  /*4810*/  FMUL.FTZ R0, R27, c[0x0][0x320] ;  /* 0x0000c8001b007a20 */ /* 0x002fe40000410000 */
[----:B------:R-:W1:Y:S05]  /*4820*/  LDSM.16.M88.4 R24, [R189+0x6800] ;  /* 0x00680000bd18783b */ /* 0x000e6a0000000200 */
[----:B------:R-:W-:Y:S01]  /*4830*/  HMMA.16816.F32 R12, R180, R32, R12 ;  /* 0x00000020b40c723c */ /* 0x000fe2000000180c */
[----:B------:R5:W1:Y:S01]  /*4840*/  MUFU.TANH R50, R0 ;  /* 0x0000000000327308 */ /* 0x000a620000002400 */
[----:B------:R-:W-:Y:S01]  /*4850*/  ISETP.GT.AND P0, PT, R138, R2, PT ;  /* 0x000000028a00720c */ /* 0x000fe20003f04270 */
[----:B------:R-:W-:-:S04]  /*4860*/  DEPBAR.LE SB0, 0x0 ;  /* 0x000080000000791a */ /* 0x000fc80000000000 */
[----:B-----5:R-:W-:-:S04]  /*4870*/  FMUL.FTZ R0, R8, c[0x0][0x320] ;  /* 0x0000c80008007a20 */ /* 0x020fc80000410000 */
[----:B------:R5:W1:Y:S01]  /*4880*/  MUFU.TANH R31, R0 ;  /* 0x00000000001f7308 */ /* 0x000a620000002400 */
[----:B------:R-:W-:Y:S01]  /*4890*/  HMMA.16816.F32 R16, R184, R54, R16 ;  /* 0x00000036b810723c */ /* 0x000fe20000001810 */
[----:B-----5:R-:W-:-:S06]  /*48a0*/  FMUL.FTZ R0, R9, c[0x0][0x320] ;  /* 0x0000c80009007a20 */ /* 0x020fcc0000410000 */
[----:B------:R5:W1:Y:S02]  /*48b0*/  MUFU.TANH R30, R0 ;  /* 0x00000000001e7308 */ /* 0x000a640000002400 */
[----:B-----5:R-:W-:-:S06]  /*48c0*/  FMUL.FTZ R0, R10, c[0x0][0x320] ;  /* 0x0000c8000a007a20 */ /* 0x020fcc0000410000 */
[----:B------:R5:W1:Y:S02]  /*48d0*/  MUFU.TANH R39, R0 ;  /* 0x0000000000277308 */ /* 0x000a640000002400 */
[----:B-----5:R-:W-:-:S06]  /*48e0*/  FMUL.FTZ R0, R11, c[0x0][0x320] ;  /* 0x0000c8000b007a20 */ /* 0x020fcc0000410000 */
[----:B------:R5:W1:Y:S01]  /*48f0*/  MUFU.TANH R38, R0 ;  /* 0x0000000000267308 */ /* 0x000a620000002400 */
[----:B------:R-:W-:Y:S01]  /*4900*/  HMMA.16816.F32 R4, R180, R34, R4 ;  /* 0x00000022b404723c */ /* 0x000fe20000001804 */
[----:B-----5:R-:W-:-:S06]  /*4910*/  FMUL.FTZ R0, R20, c[0x0][0x320] ;  /* 0x0000c80014007a20 */ /* 0x020fcc0000410000 */
[----:B------:R5:W2:Y:S01]  /*4920*/  MUFU.TANH R29, R0 ;  /* 0x00000000001d7308 */ /* 0x000aa20000002400 */
[----:B-1----:R-:W-:Y:S01]  /*4930*/  HMMA.16816.F32 R8, R184, R24, R12 ;  /* 0x00000018b808723c */ /* 0x002fe2000000180c */
[----:B-----5:R-:W-:-:S06]  /*4940*/  FMUL.FTZ R0, R21, c[0x0][0x320] ;  /* 0x0000c80015007a20 */ /* 0x020fcc0000410000 */
        /* <DEDUP_REMOVED lines=28> */
[----:B------:R-:W-:Y:S01]  /*4b10*/  BSSY B1, `(.L_x_1328) ;  /* 0x000007c000017945 */ /* 0x000fe20003800000 */
[----:B-1----:R-:W-:-:S06]  /*4b20*/  FMUL.FTZ R0, R7, c[0x0][0x320] ;  /* 0x0000c80007007a20 */ /* 0x002fcc0000410000 */
[----:B------:R1:W1:Y:S01]  /*4b30*/  MUFU.TANH R23, R0 ;  /* 0x0000000000177308 */ /* 0x0002620000002400 */
[C---:B------:R-:W-:Y:S02]  /*4b40*/  IADD3 R203, R195.reuse, 0x3800, RZ ;  /* 0x00003800c3cb7810 */ /* 0x040fe40007ffe0ff */
[C---:B------:R-:W-:Y:S02]  /*4b50*/  IADD3 R202, R195.reuse, 0x6800, RZ ;  /* 0x00006800c3ca7810 */ /* 0x040fe40007ffe0ff */
[C---:B------:R-:W-:Y:S02]  /*4b60*/  IADD3 R201, R195.reuse, 0x6000, RZ ;  /* 0x00006000c3c97810 */ /* 0x040fe40007ffe0ff */
[C---:B------:R-:W-:Y:S02]  /*4b70*/  IADD3 R200, R195.reuse, 0x5800, RZ ;  /* 0x00005800c3c87810 */ /* 0x040fe40007ffe0ff */
[C---:B------:R-:W-:Y:S02]  /*4b80*/  IADD3 R199, R195.reuse, 0x5000, RZ ;  /* 0x00005000c3c77810 */ /* 0x040fe40007ffe0ff */
[----:B------:R-:W-:-:S02]  /*4b90*/  IADD3 R198, R195, 0x4800, RZ ;  /* 0x00004800c3c67810 */ /* 0x000fc40007ffe0ff */
[----:B------:R-:W-:Y:S01]  /*4ba0*/  IADD3 R197, R195, 0x4000, RZ ;  /* 0x00004000c3c57810 */ /* 0x000fe20007ffe0ff */
[----:B------:R-:W-:Y:S06]  /*4bb0*/  BAR.SYNC.DEFER_BLOCKING 0x0 ;  /* 0x0000000000007b1d */ /* 0x000fec0000010000 */
[----:B------:R-:W-:Y:S05]  /*4bc0*/  @!P0 BRA `(.L_x_1329) ;  /* 0x0000070000008947 */ /* 0x000fea0003800000 */
[----:B-1234-:R-:W2:Y:S04]  /*4bd0*/  LDL R3, [R1+0xc] ;  /* 0x00000c0001037983 */ /* 0x01eea80000100800 */
[----:B------:R-:W2:Y:S04]  /*4be0*/  LDL R2, [R1+0x4] ;  /* 0x0000040001027983 */ /* 0x000ea80000100800 */
[----:B------:R-:W3:Y:S04]  /*4bf0*/  LDL.64 R140, [R1+0x20] ;  /* 0x00002000018c7983 */ /* 0x000ee80000100a00 */
[----:B------:R-:W4:Y:S01]  /*4c00*/  LDL R139, [R1+0x30] ;  /* 0x00003000018b7983 */ /* 0x000f220000100800 */
[----:B------:R-:W-:-:S03]  /*4c10*/  IMAD.MOV.U32 R219, RZ, RZ, RZ ;  /* 0x000000ffffdb7224 */ /* 0x000fc600078e00ff */
[----:B------:R-:W5:Y:S04]  /*4c20*/  LDL.64 R16, [R1+0x18] ;  /* 0x0000180001107983 */ /* 0x000f680000100a00 */
[----:B------:R-:W3:Y:S01]  /*4c30*/  LDL R6, [R1+0x10] ;  /* 0x0000100001067983 */ /* 0x000ee20000100800 */
[----:B--2---:R-:W-:-:S04]  /*4c40*/  IADD3 R2, R2, R137, R3 ;  /* 0x0000008902027210 */ /* 0x004fc80007ffe003 */
[----:B------:R-:W-:-:S05]  /*4c50*/  IADD3 R2, R2, -0x70, RZ ;  /* 0xffffff9002027810 */ /* 0x000fca0007ffe0ff */
[----:B------:R-:W-:-:S04]  /*4c60*/  @P2 IMAD.HI.U32 R3, R2, c[0x0][0x2bc], RZ ;  /* 0x0000af0002032a27 */ /* 0x000fc800078e00ff */
[----:B------:R-:W-:Y:S01]  /*4c70*/  IMAD.MOV.U32 R0, RZ, RZ, R2 ;  /* 0x000000ffff007224 */ /* 0x000fe200078e0002 */
[----:B------:R-:W-:-:S04]  /*4c80*/  @P2 SHF.R.U32.HI R0, RZ, c[0x0][0x2c0], R3 ;  /* 0x0000b000ff002a19 */ /* 0x000fc80000011603 */
[----:B---3--:R-:W-:-:S04]  /*4c90*/  @!P1 IADD3 R3, P0, R0, R140, RZ ;  /* 0x0000008c00039210 */ /* 0x008fc80007f1e0ff */
[----:B----4-:R-:W-:Y:S02]  /*4ca0*/  @!P1 LEA.HI.X.SX32 R5, R0, R139, 0x1, P0 ;  /* 0x0000008b00059211 */ /* 0x010fe400000f0eff */
        /* <DEDUP_REMOVED lines=13> */
[----:B-----5:R-:W-:-:S03]  /*4d80*/  IADD3 R0, P4, R16, R2, RZ ;  /* 0x0000000210007210 */ /* 0x020fc60007f9e0ff */
[----:B------:R-:W-:Y:S01]  /*4d90*/  IMAD R2, R219, c[0x0][0x1f4], R4 ;  /* 0x00007d00db027a24 */ /* 0x000fe200078e0204 */
[----:B------:R-:W-:-:S04]  /*4da0*/  LEA R4, P0, R0, c[0x0][0x1c8], 0x1 ;  /* 0x0000720000047a11 */ /* 0x000fc800078008ff */
[----:B------:R-:W-:-:S04]  /*4db0*/  IADD3.X R2, R6, R3, R2, P4, !PT ;  /* 0x0000000306027210 */ /* 0x000fc800027fe402 */
[----:B------:R-:W-:Y:S01]  /*4dc0*/  LEA.HI.X R0, R0, c[0x0][0x1cc], R2, 0x1, P0 ;  /* 0x0000730000007a11 */ /* 0x000fe200000f0c02 */
[----:B------:R-:W-:Y:S05]  /*4dd0*/  BRA.DIV ~URZ, `(.L_x_1330) ;  /* 0x0000fa227f007947 */ /* 0x000fea000b800000 */
[----:B------:R1:W2:Y:S02]  /*4de0*/  SHFL.IDX PT, R5, R0, RZ, 0x181f ;  /* 0x00181fff00057589 */ /* 0x0002a400000e0000 */
.L_x_1445:
[----:B------:R-:W-:Y:S05]  /*4df0*/  BRA.DIV ~URZ, `(.L_x_1331) ;  /* 0x0000fa727f007947 */ /* 0x000fea000b800000 */
[----:B------:R3:W4:Y:S02]  /*4e00*/  SHFL.IDX PT, R2, R4, RZ, 0x181f ;  /* 0x00181fff04027589 */ /* 0x00072400000e0000 */
.L_x_1446:
[----:B------:R-:W-:Y:S01]  /*4e10*/  ISETP.GE.AND P0, PT, R222, 0x1, PT ;  /* 0x00000001de00780c */ /* 0x000fe20003f06270 */
[----:B------:R-:W-:-:S12]  /*4e20*/  BSSY B0, `(.L_x_1332) ;  /* 0x000000f000007945 */ /* 0x000fd80003800000 */
[----:B------:R-:W-:Y:S05]  /*4e30*/  @!P0 BRA `(.L_x_1333) ;  /* 0x000000d000008947 */ /* 0x000fea0003800000 */
[C---:B------:R-:W-:Y:S01]  /*4e40*/  IMAD.SHL.U32 R6, R238.reuse, 0x2, RZ ;  /* 0x00000002ee067824 */ /* 0x040fe200078e00ff */
[----:B------:R-:W-:Y:S01]  /*4e50*/  ISETP.GE.AND P4, PT, R238, c[0x0][0x1d4], PT ;  /* 0x00007500ee007a0c */ /* 0x000fe20003f86270 */
[C---:B------:R-:W-:Y:S01]  /*4e60*/  IMAD.SHL.U32 R3, R248.reuse, 0x2, RZ ;  /* 0x00000002f8037824 */ /* 0x040fe200078e00ff */
[----:B------:R-:W-:Y:S02]  /*4e70*/  ISETP.GE.AND P0, PT, R248, c[0x0][0x1d4], PT ;  /* 0x00007500f8007a0c */ /* 0x000fe40003f06270 */
[C---:B----4-:R-:W-:Y:S02]  /*4e80*/  IADD3 R6, P6, R2.reuse, R6, RZ ;  /* 0x0000000602067210 */ /* 0x050fe40007fde0ff */
        /* <DEDUP_REMOVED lines=8> */
.L_x_1333:
[----:B------:R-:W-:Y:S05]  /*4f10*/  BSYNC B0 ;  /* 0x0000000000007941 */ /* 0x000fea0003800000 */
.L_x_1332:
[----:B------:R-:W-:Y:S05]  /*4f20*/  BRA.DIV ~URZ, `(.L_x_1334) ;  /* 0x0000f9b27f007947 */ /* 0x000fea000b800000 */
[----:B--2---:R2:W1:Y:S04]  /*4f30*/  SHFL.IDX PT, R5, R0, 0x1, 0x181f ;  /* 0x00381f0000057f89 */ /* 0x00446800000e0000 */
[----:B----4-:R2:W4:Y:S02]  /*4f40*/  SHFL.IDX PT, R2, R4, 0x1, 0x181f ;  /* 0x00381f0004027f89 */ /* 0x01052400000e0000 */
.L_x_1447:
        /* <DEDUP_REMOVED lines=9> */
[C---:B-1----:R-:W-:Y:S02]  /*4fe0*/  IMAD.X R7, R5.reuse, 0x1, R220, P6 ;  /* 0x0000000105077824 */ /* 0x042fe400030e06dc */
[----:B------:R-:W-:-:S03]  /*4ff0*/  IMAD.X R3, R5, 0x1, R221, P5 ;  /* 0x0000000105037824 */ /* 0x000fc600028e06dd */
[----:B------:R-:W-:Y:S01]  /*5000*/  @!PT LDS RZ, [RZ] ;  /* 0x00000000fffff984 */ /* 0x000fe20000000800 */
[----:B------:R-:W-:Y:S01]  /*5010*/  @!PT LDS RZ, [RZ] ;  /* 0x00000000fffff984 */ /* 0x000fe20000000800 */
[----:B------:R-:W-:Y:S01]  /*5020*/  @!PT LDS RZ, [RZ] ;  /* 0x00000000fffff984 */ /* 0x000fe20000000800 */
[----:B------:R1:W-:Y:S04]  /*5030*/  LDGSTS.E.BYPASS.LTC128B.128 [R215+0x9100], [R6.64], !P4 ;  /* 0x0910000006d77fae */ /* 0x0003e8000e101d46 */
[----:B------:R1:W-:Y:S02]  /*5040*/  LDGSTS.E.BYPASS.LTC128B.128 [R215+0xc900], [R2.64], !P0 ;  /* 0x0c90000002d77fae */ /* 0x0003e4000c101d46 */
.L_x_1336:
[----:B------:R-:W-:Y:S05]  /*5050*/  BSYNC B0 ;  /* 0x0000000000007941 */ /* 0x000fea0003800000 */
.L_x_1335:
[----:B------:R-:W-:Y:S05]  /*5060*/  BRA.DIV ~URZ, `(.L_x_1337) ;  /* 0x0000f9427f007947 */ /* 0x000fea000b800000 */
[----:B-1----:R1:W2:Y:S02]  /*5070*/  SHFL.IDX PT, R5, R0, 0x2, 0x181f ;  /* 0x00581f0000057f89 */ /* 0x0022a400000e0000 */
.L_x_1448:
[----:B------:R-:W-:Y:S05]  /*5080*/  BRA.DIV ~URZ, `(.L_x_1338) ;  /* 0x0000f9927f007947 */ /* 0x000fea000b800000 */
[----:B----4-:R4:W1:Y:S02]  /*5090*/  SHFL.IDX PT, R2, R4, 0x2, 0x181f ;  /* 0x00581f0004027f89 */ /* 0x01086400000e0000 */
.L_x_1449:
[----:B------:R-:W-:Y:S01]  /*50a0*/  ISETP.GE.AND P0, PT, R222, 0x41, PT ;  /* 0x00000041de00780c */ /* 0x000fe20003f06270 */
[----:B------:R-:W-:-:S12]  /*50b0*/  BSSY B0, `(.L_x_1339) ;  /* 0x000000f000007945 */ /* 0x000fd80003800000 */
[----:B------:R-:W-:Y:S05]  /*50c0*/  @!P0 BRA `(.L_x_1340) ;  /* 0x000000d000008947 */ /* 0x000fea0003800000 */
[C---:B------:R-:W-:Y:S01]  /*50d0*/  IMAD.SHL.U32 R6, R238.reuse, 0x2, RZ ;  /* 0x00000002ee067824 */ /* 0x040fe200078e00ff */
[----:B------:R-:W-:Y:S01]  /*50e0*/  ISETP.GE.AND P4, PT, R238, c[0x0][0x1d4], PT ;  /* 0x00007500ee007a0c */ /* 0x000fe20003f86270 */
[C---:B------:R-:W-:Y:S01]  /*50f0*/  IMAD.SHL.U32 R3, R248.reuse, 0x2, RZ ;  /* 0x00000002f8037824 */ /* 0x040fe200078e00ff */
[----:B------:R-:W-:Y:S02]  /*5100*/  ISETP.GE.AND P0, PT, R248, c[0x0][0x1d4], PT ;  /* 0x00007500f8007a0c */ /* 0x000fe40003f06270 */
[C---:B-1----:R-:W-:Y:S02]  /*5110*/  IADD3 R6, P6, R2.reuse, R6, RZ ;  /* 0x0000000602067210 */ /* 0x042fe40007fde0ff */
        /* <DEDUP_REMOVED lines=8> */
.L_x_1340:
[----:B------:R-:W-:Y:S05]  /*51a0*/  BSYNC B0 ;  /* 0x0000000000007941 */ /* 0x000fea0003800000 */
.L_x_1339:
[----:B------:R-:W-:Y:S05]  /*51b0*/  BRA.DIV ~URZ, `(.L_x_1341) ;  /* 0x0000f8d27f007947 */ /* 0x000fea000b800000 */
[----:B-1----:R1:W3:Y:S04]  /*51c0*/  SHFL.IDX PT, R6, R0, 0x3, 0x181f ;  /* 0x00781f0000067f89 */ /* 0x0022e800000e0000 */
[----:B--2---:R1:W2:Y:S02]  /*51d0*/  SHFL.IDX PT, R0, R4, 0x3, 0x181f ;  /* 0x00781f0004007f89 */ /* 0x0042a400000e0000 */
.L_x_1450:
[----:B------:R-:W-:-:S13]  /*51e0*/  ISETP.GE.AND P0, PT, R222, 0x61, PT ;  /* 0x00000061de00780c */ /* 0x000fda0003f06270 */
[----:B------:R-:W-:Y:S05]  /*51f0*/  @!P0 BRA `(.L_x_1329) ;  /* 0x000000d000008947 */ /* 0x000fea0003800000 */
[C---:B------:R-:W-:Y:S01]  /*5200*/  IMAD.SHL.U32 R3, R238.reuse, 0x2, RZ ;  /* 0x00000002ee037824 */ /* 0x040fe200078e00ff */
[----:B------:R-:W-:Y:S01]  /*5210*/  ISETP.GE.AND P4, PT, R238, c[0x0][0x1d4], PT ;  /* 0x00007500ee007a0c */ /* 0x000fe20003f86270 */
[C---:B------:R-:W-:Y:S01]  /*5220*/  IMAD.SHL.U32 R2, R248.reuse, 0x2, RZ ;  /* 0x00000002f8027824 */ /* 0x040fe200078e00ff */
[----:B------:R-:W-:Y:S02]  /*5230*/  ISETP.GE.AND P0, PT, R248, c[0x0][0x1d4], PT ;  /* 0x00007500f8007a0c */ /* 0x000fe40003f06270 */
[C---:B-1234-:R-:W-:Y:S02]  /*5240*/  IADD3 R4, P6, R0.reuse, R3, RZ ;  /* 0x0000000300047210 */ /* 0x05efe40007fde0ff */
[----:B------:R-:W-:-:S03]  /*5250*/  IADD3 R2, P5, R0, R2, RZ ;  /* 0x0000000200027210 */ /* 0x000fc60007fbe0ff */
[C---:B------:R-:W-:Y:S02]  /*5260*/  IMAD.X R5, R6.reuse, 0x1, R220, P6 ;  /* 0x0000000106057824 */ /* 0x040fe400030e06dc */
[----:B------:R-:W-:-:S03]  /*5270*/  IMAD.X R3, R6, 0x1, R221, P5 ;  /* 0x0000000106037824 */ /* 0x000fc600028e06dd */
[----:B------:R-:W-:Y:S01]  /*5280*/  @!PT LDS RZ, [RZ] ;  /* 0x00000000fffff984 */ /* 0x000fe20000000800 */
[----:B------:R-:W-:Y:S01]  /*5290*/  @!PT LDS RZ, [RZ] ;  /* 0x00000000fffff984 */ /* 0x000fe20000000800 */
[----:B------:R-:W-:Y:S01]  /*52a0*/  @!PT LDS RZ, [RZ] ;  /* 0x00000000fffff984 */ /* 0x000fe20000000800 */
[----:B------:R1:W-:Y:S04]  /*52b0*/  LDGSTS.E.BYPASS.LTC128B.128 [R215+0xb100], [R4.64], !P4 ;  /* 0x0b10000004d77fae */ /* 0x0003e8000e101d46 */
[----:B------:R1:W-:Y:S02]  /*52c0*/  LDGSTS.E.BYPASS.LTC128B.128 [R215+0xe900], [R2.64], !P0 ;  /* 0x0e90000002d77fae */ /* 0x0003e4000c101d46 */
.L_x_1329:
[----:B-1234-:R-:W-:Y:S05]  /*52d0*/  BSYNC B1 ;  /* 0x0000000000017941 */ /* 0x01efea0003800000 */
.L_x_1328:
[----:B------:R-:W2:Y:S04]  /*52e0*/  LDL R2, [R1+0x40] ;  /* 0x0000400001027983 */ /* 0x000ea80000100800 */
[----:B------:R-:W2:Y:S04]  /*52f0*/  LDL R0, [R1+0x58] ;  /* 0x0000580001007983 */ /* 0x000ea80000100800 */
[----:B------:R-:W3:Y:S04]  /*5300*/  LDL R5, [R1+0x44] ;  /* 0x0000440001057983 */ /* 0x000ee80000100800 */
[----:B------:R-:W4:Y:S04]  /*5310*/  LDL R3, [R1+0x38] ;  /* 0x0000380001037983 */ /* 0x000f280000100800 */
[----:B------:R-:W0:Y:S01]  /*5320*/  LDGDEPBAR ;  /* 0x00000000000079af */ /* 0x000e220000000000 */
[----:B--2---:R-:W-:-:S04]  /*5330*/  IMAD.IADD R0, R0, 0x1, R2 ;  /* 0x0000000100007824 */ /* 0x004fc800078e0202 */
[----:B------:R-:W-:Y:S01]  /*5340*/  @P3 IMAD.HI.U32 R2, R0, c[0x0][0x2c8], RZ ;  /* 0x0000b20000023a27 */ /* 0x000fe200078e00ff */
[----:B---3--:R-:W-:-:S03]  /*5350*/  IADD3 R6, -R5, R136, RZ ;  /* 0x0000008805067210 */ /* 0x008fc60007ffe1ff */
[----:B------:R-:W-:Y:S01]  /*5360*/  IMAD.MOV.U32 R4, RZ, RZ, R0 ;  /* 0x000000ffff047224 */ /* 0x000fe200078e0000 */
[----:B------:R-:W-:Y:S02]  /*5370*/  IADD3 R0, -R5, 0x1, R136 ;  /* 0x0000000105007810 */ /* 0x000fe40007ffe188 */
[----:B------:R-:W-:Y:S02]  /*5380*/  @P3 SHF.R.U32.HI R4, RZ, c[0x0][0x2cc], R2 ;  /* 0x0000b300ff043a19 */ /* 0x000fe40000011602 */
[----:B----4-:R-:W-:Y:S01]  /*5390*/  IADD3 R5, R0, -R3, RZ ;  /* 0x8000000300057210 */ /* 0x010fe20007ffe0ff */
[----:B------:R-:W-:Y:S05]  /*53a0*/  BRA.DIV ~URZ, `(.L_x_1342) ;  /* 0x0000f7b27f007947 */ /* 0x000fea000b800000 */
[----:B------:R1:W2:Y:S02]  /*53b0*/  SHFL.IDX PT, R0, R4, RZ, 0x1c1f ;  /* 0x001c1fff04007589 */ /* 0x0002a400000e0000 */
.L_x_1451:
        /* <DEDUP_REMOVED lines=169> */
[----:B------:R-:W-:Y:S02]  /*5e50*/  FSEL R142, R23, -INF , P4 ;  /* 0xff800000178e7808 */ /* 0x000fe40002000000 */
[----:B------:R-:W-:Y:S02]  /*5e60*/  FMNMX.FTZ R2, R143, R3, !PT ;  /* 0x000000038f027209 */ /* 0x000fe40007810000 */
[----:B------:R-:W2:Y:S02]  /*5e70*/  SHFL.BFLY PT, R3, R0, 0x2, 0x1f ;  /* 0x0c401f0000037f89 */ /* 0x000ea400000e0000 */
[----:B------:R-:W-:-:S05]  /*5e80*/  FMNMX.FTZ R2, R142, R2, !PT ;  /* 0x000000028e027209 */ /* 0x000fca0007810000 */
[----:B-1----:R-:W1:Y:S01]  /*5e90*/  SHFL.BFLY PT, R4, R2, 0x2, 0x1f ;  /* 0x0c401f0002047f89 */ /* 0x002e6200000e0000 */
[----:B--2---:R-:W-:-:S05]  /*5ea0*/  FMNMX.FTZ R0, R3, R0, !PT ;  /* 0x0000000003007209 */ /* 0x004fca0007810000 */
[----:B------:R-:W2:Y:S01]  /*5eb0*/  SHFL.BFLY PT, R3, R0, 0x1, 0x1f ;  /* 0x0c201f0000037f89 */ /* 0x000ea200000e0000 */
[----:B-1----:R-:W-:-:S05]  /*5ec0*/  FMNMX.FTZ R4, R2, R4, !PT ;  /* 0x0000000402047209 */ /* 0x002fca0007810000 */
[----:B------:R1:W3:Y:S01]  /*5ed0*/  SHFL.BFLY PT, R5, R4, 0x1, 0x1f ;  /* 0x0c201f0004057f89 */ /* 0x0002e200000e0000 */
[----:B--2---:R-:W-:-:S05]  /*5ee0*/  FMNMX.FTZ R69, R0, R3, !PT ;  /* 0x0000000300457209 */ /* 0x004fca0007810000 */
.L_x_1452:
[C---:B------:R-:W-:Y:S01]  /*5ef0*/  FMUL.FTZ R2, R69.reuse, c[0x0][0x2d0] ;  /* 0x0000b40045027a20 */ /* 0x040fe20000410000 */
[----:B------:R-:W-:Y:S01]  /*5f00*/  FSETP.NEU.FTZ.AND P0, PT, R69, -INF , PT ;  /* 0xff8000004500780b */ /* 0x000fe20003f1d000 */
[----:B------:R-:W2:Y:S03]  /*5f10*/  LDL R153, [R1+0x40] ;  /* 0x0000400001997983 */ /* 0x000ea60000100800 */
[----:B------:R-:W-:Y:S01]  /*5f20*/  FSEL R2, R2, RZ, P0 ;  /* 0x000000ff02027208 */ /* 0x000fe20000000000 */
[----:B------:R-:W4:Y:S04]  /*5f30*/  LDL R152, [R1+0x38] ;  /* 0x0000380001987983 */ /* 0x000f280000100800 */
[--C-:B------:R-:W-:Y:S01]  /*5f40*/  FFMA.FTZ R0, R7, c[0x0][0x2d0], -R2.reuse ;  /* 0x0000b40007007a23 */ /* 0x100fe20000010802 */
[----:B------:R-:W4:Y:S03]  /*5f50*/  LDL R151, [R1+0x3c] ;  /* 0x00003c0001977983 */ /* 0x000f260000100800 */
[----:B------:R5:W-:Y:S01]  /*5f60*/  MUFU.EX2 R55, R0 ;  /* 0x0000000000377308 */ /* 0x000be20000000800 */
[----:B---3--:R-:W-:Y:S01]  /*5f70*/  FMNMX.FTZ R68, R5, R4, !PT ;  /* 0x0000000405447209 */ /* 0x008fe20007810000 */
[----:B------:R-:W3:Y:S01]  /*5f80*/  LDL R150, [R1] ;  /* 0x0000000001967983 */ /* 0x000ee20000100800 */
[--C-:B------:R-:W-:Y:S01]  /*5f90*/  FFMA.FTZ R3, R16, c[0x0][0x2d0], -R2.reuse ;  /* 0x0000b40010037a23 */ /* 0x100fe20000010802 */
[----:B------:R-:W-:Y:S01]  /*5fa0*/  WARPSYNC 0xffffffff ;  /* 0xffffffff00007948 */ /* 0x000fe20003800000 */
[----:B------:R-:W-:Y:S01]  /*5fb0*/  FSETP.NEU.FTZ.AND P0, PT, R68, -INF , PT ;  /* 0xff8000004400780b */ /* 0x000fe20003f1d000 */
[----:B------:R-:W-:Y:S01]  /*5fc0*/  LDSM.16.MT88.4 R24, [R191+0x800] ;  /* 0x00080000bf18783b */ /* 0x000fe20000004200 */
[----:B------:R-:W-:Y:S01]  /*5fd0*/  IADD3 R218, R218, -0x2, RZ ;  /* 0xfffffffedada7810 */ /* 0x000fe20007ffe0ff */
[----:B------:R1:W-:Y:S02]  /*5fe0*/  MUFU.EX2 R62, R3 ;  /* 0x00000003003e7308 */ /* 0x0003e40000000800 */
[----:B------:R-:W-:Y:S04]  /*5ff0*/  LDSM.16.MT88.4 R28, [R193] ;  /* 0x00000000c11c783b */ /* 0x000fe80000004200 */
[----:B------:R-:W-:Y:S01]  /*6000*/  LDSM.16.MT88.4 R36, [R193+0x800] ;  /* 0x00080000c124783b */ /* 0x000fe20000004200 */
[----:B-----5:R-:W-:-:S04]  /*6010*/  FFMA.FTZ R0, R9, c[0x0][0x2d0], -R2 ;  /* 0x0000b40009007a23 */ /* 0x020fc80000010802 */
[----:B------:R5:W5:Y:S01]  /*6020*/  MUFU.EX2 R54, R0 ;  /* 0x0000000000367308 */ /* 0x000b620000000800 */
[----:B-1----:R-:W-:-:S07]  /*6030*/  FFMA.FTZ R3, R17, c[0x0][0x2d0], -R2 ;  /* 0x0000b40011037a23 */ /* 0x002fce0000010802 */
[----:B------:R-:W-:Y:S01]  /*6040*/  MUFU.EX2 R61, R3 ;  /* 0x00000003003d7308 */ /* 0x000fe20000000800 */
[----:B-----5:R-:W-:-:S07]  /*6050*/  FFMA.FTZ R0, R11, c[0x0][0x2d0], -R2 ;  /* 0x0000b4000b007a23 */ /* 0x020fce0000010802 */
[----:B------:R1:W-:Y:S02]  /*6060*/  MUFU.EX2 R53, R0 ;  /* 0x0000000000357308 */ /* 0x0003e40000000800 */
[----:B-1----:R-:W-:Y:S01]  /*6070*/  FFMA.FTZ R0, R12, c[0x0][0x2d0], -R2 ;  /* 0x0000b4000c007a23 */ /* 0x002fe20000010802 */
[----:B------:R-:W-:-:S05]  /*6080*/  F2FP.PACK_AB R12, R54, R55 ;  /* 0x00000037360c723e */ /* 0x000fca00000000ff */
[----:B------:R1:W-:Y:S02]  /*6090*/  MUFU.EX2 R58, R0 ;  /* 0x00000000003a7308 */ /* 0x0003e40000000800 */
[----:B-1----:R-:W-:-:S06]  /*60a0*/  FFMA.FTZ R0, R15, c[0x0][0x2d0], -R2 ;  /* 0x0000b4000f007a23 */ /* 0x002fcc0000010802 */
[----:B------:R1:W5:Y:S02]  /*60b0*/  MUFU.EX2 R60, R0 ;  /* 0x00000000003c7308 */ /* 0x0003640000000800 */
[----:B-1----:R-:W-:-:S05]  /*60c0*/  FMUL.FTZ R0, R68, c[0x0][0x2d0] ;  /* 0x0000b40044007a20 */ /* 0x002fca0000410000 */
[----:B------:R-:W-:-:S05]  /*60d0*/  FSEL R0, R0, RZ, P0 ;  /* 0x000000ff00007208 */ /* 0x000fca0000000000 */
[--C-:B------:R-:W-:Y:S02]  /*60e0*/  FFMA.FTZ R3, R6, c[0x0][0x2d0], -R0.reuse ;  /* 0x0000b40006037a23 */ /* 0x100fe40000010800 */
[----:B------:R-:W1:Y:S02]  /*60f0*/  LDSM.16.MT88.4 R4, [R191] ;  /* 0x00000000bf04783b */ /* 0x000e640000004200 */
[----:B------:R5:W-:Y:S02]  /*6100*/  MUFU.EX2 R50, R3 ;  /* 0x0000000300327308 */ /* 0x000be40000000800 */
[----:B-----5:R-:W-:Y:S01]  /*6110*/  FFMA.FTZ R3, R8, c[0x0][0x2d0], -R0 ;  /* 0x0000b40008037a23 */ /* 0x020fe20000010800 */
[----:B------:R-:W-:-:S05]  /*6120*/  F2FP.PACK_AB R8, R62, R60 ;  /* 0x0000003c3e08723e */ /* 0x000fca00000000ff */
[----:B------:R5:W-:Y:S02]  /*6130*/  MUFU.EX2 R45, R3 ;  /* 0x00000003002d7308 */ /* 0x000be40000000800 */
[----:B-----5:R-:W-:-:S06]  /*6140*/  FFMA.FTZ R3, R10, c[0x0][0x2d0], -R0 ;  /* 0x0000b4000a037a23 */ /* 0x020fcc0000010800 */
[----:B------:R5:W-:Y:S02]  /*6150*/  MUFU.EX2 R44, R3 ;  /* 0x00000003002c7308 */ /* 0x000be40000000800 */
[----:B-----5:R-:W-:Y:S01]  /*6160*/  FFMA.FTZ R3, R14, c[0x0][0x2d0], -R0 ;  /* 0x0000b4000e037a23 */ /* 0x020fe20000010800 */
[----:B------:R-:W-:-:S05]  /*6170*/  F2FP.PACK_AB R14, R58, R53 ;  /* 0x000000353a0e723e */ /* 0x000fca00000000ff */
[----:B------:R5:W1:Y:S02]  /*6180*/  MUFU.EX2 R51, R3 ;  /* 0x0000000300337308 */ /* 0x000a640000000800 */
[----:B-----5:R-:W-:Y:S01]  /*6190*/  FFMA.FTZ R3, R20, c[0x0][0x2d0], -R2 ;  /* 0x0000b40014037a23 */ /* 0x020fe20000010802 */
[----:B-1----:R-:W-:-:S05]  /*61a0*/  F2FP.PACK_AB R15, R51, R44 ;  /* 0x0000002c330f723e */ /* 0x002fca00000000ff */
[----:B------:R1:W5:Y:S02]  /*61b0*/  MUFU.EX2 R63, R3 ;  /* 0x00000003003f7308 */ /* 0x0003640000000800 */
[----:B-1----:R-:W-:Y:S01]  /*61c0*/  FFMA.FTZ R3, R13, c[0x0][0x2d0], -R0 ;  /* 0x0000b4000d037a23 */ /* 0x002fe20000010800 */
[----:B------:R-:W-:Y:S02]  /*61d0*/  F2FP.PACK_AB R13, R45, R50 ;  /* 0x000000322d0d723e */ /* 0x000fe400000000ff */
[----:B-----5:R-:W-:-:S03]  /*61e0*/  F2FP.PACK_AB R10, R63, R61 ;  /* 0x0000003d3f0a723e */ /* 0x020fc600000000ff */
[----:B------:R1:W-:Y:S02]  /*61f0*/  MUFU.EX2 R52, R3 ;  /* 0x0000000300347308 */ /* 0x0003e40000000800 */
[----:B------:R-:W-:Y:S01]  /*6200*/  HMMA.16816.F32 R20, R12, R4, RZ ;  /* 0x000000040c14723c */ /* 0x000fe200000018ff */
[----:B-1----:R-:W-:-:S05]  /*6210*/  FFMA.FTZ R3, R18, c[0x0][0x2d0], -R0 ;  /* 0x0000b40012037a23 */ /* 0x002fca0000010800 */
[----:B------:R1:W5:Y:S02]  /*6220*/  MUFU.EX2 R57, R3 ;  /* 0x0000000300397308 */ /* 0x0003640000000800 */
[--C-:B-1----:R-:W-:Y:S01]  /*6230*/  FFMA.FTZ R3, R19, c[0x0][0x2d0], -R0.reuse ;  /* 0x0000b40013037a23 */ /* 0x102fe20000010800 */
[----:B-----5:R-:W-:Y:S01]  /*6240*/  F2FP.PACK_AB R9, R57, R52 ;  /* 0x000000343909723e */ /* 0x020fe200000000ff */
[C---:B------:R-:W-:Y:S04]  /*6250*/  HMMA.16816.F32 R16, R12.reuse, R6, RZ ;  /* 0x000000060c10723c */ /* 0x040fe800000018ff */
[----:B------:R1:W-:Y:S04]  /*6260*/  MUFU.EX2 R56, R3 ;  /* 0x0000000300387308 */ /* 0x0003e80000000800 */
[----:B------:R-:W-:Y:S01]  /*6270*/  HMMA.16816.F32 R4, R12, R28, RZ ;  /* 0x0000001c0c04723c */ /* 0x000fe200000018ff */
[----:B-1----:R-:W-:-:S02]  /*6280*/  FFMA.FTZ R3, R32, c[0x0][0x2d0], -R0 ;  /* 0x0000b40020037a23 */ /* 0x002fc40000010800 */
[----:B------:R-:W1:Y:S02]  /*6290*/  LDSM.16.MT88.4 R32, [R192] ;  /* 0x00000000c020783b */ /* 0x000e640000004200 */
[----:B------:R-:W5:Y:S02]  /*62a0*/  MUFU.EX2 R59, R3 ;  /* 0x00000003003b7308 */ /* 0x000f640000000800 */
[----:B-----5:R-:W-:Y:S01]  /*62b0*/  F2FP.PACK_AB R11, R59, R56 ;  /* 0x000000383b0b723e */ /* 0x020fe200000000ff */
[----:B------:R-:W-:-:S04]  /*62c0*/  FADD.FTZ R3, R55, R54 ;  /* 0x0000003637037221 */ /* 0x000fc80000010000 */
[----:B------:R-:W-:Y:S02]  /*62d0*/  FADD.FTZ R3, R53, R3 ;  /* 0x0000000335037221 */ /* 0x000fe40000010000 */
[----:B------:R-:W-:Y:S02]  /*62e0*/  HMMA.16816.F32 R104, R8, R24, R20 ;  /* 0x000000180868723c */ /* 0x000fe40000001814 */
[----:B------:R-:W-:-:S04]  /*62f0*/  FADD.FTZ R3, R58, R3 ;  /* 0x000000033a037221 */ /* 0x000fc80000010000 */
[----:B------:R-:W-:Y:S02]  /*6300*/  FADD.FTZ R3, R60, R3 ;  /* 0x000000033c037221 */ /* 0x000fe40000010000 */
[----:B------:R-:W-:Y:S01]  /*6310*/  HMMA.16816.F32 R96, R8, R26, R16 ;  /* 0x0000001a0860723c */ /* 0x000fe20000001810 */
[----:B------:R-:W5:Y:S07]  /*6320*/  LDSM.16.MT88.4 R24, [R192+0x800] ;  /* 0x00080000c018783b */ /* 0x000f6e0000004200 */
[C---:B------:R-:W-:Y:S01]  /*6330*/  HMMA.16816.F32 R20, R12.reuse, R30, RZ ;  /* 0x0000001e0c14723c */ /* 0x040fe200000018ff */
[----:B------:R-:W2:Y:S07]  /*6340*/  LDSM.16.MT88.4 R28, [R196] ;  /* 0x00000000c41c783b */ /* 0x000eae0000004200 */
[----:B-1----:R-:W-:Y:S08]  /*6350*/  HMMA.16816.F32 R16, R12, R32, RZ ;  /* 0x000000200c10723c */ /* 0x002ff000000018ff */
[----:B------:R-:W-:Y:S08]  /*6360*/  HMMA.16816.F32 R100, R8, R36, R4 ;  /* 0x000000240864723c */ /* 0x000ff00000001804 */
[----:B------:R-:W-:Y:S08]  /*6370*/  HMMA.16816.F32 R4, R12, R34, RZ ;  /* 0x000000220c04723c */ /* 0x000ff000000018ff */
[C---:B------:R-:W-:Y:S08]  /*6380*/  HMMA.16816.F32 R84, R8.reuse, R38, R20 ;  /* 0x000000260854723c */ /* 0x040ff00000001814 */
[C---:B-----5:R-:W-:Y:S01]  /*6390*/  HMMA.16816.F32 R88, R8.reuse, R24, R16 ;  /* 0x000000180858723c */ /* 0x060fe20000001810 */
[----:B------:R-:W1:Y:S07]  /*63a0*/  LDSM.16.MT88.4 R16, [R194+0x800] ;  /* 0x00080000c210783b */ /* 0x000e6e0000004200 */
[----:B------:R-:W-:Y:S01]  /*63b0*/  HMMA.16816.F32 R80, R8, R26, R4 ;  /* 0x0000001a0850723c */ /* 0x000fe20000001804 */
[----:B------:R-:W5:Y:S07]  /*63c0*/  LDSM.16.MT88.4 R24, [R191+0x3800] ;  /* 0x00380000bf18783b */ /* 0x000f6e0000004200 */
[----:B--2---:R-:W-:Y:S11]  /*63d0*/  HMMA.16816.F32 R4, R12, R28, RZ ;  /* 0x0000001c0c04723c */ /* 0x004ff600000018ff */
[----:B------:R-:W-:Y:S11]  /*63e0*/  @!UPT UIADD3 URZ, URZ, URZ, URZ ;  /* 0x0000003f3f3ff290 */ /* 0x000ff6000fffe03f */
[----:B------:R-:W-:Y:S02]  /*63f0*/  @!UPT UIADD3 URZ, URZ, URZ, URZ ;  /* 0x0000003f3f3ff290 */ /* 0x000fe4000fffe03f */
[----:B-1----:R-:W-:Y:S07]  /*6400*/  HMMA.16816.F32 R36, R8, R16, R4 ;  /* 0x000000100824723c */ /* 0x002fee0000001804 */
[----:B------:R-:W-:-:S04]  /*6410*/  FADD.FTZ R4, R50, R45 ;  /* 0x0000002d32047221 */ /* 0x000fc80000010000 */
[----:B------:R-:W-:Y:S02]  /*6420*/  FADD.FTZ R16, R44, R4 ;  /* 0x000000042c107221 */ /* 0x000fe40000010000 */
[----:B------:R-:W-:Y:S11]  /*6430*/  HMMA.16816.F32 R4, R12, R30, RZ ;  /* 0x0000001e0c04723c */ /* 0x000ff600000018ff */
[----:B------:R-:W-:Y:S11]  /*6440*/  @!UPT UIADD3 URZ, URZ, URZ, URZ ;  /* 0x0000003f3f3ff290 */ /* 0x000ff6000fffe03f */
[----:B------:R-:W-:Y:S02]  /*6450*/  @!UPT UIADD3 URZ, URZ, URZ, URZ ;  /* 0x0000003f3f3ff290 */ /* 0x000fe4000fffe03f */
[----:B------:R-:W-:Y:S07]  /*6460*/  HMMA.16816.F32 R76, R8, R18, R4 ;  /* 0x00000012084c723c */ /* 0x000fee0000001804 */
[----:B------:R-:W-:Y:S02]  /*6470*/  FADD.FTZ R4, R51, R16 ;  /* 0x0000001033047221 */ /* 0x000fe40000010000 */
[----:B------:R-:W1:Y:S02]  /*6480*/  LDSM.16.MT88.4 R16, [R191+0x4000] ;  /* 0x00400000bf10783b */ /* 0x000e640000004200 */
[----:B------:R-:W-:-:S02]  /*6490*/  FADD.FTZ R20, R52, R4 ;  /* 0x0000000434147221 */ /* 0x000fc40000010000 */
[----:B-----5:R-:W-:Y:S11]  /*64a0*/  HMMA.16816.F32 R4, R12, R24, RZ ;  /* 0x000000180c04723c */ /* 0x020ff600000018ff */
[----:B------:R-:W-:Y:S11]  /*64b0*/  @!UPT UIADD3 URZ, URZ, URZ, URZ ;  /* 0x0000003f3f3ff290 */ /* 0x000ff6000fffe03f */
[----:B------:R-:W-:Y:S02]  /*64c0*/  @!UPT UIADD3 URZ, URZ, URZ, URZ ;  /* 0x0000003f3f3ff290 */ /* 0x000fe4000fffe03f */
[----:B-1----:R-:W-:Y:S07]  /*64d0*/  HMMA.16816.F32 R52, R8, R16, R4 ;  /* 0x000000100834723c */ /* 0x002fee0000001804 */
[----:B------:R-:W-:Y:S02]  /*64e0*/  FADD.FTZ R4, R62, R3 ;  /* 0x000000033e047221 */ /* 0x000fe40000010000 */
[----:B------:R-:W-:Y:S02]  /*64f0*/  FADD.FTZ R3, R57, R20 ;  /* 0x0000001439037221 */ /* 0x000fe40000010000 */
[----:B------:R-:W-:Y:S01]  /*6500*/  FADD.FTZ R16, R61, R4 ;  /* 0x000000043d107221 */ /* 0x000fe20000010000 */
[----:B------:R-:W1:Y:S01]  /*6510*/  LDSM.16.MT88.4 R20, [R193+0x3800] ;  /* 0x00380000c114783b */ /* 0x000e620000004200 */
[----:B------:R-:W-:Y:S01]  /*6520*/  HMMA.16816.F32 R4, R12, R26, RZ ;  /* 0x0000001a0c04723c */ /* 0x000fe200000018ff */
[----:B------:R-:W-:-:S02]  /*6530*/  FADD.FTZ R3, R56, R3 ;  /* 0x0000000338037221 */ /* 0x000fc40000010000 */
[----:B------:R-:W-:Y:S02]  /*6540*/  FADD.FTZ R24, R63, R16 ;  /* 0x000000103f187221 */ /* 0x000fe40000010000 */
[----:B------:R-:W-:Y:S02]  /*6550*/  FADD.FTZ R25, R59, R3 ;  /* 0x000000033b197221 */ /* 0x000fe40000010000 */
[----:B------:R-:W-:Y:S11]  /*6560*/  FFMA.FTZ R3, R46, c[0x0][0x2d0], -R2 ;  /* 0x0000b4002e037a23 */ /* 0x000ff60000010802 */
[----:B------:R-:W-:Y:S06]  /*6570*/  @!UPT UIADD3 URZ, URZ, URZ, URZ ;  /* 0x0000003f3f3ff290 */ /* 0x000fec000fffe03f */
[----:B------:R-:W-:Y:S01]  /*6580*/  HMMA.16816.F32 R72, R8, R18, R4 ;  /* 0x000000120848723c */ /* 0x000fe20000001804 */
[----:B------:R-:W2:Y:S07]  /*6590*/  LDSM.16.MT88.4 R16, [R193+0x4000] ;  /* 0x00400000c110783b */ /* 0x000eae0000004200 */
[----:B-1----:R-:W-:Y:S11]  /*65a0*/  HMMA.16816.F32 R4, R12, R20, RZ ;  /* 0x000000140c04723c */ /* 0x002ff600000018ff */
[----:B------:R-:W-:Y:S11]  /*65b0*/  @!UPT UIADD3 URZ, URZ, URZ, URZ ;  /* 0x0000003f3f3ff290 */ /* 0x000ff6000fffe03f */
[----:B------:R-:W-:Y:S02]  /*65c0*/  @!UPT UIADD3 URZ, URZ, URZ, URZ ;  /* 0x0000003f3f3ff290 */ /* 0x000fe4000fffe03f */
[----:B--2---:R-:W-:Y:S08]  /*65d0*/  HMMA.16816.F32 R64, R8, R16, R4 ;  /* 0x000000100840723c */ /* 0x004ff00000001804 */
[----:B------:R-:W-:Y:S11]  /*65e0*/  HMMA.16816.F32 R4, R12, R22, RZ ;  /* 0x000000160c04723c */ /* 0x000ff600000018ff */
[----:B------:R-:W-:Y:S11]  /*65f0*/  @!UPT UIADD3 URZ, URZ, URZ, URZ ;  /* 0x0000003f3f3ff290 */ /* 0x000ff6000fffe03f */
[----:B------:R-:W-:Y:S02]  /*6600*/  @!UPT UIADD3 URZ, URZ, URZ, URZ ;  /* 0x0000003f3f3ff290 */ /* 0x000fe4000fffe03f */
[----:B------:R-:W-:Y:S01]  /*6610*/  HMMA.16816.F32 R92, R8, R18, R4 ;  /* 0x00000012085c723c */ /* 0x000fe20000001804 */
[----:B------:R1:W-:Y:S06]  /*6620*/  MUFU.EX2 R6, R3 ;  /* 0x0000000300067308 */ /* 0x0003ec0000000800 */
[----:B------:R-:W-:-:S04]  /*6630*/  FFMA.FTZ R4, R40, c[0x0][0x2d0], -R0 ;  /* 0x0000b40028047a23 */ /* 0x000fc80000010800 */
[----:B------:R-:W-:Y:S01]  /*6640*/  MUFU.EX2 R7, R4 ;  /* 0x0000000400077308 */ /* 0x000fe20000000800 */
[----:B-1----:R-:W-:-:S07]  /*6650*/  FFMA.FTZ R3, R47, c[0x0][0x2d0], -R2 ;  /* 0x0000b4002f037a23 */ /* 0x002fce0000010802 */
[----:B------:R1:W2:Y:S02]  /*6660*/  MUFU.EX2 R5, R3 ;  /* 0x0000000300057308 */ /* 0x0002a40000000800 */
[----:B-1----:R-:W-:Y:S01]  /*6670*/  FFMA.FTZ R3, R48, c[0x0][0x2d0], -R2 ;  /* 0x0000b40030037a23 */ /* 0x002fe20000010802 */
[----:B--2---:R-:W-:-:S05]  /*6680*/  F2FP.PACK_AB R4, R5, R6 ;  /* 0x000000060504723e */ /* 0x004fca00000000ff */
[----:B------:R1:W-:Y:S02]  /*6690*/  MUFU.EX2 R20, R3 ;  /* 0x0000000300147308 */ /* 0x0003e40000000800 */
[----:B-1----:R-:W-:-:S06]  /*66a0*/  FFMA.FTZ R3, R49, c[0x0][0x2d0], -R2 ;  /* 0x0000b40031037a23 */ /* 0x002fcc0000010802 */
[----:B------:R1:W2:Y:S02]  /*66b0*/  MUFU.EX2 R18, R3 ;  /* 0x0000000300127308 */ /* 0x0002a40000000800 */
[----:B-1----:R-:W-:-:S06]  /*66c0*/  FFMA.FTZ R3, R43, c[0x0][0x2d0], -R0 ;  /* 0x0000b4002b037a23 */ /* 0x002fcc0000010800 */
[----:B------:R1:W5:Y:S02]  /*66d0*/  MUFU.EX2 R19, R3 ;  /* 0x0000000300137308 */ /* 0x0003640000000800 */
[----:B-1----:R-:W-:-:S06]  /*66e0*/  FFMA.FTZ R3, R42, c[0x0][0x2d0], -R0 ;  /* 0x0000b4002a037a23 */ /* 0x002fcc0000010800 */
[----:B------:R1:W1:Y:S02]  /*66f0*/  MUFU.EX2 R17, R3 ;  /* 0x0000000300117308 */ /* 0x0002640000000800 */
[----:B-1----:R-:W-:-:S06]  /*6700*/  FFMA.FTZ R3, R41, c[0x0][0x2d0], -R0 ;  /* 0x0000b40029037a23 */ /* 0x002fcc0000010800 */
[----:B------:R1:W1:Y:S02]  /*6710*/  MUFU.EX2 R16, R3 ;  /* 0x0000000300107308 */ /* 0x0002640000000800 */
[----:B-1----:R-:W-:Y:S01]  /*6720*/  FADD.FTZ R3, R6, R24 ;  /* 0x0000001806037221 */ /* 0x002fe20000010000 */
[----:B--2---:R-:W-:-:S03]  /*6730*/  F2FP.PACK_AB R6, R18, R20 ;  /* 0x000000141206723e */ /* 0x004fc600000000ff */
[----:B------:R-:W-:Y:S02]  /*6740*/  FADD.FTZ R3, R5, R3 ;  /* 0x0000000305037221 */ /* 0x000fe40000010000 */
[----:B-----5:R-:W-:Y:S02]  /*6750*/  FADD.FTZ R5, R19, R25 ;  /* 0x0000001913057221 */ /* 0x020fe40000010000 */
[----:B------:R-:W-:Y:S01]  /*6760*/  FADD.FTZ R3, R20, R3 ;  /* 0x0000000314037221 */ /* 0x000fe20000010000 */
[----:B------:R-:W-:Y:S01]  /*6770*/  LDSM.16.MT88.4 R24, [R192+0x4000] ;  /* 0x00400000c018783b */ /* 0x000fe20000004200 */
[C---:B------:R-:W-:Y:S02]  /*6780*/  FADD.FTZ R5, R17.reuse, R5 ;  /* 0x0000000511057221 */ /* 0x040fe40000010000 */
[----:B------:R-:W-:Y:S01]  /*6790*/  FADD.FTZ R70, R18, R3 ;  /* 0x0000000312467221 */ /* 0x000fe20000010000 */
[----:B------:R-:W1:Y:S01]  /*67a0*/  LDSM.16.MT88.4 R20, [R192+0x3800] ;  /* 0x00380000c014783b */ /* 0x000e620000004200 */
[----:B------:R-:W-:Y:S01]  /*67b0*/  FADD.FTZ R3, R16, R5 ;  /* 0x0000000510037221 */ /* 0x000fe20000010000 */
[----:B------:R-:W-:-:S03]  /*67c0*/  F2FP.PACK_AB R5, R17, R19 ;  /* 0x000000131105723e */ /* 0x000fc600000000ff */
[C---:B------:R-:W-:Y:S01]  /*67d0*/  FADD.FTZ R71, R7.reuse, R3 ;  /* 0x0000000307477221 */ /* 0x040fe20000010000 */
[----:B------:R-:W-:Y:S01]  /*67e0*/  F2FP.PACK_AB R7, R7, R16 ;  /* 0x000000100707723e */ /* 0x000fe200000000ff */
[----:B------:R-:W-:Y:S01]  /*67f0*/  FFMA.FTZ R3, R112, c[0x0][0x2d0], -R2 ;  /* 0x0000b40070037a23 */ /* 0x000fe20000010802 */
[----:B-1----:R-:W-:Y:S11]  /*6800*/  HMMA.16816.F32 R16, R12, R20, RZ ;  /* 0x000000140c10723c */ /* 0x002ff600000018ff */
[----:B------:R-:W-:Y:S11]  /*6810*/  @!UPT UIADD3 URZ, URZ, URZ, URZ ;  /* 0x0000003f3f3ff290 */ /* 0x000ff6000fffe03f */
[----:B------:R-:W-:Y:S02]  /*6820*/  @!UPT UIADD3 URZ, URZ, URZ, URZ ;  /* 0x0000003f3f3ff290 */ /* 0x000fe4000fffe03f */
[----:B------:R-:W-:Y:S08]  /*6830*/  HMMA.16816.F32 R60, R8, R24, R16 ;  /* 0x00000018083c723c */ /* 0x000ff00000001810 */
        /* <DEDUP_REMOVED lines=35> */
[----:B------:R1:W2:Y:S01]  /*6a70*/  MUFU.EX2 R7, R3 ;  /* 0x0000000300077308 */ /* 0x0002a20000000800 */
[----:B------:R-:W5:Y:S05]  /*6a80*/  LDSM.16.MT88.4 R8, [R191+0x1800] ;  /* 0x00180000bf08783b */ /* 0x000f6a0000004200 */
[----:B------:R-:W-:-:S04]  /*6a90*/  FFMA.FTZ R5, R109, c[0x0][0x2d0], -R0 ;  /* 0x0000b4006d057a23 */ /* 0x000fc80000010800 */
[----:B------:R-:W-:Y:S01]  /*6aa0*/  MUFU.EX2 R15, R5 ;  /* 0x00000005000f7308 */ /* 0x000fe20000000800 */
[----:B-1----:R-:W-:-:S07]  /*6ab0*/  FFMA.FTZ R3, R113, c[0x0][0x2d0], -R2 ;  /* 0x0000b40071037a23 */ /* 0x002fce0000010802 */
[----:B------:R1:W-:Y:S02]  /*6ac0*/  MUFU.EX2 R4, R3 ;  /* 0x0000000300047308 */ /* 0x0003e40000000800 */
[----:B-1----:R-:W-:-:S06]  /*6ad0*/  FFMA.FTZ R3, R114, c[0x0][0x2d0], -R2 ;  /* 0x0000b40072037a23 */ /* 0x002fcc0000010802 */
[----:B------:R1:W-:Y:S02]  /*6ae0*/  MUFU.EX2 R12, R3 ;  /* 0x00000003000c7308 */ /* 0x0003e40000000800 */
[----:B-1----:R-:W-:-:S06]  /*6af0*/  FFMA.FTZ R3, R115, c[0x0][0x2d0], -R2 ;  /* 0x0000b40073037a23 */ /* 0x002fcc0000010802 */
[----:B------:R1:W-:Y:S02]  /*6b00*/  MUFU.EX2 R120, R3 ;  /* 0x0000000300787308 */ /* 0x0003e40000000800 */
[----:B-1----:R-:W-:-:S06]  /*6b10*/  FFMA.FTZ R3, R108, c[0x0][0x2d0], -R0 ;  /* 0x0000b4006c037a23 */ /* 0x002fcc0000010800 */
[----:B------:R2:W1:Y:S02]  /*6b20*/  MUFU.EX2 R13, R3 ;  /* 0x00000003000d7308 */ /* 0x0004640000000800 */
[----:B--2---:R-:W-:Y:S01]  /*6b30*/  FADD.FTZ R3, R7, R70 ;  /* 0x0000004607037221 */ /* 0x004fe20000010000 */
[----:B-1----:R-:W-:-:S03]  /*6b40*/  F2FP.PACK_AB R5, R15, R13 ;  /* 0x0000000d0f05723e */ /* 0x002fc600000000ff */
[C---:B------:R-:W-:Y:S01]  /*6b50*/  FADD.FTZ R6, R4.reuse, R3 ;  /* 0x0000000304067221 */ /* 0x040fe20000010000 */
[----:B------:R-:W-:Y:S01]  /*6b60*/  F2FP.PACK_AB R4, R4, R7 ;  /* 0x000000070404723e */ /* 0x000fe200000000ff */
[----:B------:R-:W-:Y:S02]  /*6b70*/  FFMA.FTZ R3, R111, c[0x0][0x2d0], -R0 ;  /* 0x0000b4006f037a23 */ /* 0x000fe40000010800 */
[----:B------:R-:W-:Y:S01]  /*6b80*/  FADD.FTZ R14, R12, R6 ;  /* 0x000000060c0e7221 */ /* 0x000fe20000010000 */
[----:B------:R-:W-:Y:S01]  /*6b90*/  F2FP.PACK_AB R6, R120, R12 ;  /* 0x0000000c7806723e */ /* 0x000fe200000000ff */
[----:B------:R1:W-:Y:S01]  /*6ba0*/  MUFU.EX2 R116, R3 ;  /* 0x0000000300747308 */ /* 0x0003e20000000800 */
[----:B------:R-:W-:Y:S02]  /*6bb0*/  FADD.FTZ R12, R13, R71 ;  /* 0x000000470d0c7221 */ /* 0x000fe40000010000 */
[----:B------:R-:W-:Y:S02]  /*6bc0*/  FFMA.FTZ R71, R126, c[0x0][0x2d0], -R2 ;  /* 0x0000b4007e477a23 */ /* 0x000fe40000010802 */
[----:B-1----:R-:W-:-:S04]  /*6bd0*/  FFMA.FTZ R3, R110, c[0x0][0x2d0], -R0 ;  /* 0x0000b4006e037a23 */ /* 0x002fc80000010800 */
[----:B------:R-:W1:Y:S02]  /*6be0*/  MUFU.EX2 R70, R3 ;  /* 0x0000000300467308 */ /* 0x000e640000000800 */
[----:B-1----:R-:W-:Y:S01]  /*6bf0*/  F2FP.PACK_AB R7, R70, R116 ;  /* 0x000000744607723e */ /* 0x002fe200000000ff */
[----:B------:R-:W-:-:S06]  /*6c00*/  FFMA.FTZ R3, R122, c[0x0][0x2d0], -R2 ;  /* 0x0000b4007a037a23 */ /* 0x000fcc0000010802 */
[C---:B-----5:R-:W-:Y:S08]  /*6c10*/  HMMA.16816.F32 R112, R4.reuse, R8, R48 ;  /* 0x000000080470723c */ /* 0x060ff00000001830 */
        /* <DEDUP_REMOVED lines=11> */
[----:B------:R-:W-:-:S02]  /*6cd0*/  FFMA.FTZ R19, R141, c[0x0][0x2d0], -R2 ;  /* 0x0000b4008d137a23 */ /* 0x000fc40000010802 */
[--C-:B------:R-:W-:Y:S02]  /*6ce0*/  FFMA.FTZ R18, R140, c[0x0][0x2d0], -R2.reuse ;  /* 0x0000b4008c127a23 */ /* 0x100fe40000010802 */
[--C-:B------:R-:W-:Y:S02]  /*6cf0*/  FFMA.FTZ R17, R139, c[0x0][0x2d0], -R2.reuse ;  /* 0x0000b4008b117a23 */ /* 0x100fe40000010802 */
[--C-:B------:R-:W-:Y:S01]  /*6d00*/  FFMA.FTZ R16, R138, c[0x0][0x2d0], -R2.reuse ;  /* 0x0000b4008a107a23 */ /* 0x100fe20000010802 */
        /* <DEDUP_REMOVED lines=9> */
[----:B------:R-:W1:Y:S06]  /*6da0*/  LDSM.16.MT88.4 R8, [R194+0x5000] ;  /* 0x00500000c208783b */ /* 0x000e6c0000004200 */
[----:B------:R-:W-:-:S02]  /*6db0*/  FFMA.FTZ R89, R136, c[0x0][0x2d0], -R2 ;  /* 0x0000b40088597a23 */ /* 0x000fc40000010802 */
[----:B------:R-:W-:-:S04]  /*6dc0*/  FFMA.FTZ R88, R127, c[0x0][0x2d0], -R2 ;  /* 0x0000b4007f587a23 */ /* 0x000fc80000010802 */
[----:B------:R-:W-:Y:S01]  /*6dd0*/  MUFU.EX2 R230, R88 ;  /* 0x0000005800e67308 */ /* 0x000fe20000000800 */
[C---:B-1----:R-:W-:Y:S07]  /*6de0*/  HMMA.16816.F32 R28, R4.reuse, R10, R20 ;  /* 0x0000000a041c723c */ /* 0x042fee0000001814 */
[----:B------:R1:W-:Y:S01]  /*6df0*/  MUFU.EX2 R21, R3 ;  /* 0x0000000300157308 */ /* 0x0003e20000000800 */
[----:B------:R-:W-:Y:S01]  /*6e00*/  HMMA.16816.F32 R36, R4, R8, R96 ;  /* 0x000000080424723c */ /* 0x000fe20000001860 */
[----:B------:R-:W-:Y:S06]  /*6e10*/  LDSM.16.MT88.4 R8, [R193+0x2000] ;  /* 0x00200000c108783b */ /* 0x000fec0000004200 */
[----:B------:R-:W-:Y:S01]  /*6e20*/  MUFU.EX2 R98, R17 ;  /* 0x0000001100627308 */ /* 0x000fe20000000800 */
[----:B------:R-:W-:-:S02]  /*6e30*/  FADD.FTZ R6, R120, R14 ;  /* 0x0000000e78067221 */ /* 0x000fc40000010000 */
[----:B-1----:R-:W-:-:S05]  /*6e40*/  FFMA.FTZ R3, R123, c[0x0][0x2d0], -R2 ;  /* 0x0000b4007b037a23 */ /* 0x002fca0000010802 */
[----:B------:R-:W-:Y:S01]  /*6e50*/  MUFU.EX2 R99, R16 ;  /* 0x0000001000637308 */ /* 0x000fe20000000800 */
[----:B------:R-:W-:-:S07]  /*6e60*/  FFMA.FTZ R4, R118, c[0x0][0x2d0], -R0 ;  /* 0x0000b40076047a23 */ /* 0x000fce0000010800 */
[----:B------:R1:W2:Y:S08]  /*6e70*/  MUFU.EX2 R20, R3 ;  /* 0x0000000300147308 */ /* 0x0002b00000000800 */
[----:B------:R5:W-:Y:S01]  /*6e80*/  MUFU.EX2 R22, R4 ;  /* 0x0000000400167308 */ /* 0x000be20000000800 */
[----:B-1----:R-:W-:-:S07]  /*6e90*/  FFMA.FTZ R3, R124, c[0x0][0x2d0], -R2 ;  /* 0x0000b4007c037a23 */ /* 0x002fce0000010802 */
[----:B------:R1:W-:Y:S01]  /*6ea0*/  MUFU.EX2 R23, R3 ;  /* 0x0000000300177308 */ /* 0x0003e20000000800 */
[----:B-----5:R-:W-:-:S07]  /*6eb0*/  FFMA.FTZ R4, R117, c[0x0][0x2d0], -R0 ;  /* 0x0000b40075047a23 */ /* 0x020fce0000010800 */
[----:B------:R2:W-:Y:S01]  /*6ec0*/  MUFU.EX2 R101, R4 ;  /* 0x0000000400657308 */ /* 0x0005e20000000800 */
[----:B-1----:R-:W-:-:S07]  /*6ed0*/  FFMA.FTZ R3, R125, c[0x0][0x2d0], -R2 ;  /* 0x0000b4007d037a23 */ /* 0x002fce0000010802 */
[----:B------:R1:W5:Y:S01]  /*6ee0*/  MUFU.EX2 R91, R3 ;  /* 0x00000003005b7308 */ /* 0x0003620000000800 */
[----:B--2---:R-:W-:Y:S01]  /*6ef0*/  F2FP.PACK_AB R4, R20, R21 ;  /* 0x000000151404723e */ /* 0x004fe200000000ff */
[----:B-1----:R-:W-:-:S06]  /*6f00*/  FFMA.FTZ R3, R119, c[0x0][0x2d0], -R0 ;  /* 0x0000b40077037a23 */ /* 0x002fcc0000010800 */
[----:B------:R1:W2:Y:S02]  /*6f10*/  MUFU.EX2 R7, R3 ;  /* 0x0000000300077308 */ /* 0x0002a40000000800 */
[----:B-1----:R-:W-:Y:S02]  /*6f20*/  FADD.FTZ R3, R15, R12 ;  /* 0x0000000c0f037221 */ /* 0x002fe40000010000 */
[----:B------:R-:W1:Y:S02]  /*6f30*/  LDSM.16.MT88.4 R12, [R191+0x2000] ;  /* 0x00200000bf0c783b */ /* 0x000e640000004200 */
[----:B------:R-:W-:-:S04]  /*6f40*/  FADD.FTZ R3, R116, R3 ;  /* 0x0000000374037221 */ /* 0x000fc80000010000 */
[----:B------:R-:W-:Y:S02]  /*6f50*/  FADD.FTZ R5, R70, R3 ;  /* 0x0000000346057221 */ /* 0x000fe40000010000 */
[----:B------:R-:W-:Y:S02]  /*6f60*/  FFMA.FTZ R3, R121, c[0x0][0x2d0], -R0 ;  /* 0x0000b40079037a23 */ /* 0x000fe40000010800 */
[----:B------:R-:W-:Y:S01]  /*6f70*/  FFMA.FTZ R70, R137, c[0x0][0x2d0], -R2 ;  /* 0x0000b40089467a23 */ /* 0x000fe20000010802 */
[----:B------:R-:W-:Y:S01]  /*6f80*/  LDSM.16.MT88.4 R120, [R191+0x3000] ;  /* 0x00300000bf78783b */ /* 0x000fe20000004200 */
[----:B------:R2:W2:Y:S01]  /*6f90*/  MUFU.EX2 R100, R3 ;  /* 0x0000000300647308 */ /* 0x0004a20000000800 */
[----:B------:R-:W-:-:S07]  /*6fa0*/  FFMA.FTZ R2, R149, c[0x0][0x2d0], -R0 ;  /* 0x0000b40095027a23 */ /* 0x000fce0000010800 */
[----:B------:R3:W-:Y:S01]  /*6fb0*/  MUFU.EX2 R90, R2 ;  /* 0x00000002005a7308 */ /* 0x0007e20000000800 */
[----:B--2---:R-:W-:Y:S01]  /*6fc0*/  FADD.FTZ R3, R21, R6 ;  /* 0x0000000615037221 */ /* 0x004fe20000010000 */
[----:B-----5:R-:W-:-:S06]  /*6fd0*/  F2FP.PACK_AB R6, R91, R23 ;  /* 0x000000175b06723e */ /* 0x020fcc00000000ff */
[----:B------:R-:W-:Y:S01]  /*6fe0*/  MUFU.EX2 R70, R70 ;  /* 0x0000004600467308 */ /* 0x000fe20000000800 */
[----:B------:R-:W-:Y:S02]  /*6ff0*/  FADD.FTZ R3, R20, R3 ;  /* 0x0000000314037221 */ /* 0x000fe40000010000 */
[----:B------:R-:W-:Y:S01]  /*7000*/  FADD.FTZ R20, R7, R5 ;  /* 0x0000000507147221 */ /* 0x000fe20000010000 */
[----:B------:R-:W-:Y:S01]  /*7010*/  F2FP.PACK_AB R5, R22, R7 ;  /* 0x000000071605723e */ /* 0x000fe200000000ff */
[----:B---3--:R-:W-:Y:S01]  /*7020*/  FFMA.FTZ R2, R148, c[0x0][0x2d0], -R0 ;  /* 0x0000b40094027a23 */ /* 0x008fe20000010800 */
[----:B------:R-:W-:Y:S01]  /*7030*/  F2FP.PACK_AB R7, R100, R101 ;  /* 0x000000656407723e */ /* 0x000fe200000000ff */
[----:B------:R-:W-:Y:S02]  /*7040*/  FADD.FTZ R3, R23, R3 ;  /* 0x0000000317037221 */ /* 0x000fe40000010000 */
[----:B------:R2:W-:Y:S04]  /*7050*/  MUFU.EX2 R97, R2 ;  /* 0x0000000200617308 */ /* 0x0005e80000000800 */
[C---:B-1----:R-:W-:Y:S08]  /*7060*/  HMMA.16816.F32 R112, R4.reuse, R12, R112 ;  /* 0x0000000c0470723c */ /* 0x042ff00000001870 */
[----:B------:R-:W-:Y:S01]  /*7070*/  HMMA.16816.F32 R108, R4, R14, R108 ;  /* 0x0000000e046c723c */ /* 0x000fe2000000186c */
[----:B------:R-:W1:Y:S01]  /*7080*/  LDSM.16.MT88.4 R12, [R192+0x2000] ;  /* 0x00200000c00c783b */ /* 0x000e620000004200 */
[----:B--2---:R-:W-:-:S03]  /*7090*/  FADD.FTZ R2, R22, R20 ;  /* 0x0000001416027221 */ /* 0x004fc60000010000 */
[----:B------:R-:W-:Y:S03]  /*70a0*/  LDSM.16.MT88.4 R20, [R191+0x2800] ;  /* 0x00280000bf14783b */ /* 0x000fe60000004200 */
[----:B------:R-:W-:Y:S01]  /*70b0*/  HMMA.16816.F32 R116, R4, R8, R84 ;  /* 0x000000080474723c */ /* 0x000fe20000001854 */
[----:B------:R-:W-:-:S04]  /*70c0*/  FADD.FTZ R2, R101, R2 ;  /* 0x0000000265027221 */ /* 0x000fc80000010000 */
[----:B------:R-:W-:-:S03]  /*70d0*/  FADD.FTZ R2, R100, R2 ;  /* 0x0000000264027221 */ /* 0x000fc60000010000 */
        /* <DEDUP_REMOVED lines=14> */
[----:B------:R-:W-:-:S02]  /*71c0*/  FFMA.FTZ R25, R145, c[0x0][0x2d0], -R0 ;  /* 0x0000b40091197a23 */ /* 0x000fc40000010800 */
[--C-:B------:R-:W-:Y:S02]  /*71d0*/  FFMA.FTZ R24, R144, c[0x0][0x2d0], -R0.reuse ;  /* 0x0000b40090187a23 */ /* 0x100fe40000010800 */
[--C-:B------:R-:W-:Y:S02]  /*71e0*/  FFMA.FTZ R26, R143, c[0x0][0x2d0], -R0.reuse ;  /* 0x0000b4008f1a7a23 */ /* 0x100fe40000010800 */
[--C-:B------:R-:W-:Y:S01]  /*71f0*/  FFMA.FTZ R27, R142, c[0x0][0x2d0], -R0.reuse ;  /* 0x0000b4008e1b7a23 */ /* 0x100fe20000010800 */
[C---:B-1----:R-:W-:Y:S08]  /*7200*/  HMMA.16816.F32 R52, R4.reuse, R12, R52 ;  /* 0x0000000c0434723c */ /* 0x042ff00000001834 */
[C---:B------:R-:W-:Y:S01]  /*7210*/  HMMA.16816.F32 R44, R4.reuse, R14, R44 ;  /* 0x0000000e042c723c */ /* 0x040fe2000000182c */
[----:B------:R-:W1:Y:S07]  /*7220*/  LDSM.16.MT88.4 R12, [R192+0x2800] ;  /* 0x00280000c00c783b */ /* 0x000e6e0000004200 */
[C---:B--2---:R-:W-:Y:S08]  /*7230*/  HMMA.16816.F32 R40, R4.reuse, R8, R36 ;  /* 0x000000080428723c */ /* 0x044ff00000001824 */
[----:B------:R-:W-:Y:S01]  /*7240*/  HMMA.16816.F32 R28, R4, R10, R28 ;  /* 0x0000000a041c723c */ /* 0x000fe2000000181c */
[----:B------:R-:W2:Y:S01]  /*7250*/  MUFU.EX2 R7, R19 ;  /* 0x0000001300077308 */ /* 0x000ea20000000800 */
[----:B------:R-:W3:Y:S05]  /*7260*/  LDSM.16.MT88.4 R8, [R194+0x2800] ;  /* 0x00280000c208783b */ /* 0x000eea0000004200 */
[----:B------:R-:W-:-:S02]  /*7270*/  FFMA.FTZ R5, R147, c[0x0][0x2d0], -R0 ;  /* 0x0000b40093057a23 */ /* 0x000fc40000010800 */
[----:B------:R-:W-:Y:S01]  /*7280*/  FFMA.FTZ R4, R146, c[0x0][0x2d0], -R0 ;  /* 0x0000b40092047a23 */ /* 0x000fe20000010800 */
[----:B------:R5:W1:Y:S01]  /*7290*/  MUFU.EX2 R6, R18 ;  /* 0x0000001200067308 */ /* 0x000a620000000800 */
[----:B------:R-:W-:-:S04]  /*72a0*/  FADD.FTZ R0, R91, R3 ;  /* 0x000000035b007221 */ /* 0x000fc80000010000 */
[----:B--2---:R-:W-:-:S03]  /*72b0*/  FADD.FTZ R0, R7, R0 ;  /* 0x0000000007007221 */ /* 0x004fc60000010000 */
[----:B------:R2:W2:Y:S08]  /*72c0*/  MUFU.EX2 R91, R5 ;  /* 0x00000005005b7308 */ /* 0x0004b00000000800 */
[----:B------:R3:W3:Y:S01]  /*72d0*/  MUFU.EX2 R96, R4 ;  /* 0x0000000400607308 */ /* 0x0006e20000000800 */
[----:B-----5:R-:W5:Y:S01]  /*72e0*/  LDSM.16.MT88.4 R16, [R193+0x2800] ;  /* 0x00280000c110783b */ /* 0x020f620000004200 */
[----:B-1----:R-:W-:-:S02]  /*72f0*/  FADD.FTZ R3, R6, R0 ;  /* 0x0000000006037221 */ /* 0x002fc40000010000 */
[----:B------:R-:W-:Y:S02]  /*7300*/  FADD.FTZ R0, R90, R2 ;  /* 0x000000025a007221 */ /* 0x000fe40000010000 */
[----:B------:R-:W-:Y:S01]  /*7310*/  FADD.FTZ R2, R98, R3 ;  /* 0x0000000362027221 */ /* 0x000fe20000010000 */
[C---:B--2---:R-:W-:Y:S01]  /*7320*/  F2FP.PACK_AB R5, R97.reuse, R90 ;  /* 0x0000005a6105723e */ /* 0x044fe200000000ff */
[----:B------:R-:W-:Y:S02]  /*7330*/  FADD.FTZ R0, R97, R0 ;  /* 0x0000000061007221 */ /* 0x000fe40000010000 */
[----:B------:R-:W-:Y:S02]  /*7340*/  FADD.FTZ R2, R99, R2 ;  /* 0x0000000263027221 */ /* 0x000fe40000010000 */
[----:B------:R-:W-:Y:S01]  /*7350*/  FADD.FTZ R0, R91, R0 ;  /* 0x000000005b007221 */ /* 0x000fe20000010000 */
[----:B---3--:R-:W-:-:S03]  /*7360*/  F2FP.PACK_AB R4, R6, R7 ;  /* 0x000000070604723e */ /* 0x008fc600000000ff */
[C---:B------:R-:W-:Y:S01]  /*7370*/  FADD.FTZ R0, R96.reuse, R0 ;  /* 0x0000000060007221 */ /* 0x040fe20000010000 */
[----:B------:R-:W-:Y:S02]  /*7380*/  F2FP.PACK_AB R6, R99, R98 ;  /* 0x000000626306723e */ /* 0x000fe400000000ff */
[----:B------:R-:W-:Y:S02]  /*7390*/  F2FP.PACK_AB R7, R96, R91 ;  /* 0x0000005b6007723e */ /* 0x000fe400000000ff */
[----:B------:R-:W-:Y:S05]  /*73a0*/  LDSM.16.MT88.4 R96, [R194+0x3000] ;  /* 0x00300000c260783b */ /* 0x000fea0000004200 */
[C---:B------:R-:W-:Y:S08]  /*73b0*/  HMMA.16816.F32 R32, R4.reuse, R22, R108 ;  /* 0x000000160420723c */ /* 0x040ff0000000186c */
[C---:B------:R-:W-:Y:S01]  /*73c0*/  HMMA.16816.F32 R108, R4.reuse, R12, R80 ;  /* 0x0000000c046c723c */ /* 0x040fe20000001850 */
[----:B------:R-:W-:Y:S07]  /*73d0*/  LDSM.16.MT88.4 R80, [R193+0x6800] ;  /* 0x00680000c150783b */ /* 0x000fee0000004200 */
[C---:B------:R-:W-:Y:S01]  /*73e0*/  HMMA.16816.F32 R76, R4.reuse, R14, R76 ;  /* 0x0000000e044c723c */ /* 0x040fe2000000184c */
[----:B------:R-:W1:Y:S07]  /*73f0*/  LDSM.16.MT88.4 R12, [R192+0x6000] ;  /* 0x00600000c00c783b */ /* 0x000e6e0000004200 */
[C---:B------:R-:W-:Y:S01]  /*7400*/  HMMA.16816.F32 R100, R4.reuse, R8, R72 ;  /* 0x000000080464723c */ /* 0x040fe20000001848 */
[----:B------:R-:W-:Y:S07]  /*7410*/  LDSM.16.MT88.4 R72, [R192+0x6800] ;  /* 0x00680000c048783b */ /* 0x000fee0000004200 */
[C---:B------:R-:W-:Y:S01]  /*7420*/  HMMA.16816.F32 R60, R4.reuse, R10, R60 ;  /* 0x0000000a043c723c */ /* 0x040fe2000000183c */
[----:B------:R-:W2:Y:S07]  /*7430*/  LDSM.16.MT88.4 R8, [R194+0x6000] ;  /* 0x00600000c208783b */ /* 0x000eae0000004200 */
[C---:B------:R-:W-:Y:S01]  /*7440*/  HMMA.16816.F32 R124, R4.reuse, R20, R112 ;  /* 0x00000014047c723c */ /* 0x040fe20000001870 */
[----:B------:R-:W3:Y:S04]  /*7450*/  LDSM.16.MT88.4 R20, [R191+0x6000] ;  /* 0x00600000bf14783b */ /* 0x000ee80000004200 */
[----:B------:R-:W-:Y:S03]  /*7460*/  LDSM.16.MT88.4 R112, [R193+0x3000] ;  /* 0x00300000c170783b */ /* 0x000fe60000004200 */
[C---:B-----5:R-:W-:Y:S08]  /*7470*/  HMMA.16816.F32 R116, R4.reuse, R16, R116 ;  /* 0x000000100474723c */ /* 0x060ff00000001874 */
[C---:B------:R-:W-:Y:S01]  /*7480*/  HMMA.16816.F32 R36, R4.reuse, R18, R84 ;  /* 0x000000120424723c */ /* 0x040fe20000001854 */
[----:B------:R-:W5:Y:S07]  /*7490*/  LDSM.16.MT88.4 R16, [R193+0x6000] ;  /* 0x00600000c110783b */ /* 0x000f6e0000004200 */
[C---:B-1----:R-:W-:Y:S01]  /*74a0*/  HMMA.16816.F32 R52, R4.reuse, R12, R52 ;  /* 0x0000000c0434723c */ /* 0x042fe20000001834 */
[----:B------:R-:W1:Y:S07]  /*74b0*/  MUFU.EX2 R13, R71 ;  /* 0x00000047000d7308 */ /* 0x000e6e0000000800 */
[C---:B------:R-:W-:Y:S01]  /*74c0*/  HMMA.16816.F32 R44, R4.reuse, R14, R44 ;  /* 0x0000000e042c723c */ /* 0x040fe2000000182c */
[----:B------:R-:W4:Y:S07]  /*74d0*/  MUFU.EX2 R12, R25 ;  /* 0x00000019000c7308 */ /* 0x000f2e0000000800 */
[C---:B--2---:R-:W-:Y:S01]  /*74e0*/  HMMA.16816.F32 R40, R4.reuse, R8, R40 ;  /* 0x000000080428723c */ /* 0x044fe20000001828 */
[----:B------:R2:W-:Y:S06]  /*74f0*/  MUFU.EX2 R15, R89 ;  /* 0x00000059000f7308 */ /* 0x0005ec0000000800 */
[----:B-1----:R-:W-:Y:S01]  /*7500*/  FADD.FTZ R9, R13, R2 ;  /* 0x000000020d097221 */ /* 0x002fe20000010000 */
[----:B---3--:R-:W-:Y:S01]  /*7510*/  HMMA.16816.F32 R92, R4, R20, R92 ;  /* 0x00000014045c723c */ /* 0x008fe2000000185c */
[----:B------:R-:W-:Y:S01]  /*7520*/  @P3 IMAD.HI.U32 R2, R153, c[0x0][0x2c8], RZ ;  /* 0x0000b20099023a27 */ /* 0x000fe200078e00ff */
[----:B------:R-:W1:Y:S03]  /*7530*/  MUFU.EX2 R14, R24 ;  /* 0x00000018000e7308 */ /* 0x000e660000000800 */
[----:B----4-:R-:W-:Y:S01]  /*7540*/  FADD.FTZ R8, R12, R0 ;  /* 0x000000000c087221 */ /* 0x010fe20000010000 */
[----:B------:R-:W-:-:S02]  /*7550*/  MOV R0, R153 ;  /* 0x0000009900007202 */ /* 0x000fc40000000f00 */
[----:B------:R-:W-:Y:S01]  /*7560*/  @P3 SHF.R.U32.HI R0, RZ, c[0x0][0x2cc], R2 ;  /* 0x0000b300ff003a19 */ /* 0x000fe20000011602 */
[----:B------:R-:W-:Y:S01]  /*7570*/  HMMA.16816.F32 R20, R4, R22, R64 ;  /* 0x000000160414723c */ /* 0x000fe20000001840 */
[----:B--2---:R-:W2:Y:S01]  /*7580*/  LDSM.16.MT88.4 R88, [R191+0x6800] ;  /* 0x00680000bf58783b */ /* 0x004ea20000004200 */
[----:B------:R-:W-:Y:S02]  /*7590*/  MOV R2, RZ ;  /* 0x000000ff00027202 */ /* 0x000fe40000000f00 */
[----:B------:R-:W-:-:S03]  /*75a0*/  IADD3 R3, R0, R151, -R152 ;  /* 0x0000009700037210 */ /* 0x000fc60007ffe898 */
[----:B------:R-:W-:Y:S01]  /*75b0*/  F2FP.PACK_AB R64, R70, R13 ;  /* 0x0000000d4640723e */ /* 0x000fe200000000ff */
[C---:B-----5:R-:W-:Y:S01]  /*75c0*/  HMMA.16816.F32 R56, R4.reuse, R16, R56 ;  /* 0x000000100438723c */ /* 0x060fe20000001838 */
[----:B------:R-:W-:Y:S01]  /*75d0*/  IMAD.HI R2, R3, -0x6db6db6d, R2 ;  /* 0x9249249303027827 */ /* 0x000fe200078e0202 */
[----:B-1----:R-:W-:Y:S02]  /*75e0*/  F2FP.PACK_AB R65, R14, R12 ;  /* 0x0000000c0e41723e */ /* 0x002fe400000000ff */
[----:B------:R-:W-:Y:S02]  /*75f0*/  F2FP.PACK_AB R66, R230, R15 ;  /* 0x0000000fe642723e */ /* 0x000fe400000000ff */
[----:B------:R-:W-:Y:S02]  /*7600*/  SHF.R.U32.HI R0, RZ, 0x1f, R2 ;  /* 0x0000001fff007819 */ /* 0x000fe40000011602 */
[----:B------:R-:W-:Y:S02]  /*7610*/  HMMA.16816.F32 R48, R4, R18, R48 ;  /* 0x000000120430723c */ /* 0x000fe40000001830 */
[----:B------:R-:W-:Y:S01]  /*7620*/  LEA.HI.SX32 R2, R2, R0, 0x1a ;  /* 0x0000000002027211 */ /* 0x000fe200078fd2ff */
[----:B------:R-:W-:-:S03]  /*7630*/  FADD.FTZ R0, R70, R9 ;  /* 0x0000000946007221 */ /* 0x000fc60000010000 */
[----:B------:R-:W-:Y:S01]  /*7640*/  IMNMX R12, R150, R2, !PT ;  /* 0x00000002960c7217 */ /* 0x000fe20007800200 */
[----:B------:R-:W-:Y:S01]  /*7650*/  FADD.FTZ R2, R14, R8 ;  /* 0x000000080e027221 */ /* 0x000fe20000010000 */
[----:B------:R-:W-:Y:S01]  /*7660*/  HMMA.16816.F32 R28, R4, R10, R28 ;  /* 0x0000000a041c723c */ /* 0x000fe2000000181c */
[----:B------:R-:W1:Y:S01]  /*7670*/  LDSM.16.MT88.4 R4, [R194+0x6800] ;  /* 0x00680000c204783b */ /* 0x000e620000004200 */
[----:B------:R-:W3:Y:S01]  /*7680*/  MUFU.EX2 R11, R26 ;  /* 0x0000001a000b7308 */ /* 0x000ee20000000800 */
[----:B------:R-:W-:Y:S01]  /*7690*/  ISETP.GE.AND P0, PT, R218, R12, PT ;  /* 0x0000000cda00720c */ /* 0x000fe20003f06270 */
[----:B------:R-:W-:Y:S01]  /*76a0*/  FADD.FTZ R0, R15, R0 ;  /* 0x000000000f007221 */ /* 0x000fe20000010000 */
[----:B------:R4:W-:Y:S03]  /*76b0*/  STL [R1+0x8], R12 ;  /* 0x0000080c01007387 */ /* 0x0009e60000100800 */
[----:B------:R-:W-:-:S02]  /*76c0*/  FADD.FTZ R230, R230, R0 ;  /* 0x00000000e6e67221 */ /* 0x000fc40000010000 */
[----:B------:R-:W5:Y:S01]  /*76d0*/  MUFU.EX2 R10, R27 ;  /* 0x0000001b000a7308 */ /* 0x000f620000000800 */
[----:B---3--:R-:W-:Y:S01]  /*76e0*/  FADD.FTZ R2, R11, R2 ;  /* 0x000000020b027221 */ /* 0x008fe20000010000 */
[----:B-----5:R-:W-:-:S03]  /*76f0*/  F2FP.PACK_AB R67, R10, R11 ;  /* 0x0000000b0a43723e */ /* 0x020fc600000000ff */
[----:B------:R-:W-:-:S04]  /*7700*/  FADD.FTZ R247, R10, R2 ;  /* 0x000000020af77221 */ /* 0x000fc80000010000 */
[C---:B------:R-:W-:Y:S08]  /*7710*/  HMMA.16816.F32 R108, R64.reuse, R104, R108 ;  /* 0x00000068406c723c */ /* 0x040ff0000000186c */
[C---:B------:R-:W-:Y:S08]  /*7720*/  HMMA.16816.F32 R104, R64.reuse, R106, R76 ;  /* 0x0000006a4068723c */ /* 0x040ff0000000184c */
[C---:B------:R-:W-:Y:S08]  /*7730*/  HMMA.16816.F32 R100, R64.reuse, R96, R100 ;  /* 0x000000604064723c */ /* 0x040ff00000001864 */
[C---:B------:R-:W-:Y:S08]  /*7740*/  HMMA.16816.F32 R124, R64.reuse, R120, R124 ;  /* 0x00000078407c723c */ /* 0x040ff0000000187c */
[C---:B------:R-:W-:Y:S08]  /*7750*/  HMMA.16816.F32 R116, R64.reuse, R112, R116 ;  /* 0x000000704074723c */ /* 0x040ff00000001874 */
[C---:B------:R-:W-:Y:S08]  /*7760*/  HMMA.16816.F32 R96, R64.reuse, R98, R60 ;  /* 0x000000624060723c */ /* 0x040ff0000000183c */
[C---:B--2---:R-:W-:Y:S08]  /*7770*/  HMMA.16816.F32 R92, R64.reuse, R88, R92 ;  /* 0x00000058405c723c */ /* 0x044ff0000000185c */
[C---:B------:R-:W-:Y:S08]  /*7780*/  HMMA.16816.F32 R84, R64.reuse, R80, R56 ;  /* 0x000000504054723c */ /* 0x040ff00000001838 */
[C---:B------:R-:W-:Y:S08]  /*7790*/  HMMA.16816.F32 R76, R64.reuse, R72, R52 ;  /* 0x00000048404c723c */ /* 0x040ff00000001834 */
[C---:B------:R-:W-:Y:S08]  /*77a0*/  HMMA.16816.F32 R120, R64.reuse, R122, R32 ;  /* 0x0000007a4078723c */ /* 0x040ff00000001820 */
[C---:B------:R-:W-:Y:S08]  /*77b0*/  HMMA.16816.F32 R112, R64.reuse, R114, R36 ;  /* 0x000000724070723c */ /* 0x040ff00000001824 */
[C---:B------:R-:W-:Y:S08]  /*77c0*/  HMMA.16816.F32 R88, R64.reuse, R90, R20 ;  /* 0x0000005a4058723c */ /* 0x040ff00000001814 */
[C---:B------:R-:W-:Y:S08]  /*77d0*/  HMMA.16816.F32 R80, R64.reuse, R82, R48 ;  /* 0x000000524050723c */ /* 0x040ff00000001830 */
[C---:B------:R-:W-:Y:S08]  /*77e0*/  HMMA.16816.F32 R72, R64.reuse, R74, R44 ;  /* 0x0000004a4048723c */ /* 0x040ff0000000182c */
[C---:B-1----:R-:W-:Y:S08]  /*77f0*/  HMMA.16816.F32 R60, R64.reuse, R4, R40 ;  /* 0x00000004403c723c */ /* 0x042ff00000001828 */
[----:B------:R-:W-:Y:S01]  /*7800*/  HMMA.16816.F32 R64, R64, R6, R28 ;  /* 0x000000064040723c */ /* 0x000fe2000000181c */
[----:B------:R-:W-:Y:S01]  /*7810*/  @!UPT UIADD3 URZ, URZ, URZ, URZ ;  /* 0x0000003f3f3ff290 */ /* 0x000fe2000fffe03f */
[----:B------:R-:W-:Y:S11]  /*7820*/  @!P0 BRA `(.L_x_1344) ;  /* 0x000046c000008947 */ /* 0x000ff60003800000 */
[----:B----4-:R-:W-:Y:S02]  /*7830*/  MOV R71, R68 ;  /* 0x0000004400477202 */ /* 0x010fe40000000f00 */
[----:B------:R-:W-:-:S02]  /*7840*/  MOV R70, R69 ;  /* 0x0000004500467202 */ /* 0x000fc40000000f00 */
[----:B------:R-:W-:-:S07]  /*7850*/  MOV R224, R218 ;  /* 0x000000da00e07202 */ /* 0x000fce0000000f00 */
.L_x_1360:
[----:B------:R-:W2:Y:S01]  /*7860*/  LDL R0, [R1] ;  /* 0x0000000001007983 */ /* 0x000ea20000100800 */
        /* <DEDUP_REMOVED lines=21> */
[C---:B-1-34-:R-:W-:Y:S01]  /*79c0*/  IMAD.WIDE.U32 R2, R223.reuse, c[0x0][0x208], RZ ;  /* 0x00008200df027a25 */ /* 0x05afe200078e00ff */
[----:B------:R-:W-:Y:S01]  /*79d0*/  SHF.R.S32.HI R0, RZ, 0x1f, R223 ;  /* 0x0000001fff007819 */ /* 0x000fe200000114df */
[----:B------:R-:W2:Y:S04]  /*79e0*/  LDL.64 R6, [R1+0x28] ;  /* 0x0000280001067983 */ /* 0x000ea80000100a00 */
[----:B------:R-:W-:Y:S02]  /*79f0*/  IMAD R0, R0, c[0x0][0x208], RZ ;  /* 0x0000820000007a24 */ /* 0x000fe400078e02ff */
[----:B------:R-:W3:Y:S02]  /*7a00*/  LDL R5, [R1+0x34] ;  /* 0x0000340001057983 */ /* 0x000ee40000100800 */
[----:B------:R-:W-:Y:S05]  /*7a10*/  IMAD R0, R223, c[0x0][0x20c], R0 ;  /* 0x00008300df007a24 */ /* 0x000fea00078e0200 */
[----:B------:R-:W-:Y:S02]  /*7a20*/  IADD3 R3, R3, R0, RZ ;  /* 0x0000000003037210 */ /* 0x000fe40007ffe0ff */
[----:B------:R-:W-:Y:S03]  /*7a30*/  SHF.R.S32.HI R0, RZ, 0x1f, R219 ;  /* 0x0000001fff007819 */ /* 0x000fe600000114db */
[C---:B------:R-:W-:Y:S04]  /*7a40*/  IMAD.WIDE.U32 R2, R219.reuse, c[0x0][0x218], R2 ;  /* 0x00008600db027a25 */ /* 0x040fe800078e0002 */
[----:B------:R-:W-:Y:S04]  /*7a50*/  IMAD R4, R0, c[0x0][0x218], RZ ;  /* 0x0000860000047a24 */ /* 0x000fe800078e02ff */
[----:B------:R-:W-:Y:S01]  /*7a60*/  IMAD R4, R219, c[0x0][0x21c], R4 ;  /* 0x00008700db047a24 */ /* 0x000fe200078e0204 */
[----:B--2---:R-:W-:Y:S04]  /*7a70*/  IADD3 R0, P0, R6, R2, RZ ;  /* 0x0000000206007210 */ /* 0x004fe80007f1e0ff */
[----:B---3--:R-:W-:Y:S02]  /*7a80*/  IADD3.X R2, R5, R3, R4, P0, !PT ;  /* 0x0000000305027210 */ /* 0x008fe400007fe404 */
[C---:B------:R-:W-:Y:S04]  /*7a90*/  LEA R6, P0, R0.reuse, c[0x0][0x1f8], 0x1 ;  /* 0x00007e0000067a11 */ /* 0x040fe800078008ff */
[----:B------:R-:W-:Y:S01]  /*7aa0*/  LEA.HI.X R5, R0, c[0x0][0x1fc], R2, 0x1, P0 ;  /* 0x00007f0000057a11 */ /* 0x000fe200000f0c02 */
[----:B------:R-:W-:-:S06]  /*7ab0*/  BRA.DIV ~URZ, `(.L_x_1347) ;  /* 0x0000d9a27f007947 */ /* 0x000fcc000b800000 */
[----:B------:R1:W2:Y:S02]  /*7ac0*/  SHFL.IDX PT, R0, R5, RZ, 0x181f ;  /* 0x00181fff05007589 */ /* 0x0002a400000e0000 */
.L_x_1453:
[----:B------:R-:W-:-:S05]  /*7ad0*/  BRA.DIV ~URZ, `(.L_x_1348) ;  /* 0x0000d9f27f007947 */ /* 0x000fca000b800000 */
[----:B------:R-:W3:Y:S01]  /*7ae0*/  SHFL.IDX PT, R2, R6, RZ, 0x181f ;  /* 0x00181fff06027589 */ /* 0x000ee200000e0000 */
[C---:B------:R-:W-:Y:S01]  /*7af0*/  IMAD.SHL.U32 R15, R238.reuse, 0x2, RZ ;  /* 0x00000002ee0f7824 */ /* 0x040fe200078e00ff */
[----:B------:R-:W-:Y:S01]  /*7b00*/  ISETP.GE.AND P4, PT, R238, c[0x0][0x1d4], PT ;  /* 0x00007500ee007a0c */ /* 0x000fe20003f86270 */
[C---:B------:R-:W-:Y:S01]  /*7b10*/  IMAD.SHL.U32 R14, R248.reuse, 0x2, RZ ;  /* 0x00000002f80e7824 */ /* 0x040fe200078e00ff */
[----:B------:R-:W-:Y:S01]  /*7b20*/  SHFL.IDX PT, R7, R6, 0x2, 0x181f ;  /* 0x00581f0006077f89 */ /* 0x000fe200000e0000 */
[----:B------:R-:W-:Y:S02]  /*7b30*/  ISETP.GE.AND P0, PT, R248, c[0x0][0x1d4], PT ;  /* 0x00007500f8007a0c */ /* 0x000fe40003f06270 */
[----:B------:R-:W-:Y:S02]  /*7b40*/  SEL R4, RZ, 0x10, P4 ;  /* 0x00000010ff047807 */ /* 0x000fe40002000000 */
[-C--:B---3--:R-:W-:Y:S05]  /*7b50*/  IADD3 R12, P5, R2, R15.reuse, RZ ;  /* 0x0000000f020c7210 */ /* 0x088fea0007fbe0ff */
[--C-:B--2---:R-:W-:Y:S01]  /*7b60*/  IMAD.X R13, R0, 0x1, R220.reuse, P5 ;  /* 0x00000001000d7824 */ /* 0x104fe200028e06dc */
[-C--:B------:R-:W-:Y:S04]  /*7b70*/  IADD3 R2, P5, R2, R14.reuse, RZ ;  /* 0x0000000e02027210 */ /* 0x080fe80007fbe0ff */
[----:B------:R-:W-:Y:S01]  /*7b80*/  @!PT LDS RZ, [RZ] ;  /* 0x00000000fffff984 */ /* 0x000fe20000000800 */
[----:B------:R2:W-:Y:S01]  /*7b90*/  LDGSTS.E.BYPASS.LTC128B.128 [R215+0x100], [R12.64], !P4 ;  /* 0x001000000cd77fae */ /* 0x0005e2000e101d46 */
[--C-:B------:R-:W-:Y:S03]  /*7ba0*/  IMAD.X R3, R0, 0x1, R221.reuse, P5 ;  /* 0x0000000100037824 */ /* 0x100fe600028e06dd */
[----:B------:R-:W-:Y:S04]  /*7bb0*/  SHFL.IDX PT, R0, R5, 0x1, 0x181f ;  /* 0x00381f0005007f89 */ /* 0x000fe800000e0000 */
[----:B------:R3:W-:Y:S04]  /*7bc0*/  LDGSTS.E.BYPASS.LTC128B.128 [R215+0x3900], [R2.64], !P0 ;  /* 0x0390000002d77fae */ /* 0x0007e8000c101d46 */
[----:B---3--:R-:W2:Y:S02]  /*7bd0*/  SHFL.IDX PT, R2, R6, 0x1, 0x181f ;  /* 0x00381f0006027f89 */ /* 0x008ea400000e0000 */
[----:B--2---:R-:W-:Y:S05]  /*7be0*/  IADD3 R12, P5, R2, R15, RZ ;  /* 0x0000000f020c7210 */ /* 0x004fea0007fbe0ff */
[----:B------:R-:W-:Y:S01]  /*7bf0*/  IMAD.X R13, R0, 0x1, R220, P5 ;  /* 0x00000001000d7824 */ /* 0x000fe200028e06dc */
[----:B------:R-:W-:Y:S04]  /*7c00*/  IADD3 R2, P5, R2, R14, RZ ;  /* 0x0000000e02027210 */ /* 0x000fe80007fbe0ff */
[----:B------:R2:W-:Y:S01]  /*7c10*/  LDGSTS.E.BYPASS.LTC128B.128 [R215+0x1100], [R12.64], !P4 ;  /* 0x011000000cd77fae */ /* 0x0005e2000e101d46 */
[----:B------:R-:W-:Y:S01]  /*7c20*/  IMAD.X R3, R0, 0x1, R221, P5 ;  /* 0x0000000100037824 */ /* 0x000fe200028e06dd */
[----:B------:R-:W-:Y:S04]  /*7c30*/  SEL R0, RZ, 0x10, P0 ;  /* 0x00000010ff007807 */ /* 0x000fe80000000000 */
[----:B------:R3:W-:Y:S04]  /*7c40*/  LDGSTS.E.BYPASS.LTC128B.128 [R215+0x4900], [R2.64], !P0 ;  /* 0x0490000002d77fae */ /* 0x0007e8000c101d46 */
[----:B--2---:R3:W2:Y:S02]  /*7c50*/  SHFL.IDX PT, R12, R5, 0x2, 0x181f ;  /* 0x00581f00050c7f89 */ /* 0x0046a400000e0000 */
.L_x_1454:
[----:B---3--:R-:W-:Y:S01]  /*7c60*/  IADD3 R2, -R4, 0x10, RZ ;  /* 0x0000001004027810 */ /* 0x008fe20007ffe1ff */
[----:B------:R-:W-:Y:S01]  /*7c70*/  IMAD.SHL.U32 R3, R238, 0x2, RZ ;  /* 0x00000002ee037824 */ /* 0x000fe200078e00ff */
[----:B------:R-:W-:Y:S01]  /*7c80*/  ISETP.NE.U32.AND P5, PT, R4, RZ, PT ;  /* 0x000000ff0400720c */ /* 0x000fe20003fa5070 */
[----:B------:R-:W-:Y:S01]  /*7c90*/  IMAD.SHL.U32 R14, R248, 0x2, RZ ;  /* 0x00000002f80e7824 */ /* 0x000fe200078e00ff */
[----:B------:R-:W-:Y:S01]  /*7ca0*/  LOP3.LUT R2, R2, 0xf, RZ, 0xc0, !PT ;  /* 0x0000000f02027812 */ /* 0x000fe200078ec0ff */
[----:B------:R-:W3:Y:S03]  /*7cb0*/  S2R R13, SR_TID.X ;  /* 0x00000000000d7919 */ /* 0x000ee60000002100 */
[-C--:B------:R-:W-:Y:S04]  /*7cc0*/  IADD3 R2, P4, P0, R2, R7.reuse, R3 ;  /* 0x0000000702027210 */ /* 0x080fe8000789e003 */
[-C--:B--2---:R-:W-:Y:S05]  /*7cd0*/  IADD3.X R3, RZ, R12.reuse, R220, P4, P0 ;  /* 0x0000000cff037210 */ /* 0x084fea00027e04dc */
[----:B------:R-:W-:Y:S01]  /*7ce0*/  @!PT LDS RZ, [RZ] ;  /* 0x00000000fffff984 */ /* 0x000fe20000000800 */
[----:B------:R-:W-:Y:S01]  /*7cf0*/  @!PT LDS RZ, [RZ] ;  /* 0x00000000fffff984 */ /* 0x000fe20000000800 */
[----:B------:R-:W-:Y:S01]  /*7d00*/  @!PT LDS RZ, [RZ] ;  /* 0x00000000fffff984 */ /* 0x000fe20000000800 */
[----:B------:R2:W-:Y:S01]  /*7d10*/  LDGSTS.E.BYPASS.LTC128B.128.ZFILL [R215+0x2100], [R2.64], P5 ;  /* 0x0210000002d77fae */ /* 0x0005e2000a941d46 */
[C---:B------:R-:W-:Y:S02]  /*7d20*/  ISETP.NE.U32.AND P5, PT, R0.reuse, RZ, PT ;  /* 0x000000ff0000720c */ /* 0x040fe40003fa5070 */
[----:B--2---:R-:W-:Y:S04]  /*7d30*/  IADD3 R2, -R0, 0x10, RZ ;  /* 0x0000001000027810 */ /* 0x004fe80007ffe1ff */
[----:B------:R-:W-:Y:S04]  /*7d40*/  LOP3.LUT R2, R2, 0xf, RZ, 0xc0, !PT ;  /* 0x0000000f02027812 */ /* 0x000fe800078ec0ff */
[----:B------:R-:W-:Y:S04]  /*7d50*/  IADD3 R2, P4, P0, R2, R7, R14 ;  /* 0x0000000702027210 */ /* 0x000fe8000789e00e */
[----:B------:R-:W-:Y:S02]  /*7d60*/  IADD3.X R3, RZ, R12, R221, P4, P0 ;  /* 0x0000000cff037210 */ /* 0x000fe400027e04dd */
[----:B---3--:R-:W-:Y:S03]  /*7d70*/  ISETP.GT.AND P0, PT, R13, 0x7f, PT ;  /* 0x0000007f0d00780c */ /* 0x008fe60003f04270 */
[----:B------:R2:W-:Y:S10]  /*7d80*/  LDGSTS.E.BYPASS.LTC128B.128.ZFILL [R215+0x5900], [R2.64], P5 ;  /* 0x0590000002d77fae */ /* 0x0005f4000a941d46 */
[----:B------:R-:W-:-:S05]  /*7d90*/  @P0 BRA `(.L_x_1346) ;  /* 0x0000014000000947 */ /* 0x000fca0003800000 */
[----:B------:R-:W-:-:S05]  /*7da0*/  BRA.DIV ~URZ, `(.L_x_1349) ;  /* 0x0000daf27f007947 */ /* 0x000fca000b800000 */
[----:B-1----:R-:W1:Y:S04]  /*7db0*/  SHFL.IDX PT, R5, R5, 0x3, 0x181f ;  /* 0x00781f0005057f89 */ /* 0x002e6800000e0000 */
[----:B------:R-:W3:Y:S02]  /*7dc0*/  SHFL.IDX PT, R6, R6, 0x3, 0x181f ;  /* 0x00781f0006067f89 */ /* 0x000ee400000e0000 */
.L_x_1455:
[----:B--2---:R-:W-:Y:S01]  /*7dd0*/  IADD3 R2, -R4, 0x10, RZ ;  /* 0x0000001004027810 */ /* 0x004fe20007ffe1ff */
[----:B------:R-:W-:Y:S01]  /*7de0*/  IMAD.SHL.U32 R3, R238, 0x2, RZ ;  /* 0x00000002ee037824 */ /* 0x000fe200078e00ff */
[----:B------:R-:W-:Y:S01]  /*7df0*/  ISETP.NE.U32.AND P0, PT, R4, RZ, PT ;  /* 0x000000ff0400720c */ /* 0x000fe20003f05070 */
[----:B------:R-:W-:Y:S01]  /*7e00*/  IMAD.SHL.U32 R7, R248, 0x2, RZ ;  /* 0x00000002f8077824 */ /* 0x000fe200078e00ff */
[----:B------:R-:W-:Y:S04]  /*7e10*/  LOP3.LUT R2, R2, 0xf, RZ, 0xc0, !PT ;  /* 0x0000000f02027812 */ /* 0x000fe800078ec0ff */
[-C--:B---3--:R-:W-:Y:S04]  /*7e20*/  IADD3 R2, P5, P4, R2, R6.reuse, R3 ;  /* 0x0000000602027210 */ /* 0x088fe80007cbe003 */
[-C--:B-1----:R-:W-:Y:S05]  /*7e30*/  IADD3.X R3, RZ, R5.reuse, R220, P5, P4 ;  /* 0x00000005ff037210 */ /* 0x082fea0002fe84dc */
        /* <DEDUP_REMOVED lines=10> */
.L_x_1346:
[----:B-1-34-:R-:W-:Y:S05]  /*7ee0*/  BSYNC B0 ;  /* 0x0000000000007941 */ /* 0x01afea0003800000 */
.L_x_1345:
[----:B------:R-:W0:Y:S01]  /*7ef0*/  LDGDEPBAR ;  /* 0x00000000000079af */ /* 0x000e220000000000 */
[----:B------:R-:W-:Y:S01]  /*7f00*/  WARPSYNC 0xffffffff ;  /* 0xffffffff00007948 */ /* 0x000fe20003800000 */
[C---:B------:R-:W-:Y:S01]  /*7f10*/  HMMA.16816.F32 R4, R128.reuse, R8, RZ ;  /* 0x000000088004723c */ /* 0x040fe200000018ff */
[----:B------:R-:W-:Y:S05]  /*7f20*/  BSSY B0, `(.L_x_1350) ;  /* 0x0000176000007945 */ /* 0x000fea0003800000 */
[----:B--2---:R-:W2:Y:S02]  /*7f30*/  LDL R3, [R1] ;  /* 0x0000000001037983 */ /* 0x004ea40000100800 */
        /* <DEDUP_REMOVED lines=29> */
[C---:B------:R-:W-:Y:S01]  /*8110*/  HMMA.16816.F32 R48, R132.reuse, R158, R48 ;  /* 0x0000009e8430723c */ /* 0x040fe20000001830 */
[----:B------:R-:W4:Y:S07]  /*8120*/  LDSM.16.M88.4 R156, [R190+0x2800] ;  /* 0x00280000be9c783b */ /* 0x000f2e0000000200 */
[C---:B------:R-:W-:Y:S08]  /*8130*/  HMMA.16816.F32 R52, R132.reuse, R160, R52 ;  /* 0x000000a08434723c */ /* 0x040ff00000001834 */
[----:B------:R-:W-:Y:S08]  /*8140*/  HMMA.16816.F32 R56, R132, R162, R56 ;  /* 0x000000a28438723c */ /* 0x000ff00000001838 */
[C---:B-1----:R-:W-:Y:S08]  /*8150*/  HMMA.16816.F32 R4, R164.reuse, R136, R4 ;  /* 0x00000088a404723c */ /* 0x042ff00000001804 */
[C---:B------:R-:W-:Y:S01]  /*8160*/  HMMA.16816.F32 R8, R164.reuse, R138, R8 ;  /* 0x0000008aa408723c */ /* 0x040fe20000001808 */
[----:B------:R-:W1:Y:S07]  /*8170*/  LDSM.16.M88.4 R136, [R190+0x3000] ;  /* 0x00300000be88783b */ /* 0x000e6e0000000200 */
[C---:B---3--:R-:W-:Y:S08]  /*8180*/  HMMA.16816.F32 R12, R164.reuse, R140, R12 ;  /* 0x0000008ca40c723c */ /* 0x048ff0000000180c */
[C---:B------:R-:W-:Y:S01]  /*8190*/  HMMA.16816.F32 R16, R164.reuse, R142, R16 ;  /* 0x0000008ea410723c */ /* 0x040fe20000001810 */
[----:B------:R-:W3:Y:S07]  /*81a0*/  LDSM.16.M88.4 R140, [R189] ;  /* 0x00000000bd8c783b */ /* 0x000eee0000000200 */
        /* <DEDUP_REMOVED lines=9> */
[C---:B------:R-:W-:Y:S03]  /*8240*/  HMMA.16816.F32 R44, R164.reuse, R156, R44 ;  /* 0x0000009ca42c723c */ /* 0x040fe6000000182c */
[----:B--2---:R-:W-:Y:S05]  /*8250*/  ISETP.GT.AND P0, PT, R224, R3, PT ;  /* 0x00000003e000720c */ /* 0x004fea0003f04270 */
[C---:B------:R-:W-:Y:S01]  /*8260*/  HMMA.16816.F32 R48, R164.reuse, R158, R48 ;  /* 0x0000009ea430723c */ /* 0x040fe20000001830 */
[----:B------:R-:W2:Y:S07]  /*8270*/  LDSM.16.M88.4 R156, [R189+0x2000] ;  /* 0x00200000bd9c783b */ /* 0x000eae0000000200 */
[C---:B-1----:R-:W-:Y:S08]  /*8280*/  HMMA.16816.F32 R52, R164.reuse, R136, R52 ;  /* 0x00000088a434723c */ /* 0x042ff00000001834 */
[----:B------:R-:W-:Y:S01]  /*8290*/  HMMA.16816.F32 R56, R164, R138, R56 ;  /* 0x0000008aa438723c */ /* 0x000fe20000001838 */
[----:B------:R-:W1:Y:S07]  /*82a0*/  LDSM.16.M88.4 R136, [R189+0x2800] ;  /* 0x00280000bd88783b */ /* 0x000e6e0000000200 */
        /* <DEDUP_REMOVED lines=12> */
[C---:B--2---:R-:W-:Y:S08]  /*8370*/  HMMA.16816.F32 R36, R168.reuse, R156, R36 ;  /* 0x0000009ca824723c */ /* 0x044ff00000001824 */
[C---:B------:R-:W-:Y:S01]  /*8380*/  HMMA.16816.F32 R40, R168.reuse, R158, R40 ;  /* 0x0000009ea828723c */ /* 0x040fe20000001828 */
[----:B------:R-:W2:Y:S07]  /*8390*/  LDSM.16.M88.4 R156, [R188+0x5000] ;  /* 0x00500000bc9c783b */ /* 0x000eae0000000200 */
[C---:B-1----:R-:W-:Y:S08]  /*83a0*/  HMMA.16816.F32 R44, R168.reuse, R136, R44 ;  /* 0x00000088a82c723c */ /* 0x042ff0000000182c */
[C---:B------:R-:W-:Y:S01]  /*83b0*/  HMMA.16816.F32 R48, R168.reuse, R138, R48 ;  /* 0x0000008aa830723c */ /* 0x040fe20000001830 */
[----:B------:R-:W1:Y:S07]  /*83c0*/  LDSM.16.M88.4 R136, [R188+0x5800] ;  /* 0x00580000bc88783b */ /* 0x000e6e0000000200 */
        /* <DEDUP_REMOVED lines=8> */
[----:B------:R-:W5:Y:S07]  /*8450*/  LDSM.16.M88.4 R148, [R203] ;  /* 0x00000000cb94783b */ /* 0x000f6e0000000200 */
[C---:B------:R-:W-:Y:S08]  /*8460*/  HMMA.16816.F32 R20, R172.reuse, R152, R20 ;  /* 0x00000098ac14723c */ /* 0x040ff00000001814 */
[C---:B------:R-:W-:Y:S01]  /*8470*/  HMMA.16816.F32 R24, R172.reuse, R154, R24 ;  /* 0x0000009aac18723c */ /* 0x040fe20000001818 */
[----:B------:R-:W4:Y:S07]  /*8480*/  LDSM.16.M88.4 R152, [R197] ;  /* 0x00000000c598783b */ /* 0x000f2e0000000200 */
[C---:B--2---:R-:W-:Y:S08]  /*8490*/  HMMA.16816.F32 R28, R172.reuse, R156, R28 ;  /* 0x0000009cac1c723c */ /* 0x044ff0000000181c */
        /* <DEDUP_REMOVED lines=9> */
[----:B------:R-:W-:Y:S01]  /*8530*/  HMMA.16816.F32 R56, R172, R146, R56 ;  /* 0x00000092ac38723c */ /* 0x000fe20000001838 */
[----:B------:R-:W4:Y:S07]  /*8540*/  LDSM.16.M88.4 R144, [R201] ;  /* 0x00000000c990783b */ /* 0x000f2e0000000200 */
[C---:B-----5:R-:W-:Y:S08]  /*8550*/  HMMA.16816.F32 R4, R176.reuse, R148, R4 ;  /* 0x00000094b004723c */ /* 0x060ff00000001804 */
[C---:B------:R-:W-:Y:S01]  /*8560*/  HMMA.16816.F32 R8, R176.reuse, R150, R8 ;  /* 0x00000096b008723c */ /* 0x040fe20000001808 */
[----:B------:R-:W5:Y:S07]  /*8570*/  LDSM.16.M88.4 R148, [R202] ;  /* 0x00000000ca94783b */ /* 0x000f6e0000000200 */
        /* <DEDUP_REMOVED lines=16> */
[----:B------:R-:W-:Y:S01]  /*8680*/  HMMA.16816.F32 R56, R176, R150, R56 ;  /* 0x00000096b038723c */ /* 0x000fe20000001838 */
        /* <DEDUP_REMOVED lines=11> */
[C---:B------:R-:W-:Y:S08]  /*8740*/  HMMA.16816.F32 R32, R180.reuse, R142, R32 ;  /* 0x0000008eb420723c */ /* 0x040ff00000001820 */
[C---:B----4-:R-:W-:Y:S08]  /*8750*/  HMMA.16816.F32 R36, R180.reuse, R144, R36 ;  /* 0x00000090b424723c */ /* 0x050ff00000001824 */
[C---:B------:R-:W-:Y:S08]  /*8760*/  HMMA.16816.F32 R40, R180.reuse, R146, R40 ;  /* 0x00000092b428723c */ /* 0x040ff00000001828 */
[C---:B-----5:R-:W-:Y:S08]  /*8770*/  HMMA.16816.F32 R44, R180.reuse, R148, R44 ;  /* 0x00000094b42c723c */ /* 0x060ff0000000182c */
        /* <DEDUP_REMOVED lines=37> */
[----:B------:R-:W1:Y:S03]  /*89d0*/  LDSM.16.M88.4 R8, [R189+0x6000] ;  /* 0x00600000bd08783b */ /* 0x000e660000000200 */
[----:B-----5:R-:W-:Y:S04]  /*89e0*/  FMUL.FTZ R0, R13, c[0x0][0x320] ;  /* 0x0000c8000d007a20 */ /* 0x020fe80000410000 */
[C---:B------:R-:W-:Y:S01]  /*89f0*/  HMMA.16816.F32 R36, R184.reuse, R4, R36 ;  /* 0x00000004b824723c */ /* 0x040fe20000001824 */
[----:B------:R5:W1:Y:S07]  /*8a00*/  MUFU.TANH R152, R0 ;  /* 0x0000000000987308 */ /* 0x000a6e0000002400 */
[C---:B------:R-:W-:Y:S01]  /*8a10*/  HMMA.16816.F32 R40, R184.reuse, R6, R40 ;  /* 0x00000006b828723c */ /* 0x040fe20000001828 */
[----:B------:R-:W2:Y:S01]  /*8a20*/  LDSM.16.M88.4 R4, [R189+0x6800] ;  /* 0x00680000bd04783b */ /* 0x000ea20000000200 */
[----:B------:R-:W-:Y:S06]  /*8a30*/  DEPBAR.LE SB0, 0x0 ;  /* 0x000080000000791a */ /* 0x000fec0000000000 */
[----:B------:R-:W-:Y:S04]  /*8a40*/  FMUL.FTZ R2, R35, c[0x0][0x320] ;  /* 0x0000c80023027a20 */ /* 0x000fe80000410000 */
[----:B------:R3:W2:Y:S01]  /*8a50*/  MUFU.TANH R142, R2 ;  /* 0x00000002008e7308 */ /* 0x0006a20000002400 */
[----:B------:R-:W-:Y:S01]  /*8a60*/  BAR.SYNC.DEFER_BLOCKING 0x0 ;  /* 0x0000000000007b1d */ /* 0x000fe20000010000 */
[----:B-----5:R-:W-:Y:S08]  /*8a70*/  FMUL.FTZ R0, R14, c[0x0][0x320] ;  /* 0x0000c8000e007a20 */ /* 0x020ff00000410000 */
[----:B------:R5:W4:Y:S01]  /*8a80*/  MUFU.TANH R163, R0 ;  /* 0x0000000000a37308 */ /* 0x000b220000002400 */
[C---:B-1----:R-:W-:Y:S08]  /*8a90*/  HMMA.16816.F32 R44, R184.reuse, R8, R44 ;  /* 0x00000008b82c723c */ /* 0x042ff0000000182c */
[C---:B------:R-:W-:Y:S04]  /*8aa0*/  HMMA.16816.F32 R48, R184.reuse, R10, R48 ;  /* 0x0000000ab830723c */ /* 0x040fe80000001830 */
[----:B---3--:R-:W-:Y:S04]  /*8ab0*/  FMUL.FTZ R2, R43, c[0x0][0x320] ;  /* 0x0000c8002b027a20 */ /* 0x008fe80000410000 */
[C---:B--2---:R-:W-:Y:S04]  /*8ac0*/  HMMA.16816.F32 R52, R184.reuse, R4, R52 ;  /* 0x00000004b834723c */ /* 0x044fe80000001834 */
[----:B-----5:R-:W-:Y:S04]  /*8ad0*/  FMUL.FTZ R0, R15, c[0x0][0x320] ;  /* 0x0000c8000f007a20 */ /* 0x020fe80000410000 */
[----:B------:R-:W-:Y:S01]  /*8ae0*/  HMMA.16816.F32 R56, R184, R6, R56 ;  /* 0x00000006b838723c */ /* 0x000fe20000001838 */
[----:B------:R1:W2:Y:S03]  /*8af0*/  MUFU.TANH R162, R0 ;  /* 0x0000000000a27308 */ /* 0x0002a60000002400 */
[----:B-1----:R-:W-:Y:S07]  /*8b00*/  FMUL.FTZ R0, R16, c[0x0][0x320] ;  /* 0x0000c80010007a20 */ /* 0x002fee0000410000 */
        /* <DEDUP_REMOVED lines=81> */
[----:B--234-:R-:W2:Y:S01]  /*9020*/  LDL R229, [R1+0xc] ;  /* 0x00000c0001e57983 */ /* 0x01cea20000100800 */
[----:B------:R-:W-:Y:S03]  /*9030*/  MOV R219, RZ ;  /* 0x000000ff00db7202 */ /* 0x000fe60000000f00 */
[----:B------:R-:W3:Y:S04]  /*9040*/  LDL R3, [R1+0x4] ;  /* 0x0000040001037983 */ /* 0x000ee80000100800 */
[----:B------:R-:W4:Y:S04]  /*9050*/  LDL.64 R232, [R1+0x20] ;  /* 0x0000200001e87983 */ /* 0x000f280000100a00 */
[----:B------:R-:W5:Y:S04]  /*9060*/  LDL R228, [R1+0x30] ;  /* 0x0000300001e47983 */ /* 0x000f680000100800 */
[----:B------:R-:W4:Y:S04]  /*9070*/  LDL.64 R226, [R1+0x18] ;  /* 0x0000180001e27983 */ /* 0x000f280000100a00 */
[----:B------:R-:W5:Y:S01]  /*9080*/  LDL R225, [R1+0x10] ;  /* 0x0000100001e17983 */ /* 0x000f620000100800 */
[----:B--2---:R-:W-:Y:S05]  /*9090*/  IMAD R2, R224, 0x70, R229 ;  /* 0x00000070e0027824 */ /* 0x004fea00078e02e5 */
[----:B---3--:R-:W-:Y:S05]  /*90a0*/  IADD3 R2, R2, -0x70, R3 ;  /* 0xffffff9002027810 */ /* 0x008fea0007ffe003 */
[----:B------:R-:W-:Y:S04]  /*90b0*/  @P2 IMAD.HI.U32 R3, R2, c[0x0][0x2bc], RZ ;  /* 0x0000af0002032a27 */ /* 0x000fe800078e00ff */
[----:B-1----:R-:W-:Y:S01]  /*90c0*/  IMAD.MOV.U32 R0, RZ, RZ, R2 ;  /* 0x000000ffff007224 */ /* 0x002fe200078e0002 */
[----:B------:R-:W-:Y:S04]  /*90d0*/  @P2 SHF.R.U32.HI R0, RZ, c[0x0][0x2c0], R3 ;  /* 0x0000b000ff002a19 */ /* 0x000fe80000011603 */
[C---:B----4-:R-:W-:Y:S01]  /*90e0*/  @!P1 IADD3 R3, P0, R0.reuse, R232, RZ ;  /* 0x000000e800039210 */ /* 0x050fe20007f1e0ff */
[----:B------:R-:W-:Y:S03]  /*90f0*/  IMAD.MOV R4, RZ, RZ, -R0 ;  /* 0x000000ffff047224 */ /* 0x000fe600078e0a00 */
[----:B-----5:R-:W-:Y:S01]  /*9100*/  @!P1 LEA.HI.X.SX32 R0, R0, R228, 0x1, P0 ;  /* 0x000000e400009211 */ /* 0x020fe200000f0eff */
        /* <DEDUP_REMOVED lines=19> */
.L_x_1456:
[----:B------:R-:W-:-:S05]  /*9240*/  BRA.DIV ~URZ, `(.L_x_1353) ;  /* 0x0000c7927f007947 */ /* 0x000fca000b800000 */
[----:B------:R3:W4:Y:S02]  /*9250*/  SHFL.IDX PT, R2, R4, RZ, 0x181f ;  /* 0x00181fff04027589 */ /* 0x00072400000e0000 */
.L_x_1457:
[----:B------:R-:W-:Y:S01]  /*9260*/  ISETP.GE.AND P5, PT, R222, 0x1, PT ;  /* 0x00000001de00780c */ /* 0x000fe20003fa6270 */
[----:B------:R-:W-:Y:S02]  /*9270*/  IMAD.SHL.U32 R6, R238, 0x2, RZ ;  /* 0x00000002ee067824 */ /* 0x000fe400078e00ff */
[----:B------:R-:W-:Y:S10]  /*9280*/  IMAD.SHL.U32 R3, R248, 0x2, RZ ;  /* 0x00000002f8037824 */ /* 0x000ff400078e00ff */
[----:B------:R-:W-:Y:S02]  /*9290*/  @P5 ISETP.GE.AND P4, PT, R238, c[0x0][0x1d4], PT ;  /* 0x00007500ee005a0c */ /* 0x000fe40003f86270 */
[----:B----4-:R-:W-:Y:S02]  /*92a0*/  @P5 IADD3 R6, P6, R2, R6, RZ ;  /* 0x0000000602065210 */ /* 0x010fe40007fde0ff */
[----:B------:R-:W-:Y:S03]  /*92b0*/  @P5 ISETP.GE.AND P0, PT, R248, c[0x0][0x1d4], PT ;  /* 0x00007500f8005a0c */ /* 0x000fe60003f06270 */
[C---:B--2---:R-:W-:Y:S01]  /*92c0*/  @P5 IMAD.X R7, R5.reuse, 0x1, R220, P6 ;  /* 0x0000000105075824 */ /* 0x044fe200030e06dc */
[----:B------:R-:W-:Y:S05]  /*92d0*/  @P5 IADD3 R2, P6, R2, R3, RZ ;  /* 0x0000000302025210 */ /* 0x000fea0007fde0ff */
[----:B------:R-:W-:Y:S01]  /*92e0*/  @!PT LDS RZ, [RZ] ;  /* 0x00000000fffff984 */ /* 0x000fe20000000800 */
[----:B------:R-:W-:Y:S01]  /*92f0*/  @!PT LDS RZ, [RZ] ;  /* 0x00000000fffff984 */ /* 0x000fe20000000800 */
[----:B------:R-:W-:Y:S01]  /*9300*/  @!PT LDS RZ, [RZ] ;  /* 0x00000000fffff984 */ /* 0x000fe20000000800 */
[----:B------:R2:W-:Y:S01]  /*9310*/  @P5 LDGSTS.E.BYPASS.LTC128B.128 [R215+0x8100], [R6.64], !P4 ;  /* 0x0810000006d75fae */ /* 0x0005e2000e101d46 */
[----:B------:R-:W-:Y:S05]  /*9320*/  @P5 IMAD.X R3, R5, 0x1, R221, P6 ;  /* 0x0000000105035824 */ /* 0x000fea00030e06dd */
[----:B------:R2:W-:Y:S01]  /*9330*/  @P5 LDGSTS.E.BYPASS.LTC128B.128 [R215+0xb900], [R2.64], !P0 ;  /* 0x0b90000002d75fae */ /* 0x0005e2000c101d46 */
[----:B------:R-:W-:-:S05]  /*9340*/  BRA.DIV ~URZ, `(.L_x_1354) ;  /* 0x0000c7027f007947 */ /* 0x000fca000b800000 */
[----:B------:R4:W1:Y:S04]  /*9350*/  SHFL.IDX PT, R5, R0, 0x1, 0x181f ;  /* 0x00381f0000057f89 */ /* 0x00086800000e0000 */
[----:B--2---:R4:W2:Y:S02]  /*9360*/  SHFL.IDX PT, R2, R4, 0x1, 0x181f ;  /* 0x00381f0004027f89 */ /* 0x0048a400000e0000 */
.L_x_1458:
[----:B------:R-:W-:Y:S01]  /*9370*/  ISETP.GE.AND P5, PT, R222, 0x21, PT ;  /* 0x00000021de00780c */ /* 0x000fe20003fa6270 */
[----:B------:R-:W-:Y:S02]  /*9380*/  IMAD.SHL.U32 R6, R238, 0x2, RZ ;  /* 0x00000002ee067824 */ /* 0x000fe400078e00ff */
[----:B------:R-:W-:Y:S10]  /*9390*/  IMAD.SHL.U32 R3, R248, 0x2, RZ ;  /* 0x00000002f8037824 */ /* 0x000ff400078e00ff */
[----:B------:R-:W-:Y:S02]  /*93a0*/  @P5 ISETP.GE.AND P4, PT, R238, c[0x0][0x1d4], PT ;  /* 0x00007500ee005a0c */ /* 0x000fe40003f86270 */
[----:B--2---:R-:W-:Y:S02]  /*93b0*/  @P5 IADD3 R6, P6, R2, R6, RZ ;  /* 0x0000000602065210 */ /* 0x004fe40007fde0ff */
[----:B------:R-:W-:Y:S03]  /*93c0*/  @P5 ISETP.GE.AND P0, PT, R248, c[0x0][0x1d4], PT ;  /* 0x00007500f8005a0c */ /* 0x000fe60003f06270 */
[C---:B-1----:R-:W-:Y:S01]  /*93d0*/  @P5 IMAD.X R7, R5.reuse, 0x1, R220, P6 ;  /* 0x0000000105075824 */ /* 0x042fe200030e06dc */
        /* <DEDUP_REMOVED lines=8> */
[----:B------:R2:W1:Y:S02]  /*9460*/  SHFL.IDX PT, R5, R0, 0x2, 0x181f ;  /* 0x00581f0000057f89 */ /* 0x00046400000e0000 */
.L_x_1459:
[----:B------:R-:W-:-:S05]  /*9470*/  BRA.DIV ~URZ, `(.L_x_1356) ;  /* 0x0000c7127f007947 */ /* 0x000fca000b800000 */
[----:B-1----:R1:W2:Y:S02]  /*9480*/  SHFL.IDX PT, R2, R4, 0x2, 0x181f ;  /* 0x00581f0004027f89 */ /* 0x0022a400000e0000 */
.L_x_1460:
[----:B------:R-:W-:Y:S01]  /*9490*/  ISETP.GE.AND P5, PT, R222, 0x41, PT ;  /* 0x00000041de00780c */ /* 0x000fe20003fa6270 */
[----:B------:R-:W-:Y:S02]  /*94a0*/  IMAD.SHL.U32 R6, R238, 0x2, RZ ;  /* 0x00000002ee067824 */ /* 0x000fe400078e00ff */
[----:B------:R-:W-:Y:S10]  /*94b0*/  IMAD.SHL.U32 R3, R248, 0x2, RZ ;  /* 0x00000002f8037824 */ /* 0x000ff400078e00ff */
[----:B------:R-:W-:Y:S02]  /*94c0*/  @P5 ISETP.GE.AND P4, PT, R238, c[0x0][0x1d4], PT ;  /* 0x00007500ee005a0c */ /* 0x000fe40003f86270 */
[----:B--2---:R-:W-:Y:S02]  /*94d0*/  @P5 IADD3 R6, P6, R2, R6, RZ ;  /* 0x0000000602065210 */ /* 0x004fe40007fde0ff */
[----:B------:R-:W-:Y:S03]  /*94e0*/  @P5 ISETP.GE.AND P0, PT, R248, c[0x0][0x1d4], PT ;  /* 0x00007500f8005a0c */ /* 0x000fe60003f06270 */
[C---:B------:R-:W-:Y:S01]  /*94f0*/  @P5 IMAD.X R7, R5.reuse, 0x1, R220, P6 ;  /* 0x0000000105075824 */ /* 0x040fe200030e06dc */
        /* <DEDUP_REMOVED lines=8> */
[----:B--2---:R2:W1:Y:S04]  /*9580*/  SHFL.IDX PT, R6, R0, 0x3, 0x181f ;  /* 0x00781f0000067f89 */ /* 0x00446800000e0000 */
[----:B----4-:R2:W4:Y:S02]  /*9590*/  SHFL.IDX PT, R0, R4, 0x3, 0x181f ;  /* 0x00781f0004007f89 */ /* 0x01052400000e0000 */
.L_x_1461:
[----:B------:R-:W-:Y:S01]  /*95a0*/  ISETP.GE.AND P5, PT, R222, 0x61, PT ;  /* 0x00000061de00780c */ /* 0x000fe20003fa6270 */
[----:B------:R-:W-:Y:S02]  /*95b0*/  IMAD.SHL.U32 R3, R238, 0x2, RZ ;  /* 0x00000002ee037824 */ /* 0x000fe400078e00ff */
[----:B------:R-:W-:Y:S10]  /*95c0*/  IMAD.SHL.U32 R2, R248, 0x2, RZ ;  /* 0x00000002f8027824 */ /* 0x000ff400078e00ff */
[----:B------:R-:W-:Y:S02]  /*95d0*/  @P5 ISETP.GE.AND P4, PT, R238, c[0x0][0x1d4], PT ;  /* 0x00007500ee005a0c */ /* 0x000fe40003f86270 */
[----:B-1234-:R-:W-:Y:S02]  /*95e0*/  @P5 IADD3 R4, P6, R0, R3, RZ ;  /* 0x0000000300045210 */ /* 0x01efe40007fde0ff */
[----:B------:R-:W-:Y:S03]  /*95f0*/  @P5 ISETP.GE.AND P0, PT, R248, c[0x0][0x1d4], PT ;  /* 0x00007500f8005a0c */ /* 0x000fe60003f06270 */
[----:B------:R-:W-:Y:S01]  /*9600*/  @P5 IMAD.X R5, R6, 0x1, R220, P6 ;  /* 0x0000000106055824 */ /* 0x000fe200030e06dc */
[----:B------:R-:W-:Y:S05]  /*9610*/  @P5 IADD3 R2, P6, R0, R2, RZ ;  /* 0x0000000200025210 */ /* 0x000fea0007fde0ff */
[----:B------:R-:W-:Y:S01]  /*9620*/  @!PT LDS RZ, [RZ] ;  /* 0x00000000fffff984 */ /* 0x000fe20000000800 */
[----:B------:R-:W-:Y:S01]  /*9630*/  @!PT LDS RZ, [RZ] ;  /* 0x00000000fffff984 */ /* 0x000fe20000000800 */
[----:B------:R-:W-:Y:S01]  /*9640*/  @!PT LDS RZ, [RZ] ;  /* 0x00000000fffff984 */ /* 0x000fe20000000800 */
[----:B------:R1:W-:Y:S01]  /*9650*/  @P5 LDGSTS.E.BYPASS.LTC128B.128 [R215+0xb100], [R4.64], !P4 ;  /* 0x0b10000004d75fae */ /* 0x0003e2000e101d46 */
[----:B------:R-:W-:Y:S05]  /*9660*/  @P5 IMAD.X R3, R6, 0x1, R221, P6 ;  /* 0x0000000106035824 */ /* 0x000fea00030e06dd */
[----:B------:R1:W-:Y:S02]  /*9670*/  @P5 LDGSTS.E.BYPASS.LTC128B.128 [R215+0xe900], [R2.64], !P0 ;  /* 0x0e90000002d75fae */ /* 0x0003e4000c101d46 */
.L_x_1351:
[----:B--234-:R-:W-:Y:S05]  /*9680*/  BSYNC B0 ;  /* 0x0000000000007941 */ /* 0x01cfea0003800000 */
.L_x_1350:
[----:B-1----:R-:W2:Y:S04]  /*9690*/  LDL R4, [R1+0x40] ;  /* 0x0000400001047983 */ /* 0x002ea80000100800 */
[----:B------:R-:W2:Y:S04]  /*96a0*/  LDL R0, [R1+0x58] ;  /* 0x0000580001007983 */ /* 0x000ea80000100800 */
[----:B------:R-:W3:Y:S04]  /*96b0*/  LDL R5, [R1+0x44] ;  /* 0x0000440001057983 */ /* 0x000ee80000100800 */
[----:B------:R-:W4:Y:S04]  /*96c0*/  LDL R3, [R1+0x3c] ;  /* 0x00003c0001037983 */ /* 0x000f280000100800 */
[----:B------:R-:W4:Y:S04]  /*96d0*/  LDL R2, [R1+0x38] ;  /* 0x0000380001027983 */ /* 0x000f280000100800 */
[----:B------:R-:W0:Y:S01]  /*96e0*/  LDGDEPBAR ;  /* 0x00000000000079af */ /* 0x000e220000000000 */
[----:B--2---:R-:W-:Y:S05]  /*96f0*/  IADD3 R4, R0, R4, RZ ;  /* 0x0000000400047210 */ /* 0x004fea0007ffe0ff */
[----:B------:R-:W-:Y:S05]  /*9700*/  @P3 IMAD.HI.U32 R0, R4, c[0x0][0x2c8], RZ ;  /* 0x0000b20004003a27 */ /* 0x000fea00078e00ff */
[----:B------:R-:W-:Y:S01]  /*9710*/  @P3 SHF.R.U32.HI R4, RZ, c[0x0][0x2cc], R0 ;  /* 0x0000b300ff043a19 */ /* 0x000fe20000011600 */
[----:B------:R-:W-:Y:S05]  /*9720*/  IMAD R0, R224, -0x70, RZ ;  /* 0xffffff90e0007824 */ /* 0x000fea00078e02ff */
[----:B---3--:R-:W-:Y:S04]  /*9730*/  IADD3 R0, -R5, 0x1, R0 ;  /* 0x0000000105007810 */ /* 0x008fe80007ffe100 */
[----:B----4-:R-:W-:Y:S01]  /*9740*/  IADD3 R5, -R2, R0, R3 ;  /* 0x0000000002057210 */ /* 0x010fe20007ffe103 */
[----:B------:R-:W-:-:S05]  /*9750*/  BRA.DIV ~URZ, `(.L_x_1358) ;  /* 0x0000c5727f007947 */ /* 0x000fca000b800000 */
[----:B------:R1:W2:Y:S02]  /*9760*/  SHFL.IDX PT, R0, R4, RZ, 0x1c1f ;  /* 0x001c1fff04007589 */ /* 0x0002a400000e0000 */
.L_x_1462:
        /* <DEDUP_REMOVED lines=177> */
[----:B-12---:R-:W-:Y:S06]  /*a280*/  FMNMX.FTZ R4, R0, R2, !PT ;  /* 0x0000000200047209 */ /* 0x006fec0007810000 */
[----:B------:R1:W2:Y:S02]  /*a290*/  SHFL.BFLY PT, R0, R4, 0x1, 0x1f ;  /* 0x0c201f0004007f89 */ /* 0x0002a400000e0000 */
.L_x_1463:
[C---:B------:R-:W-:Y:S01]  /*a2a0*/  FSETP.NEU.FTZ.AND P0, PT, R69.reuse, -INF , PT ;  /* 0xff8000004500780b */ /* 0x040fe20003f1d000 */
[C---:B------:R-:W-:Y:S01]  /*a2b0*/  FMUL.FTZ R2, R69.reuse, c[0x0][0x2d0] ;  /* 0x0000b40045027a20 */ /* 0x040fe20000410000 */
[----:B--2---:R-:W-:Y:S01]  /*a2c0*/  FMNMX.FTZ R3, R0, R4, !PT ;  /* 0x0000000400037209 */ /* 0x004fe20007810000 */
[----:B------:R-:W-:Y:S01]  /*a2d0*/  WARPSYNC 0xffffffff ;  /* 0xffffffff00007948 */ /* 0x000fe20003800000 */
[----:B------:R-:W-:Y:S02]  /*a2e0*/  FSEL R0, R69, RZ, P0 ;  /* 0x000000ff45007208 */ /* 0x000fe40000000000 */
[----:B------:R-:W-:Y:S02]  /*a2f0*/  FSEL R2, R2, RZ, P0 ;  /* 0x000000ff02027208 */ /* 0x000fe40000000000 */
[----:B------:R-:W-:Y:S01]  /*a300*/  FSETP.NEU.FTZ.AND P0, PT, R3, -INF , PT ;  /* 0xff8000000300780b */ /* 0x000fe20003f1d000 */
[----:B------:R-:W-:Y:S02]  /*a310*/  FADD.FTZ R0, -R0, R70 ;  /* 0x0000004600007221 */ /* 0x000fe40000010100 */
[--C-:B------:R-:W-:Y:S02]  /*a320*/  FFMA.FTZ R6, R6, c[0x0][0x2d0], -R2.reuse ;  /* 0x0000b40006067a23 */ /* 0x100fe40000010802 */
[----:B------:R-:W-:Y:S02]  /*a330*/  FMUL.FTZ R0, R0, c[0x0][0x2d0] ;  /* 0x0000b40000007a20 */ /* 0x000fe40000410000 */
[--C-:B-1----:R-:W-:Y:S02]  /*a340*/  FFMA.FTZ R4, R37, c[0x0][0x2d0], -R2.reuse ;  /* 0x0000b40025047a23 */ /* 0x102fe40000010802 */
        /* <DEDUP_REMOVED lines=27> */
[--C-:B------:R-:W-:Y:S02]  /*a500*/  FFMA.FTZ R241, R13, c[0x0][0x2d0], -R2.reuse ;  /* 0x0000b4000df17a23 */ /* 0x100fe40000010802 */
[--C-:B------:R-:W-:Y:S01]  /*a510*/  FFMA.FTZ R244, R12, c[0x0][0x2d0], -R2.reuse ;  /* 0x0000b4000cf47a23 */ /* 0x100fe20000010802 */
[----:B------:R-:W-:Y:S01]  /*a520*/  MUFU.EX2 R13, R36 ;  /* 0x00000024000d7308 */ /* 0x000fe20000000800 */
[----:B------:R-:W-:Y:S02]  /*a530*/  FFMA.FTZ R245, R11, c[0x0][0x2d0], -R2 ;  /* 0x0000b4000bf57a23 */ /* 0x000fe40000010802 */
[C---:B------:R-:W-:Y:S02]  /*a540*/  FFMA.FTZ R2, R0.reuse, R230, R6 ;  /* 0x000000e600027223 */ /* 0x040fe40000010006 */
[----:B------:R-:W-:Y:S02]  /*a550*/  FMUL.FTZ R20, R0, R108 ;  /* 0x0000006c00147220 */ /* 0x000fe40000410000 */
[----:B------:R-:W-:Y:S01]  /*a560*/  FADD.FTZ R11, R4, R2 ;  /* 0x00000002040b7221 */ /* 0x000fe20000010000 */
[C---:B------:R-:W-:Y:S01]  /*a570*/  FSEL R2, R3.reuse, RZ, P0 ;  /* 0x000000ff03027208 */ /* 0x040fe20000000000 */
[----:B------:R-:W-:Y:S01]  /*a580*/  FMUL.FTZ R4, R3, c[0x0][0x2d0] ;  /* 0x0000b40003047a20 */ /* 0x000fe20000410000 */
[----:B------:R-:W1:Y:S01]  /*a590*/  MUFU.EX2 R12, R35 ;  /* 0x00000023000c7308 */ /* 0x000e620000000800 */
[----:B------:R-:W-:Y:S02]  /*a5a0*/  FMUL.FTZ R16, R0, R112 ;  /* 0x0000007000107220 */ /* 0x000fe40000410000 */
[----:B------:R-:W-:Y:S01]  /*a5b0*/  FADD.FTZ R2, -R2, R71 ;  /* 0x0000004702027221 */ /* 0x000fe20000010100 */
[----:B------:R-:W-:Y:S01]  /*a5c0*/  FSEL R4, R4, RZ, P0 ;  /* 0x000000ff04047208 */ /* 0x000fe20000000000 */
[----:B------:R-:W-:Y:S02]  /*a5d0*/  FMUL.FTZ R17, R0, R113 ;  /* 0x0000007100117220 */ /* 0x000fe40000410000 */
[----:B------:R-:W-:Y:S02]  /*a5e0*/  FMUL.FTZ R2, R2, c[0x0][0x2d0] ;  /* 0x0000b40002027a20 */ /* 0x000fe40000410000 */
[--C-:B------:R-:W-:Y:S01]  /*a5f0*/  FFMA.FTZ R70, R58, c[0x0][0x2d0], -R4.reuse ;  /* 0x0000b4003a467a23 */ /* 0x100fe20000010804 */
[----:B------:R-:W-:Y:S01]  /*a600*/  MUFU.EX2 R71, R146 ;  /* 0x0000009200477308 */ /* 0x000fe20000000800 */
[--C-:B------:R-:W-:Y:S02]  /*a610*/  FFMA.FTZ R142, R57, c[0x0][0x2d0], -R4.reuse ;  /* 0x0000b400398e7a23 */ /* 0x100fe40000010804 */
[----:B------:R-:W-:Y:S02]  /*a620*/  FMUL.FTZ R57, R0, R73 ;  /* 0x0000004900397220 */ /* 0x000fe40000410000 */
[--C-:B------:R-:W-:Y:S02]  /*a630*/  FFMA.FTZ R141, R56, c[0x0][0x2d0], -R4.reuse ;  /* 0x0000b400388d7a23 */ /* 0x100fe40000010804 */
[----:B------:R-:W-:Y:S02]  /*a640*/  FMUL.FTZ R56, R0, R72 ;  /* 0x0000004800387220 */ /* 0x000fe40000410000 */
[--C-:B------:R-:W-:Y:S01]  /*a650*/  FFMA.FTZ R6, R68, c[0x0][0x2d0], -R4.reuse ;  /* 0x0000b40044067a23 */ /* 0x100fe20000010804 */
[----:B------:R-:W2:Y:S01]  /*a660*/  MUFU.EX2 R2, R2 ;  /* 0x0000000200027308 */ /* 0x000ea20000000800 */
[--C-:B------:R-:W-:Y:S02]  /*a670*/  FFMA.FTZ R68, R59, c[0x0][0x2d0], -R4.reuse ;  /* 0x0000b4003b447a23 */ /* 0x100fe40000010804 */
[--C-:B------:R-:W-:Y:S01]  /*a680*/  FFMA.FTZ R5, R5, c[0x0][0x2d0], -R4.reuse ;  /* 0x0000b40005057a23 */ /* 0x100fe20000010804 */
[----:B-1----:R-:W-:Y:S01]  /*a690*/  F2FP.PACK_AB R138, R12, R13 ;  /* 0x0000000d0c8a723e */ /* 0x002fe200000000ff */
        /* <DEDUP_REMOVED lines=12> */
[C---:B--2---:R-:W-:Y:S02]  /*a760*/  FMUL.FTZ R58, R2.reuse, R74 ;  /* 0x0000004a023a7220 */ /* 0x044fe40000410000 */
[C---:B------:R-:W-:Y:S02]  /*a770*/  FMUL.FTZ R59, R2.reuse, R75 ;  /* 0x0000004b023b7220 */ /* 0x040fe40000410000 */
[----:B------:R-:W1:Y:S01]  /*a780*/  LDSM.16.MT88.4 R72, [R191] ;  /* 0x00000000bf48783b */ /* 0x000e620000004200 */
[----:B------:R-:W-:Y:S01]  /*a790*/  FMUL.FTZ R31, R2, R103 ;  /* 0x00000067021f7220 */ /* 0x000fe20000410000 */
        /* <DEDUP_REMOVED lines=15> */
[----:B--2---:R-:W-:Y:S01]  /*a890*/  F2FP.PACK_AB R137, R6, R7 ;  /* 0x000000070689723e */ /* 0x004fe200000000ff */
[----:B------:R-:W-:Y:S02]  /*a8a0*/  FADD.FTZ R4, R13, R11 ;  /* 0x0000000b0d047221 */ /* 0x000fe40000010000 */
[C---:B------:R-:W-:Y:S02]  /*a8b0*/  FFMA.FTZ R5, R2.reuse, R247, R7 ;  /* 0x000000f702057223 */ /* 0x040fe40000010007 */
[----:B------:R-:W-:Y:S01]  /*a8c0*/  FMUL.FTZ R7, R2, R127 ;  /* 0x0000007f02077220 */ /* 0x000fe20000410000 */
[----:B------:R-:W-:Y:S01]  /*a8d0*/  MUFU.EX2 R250, R149 ;  /* 0x0000009500fa7308 */ /* 0x000fe20000000800 */
[----:B------:R-:W-:Y:S02]  /*a8e0*/  FADD.FTZ R247, R6, R5 ;  /* 0x0000000506f77221 */ /* 0x000fe40000010000 */
[----:B------:R-:W-:Y:S01]  /*a8f0*/  FMUL.FTZ R5, R0, R125 ;  /* 0x0000007d00057220 */ /* 0x000fe20000410000 */
[----:B---3--:R-:W-:Y:S01]  /*a900*/  F2FP.PACK_AB R139, R108, R103 ;  /* 0x000000676c8b723e */ /* 0x008fe200000000ff */
[----:B------:R-:W-:Y:S02]  /*a910*/  FMUL.FTZ R6, R2, R126 ;  /* 0x0000007e02067220 */ /* 0x000fe40000410000 */
[----:B------:R-:W-:Y:S02]  /*a920*/  FADD.FTZ R140, R12, R4 ;  /* 0x000000040c8c7221 */ /* 0x000fe40000010000 */
[C---:B------:R-:W-:Y:S01]  /*a930*/  FMUL.FTZ R4, R0.reuse, R124 ;  /* 0x0000007c00047220 */ /* 0x040fe20000410000 */
[----:B------:R-:W-:Y:S01]  /*a940*/  MUFU.EX2 R249, R151 ;  /* 0x0000009700f97308 */ /* 0x000fe20000000800 */
[C---:B------:R-:W-:Y:S02]  /*a950*/  FMUL.FTZ R8, R0.reuse, R120 ;  /* 0x0000007800087220 */ /* 0x040fe40000410000 */
[----:B------:R-:W-:Y:S02]  /*a960*/  FMUL.FTZ R9, R0, R121 ;  /* 0x0000007900097220 */ /* 0x000fe40000410000 */
[C---:B------:R-:W-:Y:S01]  /*a970*/  FMUL.FTZ R10, R2.reuse, R122 ;  /* 0x0000007a020a7220 */ /* 0x040fe20000410000 */
[C---:B-1----:R-:W-:Y:S04]  /*a980*/  HMMA.16816.F32 R4, R136.reuse, R72, R4 ;  /* 0x000000488804723c */ /* 0x042fe80000001804 */
[----:B------:R-:W1:Y:S01]  /*a990*/  MUFU.EX2 R68, R148 ;  /* 0x0000009400447308 */ /* 0x000e620000000800 */
[C---:B------:R-:W-:Y:S02]  /*a9a0*/  FMUL.FTZ R11, R2.reuse, R123 ;  /* 0x0000007b020b7220 */ /* 0x040fe40000410000 */
[----:B------:R-:W-:Y:S01]  /*a9b0*/  LDSM.16.MT88.4 R120, [R191+0x3000] ;  /* 0x00300000bf78783b */ /* 0x000fe20000004200 */
[----:B------:R-:W-:Y:S04]  /*a9c0*/  FMUL.FTZ R18, R2, R114 ;  /* 0x0000007202127220 */ /* 0x000fe80000410000 */
[C---:B------:R-:W-:Y:S02]  /*a9d0*/  HMMA.16816.F32 R8, R136.reuse, R74, R8 ;  /* 0x0000004a8808723c */ /* 0x040fe40000001808 */
[----:B------:R-:W-:Y:S01]  /*a9e0*/  MUFU.EX2 R70, R145 ;  /* 0x0000009100467308 */ /* 0x000fe20000000800 */
[----:B------:R-:W2:Y:S01]  /*a9f0*/  LDSM.16.MT88.4 R72, [R193] ;  /* 0x00000000c148783b */ /* 0x000ea20000004200 */
[C---:B------:R-:W-:Y:S02]  /*aa00*/  FMUL.FTZ R12, R0.reuse, R116 ;  /* 0x00000074000c7220 */ /* 0x040fe40000410000 */
[----:B------:R-:W-:Y:S02]  /*aa10*/  FMUL.FTZ R13, R0, R117 ;  /* 0x00000075000d7220 */ /* 0x000fe40000410000 */
[C---:B------:R-:W-:Y:S04]  /*aa20*/  FMUL.FTZ R14, R2.reuse, R118 ;  /* 0x00000076020e7220 */ /* 0x040fe80000410000 */
[C---:B------:R-:W-:Y:S01]  /*aa30*/  FMUL.FTZ R15, R2.reuse, R119 ;  /* 0x00000077020f7220 */ /* 0x040fe20000410000 */
[----:B------:R-:W-:Y:S01]  /*aa40*/  MUFU.EX2 R151, R216 ;  /* 0x000000d800977308 */ /* 0x000fe20000000800 */
[----:B------:R-:W-:Y:S02]  /*aa50*/  FMUL.FTZ R19, R2, R115 ;  /* 0x0000007302137220 */ /* 0x000fe40000410000 */
[----:B------:R-:W-:Y:S01]  /*aa60*/  LDSM.16.MT88.4 R112, [R193+0x3000] ;  /* 0x00300000c170783b */ /* 0x000fe20000004200 */
[C---:B------:R-:W-:Y:S02]  /*aa70*/  FMUL.FTZ R24, R0.reuse, R104 ;  /* 0x0000006800187220 */ /* 0x040fe40000410000 */
[----:B------:R-:W-:Y:S02]  /*aa80*/  FMUL.FTZ R25, R0, R105 ;  /* 0x0000006900197220 */ /* 0x000fe40000410000 */
[C---:B------:R-:W-:Y:S02]  /*aa90*/  FMUL.FTZ R26, R2.reuse, R106 ;  /* 0x0000006a021a7220 */ /* 0x040fe40000410000 */
[----:B------:R-:W-:Y:S01]  /*aaa0*/  FMUL.FTZ R27, R2, R107 ;  /* 0x0000006b021b7220 */ /* 0x000fe20000410000 */
[----:B------:R-:W-:Y:S01]  /*aab0*/  MUFU.EX2 R150, R217 ;  /* 0x000000d900967308 */ /* 0x000fe20000000800 */
[----:B------:R-:W-:Y:S01]  /*aac0*/  LDSM.16.MT88.4 R104, [R192+0x3000] ;  /* 0x00300000c068783b */ /* 0x000fe20000004200 */
[C---:B------:R-:W-:Y:S02]  /*aad0*/  FMUL.FTZ R32, R0.reuse, R96 ;  /* 0x0000006000207220 */ /* 0x040fe40000410000 */
[----:B------:R-:W-:Y:S02]  /*aae0*/  FMUL.FTZ R33, R0, R97 ;  /* 0x0000006100217220 */ /* 0x000fe40000410000 */
[C---:B------:R-:W-:Y:S02]  /*aaf0*/  FMUL.FTZ R34, R2.reuse, R98 ;  /* 0x0000006202227220 */ /* 0x040fe40000410000 */
[----:B------:R-:W-:Y:S02]  /*ab00*/  FMUL.FTZ R35, R2, R99 ;  /* 0x0000006302237220 */ /* 0x000fe40000410000 */
[----:B------:R-:W-:Y:S01]  /*ab10*/  LDSM.16.MT88.4 R96, [R193+0x6000] ;  /* 0x00600000c160783b */ /* 0x000fe20000004200 */
[C---:B------:R-:W-:Y:S01]  /*ab20*/  FMUL.FTZ R36, R0.reuse, R92 ;  /* 0x0000005c00247220 */ /* 0x040fe20000410000 */
[----:B------:R3:W-:Y:S01]  /*ab30*/  MUFU.EX2 R149, R218 ;  /* 0x000000da00957308 */ /* 0x0007e20000000800 */
[----:B------:R-:W-:Y:S02]  /*ab40*/  FMUL.FTZ R37, R0, R93 ;  /* 0x0000005d00257220 */ /* 0x000fe40000410000 */
[C---:B------:R-:W-:Y:S02]  /*ab50*/  FMUL.FTZ R38, R2.reuse, R94 ;  /* 0x0000005e02267220 */ /* 0x040fe40000410000 */
[----:B------:R-:W-:Y:S01]  /*ab60*/  FMUL.FTZ R39, R2, R95 ;  /* 0x0000005f02277220 */ /* 0x000fe20000410000 */
[C---:B--2---:R-:W-:Y:S01]  /*ab70*/  HMMA.16816.F32 R12, R136.reuse, R72, R12 ;  /* 0x00000048880c723c */ /* 0x044fe2000000180c */
[----:B------:R-:W-:Y:S02]  /*ab80*/  LDSM.16.MT88.4 R92, [R193+0x2000] ;  /* 0x00200000c15c783b */ /* 0x000fe40000004200 */
[C---:B------:R-:W-:Y:S01]  /*ab90*/  FMUL.FTZ R40, R0.reuse, R88 ;  /* 0x0000005800287220 */ /* 0x040fe20000410000 */
[----:B------:R-:W-:Y:S01]  /*aba0*/  MUFU.EX2 R148, R225 ;  /* 0x000000e100947308 */ /* 0x000fe20000000800 */
[----:B------:R-:W-:Y:S02]  /*abb0*/  FMUL.FTZ R41, R0, R89 ;  /* 0x0000005900297220 */ /* 0x000fe40000410000 */
[----:B------:R-:W-:Y:S01]  /*abc0*/  FMUL.FTZ R42, R2, R90 ;  /* 0x0000005a022a7220 */ /* 0x000fe20000410000 */
[C---:B------:R-:W-:Y:S01]  /*abd0*/  HMMA.16816.F32 R16, R136.reuse, R74, R16 ;  /* 0x0000004a8810723c */ /* 0x040fe20000001810 */
[----:B------:R-:W2:Y:S03]  /*abe0*/  LDSM.16.MT88.4 R72, [R192] ;  /* 0x00000000c048783b */ /* 0x000ea60000004200 */
[----:B------:R-:W-:Y:S02]  /*abf0*/  FMUL.FTZ R21, R0, R109 ;  /* 0x0000006d00157220 */ /* 0x000fe40000410000 */
[C---:B------:R-:W-:Y:S01]  /*ac00*/  FMUL.FTZ R22, R2.reuse, R110 ;  /* 0x0000006e02167220 */ /* 0x040fe20000410000 */
[----:B------:R-:W-:Y:S01]  /*ac10*/  MUFU.EX2 R143, R143 ;  /* 0x0000008f008f7308 */ /* 0x000fe20000000800 */
[----:B------:R-:W-:Y:S01]  /*ac20*/  FMUL.FTZ R23, R2, R111 ;  /* 0x0000006f02177220 */ /* 0x000fe20000410000 */
[----:B---3--:R-:W-:Y:S03]  /*ac30*/  IADD3 R218, R224, -0x1, RZ ;  /* 0xffffffffe0da7810 */ /* 0x008fe60007ffe0ff */
[----:B------:R-:W-:Y:S02]  /*ac40*/  FMUL.FTZ R43, R2, R91 ;  /* 0x0000005b022b7220 */ /* 0x000fe40000410000 */
[----:B------:R-:W-:Y:S01]  /*ac50*/  LDSM.16.MT88.4 R88, [R193+0x1800] ;  /* 0x00180000c158783b */ /* 0x000fe20000004200 */
[C---:B------:R-:W-:Y:S02]  /*ac60*/  FMUL.FTZ R44, R0.reuse, R84 ;  /* 0x00000054002c7220 */ /* 0x040fe40000410000 */
[----:B------:R-:W-:Y:S01]  /*ac70*/  FMUL.FTZ R45, R0, R85 ;  /* 0x00000055002d7220 */ /* 0x000fe20000410000 */
[----:B------:R-:W-:Y:S01]  /*ac80*/  MUFU.EX2 R252, R144 ;  /* 0x0000009000fc7308 */ /* 0x000fe20000000800 */
[C---:B------:R-:W-:Y:S02]  /*ac90*/  FMUL.FTZ R46, R2.reuse, R86 ;  /* 0x00000056022e7220 */ /* 0x040fe40000410000 */
[----:B------:R-:W-:Y:S02]  /*aca0*/  FMUL.FTZ R47, R2, R87 ;  /* 0x00000057022f7220 */ /* 0x000fe40000410000 */
[----:B------:R-:W-:Y:S01]  /*acb0*/  LDSM.16.MT88.4 R84, [R192+0x1000] ;  /* 0x00100000c054783b */ /* 0x000fe20000004200 */
[C---:B------:R-:W-:Y:S02]  /*acc0*/  FMUL.FTZ R48, R0.reuse, R80 ;  /* 0x0000005000307220 */ /* 0x040fe40000410000 */
[----:B------:R-:W-:Y:S02]  /*acd0*/  FMUL.FTZ R49, R0, R81 ;  /* 0x0000005100317220 */ /* 0x000fe40000410000 */
        /* <DEDUP_REMOVED lines=9> */
[C---:B--2---:R-:W-:Y:S01]  /*ad70*/  HMMA.16816.F32 R20, R136.reuse, R72, R20 ;  /* 0x000000488814723c */ /* 0x044fe20000001814 */
[----:B------:R-:W-:Y:S02]  /*ad80*/  LDSM.16.MT88.4 R76, [R191+0x800] ;  /* 0x00080000bf4c783b */ /* 0x000fe40000004200 */
[C---:B------:R-:W-:Y:S02]  /*ad90*/  FMUL.FTZ R28, R0.reuse, R100 ;  /* 0x00000064001c7220 */ /* 0x040fe40000410000 */
[----:B------:R-:W-:Y:S02]  /*ada0*/  FMUL.FTZ R29, R0, R101 ;  /* 0x00000065001d7220 */ /* 0x000fe40000410000 */
[C---:B------:R-:W-:Y:S01]  /*adb0*/  FMUL.FTZ R30, R2.reuse, R102 ;  /* 0x00000066021e7220 */ /* 0x040fe20000410000 */
[C---:B------:R-:W-:Y:S01]  /*adc0*/  HMMA.16816.F32 R24, R136.reuse, R74, R24 ;  /* 0x0000004a8818723c */ /* 0x040fe20000001818 */
[----:B------:R-:W2:Y:S01]  /*add0*/  LDSM.16.MT88.4 R72, [R196] ;  /* 0x00000000c448783b */ /* 0x000ea20000004200 */
[----:B------:R-:W-:Y:S02]  /*ade0*/  MUFU.EX2 R102, R142 ;  /* 0x0000008e00667308 */ /* 0x000fe40000000800 */
[C---:B------:R-:W-:Y:S02]  /*adf0*/  FMUL.FTZ R62, R2.reuse, R62 ;  /* 0x0000003e023e7220 */ /* 0x040fe40000410000 */
[C---:B------:R-:W-:Y:S02]  /*ae00*/  FMUL.FTZ R63, R2.reuse, R63 ;  /* 0x0000003f023f7220 */ /* 0x040fe40000410000 */
[C---:B------:R-:W-:Y:S04]  /*ae10*/  FMUL.FTZ R66, R2.reuse, R66 ;  /* 0x0000004202427220 */ /* 0x040fe80000410000 */
[----:B------:R-:W-:Y:S01]  /*ae20*/  FMUL.FTZ R67, R2, R67 ;  /* 0x0000004302437220 */ /* 0x000fe20000410000 */
[----:B------:R-:W-:Y:S01]  /*ae30*/  MUFU.EX2 R101, R141 ;  /* 0x0000008d00657308 */ /* 0x000fe20000000800 */
[C---:B------:R-:W-:Y:S02]  /*ae40*/  FMUL.FTZ R60, R0.reuse, R60 ;  /* 0x0000003c003c7220 */ /* 0x040fe40000410000 */
[C---:B------:R-:W-:Y:S02]  /*ae50*/  FMUL.FTZ R61, R0.reuse, R61 ;  /* 0x0000003d003d7220 */ /* 0x040fe40000410000 */
[C---:B------:R-:W-:Y:S02]  /*ae60*/  FMUL.FTZ R64, R0.reuse, R64 ;  /* 0x0000004000407220 */ /* 0x040fe40000410000 */
[----:B------:R-:W-:Y:S02]  /*ae70*/  FMUL.FTZ R65, R0, R65 ;  /* 0x0000004100417220 */ /* 0x000fe40000410000 */
[----:B-1----:R-:W-:Y:S01]  /*ae80*/  FADD.FTZ R0, R68, R140 ;  /* 0x0000008c44007221 */ /* 0x002fe20000010000 */
[----:B------:R-:W1:Y:S10]  /*ae90*/  MUFU.EX2 R2, R147 ;  /* 0x0000009300027308 */ /* 0x000e740000000800 */
[----:B------:R-:W-:Y:S01]  /*aea0*/  MUFU.EX2 R100, R242 ;  /* 0x000000f200647308 */ /* 0x000fe20000000800 */
[C---:B--2---:R-:W-:Y:S09]  /*aeb0*/  HMMA.16816.F32 R28, R136.reuse, R72, R28 ;  /* 0x00000048881c723c */ /* 0x044ff2000000181c */
[----:B------:R-:W-:Y:S03]  /*aec0*/  MUFU.EX2 R147, R230 ;  /* 0x000000e600937308 */ /* 0x000fe60000000800 */
[----:B-1----:R-:W-:Y:S01]  /*aed0*/  FADD.FTZ R0, R2, R0 ;  /* 0x0000000002007221 */ /* 0x002fe20000010000 */
[C---:B------:R-:W-:Y:S01]  /*aee0*/  HMMA.16816.F32 R32, R136.reuse, R74, R32 ;  /* 0x0000004a8820723c */ /* 0x040fe20000001820 */
[----:B------:R-:W1:Y:S02]  /*aef0*/  LDSM.16.MT88.4 R72, [R191+0x3800] ;  /* 0x00380000bf48783b */ /* 0x000e640000004200 */
[----:B------:R-:W-:Y:S03]  /*af00*/  FADD.FTZ R0, R71, R0 ;  /* 0x0000000047007221 */ /* 0x000fe60000010000 */
[----:B------:R-:W-:Y:S01]  /*af10*/  MUFU.EX2 R144, R235 ;  /* 0x000000eb00907308 */ /* 0x000fe20000000800 */
[----:B------:R-:W-:Y:S09]  /*af20*/  FADD.FTZ R0, R70, R0 ;  /* 0x0000000046007221 */ /* 0x000ff20000010000 */
[----:B------:R-:W-:Y:S10]  /*af30*/  MUFU.EX2 R142, R240 ;  /* 0x000000f0008e7308 */ /* 0x000ff40000000800 */
[----:B------:R-:W-:Y:S10]  /*af40*/  MUFU.EX2 R141, R243 ;  /* 0x000000f3008d7308 */ /* 0x000ff40000000800 */
[----:B------:R-:W2:Y:S01]  /*af50*/  MUFU.EX2 R140, R246 ;  /* 0x000000f6008c7308 */ /* 0x000ea20000000800 */
        /* <DEDUP_REMOVED lines=12> */
[----:B------:R-:W1:Y:S03]  /*b020*/  MUFU.EX2 R68, R156 ;  /* 0x0000009c00447308 */ /* 0x000e660000000800 */
[----:B------:R-:W-:Y:S03]  /*b030*/  F2FP.PACK_AB R73, R101, R102 ;  /* 0x000000666549723e */ /* 0x000fe600000000ff */
[----:B------:R-:W-:Y:S02]  /*b040*/  F2FP.PACK_AB R74, R70, R71 ;  /* 0x00000047464a723e */ /* 0x000fe400000000ff */
[----:B------:R-:W-:Y:S02]  /*b050*/  F2FP.PACK_AB R75, R252, R143 ;  /* 0x0000008ffc4b723e */ /* 0x000fe400000000ff */
[----:B------:R-:W3:Y:S01]  /*b060*/  MUFU.EX2 R2, R155 ;  /* 0x0000009b00027308 */ /* 0x000ee20000000800 */
[----:B--2---:R-:W-:Y:S04]  /*b070*/  F2FP.PACK_AB R139, R140, R141 ;  /* 0x0000008d8c8b723e */ /* 0x004fe800000000ff */
[C---:B------:R-:W-:Y:S05]  /*b080*/  HMMA.16816.F32 R4, R72.reuse, R76, R4 ;  /* 0x0000004c4804723c */ /* 0x040fea0000001804 */
[----:B------:R-:W2:Y:S03]  /*b090*/  MUFU.EX2 R71, R154 ;  /* 0x0000009a00477308 */ /* 0x000ea60000000800 */
[C---:B------:R-:W-:Y:S01]  /*b0a0*/  HMMA.16816.F32 R8, R72.reuse, R78, R8 ;  /* 0x0000004e4808723c */ /* 0x040fe20000001808 */
[----:B------:R-:W4:Y:S03]  /*b0b0*/  LDSM.16.MT88.4 R76, [R192+0x800] ;  /* 0x00080000c04c783b */ /* 0x000f260000004200 */
[----:B-1----:R-:W-:Y:S03]  /*b0c0*/  FADD.FTZ R0, R68, R0 ;  /* 0x0000000044007221 */ /* 0x002fe60000010000 */
[----:B------:R-:W1:Y:S01]  /*b0d0*/  MUFU.EX2 R70, R153 ;  /* 0x0000009900467308 */ /* 0x000e620000000800 */
[C---:B------:R-:W-:Y:S04]  /*b0e0*/  HMMA.16816.F32 R12, R72.reuse, R80, R12 ;  /* 0x00000050480c723c */ /* 0x040fe8000000180c */
[----:B---3--:R-:W-:Y:S04]  /*b0f0*/  FADD.FTZ R0, R2, R0 ;  /* 0x0000000002007221 */ /* 0x008fe80000010000 */
[C---:B------:R-:W-:Y:S01]  /*b100*/  HMMA.16816.F32 R16, R72.reuse, R82, R16 ;  /* 0x000000524810723c */ /* 0x040fe20000001810 */
[----:B------:R-:W3:Y:S01]  /*b110*/  LDSM.16.MT88.4 R80, [R194+0x800] ;  /* 0x00080000c250783b */ /* 0x000ee20000004200 */
[----:B------:R-:W5:Y:S02]  /*b120*/  MUFU.EX2 R156, R152 ;  /* 0x00000098009c7308 */ /* 0x000f640000000800 */
[----:B--2---:R-:W-:Y:S08]  /*b130*/  FADD.FTZ R0, R71, R0 ;  /* 0x0000000047007221 */ /* 0x004ff00000010000 */
[----:B------:R-:W-:Y:S01]  /*b140*/  MUFU.EX2 R155, R158 ;  /* 0x0000009e009b7308 */ /* 0x000fe20000000800 */
[----:B-1----:R-:W-:Y:S09]  /*b150*/  FADD.FTZ R0, R70, R0 ;  /* 0x0000000046007221 */ /* 0x002ff20000010000 */
[----:B------:R-:W-:Y:S01]  /*b160*/  MUFU.EX2 R154, R157 ;  /* 0x0000009d009a7308 */ /* 0x000fe20000000800 */
[C---:B----4-:R-:W-:Y:S09]  /*b170*/  HMMA.16816.F32 R20, R72.reuse, R76, R20 ;  /* 0x0000004c4814723c */ /* 0x050ff20000001814 */
[----:B------:R-:W-:Y:S01]  /*b180*/  MUFU.EX2 R153, R159 ;  /* 0x0000009f00997308 */ /* 0x000fe20000000800 */
[C---:B------:R-:W-:Y:S01]  /*b190*/  HMMA.16816.F32 R24, R72.reuse, R78, R24 ;  /* 0x0000004e4818723c */ /* 0x040fe20000001818 */
[----:B------:R-:W1:Y:S07]  /*b1a0*/  LDSM.16.MT88.4 R76, [R191+0x4000] ;  /* 0x00400000bf4c783b */ /* 0x000e6e0000004200 */
[C---:B---3--:R-:W-:Y:S01]  /*b1b0*/  HMMA.16816.F32 R28, R72.reuse, R80, R28 ;  /* 0x00000050481c723c */ /* 0x048fe2000000181c */
[----:B------:R-:W-:Y:S07]  /*b1c0*/  MUFU.EX2 R152, R160 ;  /* 0x000000a000987308 */ /* 0x000fee0000000800 */
        /* <DEDUP_REMOVED lines=15> */
[----:B------:R-:W-:Y:S01]  /*b2c0*/  F2FP.PACK_AB R74, R70, R71 ;  /* 0x00000047464a723e */ /* 0x000fe200000000ff */
[----:B------:R-:W3:Y:S02]  /*b2d0*/  MUFU.EX2 R68, R214 ;  /* 0x000000d600447308 */ /* 0x000ee40000000800 */
[----:B------:R-:W-:Y:S02]  /*b2e0*/  F2FP.PACK_AB R73, R250, R251 ;  /* 0x000000fbfa49723e */ /* 0x000fe400000000ff */
[----:B-----5:R-:W-:Y:S06]  /*b2f0*/  F2FP.PACK_AB R75, R156, R249 ;  /* 0x000000f99c4b723e */ /* 0x020fec00000000ff */
[----:B------:R-:W4:Y:S01]  /*b300*/  MUFU.EX2 R2, R163 ;  /* 0x000000a300027308 */ /* 0x000f220000000800 */
[C---:B-1----:R-:W-:Y:S09]  /*b310*/  HMMA.16816.F32 R4, R72.reuse, R76, R4 ;  /* 0x0000004c4804723c */ /* 0x042ff20000001804 */
[----:B------:R-:W1:Y:S01]  /*b320*/  MUFU.EX2 R71, R162 ;  /* 0x000000a200477308 */ /* 0x000e620000000800 */
[C---:B------:R-:W-:Y:S01]  /*b330*/  HMMA.16816.F32 R8, R72.reuse, R78, R8 ;  /* 0x0000004e4808723c */ /* 0x040fe20000001808 */
[----:B------:R-:W5:Y:S02]  /*b340*/  LDSM.16.MT88.4 R76, [R194+0x1000] ;  /* 0x00100000c24c783b */ /* 0x000f640000004200 */
[----:B---3--:R-:W-:Y:S01]  /*b350*/  FADD.FTZ R0, R68, R0 ;  /* 0x0000000044007221 */ /* 0x008fe20000010000 */
[----:B------:R-:W-:Y:S05]  /*b360*/  MOV R214, R143 ;  /* 0x0000008f00d67202 */ /* 0x000fea0000000f00 */
[----:B------:R-:W3:Y:S01]  /*b370*/  MUFU.EX2 R70, R161 ;  /* 0x000000a100467308 */ /* 0x000ee20000000800 */
[C---:B--2---:R-:W-:Y:S03]  /*b380*/  HMMA.16816.F32 R12, R72.reuse, R80, R12 ;  /* 0x00000050480c723c */ /* 0x044fe6000000180c */
[----:B----4-:R-:W-:Y:S05]  /*b390*/  FADD.FTZ R0, R2, R0 ;  /* 0x0000000002007221 */ /* 0x010fea0000010000 */
[C---:B------:R-:W-:Y:S01]  /*b3a0*/  HMMA.16816.F32 R16, R72.reuse, R82, R16 ;  /* 0x000000524810723c */ /* 0x040fe20000001810 */
[----:B------:R-:W2:Y:S01]  /*b3b0*/  LDSM.16.MT88.4 R80, [R191+0x4800] ;  /* 0x00480000bf50783b */ /* 0x000ea20000004200 */
[----:B------:R-:W4:Y:S02]  /*b3c0*/  MUFU.EX2 R143, R239 ;  /* 0x000000ef008f7308 */ /* 0x000f240000000800 */
[----:B-1----:R-:W-:Y:S04]  /*b3d0*/  FADD.FTZ R0, R71, R0 ;  /* 0x0000000047007221 */ /* 0x002fe80000010000 */
[C---:B------:R-:W-:Y:S04]  /*b3e0*/  HMMA.16816.F32 R20, R72.reuse, R84, R20 ;  /* 0x000000544814723c */ /* 0x040fe80000001814 */
[----:B---3--:R-:W-:Y:S04]  /*b3f0*/  FADD.FTZ R0, R70, R0 ;  /* 0x0000000046007221 */ /* 0x008fe80000010000 */
[C---:B------:R-:W-:Y:S01]  /*b400*/  HMMA.16816.F32 R24, R72.reuse, R86, R24 ;  /* 0x000000564818723c */ /* 0x040fe20000001818 */
[----:B------:R-:W1:Y:S07]  /*b410*/  LDSM.16.MT88.4 R84, [R193+0x4800] ;  /* 0x00480000c154783b */ /* 0x000e6e0000004200 */
[C---:B-----5:R-:W-:Y:S04]  /*b420*/  HMMA.16816.F32 R28, R72.reuse, R76, R28 ;  /* 0x0000004c481c723c */ /* 0x060fe8000000181c */
[----:B----4-:R-:W-:Y:S04]  /*b430*/  F2FP.PACK_AB R137, R142, R143 ;  /* 0x0000008f8e89723e */ /* 0x010fe800000000ff */
        /* <DEDUP_REMOVED lines=14> */
[C---:B--2---:R-:W-:Y:S03]  /*b520*/  HMMA.16816.F32 R60, R72.reuse, R80, R60 ;  /* 0x00000050483c723c */ /* 0x044fe6000000183c */
[----:B------:R-:W2:Y:S01]  /*b530*/  MUFU.EX2 R2, R228 ;  /* 0x000000e400027308 */ /* 0x000ea20000000800 */
[----:B------:R-:W-:Y:S04]  /*b540*/  F2FP.PACK_AB R79, R152, R153 ;  /* 0x00000099984f723e */ /* 0x000fe800000000ff */
[----:B------:R-:W-:Y:S01]  /*b550*/  HMMA.16816.F32 R64, R72, R82, R64 ;  /* 0x000000524840723c */ /* 0x000fe20000001840 */
[----:B------:R-:W4:Y:S04]  /*b560*/  LDSM.16.MT88.4 R72, [R192+0x1800] ;  /* 0x00180000c048783b */ /* 0x000f280000004200 */
[----:B------:R-:W5:Y:S03]  /*b570*/  MUFU.EX2 R71, R227 ;  /* 0x000000e300477308 */ /* 0x000f660000000800 */
[C---:B-1----:R-:W-:Y:S01]  /*b580*/  HMMA.16816.F32 R4, R76.reuse, R84, R4 ;  /* 0x000000544c04723c */ /* 0x042fe20000001804 */
[----:B------:R-:W1:Y:S04]  /*b590*/  LDSM.16.MT88.4 R80, [R194+0x1800] ;  /* 0x00180000c250783b */ /* 0x000e680000004200 */
[----:B---3--:R-:W-:Y:S02]  /*b5a0*/  FADD.FTZ R0, R68, R0 ;  /* 0x0000000044007221 */ /* 0x008fe40000010000 */
[----:B------:R-:W3:Y:S01]  /*b5b0*/  MUFU.EX2 R70, R226 ;  /* 0x000000e200467308 */ /* 0x000ee20000000800 */
[C---:B------:R-:W-:Y:S01]  /*b5c0*/  HMMA.16816.F32 R8, R76.reuse, R86, R8 ;  /* 0x000000564c08723c */ /* 0x040fe20000001808 */
[----:B------:R-:W1:Y:S03]  /*b5d0*/  LDSM.16.MT88.4 R84, [R191+0x5000] ;  /* 0x00500000bf54783b */ /* 0x000e660000004200 */
[----:B--2---:R-:W-:Y:S04]  /*b5e0*/  FADD.FTZ R0, R2, R0 ;  /* 0x0000000002007221 */ /* 0x004fe80000010000 */
[C---:B------:R-:W-:Y:S04]  /*b5f0*/  HMMA.16816.F32 R12, R76.reuse, R88, R12 ;  /* 0x000000584c0c723c */ /* 0x040fe8000000180c */
[----:B-----5:R-:W-:Y:S04]  /*b600*/  FADD.FTZ R0, R71, R0 ;  /* 0x0000000047007221 */ /* 0x020fe80000010000 */
[C---:B------:R-:W-:Y:S01]  /*b610*/  HMMA.16816.F32 R16, R76.reuse, R90, R16 ;  /* 0x0000005a4c10723c */ /* 0x040fe20000001810 */
[----:B------:R-:W-:Y:S03]  /*b620*/  LDSM.16.MT88.4 R88, [R192+0x5000] ;  /* 0x00500000c058783b */ /* 0x000fe60000004200 */
[----:B---3--:R-:W-:Y:S04]  /*b630*/  FADD.FTZ R0, R70, R0 ;  /* 0x0000000046007221 */ /* 0x008fe80000010000 */
[C---:B----4-:R-:W-:Y:S08]  /*b640*/  HMMA.16816.F32 R20, R76.reuse, R72, R20 ;  /* 0x000000484c14723c */ /* 0x050ff00000001814 */
[C---:B------:R-:W-:Y:S01]  /*b650*/  HMMA.16816.F32 R24, R76.reuse, R74, R24 ;  /* 0x0000004a4c18723c */ /* 0x040fe20000001818 */
[----:B------:R-:W2:Y:S07]  /*b660*/  LDSM.16.MT88.4 R72, [R193+0x5000] ;  /* 0x00500000c148783b */ /* 0x000eae0000004200 */
[C---:B-1----:R-:W-:Y:S08]  /*b670*/  HMMA.16816.F32 R28, R76.reuse, R80, R28 ;  /* 0x000000504c1c723c */ /* 0x042ff0000000181c */
[C---:B------:R-:W-:Y:S01]  /*b680*/  HMMA.16816.F32 R32, R76.reuse, R82, R32 ;  /* 0x000000524c20723c */ /* 0x040fe20000001820 */
[----:B------:R-:W1:Y:S07]  /*b690*/  LDSM.16.MT88.4 R80, [R194+0x5000] ;  /* 0x00500000c250783b */ /* 0x000e6e0000004200 */
[C---:B------:R-:W-:Y:S08]  /*b6a0*/  HMMA.16816.F32 R36, R76.reuse, R84, R36 ;  /* 0x000000544c24723c */ /* 0x040ff00000001824 */
        /* <DEDUP_REMOVED lines=24> */
[----:B-1----:R-:W-:Y:S04]  /*b830*/  FADD.FTZ R0, R68, R0 ;  /* 0x0000000044007221 */ /* 0x002fe80000010000 */
[C---:B------:R-:W-:Y:S04]  /*b840*/  HMMA.16816.F32 R12, R72.reuse, R92, R12 ;  /* 0x0000005c480c723c */ /* 0x040fe8000000180c */
[----:B------:R-:W-:Y:S04]  /*b850*/  FADD.FTZ R0, R2, R0 ;  /* 0x0000000002007221 */ /* 0x000fe80000010000 */
[C---:B------:R-:W-:Y:S01]  /*b860*/  HMMA.16816.F32 R16, R72.reuse, R94, R16 ;  /* 0x0000005e4810723c */ /* 0x040fe20000001810 */
[----:B------:R-:W1:Y:S03]  /*b870*/  LDSM.16.MT88.4 R92, [R192+0x5800] ;  /* 0x00580000c05c783b */ /* 0x000e660000004200 */
[----:B------:R-:W-:Y:S04]  /*b880*/  FADD.FTZ R0, R100, R0 ;  /* 0x0000000064007221 */ /* 0x000fe80000010000 */
[C---:B----4-:R-:W-:Y:S08]  /*b890*/  HMMA.16816.F32 R20, R72.reuse, R88, R20 ;  /* 0x000000584814723c */ /* 0x050ff00000001814 */
[C---:B------:R-:W-:Y:S01]  /*b8a0*/  HMMA.16816.F32 R24, R72.reuse, R90, R24 ;  /* 0x0000005a4818723c */ /* 0x040fe20000001818 */
[----:B------:R-:W4:Y:S07]  /*b8b0*/  LDSM.16.MT88.4 R88, [R194+0x5800] ;  /* 0x00580000c258783b */ /* 0x000f2e0000004200 */
[C---:B------:R-:W-:Y:S07]  /*b8c0*/  HMMA.16816.F32 R28, R72.reuse, R76, R28 ;  /* 0x0000004c481c723c */ /* 0x040fee000000181c */
[----:B------:R-:W-:Y:S01]  /*b8d0*/  F2FP.PACK_AB R76, R70, R71 ;  /* 0x00000047464c723e */ /* 0x000fe200000000ff */
[C---:B------:R-:W-:Y:S01]  /*b8e0*/  HMMA.16816.F32 R32, R72.reuse, R78, R32 ;  /* 0x0000004e4820723c */ /* 0x040fe20000001820 */
[----:B------:R-:W5:Y:S03]  /*b8f0*/  MUFU.EX2 R71, R241 ;  /* 0x000000f100477308 */ /* 0x000f660000000800 */
[----:B------:R-:W-:Y:S03]  /*b900*/  F2FP.PACK_AB R77, R146, R147 ;  /* 0x00000093924d723e */ /* 0x000fe600000000ff */
[----:B------:R-:W-:Y:S01]  /*b910*/  F2FP.PACK_AB R78, R2, R68 ;  /* 0x00000044024e723e */ /* 0x000fe200000000ff */
[C---:B--2---:R-:W-:Y:S03]  /*b920*/  HMMA.16816.F32 R36, R72.reuse, R80, R36 ;  /* 0x000000504824723c */ /* 0x044fe60000001824 */
[----:B------:R-:W2:Y:S01]  /*b930*/  MUFU.EX2 R70, R244 ;  /* 0x000000f400467308 */ /* 0x000ea20000000800 */
[----:B------:R-:W-:Y:S01]  /*b940*/  FADD.FTZ R2, R103, R247 ;  /* 0x000000f767027221 */ /* 0x000fe20000010000 */
[----:B------:R-:W-:Y:S03]  /*b950*/  F2FP.PACK_AB R79, R144, R145 ;  /* 0x00000091904f723e */ /* 0x000fe600000000ff */
[C---:B------:R-:W-:Y:S01]  /*b960*/  HMMA.16816.F32 R40, R72.reuse, R82, R40 ;  /* 0x000000524828723c */ /* 0x040fe20000001828 */
[----:B------:R-:W4:Y:S04]  /*b970*/  LDSM.16.MT88.4 R80, [R191+0x2800] ;  /* 0x00280000bf50783b */ /* 0x000f280000004200 */
[----:B------:R-:W1:Y:S03]  /*b980*/  MUFU.EX2 R68, R245 ;  /* 0x000000f500447308 */ /* 0x000e660000000800 */
[C---:B---3--:R-:W-:Y:S04]  /*b990*/  HMMA.16816.F32 R44, R72.reuse, R84, R44 ;  /* 0x00000054482c723c */ /* 0x048fe8000000182c */
[C---:B-----5:R-:W-:Y:S01]  /*b9a0*/  FADD.FTZ R0, R71.reuse, R0 ;  /* 0x0000000047007221 */ /* 0x060fe20000010000 */
[----:B------:R-:W-:Y:S02]  /*b9b0*/  F2FP.PACK_AB R136, R71, R100 ;  /* 0x000000644788723e */ /* 0x000fe400000000ff */
[-C--:B------:R-:W-:Y:S01]  /*b9c0*/  MOV R71, R3.reuse ;  /* 0x0000000300477202 */ /* 0x080fe20000000f00 */
[C---:B------:R-:W-:Y:S01]  /*b9d0*/  HMMA.16816.F32 R48, R72.reuse, R86, R48 ;  /* 0x000000564830723c */ /* 0x040fe20000001830 */
[----:B------:R-:W3:Y:S03]  /*b9e0*/  LDSM.16.MT88.4 R84, [R193+0x2800] ;  /* 0x00280000c154783b */ /* 0x000ee60000004200 */
[----:B--2---:R-:W-:Y:S04]  /*b9f0*/  FADD.FTZ R0, R70, R0 ;  /* 0x0000000046007221 */ /* 0x004fe80000010000 */
[C---:B-1----:R-:W-:Y:S04]  /*ba00*/  HMMA.16816.F32 R52, R72.reuse, R92, R52 ;  /* 0x0000005c4834723c */ /* 0x042fe80000001834 */
[C---:B------:R-:W-:Y:S01]  /*ba10*/  FADD.FTZ R230, R68.reuse, R0 ;  /* 0x0000000044e67221 */ /* 0x040fe20000010000 */
[----:B------:R-:W-:Y:S01]  /*ba20*/  F2FP.PACK_AB R138, R68, R70 ;  /* 0x00000046448a723e */ /* 0x000fe200000000ff */
[----:B------:R-:W-:Y:S02]  /*ba30*/  FADD.FTZ R0, R108, R2 ;  /* 0x000000026c007221 */ /* 0x000fe40000010000 */
[C---:B------:R-:W-:Y:S01]  /*ba40*/  HMMA.16816.F32 R56, R72.reuse, R94, R56 ;  /* 0x0000005e4838723c */ /* 0x040fe20000001838 */
[----:B------:R-:W2:Y:S03]  /*ba50*/  LDL R2, [R1+0x8] ;  /* 0x0000080001027983 */ /* 0x000ea60000100800 */
[----:B------:R-:W-:Y:S01]  /*ba60*/  MOV R68, R3 ;  /* 0x0000000300447202 */ /* 0x000fe20000000f00 */
[----:B------:R-:W1:Y:S01]  /*ba70*/  LDSM.16.MT88.4 R92, [R192+0x2800] ;  /* 0x00280000c05c783b */ /* 0x000e620000004200 */
[----:B------:R-:W-:Y:S01]  /*ba80*/  FADD.FTZ R0, R102, R0 ;  /* 0x0000000066007221 */ /* 0x000fe20000010000 */
[----:B------:R-:W-:Y:S01]  /*ba90*/  MOV R70, R69 ;  /* 0x0000004500467202 */ /* 0x000fe20000000f00 */
[C---:B----4-:R-:W-:Y:S04]  /*baa0*/  HMMA.16816.F32 R60, R72.reuse, R88, R60 ;  /* 0x00000058483c723c */ /* 0x050fe8000000183c */
[----:B------:R-:W-:Y:S04]  /*bab0*/  FADD.FTZ R0, R101, R0 ;  /* 0x0000000065007221 */ /* 0x000fe80000010000 */
[----:B------:R-:W-:Y:S01]  /*bac0*/  HMMA.16816.F32 R64, R72, R90, R64 ;  /* 0x0000005a4840723c */ /* 0x000fe20000001840 */
[----:B------:R-:W4:Y:S03]  /*bad0*/  LDSM.16.MT88.4 R72, [R194+0x2800] ;  /* 0x00280000c248783b */ /* 0x000f260000004200 */
[----:B------:R-:W-:Y:S04]  /*bae0*/  FADD.FTZ R0, R214, R0 ;  /* 0x00000000d6007221 */ /* 0x000fe80000010000 */
[C---:B------:R-:W-:Y:S01]  /*baf0*/  HMMA.16816.F32 R4, R76.reuse, R80, R4 ;  /* 0x000000504c04723c */ /* 0x040fe20000001804 */
[----:B------:R-:W5:Y:S04]  /*bb00*/  LDSM.16.MT88.4 R88, [R191+0x6000] ;  /* 0x00600000bf58783b */ /* 0x000f680000004200 */
        /* <DEDUP_REMOVED lines=13> */
[C---:B----4-:R-:W-:Y:S04]  /*bbe0*/  HMMA.16816.F32 R28, R76.reuse, R72, R28 ;  /* 0x000000484c1c723c */ /* 0x050fe8000000181c */
[----:B------:R-:W-:Y:S04]  /*bbf0*/  FADD.FTZ R0, R154, R0 ;  /* 0x000000009a007221 */ /* 0x000fe80000010000 */
[C---:B------:R-:W-:Y:S01]  /*bc00*/  HMMA.16816.F32 R32, R76.reuse, R74, R32 ;  /* 0x0000004a4c20723c */ /* 0x040fe20000001820 */
[----:B------:R-:W-:Y:S03]  /*bc10*/  LDSM.16.MT88.4 R72, [R192+0x6800] ;  /* 0x00680000c048783b */ /* 0x000fe60000004200 */
[----:B------:R-:W-:Y:S04]  /*bc20*/  FADD.FTZ R0, R153, R0 ;  /* 0x0000000099007221 */ /* 0x000fe80000010000 */
[C---:B-----5:R-:W-:Y:S04]  /*bc30*/  HMMA.16816.F32 R36, R76.reuse, R88, R36 ;  /* 0x000000584c24723c */ /* 0x060fe80000001824 */
        /* <DEDUP_REMOVED lines=29> */
[C---:B------:R-:W-:Y:S08]  /*be10*/  HMMA.16816.F32 R104, R136.reuse, R106, R24 ;  /* 0x0000006a8868723c */ /* 0x040ff00000001818 */
[C---:B-1----:R-:W-:Y:S08]  /*be20*/  HMMA.16816.F32 R100, R136.reuse, R96, R28 ;  /* 0x000000608864723c */ /* 0x042ff0000000181c */
[C---:B------:R-:W-:Y:S08]  /*be30*/  HMMA.16816.F32 R96, R136.reuse, R98, R32 ;  /* 0x000000628860723c */ /* 0x040ff00000001820 */
[C---:B------:R-:W-:Y:S08]  /*be40*/  HMMA.16816.F32 R92, R136.reuse, R88, R36 ;  /* 0x00000058885c723c */ /* 0x040ff00000001824 */
[C---:B------:R-:W-:Y:S08]  /*be50*/  HMMA.16816.F32 R88, R136.reuse, R90, R40 ;  /* 0x0000005a8858723c */ /* 0x040ff00000001828 */
[C---:B----4-:R-:W-:Y:S08]  /*be60*/  HMMA.16816.F32 R84, R136.reuse, R80, R44 ;  /* 0x000000508854723c */ /* 0x050ff0000000182c */
[C---:B------:R-:W-:Y:S08]  /*be70*/  HMMA.16816.F32 R80, R136.reuse, R82, R48 ;  /* 0x000000528850723c */ /* 0x040ff00000001830 */
[C---:B------:R-:W-:Y:S08]  /*be80*/  HMMA.16816.F32 R76, R136.reuse, R72, R52 ;  /* 0x00000048884c723c */ /* 0x040ff00000001834 */
[C---:B------:R-:W-:Y:S08]  /*be90*/  HMMA.16816.F32 R72, R136.reuse, R74, R56 ;  /* 0x0000004a8848723c */ /* 0x040ff00000001838 */
[C---:B---3--:R-:W-:Y:S08]  /*bea0*/  HMMA.16816.F32 R60, R136.reuse, R4, R60 ;  /* 0x00000004883c723c */ /* 0x048ff0000000183c */
[----:B------:R-:W-:Y:S03]  /*beb0*/  HMMA.16816.F32 R64, R136, R6, R64 ;  /* 0x000000068840723c */ /* 0x000fe60000001840 */
[----:B--2---:R-:W-:Y:S02]  /*bec0*/  ISETP.GT.AND P0, PT, R224, R2, PT ;  /* 0x00000002e000720c */ /* 0x004fe40003f04270 */
[----:B------:R-:W-:Y:S11]  /*bed0*/  MOV R224, R218 ;  /* 0x000000da00e07202 */ /* 0x000ff60000000f00 */
[----:B------:R-:W-:-:S05]  /*bee0*/  @P0 BRA `(.L_x_1360) ;  /* 0xffffb97000000947 */ /* 0x000fca000383ffff */
.L_x_1344:
[----:B----4-:R-:W2:Y:S02]  /*bef0*/  LDL R0, [R1] ;  /* 0x0000000001007983 */ /* 0x010ea40000100800 */
[----:B--2---:R-:W-:-:S13]  /*bf00*/  ISETP.GE.AND P0, PT, R218, R0, PT ;  /* 0x00000000da00720c */ /* 0x004fda0003f06270 */
[----:B------:R-:W-:Y:S05]  /*bf10*/  @!P0 BRA `(.L_x_1361) ;  /* 0x00003ea000008947 */ /* 0x000fea0003800000 */
.L_x_1376:
        /* <DEDUP_REMOVED lines=8> */
[----:B------:R-:W-:Y:S01]  /*bfa0*/  IMAD R0, R0, c[0x0][0x208], RZ ;  /* 0x0000820000007a24 */ /* 0x000fe200078e02ff */
[----:B------:R-:W-:Y:S02]  /*bfb0*/  MOV R70, R69 ;  /* 0x0000004500467202 */ /* 0x000fe40000000f00 */
[----:B------:R-:W-:Y:S02]  /*bfc0*/  IMAD R4, R4, c[0x0][0x218], RZ ;  /* 0x0000860004047a24 */ /* 0x000fe400078e02ff */
[----:B------:R-:W-:Y:S02]  /*bfd0*/  IMAD R0, R223, c[0x0][0x20c], R0 ;  /* 0x00008300df007a24 */ /* 0x000fe400078e0200 */
[----:B------:R-:W-:Y:S03]  /*bfe0*/  IMAD R4, R219, c[0x0][0x21c], R4 ;  /* 0x00008700db047a24 */ /* 0x000fe600078e0204 */
[----:B------:R-:W-:Y:S05]  /*bff0*/  IADD3 R3, R3, R0, RZ ;  /* 0x0000000003037210 */ /* 0x000fea0007ffe0ff */
[----:B------:R-:W-:Y:S01]  /*c000*/  IMAD.WIDE.U32 R2, R219, c[0x0][0x218], R2 ;  /* 0x00008600db027a25 */ /* 0x000fe200078e0002 */
[----:B------:R1:W4:Y:S04]  /*c010*/  LDSM.16.M88.4 R8, [R188] ;  /* 0x00000000bc08783b */ /* 0x0003280000000200 */
        /* <DEDUP_REMOVED lines=13> */
[----:B--2---:R-:W-:Y:S04]  /*c0f0*/  IADD3 R0, P0, R6, R2, RZ ;  /* 0x0000000206007210 */ /* 0x004fe80007f1e0ff */
[----:B---3--:R-:W-:Y:S02]  /*c100*/  IADD3.X R2, R5, R3, R4, P0, !PT ;  /* 0x0000000305027210 */ /* 0x008fe400007fe404 */
[C---:B------:R-:W-:Y:S04]  /*c110*/  LEA R4, P0, R0.reuse, c[0x0][0x1f8], 0x1 ;  /* 0x00007e0000047a11 */ /* 0x040fe800078008ff */
[----:B------:R-:W-:Y:S01]  /*c120*/  LEA.HI.X R0, R0, c[0x0][0x1fc], R2, 0x1, P0 ;  /* 0x00007f0000007a11 */ /* 0x000fe200000f0c02 */
[----:B------:R-:W-:-:S06]  /*c130*/  BRA.DIV ~URZ, `(.L_x_1362) ;  /* 0x0000a4727f007947 */ /* 0x000fcc000b800000 */
[----:B-1--4-:R1:W2:Y:S02]  /*c140*/  SHFL.IDX PT, R6, R0, RZ, 0x181f ;  /* 0x00181fff00067589 */ /* 0x0122a400000e0000 */
.L_x_1464:
[----:B------:R-:W3:Y:S01]  /*c150*/  SHFL.IDX PT, R5, R4, RZ, 0x181f ;  /* 0x00181fff04057589 */ /* 0x000ee200000e0000 */
[C---:B------:R-:W-:Y:S01]  /*c160*/  IMAD.SHL.U32 R12, R238.reuse, 0x2, RZ ;  /* 0x00000002ee0c7824 */ /* 0x040fe200078e00ff */
[----:B------:R-:W-:Y:S01]  /*c170*/  ISETP.GE.AND P3, PT, R238, c[0x0][0x1d4], PT ;  /* 0x00007500ee007a0c */ /* 0x000fe20003f66270 */
[----:B------:R-:W-:Y:S01]  /*c180*/  IMAD.SHL.U32 R7, R248, 0x2, RZ ;  /* 0x00000002f8077824 */ /* 0x000fe200078e00ff */
[----:B------:R-:W-:Y:S02]  /*c190*/  BSSY B0, `(.L_x_1363) ;  /* 0x000003a000007945 */ /* 0x000fe40003800000 */
[----:B------:R-:W-:Y:S04]  /*c1a0*/  SEL R214, RZ, 0x10, P3 ;  /* 0x00000010ffd67807 */ /* 0x000fe80001800000 */
[----:B------:R-:W-:Y:S02]  /*c1b0*/  ISETP.NE.U32.AND P5, PT, R214, RZ, PT ;  /* 0x000000ffd600720c */ /* 0x000fe40003fa5070 */
[CC--:B---3--:R-:W-:Y:S05]  /*c1c0*/  IADD3 R2, P0, R5.reuse, R12.reuse, RZ ;  /* 0x0000000c05027210 */ /* 0x0c8fea0007f1e0ff */
[--C-:B--2---:R-:W-:Y:S01]  /*c1d0*/  IMAD.X R3, R6, 0x1, R220.reuse, P0 ;  /* 0x0000000106037824 */ /* 0x104fe200000e06dc */
[----:B------:R-:W-:Y:S04]  /*c1e0*/  ISETP.GE.AND P0, PT, R248, c[0x0][0x1d4], PT ;  /* 0x00007500f8007a0c */ /* 0x000fe80003f06270 */
[----:B------:R-:W-:Y:S01]  /*c1f0*/  @!PT LDS RZ, [RZ] ;  /* 0x00000000fffff984 */ /* 0x000fe20000000800 */
[----:B------:R-:W-:Y:S01]  /*c200*/  @!PT LDS RZ, [RZ] ;  /* 0x00000000fffff984 */ /* 0x000fe20000000800 */
[----:B------:R2:W-:Y:S01]  /*c210*/  LDGSTS.E.BYPASS.LTC128B.128 [R215+0x100], [R2.64], !P3 ;  /* 0x0010000002d77fae */ /* 0x0005e2000d901d46 */
[----:B------:R-:W-:Y:S02]  /*c220*/  SEL R71, RZ, 0x10, P0 ;  /* 0x00000010ff477807 */ /* 0x000fe40000000000 */
[-C--:B--2---:R-:W-:Y:S02]  /*c230*/  IADD3 R2, P4, R5, R7.reuse, RZ ;  /* 0x0000000705027210 */ /* 0x084fe40007f9e0ff */
[----:B------:R-:W2:Y:S03]  /*c240*/  SHFL.IDX PT, R5, R4, 0x1, 0x181f ;  /* 0x00381f0004057f89 */ /* 0x000ea600000e0000 */
[--C-:B------:R-:W-:Y:S02]  /*c250*/  IMAD.X R3, R6, 0x1, R221.reuse, P4 ;  /* 0x0000000106037824 */ /* 0x100fe400020e06dd */
[----:B------:R-:W3:Y:S04]  /*c260*/  SHFL.IDX PT, R6, R0, 0x1, 0x181f ;  /* 0x00381f0000067f89 */ /* 0x000ee800000e0000 */
[----:B------:R2:W-:Y:S02]  /*c270*/  LDGSTS.E.BYPASS.LTC128B.128 [R215+0x3900], [R2.64], !P0 ;  /* 0x0390000002d77fae */ /* 0x0005e4000c101d46 */
[C---:B--2---:R-:W-:Y:S05]  /*c280*/  IADD3 R2, P4, R5.reuse, R12, RZ ;  /* 0x0000000c05027210 */ /* 0x044fea0007f9e0ff */
[C---:B---3--:R-:W-:Y:S05]  /*c290*/  IMAD.X R3, R6.reuse, 0x1, R220, P4 ;  /* 0x0000000106037824 */ /* 0x048fea00020e06dc */
        /* <DEDUP_REMOVED lines=9> */
[-C--:B---3--:R-:W-:Y:S02]  /*c330*/  IADD3.X R3, RZ, R6.reuse, R220, P4, P3 ;  /* 0x00000006ff037210 */ /* 0x088fe400027e64dc */
        /* <DEDUP_REMOVED lines=12> */
[----:B------:R2:W3:Y:S04]  /*c400*/  SHFL.IDX PT, R5, R0, 0x3, 0x181f ;  /* 0x00781f0000057f89 */ /* 0x0004e800000e0000 */
[----:B-1----:R2:W1:Y:S02]  /*c410*/  SHFL.IDX PT, R0, R4, 0x3, 0x181f ;  /* 0x00781f0004007f89 */ /* 0x00246400000e0000 */
.L_x_1465:
[----:B------:R-:W-:Y:S01]  /*c420*/  IADD3 R2, -R214, 0x10, RZ ;  /* 0x00000010d6027810 */ /* 0x000fe20007ffe1ff */
[----:B------:R-:W-:Y:S01]  /*c430*/  IMAD.SHL.U32 R3, R238, 0x2, RZ ;  /* 0x00000002ee037824 */ /* 0x000fe200078e00ff */
[----:B------:R-:W-:Y:S01]  /*c440*/  ISETP.NE.U32.AND P0, PT, R214, RZ, PT ;  /* 0x000000ffd600720c */ /* 0x000fe20003f05070 */
[----:B--2---:R-:W-:Y:S01]  /*c450*/  IMAD.SHL.U32 R4, R248, 0x2, RZ ;  /* 0x00000002f8047824 */ /* 0x004fe200078e00ff */
[----:B------:R-:W-:Y:S04]  /*c460*/  LOP3.LUT R2, R2, 0xf, RZ, 0xc0, !PT ;  /* 0x0000000f02027812 */ /* 0x000fe800078ec0ff */
[-C--:B-1----:R-:W-:Y:S04]  /*c470*/  IADD3 R2, P4, P3, R2, R0.reuse, R3 ;  /* 0x0000000002027210 */ /* 0x082fe80007b9e003 */
[-C--:B---3--:R-:W-:Y:S05]  /*c480*/  IADD3.X R3, RZ, R5.reuse, R220, P4, P3 ;  /* 0x00000005ff037210 */ /* 0x088fea00027e64dc */
        /* <DEDUP_REMOVED lines=10> */
.L_x_1364:
[----:B---3--:R-:W-:Y:S05]  /*c530*/  BSYNC B0 ;  /* 0x0000000000007941 */ /* 0x008fea0003800000 */
.L_x_1363:
[----:B------:R-:W0:Y:S01]  /*c540*/  LDGDEPBAR ;  /* 0x00000000000079af */ /* 0x000e220000000000 */
[----:B------:R-:W-:Y:S01]  /*c550*/  WARPSYNC 0xffffffff ;  /* 0xffffffff00007948 */ /* 0x000fe20003800000 */
[C---:B------:R-:W-:Y:S01]  /*c560*/  HMMA.16816.F32 R4, R128.reuse, R8, RZ ;  /* 0x000000088004723c */ /* 0x040fe200000018ff */
[----:B------:R-:W-:Y:S05]  /*c570*/  BSSY B0, `(.L_x_1366) ;  /* 0x0000185000007945 */ /* 0x000fea0003800000 */
[----:B------:R-:W2:Y:S02]  /*c580*/  LDL R224, [R1] ;  /* 0x0000000001e07983 */ /* 0x000ea40000100800 */
        /* <DEDUP_REMOVED lines=15> */
[----:B------:R-:W3:Y:S07]  /*c680*/  LDSM.16.M88.4 R136, [R190] ;  /* 0x00000000be88783b */ /* 0x000eee0000000200 */
        /* <DEDUP_REMOVED lines=14> */
[----:B------:R-:W1:Y:S07]  /*c770*/  LDSM.16.M88.4 R156, [R190+0x2800] ;  /* 0x00280000be9c783b */ /* 0x000e6e0000000200 */
[C---:B------:R-:W-:Y:S08]  /*c780*/  HMMA.16816.F32 R52, R132.reuse, R160, R52 ;  /* 0x000000a08434723c */ /* 0x040ff00000001834 */
[----:B------:R-:W-:Y:S08]  /*c790*/  HMMA.16816.F32 R56, R132, R162, R56 ;  /* 0x000000a28438723c */ /* 0x000ff00000001838 */
        /* <DEDUP_REMOVED lines=12> */
[C---:B------:R-:W-:Y:S08]  /*c860*/  HMMA.16816.F32 R36, R164.reuse, R152, R36 ;  /* 0x00000098a424723c */ /* 0x040ff00000001824 */
[C---:B------:R-:W-:Y:S01]  /*c870*/  HMMA.16816.F32 R40, R164.reuse, R154, R40 ;  /* 0x0000009aa428723c */ /* 0x040fe20000001828 */
[----:B------:R-:W1:Y:S07]  /*c880*/  LDSM.16.M88.4 R152, [R189+0x1800] ;  /* 0x00180000bd98783b */ /* 0x000e6e0000000200 */
[C---:B------:R-:W-:Y:S03]  /*c890*/  HMMA.16816.F32 R44, R164.reuse, R156, R44 ;  /* 0x0000009ca42c723c */ /* 0x040fe6000000182c */
[----:B--2---:R-:W-:Y:S05]  /*c8a0*/  ISETP.GT.AND P0, PT, R218, R224, PT ;  /* 0x000000e0da00720c */ /* 0x004fea0003f04270 */
        /* <DEDUP_REMOVED lines=85> */
[C---:B--2---:R-:W-:Y:S08]  /*ce00*/  HMMA.16816.F32 R4, R184.reuse, R156, R4 ;  /* 0x0000009cb804723c */ /* 0x044ff00000001804 */
[C---:B------:R-:W-:Y:S08]  /*ce10*/  HMMA.16816.F32 R8, R184.reuse, R158, R8 ;  /* 0x0000009eb808723c */ /* 0x040ff00000001808 */
[C---:B---3--:R-:W-:Y:S08]  /*ce20*/  HMMA.16816.F32 R12, R184.reuse, R136, R12 ;  /* 0x00000088b80c723c */ /* 0x048ff0000000180c */
        /* <DEDUP_REMOVED lines=49> */
[----:B------:R-:W-:Y:S08]  /*d140*/  DEPBAR.LE SB0, 0x0 ;  /* 0x000080000000791a */ /* 0x000ff00000000000 */
[----:B------:R4:W2:Y:S01]  /*d150*/  MUFU.TANH R34, R3 ;  /* 0x0000000300227308 */ /* 0x0008a20000002400 */
[----:B------:R-:W-:Y:S01]  /*d160*/  BAR.SYNC.DEFER_BLOCKING 0x0 ;  /* 0x0000000000007b1d */ /* 0x000fe20000010000 */
[----:B---3--:R-:W-:Y:S01]  /*d170*/  FMUL.FTZ R2, R36, c[0x0][0x320] ;  /* 0x0000c80024027a20 */ /* 0x008fe20000410000 */
[C---:B-----5:R-:W-:Y:S05]  /*d180*/  HMMA.16816.F32 R44, R184.reuse, R8, R44 ;  /* 0x00000008b82c723c */ /* 0x060fea000000182c */
[----:B-1----:R-:W-:Y:S02]  /*d190*/  FMUL.FTZ R0, R15, c[0x0][0x320] ;  /* 0x0000c8000f007a20 */ /* 0x002fe40000410000 */
[----:B------:R-:W-:Y:S01]  /*d1a0*/  FMUL.FTZ R8, R42, c[0x0][0x320] ;  /* 0x0000c8002a087a20 */ /* 0x000fe20000410000 */
[C---:B------:R-:W-:Y:S01]  /*d1b0*/  HMMA.16816.F32 R48, R184.reuse, R10, R48 ;  /* 0x0000000ab830723c */ /* 0x040fe20000001830 */
[----:B------:R1:W3:Y:S03]  /*d1c0*/  MUFU.TANH R157, R0 ;  /* 0x00000000009d7308 */ /* 0x0002e60000002400 */
[----:B----4-:R-:W-:Y:S07]  /*d1d0*/  FMUL.FTZ R3, R43, c[0x0][0x320] ;  /* 0x0000c8002b037a20 */ /* 0x010fee0000410000 */
[----:B------:R-:W4:Y:S01]  /*d1e0*/  MUFU.TANH R28, R3 ;  /* 0x00000003001c7308 */ /* 0x000f220000002400 */
[C---:B--2---:R-:W-:Y:S03]  /*d1f0*/  HMMA.16816.F32 R52, R184.reuse, R4, R52 ;  /* 0x00000004b834723c */ /* 0x044fe60000001834 */
[----:B-1----:R-:W-:Y:S05]  /*d200*/  FMUL.FTZ R0, R16, c[0x0][0x320] ;  /* 0x0000c80010007a20 */ /* 0x002fea0000410000 */
[----:B------:R-:W-:Y:S01]  /*d210*/  HMMA.16816.F32 R56, R184, R6, R56 ;  /* 0x00000006b838723c */ /* 0x000fe20000001838 */
[----:B------:R1:W2:Y:S03]  /*d220*/  MUFU.TANH R151, R0 ;  /* 0x0000000000977308 */ /* 0x0002a60000002400 */
[----:B-1----:R-:W-:Y:S07]  /*d230*/  FMUL.FTZ R0, R17, c[0x0][0x320] ;  /* 0x0000c80011007a20 */ /* 0x002fee0000410000 */
        /* <DEDUP_REMOVED lines=100> */
.L_x_1466:
[----:B------:R-:W-:-:S05]  /*d880*/  BRA.DIV ~URZ, `(.L_x_1369) ;  /* 0x00008ed27f007947 */ /* 0x000fca000b800000 */
[----:B------:R3:W4:Y:S02]  /*d890*/  SHFL.IDX PT, R5, R4, RZ, 0x181f ;  /* 0x00181fff04057589 */ /* 0x00072400000e0000 */
.L_x_1467:
[----:B------:R-:W-:Y:S01]  /*d8a0*/  ISETP.GE.AND P3, PT, R222, 0x1, PT ;  /* 0x00000001de00780c */ /* 0x000fe20003f66270 */
[----:B------:R-:W-:Y:S02]  /*d8b0*/  IMAD.SHL.U32 R3, R238, 0x2, RZ ;  /* 0x00000002ee037824 */ /* 0x000fe400078e00ff */
[----:B------:R-:W-:Y:S10]  /*d8c0*/  IMAD.SHL.U32 R7, R248, 0x2, RZ ;  /* 0x00000002f8077824 */ /* 0x000ff400078e00ff */
        /* <DEDUP_REMOVED lines=18> */
.L_x_1468:
[----:B------:R-:W-:Y:S01]  /*d9f0*/  ISETP.GE.AND P3, PT, R222, 0x21, PT ;  /* 0x00000021de00780c */ /* 0x000fe20003f66270 */
[----:B--2---:R-:W-:Y:S02]  /*da00*/  IMAD.SHL.U32 R3, R238, 0x2, RZ ;  /* 0x00000002ee037824 */ /* 0x004fe400078e00ff */
[----:B------:R-:W-:Y:S10]  /*da10*/  IMAD.SHL.U32 R7, R248, 0x2, RZ ;  /* 0x00000002f8077824 */ /* 0x000ff400078e00ff */
[C---:B------:R-:W-:Y:S02]  /*da20*/  @P3 IADD3 R2, -R214.reuse, 0x10, RZ ;  /* 0x00000010d6023810 */ /* 0x040fe40007ffe1ff */
        /* <DEDUP_REMOVED lines=16> */
.L_x_1469:
[----:B------:R-:W-:-:S05]  /*db30*/  BRA.DIV ~URZ, `(.L_x_1372) ;  /* 0x00008dd27f007947 */ /* 0x000fca000b800000 */
[----:B------:R2:W3:Y:S02]  /*db40*/  SHFL.IDX PT, R5, R4, 0x2, 0x181f ;  /* 0x00581f0004057f89 */ /* 0x0004e400000e0000 */
.L_x_1470:
[----:B------:R-:W-:Y:S01]  /*db50*/  ISETP.GE.AND P3, PT, R222, 0x41, PT ;  /* 0x00000041de00780c */ /* 0x000fe20003f66270 */
[----:B-1----:R-:W-:Y:S02]  /*db60*/  IMAD.SHL.U32 R3, R238, 0x2, RZ ;  /* 0x00000002ee037824 */ /* 0x002fe400078e00ff */
[----:B------:R-:W-:Y:S10]  /*db70*/  IMAD.SHL.U32 R7, R248, 0x2, RZ ;  /* 0x00000002f8077824 */ /* 0x000ff400078e00ff */
[C---:B------:R-:W-:Y:S02]  /*db80*/  @P3 IADD3 R2, -R214.reuse, 0x10, RZ ;  /* 0x00000010d6023810 */ /* 0x040fe40007ffe1ff */
        /* <DEDUP_REMOVED lines=17> */
.L_x_1471:
[----:B------:R-:W-:Y:S01]  /*dca0*/  ISETP.GE.AND P3, PT, R222, 0x61, PT ;  /* 0x00000061de00780c */ /* 0x000fe20003f66270 */
[----:B-1----:R-:W-:Y:S02]  /*dcb0*/  IMAD.SHL.U32 R3, R238, 0x2, RZ ;  /* 0x00000002ee037824 */ /* 0x002fe400078e00ff */
[----:B---3--:R-:W-:Y:S10]  /*dcc0*/  IMAD.SHL.U32 R4, R248, 0x2, RZ ;  /* 0x00000002f8047824 */ /* 0x008ff400078e00ff */
[C---:B------:R-:W-:Y:S02]  /*dcd0*/  @P3 IADD3 R2, -R214.reuse, 0x10, RZ ;  /* 0x00000010d6023810 */ /* 0x040fe40007ffe1ff */
        /* <DEDUP_REMOVED lines=14> */
.L_x_1367:
[----:B--234-:R-:W-:Y:S05]  /*ddc0*/  BSYNC B0 ;  /* 0x0000000000007941 */ /* 0x01cfea0003800000 */
.L_x_1366:
        /* <DEDUP_REMOVED lines=59> */
.L_x_1472:
[----:B-12---:R-:W-:Y:S01]  /*e180*/  FMNMX.FTZ R4, R4, R0, !PT ;  /* 0x0000000004047209 */ /* 0x006fe20007810000 */
[----:B------:R-:W-:-:S05]  /*e190*/  BRA.DIV ~URZ, `(.L_x_1375) ;  /* 0x000088f27f007947 */ /* 0x000fca000b800000 */
[----:B------:R-:W1:Y:S02]  /*e1a0*/  SHFL.BFLY PT, R0, R4, 0x1, 0x1f ;  /* 0x0c201f0004007f89 */ /* 0x000e6400000e0000 */
[----:B-1----:R-:W-:Y:S02]  /*e1b0*/  FMNMX.FTZ R69, R4, R0, !PT ;  /* 0x0000000004457209 */ /* 0x002fe40007810000 */
[----:B------:R-:W1:Y:S02]  /*e1c0*/  SHFL.BFLY PT, R0, R5, 0x2, 0x1f ;  /* 0x0c401f0005007f89 */ /* 0x000e6400000e0000 */
[----:B-1----:R-:W-:Y:S05]  /*e1d0*/  FMNMX.FTZ R4, R5, R0, !PT ;  /* 0x0000000005047209 */ /* 0x002fea0007810000 */
[----:B------:R1:W2:Y:S02]  /*e1e0*/  SHFL.BFLY PT, R0, R4, 0x1, 0x1f ;  /* 0x0c201f0004007f89 */ /* 0x0002a400000e0000 */
.L_x_1473:
[----:B--2---:R-:W-:Y:S01]  /*e1f0*/  FMNMX.FTZ R3, R0, R4, !PT ;  /* 0x0000000400037209 */ /* 0x004fe20007810000 */
[C---:B-1----:R-:W-:Y:S01]  /*e200*/  FMUL.FTZ R4, R69.reuse, c[0x0][0x2d0] ;  /* 0x0000b40045047a20 */ /* 0x042fe20000410000 */
[----:B------:R-:W-:Y:S01]  /*e210*/  WARPSYNC 0xffffffff ;  /* 0xffffffff00007948 */ /* 0x000fe20003800000 */
[----:B------:R-:W-:Y:S01]  /*e220*/  FADD.FTZ R0, -R69, R70 ;  /* 0x0000004645007221 */ /* 0x000fe20000010100 */
[----:B------:R-:W2:Y:S01]  /*e230*/  LDL R250, [R1] ;  /* 0x0000000001fa7983 */ /* 0x000ea20000100800 */
        /* <DEDUP_REMOVED lines=33> */
[----:B------:R-:W-:Y:S02]  /*e450*/  FFMA.FTZ R151, R140, c[0x0][0x2d0], -R4 ;  /* 0x0000b4008c977a23 */ /* 0x000fe40000010804 */
[----:B------:R-:W-:Y:S02]  /*e460*/  FMUL.FTZ R4, R3, c[0x0][0x2d0] ;  /* 0x0000b40003047a20 */ /* 0x000fe40000410000 */
[----:B------:R-:W-:Y:S02]  /*e470*/  MUFU.EX2 R71, R71 ;  /* 0x0000004700477308 */ /* 0x000fe40000000800 */
        /* <DEDUP_REMOVED lines=26> */
[----:B------:R-:W-:Y:S01]  /*e620*/  MUFU.EX2 R144, R235 ;  /* 0x000000eb00907308 */ /* 0x000fe20000000800 */
[C---:B-1----:R-:W-:Y:S01]  /*e630*/  FFMA.FTZ R0, R2.reuse, R230, R6 ;  /* 0x000000e602007223 */ /* 0x042fe20000010006 */
[C---:B---3--:R-:W-:Y:S01]  /*e640*/  F2FP.PACK_AB R136, R5.reuse, R6 ;  /* 0x000000060588723e */ /* 0x048fe200000000ff */
[----:B------:R-:W-:Y:S01]  /*e650*/  FMUL.FTZ R56, R2, R72 ;  /* 0x0000004802387220 */ /* 0x000fe20000410000 */
[----:B----4-:R-:W-:Y:S01]  /*e660*/  F2FP.PACK_AB R138, R8, R9 ;  /* 0x00000009088a723e */ /* 0x010fe200000000ff */
        /* <DEDUP_REMOVED lines=13> */
[----:B------:R-:W-:Y:S02]  /*e740*/  FADD.FTZ R4, R9, R7 ;  /* 0x0000000709047221 */ /* 0x000fe40000010000 */
[C---:B------:R-:W-:Y:S02]  /*e750*/  FMUL.FTZ R20, R2.reuse, R108 ;  /* 0x0000006c02147220 */ /* 0x040fe40000410000 */
[----:B------:R-:W-:Y:S02]  /*e760*/  FMUL.FTZ R21, R2, R109 ;  /* 0x0000006d02157220 */ /* 0x000fe40000410000 */
[----:B------:R-:W-:Y:S02]  /*e770*/  FADD.FTZ R141, R8, R4 ;  /* 0x00000004088d7221 */ /* 0x000fe40000010000 */
[C---:B------:R-:W-:Y:S01]  /*e780*/  FMUL.FTZ R4, R2.reuse, R124 ;  /* 0x0000007c02047220 */ /* 0x040fe20000410000 */
[----:B------:R-:W4:Y:S01]  /*e790*/  MUFU.EX2 R7, R6 ;  /* 0x0000000600077308 */ /* 0x000f220000000800 */
[C---:B------:R-:W-:Y:S02]  /*e7a0*/  FMUL.FTZ R29, R2.reuse, R101 ;  /* 0x00000065021d7220 */ /* 0x040fe40000410000 */
[----:B------:R-:W-:Y:S02]  /*e7b0*/  FMUL.FTZ R8, R2, R120 ;  /* 0x0000007802087220 */ /* 0x000fe40000410000 */
[C---:B-1----:R-:W-:Y:S02]  /*e7c0*/  FMUL.FTZ R58, R0.reuse, R74 ;  /* 0x0000004a003a7220 */ /* 0x042fe40000410000 */
[----:B------:R-:W-:Y:S02]  /*e7d0*/  FMUL.FTZ R59, R0, R75 ;  /* 0x0000004b003b7220 */ /* 0x000fe40000410000 */
[----:B------:R-:W1:Y:S01]  /*e7e0*/  LDSM.16.MT88.4 R72, [R191] ;  /* 0x00000000bf48783b */ /* 0x000e620000004200 */
[----:B------:R-:W-:Y:S01]  /*e7f0*/  MUFU.EX2 R108, R68 ;  /* 0x00000044006c7308 */ /* 0x000fe20000000800 */
[----:B------:R-:W-:Y:S02]  /*e800*/  FMUL.FTZ R9, R2, R121 ;  /* 0x0000007902097220 */ /* 0x000fe40000410000 */
[----:B------:R-:W-:Y:S02]  /*e810*/  FMUL.FTZ R11, R0, R123 ;  /* 0x0000007b000b7220 */ /* 0x000fe40000410000 */
[C---:B---3--:R-:W-:Y:S02]  /*e820*/  FMUL.FTZ R5, R2.reuse, R125 ;  /* 0x0000007d02057220 */ /* 0x048fe40000410000 */
[C---:B------:R-:W-:Y:S02]  /*e830*/  FMUL.FTZ R12, R2.reuse, R116 ;  /* 0x00000074020c7220 */ /* 0x040fe40000410000 */
[----:B------:R-:W-:Y:S01]  /*e840*/  FMUL.FTZ R13, R2, R117 ;  /* 0x00000075020d7220 */ /* 0x000fe20000410000 */
[----:B------:R-:W3:Y:S01]  /*e850*/  MUFU.EX2 R109, R70 ;  /* 0x00000046006d7308 */ /* 0x000ee20000000800 */
[C---:B------:R-:W-:Y:S02]  /*e860*/  FMUL.FTZ R14, R0.reuse, R118 ;  /* 0x00000076000e7220 */ /* 0x040fe40000410000 */
[C---:B------:R-:W-:Y:S01]  /*e870*/  FMUL.FTZ R15, R0.reuse, R119 ;  /* 0x00000077000f7220 */ /* 0x040fe20000410000 */
[C---:B----4-:R-:W-:Y:S01]  /*e880*/  F2FP.PACK_AB R137, R7.reuse, R10 ;  /* 0x0000000a0789723e */ /* 0x050fe200000000ff */
[C---:B------:R-:W-:Y:S02]  /*e890*/  FFMA.FTZ R6, R0.reuse, R247, R10 ;  /* 0x000000f700067223 */ /* 0x040fe4000001000a */
[C---:B------:R-:W-:Y:S02]  /*e8a0*/  FMUL.FTZ R10, R0.reuse, R122 ;  /* 0x0000007a000a7220 */ /* 0x040fe40000410000 */
[----:B------:R-:W-:Y:S01]  /*e8b0*/  FADD.FTZ R101, R7, R6 ;  /* 0x0000000607657221 */ /* 0x000fe20000010000 */
[----:B------:R-:W-:Y:S01]  /*e8c0*/  LDSM.16.MT88.4 R120, [R191+0x3000] ;  /* 0x00300000bf78783b */ /* 0x000fe20000004200 */
[C---:B------:R-:W-:Y:S01]  /*e8d0*/  FMUL.FTZ R6, R0.reuse, R126 ;  /* 0x0000007e00067220 */ /* 0x040fe20000410000 */
[----:B------:R-:W4:Y:S01]  /*e8e0*/  MUFU.EX2 R68, R153 ;  /* 0x0000009900447308 */ /* 0x000f220000000800 */
[----:B------:R-:W-:Y:S02]  /*e8f0*/  FMUL.FTZ R7, R0, R127 ;  /* 0x0000007f00077220 */ /* 0x000fe40000410000 */
[C---:B------:R-:W-:Y:S02]  /*e900*/  FMUL.FTZ R16, R2.reuse, R112 ;  /* 0x0000007002107220 */ /* 0x040fe40000410000 */
[----:B------:R-:W-:Y:S02]  /*e910*/  FMUL.FTZ R17, R2, R113 ;  /* 0x0000007102117220 */ /* 0x000fe40000410000 */
[C---:B------:R-:W-:Y:S02]  /*e920*/  FMUL.FTZ R18, R0.reuse, R114 ;  /* 0x0000007200127220 */ /* 0x040fe40000410000 */
[C---:B------:R-:W-:Y:S01]  /*e930*/  FMUL.FTZ R19, R0.reuse, R115 ;  /* 0x0000007300137220 */ /* 0x040fe20000410000 */
[----:B------:R-:W-:Y:S01]  /*e940*/  MUFU.EX2 R153, R142 ;  /* 0x0000008e00997308 */ /* 0x000fe20000000800 */
        /* <DEDUP_REMOVED lines=15> */
[C---:B------:R-:W-:Y:S04]  /*ea40*/  FMUL.FTZ R32, R2.reuse, R96 ;  /* 0x0000006002207220 */ /* 0x040fe80000410000 */
        /* <DEDUP_REMOVED lines=23> */
[C---:B-1----:R-:W-:Y:S01]  /*ebc0*/  HMMA.16816.F32 R12, R136.reuse, R72, R12 ;  /* 0x00000048880c723c */ /* 0x042fe2000000180c */
[----:B------:R-:W-:Y:S02]  /*ebd0*/  MUFU.EX2 R142, R239 ;  /* 0x000000ef008e7308 */ /* 0x000fe40000000800 */
[----:B------:R-:W-:Y:S02]  /*ebe0*/  FMUL.FTZ R49, R2, R81 ;  /* 0x0000005102317220 */ /* 0x000fe40000410000 */
[C---:B------:R-:W-:Y:S02]  /*ebf0*/  FMUL.FTZ R50, R0.reuse, R82 ;  /* 0x0000005200327220 */ /* 0x040fe40000410000 */
[----:B------:R-:W-:Y:S01]  /*ec00*/  FMUL.FTZ R51, R0, R83 ;  /* 0x0000005300337220 */ /* 0x000fe20000410000 */
[C---:B------:R-:W-:Y:S01]  /*ec10*/  HMMA.16816.F32 R16, R136.reuse, R74, R16 ;  /* 0x0000004a8810723c */ /* 0x040fe20000001810 */
[----:B------:R-:W1:Y:S03]  /*ec20*/  LDSM.16.MT88.4 R72, [R192] ;  /* 0x00000000c048783b */ /* 0x000e660000004200 */
[C---:B------:R-:W-:Y:S02]  /*ec30*/  FMUL.FTZ R52, R2.reuse, R76 ;  /* 0x0000004c02347220 */ /* 0x040fe40000410000 */
[----:B------:R-:W-:Y:S02]  /*ec40*/  FMUL.FTZ R53, R2, R77 ;  /* 0x0000004d02357220 */ /* 0x000fe40000410000 */
[C---:B------:R-:W-:Y:S01]  /*ec50*/  FMUL.FTZ R54, R0.reuse, R78 ;  /* 0x0000004e00367220 */ /* 0x040fe20000410000 */
[----:B------:R-:W-:Y:S03]  /*ec60*/  LDSM.16.MT88.4 R80, [R193+0x800] ;  /* 0x00080000c150783b */ /* 0x000fe60000004200 */
[C---:B------:R-:W-:Y:S02]  /*ec70*/  FMUL.FTZ R55, R0.reuse, R79 ;  /* 0x0000004f00377220 */ /* 0x040fe40000410000 */
[----:B------:R-:W-:Y:S01]  /*ec80*/  FMUL.FTZ R30, R0, R102 ;  /* 0x00000066001e7220 */ /* 0x000fe20000410000 */
[----:B--2---:R-:W-:Y:S01]  /*ec90*/  ISETP.GT.AND P0, PT, R218, R250, PT ;  /* 0x000000fada00720c */ /* 0x004fe20003f04270 */
[----:B------:R-:W-:Y:S01]  /*eca0*/  FMUL.FTZ R31, R0, R103 ;  /* 0x00000067001f7220 */ /* 0x000fe20000410000 */
[----:B------:R-:W-:Y:S01]  /*ecb0*/  LDSM.16.MT88.4 R76, [R191+0x800] ;  /* 0x00080000bf4c783b */ /* 0x000fe20000004200 */
[C---:B------:R-:W-:Y:S01]  /*ecc0*/  FMUL.FTZ R60, R2.reuse, R60 ;  /* 0x0000003c023c7220 */ /* 0x040fe20000410000 */
[----:B------:R-:W-:Y:S01]  /*ecd0*/  MUFU.EX2 R103, R143 ;  /* 0x0000008f00677308 */ /* 0x000fe20000000800 */
[C---:B------:R-:W-:Y:S02]  /*ece0*/  FMUL.FTZ R61, R2.reuse, R61 ;  /* 0x0000003d023d7220 */ /* 0x040fe40000410000 */
[C---:B------:R-:W-:Y:S02]  /*ecf0*/  FMUL.FTZ R64, R2.reuse, R64 ;  /* 0x0000004002407220 */ /* 0x040fe40000410000 */
[----:B------:R-:W-:Y:S02]  /*ed00*/  FMUL.FTZ R65, R2, R65 ;  /* 0x0000004102417220 */ /* 0x000fe40000410000 */
[C---:B------:R-:W-:Y:S02]  /*ed10*/  FMUL.FTZ R62, R0.reuse, R62 ;  /* 0x0000003e003e7220 */ /* 0x040fe40000410000 */
[C---:B------:R-:W-:Y:S01]  /*ed20*/  FMUL.FTZ R63, R0.reuse, R63 ;  /* 0x0000003f003f7220 */ /* 0x040fe20000410000 */
[----:B------:R-:W2:Y:S01]  /*ed30*/  MUFU.EX2 R2, R152 ;  /* 0x0000009800027308 */ /* 0x000ea20000000800 */
[C---:B------:R-:W-:Y:S02]  /*ed40*/  FMUL.FTZ R66, R0.reuse, R66 ;  /* 0x0000004200427220 */ /* 0x040fe40000410000 */
[----:B------:R-:W-:Y:S02]  /*ed50*/  FMUL.FTZ R67, R0, R67 ;  /* 0x0000004300437220 */ /* 0x000fe40000410000 */
[----:B----4-:R-:W-:Y:S05]  /*ed60*/  FADD.FTZ R0, R68, R141 ;  /* 0x0000008d44007221 */ /* 0x010fea0000010000 */
[----:B------:R-:W-:Y:S01]  /*ed70*/  MUFU.EX2 R152, R157 ;  /* 0x0000009d00987308 */ /* 0x000fe20000000800 */
[C---:B-1----:R-:W-:Y:S08]  /*ed80*/  HMMA.16816.F32 R20, R136.reuse, R72, R20 ;  /* 0x000000488814723c */ /* 0x042ff00000001814 */
[C---:B------:R-:W-:Y:S01]  /*ed90*/  HMMA.16816.F32 R24, R136.reuse, R74, R24 ;  /* 0x0000004a8818723c */ /* 0x040fe20000001818 */
[----:B------:R-:W1:Y:S01]  /*eda0*/  LDSM.16.MT88.4 R72, [R196] ;  /* 0x00000000c448783b */ /* 0x000e620000004200 */
[----:B------:R-:W3:Y:S02]  /*edb0*/  MUFU.EX2 R102, R140 ;  /* 0x0000008c00667308 */ /* 0x000ee40000000800 */
[----:B--2---:R-:W-:Y:S04]  /*edc0*/  FADD.FTZ R0, R2, R0 ;  /* 0x0000000002007221 */ /* 0x004fe80000010000 */
[----:B------:R-:W-:Y:S04]  /*edd0*/  FADD.FTZ R0, R71, R0 ;  /* 0x0000000047007221 */ /* 0x000fe80000010000 */
[----:B------:R-:W-:Y:S01]  /*ede0*/  FADD.FTZ R0, R70, R0 ;  /* 0x0000000046007221 */ /* 0x000fe20000010000 */
[----:B------:R-:W2:Y:S10]  /*edf0*/  MUFU.EX2 R143, R237 ;  /* 0x000000ed008f7308 */ /* 0x000eb40000000800 */
[----:B------:R-:W-:Y:S10]  /*ee00*/  MUFU.EX2 R141, R243 ;  /* 0x000000f3008d7308 */ /* 0x000ff40000000800 */
[----:B------:R-:W4:Y:S01]  /*ee10*/  MUFU.EX2 R140, R245 ;  /* 0x000000f5008c7308 */ /* 0x000f220000000800 */
        /* <DEDUP_REMOVED lines=16> */
[----:B---3--:R-:W-:Y:S03]  /*ef20*/  F2FP.PACK_AB R73, R102, R103 ;  /* 0x000000676649723e */ /* 0x008fe600000000ff */
[----:B------:R-:W-:Y:S02]  /*ef30*/  F2FP.PACK_AB R74, R70, R71 ;  /* 0x00000047464a723e */ /* 0x000fe400000000ff */
[----:B------:R-:W-:Y:S02]  /*ef40*/  F2FP.PACK_AB R75, R247, R249 ;  /* 0x000000f9f74b723e */ /* 0x000fe400000000ff */
[----:B------:R-:W3:Y:S01]  /*ef50*/  MUFU.EX2 R2, R159 ;  /* 0x0000009f00027308 */ /* 0x000ee20000000800 */
[----:B--2---:R-:W-:Y:S02]  /*ef60*/  F2FP.PACK_AB R137, R142, R143 ;  /* 0x0000008f8e89723e */ /* 0x004fe400000000ff */
[----:B----4-:R-:W-:Y:S02]  /*ef70*/  F2FP.PACK_AB R139, R140, R141 ;  /* 0x0000008d8c8b723e */ /* 0x010fe400000000ff */
        /* <DEDUP_REMOVED lines=14> */
[----:B------:R-:W1:Y:S01]  /*f060*/  MUFU.EX2 R156, R146 ;  /* 0x00000092009c7308 */ /* 0x000e620000000800 */
[C---:B----4-:R-:W-:Y:S09]  /*f070*/  HMMA.16816.F32 R20, R72.reuse, R76, R20 ;  /* 0x0000004c4814723c */ /* 0x050ff20000001814 */
[----:B------:R-:W-:Y:S01]  /*f080*/  MUFU.EX2 R151, R158 ;  /* 0x0000009e00977308 */ /* 0x000fe20000000800 */
[C---:B------:R-:W-:Y:S01]  /*f090*/  HMMA.16816.F32 R24, R72.reuse, R78, R24 ;  /* 0x0000004e4818723c */ /* 0x040fe20000001818 */
[----:B------:R-:W2:Y:S07]  /*f0a0*/  LDSM.16.MT88.4 R76, [R191+0x4000] ;  /* 0x00400000bf4c783b */ /* 0x000eae0000004200 */
[C---:B---3--:R-:W-:Y:S01]  /*f0b0*/  HMMA.16816.F32 R28, R72.reuse, R80, R28 ;  /* 0x00000050481c723c */ /* 0x048fe2000000181c */
[----:B------:R-:W-:Y:S07]  /*f0c0*/  MUFU.EX2 R149, R161 ;  /* 0x000000a100957308 */ /* 0x000fee0000000800 */
[C---:B------:R-:W-:Y:S01]  /*f0d0*/  HMMA.16816.F32 R32, R72.reuse, R82, R32 ;  /* 0x000000524820723c */ /* 0x040fe20000001820 */
[----:B------:R-:W3:Y:S02]  /*f0e0*/  LDSM.16.MT88.4 R80, [R193+0x4000] ;  /* 0x00400000c150783b */ /* 0x000ee40000004200 */
[----:B------:R-:W-:Y:S10]  /*f0f0*/  MUFU.EX2 R147, R217 ;  /* 0x000000d900937308 */ /* 0x000ff40000000800 */
[----:B------:R-:W-:Y:S01]  /*f100*/  MUFU.EX2 R146, R230 ;  /* 0x000000e600927308 */ /* 0x000fe20000000800 */
        /* <DEDUP_REMOVED lines=13> */
[----:B------:R-:W-:Y:S01]  /*f1e0*/  F2FP.PACK_AB R74, R70, R71 ;  /* 0x00000047464a723e */ /* 0x000fe200000000ff */
[----:B------:R-:W4:Y:S02]  /*f1f0*/  MUFU.EX2 R68, R225 ;  /* 0x000000e100447308 */ /* 0x000f240000000800 */
[----:B-----5:R-:W-:Y:S02]  /*f200*/  F2FP.PACK_AB R73, R163, R246 ;  /* 0x000000f6a349723e */ /* 0x020fe400000000ff */
[----:B-1----:R-:W-:Y:S06]  /*f210*/  F2FP.PACK_AB R75, R156, R159 ;  /* 0x0000009f9c4b723e */ /* 0x002fec00000000ff */
[----:B------:R-:W1:Y:S01]  /*f220*/  MUFU.EX2 R2, R224 ;  /* 0x000000e000027308 */ /* 0x000e620000000800 */
[C---:B--2---:R-:W-:Y:S09]  /*f230*/  HMMA.16816.F32 R4, R72.reuse, R76, R4 ;  /* 0x0000004c4804723c */ /* 0x044ff20000001804 */
[----:B------:R-:W2:Y:S01]  /*f240*/  MUFU.EX2 R71, R216 ;  /* 0x000000d800477308 */ /* 0x000ea20000000800 */
[C---:B------:R-:W-:Y:S01]  /*f250*/  HMMA.16816.F32 R8, R72.reuse, R78, R8 ;  /* 0x0000004e4808723c */ /* 0x040fe20000001808 */
[----:B------:R-:W5:Y:S02]  /*f260*/  LDSM.16.MT88.4 R76, [R194+0x1000] ;  /* 0x00100000c24c783b */ /* 0x000f640000004200 */
[----:B----4-:R-:W-:Y:S06]  /*f270*/  FADD.FTZ R0, R68, R0 ;  /* 0x0000000044007221 */ /* 0x010fec0000010000 */
[----:B------:R-:W4:Y:S01]  /*f280*/  MUFU.EX2 R70, R214 ;  /* 0x000000d600467308 */ /* 0x000f220000000800 */
[C---:B---3--:R-:W-:Y:S03]  /*f290*/  HMMA.16816.F32 R12, R72.reuse, R80, R12 ;  /* 0x00000050480c723c */ /* 0x048fe6000000180c */
[----:B-1----:R-:W-:Y:S05]  /*f2a0*/  FADD.FTZ R0, R2, R0 ;  /* 0x0000000002007221 */ /* 0x002fea0000010000 */
[C---:B------:R-:W-:Y:S01]  /*f2b0*/  HMMA.16816.F32 R16, R72.reuse, R82, R16 ;  /* 0x000000524810723c */ /* 0x040fe20000001810 */
[----:B------:R-:W1:Y:S03]  /*f2c0*/  LDSM.16.MT88.4 R80, [R191+0x4800] ;  /* 0x00480000bf50783b */ /* 0x000e660000004200 */
[----:B--2---:R-:W-:Y:S04]  /*f2d0*/  FADD.FTZ R0, R71, R0 ;  /* 0x0000000047007221 */ /* 0x004fe80000010000 */
[C---:B------:R-:W-:Y:S04]  /*f2e0*/  HMMA.16816.F32 R20, R72.reuse, R84, R20 ;  /* 0x000000544814723c */ /* 0x040fe80000001814 */
[----:B----4-:R-:W-:Y:S04]  /*f2f0*/  FADD.FTZ R0, R70, R0 ;  /* 0x0000000046007221 */ /* 0x010fe80000010000 */
        /* <DEDUP_REMOVED lines=17> */
[C---:B-1----:R-:W-:Y:S03]  /*f410*/  HMMA.16816.F32 R60, R72.reuse, R80, R60 ;  /* 0x00000050483c723c */ /* 0x042fe6000000183c */
[----:B------:R-:W1:Y:S01]  /*f420*/  MUFU.EX2 R2, R228 ;  /* 0x000000e400027308 */ /* 0x000e620000000800 */
[----:B------:R-:W-:Y:S04]  /*f430*/  F2FP.PACK_AB R79, R152, R155 ;  /* 0x0000009b984f723e */ /* 0x000fe800000000ff */
[----:B------:R-:W-:Y:S01]  /*f440*/  HMMA.16816.F32 R64, R72, R82, R64 ;  /* 0x000000524840723c */ /* 0x000fe20000001840 */
[----:B------:R-:W4:Y:S04]  /*f450*/  LDSM.16.MT88.4 R72, [R192+0x1800] ;  /* 0x00180000c048783b */ /* 0x000f280000004200 */
[----:B------:R-:W5:Y:S03]  /*f460*/  MUFU.EX2 R71, R227 ;  /* 0x000000e300477308 */ /* 0x000f660000000800 */
[C---:B--2---:R-:W-:Y:S01]  /*f470*/  HMMA.16816.F32 R4, R76.reuse, R84, R4 ;  /* 0x000000544c04723c */ /* 0x044fe20000001804 */
[----:B------:R-:W2:Y:S04]  /*f480*/  LDSM.16.MT88.4 R80, [R194+0x1800] ;  /* 0x00180000c250783b */ /* 0x000ea80000004200 */
[----:B---3--:R-:W-:Y:S02]  /*f490*/  FADD.FTZ R0, R68, R0 ;  /* 0x0000000044007221 */ /* 0x008fe40000010000 */
[----:B------:R-:W3:Y:S01]  /*f4a0*/  MUFU.EX2 R70, R226 ;  /* 0x000000e200467308 */ /* 0x000ee20000000800 */
[C---:B------:R-:W-:Y:S01]  /*f4b0*/  HMMA.16816.F32 R8, R76.reuse, R86, R8 ;  /* 0x000000564c08723c */ /* 0x040fe20000001808 */
[----:B------:R-:W2:Y:S03]  /*f4c0*/  LDSM.16.MT88.4 R84, [R191+0x5000] ;  /* 0x00500000bf54783b */ /* 0x000ea60000004200 */
[----:B-1----:R-:W-:Y:S04]  /*f4d0*/  FADD.FTZ R0, R2, R0 ;  /* 0x0000000002007221 */ /* 0x002fe80000010000 */
[C---:B------:R-:W-:Y:S04]  /*f4e0*/  HMMA.16816.F32 R12, R76.reuse, R88, R12 ;  /* 0x000000584c0c723c */ /* 0x040fe8000000180c */
[----:B-----5:R-:W-:Y:S04]  /*f4f0*/  FADD.FTZ R0, R71, R0 ;  /* 0x0000000047007221 */ /* 0x020fe80000010000 */
[C---:B------:R-:W-:Y:S01]  /*f500*/  HMMA.16816.F32 R16, R76.reuse, R90, R16 ;  /* 0x0000005a4c10723c */ /* 0x040fe20000001810 */
[----:B------:R-:W-:Y:S03]  /*f510*/  LDSM.16.MT88.4 R88, [R192+0x5000] ;  /* 0x00500000c058783b */ /* 0x000fe60000004200 */
[----:B---3--:R-:W-:Y:S04]  /*f520*/  FADD.FTZ R0, R70, R0 ;  /* 0x0000000046007221 */ /* 0x008fe80000010000 */
[C---:B----4-:R-:W-:Y:S08]  /*f530*/  HMMA.16816.F32 R20, R76.reuse, R72, R20 ;  /* 0x000000484c14723c */ /* 0x050ff00000001814 */
        /* <DEDUP_REMOVED lines=45> */
[C---:B-1----:R-:W-:Y:S03]  /*f810*/  HMMA.16816.F32 R36, R72.reuse, R80, R36 ;  /* 0x000000504824723c */ /* 0x042fe60000001824 */
[----:B------:R-:W1:Y:S01]  /*f820*/  MUFU.EX2 R70, R242 ;  /* 0x000000f200467308 */ /* 0x000e620000000800 */
[----:B------:R-:W-:Y:S01]  /*f830*/  F2FP.PACK_AB R79, R144, R145 ;  /* 0x00000091904f723e */ /* 0x000fe200000000ff */
[----:B------:R-:W-:Y:S03]  /*f840*/  FADD.FTZ R2, R108, R101 ;  /* 0x000000656c027221 */ /* 0x000fe60000010000 */
[C---:B------:R-:W-:Y:S01]  /*f850*/  HMMA.16816.F32 R40, R72.reuse, R82, R40 ;  /* 0x000000524828723c */ /* 0x040fe20000001828 */
[----:B------:R-:W4:Y:S04]  /*f860*/  LDSM.16.MT88.4 R80, [R191+0x2800] ;  /* 0x00280000bf50783b */ /* 0x000f280000004200 */
[----:B------:R-:W2:Y:S03]  /*f870*/  MUFU.EX2 R68, R244 ;  /* 0x000000f400447308 */ /* 0x000ea60000000800 */
[C---:B---3--:R-:W-:Y:S04]  /*f880*/  HMMA.16816.F32 R44, R72.reuse, R84, R44 ;  /* 0x00000054482c723c */ /* 0x048fe8000000182c */
[C---:B-----5:R-:W-:Y:S01]  /*f890*/  F2FP.PACK_AB R136, R71.reuse, R100 ;  /* 0x000000644788723e */ /* 0x060fe200000000ff */
[----:B------:R-:W-:Y:S03]  /*f8a0*/  FADD.FTZ R0, R71, R0 ;  /* 0x0000000047007221 */ /* 0x000fe60000010000 */
[C---:B------:R-:W-:Y:S01]  /*f8b0*/  HMMA.16816.F32 R48, R72.reuse, R86, R48 ;  /* 0x000000564830723c */ /* 0x040fe20000001830 */
[----:B------:R-:W3:Y:S03]  /*f8c0*/  LDSM.16.MT88.4 R84, [R193+0x2800] ;  /* 0x00280000c154783b */ /* 0x000ee60000004200 */
[----:B-1----:R-:W-:Y:S04]  /*f8d0*/  FADD.FTZ R0, R70, R0 ;  /* 0x0000000046007221 */ /* 0x002fe80000010000 */
[C---:B--2---:R-:W-:Y:S04]  /*f8e0*/  HMMA.16816.F32 R52, R72.reuse, R92, R52 ;  /* 0x0000005c4834723c */ /* 0x044fe80000001834 */
[C---:B------:R-:W-:Y:S01]  /*f8f0*/  F2FP.PACK_AB R138, R68.reuse, R70 ;  /* 0x00000046448a723e */ /* 0x040fe200000000ff */
[----:B------:R-:W-:Y:S01]  /*f900*/  FADD.FTZ R230, R68, R0 ;  /* 0x0000000044e67221 */ /* 0x000fe20000010000 */
[----:B------:R-:W-:Y:S02]  /*f910*/  MOV R68, R3 ;  /* 0x0000000300447202 */ /* 0x000fe40000000f00 */
        /* <DEDUP_REMOVED lines=74> */
.L_x_1361:
[----:B------:R-:W-:Y:S05]  /*fdc0*/  BRA.DIV ~URZ, `(.L_x_1377) ;  /* 0x00006d927f007947 */ /* 0x000fea000b800000 */
[----:B------:R1:W2:Y:S02]  /*fdd0*/  SHFL.BFLY PT, R0, R230, 0x2, 0x1f ;  /* 0x0c401f00e6007f89 */ /* 0x0002a400000e0000 */
.L_x_1474:
[----:B--2---:R-:W-:Y:S01]  /*fde0*/  FADD.FTZ R5, R0, R230 ;  /* 0x000000e600057221 */ /* 0x004fe20000010000 */
[----:B------:R-:W-:Y:S05]  /*fdf0*/  BRA.DIV ~URZ, `(.L_x_1378) ;  /* 0x00006db27f007947 */ /* 0x000fea000b800000 */
[----:B------:R-:W2:Y:S04]  /*fe00*/  SHFL.BFLY PT, R0, R247, 0x2, 0x1f ;  /* 0x0c401f00f7007f89 */ /* 0x000ea800000e0000 */
[----:B------:R-:W3:Y:S01]  /*fe10*/  SHFL.BFLY PT, R2, R5, 0x1, 0x1f ;  /* 0x0c201f0005027f89 */ /* 0x000ee200000e0000 */
[----:B--2---:R-:W-:-:S02]  /*fe20*/  FADD.FTZ R4, R0, R247 ;  /* 0x000000f700047221 */ /* 0x004fc40000010000 */
[----:B---3--:R-:W-:-:S03]  /*fe30*/  FADD.FTZ R5, R5, R2 ;  /* 0x0000000205057221 */ /* 0x008fc60000010000 */
[----:B------:R2:W3:Y:S04]  /*fe40*/  SHFL.BFLY PT, R3, R4, 0x1, 0x1f ;  /* 0x0c201f0004037f89 */ /* 0x0004e800000e0000 */
.L_x_1475:
        /* <DEDUP_REMOVED lines=85> */
.L_x_1324:
[----:B-12---:R1:W5:Y:S04]  /*103a0*/  LDL R6, [R1+0x48] ;  /* 0x0000480001067983 */ /* 0x0063680000100800 */
[----:B------:R-:W2:Y:S01]  /*103b0*/  S2R R2, SR_TID.X ;  /* 0x0000000000027919 */ /* 0x000ea20000002100 */
[----:B------:R-:W-:Y:S01]  /*103c0*/  BSSY B0, `(.L_x_1379) ;  /* 0x0000011000007945 */ /* 0x000fe20003800000 */
[----:B--2---:R-:W-:-:S13]  /*103d0*/  LOP3.LUT P0, RZ, R2, 0xff, RZ, 0xc0, !PT ;  /* 0x000000ff02ff7812 */ /* 0x004fda000780c0ff */
[----:B------:R-:W-:Y:S05]  /*103e0*/  @P0 BRA `(.L_x_1380) ;  /* 0x000000e000000947 */ /* 0x000fea0003800000 */
[----:B-1----:R-:W1:Y:S01]  /*103f0*/  S2R R4, SR_LANEID ;  /* 0x0000000000047919 */ /* 0x002e620000000000 */
[----:B------:R-:W-:Y:S01]  /*10400*/  VOTEU.ANY UR4, UPT, PT ;  /* 0x0000000000047886 */ /* 0x000fe200038e0100 */
[----:B------:R-:W-:Y:S01]  /*10410*/  IMAD.MOV.U32 R5, RZ, RZ, c[0x0][0x564] ;  /* 0x00015900ff057624 */ /* 0x000fe200078e00ff */
[----:B------:R-:W1:Y:S08]  /*10420*/  FLO.U32 R3, UR4 ;  /* 0x0000000400037d00 */ /* 0x000e7000080e0000 */
[----:B------:R-:W2:Y:S01]  /*10430*/  POPC R2, UR4 ;  /* 0x0000000400027d09 */ /* 0x000ea20008000000 */
[----:B-1----:R-:W-:Y:S01]  /*10440*/  ISETP.EQ.U32.AND P0, PT, R3, R4, PT ;  /* 0x000000040300720c */ /* 0x002fe20003f02070 */
[----:B------:R-:W-:-:S12]  /*10450*/  IMAD.MOV.U32 R4, RZ, RZ, c[0x0][0x560] ;  /* 0x00015800ff047624 */ /* 0x000fd800078e00ff */
[----:B--2---:R1:W2:Y:S04]  /*10460*/  @P0 ATOMG.E.ADD.STRONG.GPU PT, R2, [R4.64], R2 ;  /* 0x00000002040209a8 */ /* 0x0042a800081ee1c6 */
[----:B-1----:R-:W1:Y:S04]  /*10470*/  S2R R4, SR_LTMASK ;  /* 0x0000000000047919 */ /* 0x002e680000003900 */
[----:B--2---:R1:W2:Y:S02]  /*10480*/  SHFL.IDX PT, R3, R2, R3, 0x1f ;  /* 0x00001f0302037589 */ /* 0x0042a400000e0000 */
[----:B-1----:R-:W-:-:S06]  /*10490*/  LOP3.LUT R2, R4, UR4, RZ, 0xc0, !PT ;  /* 0x0000000404027c12 */ /* 0x002fcc000f8ec0ff */
[----:B------:R-:W2:Y:S02]  /*104a0*/  POPC R2, R2 ;  /* 0x0000000200027309 */ /* 0x000ea40000000000 */
[----:B--2--5:R-:W-:-:S05]  /*104b0*/  IADD3 R6, R3, c[0x0][0xc], R2 ;  /* 0x0000030003067a10 */ /* 0x024fca0007ffe002 */
[----:B------:R1:W-:Y:S02]  /*104c0*/  STL [R1+0x48], R6 ;  /* 0x0000480601007387 */ /* 0x0003e40000100800 */
.L_x_1380:
[----:B-1----:R-:W-:Y:S05]  /*104d0*/  BSYNC B0 ;  /* 0x0000000000007941 */ /* 0x002fea0003800000 */
.L_x_1379:
        /* <DEDUP_REMOVED lines=68> */
[----:B-1----:R-:W-:Y:S02]  /*10920*/  F2FP.PACK_AB R0, R89, R88 ;  /* 0x000000585900723e */ /* 0x002fe400000000ff */
[----:B------:R-:W-:-:S03]  /*10930*/  F2FP.PACK_AB R2, R75, R74 ;  /* 0x0000004a4b02723e */ /* 0x000fc600000000ff */
[----:B------:R1:W-:Y:S04]  /*10940*/  STS [R11+0x4000], R0 ;  /* 0x004000000b007388 */ /* 0x0003e80000000800 */
[----:B------:R-:W-:Y:S04]  /*10950*/  STS [R11+0x4400], R4 ;  /* 0x004400040b007388 */ /* 0x000fe80000000800 */
[----:B------:R4:W-:Y:S04]  /*10960*/  STS [R5+0x4000], R3 ;  /* 0x0040000305007388 */ /* 0x0009e80000000800 */
[----:B------:R4:W-:Y:S01]  /*10970*/  STS [R5+0x4400], R2 ;  /* 0x0044000205007388 */ /* 0x0009e20000000800 */
[----:B-1----:R-:W-:-:S05]  /*10980*/  F2FP.PACK_AB R0, R53, R52 ;  /* 0x000000343500723e */ /* 0x002fca00000000ff */
[----:B------:R1:W-:Y:S01]  /*10990*/  STS [R10+0x4000], R0 ;  /* 0x004000000a007388 */ /* 0x0003e20000000800 */
[----:B----4-:R-:W-:Y:S02]  /*109a0*/  F2FP.PACK_AB R3, R27, R26 ;  /* 0x0000001a1b03723e */ /* 0x010fe400000000ff */
[----:B------:R-:W-:-:S05]  /*109b0*/  F2FP.PACK_AB R2, R55, R54 ;  /* 0x000000363702723e */ /* 0x000fca00000000ff */
[----:B------:R4:W-:Y:S01]  /*109c0*/  STS [R10+0x4400], R2 ;  /* 0x004400020a007388 */ /* 0x0009e20000000800 */
[----:B-1----:R-:W-:-:S05]  /*109d0*/  F2FP.PACK_AB R0, R25, R24 ;  /* 0x000000181900723e */ /* 0x002fca00000000ff */
[----:B------:R1:W-:Y:S04]  /*109e0*/  STS [R8+0x4000], R0 ;  /* 0x0040000008007388 */ /* 0x0003e80000000800 */
[----:B------:R2:W-:Y:S04]  /*109f0*/  STS [R8+0x4400], R3 ;  /* 0x0044000308007388 */ /* 0x0005e80000000800 */
[----:B------:R-:W-:Y:S01]  /*10a00*/  BAR.SYNC.DEFER_BLOCKING 0x1, 0x100 ;  /* 0x0044000000007b1d */ /* 0x000fe20000010000 */
[----:B------:R-:W-:-:S04]  /*10a10*/  ISETP.NE.U32.AND P2, PT, RZ, c[0x0][0x500], PT ;  /* 0x00014000ff007a0c */ /* 0x000fc80003f45070 */
[----:B------:R-:W-:Y:S02]  /*10a20*/  ISETP.NE.AND.EX P2, PT, RZ, c[0x0][0x504], PT, P2 ;  /* 0x00014100ff007a0c */ /* 0x000fe40003f45320 */
[----:B----4-:R-:W-:Y:S01]  /*10a30*/  IADD3 R2, P1, R9, c[0x0][0x500], RZ ;  /* 0x0001400009027a10 */ /* 0x010fe20007f3e0ff */
[----:B-1----:R-:W-:-:S03]  /*10a40*/  IMAD.MOV.U32 R0, RZ, RZ, RZ ;  /* 0x000000ffff007224 */ /* 0x002fc600078e00ff */
[----:B--2---:R-:W-:-:S07]  /*10a50*/  IADD3.X R3, R7, c[0x0][0x504], RZ, P1, !PT ;  /* 0x0001410007037a10 */ /* 0x004fce0000ffe4ff */
[----:B------:R1:W5:Y:S01]  /*10a60*/  @P2 LDG.E R0, [R2.64] ;  /* 0x0000000602002981 */ /* 0x000362000c1e1900 */
[----:B------:R-:W-:-:S04]  /*10a70*/  ISETP.NE.U32.AND P3, PT, RZ, c[0x0][0x508], PT ;  /* 0x00014200ff007a0c */ /* 0x000fc80003f65070 */
[----:B------:R-:W-:Y:S01]  /*10a80*/  ISETP.NE.AND.EX P3, PT, RZ, c[0x0][0x50c], PT, P3 ;  /* 0x00014300ff007a0c */ /* 0x000fe20003f65330 */
[----:B------:R-:W-:-:S12]  /*10a90*/  IMAD.MOV.U32 R14, RZ, RZ, c[0x0][0x388] ;  /* 0x0000e200ff0e7624 */ /* 0x000fd800078e00ff */
[----:B------:R-:W-:-:S04]  /*10aa0*/  @P3 IADD3 R4, P0, R9, c[0x0][0x508], RZ ;  /* 0x0001420009043a10 */ /* 0x000fc80007f1e0ff */
[----:B------:R-:W-:-:S05]  /*10ab0*/  @P3 IADD3.X R5, R7, c[0x0][0x50c], RZ, P0, !PT ;  /* 0x0001430007053a10 */ /* 0x000fca00007fe4ff */
[----:B------:R2:W5:Y:S01]  /*10ac0*/  @P3 LDG.E R14, [R4.64] ;  /* 0x00000006040e3981 */ /* 0x000562000c1e1900 */
[----:B---3--:R-:W-:-:S04]  /*10ad0*/  ISETP.NE.AND P0, PT, R6, RZ, PT ;  /* 0x000000ff0600720c */ /* 0x008fc80003f05270 */
[----:B--2---:R-:W-:Y:S01]  /*10ae0*/  SEL R5, R6, c[0x0][0x3d4], P0 ;  /* 0x0000f50006057a07 */ /* 0x004fe20000000000 */
[----:B------:R-:W-:Y:S05]  /*10af0*/  @P3 BRA `(.L_x_1383) ;  /* 0x0000004000003947 */ /* 0x000fea0003800000 */
[----:B-1----:R-:W-:Y:S05]  /*10b00*/  @!P2 BRA `(.L_x_1383) ;  /* 0x000000300000a947 */ /* 0x002fea0003800000 */
[----:B------:R1:W2:Y:S04]  /*10b10*/  LDG.E R4, [R2.64] ;  /* 0x0000000602047981 */ /* 0x0002a8000c1e1900 */
[----:B-1----:R-:W2:Y:S02]  /*10b20*/  LDG.E R2, [R2.64+0x4] ;  /* 0x0000040602027981 */ /* 0x002ea4000c1e1900 */
[----:B--2--5:R-:W-:Y:S02]  /*10b30*/  IADD3 R14, -R4, R2, RZ ;  /* 0x00000002040e7210 */ /* 0x024fe40007ffe1ff */
.L_x_1383:
[----:B-1----:R-:W2:Y:S04]  /*10b40*/  LDL.LU R8, [R1+0x5c] ;  /* 0x00005c0001087983 */ /* 0x002ea80000300800 */
[----:B------:R-:W3:Y:S04]  /*10b50*/  LDL R7, [R1+0x58] ;  /* 0x0000580001077983 */ /* 0x000ee80000100800 */
[----:B------:R-:W4:Y:S04]  /*10b60*/  LDL.LU R3, [R1+0x70] ;  /* 0x0000700001037983 */ /* 0x000f280000300800 */
[----:B------:R-:W2:Y:S01]  /*10b70*/  LDL.LU R6, [R1+0x50] ;  /* 0x0000500001067983 */ /* 0x000ea20000300800 */
[----:B------:R-:W-:Y:S01]  /*10b80*/  IMAD.MOV.U32 R2, RZ, RZ, 0x368 ;  /* 0x00000368ff027424 */ /* 0x000fe200078e00ff */
[----:B------:R-:W-:-:S02]  /*10b90*/  ISETP.GT.AND P3, PT, R5, 0x1, PT ;  /* 0x000000010500780c */ /* 0x000fc40003f64270 */
[----:B------:R-:W3:Y:S02]  /*10ba0*/  LDL R44, [R1+0x40] ;  /* 0x00004000012c7983 */ /* 0x000ee40000100800 */
[----:B------:R-:W-:Y:S02]  /*10bb0*/  SEL R2, R2, 0x328, P3 ;  /* 0x0000032802027807 */ /* 0x000fe40001800000 */
[----:B------:R-:W3:Y:S02]  /*10bc0*/  LDL R13, [R1+0x6c] ;  /* 0x00006c00010d7983 */ /* 0x000ee40000100800 */
[----:B------:R-:W1:Y:S08]  /*10bd0*/  LDC.64 R16, c[0x0][R2+0x168] ;  /* 0x00005a0002107b82 */ /* 0x000e700000000a00 */
[----:B------:R1:W1:Y:S08]  /*10be0*/  LDC.64 R4, c[0x0][R2+0x170] ;  /* 0x00005c0002047b82 */ /* 0x0002700000000a00 */
[----:B------:R1:W1:Y:S08]  /*10bf0*/  LDC.64 R18, c[0x0][R2+0x178] ;  /* 0x00005e0002127b82 */ /* 0x0002700000000a00 */
[----:B------:R1:W1:Y:S01]  /*10c00*/  LDC.64 R20, c[0x0][R2+0x160] ;  /* 0x0000580002147b82 */ /* 0x0002620000000a00 */
[----:B------:R-:W-:-:S04]  /*10c10*/  ISETP.NE.U32.AND P0, PT, RZ, c[0x0][0x500], PT ;  /* 0x00014000ff007a0c */ /* 0x000fc80003f05070 */
[----:B------:R-:W-:Y:S02]  /*10c20*/  ISETP.NE.AND.EX P0, PT, RZ, c[0x0][0x504], PT, P0 ;  /* 0x00014100ff007a0c */ /* 0x000fe40003f05300 */
[----:B--2---:R-:W-:-:S05]  /*10c30*/  LOP3.LUT R10, R6, 0xffff, RZ, 0xc0, !PT ;  /* 0x0000ffff060a7812 */ /* 0x004fca00078ec0ff */
[----:B-1----:R-:W-:Y:S02]  /*10c40*/  IMAD R9, R17, R10, RZ ;  /* 0x0000000a11097224 */ /* 0x002fe400078e02ff */
[----:B------:R-:W2:Y:S01]  /*10c50*/  LDL R17, [R1+0x110] ;  /* 0x0001100001117983 */ /* 0x000ea20000100800 */
[----:B------:R-:W-:Y:S01]  /*10c60*/  IMAD.MOV.U32 R2, RZ, RZ, c[0x0][0x4e8] ;  /* 0x00013a00ff027624 */ /* 0x000fe200078e00ff */
[----:B------:R-:W-:-:S04]  /*10c70*/  SEL R8, R8, RZ, !P0 ;  /* 0x000000ff08087207 */ /* 0x000fc80004000000 */
[----:B------:R-:W-:Y:S01]  /*10c80*/  ISETP.NE.AND P2, PT, R2, 0x1, PT ;  /* 0x000000010200780c */ /* 0x000fe20003f45270 */
[----:B------:R-:W-:Y:S01]  /*10c90*/  IMAD R2, R5, R8, RZ ;  /* 0x0000000805027224 */ /* 0x000fe200078e02ff */
[----:B----4-:R-:W-:Y:S01]  /*10ca0*/  SEL R3, R3, RZ, !P0 ;  /* 0x000000ff03037207 */ /* 0x010fe20004000000 */
[----:B---3--:R-:W-:-:S04]  /*10cb0*/  IMAD.IADD R11, R7, 0x1, R44 ;  /* 0x00000001070b7824 */ /* 0x008fc800078e022c */
[C---:B------:R-:W-:Y:S02]  /*10cc0*/  IMAD R12, R4.reuse, R3, R2 ;  /* 0x00000003040c7224 */ /* 0x040fe400078e0202 */
[----:B------:R-:W-:-:S04]  /*10cd0*/  IMAD.WIDE.U32 R4, R4, R8, RZ ;  /* 0x0000000804047225 */ /* 0x000fc800078e00ff */
[----:B------:R-:W-:Y:S01]  /*10ce0*/  @P2 IMAD.HI.U32 R3, R11, c[0x0][0x4ec], RZ ;  /* 0x00013b000b032a27 */ /* 0x000fe200078e00ff */
[----:B------:R-:W1:Y:S03]  /*10cf0*/  S2R R45, SR_TID.X ;  /* 0x00000000002d7919 */ /* 0x000e660000002100 */
        /* <DEDUP_REMOVED lines=35> */
[----:B------:R2:W3:Y:S01]  /*10f30*/  SHFL.IDX PT, R5, R2, 0x1, 0x1c1f ;  /* 0x003c1f0002057f89 */ /* 0x0004e200000e0000 */
[----:B------:R-:W-:Y:S01]  /*10f40*/  IMAD R9, R14, c[0x0][0x4e8], RZ ;  /* 0x00013a000e097a24 */ /* 0x000fe200078e02ff */
        /* <DEDUP_REMOVED lines=8> */
[----:B------:R-:W-:Y:S01]  /*10fd0*/  ISETP.GE.AND P0, PT, R3, R9, PT ;  /* 0x000000090300720c */ /* 0x000fe20003f06270 */
[----:B------:R-:W-:Y:S05]  /*10fe0*/  @P3 BRA `(.L_x_1384) ;  /* 0x0000075000003947 */ /* 0x000fea0003800000 */
[----:B------:R-:W2:Y:S01]  /*10ff0*/  LDL R16, [R1+0x4] ;  /* 0x0000040001107983 */ /* 0x000ea20000100800 */
[----:B------:R-:W-:Y:S01]  /*11000*/  IMAD R12, R12, c[0x0][0x3a0], RZ ;  /* 0x0000e8000c0c7a24 */ /* 0x000fe200078e02ff */
[----:B-1----:R-:W-:Y:S01]  /*11010*/  SHF.R.S32.HI R5, RZ, 0x1f, R8 ;  /* 0x0000001fff057819 */ /* 0x002fe20000011408 */
[C---:B------:R-:W-:Y:S01]  /*11020*/  IMAD.WIDE.U32 R2, R0.reuse, c[0x0][0x3a0], RZ ;  /* 0x0000e80000027a25 */ /* 0x040fe200078e00ff */
[----:B------:R1:W3:Y:S03]  /*11030*/  LDS.128 R24, [R215+0x1080] ;  /* 0x00108000d7187984 */ /* 0x0002e60000000c00 */
[----:B------:R-:W-:Y:S01]  /*11040*/  IMAD R0, R0, c[0x0][0x3a4], R12 ;  /* 0x0000e90000007a24 */ /* 0x000fe200078e020c */
[----:B------:R1:W4:Y:S01]  /*11050*/  LDS.128 R32, [R215+0x2080] ;  /* 0x00208000d7207984 */ /* 0x0003220000000c00 */
[----:B------:R-:W-:-:S03]  /*11060*/  IMAD R5, R5, c[0x0][0x3f0], RZ ;  /* 0x0000fc0005057a24 */ /* 0x000fc600078e02ff */
[----:B------:R-:W-:Y:S01]  /*11070*/  IADD3 R3, R3, R0, RZ ;  /* 0x0000000003037210 */ /* 0x000fe20007ffe0ff */
[----:B------:R1:W1:Y:S01]  /*11080*/  LDS.128 R36, [R215+0x3080] ;  /* 0x00308000d7247984 */ /* 0x0002620000000c00 */
[----:B------:R-:W-:-:S03]  /*11090*/  IMAD R7, R8, c[0x0][0x3f4], R5 ;  /* 0x0000fd0008077a24 */ /* 0x000fc600078e0205 */
[C---:B------:R-:W-:Y:S01]  /*110a0*/  IMAD.WIDE.U32 R2, R10.reuse, c[0x0][0x3e8], R2 ;  /* 0x0000fa000a027a25 */ /* 0x040fe200078e0002 */
[----:B------:R1:W1:Y:S03]  /*110b0*/  LDS.128 R12, [R215+0x4080] ;  /* 0x00408000d70c7984 */ /* 0x0002660000000c00 */
[----:B------:R-:W-:Y:S01]  /*110c0*/  IMAD R3, R10, c[0x0][0x3ec], R3 ;  /* 0x0000fb000a037a24 */ /* 0x000fe200078e0203 */
[----:B------:R1:W1:Y:S03]  /*110d0*/  LDS.128 R20, [R215+0x5080] ;  /* 0x00508000d7147984 */ /* 0x0002660000000c00 */
[----:B------:R-:W-:Y:S01]  /*110e0*/  IMAD.WIDE.U32 R2, R8, c[0x0][0x3f0], R2 ;  /* 0x0000fc0008027a25 */ /* 0x000fe200078e0002 */
[----:B------:R1:W1:Y:S04]  /*110f0*/  LDS.128 R28, [R215+0x6080] ;  /* 0x00608000d71c7984 */ /* 0x0002680000000c00 */
[----:B------:R1:W1:Y:S01]  /*11100*/  LDS.128 R40, [R215+0x7080] ;  /* 0x00708000d7287984 */ /* 0x0002620000000c00 */
[----:B------:R-:W-:-:S02]  /*11110*/  IADD3 R3, R3, R7, RZ ;  /* 0x0000000703037210 */ /* 0x000fc40007ffe0ff */
[----:B--2---:R-:W-:Y:S02]  /*11120*/  IADD3 R4, R16, R44, RZ ;  /* 0x0000002c10047210 */ /* 0x004fe40007ffe0ff */
[----:B------:R2:W1:Y:S02]  /*11130*/  LDS.128 R16, [R215+0x80] ;  /* 0x00008000d7107984 */ /* 0x0004640000000c00 */
[----:B------:R-:W-:Y:S01]  /*11140*/  MOV R0, R4 ;  /* 0x0000000400007202 */ /* 0x000fe20000000f00 */
[----:B------:R-:W-:-:S05]  /*11150*/  @P2 IMAD.HI.U32 R6, R4, c[0x0][0x4ec], RZ ;  /* 0x00013b0004062a27 */ /* 0x000fca00078e00ff */
[----:B------:R-:W-:-:S04]  /*11160*/  @P2 SHF.R.U32.HI R0, RZ, c[0x0][0x4f0], R6 ;  /* 0x00013c00ff002a19 */ /* 0x000fc80000011606 */
[----:B------:R-:W-:Y:S01]  /*11170*/  SHF.R.S32.HI R6, RZ, 0x1f, R0 ;  /* 0x0000001fff067819 */ /* 0x000fe20000011400 */
[C---:B------:R-:W-:Y:S01]  /*11180*/  IMAD.WIDE.U32 R2, R0.reuse, c[0x0][0x3e0], R2 ;  /* 0x0000f80000027a25 */ /* 0x040fe200078e0002 */
[----:B------:R-:W-:-:S03]  /*11190*/  IADD3 R5, -R0, RZ, RZ ;  /* 0x000000ff00057210 */ /* 0x000fc60007ffe1ff */
[----:B------:R-:W-:Y:S02]  /*111a0*/  IMAD R6, R6, c[0x0][0x3e0], RZ ;  /* 0x0000f80006067a24 */ /* 0x000fe400078e02ff */
[----:B------:R-:W-:Y:S02]  /*111b0*/  IMAD R4, R5, c[0x0][0x4e8], R4 ;  /* 0x00013a0005047a24 */ /* 0x000fe400078e0204 */
[----:B------:R-:W-:-:S03]  /*111c0*/  IMAD R5, R0, c[0x0][0x3e4], R6 ;  /* 0x0000f90000057a24 */ /* 0x000fc600078e0206 */
[----:B------:R-:W-:Y:S02]  /*111d0*/  SHF.R.S32.HI R0, RZ, 0x1f, R4 ;  /* 0x0000001fff007819 */ /* 0x000fe40000011404 */
[----:B------:R-:W-:-:S03]  /*111e0*/  IADD3 R3, R3, R5, RZ ;  /* 0x0000000503037210 */ /* 0x000fc60007ffe0ff */
[----:B------:R-:W-:Y:S02]  /*111f0*/  IMAD R0, R0, c[0x0][0x3d8], RZ ;  /* 0x0000f60000007a24 */ /* 0x000fe400078e02ff */
[----:B------:R-:W-:-:S04]  /*11200*/  IMAD.WIDE.U32 R2, R4, c[0x0][0x3d8], R2 ;  /* 0x0000f60004027a25 */ /* 0x000fc800078e0002 */
[----:B------:R-:W-:Y:S01]  /*11210*/  IMAD R0, R4, c[0x0][0x3dc], R0 ;  /* 0x0000f70004007a24 */ /* 0x000fe200078e0200 */
[----:B------:R-:W-:-:S04]  /*11220*/  LEA R8, P0, R2, c[0x0][0x380], 0x1 ;  /* 0x0000e00002087a11 */ /* 0x000fc800078008ff */
[----:B------:R-:W-:-:S04]  /*11230*/  IADD3 R0, R3, R0, RZ ;  /* 0x0000000003007210 */ /* 0x000fc80007ffe0ff */
[----:B------:R-:W-:Y:S01]  /*11240*/  LEA.HI.X R7, R2, c[0x0][0x384], R0, 0x1, P0 ;  /* 0x0000e10002077a11 */ /* 0x000fe200000f0c00 */
[----:B------:R-:W-:Y:S05]  /*11250*/  BRA.DIV ~URZ, `(.L_x_1385) ;  /* 0x00005a427f007947 */ /* 0x000fea000b800000 */
[----:B-1234-:R1:W2:Y:S02]  /*11260*/  SHFL.IDX PT, R10, R7, RZ, 0x181f ;  /* 0x00181fff070a7589 */ /* 0x01e2a400000e0000 */
.L_x_1476:
[----:B------:R-:W-:Y:S05]  /*11270*/  BRA.DIV ~URZ, `(.L_x_1386) ;  /* 0x00005a927f007947 */ /* 0x000fea000b800000 */
[----:B------:R3:W4:Y:S02]  /*11280*/  SHFL.IDX PT, R0, R8, RZ, 0x181f ;  /* 0x00181fff08007589 */ /* 0x00072400000e0000 */
.L_x_1477:
[----:B------:R-:W5:Y:S04]  /*11290*/  LDL.LU R3, [R1+0x40] ;  /* 0x0000400001037983 */ /* 0x000f680000300800 */
[----:B------:R-:W1:Y:S02]  /*112a0*/  S2R R4, SR_TID.X ;  /* 0x0000000000047919 */ /* 0x000e640000002100 */
[----:B-1----:R-:W-:-:S04]  /*112b0*/  SHF.R.S32.HI R2, RZ, 0x1f, R4 ;  /* 0x0000001fff027819 */ /* 0x002fc80000011404 */
[----:B------:R-:W-:-:S04]  /*112c0*/  LEA.HI R2, R2, R4, RZ, 0x3 ;  /* 0x0000000402027211 */ /* 0x000fc800078f18ff */
[----:B------:R-:W-:Y:S01]  /*112d0*/  SHF.R.S32.HI R2, RZ, 0x3, R2 ;  /* 0x00000003ff027819 */ /* 0x000fe20000011402 */
[----:B------:R-:W-:Y:S04]  /*112e0*/  BSSY B0, `(.L_x_1387) ;  /* 0x000000e000007945 */ /* 0x000fe80003800000 */
[----:B-----5:R-:W-:-:S05]  /*112f0*/  IMAD.IADD R6, R2, 0x1, R3 ;  /* 0x0000000102067824 */ /* 0x020fca00078e0203 */
        /* <DEDUP_REMOVED lines=10> */
[----:B------:R1:W-:Y:S04]  /*113a0*/  @!P3 ST.E.128 [R4.64], R16 ;  /* 0x000000100400b985 */ /* 0x0003e8000c101d06 */
[----:B------:R1:W-:Y:S02]  /*113b0*/  @!P2 ST.E.128 [R2.64], R12 ;  /* 0x0000000c0200a985 */ /* 0x0003e4000c101d06 */
.L_x_1388:
[----:B------:R-:W-:Y:S05]  /*113c0*/  BSYNC B0 ;  /* 0x0000000000007941 */ /* 0x000fea0003800000 */
.L_x_1387:
[----:B------:R-:W-:Y:S05]  /*113d0*/  BRA.DIV ~URZ, `(.L_x_1389) ;  /* 0x000059a27f007947 */ /* 0x000fea000b800000 */
[----:B--2---:R2:W1:Y:S04]  /*113e0*/  SHFL.IDX PT, R10, R7, 0x1, 0x181f ;  /* 0x00381f00070a7f89 */ /* 0x00446800000e0000 */
[----:B----4-:R2:W4:Y:S02]  /*113f0*/  SHFL.IDX PT, R0, R8, 0x1, 0x181f ;  /* 0x00381f0008007f89 */ /* 0x01052400000e0000 */
.L_x_1478:
        /* <DEDUP_REMOVED lines=10> */
[-C--:B------:R-:W-:Y:S02]  /*114a0*/  @!P1 LEA.HI.X R5, R238, R10.reuse, R12, 0x1, P3 ;  /* 0x0000000aee059211 */ /* 0x080fe400018f0c0c */
[----:B------:R-:W-:-:S03]  /*114b0*/  @!P0 LEA.HI.X R3, R248, R10, R11, 0x1, P2 ;  /* 0x0000000af8038211 */ /* 0x000fc600010f0c0b */
[----:B------:R1:W-:Y:S04]  /*114c0*/  @!P1 ST.E.128 [R4.64], R24 ;  /* 0x0000001804009985 */ /* 0x0003e8000c101d06 */
[----:B------:R1:W-:Y:S02]  /*114d0*/  @!P0 ST.E.128 [R2.64], R20 ;  /* 0x0000001402008985 */ /* 0x0003e4000c101d06 */
.L_x_1391:
[----:B------:R-:W-:Y:S05]  /*114e0*/  BSYNC B0 ;  /* 0x0000000000007941 */ /* 0x000fea0003800000 */
.L_x_1390:
[----:B------:R-:W-:Y:S05]  /*114f0*/  BRA.DIV ~URZ, `(.L_x_1392) ;  /* 0x000059527f007947 */ /* 0x000fea000b800000 */
[----:B------:R1:W2:Y:S02]  /*11500*/  SHFL.IDX PT, R10, R7, 0x2, 0x181f ;  /* 0x00581f00070a7f89 */ /* 0x0002a400000e0000 */
.L_x_1479:
[----:B------:R-:W-:Y:S05]  /*11510*/  BRA.DIV ~URZ, `(.L_x_1393) ;  /* 0x000059a27f007947 */ /* 0x000fea000b800000 */
[----:B----4-:R4:W1:Y:S02]  /*11520*/  SHFL.IDX PT, R0, R8, 0x2, 0x181f ;  /* 0x00581f0008007f89 */ /* 0x01086400000e0000 */
.L_x_1480:
        /* <DEDUP_REMOVED lines=8> */
[-C--:B------:R-:W-:Y:S02]  /*115b0*/  @!P1 LEA R4, P3, R238, R0.reuse, 0x1 ;  /* 0x00000000ee049211 */ /* 0x080fe400078608ff */
[----:B------:R-:W-:Y:S02]  /*115c0*/  @!P0 LEA R2, P2, R248, R0, 0x1 ;  /* 0x00000000f8028211 */ /* 0x000fe400078408ff */
[-C--:B--2---:R-:W-:Y:S02]  /*115d0*/  @!P1 LEA.HI.X R5, R238, R10.reuse, R12, 0x1, P3 ;  /* 0x0000000aee059211 */ /* 0x084fe400018f0c0c */
[----:B------:R-:W-:-:S03]  /*115e0*/  @!P0 LEA.HI.X R3, R248, R10, R11, 0x1, P2 ;  /* 0x0000000af8038211 */ /* 0x000fc600010f0c0b */
[----:B------:R1:W-:Y:S04]  /*115f0*/  @!P1 ST.E.128 [R4.64], R32 ;  /* 0x0000002004009985 */ /* 0x0003e8000c101d06 */
[----:B------:R1:W-:Y:S02]  /*11600*/  @!P0 ST.E.128 [R2.64], R28 ;  /* 0x0000001c02008985 */ /* 0x0003e4000c101d06 */
.L_x_1395:
[----:B------:R-:W-:Y:S05]  /*11610*/  BSYNC B0 ;  /* 0x0000000000007941 */ /* 0x000fea0003800000 */
.L_x_1394:
[----:B------:R-:W-:Y:S05]  /*11620*/  BRA.DIV ~URZ, `(.L_x_1396) ;  /* 0x000059027f007947 */ /* 0x000fea000b800000 */
[----:B--2---:R-:W2:Y:S04]  /*11630*/  SHFL.IDX PT, R7, R7, 0x3, 0x181f ;  /* 0x00781f0007077f89 */ /* 0x004ea800000e0000 */
[----:B------:R1:W3:Y:S02]  /*11640*/  SHFL.IDX PT, R0, R8, 0x3, 0x181f ;  /* 0x00781f0008007f89 */ /* 0x0002e400000e0000 */
.L_x_1481:
[----:B-1----:R-:W-:-:S04]  /*11650*/  IADD3 R2, R6, 0x60, RZ ;  /* 0x0000006006027810 */ /* 0x002fc80007ffe0ff */
[----:B------:R-:W-:-:S13]  /*11660*/  ISETP.GE.AND P0, PT, R2, R9, PT ;  /* 0x000000090200720c */ /* 0x000fda0003f06270 */
[----:B------:R-:W-:Y:S05]  /*11670*/  @P0 BRA `(.L_x_1397) ;  /* 0x00001bb000000947 */ /* 0x000fea0003800000 */
[----:B------:R-:W-:Y:S02]  /*11680*/  ISETP.GE.AND P0, PT, R238, c[0x0][0x3c8], PT ;  /* 0x0000f200ee007a0c */ /* 0x000fe40003f06270 */
[----:B------:R-:W-:-:S11]  /*11690*/  SHF.R.S32.HI R4, RZ, 0x1f, R238 ;  /* 0x0000001fff047819 */ /* 0x000fd600000114ee */
[----:B---3--:R-:W-:-:S04]  /*116a0*/  @!P0 LEA R2, P1, R238, R0, 0x1 ;  /* 0x00000000ee028211 */ /* 0x008fc800078208ff */
[----:B--2---:R-:W-:-:S05]  /*116b0*/  @!P0 LEA.HI.X R3, R238, R7, R4, 0x1, P1 ;  /* 0x00000007ee038211 */ /* 0x004fca00008f0c04 */
        /* <DEDUP_REMOVED lines=8> */
.L_x_1384:
        /* <DEDUP_REMOVED lines=33> */
.L_x_1482:
[----:B------:R-:W-:Y:S05]  /*11950*/  BRA.DIV ~URZ, `(.L_x_1399) ;  /* 0x000057127f007947 */ /* 0x000fea000b800000 */
[----:B------:R3:W4:Y:S02]  /*11960*/  SHFL.IDX PT, R0, R12, RZ, 0x1c1f ;  /* 0x001c1fff0c007589 */ /* 0x00072400000e0000 */
.L_x_1483:
        /* <DEDUP_REMOVED lines=98> */
.L_x_1401:
[----:B------:R-:W-:Y:S05]  /*11f90*/  BSYNC B0 ;  /* 0x0000000000007941 */ /* 0x000fea0003800000 */
.L_x_1400:
[----:B------:R-:W-:Y:S05]  /*11fa0*/  BRA.DIV ~URZ, `(.L_x_1402) ;  /* 0x000051327f007947 */ /* 0x000fea000b800000 */
[----:B--2---:R2:W1:Y:S04]  /*11fb0*/  SHFL.IDX PT, R4, R5, 0x1, 0x1c1f ;  /* 0x003c1f0005047f89 */ /* 0x00446800000e0000 */
[----:B----4-:R2:W4:Y:S02]  /*11fc0*/  SHFL.IDX PT, R0, R12, 0x1, 0x1c1f ;  /* 0x003c1f000c007f89 */ /* 0x01052400000e0000 */
.L_x_1484:
        /* <DEDUP_REMOVED lines=99> */
.L_x_1382:
[----:B------:R-:W2:Y:S04]  /*12600*/  LDL.LU R4, [R1+0x60] ;  /* 0x0000600001047983 */ /* 0x000ea80000300800 */
[----:B------:R-:W3:Y:S01]  /*12610*/  LDL.LU R6, [R1+0x64] ;  /* 0x0000640001067983 */ /* 0x000ee20000300800 */
[----:B------:R-:W-:Y:S02]  /*12620*/  ISETP.NE.U32.AND P1, PT, RZ, c[0x0][0x508], PT ;  /* 0x00014200ff007a0c */ /* 0x000fe40003f25070 */
[----:B------:R-:W-:Y:S01]  /*12630*/  ISETP.NE.U32.AND P3, PT, RZ, c[0x0][0x500], PT ;  /* 0x00014000ff007a0c */ /* 0x000fe20003f65070 */
[----:B------:R-:W4:Y:S01]  /*12640*/  LDL.LU R0, [R1+0x68] ;  /* 0x0000680001007983 */ /* 0x000f220000300800 */
[----:B------:R-:W-:Y:S01]  /*12650*/  ISETP.NE.AND.EX P1, PT, RZ, c[0x0][0x50c], PT, P1 ;  /* 0x00014300ff007a0c */ /* 0x000fe20003f25310 */
[----:B------:R-:W-:Y:S01]  /*12660*/  IMAD.MOV.U32 R8, RZ, RZ, RZ ;  /* 0x000000ffff087224 */ /* 0x000fe200078e00ff */
[----:B------:R-:W-:Y:S01]  /*12670*/  ISETP.NE.AND.EX P3, PT, RZ, c[0x0][0x504], PT, P3 ;  /* 0x00014100ff007a0c */ /* 0x000fe20003f65330 */
[----:B------:R-:W-:Y:S01]  /*12680*/  IMAD.MOV.U32 R20, RZ, RZ, c[0x0][0x388] ;  /* 0x0000e200ff147624 */ /* 0x000fe200078e00ff */
[----:B--2---:R-:W-:-:S09]  /*12690*/  IADD3 R2, P2, R4, c[0x0][0x500], RZ ;  /* 0x0001400004027a10 */ /* 0x004fd20007f5e0ff */
[----:B------:R-:W-:Y:S02]  /*126a0*/  @P1 IADD3 R4, P0, R4, c[0x0][0x508], RZ ;  /* 0x0001420004041a10 */ /* 0x000fe40007f1e0ff */
        /* <DEDUP_REMOVED lines=11> */
.L_x_1403:
[----:B-1----:R-:W2:Y:S04]  /*12760*/  LDL.LU R4, [R1+0x50] ;  /* 0x0000500001047983 */ /* 0x002ea80000300800 */
[----:B------:R-:W3:Y:S04]  /*12770*/  LDL.LU R2, [R1+0x5c] ;  /* 0x00005c0001027983 */ /* 0x000ee80000300800 */
        /* <DEDUP_REMOVED lines=58> */
.L_x_1405:
[----:B------:R-:W-:Y:S05]  /*12b20*/  BSYNC B0 ;  /* 0x0000000000007941 */ /* 0x000fea0003800000 */
.L_x_1404:
[----:B------:R-:W-:-:S13]  /*12b30*/  ISETP.GT.AND P0, PT, R19, 0x1, PT ;  /* 0x000000011300780c */ /* 0x000fda0003f04270 */
[----:B------:R-:W-:Y:S05]  /*12b40*/  @P0 BRA `(.L_x_1397) ;  /* 0x000006e000000947 */ /* 0x000fea0003800000 */
[----:B-1----:R-:W2:Y:S04]  /*12b50*/  LDL R5, [R1+0x40] ;  /* 0x0000400001057983 */ /* 0x002ea80000100800 */
[----:B------:R-:W2:Y:S01]  /*12b60*/  LDL R4, [R1+0x4] ;  /* 0x0000040001047983 */ /* 0x000ea20000100800 */
[----:B------:R-:W-:Y:S01]  /*12b70*/  MOV R2, c[0x0][0x4e8] ;  /* 0x00013a0000027a02 */ /* 0x000fe20000000f00 */
[----:B------:R-:W-:-:S03]  /*12b80*/  IMAD R0, R18, c[0x0][0x3a0], RZ ;  /* 0x0000e80012007a24 */ /* 0x000fc600078e02ff */
[----:B------:R-:W-:Y:S01]  /*12b90*/  ISETP.NE.AND P0, PT, R2, 0x1, PT ;  /* 0x000000010200780c */ /* 0x000fe20003f05270 */
[----:B------:R-:W-:-:S04]  /*12ba0*/  IMAD.WIDE.U32 R2, R8, c[0x0][0x3a0], RZ ;  /* 0x0000e80008027a25 */ /* 0x000fc800078e00ff */
[----:B------:R-:W-:-:S05]  /*12bb0*/  IMAD R8, R8, c[0x0][0x3a4], R0 ;  /* 0x0000e90008087a24 */ /* 0x000fca00078e0200 */
[----:B------:R-:W-:-:S05]  /*12bc0*/  IADD3 R3, R3, R8, RZ ;  /* 0x0000000803037210 */ /* 0x000fca0007ffe0ff */
[----:B------:R-:W-:-:S04]  /*12bd0*/  IMAD.WIDE.U32 R2, R9, c[0x0][0x3e8], R2 ;  /* 0x0000fa0009027a25 */ /* 0x000fc800078e0002 */
[----:B------:R-:W-:-:S04]  /*12be0*/  IMAD R3, R9, c[0x0][0x3ec], R3 ;  /* 0x0000fb0009037a24 */ /* 0x000fc800078e0203 */
[----:B------:R-:W-:Y:S01]  /*12bf0*/  IMAD.WIDE.U32 R2, R15, c[0x0][0x3f0], R2 ;  /* 0x0000fc000f027a25 */ /* 0x000fe200078e0002 */
[----:B--2---:R-:W-:-:S03]  /*12c00*/  IADD3 R4, R4, R5, RZ ;  /* 0x0000000504047210 */ /* 0x004fc60007ffe0ff */
[----:B------:R-:W-:Y:S01]  /*12c10*/  IMAD R5, R21, c[0x0][0x3f0], RZ ;  /* 0x0000fc0015057a24 */ /* 0x000fe200078e02ff */
[----:B------:R-:W-:Y:S01]  /*12c20*/  MOV R0, R4 ;  /* 0x0000000400007202 */ /* 0x000fe20000000f00 */
[----:B------:R-:W-:-:S04]  /*12c30*/  @P0 IMAD.HI.U32 R6, R4, c[0x0][0x4ec], RZ ;  /* 0x00013b0004060a27 */ /* 0x000fc800078e00ff */
[----:B------:R-:W-:Y:S01]  /*12c40*/  IMAD R7, R15, c[0x0][0x3f4], R5 ;  /* 0x0000fd000f077a24 */ /* 0x000fe200078e0205 */
[----:B------:R-:W-:-:S04]  /*12c50*/  @P0 SHF.R.U32.HI R0, RZ, c[0x0][0x4f0], R6 ;  /* 0x00013c00ff000a19 */ /* 0x000fc80000011606 */
        /* <DEDUP_REMOVED lines=17> */
.L_x_1485:
[----:B------:R-:W-:Y:S05]  /*12d70*/  BRA.DIV ~URZ, `(.L_x_1407) ;  /* 0x000044a27f007947 */ /* 0x000fea000b800000 */
[----:B------:R3:W4:Y:S02]  /*12d80*/  SHFL.IDX PT, R0, R10, RZ, 0x181f ;  /* 0x00181fff0a007589 */ /* 0x00072400000e0000 */
.L_x_1486:
[----:B------:R-:W5:Y:S04]  /*12d90*/  LDL.LU R3, [R1+0x40] ;  /* 0x0000400001037983 */ /* 0x000f680000300800 */
[----:B------:R-:W1:Y:S01]  /*12da0*/  S2R R4, SR_TID.X ;  /* 0x0000000000047919 */ /* 0x000e620000002100 */
[----:B------:R-:W-:Y:S01]  /*12db0*/  IMAD R8, R20, c[0x0][0x4e8], RZ ;  /* 0x00013a0014087a24 */ /* 0x000fe200078e02ff */
        /* <DEDUP_REMOVED lines=17> */
.L_x_1409:
[----:B------:R-:W-:Y:S05]  /*12ed0*/  BSYNC B0 ;  /* 0x0000000000007941 */ /* 0x000fea0003800000 */
.L_x_1408:
[----:B------:R-:W-:Y:S05]  /*12ee0*/  BRA.DIV ~URZ, `(.L_x_1410) ;  /* 0x000043a27f007947 */ /* 0x000fea000b800000 */
[----:B--2---:R2:W1:Y:S04]  /*12ef0*/  SHFL.IDX PT, R9, R7, 0x1, 0x181f ;  /* 0x00381f0007097f89 */ /* 0x00446800000e0000 */
[----:B----4-:R2:W4:Y:S02]  /*12f00*/  SHFL.IDX PT, R0, R10, 0x1, 0x181f ;  /* 0x00381f000a007f89 */ /* 0x01052400000e0000 */
.L_x_1487:
        /* <DEDUP_REMOVED lines=12> */
[----:B------:R1:W-:Y:S04]  /*12fd0*/  @!P1 ST.E.128 [R4.64], RZ ;  /* 0x000000ff04009985 */ /* 0x0003e8000c101d06 */
[----:B------:R1:W-:Y:S02]  /*12fe0*/  @!P0 ST.E.128 [R2.64], RZ ;  /* 0x000000ff02008985 */ /* 0x0003e4000c101d06 */
.L_x_1412:
[----:B------:R-:W-:Y:S05]  /*12ff0*/  BSYNC B0 ;  /* 0x0000000000007941 */ /* 0x000fea0003800000 */
.L_x_1411:
[----:B------:R-:W-:Y:S05]  /*13000*/  BRA.DIV ~URZ, `(.L_x_1413) ;  /* 0x000043527f007947 */ /* 0x000fea000b800000 */
[----:B------:R1:W2:Y:S02]  /*13010*/  SHFL.IDX PT, R9, R7, 0x2, 0x181f ;  /* 0x00581f0007097f89 */ /* 0x0002a400000e0000 */
.L_x_1488:
[----:B------:R-:W-:Y:S05]  /*13020*/  BRA.DIV ~URZ, `(.L_x_1414) ;  /* 0x000043a27f007947 */ /* 0x000fea000b800000 */
[----:B----4-:R4:W1:Y:S02]  /*13030*/  SHFL.IDX PT, R0, R10, 0x2, 0x181f ;  /* 0x00581f000a007f89 */ /* 0x01086400000e0000 */
.L_x_1489:
        /* <DEDUP_REMOVED lines=12> */
[----:B------:R1:W-:Y:S04]  /*13100*/  @!P1 ST.E.128 [R4.64], RZ ;  /* 0x000000ff04009985 */ /* 0x0003e8000c101d06 */
[----:B------:R1:W-:Y:S02]  /*13110*/  @!P0 ST.E.128 [R2.64], RZ ;  /* 0x000000ff02008985 */ /* 0x0003e4000c101d06 */
.L_x_1416:
[----:B------:R-:W-:Y:S05]  /*13120*/  BSYNC B0 ;  /* 0x0000000000007941 */ /* 0x000fea0003800000 */
.L_x_1415:
[----:B------:R-:W-:Y:S05]  /*13130*/  BRA.DIV ~URZ, `(.L_x_1417) ;  /* 0x000043027f007947 */ /* 0x000fea000b800000 */
[----:B--2---:R-:W2:Y:S04]  /*13140*/  SHFL.IDX PT, R7, R7, 0x3, 0x181f ;  /* 0x00781f0007077f89 */ /* 0x004ea800000e0000 */
[----:B------:R1:W3:Y:S02]  /*13150*/  SHFL.IDX PT, R0, R10, 0x3, 0x181f ;  /* 0x00781f000a007f89 */ /* 0x0002e400000e0000 */
.L_x_1490:
[----:B------:R-:W-:-:S04]  /*13160*/  IADD3 R6, R6, 0x60, RZ ;  /* 0x0000006006067810 */ /* 0x000fc80007ffe0ff */
[----:B------:R-:W-:-:S13]  /*13170*/  ISETP.GE.AND P0, PT, R6, R8, PT ;  /* 0x000000080600720c */ /* 0x000fda0003f06270 */
[----:B------:R-:W-:Y:S05]  /*13180*/  @P0 BRA `(.L_x_1397) ;  /* 0x000000a000000947 */ /* 0x000fea0003800000 */
[----:B------:R-:W-:Y:S02]  /*13190*/  ISETP.GE.AND P1, PT, R238, c[0x0][0x3c8], PT ;  /* 0x0000f200ee007a0c */ /* 0x000fe40003f26270 */
[----:B------:R-:W-:Y:S02]  /*131a0*/  ISETP.GE.AND P0, PT, R248, c[0x0][0x3c8], PT ;  /* 0x0000f200f8007a0c */ /* 0x000fe40003f06270 */
[----:B-1-34-:R-:W-:Y:S02]  /*131b0*/  SHF.R.S32.HI R10, RZ, 0x1f, R238 ;  /* 0x0000001fff0a7819 */ /* 0x01afe400000114ee */
[----:B------:R-:W-:-:S07]  /*131c0*/  SHF.R.S32.HI R9, RZ, 0x1f, R248 ;  /* 0x0000001fff097819 */ /* 0x000fce00000114f8 */
[-C--:B------:R-:W-:Y:S02]  /*131d0*/  @!P1 LEA R4, P3, R238, R0.reuse, 0x1 ;  /* 0x00000000ee049211 */ /* 0x080fe400078608ff */
[----:B------:R-:W-:Y:S02]  /*131e0*/  @!P0 LEA R2, P2, R248, R0, 0x1 ;  /* 0x00000000f8028211 */ /* 0x000fe400078408ff */
[-C--:B--2---:R-:W-:Y:S02]  /*131f0*/  @!P1 LEA.HI.X R5, R238, R7.reuse, R10, 0x1, P3 ;  /* 0x00000007ee059211 */ /* 0x084fe400018f0c0a */
[----:B------:R-:W-:-:S03]  /*13200*/  @!P0 LEA.HI.X R3, R248, R7, R9, 0x1, P2 ;  /* 0x00000007f8038211 */ /* 0x000fc600010f0c09 */
[----:B------:R1:W-:Y:S04]  /*13210*/  @!P1 ST.E.128 [R4.64], RZ ;  /* 0x000000ff04009985 */ /* 0x0003e8000c101d06 */
[----:B------:R1:W-:Y:S02]  /*13220*/  @!P0 ST.E.128 [R2.64], RZ ;  /* 0x000000ff02008985 */ /* 0x0003e4000c101d06 */
.L_x_1397:
[----:B------:R-:W-:Y:S05]  /*13230*/  BSYNC B1 ;  /* 0x0000000000017941 */ /* 0x000fea0003800000 */
.L_x_1381:
[----:B-1-34-:R-:W3:Y:S02]  /*13240*/  LDL R0, [R1+0x10c] ;  /* 0x00010c0001007983 */ /* 0x01aee40000100800 */
[----:B---3--:R-:W-:-:S13]  /*13250*/  ISETP.NE.AND P0, PT, R0, RZ, PT ;  /* 0x000000ff0000720c */ /* 0x008fda0003f05270 */
[----:B------:R-:W-:Y:S01]  /*13260*/  @P0 WARPSYNC 0xffffffff ;  /* 0xffffffff00000948 */ /* 0x000fe20003800000 */
[----:B------:R-:W-:Y:S06]  /*13270*/  @P0 BAR.SYNC.DEFER_BLOCKING 0x5, 0x100 ;  /* 0x0144000000000b1d */ /* 0x000fec0000010000 */
[----:B--2---:R-:W1:Y:S04]  /*13280*/  @P0 LDS.128 R4, [0xf100] ;  /* 0x00f10000ff040984 */ /* 0x004e680000000c00 */
        /* <DEDUP_REMOVED lines=10> */
.L_x_1491:
[----:B------:R-:W-:Y:S05]  /*13330*/  BRA.DIV ~URZ, `(.L_x_1420) ;  /* 0x000042427f007947 */ /* 0x000fea000b800000 */
[----:B------:R3:W4:Y:S02]  /*13340*/  SHFL.IDX PT, R8, R62, 0x1, 0x1f ;  /* 0x00201f003e087f89 */ /* 0x00072400000e0000 */
.L_x_1492:
        /* <DEDUP_REMOVED lines=19> */
.L_x_1493:
        /* <DEDUP_REMOVED lines=16> */
.L_x_1494:
[----:B---3--:R-:W-:Y:S01]  /*13580*/  IMAD R0, R0, c[0x0][0x538], RZ ;  /* 0x00014e0000007a24 */ /* 0x008fe200078e02ff */
[----:B------:R-:W-:Y:S04]  /*13590*/  BSSY B1, `(.L_x_1423) ;  /* 0x00000cf000017945 */ /* 0x000fe80003800000 */
[----:B----4-:R-:W-:-:S04]  /*135a0*/  IADD3 R8, R0, R8, RZ ;  /* 0x0000000800087210 */ /* 0x010fc80007ffe0ff */
[----:B--2---:R-:W-:-:S13]  /*135b0*/  ISETP.GT.AND P6, PT, R8, R9, PT ;  /* 0x000000090800720c */ /* 0x004fda0003fc4270 */
[----:B------:R-:W-:Y:S05]  /*135c0*/  @P6 BRA `(.L_x_1424) ;  /* 0x0000025000006947 */ /* 0x000fea0003800000 */
.L_x_1428:
[----:B------:R-:W2:Y:S02]  /*135d0*/  LDL.LU R0, [R1+0x54] ;  /* 0x0000540001007983 */ /* 0x000ea40000300800 */
[----:B--2---:R-:W-:-:S04]  /*135e0*/  IADD3 R0, R0, 0x1f, RZ ;  /* 0x0000001f00007810 */ /* 0x004fc80007ffe0ff */
[----:B------:R-:W-:-:S13]  /*135f0*/  ISETP.GE.AND P6, PT, R0, c[0x0][0x53c], PT ;  /* 0x00014f0000007a0c */ /* 0x000fda0003fc6270 */
[----:B------:R-:W-:Y:S05]  /*13600*/  @P6 BRA `(.L_x_1425) ;  /* 0x00000c2000006947 */ /* 0x000fea0003800000 */
[----:B------:R2:W-:Y:S01]  /*13610*/  STL [R1+0x54], R0 ;  /* 0x0000540001007387 */ /* 0x0005e20000100800 */
[----:B------:R-:W-:Y:S01]  /*13620*/  CS2R R6, SRZ ;  /* 0x0000000000067805 */ /* 0x000fe2000001ff00 */
[----:B--2---:R-:W-:-:S04]  /*13630*/  IADD3 R0, R0, R12, RZ ;  /* 0x0000000c00007210 */ /* 0x004fc80007ffe0ff */
        /* <DEDUP_REMOVED lines=10> */
.L_x_1495:
        /* <DEDUP_REMOVED lines=16> */
.L_x_1496:
[----:B--2---:R-:W-:-:S05]  /*137e0*/  IMAD R0, R0, c[0x0][0x538], RZ ;  /* 0x00014e0000007a24 */ /* 0x004fca00078e02ff */
[----:B------:R-:W-:-:S04]  /*137f0*/  IADD3 R8, R0, R8, RZ ;  /* 0x0000000800087210 */ /* 0x000fc80007ffe0ff */
[----:B------:R-:W-:-:S13]  /*13800*/  ISETP.GT.AND P6, PT, R8, R9, PT ;  /* 0x000000090800720c */ /* 0x000fda0003fc4270 */
[----:B-1----:R-:W-:Y:S05]  /*13810*/  @!P6 BRA `(.L_x_1428) ;  /* 0xfffffdb00000e947 */ /* 0x002fea000383ffff */
.L_x_1424:
[----:B------:R-:W-:-:S05]  /*13820*/  IADD3 R8, -R0, R8, RZ ;  /* 0x0000000800087210 */ /* 0x000fca0007ffe1ff */
[----:B------:R-:W-:-:S05]  /*13830*/  IMAD R0, R4, c[0x0][0x538], R8 ;  /* 0x00014e0004007a24 */ /* 0x000fca00078e0208 */
[----:B------:R-:W-:Y:S01]  /*13840*/  ISETP.GT.AND P0, PT, R0, R9, PT ;  /* 0x000000090000720c */ /* 0x000fe20003f04270 */
[----:B------:R-:W-:-:S12]  /*13850*/  BRA.DIV ~URZ, `(.L_x_1429) ;  /* 0x000041827f007947 */ /* 0x000fd8000b800000 */
[----:B------:R-:W-:-:S03]  /*13860*/  VOTE.ANY R5, PT, !P0 ;  /* 0x0000000000057806 */ /* 0x000fc600040e0100 */
.L_x_1497:
[----:B------:R-:W2:Y:S01]  /*13870*/  LDL.LU R2, [R1+0x54] ;  /* 0x0000540001027983 */ /* 0x000ea20000300800 */
[----:B------:R-:W2:Y:S02]  /*13880*/  POPC R0, R5 ;  /* 0x0000000500007309 */ /* 0x000ea40000000000 */
[----:B--2---:R-:W-:-:S05]  /*13890*/  IADD3 R2, R0, R2, RZ ;  /* 0x0000000200027210 */ /* 0x004fca0007ffe0ff */
[----:B------:R2:W-:Y:S01]  /*138a0*/  STL [R1+0x54], R2 ;  /* 0x0000540201007387 */ /* 0x0005e20000100800 */
[----:B------:R-:W-:Y:S05]  /*138b0*/  BRA.DIV ~URZ, `(.L_x_1430) ;  /* 0x000041727f007947 */ /* 0x000fea000b800000 */
[----:B------:R3:W4:Y:S04]  /*138c0*/  SHFL.IDX PT, R10, R6, R0, 0x1f ;  /* 0x00001f00060a7589 */ /* 0x00072800000e0000 */
[----:B------:R3:W1:Y:S02]  /*138d0*/  SHFL.IDX PT, R7, R7, R0, 0x1f ;  /* 0x00001f0007077589 */ /* 0x00066400000e0000 */
.L_x_1498:
[----:B------:R-:W-:Y:S01]  /*138e0*/  ISETP.NE.AND P0, PT, R5, RZ, PT ;  /* 0x000000ff0500720c */ /* 0x000fe20003f05270 */
[----:B------:R-:W-:-:S12]  /*138f0*/  BSSY B0, `(.L_x_1431) ;  /* 0x0000005000007945 */ /* 0x000fd80003800000 */
[----:B------:R-:W-:Y:S05]  /*13900*/  @!P0 BRA `(.L_x_1432) ;  /* 0x0000003000008947 */ /* 0x000fea0003800000 */
[----:B---3--:R-:W-:Y:S01]  /*13910*/  IADD3 R0, R0, -0x1, RZ ;  /* 0xffffffff00007810 */ /* 0x008fe20007ffe0ff */
[----:B------:R-:W-:Y:S05]  /*13920*/  BRA.DIV ~URZ, `(.L_x_1433) ;  /* 0x000041d27f007947 */ /* 0x000fea000b800000 */
[----:B------:R3:W2:Y:S02]  /*13930*/  SHFL.IDX PT, R11, R4, R0, 0x1f ;  /* 0x00001f00040b7589 */ /* 0x0006a400000e0000 */
.L_x_1432:
[----:B------:R-:W-:Y:S05]  /*13940*/  BSYNC B0 ;  /* 0x0000000000007941 */ /* 0x000fea0003800000 */
.L_x_1431:
[----:B--23--:R-:W-:Y:S01]  /*13950*/  IMAD R0, R11, c[0x0][0x538], R8 ;  /* 0x00014e000b007a24 */ /* 0x00cfe200078e0208 */
[----:B-1----:R-:W-:Y:S01]  /*13960*/  ISETP.NE.AND P0, PT, R7, 0x1, PT ;  /* 0x000000010700780c */ /* 0x002fe20003f05270 */
[----:B------:R-:W-:Y:S03]  /*13970*/  BSSY B0, `(.L_x_1434) ;  /* 0x0000087000007945 */ /* 0x000fe60003800000 */
[----:B------:R1:W-:Y:S01]  /*13980*/  STL [R1+0x48], R0 ;  /* 0x0000480001007387 */ /* 0x0003e20000100800 */
[----:B------:R-:W-:-:S08]  /*13990*/  IADD3 R9, -R0, R9, RZ ;  /* 0x0000000900097210 */ /* 0x000fd00007ffe1ff */
[----:B------:R-:W-:Y:S05]  /*139a0*/  @!P0 BRA `(.L_x_1435) ;  /* 0x000003e000008947 */ /* 0x000fea0003800000 */
[-C--:B----4-:R-:W-:Y:S02]  /*139b0*/  IABS R2, R10.reuse ;  /* 0x0000000a00027213 */ /* 0x090fe40000000000 */
[----:B------:R-:W-:Y:S02]  /*139c0*/  IABS R8, R10 ;  /* 0x0000000a00087213 */ /* 0x000fe40000000000 */
[----:B-1----:R-:W1:Y:S08]  /*139d0*/  I2F.RP R0, R2 ;  /* 0x0000000200007306 */ /* 0x002e700000209400 */
        /* <DEDUP_REMOVED lines=59> */
.L_x_1435:
[----:B-1----:R-:W2:Y:S01]  /*13d90*/  LDL R0, [R1+0x54] ;  /* 0x0000540001007983 */ /* 0x002ea20000100800 */
[----:B------:R-:W-:-:S04]  /*13da0*/  IMAD.MOV.U32 R2, RZ, RZ, 0x4 ;  /* 0x00000004ff027424 */ /* 0x000fc800078e00ff */
        /* <DEDUP_REMOVED lines=14> */
[----:B------:R-:W-:Y:S01]  /*13e90*/  MOV R2, RZ ;  /* 0x000000ff00027202 */ /* 0x000fe20000000f00 */
[----:B------:R-:W-:-:S04]  /*13ea0*/  IMAD.MOV.U32 R6, RZ, RZ, R0 ;  /* 0x000000ffff067224 */ /* 0x000fc800078e0000 */
        /* <DEDUP_REMOVED lines=11> */
[----:B------:R-:W-:-:S05]  /*13f60*/  @P2 IADD3 R0, R0, 0x1, RZ ;  /* 0x0000000100002810 */ /* 0x000fca0007ffe0ff */
[----:B------:R-:W-:-:S05]  /*13f70*/  IMAD.MOV.U32 R2, RZ, RZ, R0 ;  /* 0x000000ffff027224 */ /* 0x000fca00078e0000 */
[----:B------:R-:W-:Y:S02]  /*13f80*/  @!P0 IADD3 R2, -R2, RZ, RZ ;  /* 0x000000ff02028210 */ /* 0x000fe40007ffe1ff */
        /* <DEDUP_REMOVED lines=15> */
[----:B------:R-:W-:Y:S01]  /*14080*/  IMAD R7, R6, R4, RZ ;  /* 0x0000000406077224 */ /* 0x000fe200078e02ff */
[----:B------:R-:W-:Y:S01]  /*14090*/  MOV R6, R2 ;  /* 0x0000000200067202 */ /* 0x000fe20000000f00 */
[----:B------:R-:W-:-:S04]  /*140a0*/  IMAD.MOV.U32 R2, RZ, RZ, RZ ;  /* 0x000000ffff027224 */ /* 0x000fc800078e00ff */
[----:B------:R-:W-:-:S04]  /*140b0*/  IMAD.HI.U32 R7, R3, R7, R2 ;  /* 0x0000000703077227 */ /* 0x000fc800078e0002 */
[----:B------:R-:W-:-:S04]  /*140c0*/  IMAD.MOV R2, RZ, RZ, -R8 ;  /* 0x000000ffff027224 */ /* 0x000fc800078e0a08 */
        /* <DEDUP_REMOVED lines=17> */
.L_x_1436:
[----:B------:R-:W-:Y:S05]  /*141e0*/  BSYNC B0 ;  /* 0x0000000000007941 */ /* 0x000fea0003800000 */
.L_x_1434:
[----:B------:R-:W-:-:S04]  /*141f0*/  LOP3.LUT R2, RZ, R2, RZ, 0x33, !PT ;  /* 0x00000002ff027212 */ /* 0x000fc800078e33ff */
[----:B-1----:R-:W-:-:S05]  /*14200*/  IADD3 R0, R2, R10, RZ ;  /* 0x0000000a02007210 */ /* 0x002fca0007ffe0ff */
[----:B------:R1:W-:Y:S01]  /*14210*/  STL [R1+0x4c], R0 ;  /* 0x00004c0001007387 */ /* 0x0003e20000100800 */
[----:B------:R-:W-:Y:S05]  /*14220*/  BRA `(.L_x_1437) ;  /* 0x0000005000007947 */ /* 0x000fea0003800000 */
.L_x_1425:
[----:B------:R-:W-:Y:S01]  /*14230*/  MOV R0, c[0x0][0x53c] ;  /* 0x00014f0000007a02 */ /* 0x000fe20000000f00 */
[----:B------:R2:W-:Y:S04]  /*14240*/  STL [R1+0x48], R9 ;  /* 0x0000480901007387 */ /* 0x0005e80000100800 */
[----:B------:R2:W-:Y:S04]  /*14250*/  STL [R1+0x4c], RZ ;  /* 0x00004cff01007387 */ /* 0x0005e80000100800 */
[----:B------:R2:W-:Y:S04]  /*14260*/  STL [R1+0x50], RZ ;  /* 0x000050ff01007387 */ /* 0x0005e80000100800 */
[----:B------:R2:W-:Y:S02]  /*14270*/  STL [R1+0x54], R0 ;  /* 0x0000540001007387 */ /* 0x0005e40000100800 */
.L_x_1437:
[----:B------:R-:W-:Y:S05]  /*14280*/  BSYNC B1 ;  /* 0x0000000000017941 */ /* 0x000fea0003800000 */
.L_x_1423:
[----:B-1----:R-:W3:Y:S04]  /*14290*/  LDL R4, [R1+0x48] ;  /* 0x0000480001047983 */ /* 0x002ee80000100800 */
[----:B------:R-:W3:Y:S04]  /*142a0*/  LDL R5, [R1+0x4c] ;  /* 0x00004c0001057983 */ /* 0x000ee80000100800 */
[----:B------:R-:W3:Y:S04]  /*142b0*/  LDL R6, [R1+0x50] ;  /* 0x0000500001067983 */ /* 0x000ee80000100800 */
[----:B------:R-:W3:Y:S01]  /*142c0*/  LDL R7, [R1+0x54] ;  /* 0x0000540001077983 */ /* 0x000ee20000100800 */
[----:B------:R-:W-:Y:S03]  /*142d0*/  WARPSYNC 0xffffffff ;  /* 0xffffffff00007948 */ /* 0x000fe60003800000 */
[----:B------:R-:W-:Y:S01]  /*142e0*/  BAR.SYNC.DEFER_BLOCKING 0x4, 0x100 ;  /* 0x0104000000007b1d */ /* 0x000fe20000010000 */
[----:B------:R-:W-:-:S13]  /*142f0*/  ISETP.NE.AND P0, PT, R12, RZ, PT ;  /* 0x000000ff0c00720c */ /* 0x000fda0003f05270 */
[----:B---3--:R1:W-:Y:S04]  /*14300*/  @!P0 STS.128 [0xf100], R4 ;  /* 0x00f10004ff008388 */ /* 0x0083e80000000c00 */
[----:B------:R-:W-:Y:S06]  /*14310*/  BAR.ARV 0x5, 0x100 ;  /* 0x0144000000007b1d */ /* 0x000fec0000002000 */
.L_x_1418:
[----:B--2---:R-:W2:Y:S02]  /*14320*/  LDL R0, [R1+0x54] ;  /* 0x0000540001007983 */ /* 0x004ea40000100800 */
[----:B--2---:R-:W-:-:S13]  /*14330*/  ISETP.GE.AND P0, PT, R0, c[0x0][0x53c], PT ;  /* 0x00014f0000007a0c */ /* 0x004fda0003f06270 */
[----:B-1----:R-:W-:Y:S01]  /*14340*/  @P0 CALL.REL.NOINC `(.L_x_1438) ;  /* 0x0000001000000944 */ /* 0x002fe20003c00000 */
[----:B------:R-:W-:Y:S05]  /*14350*/  BRA `(.L_x_1439) ;  /* 0xfffed93000007947 */ /* 0x000fea000383ffff */
.L_x_1438:
[----:B------:R-:W-:Y:S05]  /*14360*/  EXIT ;  /* 0x000000000000794d */ /* 0x000fea0003800000 */
.L_x_1307:
[----:B------:R-:W-:Y:S01]  /*14370*/  IMAD.MOV.U32 R0, RZ, RZ, R5 ;  /* 0x000000ffff007224 */ /* 0x000fe200078e0005 */
[----:B------:R-:W-:Y:S02]  /*14380*/  MOV R2, 0x1 ;  /* 0x0000000100027802 */ /* 0x000fe40000000f00 */
[----:B------:R-:W-:Y:S02]  /*14390*/  MOV R3, 0x143b0 ;  /* 0x000143b000037802 */ /* 0x000fe40000000f00 */
[----:B------:R-:W-:Y:S05]  /*143a0*/  CALL.REL.NOINC `($__internal_22_$__cuda_sm70_shflsync_up_p) ;  /* 0x0000388000007944 */ /* 0x000fea0003c00000 */
[----:B------:R-:W-:Y:S01]  /*143b0*/  MOV R0, R4 ;  /* 0x0000000400007202 */ /* 0x000fe20000000f00 */
[----:B------:R-:W-:Y:S05]  /*143c0*/  BRA `(.L_x_1440) ;  /* 0xfffec09000007947 */ /* 0x000fea000383ffff */
.L_x_1308:
[----:B------:R-:W-:Y:S01]  /*143d0*/  IMAD.MOV.U32 R0, RZ, RZ, R5 ;  /* 0x000000ffff007224 */ /* 0x000fe200078e0005 */
[----:B------:R-:W-:Y:S02]  /*143e0*/  MOV R2, 0x2 ;  /* 0x0000000200027802 */ /* 0x000fe40000000f00 */
[----:B------:R-:W-:Y:S02]  /*143f0*/  MOV R3, 0x14410 ;  /* 0x0001441000037802 */ /* 0x000fe40000000f00 */
[----:B------:R-:W-:Y:S05]  /*14400*/  CALL.REL.NOINC `($__internal_22_$__cuda_sm70_shflsync_up_p) ;  /* 0x0000382000007944 */ /* 0x000fea0003c00000 */
[----:B------:R-:W-:Y:S01]  /*14410*/  SEL R0, R4, RZ, P4 ;  /* 0x000000ff04007207 */ /* 0x000fe20002000000 */
[----:B------:R-:W-:Y:S01]  /*14420*/  IMAD.MOV.U32 R2, RZ, RZ, 0x4 ;  /* 0x00000004ff027424 */ /* 0x000fe200078e00ff */
[----:B------:R-:W-:-:S03]  /*14430*/  MOV R3, 0x14460 ;  /* 0x0001446000037802 */ /* 0x000fc60000000f00 */
[----:B------:R-:W-:Y:S02]  /*14440*/  IMAD.IADD R0, R5, 0x1, R0 ;  /* 0x0000000105007824 */ /* 0x000fe400078e0200 */
        /* <DEDUP_REMOVED lines=13> */
[----:B------:R-:W-:Y:S02]  /*14520*/  MOV R44, 0x1f ;  /* 0x0000001f002c7802 */ /* 0x000fe40000000f00 */
[----:B------:R-:W-:Y:S01]  /*14530*/  MOV R3, 0x14570 ;  /* 0x0001457000037802 */ /* 0x000fe20000000f00 */
[----:B------:R-:W-:-:S04]  /*14540*/  IMAD.IADD R4, R0, 0x1, R4 ;  /* 0x0000000100047824 */ /* 0x000fc800078e0204 */
[----:B------:R-:W-:Y:S02]  /*14550*/  IMAD.MOV.U32 R45, RZ, RZ, R4 ;  /* 0x000000ffff2d7224 */ /* 0x000fe400078e0004 */
[----:B------:R-:W-:Y:S05]  /*14560*/  CALL.REL.NOINC `($__internal_21_$__cuda_sm70_shflsync_idx_p) ;  /* 0x0000366000007944 */ /* 0x000fea0003c00000 */
[----:B------:R-:W-:Y:S01]  /*14570*/  MOV R0, R44 ;  /* 0x0000002c00007202 */ /* 0x000fe20000000f00 */
[----:B------:R-:W-:Y:S05]  /*14580*/  BRA `(.L_x_1441) ;  /* 0xfffebfd000007947 */ /* 0x000fea000383ffff */
.L_x_1310:
[----:B------:R-:W-:Y:S02]  /*14590*/  SEL R0, RZ, 0x1, P0 ;  /* 0x00000001ff007807 */ /* 0x000fe40000000000 */
[----:B------:R-:W-:Y:S02]  /*145a0*/  MOV R2, 0x145c0 ;  /* 0x000145c000027802 */ /* 0x000fe40000000f00 */
[----:B------:R-:W-:Y:S05]  /*145b0*/  CALL.REL.NOINC `($__internal_23_$__cuda_sm70_votesync_ballot) ;  /* 0x000036e000007944 */ /* 0x000fea0003c00000 */
[----:B------:R-:W-:Y:S01]  /*145c0*/  MOV R6, R0 ;  /* 0x0000000000067202 */ /* 0x000fe20000000f00 */
[----:B------:R-:W-:Y:S05]  /*145d0*/  BRA `(.L_x_1442) ;  /* 0xfffec01000007947 */ /* 0x000fea000383ffff */
.L_x_1311:
[----:B------:R-:W-:Y:S01]  /*145e0*/  IMAD.MOV.U32 R45, RZ, RZ, R9 ;  /* 0x000000ffff2d7224 */ /* 0x000fe200078e0009 */
[----:B-1----:R-:W-:Y:S01]  /*145f0*/  MOV R2, R0 ;  /* 0x0000000000027202 */ /* 0x002fe20000000f00 */
[----:B------:R-:W-:Y:S01]  /*14600*/  IMAD.MOV.U32 R44, RZ, RZ, 0x1f ;  /* 0x0000001fff2c7424 */ /* 0x000fe200078e00ff */
[----:B------:R-:W-:Y:S02]  /*14610*/  MOV R3, 0x14630 ;  /* 0x0001463000037802 */ /* 0x000fe40000000f00 */
[----:B------:R-:W-:Y:S05]  /*14620*/  CALL.REL.NOINC `($__internal_21_$__cuda_sm70_shflsync_idx_p) ;  /* 0x000035a000007944 */ /* 0x000fea0003c00000 */
[----:B------:R-:W-:Y:S01]  /*14630*/  IMAD.MOV.U32 R12, RZ, RZ, R44 ;  /* 0x000000ffff0c7224 */ /* 0x000fe200078e002c */
[----:B------:R-:W-:Y:S01]  /*14640*/  MOV R45, R8 ;  /* 0x00000008002d7202 */ /* 0x000fe20000000f00 */
[----:B------:R-:W-:Y:S01]  /*14650*/  IMAD.MOV.U32 R5, RZ, RZ, RZ ;  /* 0x000000ffff057224 */ /* 0x000fe200078e00ff */
[----:B------:R-:W-:Y:S01]  /*14660*/  MOV R2, R0 ;  /* 0x0000000000027202 */ /* 0x000fe20000000f00 */
[----:B------:R-:W-:Y:S01]  /*14670*/  IMAD.MOV.U32 R44, RZ, RZ, 0x1f ;  /* 0x0000001fff2c7424 */ /* 0x000fe200078e00ff */
[----:B------:R-:W-:-:S02]  /*14680*/  MOV R3, 0x146a0 ;  /* 0x000146a000037802 */ /* 0x000fc40000000f00 */
[----:B------:R-:W-:Y:S05]  /*14690*/  CALL.REL.NOINC `($__internal_21_$__cuda_sm70_shflsync_idx_p) ;  /* 0x0000353000007944 */ /* 0x000fea0003c00000 */
[----:B------:R-:W-:Y:S01]  /*146a0*/  MOV R9, R44 ;  /* 0x0000002c00097202 */ /* 0x000fe20000000f00 */
[----:B------:R-:W-:Y:S05]  /*146b0*/  BRA `(.L_x_1443) ;  /* 0xfffebfa000007947 */ /* 0x000fea000383ffff */
.L_x_1314:
[----:B------:R-:W-:Y:S01]  /*146c0*/  IMAD.MOV.U32 R45, RZ, RZ, R4 ;  /* 0x000000ffff2d7224 */ /* 0x000fe200078e0004 */
[----:B-1----:R-:W-:Y:S01]  /*146d0*/  MOV R2, R0 ;  /* 0x0000000000027202 */ /* 0x002fe20000000f00 */
[----:B------:R-:W-:Y:S01]  /*146e0*/  IMAD.MOV.U32 R44, RZ, RZ, 0x1f ;  /* 0x0000001fff2c7424 */ /* 0x000fe200078e00ff */
[----:B------:R-:W-:-:S02]  /*146f0*/  MOV R3, 0x14710 ;  /* 0x0001471000037802 */ /* 0x000fc40000000f00 */
[----:B---34-:R-:W-:Y:S05]  /*14700*/  CALL.REL.NOINC `($__internal_21_$__cuda_sm70_shflsync_idx_p) ;  /* 0x000034c000007944 */ /* 0x018fea0003c00000 */
[----:B------:R-:W-:Y:S01]  /*14710*/  MOV R5, R44 ;  /* 0x0000002c00057202 */ /* 0x000fe20000000f00 */
[----:B------:R-:W-:Y:S05]  /*14720*/  BRA `(.L_x_1313) ;  /* 0xfffebf9000007947 */ /* 0x000fea000383ffff */
.L_x_1327:
[----:B------:R-:W-:Y:S01]  /*14730*/  IMAD.MOV.U32 R45, RZ, RZ, R10 ;  /* 0x000000ffff2d7224 */ /* 0x000fe200078e000a */
[----:B------:R-:W-:Y:S01]  /*14740*/  MOV R2, 0x3 ;  /* 0x0000000300027802 */ /* 0x000fe20000000f00 */
[----:B------:R-:W-:Y:S01]  /*14750*/  IMAD.MOV.U32 R44, RZ, RZ, 0x181f ;  /* 0x0000181fff2c7424 */ /* 0x000fe200078e00ff */
[----:B------:R-:W-:-:S02]  /*14760*/  MOV R3, 0x14780 ;  /* 0x0001478000037802 */ /* 0x000fc40000000f00 */
[----:B------:R-:W-:Y:S05]  /*14770*/  CALL.REL.NOINC `($__internal_21_$__cuda_sm70_shflsync_idx_p) ;  /* 0x0000345000007944 */ /* 0x000fea0003c00000 */
[----:B------:R-:W-:Y:S01]  /*14780*/  IMAD.MOV.U32 R6, RZ, RZ, R44 ;  /* 0x000000ffff067224 */ /* 0x000fe200078e002c */
[----:B------:R-:W-:Y:S01]  /*14790*/  MOV R2, 0x3 ;  /* 0x0000000300027802 */ /* 0x000fe20000000f00 */
[----:B------:R-:W-:Y:S01]  /*147a0*/  IMAD.MOV.U32 R45, RZ, RZ, R12 ;  /* 0x000000ffff2d7224 */ /* 0x000fe200078e000c */
[----:B------:R-:W-:-:S02]  /*147b0*/  MOV R44, 0x181f ;  /* 0x0000181f002c7802 */ /* 0x000fc40000000f00 */
[----:B------:R-:W-:Y:S02]  /*147c0*/  MOV R3, 0x147e0 ;  /* 0x000147e000037802 */ /* 0x000fe40000000f00 */
[----:B------:R-:W-:Y:S05]  /*147d0*/  CALL.REL.NOINC `($__internal_21_$__cuda_sm70_shflsync_idx_p) ;  /* 0x000033f000007944 */ /* 0x000fea0003c00000 */
[----:B------:R-:W-:Y:S01]  /*147e0*/  MOV R2, R44 ;  /* 0x0000002c00027202 */ /* 0x000fe20000000f00 */
[----:B------:R-:W-:Y:S05]  /*147f0*/  BRA `(.L_x_1444) ;  /* 0xfffef0c000007947 */ /* 0x000fea000383ffff */
.L_x_1330:
[----:B------:R-:W-:Y:S01]  /*14800*/  IMAD.MOV.U32 R45, RZ, RZ, R0 ;  /* 0x000000ffff2d7224 */ /* 0x000fe200078e0000 */
[----:B------:R-:W-:Y:S01]  /*14810*/  MOV R2, RZ ;  /* 0x000000ff00027202 */ /* 0x000fe20000000f00 */
[----:B------:R-:W-:Y:S01]  /*14820*/  IMAD.MOV.U32 R44, RZ, RZ, 0x181f ;  /* 0x0000181fff2c7424 */ /* 0x000fe200078e00ff */
[----:B------:R-:W-:Y:S02]  /*14830*/  MOV R3, 0x14850 ;  /* 0x0001485000037802 */ /* 0x000fe40000000f00 */
[----:B------:R-:W-:Y:S05]  /*14840*/  CALL.REL.NOINC `($__internal_21_$__cuda_sm70_shflsync_idx_p) ;  /* 0x0000338000007944 */ /* 0x000fea0003c00000 */
[----:B------:R-:W-:Y:S01]  /*14850*/  MOV R5, R44 ;  /* 0x0000002c00057202 */ /* 0x000fe20000000f00 */
[----:B------:R-:W-:Y:S05]  /*14860*/  BRA `(.L_x_1445) ;  /* 0xffff058000007947 */ /* 0x000fea000383ffff */
.L_x_1331:
[----:B------:R-:W-:Y:S01]  /*14870*/  IMAD.MOV.U32 R45, RZ, RZ, R4 ;  /* 0x000000ffff2d7224 */ /* 0x000fe200078e0004 */
[----:B------:R-:W-:Y:S01]  /*14880*/  MOV R2, RZ ;  /* 0x000000ff00027202 */ /* 0x000fe20000000f00 */
[----:B------:R-:W-:Y:S01]  /*14890*/  IMAD.MOV.U32 R44, RZ, RZ, 0x181f ;  /* 0x0000181fff2c7424 */ /* 0x000fe200078e00ff */
[----:B------:R-:W-:Y:S02]  /*148a0*/  MOV R3, 0x148c0 ;  /* 0x000148c000037802 */ /* 0x000fe40000000f00 */
[----:B-12---:R-:W-:Y:S05]  /*148b0*/  CALL.REL.NOINC `($__internal_21_$__cuda_sm70_shflsync_idx_p) ;  /* 0x0000331000007944 */ /* 0x006fea0003c00000 */
[----:B------:R-:W-:Y:S01]  /*148c0*/  MOV R2, R44 ;  /* 0x0000002c00027202 */ /* 0x000fe20000000f00 */
[----:B------:R-:W-:Y:S05]  /*148d0*/  BRA `(.L_x_1446) ;  /* 0xffff053000007947 */ /* 0x000fea000383ffff */
.L_x_1334:
[----:B------:R-:W-:Y:S01]  /*148e0*/  IMAD.MOV.U32 R45, RZ, RZ, R0 ;  /* 0x000000ffff2d7224 */ /* 0x000fe200078e0000 */
[----:B--2-4-:R-:W-:Y:S01]  /*148f0*/  MOV R2, 0x1 ;  /* 0x0000000100027802 */ /* 0x014fe20000000f00 */
[----:B------:R-:W-:Y:S01]  /*14900*/  IMAD.MOV.U32 R44, RZ, RZ, 0x181f ;  /* 0x0000181fff2c7424 */ /* 0x000fe200078e00ff */
[----:B------:R-:W-:-:S02]  /*14910*/  MOV R3, 0x14930 ;  /* 0x0001493000037802 */ /* 0x000fc40000000f00 */
[----:B-1-3--:R-:W-:Y:S05]  /*14920*/  CALL.REL.NOINC `($__internal_21_$__cuda_sm70_shflsync_idx_p) ;  /* 0x000032a000007944 */ /* 0x00afea0003c00000 */
        /* <DEDUP_REMOVED lines=8> */
.L_x_1337:
[----:B------:R-:W-:Y:S01]  /*149b0*/  IMAD.MOV.U32 R45, RZ, RZ, R0 ;  /* 0x000000ffff2d7224 */ /* 0x000fe200078e0000 */
[----:B-1--4-:R-:W-:Y:S01]  /*149c0*/  MOV R2, 0x2 ;  /* 0x0000000200027802 */ /* 0x012fe20000000f00 */
[----:B------:R-:W-:Y:S01]  /*149d0*/  IMAD.MOV.U32 R44, RZ, RZ, 0x181f ;  /* 0x0000181fff2c7424 */ /* 0x000fe200078e00ff */
[----:B------:R-:W-:Y:S02]  /*149e0*/  MOV R3, 0x14a00 ;  /* 0x00014a0000037802 */ /* 0x000fe40000000f00 */
[----:B--23--:R-:W-:Y:S05]  /*149f0*/  CALL.REL.NOINC `($__internal_21_$__cuda_sm70_shflsync_idx_p) ;  /* 0x000031d000007944 */ /* 0x00cfea0003c00000 */
[----:B------:R-:W-:Y:S01]  /*14a00*/  MOV R5, R44 ;  /* 0x0000002c00057202 */ /* 0x000fe20000000f00 */
[----:B------:R-:W-:Y:S05]  /*14a10*/  BRA `(.L_x_1448) ;  /* 0xffff066000007947 */ /* 0x000fea000383ffff */
.L_x_1338:
[----:B------:R-:W-:Y:S01]  /*14a20*/  IMAD.MOV.U32 R45, RZ, RZ, R4 ;  /* 0x000000ffff2d7224 */ /* 0x000fe200078e0004 */
[----:B----4-:R-:W-:Y:S01]  /*14a30*/  MOV R2, 0x2 ;  /* 0x0000000200027802 */ /* 0x010fe20000000f00 */
[----:B------:R-:W-:Y:S01]  /*14a40*/  IMAD.MOV.U32 R44, RZ, RZ, 0x181f ;  /* 0x0000181fff2c7424 */ /* 0x000fe200078e00ff */
[----:B------:R-:W-:Y:S02]  /*14a50*/  MOV R3, 0x14a70 ;  /* 0x00014a7000037802 */ /* 0x000fe40000000f00 */
[----:B-123--:R-:W-:Y:S05]  /*14a60*/  CALL.REL.NOINC `($__internal_21_$__cuda_sm70_shflsync_idx_p) ;  /* 0x0000316000007944 */ /* 0x00efea0003c00000 */
[----:B------:R-:W-:Y:S01]  /*14a70*/  MOV R2, R44 ;  /* 0x0000002c00027202 */ /* 0x000fe20000000f00 */
[----:B------:R-:W-:Y:S05]  /*14a80*/  BRA `(.L_x_1449) ;  /* 0xffff061000007947 */ /* 0x000fea000383ffff */
.L_x_1341:
[----:B------:R-:W-:Y:S01]  /*14a90*/  IMAD.MOV.U32 R45, RZ, RZ, R0 ;  /* 0x000000ffff2d7224 */ /* 0x000fe200078e0000 */
[----:B-1----:R-:W-:Y:S01]  /*14aa0*/  MOV R2, 0x3 ;  /* 0x0000000300027802 */ /* 0x002fe20000000f00 */
[----:B------:R-:W-:Y:S01]  /*14ab0*/  IMAD.MOV.U32 R44, RZ, RZ, 0x181f ;  /* 0x0000181fff2c7424 */ /* 0x000fe200078e00ff */
[----:B------:R-:W-:-:S02]  /*14ac0*/  MOV R3, 0x14ae0 ;  /* 0x00014ae000037802 */ /* 0x000fc40000000f00 */
[----:B--234-:R-:W-:Y:S05]  /*14ad0*/  CALL.REL.NOINC `($__internal_21_$__cuda_sm70_shflsync_idx_p) ;  /* 0x000030f000007944 */ /* 0x01cfea0003c00000 */
        /* <DEDUP_REMOVED lines=8> */
.L_x_1342:
[----:B------:R-:W-:Y:S01]  /*14b60*/  IMAD.MOV.U32 R45, RZ, RZ, R4 ;  /* 0x000000ffff2d7224 */ /* 0x000fe200078e0004 */
[----:B------:R-:W-:Y:S01]  /*14b70*/  MOV R2, RZ ;  /* 0x000000ff00027202 */ /* 0x000fe20000000f00 */
[----:B------:R-:W-:Y:S01]  /*14b80*/  IMAD.MOV.U32 R44, RZ, RZ, 0x1c1f ;  /* 0x00001c1fff2c7424 */ /* 0x000fe200078e00ff */
[----:B------:R-:W-:Y:S02]  /*14b90*/  MOV R3, 0x14bb0 ;  /* 0x00014bb000037802 */ /* 0x000fe40000000f00 */
[----:B------:R-:W-:Y:S05]  /*14ba0*/  CALL.REL.NOINC `($__internal_21_$__cuda_sm70_shflsync_idx_p) ;  /* 0x0000302000007944 */ /* 0x000fea0003c00000 */
[----:B------:R-:W-:Y:S01]  /*14bb0*/  MOV R0, R44 ;  /* 0x0000002c00007202 */ /* 0x000fe20000000f00 */
[----:B------:R-:W-:Y:S05]  /*14bc0*/  BRA `(.L_x_1451) ;  /* 0xffff07f000007947 */ /* 0x000fea000383ffff */
.L_x_1343:
[----:B------:R-:W-:Y:S01]  /*14bd0*/  IMAD.MOV.U32 R45, RZ, RZ, R4 ;  /* 0x000000ffff2d7224 */ /* 0x000fe200078e0004 */
[----:B------:R-:W-:Y:S01]  /*14be0*/  MOV R2, 0x1 ;  /* 0x0000000100027802 */ /* 0x000fe20000000f00 */
[----:B------:R-:W-:Y:S01]  /*14bf0*/  IMAD.MOV.U32 R44, RZ, RZ, 0x1c1f ;  /* 0x00001c1fff2c7424 */ /* 0x000fe200078e00ff */
[----:B------:R-:W-:Y:S02]  /*14c00*/  MOV R3, 0x14c20 ;  /* 0x00014c2000037802 */ /* 0x000fe40000000f00 */
[----:B-1----:R-:W-:Y:S05]  /*14c10*/  CALL.REL.NOINC `($__internal_21_$__cuda_sm70_shflsync_idx_p) ;  /* 0x00002fb000007944 */ /* 0x002fea0003c00000 */
[----:B------:R-:W-:-:S05]  /*14c20*/  IMAD.IADD R0, R5, 0x1, R44 ;  /* 0x0000000105007824 */ /* 0x000fca00078e022c */
        /* <DEDUP_REMOVED lines=98> */
[----:B------:R-:W-:Y:S02]  /*15250*/  FSEL R145, R26, -INF , P6 ;  /* 0xff8000001a917808 */ /* 0x000fe40003000000 */
[----:B------:R-:W-:Y:S02]  /*15260*/  FMNMX.FTZ R0, R126, R0, !PT ;  /* 0x000000007e007209 */ /* 0x000fe40007810000 */
[----:B------:R-:W-:Y:S02]  /*15270*/  FMNMX.FTZ R5, R146, R5, !PT ;  /* 0x0000000592057209 */ /* 0x000fe40007810000 */
[----:B------:R-:W-:Y:S02]  /*15280*/  FMNMX.FTZ R0, R137, R0, !PT ;  /* 0x0000000089007209 */ /* 0x000fe40007810000 */
[----:B------:R-:W-:-:S02]  /*15290*/  FSEL R144, R25, -INF , P5 ;  /* 0xff80000019907808 */ /* 0x000fc40002800000 */
[----:B------:R-:W-:Y:S02]  /*152a0*/  FMNMX.FTZ R5, R145, R5, !PT ;  /* 0x0000000591057209 */ /* 0x000fe40007810000 */
[----:B------:R-:W-:Y:S02]  /*152b0*/  FMNMX.FTZ R0, R136, R0, !PT ;  /* 0x0000000088007209 */ /* 0x000fe40007810000 */
[----:B------:R-:W-:Y:S02]  /*152c0*/  FSEL R143, R24, -INF , P4 ;  /* 0xff800000188f7808 */ /* 0x000fe40002000000 */
[----:B------:R-:W-:Y:S02]  /*152d0*/  FMNMX.FTZ R5, R144, R5, !PT ;  /* 0x0000000590057209 */ /* 0x000fe40007810000 */
[----:B------:R-:W-:Y:S01]  /*152e0*/  FMNMX.FTZ R69, R127, R0, !PT ;  /* 0x000000007f457209 */ /* 0x000fe20007810000 */
[----:B------:R-:W-:Y:S01]  /*152f0*/  IMAD.MOV.U32 R0, RZ, RZ, 0x2 ;  /* 0x00000002ff007424 */ /* 0x000fe200078e00ff */
[----:B------:R-:W-:-:S02]  /*15300*/  FSEL R142, R23, -INF , P0 ;  /* 0xff800000178e7808 */ /* 0x000fc40000000000 */
[----:B------:R-:W-:Y:S01]  /*15310*/  FMNMX.FTZ R5, R143, R5, !PT ;  /* 0x000000058f057209 */ /* 0x000fe20007810000 */
[----:B------:R-:W-:Y:S01]  /*15320*/  IMAD.MOV.U32 R4, RZ, RZ, R69 ;  /* 0x000000ffff047224 */ /* 0x000fe200078e0045 */
[----:B------:R-:W-:Y:S02]  /*15330*/  MOV R2, 0x15360 ;  /* 0x0001536000027802 */ /* 0x000fe40000000f00 */
[----:B------:R-:W-:Y:S02]  /*15340*/  FMNMX.FTZ R5, R142, R5, !PT ;  /* 0x000000058e057209 */ /* 0x000fe40007810000 */
[----:B------:R-:W-:Y:S05]  /*15350*/  CALL.REL.NOINC `($__internal_20_$__cuda_sm70_shflsync_bfly_p) ;  /* 0x0000281000007944 */ /* 0x000fea0003c00000 */
[----:B------:R-:W-:Y:S01]  /*15360*/  FMNMX.FTZ R69, R69, R0, !PT ;  /* 0x0000000045457209 */ /* 0x000fe20007810000 */
[----:B------:R-:W-:Y:S01]  /*15370*/  IMAD.MOV.U32 R0, RZ, RZ, 0x1 ;  /* 0x00000001ff007424 */ /* 0x000fe200078e00ff */
[----:B------:R-:W-:-:S03]  /*15380*/  MOV R2, 0x153b0 ;  /* 0x000153b000027802 */ /* 0x000fc60000000f00 */
[----:B------:R-:W-:Y:S02]  /*15390*/  IMAD.MOV.U32 R4, RZ, RZ, R69 ;  /* 0x000000ffff047224 */ /* 0x000fe400078e0045 */
[----:B------:R-:W-:Y:S05]  /*153a0*/  CALL.REL.NOINC `($__internal_20_$__cuda_sm70_shflsync_bfly_p) ;  /* 0x000027c000007944 */ /* 0x000fea0003c00000 */
[----:B------:R-:W-:Y:S01]  /*153b0*/  FMNMX.FTZ R69, R69, R0, !PT ;  /* 0x0000000045457209 */ /* 0x000fe20007810000 */
[----:B------:R-:W-:Y:S01]  /*153c0*/  IMAD.MOV.U32 R4, RZ, RZ, R5 ;  /* 0x000000ffff047224 */ /* 0x000fe200078e0005 */
[----:B------:R-:W-:Y:S01]  /*153d0*/  MOV R2, 0x15400 ;  /* 0x0001540000027802 */ /* 0x000fe20000000f00 */
[----:B------:R-:W-:Y:S02]  /*153e0*/  IMAD.MOV.U32 R0, RZ, RZ, 0x2 ;  /* 0x00000002ff007424 */ /* 0x000fe400078e00ff */
[----:B------:R-:W-:Y:S05]  /*153f0*/  CALL.REL.NOINC `($__internal_20_$__cuda_sm70_shflsync_bfly_p) ;  /* 0x0000277000007944 */ /* 0x000fea0003c00000 */
[----:B------:R-:W-:Y:S01]  /*15400*/  FMNMX.FTZ R4, R5, R0, !PT ;  /* 0x0000000005047209 */ /* 0x000fe20007810000 */
[----:B------:R-:W-:Y:S01]  /*15410*/  IMAD.MOV.U32 R0, RZ, RZ, 0x1 ;  /* 0x00000001ff007424 */ /* 0x000fe200078e00ff */
[----:B------:R-:W-:Y:S02]  /*15420*/  MOV R2, 0x15440 ;  /* 0x0001544000027802 */ /* 0x000fe40000000f00 */
[----:B------:R-:W-:Y:S05]  /*15430*/  CALL.REL.NOINC `($__internal_20_$__cuda_sm70_shflsync_bfly_p) ;  /* 0x0000273000007944 */ /* 0x000fea0003c00000 */
[----:B------:R-:W-:Y:S01]  /*15440*/  MOV R5, R0 ;  /* 0x0000000000057202 */ /* 0x000fe20000000f00 */
[----:B------:R-:W-:Y:S05]  /*15450*/  BRA `(.L_x_1452) ;  /* 0xffff0a9000007947 */ /* 0x000fea000383ffff */
.L_x_1347:
[----:B------:R-:W-:Y:S01]  /*15460*/  MOV R2, RZ ;  /* 0x000000ff00027202 */ /* 0x000fe20000000f00 */
[----:B------:R-:W-:Y:S01]  /*15470*/  IMAD.MOV.U32 R45, RZ, RZ, R5 ;  /* 0x000000ffff2d7224 */ /* 0x000fe200078e0005 */
[----:B------:R-:W-:Y:S01]  /*15480*/  MOV R3, 0x154b0 ;  /* 0x000154b000037802 */ /* 0x000fe20000000f00 */
[----:B------:R-:W-:Y:S02]  /*15490*/  IMAD.MOV.U32 R44, RZ, RZ, 0x181f ;  /* 0x0000181fff2c7424 */ /* 0x000fe400078e00ff */
[----:B------:R-:W-:Y:S05]  /*154a0*/  CALL.REL.NOINC `($__internal_21_$__cuda_sm70_shflsync_idx_p) ;  /* 0x0000272000007944 */ /* 0x000fea0003c00000 */
[----:B------:R-:W-:Y:S01]  /*154b0*/  MOV R0, R44 ;  /* 0x0000002c00007202 */ /* 0x000fe20000000f00 */
[----:B------:R-:W-:-:S05]  /*154c0*/  BRA `(.L_x_1453) ;  /* 0xffff260000007947 */ /* 0x000fca000383ffff */
.L_x_1348:
[----:B------:R-:W-:Y:S01]  /*154d0*/  MOV R2, RZ ;  /* 0x000000ff00027202 */ /* 0x000fe20000000f00 */
[----:B------:R-:W-:Y:S01]  /*154e0*/  IMAD.MOV.U32 R45, RZ, RZ, R6 ;  /* 0x000000ffff2d7224 */ /* 0x000fe200078e0006 */
[----:B------:R-:W-:Y:S01]  /*154f0*/  MOV R3, 0x15520 ;  /* 0x0001552000037802 */ /* 0x000fe20000000f00 */
[----:B------:R-:W-:Y:S02]  /*15500*/  IMAD.MOV.U32 R44, RZ, RZ, 0x181f ;  /* 0x0000181fff2c7424 */ /* 0x000fe400078e00ff */
[----:B-12---:R-:W-:Y:S05]  /*15510*/  CALL.REL.NOINC `($__internal_21_$__cuda_sm70_shflsync_idx_p) ;  /* 0x000026b000007944 */ /* 0x006fea0003c00000 */
[C---:B------:R-:W-:Y:S01]  /*15520*/  ISETP.GE.AND P4, PT, R238.reuse, c[0x0][0x1d4], PT ;  /* 0x00007500ee007a0c */ /* 0x040fe20003f86270 */
[----:B------:R-:W-:Y:S01]  /*15530*/  IMAD.SHL.U32 R3, R238, 0x2, RZ ;  /* 0x00000002ee037824 */ /* 0x000fe200078e00ff */
[C---:B------:R-:W-:Y:S01]  /*15540*/  ISETP.GE.AND P0, PT, R248.reuse, c[0x0][0x1d4], PT ;  /* 0x00007500f8007a0c */ /* 0x040fe20003f06270 */
[----:B------:R-:W-:Y:S01]  /*15550*/  IMAD.SHL.U32 R2, R248, 0x2, RZ ;  /* 0x00000002f8027824 */ /* 0x000fe200078e00ff */
[----:B------:R-:W-:Y:S01]  /*15560*/  SEL R4, RZ, 0x10, P4 ;  /* 0x00000010ff047807 */ /* 0x000fe20002000000 */
[----:B------:R-:W-:Y:S01]  /*15570*/  IMAD.MOV.U32 R45, RZ, RZ, R5 ;  /* 0x000000ffff2d7224 */ /* 0x000fe200078e0005 */
[----:B------:R-:W-:Y:S05]  /*15580*/  IADD3 R12, P5, R44, R3, RZ ;  /* 0x000000032c0c7210 */ /* 0x000fea0007fbe0ff */
[----:B------:R-:W-:Y:S01]  /*15590*/  IMAD.X R13, R0, 0x1, R220, P5 ;  /* 0x00000001000d7824 */ /* 0x000fe200028e06dc */
[----:B------:R-:W-:Y:S01]  /*155a0*/  IADD3 R2, P5, R44, R2, RZ ;  /* 0x000000022c027210 */ /* 0x000fe20007fbe0ff */
[----:B------:R-:W-:Y:S03]  /*155b0*/  IMAD.MOV.U32 R44, RZ, RZ, 0x181f ;  /* 0x0000181fff2c7424 */ /* 0x000fe600078e00ff */
[----:B------:R-:W-:Y:S01]  /*155c0*/  @!PT LDS RZ, [RZ] ;  /* 0x00000000fffff984 */ /* 0x000fe20000000800 */
[----:B------:R-:W-:Y:S01]  /*155d0*/  @!PT LDS RZ, [RZ] ;  /* 0x00000000fffff984 */ /* 0x000fe20000000800 */
[----:B------:R-:W-:Y:S01]  /*155e0*/  @!PT LDS RZ, [RZ] ;  /* 0x00000000fffff984 */ /* 0x000fe20000000800 */
[----:B------:R1:W-:Y:S01]  /*155f0*/  LDGSTS.E.BYPASS.LTC128B.128 [R215+0x100], [R12.64], !P4 ;  /* 0x001000000cd77fae */ /* 0x0003e2000e101d46 */
[----:B------:R-:W-:Y:S01]  /*15600*/  IMAD.X R3, R0, 0x1, R221, P5 ;  /* 0x0000000100037824 */ /* 0x000fe200028e06dd */
[----:B------:R-:W-:Y:S04]  /*15610*/  SEL R0, RZ, 0x10, P0 ;  /* 0x00000010ff007807 */ /* 0x000fe80000000000 */
[----:B------:R2:W-:Y:S02]  /*15620*/  LDGSTS.E.BYPASS.LTC128B.128 [R215+0x3900], [R2.64], !P0 ;  /* 0x0390000002d77fae */ /* 0x0005e4000c101d46 */
[----:B--2---:R-:W-:Y:S01]  /*15630*/  MOV R3, 0x15660 ;  /* 0x0001566000037802 */ /* 0x004fe20000000f00 */
[----:B------:R-:W-:Y:S03]  /*15640*/  IMAD.MOV.U32 R2, RZ, RZ, 0x1 ;  /* 0x00000001ff027424 */ /* 0x000fe600078e00ff */
[----:B-1----:R-:W-:Y:S05]  /*15650*/  CALL.REL.NOINC `($__internal_21_$__cuda_sm70_shflsync_idx_p) ;  /* 0x0000257000007944 */ /* 0x002fea0003c00000 */
[----:B------:R-:W-:Y:S01]  /*15660*/  MOV R2, 0x1 ;  /* 0x0000000100027802 */ /* 0x000fe20000000f00 */
[----:B------:R-:W-:Y:S01]  /*15670*/  IMAD.MOV.U32 R7, RZ, RZ, R44 ;  /* 0x000000ffff077224 */ /* 0x000fe200078e002c */
[----:B------:R-:W-:Y:S01]  /*15680*/  MOV R44, 0x181f ;  /* 0x0000181f002c7802 */ /* 0x000fe20000000f00 */
[----:B------:R-:W-:Y:S01]  /*15690*/  IMAD.MOV.U32 R45, RZ, RZ, R6 ;  /* 0x000000ffff2d7224 */ /* 0x000fe200078e0006 */
[----:B------:R-:W-:Y:S02]  /*156a0*/  MOV R3, 0x156c0 ;  /* 0x000156c000037802 */ /* 0x000fe40000000f00 */
[----:B------:R-:W-:Y:S05]  /*156b0*/  CALL.REL.NOINC `($__internal_21_$__cuda_sm70_shflsync_idx_p) ;  /* 0x0000251000007944 */ /* 0x000fea0003c00000 */
[----:B------:R-:W-:Y:S01]  /*156c0*/  IADD3 R2, -R4, 0x10, RZ ;  /* 0x0000001004027810 */ /* 0x000fe20007ffe1ff */
[----:B------:R-:W-:Y:S01]  /*156d0*/  IMAD.SHL.U32 R3, R238, 0x2, RZ ;  /* 0x00000002ee037824 */ /* 0x000fe200078e00ff */
[----:B------:R-:W-:Y:S01]  /*156e0*/  ISETP.NE.U32.AND P5, PT, R4, RZ, PT ;  /* 0x000000ff0400720c */ /* 0x000fe20003fa5070 */
[----:B------:R-:W-:Y:S01]  /*156f0*/  IMAD.SHL.U32 R12, R248, 0x2, RZ ;  /* 0x00000002f80c7824 */ /* 0x000fe200078e00ff */
[----:B------:R-:W-:Y:S01]  /*15700*/  LOP3.LUT R2, R2, 0xf, RZ, 0xc0, !PT ;  /* 0x0000000f02027812 */ /* 0x000fe200078ec0ff */
[----:B------:R-:W-:Y:S03]  /*15710*/  IMAD.MOV.U32 R45, RZ, RZ, R5 ;  /* 0x000000ffff2d7224 */ /* 0x000fe600078e0005 */
        /* <DEDUP_REMOVED lines=15> */
[----:B------:R-:W-:Y:S05]  /*15810*/  CALL.REL.NOINC `($__internal_21_$__cuda_sm70_shflsync_idx_p) ;  /* 0x000023b000007944 */ /* 0x000fea0003c00000 */
[----:B------:R-:W-:Y:S01]  /*15820*/  MOV R2, 0x2 ;  /* 0x0000000200027802 */ /* 0x000fe20000000f00 */
[----:B------:R-:W-:Y:S01]  /*15830*/  IMAD.MOV.U32 R12, RZ, RZ, R44 ;  /* 0x000000ffff0c7224 */ /* 0x000fe200078e002c */
[----:B------:R-:W-:Y:S01]  /*15840*/  MOV R44, 0x181f ;  /* 0x0000181f002c7802 */ /* 0x000fe20000000f00 */
[----:B------:R-:W-:Y:S01]  /*15850*/  IMAD.MOV.U32 R45, RZ, RZ, R6 ;  /* 0x000000ffff2d7224 */ /* 0x000fe200078e0006 */
[----:B------:R-:W-:Y:S02]  /*15860*/  MOV R3, 0x15880 ;  /* 0x0001588000037802 */ /* 0x000fe40000000f00 */
[----:B------:R-:W-:Y:S05]  /*15870*/  CALL.REL.NOINC `($__internal_21_$__cuda_sm70_shflsync_idx_p) ;  /* 0x0000235000007944 */ /* 0x000fea0003c00000 */
[----:B------:R-:W-:Y:S01]  /*15880*/  MOV R7, R44 ;  /* 0x0000002c00077202 */ /* 0x000fe20000000f00 */
[----:B------:R-:W-:-:S05]  /*15890*/  BRA `(.L_x_1454) ;  /* 0xffff23c000007947 */ /* 0x000fca000383ffff */
.L_x_1349:
[----:B--2---:R-:W-:Y:S01]  /*158a0*/  MOV R2, 0x3 ;  /* 0x0000000300027802 */ /* 0x004fe20000000f00 */
[----:B------:R-:W-:Y:S01]  /*158b0*/  IMAD.MOV.U32 R45, RZ, RZ, R5 ;  /* 0x000000ffff2d7224 */ /* 0x000fe200078e0005 */
[----:B------:R-:W-:Y:S01]  /*158c0*/  MOV R3, 0x158f0 ;  /* 0x000158f000037802 */ /* 0x000fe20000000f00 */
[----:B------:R-:W-:Y:S02]  /*158d0*/  IMAD.MOV.U32 R44, RZ, RZ, 0x181f ;  /* 0x0000181fff2c7424 */ /* 0x000fe400078e00ff */
[----:B-1----:R-:W-:Y:S05]  /*158e0*/  CALL.REL.NOINC `($__internal_21_$__cuda_sm70_shflsync_idx_p) ;  /* 0x000022e000007944 */ /* 0x002fea0003c00000 */
        /* <DEDUP_REMOVED lines=8> */
.L_x_1352:
[----:B------:R-:W-:Y:S01]  /*15970*/  MOV R2, RZ ;  /* 0x000000ff00027202 */ /* 0x000fe20000000f00 */
[----:B------:R-:W-:Y:S01]  /*15980*/  IMAD.MOV.U32 R45, RZ, RZ, R0 ;  /* 0x000000ffff2d7224 */ /* 0x000fe200078e0000 */
[----:B------:R-:W-:Y:S01]  /*15990*/  MOV R3, 0x159c0 ;  /* 0x000159c000037802 */ /* 0x000fe20000000f00 */
[----:B------:R-:W-:Y:S02]  /*159a0*/  IMAD.MOV.U32 R44, RZ, RZ, 0x181f ;  /* 0x0000181fff2c7424 */ /* 0x000fe400078e00ff */
[----:B------:R-:W-:Y:S05]  /*159b0*/  CALL.REL.NOINC `($__internal_21_$__cuda_sm70_shflsync_idx_p) ;  /* 0x0000221000007944 */ /* 0x000fea0003c00000 */
[----:B------:R-:W-:Y:S01]  /*159c0*/  MOV R5, R44 ;  /* 0x0000002c00057202 */ /* 0x000fe20000000f00 */
[----:B------:R-:W-:-:S05]  /*159d0*/  BRA `(.L_x_1456) ;  /* 0xffff386000007947 */ /* 0x000fca000383ffff */
.L_x_1353:
[----:B------:R-:W-:Y:S01]  /*159e0*/  MOV R2, RZ ;  /* 0x000000ff00027202 */ /* 0x000fe20000000f00 */
[----:B------:R-:W-:Y:S01]  /*159f0*/  IMAD.MOV.U32 R45, RZ, RZ, R4 ;  /* 0x000000ffff2d7224 */ /* 0x000fe200078e0004 */
[----:B------:R-:W-:Y:S01]  /*15a00*/  MOV R3, 0x15a30 ;  /* 0x00015a3000037802 */ /* 0x000fe20000000f00 */
[----:B------:R-:W-:Y:S02]  /*15a10*/  IMAD.MOV.U32 R44, RZ, RZ, 0x181f ;  /* 0x0000181fff2c7424 */ /* 0x000fe400078e00ff */
[----:B-12---:R-:W-:Y:S05]  /*15a20*/  CALL.REL.NOINC `($__internal_21_$__cuda_sm70_shflsync_idx_p) ;  /* 0x000021a000007944 */ /* 0x006fea0003c00000 */
[----:B------:R-:W-:Y:S01]  /*15a30*/  MOV R2, R44 ;  /* 0x0000002c00027202 */ /* 0x000fe20000000f00 */
[----:B------:R-:W-:-:S05]  /*15a40*/  BRA `(.L_x_1457) ;  /* 0xffff381000007947 */ /* 0x000fca000383ffff */
.L_x_1354:
[----:B--2---:R-:W-:Y:S01]  /*15a50*/  MOV R2, 0x1 ;  /* 0x0000000100027802 */ /* 0x004fe20000000f00 */
[----:B------:R-:W-:Y:S01]  /*15a60*/  IMAD.MOV.U32 R45, RZ, RZ, R0 ;  /* 0x000000ffff2d7224 */ /* 0x000fe200078e0000 */
[----:B------:R-:W-:Y:S01]  /*15a70*/  MOV R3, 0x15aa0 ;  /* 0x00015aa000037802 */ /* 0x000fe20000000f00 */
[----:B------:R-:W-:Y:S02]  /*15a80*/  IMAD.MOV.U32 R44, RZ, RZ, 0x181f ;  /* 0x0000181fff2c7424 */ /* 0x000fe400078e00ff */
[----:B-1-3--:R-:W-:Y:S05]  /*15a90*/  CALL.REL.NOINC `($__internal_21_$__cuda_sm70_shflsync_idx_p) ;  /* 0x0000213000007944 */ /* 0x00afea0003c00000 */
        /* <DEDUP_REMOVED lines=8> */
.L_x_1355:
[----:B-1----:R-:W-:Y:S01]  /*15b20*/  MOV R2, 0x2 ;  /* 0x0000000200027802 */ /* 0x002fe20000000f00 */
[----:B------:R-:W-:Y:S01]  /*15b30*/  IMAD.MOV.U32 R45, RZ, RZ, R0 ;  /* 0x000000ffff2d7224 */ /* 0x000fe200078e0000 */
[----:B------:R-:W-:Y:S01]  /*15b40*/  MOV R3, 0x15b70 ;  /* 0x00015b7000037802 */ /* 0x000fe20000000f00 */
[----:B------:R-:W-:Y:S02]  /*15b50*/  IMAD.MOV.U32 R44, RZ, RZ, 0x181f ;  /* 0x0000181fff2c7424 */ /* 0x000fe400078e00ff */
[----:B---34-:R-:W-:Y:S05]  /*15b60*/  CALL.REL.NOINC `($__internal_21_$__cuda_sm70_shflsync_idx_p) ;  /* 0x0000206000007944 */ /* 0x018fea0003c00000 */
[----:B------:R-:W-:Y:S01]  /*15b70*/  MOV R5, R44 ;  /* 0x0000002c00057202 */ /* 0x000fe20000000f00 */
[----:B------:R-:W-:-:S05]  /*15b80*/  BRA `(.L_x_1459) ;  /* 0xffff38e000007947 */ /* 0x000fca000383ffff */
.L_x_1356:
[----:B-1----:R-:W-:Y:S01]  /*15b90*/  MOV R2, 0x2 ;  /* 0x0000000200027802 */ /* 0x002fe20000000f00 */
[----:B------:R-:W-:Y:S01]  /*15ba0*/  IMAD.MOV.U32 R45, RZ, RZ, R4 ;  /* 0x000000ffff2d7224 */ /* 0x000fe200078e0004 */
[----:B------:R-:W-:Y:S01]  /*15bb0*/  MOV R3, 0x15be0 ;  /* 0x00015be000037802 */ /* 0x000fe20000000f00 */
[----:B------:R-:W-:Y:S02]  /*15bc0*/  IMAD.MOV.U32 R44, RZ, RZ, 0x181f ;  /* 0x0000181fff2c7424 */ /* 0x000fe400078e00ff */
[----:B--234-:R-:W-:Y:S05]  /*15bd0*/  CALL.REL.NOINC `($__internal_21_$__cuda_sm70_shflsync_idx_p) ;  /* 0x00001ff000007944 */ /* 0x01cfea0003c00000 */
[----:B------:R-:W-:Y:S01]  /*15be0*/  MOV R2, R44 ;  /* 0x0000002c00027202 */ /* 0x000fe20000000f00 */
[----:B------:R-:W-:-:S05]  /*15bf0*/  BRA `(.L_x_1460) ;  /* 0xffff389000007947 */ /* 0x000fca000383ffff */
.L_x_1357:
[----:B--2---:R-:W-:Y:S01]  /*15c00*/  MOV R2, 0x3 ;  /* 0x0000000300027802 */ /* 0x004fe20000000f00 */
[----:B------:R-:W-:Y:S01]  /*15c10*/  IMAD.MOV.U32 R45, RZ, RZ, R0 ;  /* 0x000000ffff2d7224 */ /* 0x000fe200078e0000 */
[----:B------:R-:W-:Y:S01]  /*15c20*/  MOV R3, 0x15c50 ;  /* 0x00015c5000037802 */ /* 0x000fe20000000f00 */
[----:B------:R-:W-:Y:S02]  /*15c30*/  IMAD.MOV.U32 R44, RZ, RZ, 0x181f ;  /* 0x0000181fff2c7424 */ /* 0x000fe400078e00ff */
[----:B-1-34-:R-:W-:Y:S05]  /*15c40*/  CALL.REL.NOINC `($__internal_21_$__cuda_sm70_shflsync_idx_p) ;  /* 0x00001f8000007944 */ /* 0x01afea0003c00000 */
        /* <DEDUP_REMOVED lines=8> */
.L_x_1358:
[----:B------:R-:W-:Y:S01]  /*15cd0*/  MOV R2, RZ ;  /* 0x000000ff00027202 */ /* 0x000fe20000000f00 */
[----:B------:R-:W-:Y:S01]  /*15ce0*/  IMAD.MOV.U32 R45, RZ, RZ, R4 ;  /* 0x000000ffff2d7224 */ /* 0x000fe200078e0004 */
[----:B------:R-:W-:Y:S01]  /*15cf0*/  MOV R3, 0x15d20 ;  /* 0x00015d2000037802 */ /* 0x000fe20000000f00 */
[----:B------:R-:W-:Y:S02]  /*15d00*/  IMAD.MOV.U32 R44, RZ, RZ, 0x1c1f ;  /* 0x00001c1fff2c7424 */ /* 0x000fe400078e00ff */
[----:B------:R-:W-:Y:S05]  /*15d10*/  CALL.REL.NOINC `($__internal_21_$__cuda_sm70_shflsync_idx_p) ;  /* 0x00001eb000007944 */ /* 0x000fea0003c00000 */
[----:B------:R-:W-:Y:S01]  /*15d20*/  MOV R0, R44 ;  /* 0x0000002c00007202 */ /* 0x000fe20000000f00 */
[----:B------:R-:W-:-:S05]  /*15d30*/  BRA `(.L_x_1462) ;  /* 0xffff3a3000007947 */ /* 0x000fca000383ffff */
.L_x_1359:
[----:B------:R-:W-:Y:S01]  /*15d40*/  MOV R2, 0x1 ;  /* 0x0000000100027802 */ /* 0x000fe20000000f00 */
[----:B------:R-:W-:Y:S01]  /*15d50*/  IMAD.MOV.U32 R45, RZ, RZ, R4 ;  /* 0x000000ffff2d7224 */ /* 0x000fe200078e0004 */
[----:B------:R-:W-:Y:S01]  /*15d60*/  MOV R3, 0x15d90 ;  /* 0x00015d9000037802 */ /* 0x000fe20000000f00 */
[----:B------:R-:W-:Y:S02]  /*15d70*/  IMAD.MOV.U32 R44, RZ, RZ, 0x1c1f ;  /* 0x00001c1fff2c7424 */ /* 0x000fe400078e00ff */
[----:B-1----:R-:W-:Y:S05]  /*15d80*/  CALL.REL.NOINC `($__internal_21_$__cuda_sm70_shflsync_idx_p) ;  /* 0x00001e4000007944 */ /* 0x002fea0003c00000 */
[----:B------:R-:W-:Y:S05]  /*15d90*/  IMAD.IADD R0, R5, 0x1, R44 ;  /* 0x0000000105007824 */ /* 0x000fea00078e022c */
        /* <DEDUP_REMOVED lines=114> */
[----:B------:R-:W-:Y:S05]  /*164c0*/  CALL.REL.NOINC `($__internal_20_$__cuda_sm70_shflsync_bfly_p) ;  /* 0x000016a000007944 */ /* 0x000fea0003c00000 */
[----:B------:R-:W-:Y:S01]  /*164d0*/  FMNMX.FTZ R4, R4, R0, !PT ;  /* 0x0000000004047209 */ /* 0x000fe20007810000 */
[----:B------:R-:W-:Y:S01]  /*164e0*/  IMAD.MOV.U32 R0, RZ, RZ, 0x1 ;  /* 0x00000001ff007424 */ /* 0x000fe200078e00ff */
[----:B------:R-:W-:Y:S02]  /*164f0*/  MOV R2, 0x16510 ;  /* 0x0001651000027802 */ /* 0x000fe40000000f00 */
        /* <DEDUP_REMOVED lines=10> */
[----:B------:R-:W-:-:S05]  /*165a0*/  BRA `(.L_x_1463) ;  /* 0xffff3cf000007947 */ /* 0x000fca000383ffff */
.L_x_1362:
[----:B-1--4-:R-:W-:Y:S01]  /*165b0*/  MOV R2, RZ ;  /* 0x000000ff00027202 */ /* 0x012fe20000000f00 */
[----:B------:R-:W-:Y:S01]  /*165c0*/  IMAD.MOV.U32 R45, RZ, RZ, R0 ;  /* 0x000000ffff2d7224 */ /* 0x000fe200078e0000 */
[----:B------:R-:W-:Y:S01]  /*165d0*/  MOV R3, 0x16600 ;  /* 0x0001660000037802 */ /* 0x000fe20000000f00 */
[----:B------:R-:W-:Y:S02]  /*165e0*/  IMAD.MOV.U32 R44, RZ, RZ, 0x181f ;  /* 0x0000181fff2c7424 */ /* 0x000fe400078e00ff */
[----:B------:R-:W-:Y:S05]  /*165f0*/  CALL.REL.NOINC `($__internal_21_$__cuda_sm70_shflsync_idx_p) ;  /* 0x000015d000007944 */ /* 0x000fea0003c00000 */
[----:B------:R-:W-:Y:S01]  /*16600*/  MOV R6, R44 ;  /* 0x0000002c00067202 */ /* 0x000fe20000000f00 */
[----:B------:R-:W-:-:S05]  /*16610*/  BRA `(.L_x_1464) ;  /* 0xffff5b3000007947 */ /* 0x000fca000383ffff */
.L_x_1365:
[----:B------:R-:W-:Y:S01]  /*16620*/  MOV R2, 0x3 ;  /* 0x0000000300027802 */ /* 0x000fe20000000f00 */
        /* <DEDUP_REMOVED lines=12> */
.L_x_1368:
[----:B------:R-:W-:Y:S01]  /*166f0*/  MOV R2, RZ ;  /* 0x000000ff00027202 */ /* 0x000fe20000000f00 */
[----:B------:R-:W-:Y:S01]  /*16700*/  IMAD.MOV.U32 R45, RZ, RZ, R0 ;  /* 0x000000ffff2d7224 */ /* 0x000fe200078e0000 */
[----:B------:R-:W-:Y:S01]  /*16710*/  MOV R3, 0x16740 ;  /* 0x0001674000037802 */ /* 0x000fe20000000f00 */
[----:B------:R-:W-:Y:S02]  /*16720*/  IMAD.MOV.U32 R44, RZ, RZ, 0x181f ;  /* 0x0000181fff2c7424 */ /* 0x000fe400078e00ff */
[----:B------:R-:W-:Y:S05]  /*16730*/  CALL.REL.NOINC `($__internal_21_$__cuda_sm70_shflsync_idx_p) ;  /* 0x0000149000007944 */ /* 0x000fea0003c00000 */
[----:B------:R-:W-:Y:S01]  /*16740*/  MOV R6, R44 ;  /* 0x0000002c00067202 */ /* 0x000fe20000000f00 */
[----:B------:R-:W-:-:S05]  /*16750*/  BRA `(.L_x_1466) ;  /* 0xffff712000007947 */ /* 0x000fca000383ffff */
.L_x_1369:
[----:B------:R-:W-:Y:S01]  /*16760*/  MOV R2, RZ ;  /* 0x000000ff00027202 */ /* 0x000fe20000000f00 */
[----:B------:R-:W-:Y:S01]  /*16770*/  IMAD.MOV.U32 R45, RZ, RZ, R4 ;  /* 0x000000ffff2d7224 */ /* 0x000fe200078e0004 */
[----:B------:R-:W-:Y:S01]  /*16780*/  MOV R3, 0x167b0 ;  /* 0x000167b000037802 */ /* 0x000fe20000000f00 */
[----:B------:R-:W-:Y:S02]  /*16790*/  IMAD.MOV.U32 R44, RZ, RZ, 0x181f ;  /* 0x0000181fff2c7424 */ /* 0x000fe400078e00ff */
[----:B-12---:R-:W-:Y:S05]  /*167a0*/  CALL.REL.NOINC `($__internal_21_$__cuda_sm70_shflsync_idx_p) ;  /* 0x0000142000007944 */ /* 0x006fea0003c00000 */
[----:B------:R-:W-:Y:S01]  /*167b0*/  MOV R5, R44 ;  /* 0x0000002c00057202 */ /* 0x000fe20000000f00 */
[----:B------:R-:W-:-:S05]  /*167c0*/  BRA `(.L_x_1467) ;  /* 0xffff70d000007947 */ /* 0x000fca000383ffff */
.L_x_1370:
        /* <DEDUP_REMOVED lines=13> */
.L_x_1371:
[----:B-1----:R-:W-:Y:S01]  /*168a0*/  MOV R2, 0x2 ;  /* 0x0000000200027802 */ /* 0x002fe20000000f00 */
[----:B------:R-:W-:Y:S01]  /*168b0*/  IMAD.MOV.U32 R45, RZ, RZ, R0 ;  /* 0x000000ffff2d7224 */ /* 0x000fe200078e0000 */
[----:B------:R-:W-:Y:S01]  /*168c0*/  MOV R3, 0x168f0 ;  /* 0x000168f000037802 */ /* 0x000fe20000000f00 */
[----:B------:R-:W-:Y:S02]  /*168d0*/  IMAD.MOV.U32 R44, RZ, RZ, 0x181f ;  /* 0x0000181fff2c7424 */ /* 0x000fe400078e00ff */
[----:B---34-:R-:W-:Y:S05]  /*168e0*/  CALL.REL.NOINC `($__internal_21_$__cuda_sm70_shflsync_idx_p) ;  /* 0x000012e000007944 */ /* 0x018fea0003c00000 */
[----:B------:R-:W-:Y:S01]  /*168f0*/  MOV R6, R44 ;  /* 0x0000002c00067202 */ /* 0x000fe20000000f00 */
[----:B------:R-:W-:-:S05]  /*16900*/  BRA `(.L_x_1469) ;  /* 0xffff722000007947 */ /* 0x000fca000383ffff */
.L_x_1372:
[----:B-1----:R-:W-:Y:S01]  /*16910*/  MOV R2, 0x2 ;  /* 0x0000000200027802 */ /* 0x002fe20000000f00 */
[----:B------:R-:W-:Y:S01]  /*16920*/  IMAD.MOV.U32 R45, RZ, RZ, R4 ;  /* 0x000000ffff2d7224 */ /* 0x000fe200078e0004 */
[----:B------:R-:W-:Y:S01]  /*16930*/  MOV R3, 0x16960 ;  /* 0x0001696000037802 */ /* 0x000fe20000000f00 */
[----:B------:R-:W-:Y:S02]  /*16940*/  IMAD.MOV.U32 R44, RZ, RZ, 0x181f ;  /* 0x0000181fff2c7424 */ /* 0x000fe400078e00ff */
[----:B--234-:R-:W-:Y:S05]  /*16950*/  CALL.REL.NOINC `($__internal_21_$__cuda_sm70_shflsync_idx_p) ;  /* 0x0000127000007944 */ /* 0x01cfea0003c00000 */
[----:B------:R-:W-:Y:S01]  /*16960*/  MOV R5, R44 ;  /* 0x0000002c00057202 */ /* 0x000fe20000000f00 */
[----:B------:R-:W-:-:S05]  /*16970*/  BRA `(.L_x_1470) ;  /* 0xffff71d000007947 */ /* 0x000fca000383ffff */
.L_x_1373:
[----:B-1----:R-:W-:Y:S01]  /*16980*/  MOV R2, 0x3 ;  /* 0x0000000300027802 */ /* 0x002fe20000000f00 */
[----:B------:R-:W-:Y:S01]  /*16990*/  IMAD.MOV.U32 R45, RZ, RZ, R0 ;  /* 0x000000ffff2d7224 */ /* 0x000fe200078e0000 */
[----:B------:R-:W-:Y:S01]  /*169a0*/  MOV R3, 0x169d0 ;  /* 0x000169d000037802 */ /* 0x000fe20000000f00 */
[----:B------:R-:W-:Y:S02]  /*169b0*/  IMAD.MOV.U32 R44, RZ, RZ, 0x181f ;  /* 0x0000181fff2c7424 */ /* 0x000fe400078e00ff */
[----:B--2-4-:R-:W-:Y:S05]  /*169c0*/  CALL.REL.NOINC `($__internal_21_$__cuda_sm70_shflsync_idx_p) ;  /* 0x0000120000007944 */ /* 0x014fea0003c00000 */
        /* <DEDUP_REMOVED lines=8> */
.L_x_1374:
[----:B------:R-:W-:Y:S02]  /*16a50*/  MOV R0, 0x2 ;  /* 0x0000000200007802 */ /* 0x000fe40000000f00 */
[----:B------:R-:W-:Y:S02]  /*16a60*/  MOV R2, 0x16a80 ;  /* 0x00016a8000027802 */ /* 0x000fe40000000f00 */
[----:B------:R-:W-:Y:S05]  /*16a70*/  CALL.REL.NOINC `($__internal_20_$__cuda_sm70_shflsync_bfly_p) ;  /* 0x000010f000007944 */ /* 0x000fea0003c00000 */
[----:B------:R-:W-:-:S05]  /*16a80*/  BRA `(.L_x_1472) ;  /* 0xffff76f000007947 */ /* 0x000fca000383ffff */
.L_x_1375:
[----:B------:R-:W-:Y:S02]  /*16a90*/  MOV R0, 0x1 ;  /* 0x0000000100007802 */ /* 0x000fe40000000f00 */
        /* <DEDUP_REMOVED lines=12> */
.L_x_1377:
[----:B------:R-:W-:Y:S01]  /*16b60*/  IMAD.MOV.U32 R4, RZ, RZ, R230 ;  /* 0x000000ffff047224 */ /* 0x000fe200078e00e6 */
[----:B------:R-:W-:-:S02]  /*16b70*/  MOV R0, 0x2 ;  /* 0x0000000200007802 */ /* 0x000fc40000000f00 */
[----:B------:R-:W-:Y:S02]  /*16b80*/  MOV R2, 0x16ba0 ;  /* 0x00016ba000027802 */ /* 0x000fe40000000f00 */
[----:B------:R-:W-:Y:S05]  /*16b90*/  CALL.REL.NOINC `($__internal_20_$__cuda_sm70_shflsync_bfly_p) ;  /* 0x00000fd000007944 */ /* 0x000fea0003c00000 */
[----:B------:R-:W-:Y:S05]  /*16ba0*/  BRA `(.L_x_1474) ;  /* 0xffff923000007947 */ /* 0x000fea000383ffff */
.L_x_1378:
[----:B------:R-:W-:Y:S01]  /*16bb0*/  IMAD.MOV.U32 R4, RZ, RZ, R5 ;  /* 0x000000ffff047224 */ /* 0x000fe200078e0005 */
[----:B------:R-:W-:Y:S02]  /*16bc0*/  MOV R0, 0x1 ;  /* 0x0000000100007802 */ /* 0x000fe40000000f00 */
[----:B------:R-:W-:Y:S02]  /*16bd0*/  MOV R2, 0x16bf0 ;  /* 0x00016bf000027802 */ /* 0x000fe40000000f00 */
[----:B-1----:R-:W-:Y:S05]  /*16be0*/  CALL.REL.NOINC `($__internal_20_$__cuda_sm70_shflsync_bfly_p) ;  /* 0x00000f8000007944 */ /* 0x002fea0003c00000 */
[----:B------:R-:W-:Y:S01]  /*16bf0*/  FADD.FTZ R5, R5, R0 ;  /* 0x0000000005057221 */ /* 0x000fe20000010000 */
[----:B------:R-:W-:Y:S02]  /*16c00*/  MOV R4, R247 ;  /* 0x000000f700047202 */ /* 0x000fe40000000f00 */
[----:B------:R-:W-:Y:S02]  /*16c10*/  MOV R0, 0x2 ;  /* 0x0000000200007802 */ /* 0x000fe40000000f00 */
[----:B------:R-:W-:Y:S02]  /*16c20*/  MOV R2, 0x16c40 ;  /* 0x00016c4000027802 */ /* 0x000fe40000000f00 */
[----:B------:R-:W-:Y:S05]  /*16c30*/  CALL.REL.NOINC `($__internal_20_$__cuda_sm70_shflsync_bfly_p) ;  /* 0x00000f3000007944 */ /* 0x000fea0003c00000 */
[----:B------:R-:W-:Y:S01]  /*16c40*/  FADD.FTZ R4, R247, R0 ;  /* 0x00000000f7047221 */ /* 0x000fe20000010000 */
[----:B------:R-:W-:Y:S02]  /*16c50*/  MOV R0, 0x1 ;  /* 0x0000000100007802 */ /* 0x000fe40000000f00 */
[----:B------:R-:W-:-:S02]  /*16c60*/  MOV R2, 0x16c80 ;  /* 0x00016c8000027802 */ /* 0x000fc40000000f00 */
[----:B------:R-:W-:Y:S05]  /*16c70*/  CALL.REL.NOINC `($__internal_20_$__cuda_sm70_shflsync_bfly_p) ;  /* 0x00000ef000007944 */ /* 0x000fea0003c00000 */
[----:B------:R-:W-:Y:S01]  /*16c80*/  MOV R3, R0 ;  /* 0x0000000000037202 */ /* 0x000fe20000000f00 */
[----:B------:R-:W-:Y:S05]  /*16c90*/  BRA `(.L_x_1475) ;  /* 0xffff91b000007947 */ /* 0x000fea000383ffff */
.L_x_1385:
[----:B-1234-:R-:W-:Y:S01]  /*16ca0*/  IMAD.MOV.U32 R45, RZ, RZ, R7 ;  /* 0x000000ffff2d7224 */ /* 0x01efe200078e0007 */
[----:B------:R-:W-:Y:S01]  /*16cb0*/  MOV R2, RZ ;  /* 0x000000ff00027202 */ /* 0x000fe20000000f00 */
[----:B------:R-:W-:Y:S01]  /*16cc0*/  IMAD.MOV.U32 R44, RZ, RZ, 0x181f ;  /* 0x0000181fff2c7424 */ /* 0x000fe200078e00ff */
[----:B------:R-:W-:-:S02]  /*16cd0*/  MOV R3, 0x16cf0 ;  /* 0x00016cf000037802 */ /* 0x000fc40000000f00 */
[----:B------:R-:W-:Y:S05]  /*16ce0*/  CALL.REL.NOINC `($__internal_21_$__cuda_sm70_shflsync_idx_p) ;  /* 0x00000ee000007944 */ /* 0x000fea0003c00000 */
[----:B------:R-:W-:Y:S01]  /*16cf0*/  MOV R10, R44 ;  /* 0x0000002c000a7202 */ /* 0x000fe20000000f00 */
[----:B------:R-:W-:Y:S05]  /*16d00*/  BRA `(.L_x_1476) ;  /* 0xffffa56000007947 */ /* 0x000fea000383ffff */
.L_x_1386:
[----:B------:R-:W-:Y:S01]  /*16d10*/  IMAD.MOV.U32 R45, RZ, RZ, R8 ;  /* 0x000000ffff2d7224 */ /* 0x000fe200078e0008 */
[----:B------:R-:W-:Y:S01]  /*16d20*/  MOV R2, RZ ;  /* 0x000000ff00027202 */ /* 0x000fe20000000f00 */
[----:B------:R-:W-:Y:S01]  /*16d30*/  IMAD.MOV.U32 R44, RZ, RZ, 0x181f ;  /* 0x0000181fff2c7424 */ /* 0x000fe200078e00ff */
[----:B------:R-:W-:-:S02]  /*16d40*/  MOV R3, 0x16d60 ;  /* 0x00016d6000037802 */ /* 0x000fc40000000f00 */
[----:B-12---:R-:W-:Y:S05]  /*16d50*/  CALL.REL.NOINC `($__internal_21_$__cuda_sm70_shflsync_idx_p) ;  /* 0x00000e7000007944 */ /* 0x006fea0003c00000 */
[----:B------:R-:W-:Y:S01]  /*16d60*/  MOV R0, R44 ;  /* 0x0000002c00007202 */ /* 0x000fe20000000f00 */
[----:B------:R-:W-:Y:S05]  /*16d70*/  BRA `(.L_x_1477) ;  /* 0xffffa51000007947 */ /* 0x000fea000383ffff */
.L_x_1389:
        /* <DEDUP_REMOVED lines=13> */
.L_x_1392:
[----:B------:R-:W-:Y:S01]  /*16e50*/  IMAD.MOV.U32 R45, RZ, RZ, R7 ;  /* 0x000000ffff2d7224 */ /* 0x000fe200078e0007 */
[----:B-1----:R-:W-:Y:S01]  /*16e60*/  MOV R2, 0x2 ;  /* 0x0000000200027802 */ /* 0x002fe20000000f00 */
[----:B------:R-:W-:Y:S01]  /*16e70*/  IMAD.MOV.U32 R44, RZ, RZ, 0x181f ;  /* 0x0000181fff2c7424 */ /* 0x000fe200078e00ff */
[----:B------:R-:W-:Y:S02]  /*16e80*/  MOV R3, 0x16ea0 ;  /* 0x00016ea000037802 */ /* 0x000fe40000000f00 */
[----:B--234-:R-:W-:Y:S05]  /*16e90*/  CALL.REL.NOINC `($__internal_21_$__cuda_sm70_shflsync_idx_p) ;  /* 0x00000d3000007944 */ /* 0x01cfea0003c00000 */
[----:B------:R-:W-:Y:S01]  /*16ea0*/  MOV R10, R44 ;  /* 0x0000002c000a7202 */ /* 0x000fe20000000f00 */
[----:B------:R-:W-:Y:S05]  /*16eb0*/  BRA `(.L_x_1479) ;  /* 0xffffa65000007947 */ /* 0x000fea000383ffff */
.L_x_1393:
[----:B------:R-:W-:Y:S01]  /*16ec0*/  IMAD.MOV.U32 R45, RZ, RZ, R8 ;  /* 0x000000ffff2d7224 */ /* 0x000fe200078e0008 */
[----:B-1----:R-:W-:Y:S01]  /*16ed0*/  MOV R2, 0x2 ;  /* 0x0000000200027802 */ /* 0x002fe20000000f00 */
[----:B------:R-:W-:Y:S01]  /*16ee0*/  IMAD.MOV.U32 R44, RZ, RZ, 0x181f ;  /* 0x0000181fff2c7424 */ /* 0x000fe200078e00ff */
[----:B------:R-:W-:Y:S02]  /*16ef0*/  MOV R3, 0x16f10 ;  /* 0x00016f1000037802 */ /* 0x000fe40000000f00 */
[----:B--234-:R-:W-:Y:S05]  /*16f00*/  CALL.REL.NOINC `($__internal_21_$__cuda_sm70_shflsync_idx_p) ;  /* 0x00000cc000007944 */ /* 0x01cfea0003c00000 */
[----:B------:R-:W-:Y:S01]  /*16f10*/  MOV R0, R44 ;  /* 0x0000002c00007202 */ /* 0x000fe20000000f00 */
[----:B------:R-:W-:Y:S05]  /*16f20*/  BRA `(.L_x_1480) ;  /* 0xffffa60000007947 */ /* 0x000fea000383ffff */
.L_x_1396:
        /* <DEDUP_REMOVED lines=13> */
.L_x_1398:
[----:B------:R-:W-:Y:S01]  /*17000*/  IMAD.MOV.U32 R45, RZ, RZ, R5 ;  /* 0x000000ffff2d7224 */ /* 0x000fe200078e0005 */
[----:B------:R-:W-:Y:S01]  /*17010*/  MOV R2, RZ ;  /* 0x000000ff00027202 */ /* 0x000fe20000000f00 */
[----:B------:R-:W-:Y:S01]  /*17020*/  IMAD.MOV.U32 R44, RZ, RZ, 0x1c1f ;  /* 0x00001c1fff2c7424 */ /* 0x000fe200078e00ff */
[----:B------:R-:W-:Y:S02]  /*17030*/  MOV R3, 0x17050 ;  /* 0x0001705000037802 */ /* 0x000fe40000000f00 */
[----:B------:R-:W-:Y:S05]  /*17040*/  CALL.REL.NOINC `($__internal_21_$__cuda_sm70_shflsync_idx_p) ;  /* 0x00000b8000007944 */ /* 0x000fea0003c00000 */
[----:B------:R-:W-:Y:S01]  /*17050*/  MOV R4, R44 ;  /* 0x0000002c00047202 */ /* 0x000fe20000000f00 */
[----:B------:R-:W-:Y:S05]  /*17060*/  BRA `(.L_x_1482) ;  /* 0xffffa8e000007947 */ /* 0x000fea000383ffff */
.L_x_1399:
[----:B------:R-:W-:Y:S01]  /*17070*/  IMAD.MOV.U32 R45, RZ, RZ, R12 ;  /* 0x000000ffff2d7224 */ /* 0x000fe200078e000c */
[----:B------:R-:W-:Y:S01]  /*17080*/  MOV R2, RZ ;  /* 0x000000ff00027202 */ /* 0x000fe20000000f00 */
[----:B------:R-:W-:Y:S01]  /*17090*/  IMAD.MOV.U32 R44, RZ, RZ, 0x1c1f ;  /* 0x00001c1fff2c7424 */ /* 0x000fe200078e00ff */
[----:B------:R-:W-:Y:S02]  /*170a0*/  MOV R3, 0x170c0 ;  /* 0x000170c000037802 */ /* 0x000fe40000000f00 */
[----:B-12---:R-:W-:Y:S05]  /*170b0*/  CALL.REL.NOINC `($__internal_21_$__cuda_sm70_shflsync_idx_p) ;  /* 0x00000b1000007944 */ /* 0x006fea0003c00000 */
[----:B------:R-:W-:Y:S01]  /*170c0*/  MOV R0, R44 ;  /* 0x0000002c00007202 */ /* 0x000fe20000000f00 */
[----:B------:R-:W-:Y:S05]  /*170d0*/  BRA `(.L_x_1483) ;  /* 0xffffa89000007947 */ /* 0x000fea000383ffff */
.L_x_1402:
[----:B------:R-:W-:Y:S01]  /*170e0*/  IMAD.MOV.U32 R45, RZ, RZ, R5 ;  /* 0x000000ffff2d7224 */ /* 0x000fe200078e0005 */
[----:B--2---:R-:W-:Y:S01]  /*170f0*/  MOV R2, 0x1 ;  /* 0x0000000100027802 */ /* 0x004fe20000000f00 */
[----:B------:R-:W-:Y:S01]  /*17100*/  IMAD.MOV.U32 R44, RZ, RZ, 0x1c1f ;  /* 0x00001c1fff2c7424 */ /* 0x000fe200078e00ff */
[----:B------:R-:W-:-:S02]  /*17110*/  MOV R3, 0x17130 ;  /* 0x0001713000037802 */ /* 0x000fc40000000f00 */
[----:B-1-34-:R-:W-:Y:S05]  /*17120*/  CALL.REL.NOINC `($__internal_21_$__cuda_sm70_shflsync_idx_p) ;  /* 0x00000aa000007944 */ /* 0x01afea0003c00000 */
        /* <DEDUP_REMOVED lines=8> */
.L_x_1406:
[----:B------:R-:W-:Y:S01]  /*171b0*/  IMAD.MOV.U32 R45, RZ, RZ, R7 ;  /* 0x000000ffff2d7224 */ /* 0x000fe200078e0007 */
[----:B------:R-:W-:Y:S01]  /*171c0*/  MOV R2, RZ ;  /* 0x000000ff00027202 */ /* 0x000fe20000000f00 */
[----:B------:R-:W-:Y:S01]  /*171d0*/  IMAD.MOV.U32 R44, RZ, RZ, 0x181f ;  /* 0x0000181fff2c7424 */ /* 0x000fe200078e00ff */
[----:B------:R-:W-:Y:S02]  /*171e0*/  MOV R3, 0x17200 ;  /* 0x0001720000037802 */ /* 0x000fe40000000f00 */
[----:B------:R-:W-:Y:S05]  /*171f0*/  CALL.REL.NOINC `($__internal_21_$__cuda_sm70_shflsync_idx_p) ;  /* 0x000009d000007944 */ /* 0x000fea0003c00000 */
[----:B------:R-:W-:Y:S01]  /*17200*/  MOV R9, R44 ;  /* 0x0000002c00097202 */ /* 0x000fe20000000f00 */
[----:B------:R-:W-:Y:S05]  /*17210*/  BRA `(.L_x_1485) ;  /* 0xffffbb5000007947 */ /* 0x000fea000383ffff */
.L_x_1407:
[----:B------:R-:W-:Y:S01]  /*17220*/  IMAD.MOV.U32 R45, RZ, RZ, R10 ;  /* 0x000000ffff2d7224 */ /* 0x000fe200078e000a */
[----:B------:R-:W-:Y:S01]  /*17230*/  MOV R2, RZ ;  /* 0x000000ff00027202 */ /* 0x000fe20000000f00 */
[----:B------:R-:W-:Y:S01]  /*17240*/  IMAD.MOV.U32 R44, RZ, RZ, 0x181f ;  /* 0x0000181fff2c7424 */ /* 0x000fe200078e00ff */
[----:B------:R-:W-:Y:S02]  /*17250*/  MOV R3, 0x17270 ;  /* 0x0001727000037802 */ /* 0x000fe40000000f00 */
[----:B-12---:R-:W-:Y:S05]  /*17260*/  CALL.REL.NOINC `($__internal_21_$__cuda_sm70_shflsync_idx_p) ;  /* 0x0000096000007944 */ /* 0x006fea0003c00000 */
[----:B------:R-:W-:Y:S01]  /*17270*/  MOV R0, R44 ;  /* 0x0000002c00007202 */ /* 0x000fe20000000f00 */
[----:B------:R-:W-:Y:S05]  /*17280*/  BRA `(.L_x_1486) ;  /* 0xffffbb0000007947 */ /* 0x000fea000383ffff */
.L_x_1410:
        /* <DEDUP_REMOVED lines=13> */
.L_x_1413:
[----:B------:R-:W-:Y:S01]  /*17360*/  IMAD.MOV.U32 R45, RZ, RZ, R7 ;  /* 0x000000ffff2d7224 */ /* 0x000fe200078e0007 */
[----:B-1----:R-:W-:Y:S01]  /*17370*/  MOV R2, 0x2 ;  /* 0x0000000200027802 */ /* 0x002fe20000000f00 */
[----:B------:R-:W-:Y:S01]  /*17380*/  IMAD.MOV.U32 R44, RZ, RZ, 0x181f ;  /* 0x0000181fff2c7424 */ /* 0x000fe200078e00ff */
[----:B------:R-:W-:Y:S02]  /*17390*/  MOV R3, 0x173b0 ;  /* 0x000173b000037802 */ /* 0x000fe40000000f00 */
[----:B--234-:R-:W-:Y:S05]  /*173a0*/  CALL.REL.NOINC `($__internal_21_$__cuda_sm70_shflsync_idx_p) ;  /* 0x0000082000007944 */ /* 0x01cfea0003c00000 */
[----:B------:R-:W-:Y:S01]  /*173b0*/  MOV R9, R44 ;  /* 0x0000002c00097202 */ /* 0x000fe20000000f00 */
[----:B------:R-:W-:Y:S05]  /*173c0*/  BRA `(.L_x_1488) ;  /* 0xffffbc5000007947 */ /* 0x000fea000383ffff */
.L_x_1414:
[----:B------:R-:W-:Y:S01]  /*173d0*/  IMAD.MOV.U32 R45, RZ, RZ, R10 ;  /* 0x000000ffff2d7224 */ /* 0x000fe200078e000a */
[----:B-1----:R-:W-:Y:S01]  /*173e0*/  MOV R2, 0x2 ;  /* 0x0000000200027802 */ /* 0x002fe20000000f00 */
[----:B------:R-:W-:Y:S01]  /*173f0*/  IMAD.MOV.U32 R44, RZ, RZ, 0x181f ;  /* 0x0000181fff2c7424 */ /* 0x000fe200078e00ff */
[----:B------:R-:W-:Y:S02]  /*17400*/  MOV R3, 0x17420 ;  /* 0x0001742000037802 */ /* 0x000fe40000000f00 */
[----:B--234-:R-:W-:Y:S05]  /*17410*/  CALL.REL.NOINC `($__internal_21_$__cuda_sm70_shflsync_idx_p) ;  /* 0x000007b000007944 */ /* 0x01cfea0003c00000 */
[----:B------:R-:W-:Y:S01]  /*17420*/  MOV R0, R44 ;  /* 0x0000002c00007202 */ /* 0x000fe20000000f00 */
[----:B------:R-:W-:Y:S05]  /*17430*/  BRA `(.L_x_1489) ;  /* 0xffffbc0000007947 */ /* 0x000fea000383ffff */
.L_x_1417:
        /* <DEDUP_REMOVED lines=13> */
.L_x_1419:
[----:B------:R-:W-:Y:S01]  /*17510*/  IMAD.MOV.U32 R45, RZ, RZ, R62 ;  /* 0x000000ffff2d7224 */ /* 0x000fe200078e003e */
[----:B------:R-:W-:Y:S01]  /*17520*/  MOV R2, RZ ;  /* 0x000000ff00027202 */ /* 0x000fe20000000f00 */
[----:B------:R-:W-:Y:S01]  /*17530*/  IMAD.MOV.U32 R44, RZ, RZ, 0x1f ;  /* 0x0000001fff2c7424 */ /* 0x000fe200078e00ff */
[----:B------:R-:W-:Y:S02]  /*17540*/  MOV R3, 0x17560 ;  /* 0x0001756000037802 */ /* 0x000fe40000000f00 */
[----:B------:R-:W-:Y:S05]  /*17550*/  CALL.REL.NOINC `($__internal_21_$__cuda_sm70_shflsync_idx_p) ;  /* 0x0000067000007944 */ /* 0x000fea0003c00000 */
[----:B------:R-:W-:Y:S01]  /*17560*/  MOV R9, R44 ;  /* 0x0000002c00097202 */ /* 0x000fe20000000f00 */
[----:B------:R-:W-:Y:S05]  /*17570*/  BRA `(.L_x_1491) ;  /* 0xffffbdb000007947 */ /* 0x000fea000383ffff */
.L_x_1420:
[----:B------:R-:W-:Y:S01]  /*17580*/  IMAD.MOV.U32 R45, RZ, RZ, R62 ;  /* 0x000000ffff2d7224 */ /* 0x000fe200078e003e */
[----:B------:R-:W-:Y:S01]  /*17590*/  MOV R2, 0x1 ;  /* 0x0000000100027802 */ /* 0x000fe20000000f00 */
[----:B------:R-:W-:Y:S01]  /*175a0*/  IMAD.MOV.U32 R44, RZ, RZ, 0x1f ;  /* 0x0000001fff2c7424 */ /* 0x000fe200078e00ff */
[----:B------:R-:W-:Y:S02]  /*175b0*/  MOV R3, 0x175d0 ;  /* 0x000175d000037802 */ /* 0x000fe40000000f00 */
[----:B-12---:R-:W-:Y:S05]  /*175c0*/  CALL.REL.NOINC `($__internal_21_$__cuda_sm70_shflsync_idx_p) ;  /* 0x0000060000007944 */ /* 0x006fea0003c00000 */
[----:B------:R-:W-:Y:S01]  /*175d0*/  MOV R8, R44 ;  /* 0x0000002c00087202 */ /* 0x000fe20000000f00 */
[----:B------:R-:W-:Y:S05]  /*175e0*/  BRA `(.L_x_1492) ;  /* 0xffffbd6000007947 */ /* 0x000fea000383ffff */
.L_x_1421:
[----:B------:R-:W-:Y:S02]  /*175f0*/  MOV R2, 0x1 ;  /* 0x0000000100027802 */ /* 0x000fe40000000f00 */
[----:B------:R-:W-:-:S02]  /*17600*/  MOV R3, 0x17620 ;  /* 0x0001762000037802 */ /* 0x000fc40000000f00 */
[----:B-1234-:R-:W-:Y:S05]  /*17610*/  CALL.REL.NOINC `($__internal_22_$__cuda_sm70_shflsync_up_p) ;  /* 0x0000061000007944 */ /* 0x01efea0003c00000 */
[----:B------:R-:W-:Y:S05]  /*17620*/  BRA `(.L_x_1493) ;  /* 0xffffbe5000007947 */ /* 0x000fea000383ffff */
.L_x_1422:
[----:B------:R-:W-:Y:S02]  /*17630*/  MOV R2, 0x2 ;  /* 0x0000000200027802 */ /* 0x000fe40000000f00 */
[----:B------:R-:W-:-:S02]  /*17640*/  MOV R3, 0x17660 ;  /* 0x0001766000037802 */ /* 0x000fc40000000f00 */
[----:B--2-4-:R-:W-:Y:S05]  /*17650*/  CALL.REL.NOINC `($__internal_22_$__cuda_sm70_shflsync_up_p) ;  /* 0x000005d000007944 */ /* 0x014fea0003c00000 */
        /* <DEDUP_REMOVED lines=24> */
.L_x_1426:
[----:B------:R-:W-:Y:S02]  /*177e0*/  MOV R2, 0x1 ;  /* 0x0000000100027802 */ /* 0x000fe40000000f00 */
[----:B------:R-:W-:Y:S02]  /*177f0*/  MOV R3, 0x17810 ;  /* 0x0001781000037802 */ /* 0x000fe40000000f00 */
[----:B------:R-:W-:Y:S05]  /*17800*/  CALL.REL.NOINC `($__internal_22_$__cuda_sm70_shflsync_up_p) ;  /* 0x0000042000007944 */ /* 0x000fea0003c00000 */
[----:B------:R-:W-:Y:S01]  /*17810*/  MOV R2, R4 ;  /* 0x0000000400027202 */ /* 0x000fe20000000f00 */
[----:B------:R-:W-:Y:S05]  /*17820*/  BRA `(.L_x_1495) ;  /* 0xffffbeb000007947 */ /* 0x000fea000383ffff */
.L_x_1427:
        /* <DEDUP_REMOVED lines=27> */
.L_x_1429:
[----:B------:R-:W-:Y:S02]  /*179e0*/  SEL R0, RZ, 0x1, P0 ;  /* 0x00000001ff007807 */ /* 0x000fe40000000000 */
[----:B------:R-:W-:Y:S02]  /*179f0*/  MOV R2, 0x17a10 ;  /* 0x00017a1000027802 */ /* 0x000fe40000000f00 */
[----:B-1----:R-:W-:Y:S05]  /*17a00*/  CALL.REL.NOINC `($__internal_23_$__cuda_sm70_votesync_ballot) ;  /* 0x0000029000007944 */ /* 0x002fea0003c00000 */
[----:B------:R-:W-:Y:S01]  /*17a10*/  MOV R5, R0 ;  /* 0x0000000000057202 */ /* 0x000fe20000000f00 */
[----:B------:R-:W-:Y:S05]  /*17a20*/  BRA `(.L_x_1497) ;  /* 0xffffbe4000007947 */ /* 0x000fea000383ffff */
.L_x_1430:
[----:B------:R-:W-:Y:S01]  /*17a30*/  IMAD.MOV.U32 R45, RZ, RZ, R6 ;  /* 0x000000ffff2d7224 */ /* 0x000fe200078e0006 */
[----:B--2---:R-:W-:Y:S01]  /*17a40*/  MOV R2, R0 ;  /* 0x0000000000027202 */ /* 0x004fe20000000f00 */
[----:B------:R-:W-:Y:S01]  /*17a50*/  IMAD.MOV.U32 R44, RZ, RZ, 0x1f ;  /* 0x0000001fff2c7424 */ /* 0x000fe200078e00ff */
[----:B------:R-:W-:Y:S02]  /*17a60*/  MOV R3, 0x17a80 ;  /* 0x00017a8000037802 */ /* 0x000fe40000000f00 */
[----:B-1----:R-:W-:Y:S05]  /*17a70*/  CALL.REL.NOINC `($__internal_21_$__cuda_sm70_shflsync_idx_p) ;  /* 0x0000015000007944 */ /* 0x002fea0003c00000 */
[----:B------:R-:W-:Y:S01]  /*17a80*/  IMAD.MOV.U32 R10, RZ, RZ, R44 ;  /* 0x000000ffff0a7224 */ /* 0x000fe200078e002c */
[----:B------:R-:W-:Y:S01]  /*17a90*/  MOV R2, R0 ;  /* 0x0000000000027202 */ /* 0x000fe20000000f00 */
[----:B------:R-:W-:Y:S01]  /*17aa0*/  IMAD.MOV.U32 R45, RZ, RZ, R7 ;  /* 0x000000ffff2d7224 */ /* 0x000fe200078e0007 */
[----:B------:R-:W-:-:S02]  /*17ab0*/  MOV R44, 0x1f ;  /* 0x0000001f002c7802 */ /* 0x000fc40000000f00 */
[----:B------:R-:W-:Y:S02]  /*17ac0*/  MOV R3, 0x17ae0 ;  /* 0x00017ae000037802 */ /* 0x000fe40000000f00 */
[----:B------:R-:W-:Y:S05]  /*17ad0*/  CALL.REL.NOINC `($__internal_21_$__cuda_sm70_shflsync_idx_p) ;  /* 0x000000f000007944 */ /* 0x000fea0003c00000 */
[----:B------:R-:W-:Y:S01]  /*17ae0*/  MOV R7, R44 ;  /* 0x0000002c00077202 */ /* 0x000fe20000000f00 */
[----:B------:R-:W-:Y:S05]  /*17af0*/  BRA `(.L_x_1498) ;  /* 0xffffbde000007947 */ /* 0x000fea000383ffff */
.L_x_1433:
[----:B------:R-:W-:Y:S01]  /*17b00*/  IMAD.MOV.U32 R45, RZ, RZ, R4 ;  /* 0x000000ffff2d7224 */ /* 0x000fe200078e0004 */
[----:B--2---:R-:W-:Y:S01]  /*17b10*/  MOV R2, R0 ;  /* 0x0000000000027202 */ /* 0x004fe20000000f00 */
[----:B------:R-:W-:Y:S01]  /*17b20*/  IMAD.MOV.U32 R44, RZ, RZ, 0x1f ;  /* 0x0000001fff2c7424 */ /* 0x000fe200078e00ff */
[----:B------:R-:W-:Y:S02]  /*17b30*/  MOV R3, 0x17b50 ;  /* 0x00017b5000037802 */ /* 0x000fe40000000f00 */
[----:B-1--4-:R-:W-:Y:S05]  /*17b40*/  CALL.REL.NOINC `($__internal_21_$__cuda_sm70_shflsync_idx_p) ;  /* 0x0000008000007944 */ /* 0x012fea0003c00000 */
[----:B------:R-:W-:Y:S01]  /*17b50*/  MOV R11, R44 ;  /* 0x0000002c000b7202 */ /* 0x000fe20000000f00 */
[----:B------:R-:W-:Y:S05]  /*17b60*/  BRA `(.L_x_1432) ;  /* 0xffffbdd000007947 */ /* 0x000fea000383ffff */
        .weak           $__internal_20_$__cuda_sm70_shflsync_bfly_p
        .type           $__internal_20_$__cuda_sm70_shflsync_bfly_p,@function
        .size           $__internal_20_$__cuda_sm70_shflsync_bfly_p,($__internal_21_$__cuda_sm70_shflsync_idx_p - $__internal_20_$__cuda_sm70_shflsync_bfly_p)
$__internal_20_$__cuda_sm70_shflsync_bfly_p:
[----:B------:R-:W-:Y:S02]  /*17b70*/  MOV R214, 0xffffffff ;  /* 0xffffffff00d67802 */ /* 0x000fe40000000f00 */
[----:B------:R-:W-:Y:S02]  /*17b80*/  MOV R3, 0x1f ;  /* 0x0000001f00037802 */ /* 0x000fe40000000f00 */
[----:B------:R-:W-:Y:S04]  /*17b90*/  WARPSYNC R214 ;  /* 0x000000d600007348 */ /* 0x000fe80003800000 */
[----:B------:R1:W2:Y:S02]  /*17ba0*/  SHFL.BFLY PT, R0, R4, R0, R3 ;  /* 0x0c00000004007389 */ /* 0x0002a400000e0003 */
[----:B-1----:R-:W-:-:S04]  /*17bb0*/  MOV R3, 0x0 ;  /* 0x0000000000037802 */ /* 0x002fc80000000f00 */
[----:B--2---:R-:W-:Y:S05]  /*17bc0*/  RET.REL.NODEC R2 `(_ZN7cutlass13device_kernelIN5flash19enable_sm80_to_sm89INS1_16FlashAttnFwdSm80INS1_25CollectiveMainloopFwdSm80ILi8ELi1ELb1EN4cute5tupleIJNS5_1CILi128EEENS7_ILi112EEES8_EEELi128ENS_6half_tEfNS_4arch4Sm80ELb1ELb0ELb1ELb1ELb1ELb0ELb1ELb1EEENS1_21CollectiveEpilogueFwdINS6_IJS8_S8_S9_EEENS6_IJNS7_ILi1EEESH_SH_EEESB_SD_Li256ELb1ELb1ELb1ELb0EEENS1_36VarlenDynamicPersistentTileSchedulerILi128ELi112ELi256ELi256ELb1ELb1ELb0ELb1ELb1ELb1EEEEEEEEEvNT_6ParamsE) ;  /* 0xfffe843002007950 */ /* 0x004fea0003c3ffff */
        .weak           $__internal_21_$__cuda_sm70_shflsync_idx_p
        .type           $__internal_21_$__cuda_sm70_shflsync_idx_p,@function
        .size           $__internal_21_$__cuda_sm70_shflsync_idx_p,($__internal_22_$__cuda_sm70_shflsync_up_p - $__internal_21_$__cuda_sm70_shflsync_idx_p)
$__internal_21_$__cuda_sm70_shflsync_idx_p:
[----:B------:R-:W-:-:S04]  /*17bd0*/  MOV R225, 0xffffffff ;  /* 0xffffffff00e17802 */ /* 0x000fc80000000f00 */
[----:B------:R-:W-:Y:S04]  /*17be0*/  WARPSYNC R225 ;  /* 0x000000e100007348 */ /* 0x000fe80003800000 */
[----:B------:R1:W2:Y:S02]  /*17bf0*/  SHFL.IDX PT, R44, R45, R2, R44 ;  /* 0x000000022d2c7389 */ /* 0x0002a400000e002c */
[----:B-1----:R-:W-:Y:S02]  /*17c00*/  MOV R2, R3 ;  /* 0x0000000300027202 */ /* 0x002fe40000000f00 */
[----:B------:R-:W-:-:S04]  /*17c10*/  MOV R3, 0x0 ;  /* 0x0000000000037802 */ /* 0x000fc80000000f00 */
[----:B--2---:R-:W-:Y:S05]  /*17c20*/  RET.REL.NODEC R2 `(_ZN7cutlass13device_kernelIN5flash19enable_sm80_to_sm89INS1_16FlashAttnFwdSm80INS1_25CollectiveMainloopFwdSm80ILi8ELi1ELb1EN4cute5tupleIJNS5_1CILi128EEENS7_ILi112EEES8_EEELi128ENS_6half_tEfNS_4arch4Sm80ELb1ELb0ELb1ELb1ELb1ELb0ELb1ELb1EEENS1_21CollectiveEpilogueFwdINS6_IJS8_S8_S9_EEENS6_IJNS7_ILi1EEESH_SH_EEESB_SD_Li256ELb1ELb1ELb1ELb0EEENS1_36VarlenDynamicPersistentTileSchedulerILi128ELi112ELi256ELi256ELb1ELb1ELb0ELb1ELb1ELb1EEEEEEEEEvNT_6ParamsE) ;  /* 0xfffe83d002007950 */ /* 0x004fea0003c3ffff */
        .weak           $__internal_22_$__cuda_sm70_shflsync_up_p
        .type           $__internal_22_$__cuda_sm70_shflsync_up_p,@function
        .size           $__internal_22_$__cuda_sm70_shflsync_up_p,($__internal_23_$__cuda_sm70_votesync_ballot - $__internal_22_$__cuda_sm70_shflsync_up_p)
$__internal_22_$__cuda_sm70_shflsync_up_p:
[----:B------:R-:W-:Y:S02]  /*17c30*/  IMAD.MOV.U32 R4, RZ, RZ, RZ ;  /* 0x000000ffff047224 */ /* 0x000fe400078e00ff */
[----:B------:R-:W-:-:S04]  /*17c40*/  IMAD.MOV.U32 R10, RZ, RZ, -0x1 ;  /* 0xffffffffff0a7424 */ /* 0x000fc800078e00ff */
[----:B------:R-:W-:Y:S04]  /*17c50*/  WARPSYNC R10 ;  /* 0x0000000a00007348 */ /* 0x000fe80003800000 */
[----:B------:R1:W2:Y:S02]  /*17c60*/  SHFL.UP PT, R4, R0, R2, R4 ;  /* 0x0400000200047389 */ /* 0x0002a400000e0004 */
[----:B-1----:R-:W-:Y:S02]  /*17c70*/  MOV R2, R3 ;  /* 0x0000000300027202 */ /* 0x002fe40000000f00 */
[----:B------:R-:W-:-:S04]  /*17c80*/  MOV R3, 0x0 ;  /* 0x0000000000037802 */ /* 0x000fc80000000f00 */
[----:B--2---:R-:W-:Y:S05]  /*17c90*/  RET.REL.NODEC R2 `(_ZN7cutlass13device_kernelIN5flash19enable_sm80_to_sm89INS1_16FlashAttnFwdSm80INS1_25CollectiveMainloopFwdSm80ILi8ELi1ELb1EN4cute5tupleIJNS5_1CILi128EEENS7_ILi112EEES8_EEELi128ENS_6half_tEfNS_4arch4Sm80ELb1ELb0ELb1ELb1ELb1ELb0ELb1ELb1EEENS1_21CollectiveEpilogueFwdINS6_IJS8_S8_S9_EEENS6_IJNS7_ILi1EEESH_SH_EEESB_SD_Li256ELb1ELb1ELb1ELb0EEENS1_36VarlenDynamicPersistentTileSchedulerILi128ELi112ELi256ELi256ELb1ELb1ELb0ELb1ELb1ELb1EEEEEEEEEvNT_6ParamsE) ;  /* 0xfffe836002007950 */ /* 0x004fea0003c3ffff */
        .weak           $__internal_23_$__cuda_sm70_votesync_ballot
        .type           $__internal_23_$__cuda_sm70_votesync_ballot,@function
        .size           $__internal_23_$__cuda_sm70_votesync_ballot,(.L_x_3598 - $__internal_23_$__cuda_sm70_votesync_ballot)
$__internal_23_$__cuda_sm70_votesync_ballot:
[----:B------:R-:W-:Y:S01]  /*17ca0*/  ISETP.NE.U32.AND P0, PT, R0, 0x1, PT ;  /* 0x000000010000780c */ /* 0x000fe20003f05070 */
[----:B------:R-:W-:-:S04]  /*17cb0*/  IMAD.MOV.U32 R3, RZ, RZ, -0x1 ;  /* 0xffffffffff037424 */ /* 0x000fc800078e00ff */
[----:B------:R-:W-:Y:S08]  /*17cc0*/  WARPSYNC R3 ;  /* 0x0000000300007348 */ /* 0x000ff00003800000 */
[----:B------:R-:W-:-:S04]  /*17cd0*/  VOTE.ANY R0, PT, !P0 ;  /* 0x0000000000007806 */ /* 0x000fc800040e0100 */
[----:B------:R-:W-:Y:S01]  /*17ce0*/  LOP3.LUT R0, R0, R3, RZ, 0xc0, !PT ;  /* 0x0000000300007212 */ /* 0x000fe200078ec0ff */
[----:B------:R-:W-:-:S04]  /*17cf0*/  IMAD.MOV.U32 R3, RZ, RZ, 0x0 ;  /* 0x00000000ff037424 */ /* 0x000fc800078e00ff */
[----:B------:R-:W-:Y:S05]  /*17d00*/  RET.REL.NODEC R2 `(_ZN7cutlass13device_kernelIN5flash19enable_sm80_to_sm89INS1_16FlashAttnFwdSm80INS1_25CollectiveMainloopFwdSm80ILi8ELi1ELb1EN4cute5tupleIJNS5_1CILi128EEENS7_ILi112EEES8_EEELi128ENS_6half_tEfNS_4arch4Sm80ELb1ELb0ELb1ELb1ELb1ELb0ELb1ELb1EEENS1_21CollectiveEpilogueFwdINS6_IJS8_S8_S9_EEENS6_IJNS7_ILi1EEESH_SH_EEESB_SD_Li256ELb1ELb1ELb1ELb0EEENS1_36VarlenDynamicPersistentTileSchedulerILi128ELi112ELi256ELi256ELb1ELb1ELb0ELb1ELb1ELb1EEEEEEEEEvNT_6ParamsE) ;  /* 0xfffe82f002007950 */ /* 0x000fea0003c3ffff */
.L_x_1499:
        /* <DEDUP_REMOVED lines=15> */
.L_x_3598:


//--------------------- .text._ZN7cutlass13device_kernelIN5flash19enable_sm80_to_sm89INS1_16FlashAttnFwdSm80INS1_25CollectiveMainloopFwdSm80ILi8ELi1ELb1EN4cute5tupleIJNS5_1CILi128EEENS7_ILi112EEES8_EEELi128ENS_6half_tEfNS_4arch4Sm80ELb1ELb0ELb1ELb1ELb1ELb1ELb1ELb1EEENS1_21CollectiveEpilogueFwdINS6_IJS8_S8_S9_EEENS6_IJNS7_ILi1EEESH_SH_EEESB_SD_Li256ELb1ELb1ELb1ELb0EEENS1_36VarlenDynamicPersistentTileSchedulerILi128ELi112ELi256ELi256ELb1ELb1ELb0ELb1ELb1ELb1EEEEEEEEEvNT_6ParamsE --------------------------
	.section	.text._ZN7cutlass13device_kernelIN5flash19enable_sm80_to_sm89INS1_16FlashAttnFwdSm80INS1_25CollectiveMainloopFwdSm80ILi8ELi1ELb1EN4cute5tupleIJNS5_1CILi128EEENS7_ILi112EEES8_EEELi128ENS_6half_tEfNS_4arch4Sm80ELb1ELb0ELb1ELb1ELb1ELb1ELb1ELb1EEENS1_21CollectiveEpilogueFwdINS6_IJS8_S8_S9_EEENS6_IJNS7_ILi1EEESH_SH_EEESB_SD_Li256ELb1ELb1ELb1ELb0EEENS1_36VarlenDynamicPersistentTileSchedulerILi128ELi112ELi256ELi256ELb1ELb1ELb0ELb1ELb1ELb1EEEEEEEEEvNT_6ParamsE,"ax",@progbits
	.sectioninfo	@"SHI_REGISTERS=255"
	.align	128
.text._ZN7cutlass13device_kernelIN5flash19enable_sm80_to_sm89INS1_16FlashAttnFwdSm80INS1_25CollectiveMainloopFwdSm80ILi8ELi1ELb1EN4cute5tupleIJNS5_1CILi128EEENS7_ILi112EEES8_EEELi128ENS_6half_tEfNS_4arch4Sm80ELb1ELb0ELb1ELb1ELb1ELb1ELb1ELb1EEENS1_21CollectiveEpilogueFwdINS6_IJS8_S8_S9_EEENS6_IJNS7_ILi1EEESH_SH_EEESB_SD_Li256ELb1ELb1ELb1ELb0EEENS1_36VarlenDynamicPersistentTileSchedulerILi128ELi112ELi256ELi256ELb1ELb1ELb0ELb1ELb1ELb1EEEEEEEEEvNT_6ParamsE:
        .type           _ZN7cutlass13device_kernelIN5flash19enable_sm80_to_sm89INS1_16FlashAttnFwdSm80INS1_25CollectiveMainloopFwdSm80ILi8ELi1ELb1EN4cute5tupleIJNS5_1CILi128EEENS7_ILi112EEES8_EEELi128ENS_6half_tEfNS_4arch4Sm80ELb1ELb0ELb1ELb1ELb1ELb1ELb1ELb1EEENS1_21CollectiveEpilogueFwdINS6_IJS8_S8_S9_EEENS6_IJNS7_ILi1EEESH_SH_EEESB_SD_Li256ELb1ELb1ELb1ELb0EEENS1_36VarlenDynamicPersistentTileSchedulerILi128ELi112ELi256ELi256ELb1ELb1ELb0ELb1ELb1ELb1EEEEEEEEEvNT_6ParamsE,@function
        .size           _ZN7cutlass13device_kernelIN5flash19enable_sm80_to_sm89INS1_16FlashAttnFwdSm80INS1_25CollectiveMainloopFwdSm80ILi8ELi1ELb1EN4cute5tupleIJNS5_1CILi128EEENS7_ILi112EEES8_EEELi128ENS_6half_tEfNS_4arch4Sm80ELb1ELb0ELb1ELb1ELb1ELb1ELb1ELb1EEENS1_21CollectiveEpilogueFwdINS6_IJS8_S8_S9_EEENS6_IJNS7_ILi1EEESH_SH_EEESB_SD_Li256ELb1ELb1ELb1ELb0EEENS1_36VarlenDynamicPersistentTileSchedulerILi128ELi112ELi256ELi256ELb1ELb1ELb0ELb1ELb1ELb1EEEEEEEEEvNT_6ParamsE,(.L_x_3603 - _ZN7cutlass13device_kernelIN5flash19enable_sm80_to_sm89INS1_16FlashAttnFwdSm80INS1_25CollectiveMainloopFwdSm80ILi8ELi1ELb1EN4cute5tupleIJNS5_1CILi128EEENS7_ILi112EEES8_EEELi128ENS_6half_tEfNS_4arch4Sm80ELb1ELb0ELb1ELb1ELb1ELb1ELb1ELb1EEENS1_21CollectiveEpilogueFwdINS6_IJS8_S8_S9_EEENS6_IJNS7_ILi1EEESH_SH_EEESB_SD_Li256ELb1ELb1ELb1ELb0EEENS1_36VarlenDynamicPersistentTileSchedulerILi128ELi112ELi256ELi256ELb1ELb1ELb0ELb1ELb1ELb1EEEEEEEEEvNT_6ParamsE)
        .other          _ZN7cutlass13device_kernelIN5flash19enable_sm80_to_sm89INS1_16FlashAttnFwdSm80INS1_25CollectiveMainloopFwdSm80ILi8ELi1ELb1EN4cute5tupleIJNS5_1CILi128EEENS7_ILi112EEES8_EEELi128ENS_6half_tEfNS_4arch4Sm80ELb1ELb0ELb1ELb1ELb1ELb1ELb1ELb1EEENS1_21CollectiveEpilogueFwdINS6_IJS8_S8_S9_EEENS6_IJNS7_ILi1EEESH_SH_EEESB_SD_Li256ELb1ELb1ELb1ELb0EEENS1_36VarlenDynamicPersistentTileSchedulerILi128ELi112ELi256ELi256ELb1ELb1ELb0ELb1ELb1ELb1EEEEEEEEEvNT_6ParamsE,@"STO_CUDA_ENTRY STV_DEFAULT"
_ZN7cutlass13device_kernelIN5flash19enable_sm80_to_sm89INS1_16FlashAttnFwdSm80INS1_25CollectiveMainloopFwdSm80ILi8ELi1ELb1EN4cute5tupleIJNS5_1CILi128EEENS7_ILi112EEES8_EEELi128ENS_6half_tEfNS_4arch4Sm80ELb1ELb0ELb1ELb1ELb1ELb1ELb1ELb1EEENS1_21CollectiveEpilogueFwdINS6_IJS8_S8_S9_EEENS6_IJNS7_ILi1EEESH_SH_EEESB_SD_Li256ELb1ELb1ELb1ELb0EEENS1_36VarlenDynamicPersistentTileSchedulerILi128ELi112ELi256ELi256ELb1ELb1ELb0ELb1ELb1ELb1EEEEEEEEEvNT_6ParamsE:
        /* <DEDUP_REMOVED lines=54> */
.L_x_1505:
        /* <DEDUP_REMOVED lines=16> */
.L_x_1724:
        /* <DEDUP_REMOVED lines=16> */
.L_x_1725:
[----:B--2---:R-:W-:-:S05]  /*0560*/  IMAD R0, R0, c[0x0][0x538], RZ ;  /* 0x00014e0000007a24 */ /* 0x004fca00078e02ff */
[----:B------:R-:W-:-:S04]  /*0570*/  IADD3 R7, R0, R7, RZ ;  /* 0x0000000700077210 */ /* 0x000fc80007ffe0ff */
[----:B------:R-:W-:-:S13]  /*0580*/  ISETP.GT.AND P0, PT, R7, UR4, PT ;  /* 0x0000000407007c0c */ /* 0x000fda000bf04270 */
[----:B-1----:R-:W-:Y:S05]  /*0590*/  @!P0 BRA `(.L_x_1505) ;  /* 0xfffffdc000008947 */ /* 0x002fea000383ffff */
.L_x_1501:
[----:B------:R-:W-:-:S05]  /*05a0*/  IADD3 R7, -R0, R7, RZ ;  /* 0x0000000700077210 */ /* 0x000fca0007ffe1ff */
[----:B------:R-:W-:-:S05]  /*05b0*/  IMAD R0, R4, c[0x0][0x538], R7 ;  /* 0x00014e0004007a24 */ /* 0x000fca00078e0207 */
[----:B------:R-:W-:Y:S01]  /*05c0*/  ISETP.GT.AND P0, PT, R0, UR4, PT ;  /* 0x0000000400007c0c */ /* 0x000fe2000bf04270 */
[----:B------:R-:W-:-:S12]  /*05d0*/  BRA.DIV ~URZ, `(.L_x_1506) ;  /* 0x000203727f007947 */ /* 0x000fd8000b800000 */
[----:B------:R-:W-:-:S04]  /*05e0*/  VOTE.ANY R15, PT, !P0 ;  /* 0x00000000000f7806 */ /* 0x000fc800040e0100 */
.L_x_1726:
[----:B------:R-:W1:Y:S02]  /*05f0*/  POPC R0, R15 ;  /* 0x0000000f00007309 */ /* 0x000e640000000000 */
[----:B-1----:R-:W-:-:S05]  /*0600*/  IADD3 R2, R0, R6, RZ ;  /* 0x0000000600027210 */ /* 0x002fca0007ffe0ff */
[----:B------:R1:W-:Y:S01]  /*0610*/  STL [R1+0x5c], R2 ;  /* 0x00005c0201007387 */ /* 0x0003e20000100800 */
[----:B------:R-:W-:Y:S05]  /*0620*/  BRA.DIV ~URZ, `(.L_x_1507) ;  /* 0x000203627f007947 */ /* 0x000fea000b800000 */
[----:B------:R2:W3:Y:S01]  /*0630*/  SHFL.IDX PT, R12, R9, R0, 0x1f ;  /* 0x00001f00090c7589 */ /* 0x0004e200000e0000 */
[----:B------:R-:W-:-:S03]  /*0640*/  MOV R5, RZ ;  /* 0x000000ff00057202 */ /* 0x000fc60000000f00 */
[----:B------:R2:W4:Y:S04]  /*0650*/  SHFL.IDX PT, R9, R8, R0, 0x1f ;  /* 0x00001f0008097589 */ /* 0x00052800000e0000 */
.L_x_1727:
[----:B------:R-:W-:Y:S01]  /*0660*/  ISETP.NE.AND P0, PT, R15, RZ, PT ;  /* 0x000000ff0f00720c */ /* 0x000fe20003f05270 */
[----:B------:R-:W-:-:S12]  /*0670*/  BSSY B0, `(.L_x_1508) ;  /* 0x0000005000007945 */ /* 0x000fd80003800000 */
[----:B------:R-:W-:Y:S05]  /*0680*/  @!P0 BRA `(.L_x_1509) ;  /* 0x0000003000008947 */ /* 0x000fea0003800000 */
[----:B--2---:R-:W-:Y:S01]  /*0690*/  IADD3 R0, R0, -0x1, RZ ;  /* 0xffffffff00007810 */ /* 0x004fe20007ffe0ff */
[----:B------:R-:W-:Y:S05]  /*06a0*/  BRA.DIV ~URZ, `(.L_x_1510) ;  /* 0x000203c27f007947 */ /* 0x000fea000b800000 */
[----:B------:R2:W1:Y:S02]  /*06b0*/  SHFL.IDX PT, R5, R4, R0, 0x1f ;  /* 0x00001f0004057589 */ /* 0x00046400000e0000 */
.L_x_1509:
[----:B------:R-:W-:Y:S05]  /*06c0*/  BSYNC B0 ;  /* 0x0000000000007941 */ /* 0x000fea0003800000 */
.L_x_1508:
        /* <DEDUP_REMOVED lines=69> */
.L_x_1512:
        /* <DEDUP_REMOVED lines=70> */
.L_x_1513:
[----:B------:R-:W-:Y:S05]  /*0f80*/  BSYNC B0 ;  /* 0x0000000000007941 */ /* 0x000fea0003800000 */
.L_x_1511:
[----:B------:R-:W-:-:S04]  /*0f90*/  LOP3.LUT R0, RZ, R0, RZ, 0x33, !PT ;  /* 0x00000000ff007212 */ /* 0x000fc800078e33ff */
[----:B------:R-:W-:-:S05]  /*0fa0*/  IADD3 R0, R0, R12, RZ ;  /* 0x0000000c00007210 */ /* 0x000fca0007ffe0ff */
[----:B------:R2:W-:Y:S01]  /*0fb0*/  STL [R1+0x54], R0 ;  /* 0x0000540001007387 */ /* 0x0005e20000100800 */
[----:B------:R-:W-:Y:S05]  /*0fc0*/  BRA `(.L_x_1514) ;  /* 0x0000006000007947 */ /* 0x000fea0003800000 */
.L_x_1502:
[----:B------:R-:W-:Y:S01]  /*0fd0*/  MOV R0, UR4 ;  /* 0x0000000400007c02 */ /* 0x000fe20008000f00 */
[----:B------:R-:W-:Y:S04]  /*0fe0*/  STL [R1+0x54], RZ ;  /* 0x000054ff01007387 */ /* 0x000fe80000100800 */
[----:B------:R-:W-:Y:S04]  /*0ff0*/  STL [R1+0x58], RZ ;  /* 0x000058ff01007387 */ /* 0x000fe80000100800 */
[----:B------:R1:W-:Y:S02]  /*1000*/  STL [R1+0x50], R0 ;  /* 0x0000500001007387 */ /* 0x0003e40000100800 */
[----:B-1----:R-:W-:-:S05]  /*1010*/  MOV R0, c[0x0][0x53c] ;  /* 0x00014f0000007a02 */ /* 0x002fca0000000f00 */
[----:B------:R1:W-:Y:S02]  /*1020*/  STL [R1+0x5c], R0 ;  /* 0x00005c0001007387 */ /* 0x0003e40000100800 */
.L_x_1514:
        /* <DEDUP_REMOVED lines=8> */
.L_x_1500:
[----:B-12---:R-:W2:Y:S02]  /*10b0*/  LDL R0, [R1+0x5c] ;  /* 0x00005c0001007983 */ /* 0x006ea40000100800 */
[----:B--2---:R-:W-:-:S13]  /*10c0*/  ISETP.GE.AND P0, PT, R0, c[0x0][0x53c], PT ;  /* 0x00014f0000007a0c */ /* 0x004fda0003f06270 */
[----:B------:R-:W-:Y:S05]  /*10d0*/  @P0 EXIT ;  /* 0x000000000000094d */ /* 0x000fea0003800000 */
[----:B------:R-:W1:Y:S01]  /*10e0*/  S2R R15, SR_TID.X ;  /* 0x00000000000f7919 */ /* 0x000e620000002100 */
[----:B------:R-:W-:Y:S01]  /*10f0*/  IMAD.MOV.U32 R19, RZ, RZ, 0x20 ;  /* 0x00000020ff137424 */ /* 0x000fe200078e00ff */
[----:B------:R-:W-:Y:S01]  /*1100*/  ULDC UR4, c[0x0][0x2ac] ;  /* 0x0000ab0000047ab9 */ /* 0x000fe20000000800 */
[----:B------:R-:W-:Y:S01]  /*1110*/  IMAD.MOV.U32 R18, RZ, RZ, 0x40 ;  /* 0x00000040ff127424 */ /* 0x000fe200078e00ff */
        /* <DEDUP_REMOVED lines=35> */
[C---:B------:R-:W-:Y:S01]  /*1350*/  IMAD.SHL.U32 R76, R83.reuse, 0x8, RZ ;  /* 0x00000008534c7824 */ /* 0x040fe200078e00ff */
        /* <DEDUP_REMOVED lines=33> */
[----:B------:R-:W-:Y:S01]  /*1570*/  IADD3 R22, R82, 0x40, RZ ;  /* 0x0000004052167810 */ /* 0x000fe20007ffe0ff */
[----:B------:R-:W-:Y:S01]  /*1580*/  IMAD R25, R10, 0x10, R4 ;  /* 0x000000100a197824 */ /* 0x000fe200078e0204 */
[----:B------:R-:W-:Y:S01]  /*1590*/  LOP3.LUT R7, R0, 0xfffffe00, RZ, 0xc0, !PT ;  /* 0xfffffe0000077812 */ /* 0x000fe200078ec0ff */
[C---:B------:R-:W-:Y:S01]  /*15a0*/  IMAD.SHL.U32 R0, R82.reuse, 0x40, RZ ;  /* 0x0000004052007824 */ /* 0x040fe200078e00ff */
[----:B------:R-:W-:Y:S01]  /*15b0*/  IADD3 R13, R82, 0x60, RZ ;  /* 0x00000060520d7810 */ /* 0x000fe20007ffe0ff */
[----:B------:R-:W-:Y:S01]  /*15c0*/  IMAD.SHL.U32 R4, R15, 0x40, RZ ;  /* 0x000000400f047824 */ /* 0x000fe200078e00ff */
[C---:B------:R-:W-:Y:S01]  /*15d0*/  LOP3.LUT P4, RZ, R9.reuse, 0x2, RZ, 0xc0, !PT ;  /* 0x0000000209ff7812 */ /* 0x040fe2000788c0ff */
[----:B------:R-:W-:Y:S01]  /*15e0*/  STL [R1+0x128], R25 ;  /* 0x0001281901007387 */ /* 0x000fe20000100800 */
[----:B------:R-:W-:Y:S02]  /*15f0*/  LOP3.LUT P3, RZ, R9, 0x4, RZ, 0xc0, !PT ;  /* 0x0000000409ff7812 */ /* 0x000fe4000786c0ff */
[----:B------:R-:W-:Y:S01]  /*1600*/  SHF.R.S32.HI R9, RZ, 0x1f, R15 ;  /* 0x0000001fff097819 */ /* 0x000fe2000001140f */
[----:B------:R-:W-:Y:S01]  /*1610*/  STL [R1+0xbc], R21 ;  /* 0x0000bc1501007387 */ /* 0x000fe20000100800 */
[----:B------:R-:W-:-:S02]  /*1620*/  IADD3 R3, R21, 0x80, RZ ;  /* 0x0000008015037810 */ /* 0x000fc40007ffe0ff */
[----:B------:R-:W-:Y:S02]  /*1630*/  SHF.R.S32.HI R8, RZ, 0x1f, R22 ;  /* 0x0000001fff087819 */ /* 0x000fe40000011416 */
[----:B------:R-:W-:Y:S02]  /*1640*/  SHF.R.S32.HI R10, RZ, 0x1f, R13 ;  /* 0x0000001fff0a7819 */ /* 0x000fe4000001140d */
[----:B------:R-:W-:Y:S01]  /*1650*/  LOP3.LUT R11, R0, 0x1c0, RZ, 0xc0, !PT ;  /* 0x000001c0000b7812 */ /* 0x000fe200078ec0ff */
[----:B------:R-:W-:Y:S01]  /*1660*/  IMAD R0, R83, 0x20, R82 ;  /* 0x0000002053007824 */ /* 0x000fe200078e0252 */
[----:B------:R-:W-:Y:S02]  /*1670*/  IADD3 R20, R21, 0x70, RZ ;  /* 0x0000007015147810 */ /* 0x000fe40007ffe0ff */
[----:B------:R-:W-:Y:S02]  /*1680*/  LEA.HI R9, R9, R15, RZ, 0x3 ;  /* 0x0000000f09097211 */ /* 0x000fe400078f18ff */
[----:B------:R-:W-:Y:S01]  /*1690*/  @P0 IADD3 R20, R3, 0x10, RZ ;  /* 0x0000001003140810 */ /* 0x000fe20007ffe0ff */
[----:B------:R-:W-:Y:S01]  /*16a0*/  IMAD.SHL.U32 R3, R22, 0x40, RZ ;  /* 0x0000004016037824 */ /* 0x000fe200078e00ff */
[----:B------:R-:W-:-:S02]  /*16b0*/  LOP3.LUT R15, R4, 0x1c0, RZ, 0xc0, !PT ;  /* 0x000001c0040f7812 */ /* 0x000fc400078ec0ff */
[----:B------:R-:W-:Y:S01]  /*16c0*/  SHF.R.S32.HI R2, RZ, 0x1f, R82 ;  /* 0x0000001fff027819 */ /* 0x000fe20000011452 */
[----:B------:R-:W-:Y:S01]  /*16d0*/  IMAD.SHL.U32 R2, R13, 0x40, RZ ;  /* 0x000000400d027824 */ /* 0x000fe200078e00ff */
[----:B------:R-:W-:Y:S01]  /*16e0*/  LEA.HI R8, R8, R22, RZ, 0x3 ;  /* 0x0000001608087211 */ /* 0x000fe200078f18ff */
[----:B------:R-:W-:Y:S01]  /*16f0*/  STL [R1+0xc0], R20 ;  /* 0x0000c01401007387 */ /* 0x000fe20000100800 */
[----:B------:R-:W-:Y:S02]  /*1700*/  LEA.HI R4, R10, R13, RZ, 0x3 ;  /* 0x0000000d0a047211 */ /* 0x000fe400078f18ff */
[----:B------:R-:W-:Y:S02]  /*1710*/  LOP3.LUT R10, R11, 0x38, R76, 0xf8, !PT ;  /* 0x000000380b0a7812 */ /* 0x000fe400078ef84c */
[----:B------:R-:W-:Y:S01]  /*1720*/  SHF.R.U32.HI R22, RZ, 0x3, R11 ;  /* 0x00000003ff167819 */ /* 0x000fe2000001160b */
[----:B------:R-:W-:Y:S01]  /*1730*/  IMAD.SHL.U32 R4, R4, 0x40, RZ ;  /* 0x0000004004047824 */ /* 0x000fe200078e00ff */
[----:B------:R-:W-:-:S02]  /*1740*/  IADD3 R81, R78, 0x20, RZ ;  /* 0x000000204e517810 */ /* 0x000fc40007ffe0ff */
[----:B------:R-:W-:Y:S02]  /*1750*/  LOP3.LUT R11, R12, 0x7ffffffc, RZ, 0xc0, !PT ;  /* 0x7ffffffc0c0b7812 */ /* 0x000fe400078ec0ff */
[----:B------:R-:W-:Y:S02]  /*1760*/  LOP3.LUT R26, R10, R22, RZ, 0x3c, !PT ;  /* 0x000000160a1a7212 */ /* 0x000fe400078e3cff */
[----:B------:R-:W-:Y:S01]  /*1770*/  LOP3.LUT R13, R2, 0x1c0, RZ, 0xc0, !PT ;  /* 0x000001c0020d7812 */ /* 0x000fe200078ec0ff */
[----:B------:R-:W-:Y:S01]  /*1780*/  IMAD.SHL.U32 R2, R9, 0x40, RZ ;  /* 0x0000004009027824 */ /* 0x000fe200078e00ff */
[----:B------:R-:W-:Y:S01]  /*1790*/  SHF.R.S32.HI R12, RZ, 0x1f, R81 ;  /* 0x0000001fff0c7819 */ /* 0x000fe20000011451 */
[----:B------:R-:W-:Y:S01]  /*17a0*/  STL [R1+0x124], R26 ;  /* 0x0001241a01007387 */ /* 0x000fe20000100800 */
[----:B------:R-:W-:Y:S01]  /*17b0*/  LOP3.LUT R14, R3, 0x1c0, RZ, 0xc0, !PT ;  /* 0x000001c0030e7812 */ /* 0x000fe200078ec0ff */
[----:B------:R-:W-:Y:S01]  /*17c0*/  IMAD.SHL.U32 R3, R8, 0x40, RZ ;  /* 0x0000004008037824 */ /* 0x000fe200078e00ff */
[--C-:B------:R-:W-:Y:S01]  /*17d0*/  LOP3.LUT R9, R15, 0x38, R76.reuse, 0xf8, !PT ;  /* 0x000000380f097812 */ /* 0x100fe200078ef84c */
[----:B------:R1:W-:Y:S01]  /*17e0*/  STL [R1+0xb8], R12 ;  /* 0x0000b80c01007387 */ /* 0x0003e20000100800 */
[----:B------:R-:W-:Y:S01]  /*17f0*/  SHF.R.U32.HI R24, RZ, 0x3, R15 ;  /* 0x00000003ff187819 */ /* 0x000fe2000001160f */
[----:B------:R-:W-:Y:S01]  /*1800*/  IMAD.IADD R11, R27, 0x1, -R11 ;  /* 0x000000011b0b7824 */ /* 0x000fe200078e0a0b */
[----:B------:R-:W-:-:S02]  /*1810*/  LOP3.LUT R15, R13, 0x38, R76, 0xf8, !PT ;  /* 0x000000380d0f7812 */ /* 0x000fc400078ef84c */
[----:B------:R-:W-:Y:S01]  /*1820*/  SHF.R.U32.HI R22, RZ, 0x3, R13 ;  /* 0x00000003ff167819 */ /* 0x000fe2000001160d */
[----:B------:R-:W-:Y:S01]  /*1830*/  IMAD.SHL.U32 R30, R11, 0x2, RZ ;  /* 0x000000020b1e7824 */ /* 0x000fe200078e00ff */
[----:B------:R-:W-:Y:S02]  /*1840*/  IADD3 R226, R76, 0x40, RZ ;  /* 0x000000404ce27810 */ /* 0x000fe40007ffe0ff */
[----:B------:R-:W-:Y:S02]  /*1850*/  LOP3.LUT R10, R14, 0x38, R76, 0xf8, !PT ;  /* 0x000000380e0a7812 */ /* 0x000fe400078ef84c */
[----:B------:R-:W-:Y:S02]  /*1860*/  SHF.R.U32.HI R23, RZ, 0x3, R14 ;  /* 0x00000003ff177819 */ /* 0x000fe4000001160e */
[----:B------:R-:W-:Y:S01]  /*1870*/  LOP3.LUT R13, R3, 0xfffffe00, RZ, 0xc0, !PT ;  /* 0xfffffe00030d7812 */ /* 0x000fe200078ec0ff */
[----:B------:R-:W-:Y:S01]  /*1880*/  IMAD R3, R17, 0x8, R25 ;  /* 0x0000000811037824 */ /* 0x000fe200078e0219 */
[----:B------:R-:W-:-:S02]  /*1890*/  LOP3.LUT R14, R4, 0xfffffe00, RZ, 0xc0, !PT ;  /* 0xfffffe00040e7812 */ /* 0x000fc400078ec0ff */
[----:B------:R-:W-:Y:S02]  /*18a0*/  SHF.R.S32.HI R8, RZ, 0x1f, R226 ;  /* 0x0000001fff087819 */ /* 0x000fe400000114e2 */
[----:B------:R-:W-:Y:S02]  /*18b0*/  LOP3.LUT R10, R13, R10, R23, 0xf6, !PT ;  /* 0x0000000a0d0a7212 */ /* 0x000fe400078ef617 */
[----:B------:R-:W-:Y:S01]  /*18c0*/  LEA R202, R6, 0x8100, 0x1 ;  /* 0x0000810006ca7811 */ /* 0x000fe200078e08ff */
[----:B------:R2:W-:Y:S01]  /*18d0*/  STL [R1+0x4], R8 ;  /* 0x0000040801007387 */ /* 0x0005e20000100800 */
[----:B------:R-:W-:Y:S02]  /*18e0*/  LEA R10, R10, 0x100, 0x1 ;  /* 0x000001000a0a7811 */ /* 0x000fe400078e08ff */
[----:B-1----:R-:W-:Y:S01]  /*18f0*/  LOP3.LUT R12, R2, 0xfffffe00, RZ, 0xc0, !PT ;  /* 0xfffffe00020c7812 */ /* 0x002fe200078ec0ff */
[----:B------:R1:W-:Y:S01]  /*1900*/  STL [R1+0x64], R3 ;  /* 0x0000640301007387 */ /* 0x0003e20000100800 */
[----:B------:R-:W-:-:S02]  /*1910*/  IADD3 R29, R30, 0x8, RZ ;  /* 0x000000081e1d7810 */ /* 0x000fc40007ffe0ff */
[----:B------:R-:W-:Y:S01]  /*1920*/  LOP3.LUT R11, R12, R9, R24, 0xf6, !PT ;  /* 0x000000090c0b7212 */ /* 0x000fe200078ef618 */
[----:B------:R-:W-:Y:S01]  /*1930*/  STL [R1+0x60], R30 ;  /* 0x0000601e01007387 */ /* 0x000fe20000100800 */
[----:B------:R-:W-:Y:S02]  /*1940*/  LOP3.LUT R9, R14, R15, R22, 0xf6, !PT ;  /* 0x0000000f0e097212 */ /* 0x000fe400078ef616 */
[----:B------:R-:W-:Y:S02]  /*1950*/  LEA R11, R11, 0x100, 0x1 ;  /* 0x000001000b0b7811 */ /* 0x000fe400078e08ff */
[----:B------:R-:W-:Y:S02]  /*1960*/  LEA R6, R9, 0x100, 0x1 ;  /* 0x0000010009067811 */ /* 0x000fe400078e08ff */
[----:B------:R-:W-:Y:S01]  /*1970*/  IADD3 R28, R30, 0x10, RZ ;  /* 0x000000101e1c7810 */ /* 0x000fe20007ffe0ff */
[----:B------:R3:W-:Y:S01]  /*1980*/  STL [R1+0x120], R11 ;  /* 0x0001200b01007387 */ /* 0x0007e20000100800 */
[----:B------:R-:W-:-:S02]  /*1990*/  LOP3.LUT R2, R26, R7, RZ, 0xfc, !PT ;  /* 0x000000071a027212 */ /* 0x000fc400078efcff */
[C---:B------:R-:W-:Y:S01]  /*19a0*/  IADD3 R27, R30.reuse, 0x18, RZ ;  /* 0x000000181e1b7810 */ /* 0x040fe20007ffe0ff */
[----:B------:R4:W-:Y:S01]  /*19b0*/  STL [R1+0x11c], R10 ;  /* 0x00011c0a01007387 */ /* 0x0009e20000100800 */
[----:B------:R-:W-:Y:S01]  /*19c0*/  IADD3 R26, R30, 0x20, RZ ;  /* 0x000000201e1a7810 */ /* 0x000fe20007ffe0ff */
[----:B------:R-:W-:Y:S01]  /*19d0*/  IMAD.SHL.U32 R229, R2, 0x2, RZ ;  /* 0x0000000202e57824 */ /* 0x000fe200078e00ff */
[C---:B------:R-:W-:Y:S01]  /*19e0*/  IADD3 R25, R30.reuse, 0x28, RZ ;  /* 0x000000281e197810 */ /* 0x040fe20007ffe0ff */
[----:B------:R5:W-:Y:S01]  /*19f0*/  STL [R1+0x118], R6 ;  /* 0x0001180601007387 */ /* 0x000be20000100800 */
[C---:B------:R-:W-:Y:S02]  /*1a00*/  IADD3 R24, R30.reuse, 0x30, RZ ;  /* 0x000000301e187810 */ /* 0x040fe40007ffe0ff */
[----:B------:R-:W-:Y:S01]  /*1a10*/  IADD3 R23, R30, 0x38, RZ ;  /* 0x000000381e177810 */ /* 0x000fe20007ffe0ff */
[----:B------:R-:W-:Y:S01]  /*1a20*/  STL [R1+0xb4], R29 ;  /* 0x0000b41d01007387 */ /* 0x000fe20000100800 */
[----:B--2---:R-:W-:-:S02]  /*1a30*/  SEL R8, R19, 0xffffffe0, !P1 ;  /* 0xffffffe013087807 */ /* 0x004fc40004800000 */
[----:B-1----:R-:W-:Y:S01]  /*1a40*/  SEL R3, R19, 0xffffffe0, !P4 ;  /* 0xffffffe013037807 */ /* 0x002fe20006000000 */
[----:B------:R1:W-:Y:S01]  /*1a50*/  STL [R1+0xb0], R28 ;  /* 0x0000b01c01007387 */ /* 0x0003e20000100800 */
[----:B------:R-:W-:Y:S02]  /*1a60*/  IADD3 R22, R30, 0x40, RZ ;  /* 0x000000401e167810 */ /* 0x000fe40007ffe0ff */
[C---:B------:R-:W-:Y:S01]  /*1a70*/  SEL R4, R18.reuse, 0xffffffc0, !P2 ;  /* 0xffffffc012047807 */ /* 0x040fe20005000000 */
[----:B------:R-:W-:Y:S01]  /*1a80*/  STL [R1+0xac], R27 ;  /* 0x0000ac1b01007387 */ /* 0x000fe20000100800 */
[----:B------:R-:W-:Y:S02]  /*1a90*/  SEL R2, R18, 0xffffffc0, !P3 ;  /* 0xffffffc012027807 */ /* 0x000fe40005800000 */
[C---:B------:R-:W-:Y:S01]  /*1aa0*/  IADD3 R19, R30.reuse, 0x48, RZ ;  /* 0x000000481e137810 */ /* 0x040fe20007ffe0ff */
[----:B------:R2:W-:Y:S01]  /*1ab0*/  STL [R1+0xa8], R26 ;  /* 0x0000a81a01007387 */ /* 0x0005e20000100800 */
[----:B------:R-:W-:-:S02]  /*1ac0*/  IADD3 R18, R30, 0x50, RZ ;  /* 0x000000501e127810 */ /* 0x000fc40007ffe0ff */
[C---:B------:R-:W-:Y:S01]  /*1ad0*/  IADD3 R17, R30.reuse, 0x58, RZ ;  /* 0x000000581e117810 */ /* 0x040fe20007ffe0ff */
[----:B------:R2:W-:Y:S01]  /*1ae0*/  STL [R1+0xa4], R25 ;  /* 0x0000a41901007387 */ /* 0x0005e20000100800 */
[C---:B------:R-:W-:Y:S02]  /*1af0*/  IADD3 R15, R30.reuse, 0x60, RZ ;  /* 0x000000601e0f7810 */ /* 0x040fe40007ffe0ff */
[C---:B---3--:R-:W-:Y:S01]  /*1b00*/  IADD3 R11, R30.reuse, 0x68, RZ ;  /* 0x000000681e0b7810 */ /* 0x048fe20007ffe0ff */
[----:B------:R-:W-:Y:S01]  /*1b10*/  STL [R1+0xa0], R24 ;  /* 0x0000a01801007387 */ /* 0x000fe20000100800 */
[----:B------:R-:W-:Y:S02]  /*1b20*/  SHF.R.S32.HI R9, RZ, 0x1f, R29 ;  /* 0x0000001fff097819 */ /* 0x000fe4000001141d */
[C---:B----4-:R-:W-:Y:S01]  /*1b30*/  IADD3 R10, R30.reuse, 0x70, RZ ;  /* 0x000000701e0a7810 */ /* 0x050fe20007ffe0ff */
[----:B------:R3:W-:Y:S01]  /*1b40*/  STL [R1+0x9c], R23 ;  /* 0x00009c1701007387 */ /* 0x0007e20000100800 */
[----:B-----5:R-:W-:-:S02]  /*1b50*/  IADD3 R6, R30, 0x78, RZ ;  /* 0x000000781e067810 */ /* 0x020fc40007ffe0ff */
[----:B------:R-:W-:Y:S01]  /*1b60*/  LEA R203, R5, 0x100, 0x1 ;  /* 0x0000010005cb7811 */ /* 0x000fe200078e08ff */
[----:B------:R4:W-:Y:S01]  /*1b70*/  STL [R1+0x98], R22 ;  /* 0x0000981601007387 */ /* 0x0009e20000100800 */
[----:B-1----:R-:W-:Y:S02]  /*1b80*/  SHF.R.S32.HI R28, RZ, 0x1f, R28 ;  /* 0x0000001fff1c7819 */ /* 0x002fe4000001141c */
[----:B------:R-:W-:Y:S01]  /*1b90*/  IADD3 R237, -R82, 0x70, RZ ;  /* 0x0000007052ed7810 */ /* 0x000fe20007ffe1ff */
[----:B------:R-:W-:Y:S01]  /*1ba0*/  STL [R1+0x94], R19 ;  /* 0x0000941301007387 */ /* 0x000fe20000100800 */
[--C-:B------:R-:W-:Y:S01]  /*1bb0*/  IMAD.IADD R204, R3, 0x1, R203.reuse ;  /* 0x0000000103cc7824 */ /* 0x100fe200078e02cb */
[----:B------:R-:W-:Y:S01]  /*1bc0*/  SHF.R.S32.HI R77, RZ, 0x1f, R76 ;  /* 0x0000001fff4d7819 */ /* 0x000fe2000001144c */
[C---:B------:R-:W-:Y:S01]  /*1bd0*/  IMAD.IADD R206, R2.reuse, 0x1, R203 ;  /* 0x0000000102ce7824 */ /* 0x040fe200078e02cb */
[----:B------:R1:W-:Y:S01]  /*1be0*/  STL [R1+0x90], R18 ;  /* 0x0000901201007387 */ /* 0x0003e20000100800 */
[----:B--2---:R-:W-:Y:S01]  /*1bf0*/  SHF.R.S32.HI R26, RZ, 0x1f, R26 ;  /* 0x0000001fff1a7819 */ /* 0x004fe2000001141a */
[----:B------:R-:W-:Y:S01]  /*1c00*/  IMAD.IADD R205, R2, 0x1, R204 ;  /* 0x0000000102cd7824 */ /* 0x000fe200078e02cc */
[----:B------:R-:W-:Y:S01]  /*1c10*/  SHF.R.S32.HI R79, RZ, 0x1f, R78 ;  /* 0x0000001fff4f7819 */ /* 0x000fe2000001144e */
[----:B------:R2:W-:Y:S01]  /*1c20*/  STL [R1+0x8c], R17 ;  /* 0x00008c1101007387 */ /* 0x0005e20000100800 */
[----:B------:R-:W-:-:S03]  /*1c30*/  SHF.R.S32.HI R25, RZ, 0x1f, R25 ;  /* 0x0000001fff197819 */ /* 0x000fc60000011419 */
[----:B------:R-:W-:Y:S04]  /*1c40*/  STL [R1+0x88], R15 ;  /* 0x0000880f01007387 */ /* 0x000fe80000100800 */
[----:B------:R5:W-:Y:S01]  /*1c50*/  STL [R1+0x84], R11 ;  /* 0x0000840b01007387 */ /* 0x000be20000100800 */
[----:B---3--:R-:W-:-:S03]  /*1c60*/  SHF.R.S32.HI R23, RZ, 0x1f, R23 ;  /* 0x0000001fff177819 */ /* 0x008fc60000011417 */
[----:B------:R3:W-:Y:S01]  /*1c70*/  STL [R1+0x114], R9 ;  /* 0x0001140901007387 */ /* 0x0007e20000100800 */
[----:B----4-:R-:W-:-:S03]  /*1c80*/  SHF.R.S32.HI R22, RZ, 0x1f, R22 ;  /* 0x0000001fff167819 */ /* 0x010fc60000011416 */
[----:B------:R4:W-:Y:S04]  /*1c90*/  STL [R1+0x80], R10 ;  /* 0x0000800a01007387 */ /* 0x0009e80000100800 */
[----:B------:R-:W-:Y:S01]  /*1ca0*/  STL [R1+0x110], R28 ;  /* 0x0001101c01007387 */ /* 0x000fe20000100800 */
[----:B-1----:R-:W-:-:S03]  /*1cb0*/  SHF.R.S32.HI R18, RZ, 0x1f, R18 ;  /* 0x0000001fff127819 */ /* 0x002fc60000011412 */
[----:B------:R-:W-:Y:S01]  /*1cc0*/  STL [R1+0x7c], R6 ;  /* 0x00007c0601007387 */ /* 0x000fe20000100800 */
[----:B--2---:R-:W-:Y:S02]  /*1cd0*/  SHF.R.S32.HI R17, RZ, 0x1f, R17 ;  /* 0x0000001fff117819 */ /* 0x004fe40000011411 */
[----:B-----5:R-:W-:Y:S02]  /*1ce0*/  SHF.R.S32.HI R11, RZ, 0x1f, R11 ;  /* 0x0000001fff0b7819 */ /* 0x020fe4000001140b */
[----:B---3--:R-:W-:Y:S02]  /*1cf0*/  SHF.R.S32.HI R9, RZ, 0x1f, R27 ;  /* 0x0000001fff097819 */ /* 0x008fe4000001141b */
[----:B----4-:R-:W-:-:S03]  /*1d00*/  SHF.R.S32.HI R10, RZ, 0x1f, R10 ;  /* 0x0000001fff0a7819 */ /* 0x010fc6000001140a */
        /* <DEDUP_REMOVED lines=25> */
[----:B------:R2:W-:Y:S01]  /*1ea0*/  STL [R1+0xd8], R10 ;  /* 0x0000d80a01007387 */ /* 0x0005e20000100800 */
[----:B------:R-:W-:-:S02]  /*1eb0*/  IMAD.IADD R224, R221, 0x1, R2 ;  /* 0x00000001dde07824 */ /* 0x000fc400078e0202 */
[----:B------:R-:W-:Y:S02]  /*1ec0*/  IMAD.IADD R223, R222, 0x1, R2 ;  /* 0x00000001dedf7824 */ /* 0x000fe400078e0202 */
[----:B-1----:R-:W-:Y:S02]  /*1ed0*/  IMAD.IADD R9, R4, 0x1, R9 ;  /* 0x0000000104097824 */ /* 0x002fe400078e0209 */
[----:B------:R-:W-:-:S03]  /*1ee0*/  IMAD.IADD R4, R8, 0x1, R4 ;  /* 0x0000000108047824 */ /* 0x000fc600078e0204 */
[----:B------:R2:W-:Y:S04]  /*1ef0*/  STL [R1+0xd4], R9 ;  /* 0x0000d40901007387 */ /* 0x0005e80000100800 */
[----:B------:R2:W-:Y:S04]  /*1f00*/  STL [R1+0xc4], R8 ;  /* 0x0000c40801007387 */ /* 0x0005e80000100800 */
[----:B------:R2:W-:Y:S04]  /*1f10*/  STL [R1+0xd0], R5 ;  /* 0x0000d00501007387 */ /* 0x0005e80000100800 */
[----:B------:R2:W-:Y:S02]  /*1f20*/  STL [R1+0xcc], R4 ;  /* 0x0000cc0401007387 */ /* 0x0005e40000100800 */
.L_x_1723:
[----:B------:R-:W3:Y:S01]  /*1f30*/  LDL R3, [R1+0x5c] ;  /* 0x00005c0001037983 */ /* 0x000ee20000100800 */
[----:B------:R-:W-:Y:S01]  /*1f40*/  IMAD.MOV.U32 R2, RZ, RZ, 0x4 ;  /* 0x00000004ff027424 */ /* 0x000fe200078e00ff */
[----:B------:R-:W-:-:S02]  /*1f50*/  ISETP.NE.U32.AND P0, PT, RZ, c[0x0][0x370], PT ;  /* 0x0000dc00ff007a0c */ /* 0x000fc40003f05070 */
[----:B------:R-:W-:Y:S02]  /*1f60*/  ISETP.NE.U32.AND P4, PT, RZ, c[0x0][0x360], PT ;  /* 0x0000d800ff007a0c */ /* 0x000fe40003f85070 */
[----:B------:R-:W-:Y:S01]  /*1f70*/  ISETP.NE.AND.EX P1, PT, RZ, c[0x0][0x374], PT, P0 ;  /* 0x0000dd00ff007a0c */ /* 0x000fe20003f25300 */
[----:B---3--:R-:W-:-:S05]  /*1f80*/  IMAD.WIDE R2, R3, R2, c[0x0][0x588] ;  /* 0x0001620003027625 */ /* 0x008fca00078e0202 */
[----:B------:R-:W3:Y:S01]  /*1f90*/  LDG.E R32, [R2.64] ;  /* 0x0000000802207981 */ /* 0x000ee2000c1e1900 */
[----:B------:R-:W-:Y:S01]  /*1fa0*/  ISETP.NE.AND.EX P4, PT, RZ, c[0x0][0x364], PT, P4 ;  /* 0x0000d900ff007a0c */ /* 0x000fe20003f85340 */
[----:B------:R-:W-:Y:S01]  /*1fb0*/  IMAD.MOV.U32 R11, RZ, RZ, RZ ;  /* 0x000000ffff0b7224 */ /* 0x000fe200078e00ff */
[----:B------:R-:W-:Y:S02]  /*1fc0*/  ISETP.NE.U32.AND P3, PT, RZ, c[0x0][0x348], PT ;  /* 0x0000d200ff007a0c */ /* 0x000fe40003f65070 */
[----:B------:R-:W-:Y:S02]  /*1fd0*/  ISETP.NE.U32.AND P5, PT, RZ, c[0x0][0x350], PT ;  /* 0x0000d400ff007a0c */ /* 0x000fe40003fa5070 */
[----:B------:R-:W-:Y:S02]  /*1fe0*/  ISETP.NE.U32.AND P6, PT, RZ, c[0x0][0x358], PT ;  /* 0x0000d600ff007a0c */ /* 0x000fe40003fc5070 */
[----:B------:R-:W-:Y:S02]  /*1ff0*/  ISETP.NE.AND.EX P3, PT, RZ, c[0x0][0x34c], PT, P3 ;  /* 0x0000d300ff007a0c */ /* 0x000fe40003f65330 */
[----:B------:R-:W-:-:S02]  /*2000*/  ISETP.NE.AND.EX P5, PT, RZ, c[0x0][0x354], PT, P5 ;  /* 0x0000d500ff007a0c */ /* 0x000fc40003fa5350 */
[----:B------:R-:W-:Y:S01]  /*2010*/  ISETP.NE.AND.EX P6, PT, RZ, c[0x0][0x35c], PT, P6 ;  /* 0x0000d700ff007a0c */ /* 0x000fe20003fc5360 */
[----:B------:R-:W-:Y:S01]  /*2020*/  IMAD.MOV.U32 R137, RZ, RZ, RZ ;  /* 0x000000ffff897224 */ /* 0x000fe200078e00ff */
[----:B------:R-:W-:Y:S01]  /*2030*/  CS2R R18, SRZ ;  /* 0x0000000000127805 */ /* 0x000fe2000001ff00 */
[----:B---3--:R-:W-:Y:S01]  /*2040*/  SHF.R.S32.HI R33, RZ, 0x1f, R32 ;  /* 0x0000001fff217819 */ /* 0x008fe20000011420 */
[C---:B------:R-:W-:Y:S01]  /*2050*/  IMAD.SHL.U32 R24, R32.reuse, 0x4, RZ ;  /* 0x0000000420187824 */ /* 0x040fe200078e00ff */
[C---:B--2---:R-:W-:Y:S01]  /*2060*/  @P1 LEA R4, P0, R32.reuse, c[0x0][0x370], 0x2 ;  /* 0x0000dc0020041a11 */ /* 0x044fe200078010ff */
[----:B------:R1:W-:Y:S01]  /*2070*/  STL [R1+0x70], R32 ;  /* 0x0000702001007387 */ /* 0x0003e20000100800 */
[C-C-:B------:R-:W-:Y:S02]  /*2080*/  SHF.L.U64.HI R23, R32.reuse, 0x2, R33.reuse ;  /* 0x0000000220177819 */ /* 0x140fe40000010221 */
[----:B------:R-:W-:Y:S01]  /*2090*/  @P1 LEA.HI.X R5, R32, c[0x0][0x374], R33, 0x2, P0 ;  /* 0x0000dd0020051a11 */ /* 0x000fe200000f1421 */
[----:B------:R1:W-:Y:S01]  /*20a0*/  STL [R1+0x74], R33 ;  /* 0x0000742101007387 */ /* 0x0003e20000100800 */
[----:B------:R-:W-:-:S03]  /*20b0*/  @P4 IADD3 R2, P0, R24, c[0x0][0x360], RZ ;  /* 0x0000d80018024a10 */ /* 0x000fc60007f1e0ff */
[----:B------:R2:W3:Y:S01]  /*20c0*/  @P1 LDG.E R11, [R4.64] ;  /* 0x00000008040b1981 */ /* 0x0004e2000c1e1900 */
[C---:B------:R-:W-:Y:S02]  /*20d0*/  @P4 IADD3.X R3, R23.reuse, c[0x0][0x364], RZ, P0, !PT ;  /* 0x0000d90017034a10 */ /* 0x040fe400007fe4ff */
[----:B------:R-:W-:Y:S01]  /*20e0*/  IADD3 R8, P2, R24, c[0x0][0x348], RZ ;  /* 0x0000d20018087a10 */ /* 0x000fe20007f5e0ff */
[----:B------:R1:W-:Y:S04]  /*20f0*/  STL [R1+0x68], R24 ;  /* 0x0000681801007387 */ /* 0x0003e80000100800 */
[----:B------:R4:W3:Y:S01]  /*2100*/  @P4 LDG.E R6, [R2.64] ;  /* 0x0000000802064981 */ /* 0x0008e2000c1e1900 */
        /* <DEDUP_REMOVED lines=10> */
[----:B---3--:R1:W-:Y:S04]  /*21b0*/  STL [R1+0x3c], R11 ;  /* 0x00003c0b01007387 */ /* 0x0083e80000100800 */
[----:B------:R1:W-:Y:S01]  /*21c0*/  @P4 STL [R1+0x44], R6 ;  /* 0x0000440601004387 */ /* 0x0003e20000100800 */
[----:B------:R-:W-:Y:S05]  /*21d0*/  @P4 BRA `(.L_x_1515) ;  /* 0x0000007000004947 */ /* 0x000fea0003800000 */
[----:B-1----:R-:W-:-:S05]  /*21e0*/  MOV R6, c[0x0][0x168] ;  /* 0x00005a0000067a02 */ /* 0x002fca0000000f00 */
[----:B------:R1:W-:Y:S01]  /*21f0*/  STL [R1+0x44], R6 ;  /* 0x0000440601007387 */ /* 0x0003e20000100800 */
[----:B------:R-:W-:Y:S05]  /*2200*/  @!P3 BRA `(.L_x_1515) ;  /* 0x000000400000b947 */ /* 0x000fea0003800000 */
[----:B------:R-:W2:Y:S04]  /*2210*/  LDG.E R10, [R8.64] ;  /* 0x00000008080a7981 */ /* 0x000ea8000c1e1900 */
[----:B-1----:R-:W2:Y:S02]  /*2220*/  LDG.E R6, [R8.64+0x4] ;  /* 0x0000040808067981 */ /* 0x002ea4000c1e1900 */
[----:B--2---:R-:W-:-:S05]  /*2230*/  IADD3 R6, -R10, R6, RZ ;  /* 0x000000060a067210 */ /* 0x004fca0007ffe1ff */
[----:B------:R1:W-:Y:S02]  /*2240*/  STL [R1+0x44], R6 ;  /* 0x0000440601007387 */ /* 0x0003e40000100800 */
.L_x_1515:
[----:B------:R-:W-:-:S04]  /*2250*/  ISETP.NE.U32.AND P0, PT, RZ, c[0x0][0x368], PT ;  /* 0x0000da00ff007a0c */ /* 0x000fc80003f05070 */
[----:B------:R-:W-:-:S13]  /*2260*/  ISETP.NE.AND.EX P0, PT, RZ, c[0x0][0x36c], PT, P0 ;  /* 0x0000db00ff007a0c */ /* 0x000fda0003f05300 */
[----:B------:R-:W-:Y:S05]  /*2270*/  @!P0 BRA `(.L_x_1516) ;  /* 0x0000004000008947 */ /* 0x000fea0003800000 */
[----:B-1----:R-:W-:-:S04]  /*2280*/  IADD3 R4, P0, R24, c[0x0][0x368], RZ ;  /* 0x0000da0018047a10 */ /* 0x002fc80007f1e0ff */
[----:B------:R-:W-:-:S05]  /*2290*/  IADD3.X R5, R23, c[0x0][0x36c], RZ, P0, !PT ;  /* 0x0000db0017057a10 */ /* 0x000fca00007fe4ff */
[----:B------:R1:W5:Y:S01]  /*22a0*/  LDG.E R17, [R4.64] ;  /* 0x0000000804117981 */ /* 0x000362000c1e1900 */
[----:B------:R-:W-:Y:S05]  /*22b0*/  BRA `(.L_x_1517) ;  /* 0x0000005000007947 */ /* 0x000fea0003800000 */
.L_x_1516:
[----:B------:R-:W-:Y:S01]  /*22c0*/  MOV R17, UR6 ;  /* 0x0000000600117c02 */ /* 0x000fe20008000f00 */
[----:B------:R-:W-:Y:S05]  /*22d0*/  @!P5 BRA `(.L_x_1517) ;  /* 0x000000300000d947 */ /* 0x000fea0003800000 */
[----:B-1----:R1:W2:Y:S04]  /*22e0*/  LDG.E R6, [R4.64] ;  /* 0x0000000804067981 */ /* 0x0022a8000c1e1900 */
[----:B-1----:R-:W2:Y:S02]  /*22f0*/  LDG.E R4, [R4.64+0x4] ;  /* 0x0000040804047981 */ /* 0x002ea4000c1e1900 */
[----:B--2---:R-:W-:Y:S02]  /*2300*/  IADD3 R17, -R6, R4, RZ ;  /* 0x0000000406117210 */ /* 0x004fe40007ffe1ff */
.L_x_1517:
[----:B-1----:R-:W2:Y:S04]  /*2310*/  LDL R4, [R1+0x44] ;  /* 0x0000440001047983 */ /* 0x002ea80000100800 */
[----:B------:R-:W3:Y:S04]  /*2320*/  LDL.LU R9, [R1+0x54] ;  /* 0x0000540001097983 */ /* 0x000ee80000300800 */
[----:B------:R1:W4:Y:S04]  /*2330*/  @P6 LDG.E R5, [R2.64] ;  /* 0x0000000802056981 */ /* 0x000328000c1e1900 */
[----:B------:R-:W3:Y:S04]  /*2340*/  LDL.LU R21, [R1+0x8] ;  /* 0x0000080001157983 */ /* 0x000ee80000300800 */
[----:B------:R-:W3:Y:S01]  /*2350*/  LDL R20, [R1+0x58] ;  /* 0x0000580001147983 */ /* 0x000ee20000100800 */
[----:B------:R-:W-:-:S04]  /*2360*/  ISETP.NE.U32.AND P0, PT, RZ, c[0x0][0x378], PT ;  /* 0x0000de00ff007a0c */ /* 0x000fc80003f05070 */
[----:B------:R-:W-:Y:S01]  /*2370*/  ISETP.NE.AND.EX P1, PT, RZ, c[0x0][0x37c], PT, P0 ;  /* 0x0000df00ff007a0c */ /* 0x000fe20003f25300 */
[----:B--2---:R-:W-:Y:S02]  /*2380*/  IMAD.MOV.U32 R6, RZ, RZ, R4 ;  /* 0x000000ffff067224 */ /* 0x004fe400078e0004 */
[----:B------:R1:W4:Y:S01]  /*2390*/  @P6 LDG.E R4, [R2.64+0x4] ;  /* 0x0000040802046981 */ /* 0x000322000c1e1900 */
[----:B-----5:R-:W-:Y:S02]  /*23a0*/  IMAD.MOV.U32 R136, RZ, RZ, R17 ;  /* 0x000000ffff887224 */ /* 0x020fe400078e0011 */
[----:B------:R-:W-:-:S05]  /*23b0*/  IMAD.MOV.U32 R10, RZ, RZ, c[0x0][0x2c4] ;  /* 0x0000b100ff0a7624 */ /* 0x000fca00078e00ff */
[----:B------:R-:W-:Y:S02]  /*23c0*/  ISETP.NE.AND P2, PT, R10, 0x1, PT ;  /* 0x000000010a00780c */ /* 0x000fe40003f45270 */
[----:B-1----:R-:W-:-:S04]  /*23d0*/  @P1 IADD3 R2, P0, R24, c[0x0][0x378], RZ ;  /* 0x0000de0018021a10 */ /* 0x002fc80007f1e0ff */
[----:B------:R-:W-:-:S05]  /*23e0*/  @P1 IADD3.X R3, R23, c[0x0][0x37c], RZ, P0, !PT ;  /* 0x0000df0017031a10 */ /* 0x000fca00007fe4ff */
[----:B------:R1:W5:Y:S01]  /*23f0*/  @P1 LDG.E R136, [R2.64] ;  /* 0x0000000802881981 */ /* 0x000362000c1e1900 */
[----:B------:R-:W-:Y:S01]  /*2400*/  IMAD.IADD R11, R17, 0x1, -R11 ;  /* 0x00000001110b7824 */ /* 0x000fe200078e0a0b */
[----:B---3--:R-:W-:Y:S01]  /*2410*/  LOP3.LUT R21, R21, 0xffffffdf, RZ, 0xc0, !PT ;  /* 0xffffffdf15157812 */ /* 0x008fe200078ec0ff */
[----:B------:R-:W-:-:S03]  /*2420*/  IMAD.MOV.U32 R8, RZ, RZ, RZ ;  /* 0x000000ffff087224 */ /* 0x000fc600078e00ff */
[----:B------:R-:W-:Y:S01]  /*2430*/  @P2 LOP3.LUT R21, R21, 0x20, RZ, 0xfc, !PT ;  /* 0x0000002015152812 */ /* 0x000fe200078efcff */
[----:B-1----:R-:W-:Y:S02]  /*2440*/  IMAD.SHL.U32 R3, R9, 0x80, RZ ;  /* 0x0000008009037824 */ /* 0x002fe400078e00ff */
[----:B------:R-:W-:-:S03]  /*2450*/  IMAD.MOV.U32 R2, RZ, RZ, c[0x0][0x228] ;  /* 0x00008a00ff027624 */ /* 0x000fc600078e00ff */
[----:B------:R1:W-:Y:S04]  /*2460*/  STL [R1+0x40], R3 ;  /* 0x0000400301007387 */ /* 0x0003e80000100800 */
[----:B------:R-:W-:Y:S01]  /*2470*/  STL [R1+0x8], R21 ;  /* 0x0000081501007387 */ /* 0x000fe20000100800 */
[----:B-1----:R-:W-:Y:S01]  /*2480*/  IADD3 R3, R3, 0x7f, RZ ;  /* 0x0000007f03037810 */ /* 0x002fe20007ffe0ff */
[----:B------:R-:W-:Y:S01]  /*2490*/  BSSY B0, `(.L_x_1518) ;  /* 0x000003b000007945 */ /* 0x000fe20003800000 */
[----:B----4-:R-:W-:-:S03]  /*24a0*/  @P6 IMAD.IADD R2, R4, 0x1, -R5 ;  /* 0x0000000104026824 */ /* 0x010fc600078e0a05 */
[----:B------:R-:W-:-:S04]  /*24b0*/  @P2 IMAD.HI.U32 R4, R3, c[0x0][0x2c8], RZ ;  /* 0x0000b20003042a27 */ /* 0x000fc800078e00ff */
[----:B------:R-:W-:Y:S01]  /*24c0*/  IMAD.IADD R5, R11, 0x1, R2 ;  /* 0x000000010b057824 */ /* 0x000fe200078e0202 */
[----:B------:R-:W-:-:S04]  /*24d0*/  @P2 SHF.R.U32.HI R3, RZ, c[0x0][0x2cc], R4 ;  /* 0x0000b300ff032a19 */ /* 0x000fc80000011604 */
[C---:B------:R-:W-:Y:S02]  /*24e0*/  IADD3 R151, R5.reuse, 0x70, -R6 ;  /* 0x0000007005977810 */ /* 0x040fe40007ffe806 */
[----:B------:R-:W-:Y:S01]  /*24f0*/  IADD3 R9, R5, 0x6f, RZ ;  /* 0x0000006f05097810 */ /* 0x000fe20007ffe0ff */
[----:B------:R1:W-:Y:S01]  /*2500*/  STL [R1+0x48], R5 ;  /* 0x0000480501007387 */ /* 0x0003e20000100800 */
[----:B------:R-:W-:-:S03]  /*2510*/  IMAD.MOV.U32 R4, RZ, RZ, RZ ;  /* 0x000000ffff047224 */ /* 0x000fc600078e00ff */
[----:B------:R-:W-:Y:S01]  /*2520*/  IMAD.HI R6, R9, -0x6db6db6d, R8 ;  /* 0x9249249309067827 */ /* 0x000fe200078e0208 */
[----:B------:R-:W-:-:S04]  /*2530*/  LOP3.LUT R8, R20, 0xff000000, RZ, 0xc0, !PT ;  /* 0xff00000014087812 */ /* 0x000fc800078ec0ff */
[----:B------:R-:W-:Y:S01]  /*2540*/  SHF.R.U32.HI R9, RZ, 0x1f, R6 ;  /* 0x0000001fff097819 */ /* 0x000fe20000011606 */
[----:B-1----:R-:W-:-:S04]  /*2550*/  IMAD.IADD R5, R151, 0x1, R3 ;  /* 0x0000000197057824 */ /* 0x002fc800078e0203 */
[----:B------:R-:W-:Y:S01]  /*2560*/  IMAD.HI R3, R5, -0x6db6db6d, R4 ;  /* 0x9249249305037827 */ /* 0x000fe200078e0204 */
[----:B------:R-:W-:Y:S02]  /*2570*/  LOP3.LUT R4, R20, 0xff0000, RZ, 0xc0, !PT ;  /* 0x00ff000014047812 */ /* 0x000fe400078ec0ff */
[----:B------:R-:W-:-:S04]  /*2580*/  SHF.R.U32.HI R5, RZ, 0x8, R8 ;  /* 0x00000008ff057819 */ /* 0x000fc80000011608 */
[----:B------:R-:W-:Y:S02]  /*2590*/  LEA.HI R4, R4, R5, RZ, 0x10 ;  /* 0x0000000504047211 */ /* 0x000fe400078f80ff */
[----:B------:R-:W-:Y:S02]  /*25a0*/  SHF.R.U32.HI R8, RZ, 0x1f, R3 ;  /* 0x0000001fff087819 */ /* 0x000fe40000011603 */
[----:B------:R-:W-:Y:S02]  /*25b0*/  SHF.R.U32.HI R10, RZ, 0x10, R4 ;  /* 0x00000010ff0a7819 */ /* 0x000fe40000011604 */
[----:B------:R-:W-:Y:S02]  /*25c0*/  LOP3.LUT R25, R4, 0xff, RZ, 0xc0, !PT ;  /* 0x000000ff04197812 */ /* 0x000fe400078ec0ff */
[----:B------:R-:W-:Y:S02]  /*25d0*/  LEA.HI.SX32 R150, R6, R9, 0x1a ;  /* 0x0000000906967211 */ /* 0x000fe400078fd2ff */
[----:B------:R-:W-:Y:S01]  /*25e0*/  LEA.HI.SX32 R3, R3, R8, 0x1a ;  /* 0x0000000803037211 */ /* 0x000fe200078fd2ff */
[----:B------:R1:W-:Y:S03]  /*25f0*/  STL [R1+0x54], R10 ;  /* 0x0000540a01007387 */ /* 0x0003e60000100800 */
[----:B------:R-:W-:Y:S01]  /*2600*/  IMNMX R6, R150, R3, PT ;  /* 0x0000000396067217 */ /* 0x000fe20003800200 */
[----:B------:R1:W-:Y:S03]  /*2610*/  STL [R1+0x78], R25 ;  /* 0x0000781901007387 */ /* 0x0003e60000100800 */
[----:B------:R-:W-:-:S02]  /*2620*/  ISETP.GE.AND P0, PT, R6, 0x1, PT ;  /* 0x000000010600780c */ /* 0x000fc40003f06270 */
[----:B------:R-:W-:Y:S01]  /*2630*/  ISETP.NE.AND P1, PT, R10, RZ, PT ;  /* 0x000000ff0a00720c */ /* 0x000fe20003f25270 */
[----:B------:R-:W-:-:S03]  /*2640*/  IMAD.MOV.U32 R3, RZ, RZ, RZ ;  /* 0x000000ffff037224 */ /* 0x000fc600078e00ff */
[----:B------:R-:W-:-:S07]  /*2650*/  SEL R135, R10, c[0x0][0x338], P1 ;  /* 0x0000ce000a877a07 */ /* 0x000fce0000800000 */
[----:B------:R-:W-:Y:S05]  /*2660*/  @!P0 BRA `(.L_x_1519) ;  /* 0x000001d000008947 */ /* 0x000fea0003800000 */
[----:B------:R-:W-:Y:S01]  /*2670*/  IABS R3, R135 ;  /* 0x0000008700037213 */ /* 0x000fe20000000000 */
[----:B------:R-:W-:Y:S01]  /*2680*/  IMAD.MOV.U32 R8, RZ, RZ, RZ ;  /* 0x000000ffff087224 */ /* 0x000fe200078e00ff */
[----:B-1----:R-:W-:-:S03]  /*2690*/  IADD3 R10, R135, -0x1, R6 ;  /* 0xffffffff870a7810 */ /* 0x002fc60007ffe006 */
[----:B------:R-:W-:Y:S01]  /*26a0*/  IMAD.MOV.U32 R4, RZ, RZ, R3 ;  /* 0x000000ffff047224 */ /* 0x000fe200078e0003 */
[----:B------:R-:W-:-:S03]  /*26b0*/  IABS R16, R10 ;  /* 0x0000000a00107213 */ /* 0x000fc60000000000 */
[----:B------:R-:W1:Y:S08]  /*26c0*/  I2F.RP R3, R4 ;  /* 0x0000000400037306 */ /* 0x000e700000209400 */
        /* <DEDUP_REMOVED lines=23> */
.L_x_1519:
[----:B------:R-:W-:Y:S05]  /*2840*/  BSYNC B0 ;  /* 0x0000000000007941 */ /* 0x000fea0003800000 */
.L_x_1518:
[----:B-1----:R-:W2:Y:S01]  /*2850*/  LDL R10, [R1+0x124] ;  /* 0x00012400010a7983 */ /* 0x002ea20000100800 */
[----:B------:R-:W-:-:S04]  /*2860*/  IMAD R4, R25, R3, RZ ;  /* 0x0000000319047224 */ /* 0x000fc800078e02ff */
[----:B------:R-:W-:-:S05]  /*2870*/  IMAD.IADD R3, R4, 0x1, R3 ;  /* 0x0000000104037824 */ /* 0x000fca00078e0203 */
[----:B------:R-:W-:Y:S01]  /*2880*/  IMNMX R5, R6, R3, PT ;  /* 0x0000000306057217 */ /* 0x000fe20003800200 */
[----:B------:R-:W-:-:S04]  /*2890*/  IMAD R3, R4, 0x70, -R11 ;  /* 0x0000007004037824 */ /* 0x000fc800078e0a0b */
[----:B------:R-:W-:Y:S01]  /*28a0*/  IMAD R5, R5, 0x70, -R11 ;  /* 0x0000007005057824 */ /* 0x000fe200078e0a0b */
[----:B------:R-:W-:-:S04]  /*28b0*/  IMNMX R4, RZ, R3, !PT ;  /* 0x00000003ff047217 */ /* 0x000fc80007800200 */
[----:B------:R-:W-:-:S04]  /*28c0*/  IMNMX R3, R5, R2, PT ;  /* 0x0000000205037217 */ /* 0x000fc80003800200 */
[----:B------:R-:W-:Y:S02]  /*28d0*/  ISETP.GT.AND P0, PT, R3, R4, PT ;  /* 0x000000040300720c */ /* 0x000fe40003f04270 */
[----:B------:R-:W-:-:S05]  /*28e0*/  SHF.R.U32.HI R4, RZ, 0x4, R4 ;  /* 0x00000004ff047819 */ /* 0x000fca0000011604 */
[----:B------:R-:W-:-:S04]  /*28f0*/  IMAD.WIDE.U32 R8, R4, 0x24924925, RZ ;  /* 0x2492492504087825 */ /* 0x000fc800078e00ff */
        /* <DEDUP_REMOVED lines=11> */
[----:B------:R-:W-:Y:S02]  /*29b0*/  ISETP.NE.U32.AND P0, PT, RZ, c[0x0][0x340], PT ;  /* 0x0000d000ff007a0c */ /* 0x000fe40003f05070 */
[----:B------:R-:W-:Y:S02]  /*29c0*/  SHF.R.S32.HI R16, RZ, 0x1f, R82 ;  /* 0x0000001fff107819 */ /* 0x000fe40000011452 */
[----:B------:R-:W-:Y:S02]  /*29d0*/  ISETP.NE.AND.EX P3, PT, RZ, c[0x0][0x344], PT, P0 ;  /* 0x0000d100ff007a0c */ /* 0x000fe40003f65300 */
[----:B------:R-:W-:-:S11]  /*29e0*/  MOV R31, R21 ;  /* 0x00000015001f7202 */ /* 0x000fd60000000f00 */
[----:B------:R-:W-:-:S04]  /*29f0*/  @P3 IADD3 R4, P0, R24, c[0x0][0x340], RZ ;  /* 0x0000d00018043a10 */ /* 0x000fc80007f1e0ff */
[----:B------:R-:W-:-:S05]  /*2a00*/  @P3 IADD3.X R5, R23, c[0x0][0x344], RZ, P0, !PT ;  /* 0x0000d10017053a10 */ /* 0x000fca00007fe4ff */
[----:B------:R1:W2:Y:S01]  /*2a10*/  @P3 LDG.E R26, [R4.64] ;  /* 0x00000008041a3981 */ /* 0x0002a2000c1e1900 */
[----:B------:R-:W-:Y:S01]  /*2a20*/  IADD3 R114, P0, R82, R18, RZ ;  /* 0x0000001252727210 */ /* 0x000fe20007f1e0ff */
[----:B------:R-:W-:Y:S01]  /*2a30*/  IMAD.MOV.U32 R30, RZ, RZ, c[0x0][0x238] ;  /* 0x00008e00ff1e7624 */ /* 0x000fe200078e00ff */
[----:B------:R-:W-:Y:S01]  /*2a40*/  IADD3 R40, R3, -0x1, RZ ;  /* 0xffffffff03287810 */ /* 0x000fe20007ffe0ff */
[----:B------:R-:W-:Y:S01]  /*2a50*/  IMAD R11, R16, c[0x0][0x280], RZ ;  /* 0x0000a000100b7a24 */ /* 0x000fe200078e02ff */
[----:B------:R-:W-:Y:S01]  /*2a60*/  LEA.HI.X.SX32 R115, R18, R16, 0x1, P0 ;  /* 0x0000001012737211 */ /* 0x000fe200000f0eff */
[----:B------:R-:W-:Y:S01]  /*2a70*/  ULDC UR5, c[0x0][0x23c] ;  /* 0x00008f0000057ab9 */ /* 0x000fe20000000800 */
[----:B------:R-:W-:Y:S01]  /*2a80*/  LOP3.LUT R29, R20, 0xffff, RZ, 0xc0, !PT ;  /* 0x0000ffff141d7812 */ /* 0x000fe200078ec0ff */
[----:B------:R-:W-:Y:S01]  /*2a90*/  IMAD.WIDE.U32 R20, R30, 0x40, RZ ;  /* 0x000000401e147825 */ /* 0x000fe200078e00ff */
[----:B------:R-:W-:Y:S01]  /*2aa0*/  SEL R27, R33, RZ, !P6 ;  /* 0x000000ff211b7207 */ /* 0x000fe20007000000 */
[----:B------:R-:W-:Y:S01]  /*2ab0*/  USHF.L.U32 UR12, UR5, 0x6, URZ ;  /* 0x00000006050c7899 */ /* 0x000fe2000800063f */
[----:B------:R-:W-:Y:S01]  /*2ac0*/  MOV R140, 0x70 ;  /* 0x00000070008c7802 */ /* 0x000fe20000000f00 */
[----:B------:R-:W-:Y:S01]  /*2ad0*/  IMAD R6, R115, c[0x0][0x238], RZ ;  /* 0x00008e0073067a24 */ /* 0x000fe200078e02ff */
[----:B------:R-:W-:Y:S01]  /*2ae0*/  SEL R28, R32, RZ, !P6 ;  /* 0x000000ff201c7207 */ /* 0x000fe20007000000 */
[----:B------:R-:W-:Y:S01]  /*2af0*/  IMAD R3, R27, c[0x0][0x248], RZ ;  /* 0x000092001b037a24 */ /* 0x000fe200078e02ff */
[----:B------:R-:W-:Y:S01]  /*2b00*/  ISETP.GE.AND P5, PT, R76, c[0x0][0x1d4], PT ;  /* 0x000075004c007a0c */ /* 0x000fe20003fa6270 */
[----:B------:R-:W-:Y:S01]  /*2b10*/  IMAD R6, R114, c[0x0][0x23c], R6 ;  /* 0x00008f0072067a24 */ /* 0x000fe200078e0206 */
[----:B------:R-:W-:Y:S01]  /*2b20*/  ISETP.GE.AND P4, PT, R226, c[0x0][0x1d4], PT ;  /* 0x00007500e2007a0c */ /* 0x000fe20003f86270 */
[C---:B------:R-:W-:Y:S01]  /*2b30*/  IMAD R152, R140.reuse, c[0x0][0x23c], RZ ;  /* 0x00008f008c987a24 */ /* 0x040fe200078e02ff */
[----:B------:R-:W-:Y:S01]  /*2b40*/  MOV R149, 0x5 ;  /* 0x0000000500957802 */ /* 0x000fe20000000f00 */
[----:B------:R-:W-:Y:S01]  /*2b50*/  IMAD.WIDE.U32 R138, R140, c[0x0][0x238], RZ ;  /* 0x00008e008c8a7a25 */ /* 0x000fe200078e00ff */
[C---:B------:R-:W-:Y:S01]  /*2b60*/  SHF.L.U32 R161, R30.reuse, 0x5, RZ ;  /* 0x000000051ea17819 */ /* 0x040fe200000006ff */
[----:B------:R-:W-:Y:S01]  /*2b70*/  UIMAD UR5, UR5, 0x60, URZ ;  /* 0x00000060050578a4 */ /* 0x000fe2000f8e023f */
[----:B------:R-:W-:Y:S01]  /*2b80*/  SHF.L.U64.HI R156, R30, R149, c[0x0][0x23c] ;  /* 0x00008f001e9c7619 */ /* 0x000fe20000010295 */
[----:B------:R-:W-:Y:S01]  /*2b90*/  IMAD.IADD R152, R139, 0x1, R152 ;  /* 0x000000018b987824 */ /* 0x000fe200078e0298 */
[----:B------:R-:W-:Y:S01]  /*2ba0*/  LOP3.LUT R31, R31, 0xfffffffb, RZ, 0xc0, !PT ;  /* 0xfffffffb1f1f7812 */ /* 0x000fe200078ec0ff */
[----:B-1----:R-:W-:Y:S01]  /*2bb0*/  IMAD.WIDE.U32 R4, R114, c[0x0][0x238], R76 ;  /* 0x00008e0072047a25 */ /* 0x002fe200078e004c */
[----:B------:R-:W-:-:S02]  /*2bc0*/  MOV R158, c[0x0][0x290] ;  /* 0x0000a400009e7a02 */ /* 0x000fc40000000f00 */
[----:B------:R-:W-:Y:S01]  /*2bd0*/  @P5 LOP3.LUT R31, R31, 0x4, RZ, 0xfc, !PT ;  /* 0x000000041f1f5812 */ /* 0x000fe200078efcff */
[----:B------:R-:W-:Y:S02]  /*2be0*/  IMAD.IADD R5, R5, 0x1, R6 ;  /* 0x0000000105057824 */ /* 0x000fe400078e0206 */
[----:B------:R-:W-:Y:S01]  /*2bf0*/  IMAD R6, R40, -0x70, R2 ;  /* 0xffffff9028067824 */ /* 0x000fe200078e0202 */
[----:B------:R-:W-:Y:S01]  /*2c00*/  LOP3.LUT R31, R31, 0xfffffffd, RZ, 0xc0, !PT ;  /* 0xfffffffd1f1f7812 */ /* 0x000fe200078ec0ff */
[----:B------:R-:W-:-:S03]  /*2c10*/  IMAD.WIDE.U32 R4, R29, c[0x0][0x240], R4 ;  /* 0x000090001d047a25 */ /* 0x000fc600078e0004 */
[----:B------:R-:W-:Y:S01]  /*2c20*/  IMNMX R8, R6, 0x70, PT ;  /* 0x0000007006087817 */ /* 0x000fe20003800200 */
[----:B------:R-:W-:Y:S01]  /*2c30*/  IMAD R5, R29, c[0x0][0x244], R5 ;  /* 0x000091001d057a24 */ /* 0x000fe200078e0205 */
[----:B------:R-:W-:Y:S01]  /*2c40*/  @P4 LOP3.LUT R31, R31, 0x2, RZ, 0xfc, !PT ;  /* 0x000000021f1f4812 */ /* 0x000fe200078efcff */
[----:B------:R-:W-:Y:S01]  /*2c50*/  IMAD R6, R28, c[0x0][0x24c], R3 ;  /* 0x000093001c067a24 */ /* 0x000fe200078e0203 */
[----:B------:R-:W-:Y:S01]  /*2c60*/  IADD3 R3, -R82, R8, RZ ;  /* 0x0000000852037210 */ /* 0x000fe20007ffe1ff */
[----:B------:R-:W-:Y:S01]  /*2c70*/  IMAD.WIDE.U32 R118, R28, c[0x0][0x248], R4 ;  /* 0x000092001c767a25 */ /* 0x000fe200078e0004 */
[----:B------:R-:W-:Y:S01]  /*2c80*/  SHF.R.S32.HI R5, RZ, 0x1f, R40 ;  /* 0x0000001fff057819 */ /* 0x000fe20000011428 */
[----:B------:R1:W-:Y:S01]  /*2c90*/  STL [R1+0x8], R31 ;  /* 0x0000081f01007387 */ /* 0x0003e20000100800 */
[----:B------:R-:W-:Y:S01]  /*2ca0*/  ISETP.GE.AND P0, PT, R3, 0x1, PT ;  /* 0x000000010300780c */ /* 0x000fe20003f06270 */
[----:B------:R-:W-:Y:S01]  /*2cb0*/  IMAD R4, R152, R40, RZ ;  /* 0x0000002898047224 */ /* 0x000fe200078e02ff */
[----:B------:R-:W-:Y:S01]  /*2cc0*/  MOV R116, R118 ;  /* 0x0000007600747202 */ /* 0x000fe20000000f00 */
[----:B------:R-:W-:Y:S01]  /*2cd0*/  IMAD.IADD R117, R119, 0x1, R6 ;  /* 0x0000000177757824 */ /* 0x000fe200078e0206 */
[----:B------:R-:W-:Y:S01]  /*2ce0*/  ISETP.GE.AND P2, PT, R3, 0x21, PT ;  /* 0x000000210300780c */ /* 0x000fe20003f46270 */
[----:B------:R-:W-:-:S02]  /*2cf0*/  IMAD R6, R5, R138, R4 ;  /* 0x0000008a05067224 */ /* 0x000fc400078e0204 */
[----:B------:R-:W-:-:S04]  /*2d00*/  IMAD.WIDE.U32 R4, R40, R138, R116 ;  /* 0x0000008a28047225 */ /* 0x000fc800078e0074 */
[----:B------:R-:W-:Y:S02]  /*2d10*/  IMAD.IADD R5, R5, 0x1, R6 ;  /* 0x0000000105057824 */ /* 0x000fe400078e0206 */
[----:B------:R-:W-:Y:S01]  /*2d20*/  @P0 LEA R8, P1, R4, c[0x0][0x220], 0x1 ;  /* 0x0000880004080a11 */ /* 0x000fe200078208ff */
[----:B------:R-:W-:Y:S02]  /*2d30*/  IMAD R15, R82, c[0x0][0x284], R11 ;  /* 0x0000a100520f7a24 */ /* 0x000fe400078e020b */
[----:B------:R-:W-:Y:S01]  /*2d40*/  IMAD.IADD R134, R17, 0x1, R19 ;  /* 0x0000000111867824 */ /* 0x000fe200078e0213 */
[----:B------:R-:W-:Y:S01]  /*2d50*/  @P0 LEA.HI.X R9, R4, c[0x0][0x224], R5, 0x1, P1 ;  /* 0x0000890004090a11 */ /* 0x000fe200008f0c05 */
[----:B------:R-:W-:Y:S01]  /*2d60*/  IMAD.WIDE.U32 R24, R82, c[0x0][0x290], R76 ;  /* 0x0000a40052187a25 */ /* 0x000fe200078e004c */
[----:B------:R-:W-:-:S03]  /*2d70*/  @P2 IADD3 R6, P1, R161, R4, RZ ;  /* 0x00000004a1062210 */ /* 0x000fc60007f3e0ff */
[----:B------:R-:W-:Y:S01]  /*2d80*/  @!PT LDS RZ, [RZ] ;  /* 0x00000000fffff984 */ /* 0x000fe20000000800 */
[----:B------:R-:W-:Y:S01]  /*2d90*/  @!PT LDS RZ, [RZ] ;  /* 0x00000000fffff984 */ /* 0x000fe20000000800 */
[----:B------:R-:W-:Y:S01]  /*2da0*/  @!PT LDS RZ, [RZ] ;  /* 0x00000000fffff984 */ /* 0x000fe20000000800 */
[----:B------:R3:W-:Y:S01]  /*2db0*/  @P0 LDGSTS.E.BYPASS.LTC128B.128 [R227+0x8100], [R8.64], !P5 ;  /* 0x0810000008e30fae */ /* 0x0007e2000e901d48 */
[----:B------:R-:W-:-:S03]  /*2dc0*/  IMAD.WIDE.U32 R18, R82, c[0x0][0x280], R76 ;  /* 0x0000a00052127a25 */ /* 0x000fc600078e004c */
[----:B------:R3:W-:Y:S01]  /*2dd0*/  @P0 LDGSTS.E.BYPASS.LTC128B.128 [R227+0xb900], [R8.64+0x80], !P4 ;  /* 0x0b90008008e30fae */ /* 0x0007e2000e101d48 */
[----:B------:R-:W-:Y:S01]  /*2de0*/  @P2 IMAD.X R10, R5, 0x1, R156, P1 ;  /* 0x00000001050a2824 */ /* 0x000fe200008e069c */
[----:B------:R-:W-:Y:S01]  /*2df0*/  ISETP.GE.AND P1, PT, R3, 0x41, PT ;  /* 0x000000410300780c */ /* 0x000fe20003f26270 */
[----:B------:R-:W-:Y:S01]  /*2e00*/  IMAD.WIDE.U32 R144, R30, 0x60, RZ ;  /* 0x000000601e907825 */ /* 0x000fe200078e00ff */
[----:B------:R-:W-:-:S03]  /*2e10*/  IADD3 R19, R15, R19, RZ ;  /* 0x000000130f137210 */ /* 0x000fc60007ffe0ff */
[----:B------:R-:W-:Y:S01]  /*2e20*/  IMAD.MOV.U32 R146, RZ, RZ, c[0x0][0x280] ;  /* 0x0000a000ff927624 */ /* 0x000fe200078e00ff */
[----:B------:R-:W-:Y:S01]  /*2e30*/  IADD3 R155, R145, UR5, RZ ;  /* 0x00000005919b7c10 */ /* 0x000fe2000fffe0ff */
[C---:B------:R-:W-:Y:S02]  /*2e40*/  IMAD R153, R140.reuse, c[0x0][0x284], RZ ;  /* 0x0000a1008c997a24 */ /* 0x040fe400078e02ff */
[----:B------:R-:W-:Y:S01]  /*2e50*/  IMAD R154, R140, c[0x0][0x294], RZ ;  /* 0x0000a5008c9a7a24 */ /* 0x000fe200078e02ff */
[-C--:B------:R-:W-:Y:S01]  /*2e60*/  SHF.L.U64.HI R148, R146, R149.reuse, c[0x0][0x284] ;  /* 0x0000a10092947619 */ /* 0x080fe20000010295 */
[----:B------:R-:W-:Y:S01]  /*2e70*/  IMAD.WIDE.U32 R142, R140, c[0x0][0x280], RZ ;  /* 0x0000a0008c8e7a25 */ /* 0x000fe200078e00ff */
[----:B------:R-:W-:Y:S02]  /*2e80*/  SHF.L.U64.HI R149, R158, R149, c[0x0][0x294] ;  /* 0x0000a5009e957619 */ /* 0x000fe40000010295 */
[----:B------:R-:W-:Y:S01]  /*2e90*/  SHF.L.U32 R159, R146, 0x5, RZ ;  /* 0x00000005929f7819 */ /* 0x000fe200000006ff */
[----:B-----5:R-:W-:Y:S01]  /*2ea0*/  IMAD.WIDE.U32 R100, R136, c[0x0][0x280], R18 ;  /* 0x0000a00088647a25 */ /* 0x020fe200078e0012 */
[----:B------:R-:W-:-:S03]  /*2eb0*/  IADD3 R153, R143, R153, RZ ;  /* 0x000000998f997210 */ /* 0x000fc60007ffe0ff */
[----:B------:R-:W-:-:S04]  /*2ec0*/  IMAD.WIDE.U32 R140, R140, c[0x0][0x290], RZ ;  /* 0x0000a4008c8c7a25 */ /* 0x000fc800078e00ff */
[----:B------:R-:W-:Y:S01]  /*2ed0*/  IMAD.WIDE.U32 R124, R29, c[0x0][0x1e8], RZ ;  /* 0x00007a001d7c7a25 */ /* 0x000fe200078e00ff */
[----:B---3--:R-:W-:-:S03]  /*2ee0*/  @P2 LEA R8, P0, R6, c[0x0][0x220], 0x1 ;  /* 0x0000880006082a11 */ /* 0x008fc600078008ff */
[----:B------:R-:W-:Y:S01]  /*2ef0*/  IMAD.WIDE.U32 R122, R29, c[0x0][0x210], RZ ;  /* 0x000084001d7a7a25 */ /* 0x000fe200078e00ff */
[----:B------:R-:W-:Y:S02]  /*2f00*/  @P2 LEA.HI.X R9, R6, c[0x0][0x224], R10, 0x1, P0 ;  /* 0x0000890006092a11 */ /* 0x000fe400000f0c0a */
[----:B------:R-:W-:Y:S01]  /*2f10*/  ISETP.GT.AND P0, PT, R3, 0x60, PT ;  /* 0x000000600300780c */ /* 0x000fe20003f04270 */
[--C-:B------:R-:W-:Y:S02]  /*2f20*/  IMAD.WIDE.U32 R10, R82, c[0x0][0x280], R78.reuse ;  /* 0x0000a000520a7a25 */ /* 0x100fe400078e004e */
[----:B------:R3:W-:Y:S02]  /*2f30*/  @P2 LDGSTS.E.BYPASS.LTC128B.128 [R229+0x9100], [R8.64], !P5 ;  /* 0x0910000008e52fae */ /* 0x0007e4000e901d48 */
[----:B------:R-:W-:Y:S01]  /*2f40*/  IMAD R3, R16, c[0x0][0x290], RZ ;  /* 0x0000a40010037a24 */ /* 0x000fe200078e02ff */
[----:B------:R-:W-:Y:S01]  /*2f50*/  MOV R22, R10 ;  /* 0x0000000a00167202 */ /* 0x000fe20000000f00 */
[----:B------:R3:W-:Y:S01]  /*2f60*/  @P2 LDGSTS.E.BYPASS.LTC128B.128 [R229+0xc900], [R8.64+0x80], !P4 ;  /* 0x0c90008008e52fae */ /* 0x0007e2000e101d48 */
[----:B------:R-:W-:Y:S01]  /*2f70*/  @P1 IADD3 R6, P2, R4, R20, RZ ;  /* 0x0000001404061210 */ /* 0x000fe20007f5e0ff */
[----:B------:R-:W-:Y:S01]  /*2f80*/  IMAD.WIDE.U32 R16, R82, c[0x0][0x290], R78 ;  /* 0x0000a40052107a25 */ /* 0x000fe200078e004e */
[----:B------:R-:W-:-:S03]  /*2f90*/  IADD3 R23, R11, R15, RZ ;  /* 0x0000000f0b177210 */ /* 0x000fc60007ffe0ff */
[----:B------:R-:W-:Y:S01]  /*2fa0*/  IMAD R3, R82, c[0x0][0x294], R3 ;  /* 0x0000a50052037a24 */ /* 0x000fe200078e0203 */
[----:B------:R-:W-:Y:S01]  /*2fb0*/  MOV R20, R16 ;  /* 0x0000001000147202 */ /* 0x000fe20000000f00 */
[----:B------:R-:W-:Y:S02]  /*2fc0*/  IMAD.MOV.U32 R16, RZ, RZ, R24 ;  /* 0x000000ffff107224 */ /* 0x000fe400078e0018 */
[----:B------:R-:W-:-:S04]  /*2fd0*/  IMAD.WIDE.U32 R104, R136, c[0x0][0x280], R22 ;  /* 0x0000a00088687a25 */ /* 0x000fc800078e0016 */
[----:B------:R-:W-:Y:S02]  /*2fe0*/  IMAD.SHL.U32 R160, R158, 0x20, RZ ;  /* 0x000000209ea07824 */ /* 0x000fe400078e00ff */
[----:B------:R-:W-:Y:S02]  /*2ff0*/  IMAD.IADD R154, R141, 0x1, R154 ;  /* 0x000000018d9a7824 */ /* 0x000fe400078e029a */
[C---:B------:R-:W-:Y:S02]  /*3000*/  IMAD R133, R29.reuse, c[0x0][0x1ec], R125 ;  /* 0x00007b001d857a24 */ /* 0x040fe400078e027d */
[----:B------:R-:W-:Y:S01]  /*3010*/  IMAD R132, R29, c[0x0][0x214], R123 ;  /* 0x000085001d847a24 */ /* 0x000fe200078e027b */
[----:B---3--:R-:W-:Y:S01]  /*3020*/  @P1 IADD3.X R8, R5, UR12, R21, P2, !PT ;  /* 0x0000000c05081c10 */ /* 0x008fe200097fe415 */
[----:B------:R-:W-:Y:S01]  /*3030*/  @P0 IMAD.WIDE.U32 R4, R30, 0x60, R4 ;  /* 0x000000601e040825 */ /* 0x000fe200078e0004 */
[----:B------:R-:W-:-:S03]  /*3040*/  @P1 LEA R10, P2, R6, c[0x0][0x220], 0x1 ;  /* 0x00008800060a1a11 */ /* 0x000fc600078408ff */
[----:B------:R-:W-:Y:S01]  /*3050*/  IMAD.IADD R21, R17, 0x1, R3 ;  /* 0x0000000111157824 */ /* 0x000fe200078e0203 */
[----:B------:R-:W-:Y:S01]  /*3060*/  @P1 LEA.HI.X R11, R6, c[0x0][0x224], R8, 0x1, P2 ;  /* 0x00008900060b1a11 */ /* 0x000fe200010f0c08 */
[----:B------:R-:W-:Y:S01]  /*3070*/  IMAD.IADD R17, R3, 0x1, R25 ;  /* 0x0000000103117824 */ /* 0x000fe200078e0219 */
[----:B------:R-:W-:Y:S01]  /*3080*/  @P0 IADD3 R3, R5, UR5, RZ ;  /* 0x0000000505030c10 */ /* 0x000fe2000fffe0ff */
[----:B------:R-:W-:Y:S01]  /*3090*/  IMAD.WIDE.U32 R102, R136, c[0x0][0x290], R20 ;  /* 0x0000a40088667a25 */ /* 0x000fe200078e0014 */
[----:B------:R-:W-:Y:S01]  /*30a0*/  @P0 LEA R8, P2, R4, c[0x0][0x220], 0x1 ;  /* 0x0000880004080a11 */ /* 0x000fe200078408ff */
[----:B------:R1:W-:Y:S02]  /*30b0*/  @P1 LDGSTS.E.BYPASS.LTC128B.128 [R229+0xa100], [R10.64], !P5 ;  /* 0x0a1000000ae51fae */ /* 0x0003e4000e901d48 */
[----:B------:R-:W-:Y:S01]  /*30c0*/  IMAD.WIDE.U32 R98, R136, c[0x0][0x290], R16 ;  /* 0x0000a40088627a25 */ /* 0x000fe200078e0010 */
[----:B------:R-:W-:Y:S01]  /*30d0*/  @P0 LEA.HI.X R9, R4, c[0x0][0x224], R3, 0x1, P2 ;  /* 0x0000890004090a11 */ /* 0x000fe200010f0c03 */
[----:B------:R1:W-:Y:S01]  /*30e0*/  @P1 LDGSTS.E.BYPASS.LTC128B.128 [R229+0xd900], [R10.64+0x80], !P4 ;  /* 0x0d9000800ae51fae */ /* 0x0003e2000e101d48 */
[----:B------:R-:W-:-:S02]  /*30f0*/  SHF.R.S32.HI R4, RZ, 0x1f, R136 ;  /* 0x0000001fff047819 */ /* 0x000fc40000011488 */
[----:B------:R-:W-:Y:S01]  /*3100*/  MOV R3, c[0x0][0x27c] ;  /* 0x00009f0000037a02 */ /* 0x000fe20000000f00 */
[----:B------:R1:W-:Y:S02]  /*3110*/  @P0 LDGSTS.E.BYPASS.LTC128B.128 [R229+0xb100], [R8.64], !P5 ;  /* 0x0b10000008e50fae */ /* 0x0003e4000e901d48 */
[----:B------:R-:W-:Y:S02]  /*3120*/  IMAD R5, R4, c[0x0][0x290], RZ ;  /* 0x0000a40004057a24 */ /* 0x000fe400078e02ff */
[----:B------:R-:W-:Y:S01]  /*3130*/  IMAD.SHL.U32 R73, R3, 0x2, RZ ;  /* 0x0000000203497824 */ /* 0x000fe200078e00ff */
[----:B------:R1:W-:Y:S01]  /*3140*/  @P0 LDGSTS.E.BYPASS.LTC128B.128 [R229+0xe900], [R8.64+0x80], !P4 ;  /* 0x0e90008008e50fae */ /* 0x0003e2000e101d48 */
[----:B------:R-:W-:Y:S02]  /*3150*/  IMAD R3, R136, c[0x0][0x294], R5 ;  /* 0x0000a50088037a24 */ /* 0x000fe400078e0205 */
[----:B------:R-:W-:Y:S01]  /*3160*/  IMAD R6, R4, c[0x0][0x280], RZ ;  /* 0x0000a00004067a24 */ /* 0x000fe200078e02ff */
[----:B------:R-:W0:Y:S01]  /*3170*/  LDGDEPBAR ;  /* 0x00000000000079af */ /* 0x000e220000000000 */
[----:B------:R-:W-:Y:S01]  /*3180*/  WARPSYNC 0xffffffff ;  /* 0xffffffff00007948 */ /* 0x000fe20003800000 */
[----:B------:R-:W-:Y:S01]  /*3190*/  IMAD.IADD R110, R103, 0x1, R3 ;  /* 0x00000001676e7824 */ /* 0x000fe200078e0203 */
[----:B------:R-:W-:Y:S01]  /*31a0*/  IADD3 R108, R3, R99, RZ ;  /* 0x00000063036c7210 */ /* 0x000fe20007ffe0ff */
[----:B------:R-:W-:-:S05]  /*31b0*/  IMAD R4, R136, c[0x0][0x284], R6 ;  /* 0x0000a10088047a24 */ /* 0x000fca00078e0206 */
[----:B------:R-:W-:Y:S02]  /*31c0*/  IADD3 R111, R105, R4, RZ ;  /* 0x00000004696f7210 */ /* 0x000fe40007ffe0ff */
[----:B------:R-:W-:Y:S02]  /*31d0*/  IADD3 R109, R4, R101, RZ ;  /* 0x00000065046d7210 */ /* 0x000fe40007ffe0ff */
[----:B--2---:R-:W-:Y:S01]  /*31e0*/  @P3 SHF.R.S32.HI R5, RZ, 0x1f, R26 ;  /* 0x0000001fff053819 */ /* 0x004fe2000001141a */
[----:B------:R-:W-:Y:S01]  /*31f0*/  @!P3 IMAD.MOV.U32 R26, RZ, RZ, R32 ;  /* 0x000000ffff1ab224 */ /* 0x000fe200078e0020 */
[----:B------:R-:W-:-:S03]  /*3200*/  @!P3 MOV R5, R33 ;  /* 0x000000210005b202 */ /* 0x000fc60000000f00 */
[----:B------:R-:W-:-:S04]  /*3210*/  IMAD.WIDE.U32 R120, R26, c[0x0][0x2b0], RZ ;  /* 0x0000ac001a787a25 */ /* 0x000fc800078e00ff */
[----:B------:R-:W-:-:S04]  /*3220*/  IMAD R5, R5, c[0x0][0x2b0], RZ ;  /* 0x0000ac0005057a24 */ /* 0x000fc800078e02ff */
[----:B------:R-:W-:-:S05]  /*3230*/  IMAD R5, R26, c[0x0][0x2b4], R5 ;  /* 0x0000ad001a057a24 */ /* 0x000fca00078e0205 */
[----:B------:R-:W-:Y:S02]  /*3240*/  IADD3 R131, R121, R5, RZ ;  /* 0x0000000579837210 */ /* 0x000fe40007ffe0ff */
[----:B-1----:R-:W-:Y:S01]  /*3250*/  ISETP.GE.AND P2, PT, R76, c[0x0][0x27c], PT ;  /* 0x00009f004c007a0c */ /* 0x002fe20003f46270 */
[C---:B------:R-:W-:Y:S01]  /*3260*/  IMAD.WIDE.U32 R4, R29.reuse, c[0x0][0x260], R76 ;  /* 0x000098001d047a25 */ /* 0x040fe200078e004c */
[C---:B------:R-:W-:Y:S01]  /*3270*/  IADD3 R11, R82.reuse, 0x20, RZ ;  /* 0x00000020520b7810 */ /* 0x040fe20007ffe0ff */
        /* <DEDUP_REMOVED lines=12> */
[----:B------:R-:W-:Y:S01]  /*3340*/  IMAD.MOV.U32 R164, RZ, RZ, c[0x0][0x2b8] ;  /* 0x0000ae00ffa47624 */ /* 0x000fe200078e00ff */
[----:B------:R-:W-:Y:S01]  /*3350*/  LOP3.LUT R11, R11, 0x1c0, RZ, 0xc0, !PT ;  /* 0x000001c00b0b7812 */ /* 0x000fe200078ec0ff */
[----:B------:R-:W-:Y:S01]  /*3360*/  IMAD.WIDE.U32 R96, R28, c[0x0][0x268], R8 ;  /* 0x00009a001c607a25 */ /* 0x000fe200078e0008 */
[CC--:B------:R-:W-:Y:S01]  /*3370*/  LEA.HI R10, R5.reuse, R3.reuse, RZ, 0x6 ;  /* 0x00000003050a7211 */ /* 0x0c0fe200078f30ff */
[----:B------:R-:W-:Y:S01]  /*3380*/  ULDC.64 UR4, c[0x0][0x280] ;  /* 0x0000a00000047ab9 */ /* 0x000fe20000000a00 */
[----:B------:R-:W-:Y:S01]  /*3390*/  LEA.HI R3, R5, R3, RZ, 0x3 ;  /* 0x0000000305037211 */ /* 0x000fe200078f18ff */
[----:B------:R-:W-:Y:S01]  /*33a0*/  IMAD.MOV.U32 R163, RZ, RZ, c[0x0][0x27c] ;  /* 0x00009f00ffa37624 */ /* 0x000fe200078e00ff */
[----:B------:R-:W-:Y:S01]  /*33b0*/  ISETP.NE.AND P1, PT, R164, 0x1, PT ;  /* 0x00000001a400780c */ /* 0x000fe20003f25270 */
[----:B------:R-:W-:Y:S01]  /*33c0*/  IMAD R6, R27, c[0x0][0x268], RZ ;  /* 0x00009a001b067a24 */ /* 0x000fe200078e02ff */
[--C-:B------:R-:W-:Y:S01]  /*33d0*/  LOP3.LUT R5, R22, 0x38, R3.reuse, 0xf8, !PT ;  /* 0x0000003816057812 */ /* 0x100fe200078ef803 */
[C---:B------:R-:W-:Y:S01]  /*33e0*/  IMAD.SHL.U32 R22, R82.reuse, 0x40, RZ ;  /* 0x0000004052167824 */ /* 0x040fe200078e00ff */
[----:B------:R-:W-:Y:S01]  /*33f0*/  LOP3.LUT R8, R11, 0x38, R3, 0xf8, !PT ;  /* 0x000000380b087812 */ /* 0x000fe200078ef803 */
[----:B------:R-:W-:Y:S01]  /*3400*/  IMAD.SHL.U32 R23, R23, 0x40, RZ ;  /* 0x0000004017177824 */ /* 0x000fe200078e00ff */
[----:B------:R-:W-:Y:S01]  /*3410*/  IADD3 R11, R82, 0x20, RZ ;  /* 0x00000020520b7810 */ /* 0x000fe20007ffe0ff */
[----:B------:R-:W-:Y:S01]  /*3420*/  IMAD R15, R28, c[0x0][0x26c], R6 ;  /* 0x00009b001c0f7a24 */ /* 0x000fe200078e0206 */
[----:B------:R-:W-:Y:S01]  /*3430*/  LOP3.LUT R22, R22, 0x1c0, RZ, 0xc0, !PT ;  /* 0x000001c016167812 */ /* 0x000fe200078ec0ff */
[----:B------:R-:W-:Y:S01]  /*3440*/  IMAD.MOV.U32 R147, RZ, RZ, 0x6 ;  /* 0x00000006ff937424 */ /* 0x000fe200078e00ff */
[----:B------:R-:W-:Y:S01]  /*3450*/  SHF.R.S32.HI R4, RZ, 0x6, R10 ;  /* 0x00000006ff047819 */ /* 0x000fe2000001140a */
[----:B------:R-:W-:Y:S01]  /*3460*/  IMAD.SHL.U32 R11, R11, 0x40, RZ ;  /* 0x000000400b0b7824 */ /* 0x000fe200078e00ff */
[----:B------:R-:W-:Y:S01]  /*3470*/  SHF.R.U32.HI R22, RZ, 0x3, R22 ;  /* 0x00000003ff167819 */ /* 0x000fe20000011616 */
[----:B------:R-:W-:Y:S01]  /*3480*/  UIMAD.WIDE.U32 UR10, UR4, 0x60, URZ ;  /* 0x00000060040a78a5 */ /* 0x000fe2000f8e003f */
[----:B------:R-:W-:Y:S01]  /*3490*/  ISETP.GE.AND P0, PT, R163, 0x1, PT ;  /* 0x00000001a300780c */ /* 0x000fe20003f06270 */
[C---:B------:R-:W-:Y:S01]  /*34a0*/  IMAD R10, R4.reuse, 0x1c00, R7 ;  /* 0x00001c00040a7824 */ /* 0x040fe200078e0207 */
[----:B------:R-:W-:Y:S01]  /*34b0*/  LOP3.LUT R11, R11, 0x1c0, RZ, 0xc0, !PT ;  /* 0x000001c00b0b7812 */ /* 0x000fe200078ec0ff */
[----:B------:R-:W-:Y:S01]  /*34c0*/  IMAD R6, R4, 0x1c00, R12 ;  /* 0x00001c0004067824 */ /* 0x000fe200078e020c */
[----:B------:R-:W-:Y:S01]  /*34d0*/  LOP3.LUT R9, R5, R22, RZ, 0x3c, !PT ;  /* 0x0000001605097212 */ /* 0x000fe200078e3cff */
[----:B------:R-:W-:Y:S01]  /*34e0*/  UIMAD UR13, UR12, UR5, URZ ;  /* 0x000000050c0d72a4 */ /* 0x000fe2000f8e023f */
[----:B------:R-:W-:Y:S01]  /*34f0*/  IADD3 R22, R82, 0x60, RZ ;  /* 0x0000006052167810 */ /* 0x000fe20007ffe0ff */
[----:B------:R-:W-:Y:S01]  /*3500*/  IMAD.SHL.U32 R157, R146, 0x40, RZ ;  /* 0x00000040929d7824 */ /* 0x000fe200078e00ff */
[----:B------:R-:W-:Y:S01]  /*3510*/  SHF.R.U32.HI R11, RZ, 0x3, R11 ;  /* 0x00000003ff0b7819 */ /* 0x000fe2000001160b */
[----:B------:R-:W-:Y:S01]  /*3520*/  ULDC.64 UR4, c[0x0][0x290] ;  /* 0x0000a40000047ab9 */ /* 0x000fe20000000a00 */
[----:B------:R-:W-:Y:S01]  /*3530*/  LOP3.LUT R23, R23, 0x1c0, RZ, 0xc0, !PT ;  /* 0x000001c017177812 */ /* 0x000fe200078ec0ff */
        /* <DEDUP_REMOVED lines=9> */
[----:B------:R-:W-:Y:S01]  /*35d0*/  IADD3 R23, R82, 0x40, RZ ;  /* 0x0000004052177810 */ /* 0x000fe20007ffe0ff */
[----:B------:R-:W-:Y:S01]  /*35e0*/  UIMAD UR5, UR12, UR5, URZ ;  /* 0x000000050c0572a4 */ /* 0x000fe2000f8e023f */
[----:B------:R-:W-:Y:S01]  /*35f0*/  @P1 LOP3.LUT R31, R31, 0x8, RZ, 0xfc, !PT ;  /* 0x000000081f1f1812 */ /* 0x000fe200078efcff */
[----:B------:R-:W-:Y:S01]  /*3600*/  ULDC UR4, c[0x0][0x238] ;  /* 0x00008e0000047ab9 */ /* 0x000fe20000000800 */
[----:B------:R-:W-:Y:S01]  /*3610*/  LOP3.LUT R6, R22, 0x38, R3, 0xf8, !PT ;  /* 0x0000003816067812 */ /* 0x000fe200078ef803 */
[----:B------:R-:W-:Y:S01]  /*3620*/  IMAD.SHL.U32 R23, R23, 0x40, RZ ;  /* 0x0000004017177824 */ /* 0x000fe200078e00ff */
[----:B------:R-:W-:Y:S01]  /*3630*/  IADD3 R22, R82, 0x60, RZ ;  /* 0x0000006052167810 */ /* 0x000fe20007ffe0ff */
[----:B------:R-:W-:Y:S01]  /*3640*/  UMOV UR12, 0x6 ;  /* 0x00000006000c7882 */ /* 0x000fe20000000000 */
[----:B------:R-:W-:Y:S01]  /*3650*/  @P0 LOP3.LUT R31, R31, 0x10, RZ, 0xfc, !PT ;  /* 0x000000101f1f0812 */ /* 0x000fe200078efcff */
[----:B------:R-:W-:Y:S01]  /*3660*/  ULDC UR15, c[0x0][0x23c] ;  /* 0x00008f00000f7ab9 */ /* 0x000fe20000000800 */
[----:B------:R-:W-:Y:S01]  /*3670*/  LOP3.LUT R23, R23, 0x1c0, RZ, 0xc0, !PT ;  /* 0x000001c017177812 */ /* 0x000fe200078ec0ff */
[----:B------:R-:W-:Y:S01]  /*3680*/  IMAD.SHL.U32 R22, R22, 0x40, RZ ;  /* 0x0000004016167824 */ /* 0x000fe200078e00ff */
[----:B------:R-:W-:Y:S01]  /*3690*/  LOP3.LUT R93, R3, 0xfffffff8, RZ, 0xc0, !PT ;  /* 0xfffffff8035d7812 */ /* 0x000fe200078ec0ff */
[----:B------:R1:W-:Y:S01]  /*36a0*/  STL [R1+0x8], R31 ;  /* 0x0000081f01007387 */ /* 0x0003e20000100800 */
[----:B------:R-:W-:Y:S01]  /*36b0*/  SHF.R.U32.HI R23, RZ, 0x3, R23 ;  /* 0x00000003ff177819 */ /* 0x000fe20000011617 */
[----:B------:R-:W-:Y:S01]  /*36c0*/  IMAD.SHL.U32 R162, R30, 0x40, RZ ;  /* 0x000000401ea27824 */ /* 0x000fe200078e00ff */
[----:B------:R-:W-:Y:S01]  /*36d0*/  LOP3.LUT R22, R22, 0x1c0, RZ, 0xc0, !PT ;  /* 0x000001c016167812 */ /* 0x000fe200078ec0ff */
[----:B------:R-:W-:Y:S01]  /*36e0*/  IMAD.IADD R106, R97, 0x1, R15 ;  /* 0x00000001616a7824 */ /* 0x000fe200078e020f */
[----:B------:R-:W-:Y:S01]  /*36f0*/  LOP3.LUT R8, R5, R23, RZ, 0x3c, !PT ;  /* 0x0000001705087212 */ /* 0x000fe200078e3cff */
[----:B------:R-:W-:Y:S01]  /*3700*/  IMAD R5, R4, 0x1c00, R14 ;  /* 0x00001c0004057824 */ /* 0x000fe200078e020e */
[----:B------:R-:W-:Y:S01]  /*3710*/  SHF.R.U32.HI R22, RZ, 0x3, R22 ;  /* 0x00000003ff167819 */ /* 0x000fe20000011616 */
[----:B------:R-:W-:Y:S01]  /*3720*/  IMAD.SHL.U32 R130, R11, 0x2, RZ ;  /* 0x000000020b827824 */ /* 0x000fe200078e00ff */
[-C--:B------:R-:W-:Y:S01]  /*3730*/  SHF.L.U64.HI R146, R146, R147.reuse, c[0x0][0x284] ;  /* 0x0000a10092927619 */ /* 0x080fe20000010293 */
[----:B------:R-:W-:Y:S01]  /*3740*/  IMAD.SHL.U32 R129, R10, 0x2, RZ ;  /* 0x000000020a817824 */ /* 0x000fe200078e00ff */
[----:B------:R-:W-:Y:S01]  /*3750*/  LOP3.LUT R4, R6, R22, RZ, 0x3c, !PT ;  /* 0x0000001606047212 */ /* 0x000fe200078e3cff */
[----:B------:R-:W-:Y:S01]  /*3760*/  IMAD.IADD R6, R9, 0x1, R8 ;  /* 0x0000000109067824 */ /* 0x000fe200078e0208 */
[C---:B------:R-:W-:Y:S01]  /*3770*/  SHF.L.U64.HI R147, R158.reuse, R147, c[0x0][0x294] ;  /* 0x0000a5009e937619 */ /* 0x040fe20000010293 */
[----:B------:R-:W-:Y:S01]  /*3780*/  IMAD.SHL.U32 R158, R158, 0x40, RZ ;  /* 0x000000409e9e7824 */ /* 0x000fe200078e00ff */
[----:B------:R-:W-:Y:S01]  /*3790*/  ISETP.GE.AND P6, PT, R76, c[0x0][0x1d4], PT ;  /* 0x000075004c007a0c */ /* 0x000fe20003fc6270 */
[----:B------:R-:W-:Y:S01]  /*37a0*/  IMAD.IADD R4, R5, 0x1, R4 ;  /* 0x0000000105047824 */ /* 0x000fe200078e0204 */
[----:B------:R-:W-:Y:S01]  /*37b0*/  SHF.R.S32.HI R71, RZ, 0x3, R3 ;  /* 0x00000003ff477819 */ /* 0x000fe20000011403 */
[----:B------:R-:W-:Y:S01]  /*37c0*/  IMAD.SHL.U32 R128, R6, 0x2, RZ ;  /* 0x0000000206807824 */ /* 0x000fe200078e00ff */
[----:B------:R-:W-:Y:S01]  /*37d0*/  SHF.R.S32.HI R107, RZ, 0x1f, R93 ;  /* 0x0000001fff6b7819 */ /* 0x000fe2000001145d */
[----:B------:R-:W-:Y:S01]  /*37e0*/  IMAD.SHL.U32 R127, R4, 0x2, RZ ;  /* 0x00000002047f7824 */ /* 0x000fe200078e00ff */
[----:B------:R-:W-:-:S02]  /*37f0*/  USHF.L.U64.HI UR15, UR4, UR12, UR15 ;  /* 0x0000000c040f7299 */ /* 0x000fc4000801020f */
[----:B------:R-:W-:Y:S02]  /*3800*/  UIADD3 UR13, UR11, UR13, URZ ;  /* 0x0000000d0b0d7290 */ /* 0x000fe4000fffe03f */
[----:B------:R-:W-:Y:S02]  /*3810*/  UIADD3 UR14, UR17, UR5, URZ ;  /* 0x00000005110e7290 */ /* 0x000fe4000fffe03f */
[----:B-1----:R-:W-:Y:S02]  /*3820*/  ULDC.U8 UR4, c[0x0][0x298] ;  /* 0x0000a60000047ab9 */ /* 0x002fe40000000000 */
.L_x_1569:
[----:B------:R-:W-:Y:S01]  /*3830*/  IMAD R3, R40, 0x70, R0 ;  /* 0x0000007028037824 */ /* 0x000fe200078e0200 */
[----:B------:R-:W-:Y:S01]  /*3840*/  ISETP.NE.AND P1, PT, R164, 0x1, PT ;  /* 0x00000001a400780c */ /* 0x000fe20003f25270 */
[----:B------:R-:W-:Y:S01]  /*3850*/  IMAD.MOV.U32 R94, RZ, RZ, RZ ;  /* 0x000000ffff5e7224 */ /* 0x000fe200078e00ff */
[----:B-1----:R1:W5:Y:S01]  /*3860*/  LDL R166, [R1+0x4] ;  /* 0x0000040001a67983 */ /* 0x0023620000100800 */
[----:B------:R-:W-:Y:S01]  /*3870*/  IMAD.IADD R4, R134, 0x1, R3 ;  /* 0x0000000186047824 */ /* 0x000fe200078e0203 */
[----:B------:R-:W-:Y:S01]  /*3880*/  ISETP.GE.AND P0, PT, R3, R2, PT ;  /* 0x000000020300720c */ /* 0x000fe20003f06270 */
[----:B------:R-:W-:Y:S04]  /*3890*/  DEPBAR.LE SB0, 0x0 ;  /* 0x000080000000791a */ /* 0x000fe80000000000 */
[--C-:B------:R-:W-:Y:S01]  /*38a0*/  IMAD.MOV.U32 R3, RZ, RZ, R4.reuse ;  /* 0x000000ffff037224 */ /* 0x100fe200078e0004 */
[----:B------:R-:W-:Y:S01]  /*38b0*/  ISETP.GT.OR P0, PT, R0, 0x6f, P0 ;  /* 0x0000006f0000780c */ /* 0x000fe20000704670 */
[----:B------:R1:W5:Y:S01]  /*38c0*/  LDL R165, [R1+0x8] ;  /* 0x0000080001a57983 */ /* 0x0003620000100800 */
[----:B------:R-:W-:Y:S01]  /*38d0*/  WARPSYNC 0xffffffff ;  /* 0xffffffff00007948 */ /* 0x000fe20003800000 */
[----:B----4-:R-:W-:Y:S01]  /*38e0*/  @P1 IMAD.HI.U32 R5, R4, c[0x0][0x2bc], RZ ;  /* 0x0000af0004051a27 */ /* 0x010fe200078e00ff */
[----:B------:R-:W-:Y:S01]  /*38f0*/  ISETP.GE.AND P3, PT, R163, 0x1, PT ;  /* 0x00000001a300780c */ /* 0x000fe20003f66270 */
[----:B------:R-:W-:Y:S03]  /*3900*/  BSSY B2, `(.L_x_1521) ;  /* 0x0000568000027945 */ /* 0x000fe60003800000 */
[----:B------:R-:W-:Y:S05]  /*3910*/  @P1 SHF.R.U32.HI R3, RZ, c[0x0][0x2c0], R5 ;  /* 0x0000b000ff031a19 */ /* 0x000fea0000011605 */
[C---:B------:R-:W-:Y:S04]  /*3920*/  @!P0 IADD3 R5, P1, R3.reuse, R120, RZ ;  /* 0x0000007803058210 */ /* 0x040fe80007f3e0ff */
[----:B------:R-:W-:Y:S01]  /*3930*/  @!P0 LEA.HI.X.SX32 R6, R3, R131, 0x1, P1 ;  /* 0x0000008303068211 */ /* 0x000fe200008f0eff */
[----:B------:R-:W-:Y:S01]  /*3940*/  IMAD.MOV R3, RZ, RZ, -R3 ;  /* 0x000000ffff037224 */ /* 0x000fe200078e0a03 */
[----:B------:R-:W-:Y:S03]  /*3950*/  @!P0 LEA R8, P1, R5, c[0x0][0x2a0], 0x2 ;  /* 0x0000a80005088a11 */ /* 0x000fe600078210ff */
        /* <DEDUP_REMOVED lines=18> */
[-C--:B-1----:R-:W-:Y:S01]  /*3a80*/  IMAD R6, R153, R40.reuse, RZ ;  /* 0x0000002899067224 */ /* 0x082fe200078e02ff */
[----:B------:R-:W-:Y:S01]  /*3a90*/  ISETP.NE.AND P0, PT, RZ, UR4, PT ;  /* 0x00000004ff007c0c */ /* 0x000fe2000bf05270 */
[-C--:B------:R-:W-:Y:S01]  /*3aa0*/  IMAD R5, R154, R40.reuse, RZ ;  /* 0x000000289a057224 */ /* 0x080fe200078e02ff */
[----:B------:R-:W-:Y:S01]  /*3ab0*/  SHF.R.S32.HI R4, RZ, 0x1f, R40 ;  /* 0x0000001fff047819 */ /* 0x000fe20000011428 */
[----:B------:R-:W-:Y:S02]  /*3ac0*/  IMAD R3, R40, -0x70, R2 ;  /* 0xffffff9028037824 */ /* 0x000fe400078e0202 */
[----:B------:R-:W-:Y:S03]  /*3ad0*/  IMAD.WIDE.U32 R44, R142, R40, RZ ;  /* 0x000000288e2c7225 */ /* 0x000fe600078e00ff */
        /* <DEDUP_REMOVED lines=35> */
.L_x_1525:
[----:B------:R-:W-:Y:S05]  /*3d10*/  BSYNC B0 ;  /* 0x0000000000007941 */ /* 0x000fea0003800000 */
.L_x_1524:
        /* <DEDUP_REMOVED lines=21> */
[----:B------:R1:W-:Y:S01]  /*3e70*/  STL [R1+0x8], R165 ;  /* 0x000008a501007387 */ /* 0x0003e20000100800 */
        /* <DEDUP_REMOVED lines=21> */
.L_x_1527:
[----:B------:R-:W-:Y:S05]  /*3fd0*/  BSYNC B0 ;  /* 0x0000000000007941 */ /* 0x000fea0003800000 */
.L_x_1526:
[----:B--2---:R-:W-:Y:S01]  /*3fe0*/  IADD3 R16, R82, 0x40, RZ ;  /* 0x0000004052107810 */ /* 0x004fe20007ffe0ff */
        /* <DEDUP_REMOVED lines=41> */
.L_x_1529:
[----:B------:R-:W-:Y:S05]  /*4280*/  BSYNC B0 ;  /* 0x0000000000007941 */ /* 0x000fea0003800000 */
.L_x_1528:
        /* <DEDUP_REMOVED lines=40> */
.L_x_1531:
[----:B------:R-:W-:Y:S05]  /*4510*/  BSYNC B0 ;  /* 0x0000000000007941 */ /* 0x000fea0003800000 */
.L_x_1530:
[----:B-----5:R-:W-:Y:S01]  /*4520*/  MOV R6, R56 ;  /* 0x0000003800067202 */ /* 0x020fe20000000f00 */
[----:B------:R3:W4:Y:S01]  /*4530*/  SHFL.IDX PT, R72, R91, RZ, 0x181f ;  /* 0x00181fff5b487589 */ /* 0x00072200000e0000 */
[----:B--2---:R-:W-:Y:S01]  /*4540*/  IMAD.MOV.U32 R11, RZ, RZ, R58 ;  /* 0x000000ffff0b7224 */ /* 0x004fe200078e003a */
[----:B------:R-:W-:Y:S01]  /*4550*/  BSSY B1, `(.L_x_1532) ;  /* 0x0000080000017945 */ /* 0x000fe20003800000 */
[----:B------:R-:W-:Y:S01]  /*4560*/  PRMT R65, R65, 0x5410, R6 ;  /* 0x0000541041417816 */ /* 0x000fe20000000006 */
[----:B------:R-:W-:Y:S02]  /*4570*/  IMAD.MOV.U32 R3, RZ, RZ, R57 ;  /* 0x000000ffff037224 */ /* 0x000fe400078e0039 */
[----:B------:R3:W2:Y:S01]  /*4580*/  SHFL.IDX PT, R70, R92, RZ, 0x181f ;  /* 0x00181fff5c467589 */ /* 0x0006a200000e0000 */
        /* <DEDUP_REMOVED lines=24> */
[----:B--2---:R-:W-:Y:S02]  /*4710*/  @!P0 MOV R6, R16 ;  /* 0x0000001000068202 */ /* 0x004fe40000000f00 */
        /* <DEDUP_REMOVED lines=8> */
[-C--:B------:R-:W-:Y:S01]  /*47a0*/  @!P0 FFMA.FTZ R80, R4, R41.reuse, -R43 ;  /* 0x0000002904508223 */ /* 0x080fe2000001082b */
        /* <DEDUP_REMOVED lines=19> */
[----:B------:R-:W-:Y:S02]  /*48e0*/  @!P0 FFMA.FTZ R11, R11, R41, -R6 ;  /* 0x000000290b0b8223 */ /* 0x000fe40000010806 */
        /* <DEDUP_REMOVED lines=12> */
.L_x_1535:
[----:B------:R-:W-:Y:S05]  /*49b0*/  BSYNC B0 ;  /* 0x0000000000007941 */ /* 0x000fea0003800000 */
.L_x_1534:
        /* <DEDUP_REMOVED lines=57> */
.L_x_1533:
[----:B------:R-:W-:Y:S05]  /*4d50*/  BSYNC B1 ;  /* 0x0000000000017941 */ /* 0x000fea0003800000 */
.L_x_1532:
[----:B--2---:R2:W1:Y:S01]  /*4d60*/  SHFL.IDX PT, R44, R91, 0x1, 0x181f ;  /* 0x00381f005b2c7f89 */ /* 0x00446200000e0000 */
[----:B------:R-:W-:Y:S01]  /*4d70*/  LOP3.LUT P0, RZ, R165, 0x1, RZ, 0xc0, !PT ;  /* 0x00000001a5ff7812 */ /* 0x000fe2000780c0ff */
[----:B------:R-:W-:Y:S02]  /*4d80*/  BSSY B1, `(.L_x_1536) ;  /* 0x0000075000017945 */ /* 0x000fe40003800000 */
[----:B------:R2:W3:Y:S10]  /*4d90*/  SHFL.IDX PT, R41, R92, 0x1, 0x181f ;  /* 0x00381f005c297f89 */ /* 0x0004f400000e0000 */
[----:B------:R-:W-:-:S05]  /*4da0*/  @P0 BRA `(.L_x_1537) ;  /* 0x0000072000000947 */ /* 0x000fca0003800000 */
[----:B------:R-:W-:Y:S01]  /*4db0*/  BSSY B0, `(.L_x_1538) ;  /* 0x0000038000007945 */ /* 0x000fe20003800000 */
[----:B------:R-:W-:-:S05]  /*4dc0*/  @P6 BRA `(.L_x_1539) ;  /* 0x0000036000006947 */ /* 0x000fca0003800000 */
[C---:B---3--:R-:W-:Y:S01]  /*4dd0*/  LEA R42, P0, R76.reuse, R41, 0x1 ;  /* 0x000000294c2a7211 */ /* 0x048fe200078008ff */
[----:B------:R-:W3:Y:S03]  /*4de0*/  LDS.128 R8, [R227+0x9100] ;  /* 0x00910000e3087984 */ /* 0x000ee60000000c00 */
[----:B-1----:R-:W-:Y:S02]  /*4df0*/  LEA.HI.X R43, R76, R44, R77, 0x1, P0 ;  /* 0x0000002c4c2b7211 */ /* 0x002fe400000f0c4d */
        /* <DEDUP_REMOVED lines=11> */
[----:B---3--:R-:W-:Y:S02]  /*4eb0*/  @!P0 MOV R4, R8 ;  /* 0x0000000800048202 */ /* 0x008fe40000000f00 */
        /* <DEDUP_REMOVED lines=39> */
.L_x_1539:
[----:B------:R-:W-:Y:S05]  /*5130*/  BSYNC B0 ;  /* 0x0000000000007941 */ /* 0x000fea0003800000 */
.L_x_1538:
[----:B------:R-:W-:Y:S11]  /*5140*/  ISETP.GE.AND P0, PT, R226, c[0x0][0x1d4], PT ;  /* 0x00007500e2007a0c */ /* 0x000ff60003f06270 */
[----:B------:R-:W-:Y:S02]  /*5150*/  @!UPT UIADD3 URZ, URZ, URZ, URZ ;  /* 0x0000003f3f3ff290 */ /* 0x000fe4000fffe03f */
[----:B------:R-:W-:-:S05]  /*5160*/  @P0 BRA `(.L_x_1537) ;  /* 0x0000036000000947 */ /* 0x000fca0003800000 */
[C---:B---3--:R-:W-:Y:S01]  /*5170*/  LEA R32, P0, R226.reuse, R41, 0x1 ;  /* 0x00000029e2207211 */ /* 0x048fe200078008ff */
        /* <DEDUP_REMOVED lines=53> */
.L_x_1537:
[----:B------:R-:W-:Y:S05]  /*54d0*/  BSYNC B1 ;  /* 0x0000000000017941 */ /* 0x000fea0003800000 */
.L_x_1536:
[----:B------:R2:W4:Y:S01]  /*54e0*/  SHFL.IDX PT, R39, R91, 0x2, 0x181f ;  /* 0x00581f005b277f89 */ /* 0x00052200000e0000 */
[----:B------:R-:W-:Y:S03]  /*54f0*/  BSSY B1, `(.L_x_1540) ;  /* 0x0000075000017945 */ /* 0x000fe60003800000 */
[----:B------:R2:W3:Y:S01]  /*5500*/  SHFL.IDX PT, R34, R92, 0x2, 0x181f ;  /* 0x00581f005c227f89 */ /* 0x0004e200000e0000 */
[----:B------:R-:W-:-:S05]  /*5510*/  @P4 BRA `(.L_x_1541) ;  /* 0x0000072000004947 */ /* 0x000fca0003800000 */
[----:B------:R-:W-:Y:S01]  /*5520*/  BSSY B0, `(.L_x_1542) ;  /* 0x0000038000007945 */ /* 0x000fe20003800000 */
[----:B------:R-:W-:-:S05]  /*5530*/  @P6 BRA `(.L_x_1543) ;  /* 0x0000036000006947 */ /* 0x000fca0003800000 */
[C---:B-1-3--:R-:W-:Y:S01]  /*5540*/  LEA R32, P0, R76.reuse, R34, 0x1 ;  /* 0x000000224c207211 */ /* 0x04afe200078008ff */
[----:B------:R-:W1:Y:S03]  /*5550*/  LDS.128 R8, [R227+0xa100] ;  /* 0x00a10000e3087984 */ /* 0x000e660000000c00 */
        /* <DEDUP_REMOVED lines=52> */
.L_x_1543:
[----:B------:R-:W-:Y:S05]  /*58a0*/  BSYNC B0 ;  /* 0x0000000000007941 */ /* 0x000fea0003800000 */
.L_x_1542:
[----:B------:R-:W-:Y:S11]  /*58b0*/  ISETP.GE.AND P0, PT, R226, c[0x0][0x1d4], PT ;  /* 0x00007500e2007a0c */ /* 0x000ff60003f06270 */
[----:B------:R-:W-:Y:S02]  /*58c0*/  @!UPT UIADD3 URZ, URZ, URZ, URZ ;  /* 0x0000003f3f3ff290 */ /* 0x000fe4000fffe03f */
[----:B------:R-:W-:-:S05]  /*58d0*/  @P0 BRA `(.L_x_1541) ;  /* 0x0000036000000947 */ /* 0x000fca0003800000 */
[C---:B---3--:R-:W-:Y:S01]  /*58e0*/  LEA R24, P0, R226.reuse, R34, 0x1 ;  /* 0x00000022e2187211 */ /* 0x048fe200078008ff */
[----:B-1----:R-:W1:Y:S03]  /*58f0*/  LDS.128 R8, [R227+0xd900] ;  /* 0x00d90000e3087984 */ /* 0x002e660000000c00 */
        /* <DEDUP_REMOVED lines=52> */
.L_x_1541:
[----:B------:R-:W-:Y:S05]  /*5c40*/  BSYNC B1 ;  /* 0x0000000000017941 */ /* 0x000fea0003800000 */
.L_x_1540:
[----:B-1----:R1:W2:Y:S04]  /*5c50*/  SHFL.IDX PT, R32, R91, 0x3, 0x181f ;  /* 0x00781f005b207f89 */ /* 0x0022a800000e0000 */
[----:B------:R1:W4:Y:S01]  /*5c60*/  SHFL.IDX PT, R27, R92, 0x3, 0x181f ;  /* 0x00781f005c1b7f89 */ /* 0x00032200000e0000 */
[----:B------:R-:W-:-:S05]  /*5c70*/  @P3 BRA `(.L_x_1544) ;  /* 0x0000330000003947 */ /* 0x000fca0003800000 */
[----:B------:R-:W-:Y:S01]  /*5c80*/  BSSY B0, `(.L_x_1545) ;  /* 0x0000038000007945 */ /* 0x000fe20003800000 */
[----:B------:R-:W-:-:S05]  /*5c90*/  @P6 BRA `(.L_x_1546) ;  /* 0x0000036000006947 */ /* 0x000fca0003800000 */
[C---:B----4-:R-:W-:Y:S01]  /*5ca0*/  LEA R24, P0, R76.reuse, R27, 0x1 ;  /* 0x0000001b4c187211 */ /* 0x050fe200078008ff */
[----:B------:R-:W4:Y:S03]  /*5cb0*/  LDS.128 R8, [R227+0xb100] ;  /* 0x00b10000e3087984 */ /* 0x000f260000000c00 */
[----:B--2---:R-:W-:Y:S02]  /*5cc0*/  LEA.HI.X R25, R76, R32, R77, 0x1, P0 ;  /* 0x000000204c197211 */ /* 0x004fe400000f0c4d */
        /* <DEDUP_REMOVED lines=51> */
.L_x_1546:
[----:B------:R-:W-:Y:S05]  /*6000*/  BSYNC B0 ;  /* 0x0000000000007941 */ /* 0x000fea0003800000 */
.L_x_1545:
[----:B------:R-:W-:Y:S11]  /*6010*/  ISETP.GE.AND P0, PT, R226, c[0x0][0x1d4], PT ;  /* 0x00007500e2007a0c */ /* 0x000ff60003f06270 */
[----:B------:R-:W-:Y:S02]  /*6020*/  @!UPT UIADD3 URZ, URZ, URZ, URZ ;  /* 0x0000003f3f3ff290 */ /* 0x000fe4000fffe03f */
[----:B------:R-:W-:-:S05]  /*6030*/  @P0 BRA `(.L_x_1544) ;  /* 0x00002f4000000947 */ /* 0x000fca0003800000 */
[C---:B----4-:R-:W-:Y:S01]  /*6040*/  LEA R26, P0, R226.reuse, R27, 0x1 ;  /* 0x0000001be21a7211 */ /* 0x050fe200078008ff */
[----:B--2---:R-:W2:Y:S03]  /*6050*/  LDS.128 R8, [R227+0xe900] ;  /* 0x00e90000e3087984 */ /* 0x004ea60000000c00 */
        /* <DEDUP_REMOVED lines=53> */
.L_x_1523:
[C---:B------:R-:W-:Y:S01]  /*63b0*/  IADD3 R169, R82.reuse, 0x20, RZ ;  /* 0x0000002052a97810 */ /* 0x040fe20007ffe0ff */
[----:B------:R-:W-:Y:S01]  /*63c0*/  CS2R R58, SRZ ;  /* 0x00000000003a7805 */ /* 0x000fe2000001ff00 */
[C---:B------:R-:W-:Y:S01]  /*63d0*/  IADD3 R168, R82.reuse, 0x40, RZ ;  /* 0x0000004052a87810 */ /* 0x040fe20007ffe0ff */
        /* <DEDUP_REMOVED lines=17> */
[C---:B------:R-:W-:Y:S01]  /*64f0*/  @!P3 IADD3.X R4, R109.reuse, R37, R148, P1, P0 ;  /* 0x000000256d04b210 */ /* 0x040fe20000fe0494 */
[----:B------:R1:W3:Y:S01]  /*6500*/  SHFL.IDX PT, R84, R92, RZ, 0x181f ;  /* 0x00181fff5c547589 */ /* 0x0002e200000e0000 */
[----:B------:R-:W-:Y:S04]  /*6510*/  @!P3 IADD3 R5, P1, P0, R98, R38, R160 ;  /* 0x000000266205b210 */ /* 0x000fe8000783e0a0 */
[----:B------:R-:W-:Y:S02]  /*6520*/  @!P3 IADD3.X R10, R108, R66, R149, P1, P0 ;  /* 0x000000426c0ab210 */ /* 0x000fe40000fe0495 */
        /* <DEDUP_REMOVED lines=89> */
[C---:B------:R-:W-:Y:S01]  /*6ac0*/  IMAD.SHL.U32 R41, R82.reuse, 0x40, RZ ;  /* 0x0000004052297824 */ /* 0x040fe200078e00ff */
[----:B------:R-:W-:Y:S01]  /*6ad0*/  SEL R3, R73, R72, !P2 ;  /* 0x0000004849037207 */ /* 0x000fe20005000000 */
[----:B-----5:R-:W-:Y:S01]  /*6ae0*/  IMAD.MOV.U32 R5, RZ, RZ, R8 ;  /* 0x000000ffff057224 */ /* 0x020fe200078e0008 */
[----:B------:R-:W-:Y:S01]  /*6af0*/  SHF.L.U32 R42, R82, 0x6, RZ ;  /* 0x00000006522a7819 */ /* 0x000fe200000006ff */
[----:B------:R-:W1:Y:S01]  /*6b00*/  LDS.128 R20, [R130+0x8100] ;  /* 0x0081000082147984 */ /* 0x000e620000000c00 */
[----:B------:R-:W-:Y:S02]  /*6b10*/  SHF.R.S32.HI R4, RZ, 0x1f, R3 ;  /* 0x0000001fff047819 */ /* 0x000fe40000011403 */
[----:B------:R-:W-:Y:S01]  /*6b20*/  LOP3.LUT R42, R42, 0x1c0, RZ, 0xc0, !PT ;  /* 0x000001c02a2a7812 */ /* 0x000fe200078ec0ff */
[----:B------:R-:W-:Y:S01]  /*6b30*/  @!P1 HADD2.F32 R5, -RZ, R5.H0_H0 ;  /* 0x20000005ff059230 */ /* 0x000fe20000004100 */
[----:B------:R-:W-:Y:S02]  /*6b40*/  LEA.HI R3, R4, R3, RZ, 0x4 ;  /* 0x0000000304037211 */ /* 0x000fe400078f20ff */
[----:B------:R-:W-:Y:S02]  /*6b50*/  LOP3.LUT R41, R41, 0x1c0, RZ, 0xc0, !PT ;  /* 0x000001c029297812 */ /* 0x000fe400078ec0ff */
[----:B------:R-:W-:Y:S02]  /*6b60*/  LEA.HI.SX32 R3, R3, R71, 0x1c ;  /* 0x0000004703037211 */ /* 0x000fe400078fe2ff */
[----:B------:R-:W-:Y:S02]  /*6b70*/  SHF.R.U32.HI R41, RZ, 0x3, R41 ;  /* 0x00000003ff297819 */ /* 0x000fe40000011629 */
[----:B------:R-:W-:Y:S02]  /*6b80*/  SHF.R.S32.HI R4, RZ, 0x1f, R3 ;  /* 0x0000001fff047819 */ /* 0x000fe40000011403 */
[----:B------:R-:W-:Y:S02]  /*6b90*/  SHF.L.U32 R87, R3, 0x3, RZ ;  /* 0x0000000303577819 */ /* 0x000fe400000006ff */
[----:B------:R-:W-:Y:S02]  /*6ba0*/  LEA.HI R4, R4, R3, RZ, 0x3 ;  /* 0x0000000304047211 */ /* 0x000fe400078f18ff */
[----:B------:R-:W-:Y:S02]  /*6bb0*/  MOV R15, R9 ;  /* 0x00000009000f7202 */ /* 0x000fe40000000f00 */
[----:B------:R-:W-:Y:S02]  /*6bc0*/  SHF.R.S32.HI R3, RZ, 0x3, R4 ;  /* 0x00000003ff037819 */ /* 0x000fe40000011404 */
[----:B------:R-:W-:Y:S02]  /*6bd0*/  LOP3.LUT R4, R42, 0x38, R87, 0xf8, !PT ;  /* 0x000000382a047812 */ /* 0x000fe400078ef857 */
[----:B------:R-:W-:Y:S01]  /*6be0*/  @!P1 SHF.R.U64 R42, R44, 0x10, R45 ;  /* 0x000000102c2a9819 */ /* 0x000fe2000000122d */
[----:B------:R-:W-:Y:S01]  /*6bf0*/  IMAD R3, R3, 0x1c00, R7 ;  /* 0x00001c0003037824 */ /* 0x000fe200078e0207 */
[----:B------:R-:W-:Y:S02]  /*6c00*/  LOP3.LUT R4, R4, R41, RZ, 0x3c, !PT ;  /* 0x0000002904047212 */ /* 0x000fe400078e3cff */
[----:B------:R-:W-:Y:S01]  /*6c10*/  MOV R43, R45 ;  /* 0x0000002d002b7202 */ /* 0x000fe20000000f00 */
[----:B------:R-:W-:Y:S01]  /*6c20*/  @!P1 HADD2.F32 R42, -RZ, R42.H0_H0 ;  /* 0x2000002aff2a9230 */ /* 0x000fe20000004100 */
[----:B------:R-:W-:Y:S01]  /*6c30*/  @!P1 SHF.R.U32.HI R64, RZ, 0x10, R45 ;  /* 0x00000010ff409819 */ /* 0x000fe2000001162d */
[----:B------:R-:W-:Y:S01]  /*6c40*/  IMAD.IADD R3, R3, 0x1, R4 ;  /* 0x0000000103037824 */ /* 0x000fe200078e0204 */
[--C-:B------:R-:W-:Y:S01]  /*6c50*/  @!P1 SHF.R.U64 R4, R8, 0x10, R9.reuse ;  /* 0x0000001008049819 */ /* 0x100fe20000001209 */
[----:B------:R-:W-:Y:S01]  /*6c60*/  IMAD.MOV.U32 R8, RZ, RZ, R44 ;  /* 0x000000ffff087224 */ /* 0x000fe200078e002c */
[----:B------:R-:W-:Y:S02]  /*6c70*/  @!P1 SHF.R.U32.HI R25, RZ, 0x10, R9 ;  /* 0x00000010ff199819 */ /* 0x000fe40000011609 */
[----:B------:R-:W-:Y:S01]  /*6c80*/  SHF.L.U32 R3, R3, 0x1, RZ ;  /* 0x0000000103037819 */ /* 0x000fe200000006ff */
[----:B------:R-:W-:Y:S02]  /*6c90*/  @!P1 HADD2.F32 R4, -RZ, R4.H0_H0 ;  /* 0x20000004ff049230 */ /* 0x000fe40000004100 */
[----:B------:R-:W-:Y:S02]  /*6ca0*/  @!P1 HADD2.F32 R24, -RZ, R8.H0_H0 ;  /* 0x20000008ff189230 */ /* 0x000fe40000004100 */
[----:B------:R1:W2:Y:S02]  /*6cb0*/  LDS.128 R48, [R3+0x8100] ;  /* 0x0081000003307984 */ /* 0x0002a40000000c00 */
[----:B-1----:R-:W-:Y:S05]  /*6cc0*/  @!P1 IMAD.MOV.U32 R3, RZ, RZ, R20 ;  /* 0x000000ffff039224 */ /* 0x002fea00078e0014 */
[--C-:B------:R-:W-:Y:S01]  /*6cd0*/  @!P1 HADD2.F32 R8, -RZ, R3.reuse.H0_H0 ;  /* 0x20000003ff089230 */ /* 0x100fe20000004100 */
[----:B--2---:R-:W-:Y:S01]  /*6ce0*/  @!P1 IMAD.MOV.U32 R45, RZ, RZ, R49 ;  /* 0x000000ffff2d9224 */ /* 0x004fe200078e0031 */
[----:B------:R-:W-:Y:S05]  /*6cf0*/  @!P1 MOV R6, R48 ;  /* 0x0000003000069202 */ /* 0x000fea0000000f00 */
[--C-:B------:R-:W-:Y:S02]  /*6d00*/  @!P1 HADD2.F32 R9, -RZ, R6.reuse.H0_H0 ;  /* 0x20000006ff099230 */ /* 0x100fe40000004100 */
[----:B------:R-:W-:Y:S02]  /*6d10*/  @!P1 HADD2.F32 R41, -RZ, R6.H1_H1 ;  /* 0x30000006ff299230 */ /* 0x000fe40000004100 */
[----:B------:R-:W-:Y:S01]  /*6d20*/  @!P1 HADD2.F32 R6, -RZ, R3.H1_H1 ;  /* 0x30000003ff069230 */ /* 0x000fe20000004100 */
[CC--:B------:R-:W-:Y:S02]  /*6d30*/  @!P1 FMUL.FTZ R3, R8.reuse, R5.reuse ;  /* 0x0000000508039220 */ /* 0x0c0fe40000410000 */
[C---:B------:R-:W-:Y:S02]  /*6d40*/  @!P1 FMUL.FTZ R44, R9.reuse, R5 ;  /* 0x00000005092c9220 */ /* 0x040fe40000410000 */
[-C--:B------:R-:W-:Y:S01]  /*6d50*/  @!P1 FFMA.FTZ R3, R9, R24.reuse, R3 ;  /* 0x0000001809039223 */ /* 0x080fe20000010003 */
[----:B------:R-:W-:Y:S01]  /*6d60*/  @!P1 HADD2.F32 R9, -RZ, R45.H0_H0 ;  /* 0x2000002dff099230 */ /* 0x000fe20000004100 */
[----:B------:R-:W-:Y:S01]  /*6d70*/  @!P1 FFMA.FTZ R88, R8, R24, -R44 ;  /* 0x0000001808589223 */ /* 0x000fe2000001082c */
[----:B------:R-:W-:Y:S01]  /*6d80*/  @!P1 MOV R24, R21 ;  /* 0x0000001500189202 */ /* 0x000fe20000000f00 */
[C---:B------:R-:W-:Y:S01]  /*6d90*/  @!P1 FMUL.FTZ R5, R41.reuse, R4 ;  /* 0x0000000429059220 */ /* 0x040fe20000410000 */
[----:B------:R-:W-:Y:S01]  /*6da0*/  MOV R44, R46 ;  /* 0x0000002e002c7202 */ /* 0x000fe20000000f00 */
[C---:B------:R-:W-:Y:S02]  /*6db0*/  @!P1 FMUL.FTZ R4, R6.reuse, R4 ;  /* 0x0000000406049220 */ /* 0x040fe40000410000 */
[-C--:B------:R-:W-:Y:S01]  /*6dc0*/  @!P1 FFMA.FTZ R80, R6, R42.reuse, -R5 ;  /* 0x0000002a06509223 */ /* 0x080fe20000010805 */
[----:B------:R-:W-:Y:S01]  /*6dd0*/  @!P1 HADD2.F32 R5, -RZ, R15.H0_H0 ;  /* 0x2000000fff059230 */ /* 0x000fe20000004100 */
[----:B------:R-:W-:Y:S01]  /*6de0*/  @!P1 FFMA.FTZ R4, R41, R42, R4 ;  /* 0x0000002a29049223 */ /* 0x000fe20000010004 */
[----:B------:R-:W-:Y:S01]  /*6df0*/  @!P1 MOV R15, R22 ;  /* 0x00000016000f9202 */ /* 0x000fe20000000f00 */
[----:B------:R-:W-:Y:S01]  /*6e00*/  IMAD.MOV.U32 R6, RZ, RZ, R10 ;  /* 0x000000ffff067224 */ /* 0x000fe200078e000a */
[----:B------:R-:W-:Y:S01]  /*6e10*/  @!P1 HADD2.F32 R8, -RZ, R24.H0_H0 ;  /* 0x20000018ff089230 */ /* 0x000fe20000004100 */
[CC--:B------:R-:W-:Y:S01]  /*6e20*/  @!P1 FMUL.FTZ R74, R9.reuse, R5.reuse ;  /* 0x00000005094a9220 */ /* 0x0c0fe20000410000 */
[----:B------:R-:W-:Y:S01]  /*6e30*/  @!P1 HADD2.F32 R41, -RZ, R43.H0_H0 ;  /* 0x2000002bff299230 */ /* 0x000fe20000004100 */
[----:B------:R-:W-:Y:S01]  /*6e40*/  @!P1 IMAD.MOV.U32 R43, RZ, RZ, R50 ;  /* 0x000000ffff2b9224 */ /* 0x000fe200078e0032 */
[----:B------:R-:W-:Y:S01]  /*6e50*/  @!P1 F2FP.PACK_AB R80, R80, R88 ;  /* 0x000000585050923e */ /* 0x000fe200000000ff */
[C---:B------:R-:W-:Y:S01]  /*6e60*/  @!P1 FMUL.FTZ R5, R8.reuse, R5 ;  /* 0x0000000508059220 */ /* 0x040fe20000410000 */
[----:B------:R-:W-:Y:S01]  /*6e70*/  @!P1 HADD2.F32 R6, -RZ, R6.H0_H0 ;  /* 0x20000006ff069230 */ /* 0x000fe20000004100 */
[-C--:B------:R-:W-:Y:S01]  /*6e80*/  @!P1 FFMA.FTZ R74, R8, R41.reuse, -R74 ;  /* 0x00000029084a9223 */ /* 0x080fe2000001084a */
[----:B------:R-:W-:Y:S01]  /*6e90*/  @!P1 HADD2.F32 R42, -RZ, R43.H0_H0 ;  /* 0x2000002bff2a9230 */ /* 0x000fe20000004100 */
[----:B------:R-:W-:Y:S01]  /*6ea0*/  @!P1 FFMA.FTZ R5, R9, R41, R5 ;  /* 0x0000002909059223 */ /* 0x000fe20000010005 */
[----:B------:R-:W-:Y:S01]  /*6eb0*/  @!P1 HADD2.F32 R9, -RZ, R15.H0_H0 ;  /* 0x2000000fff099230 */ /* 0x000fe20000004100 */
[----:B------:R-:W-:Y:S01]  /*6ec0*/  @!P1 IMAD.MOV.U32 R20, RZ, RZ, R80 ;  /* 0x000000ffff149224 */ /* 0x000fe200078e0050 */
[----:B------:R-:W-:Y:S01]  /*6ed0*/  @!P1 HADD2.F32 R41, -RZ, R44.H0_H0 ;  /* 0x2000002cff299230 */ /* 0x000fe20000004100 */
[-C--:B------:R-:W-:Y:S01]  /*6ee0*/  @!P1 FMUL.FTZ R44, R42, R6.reuse ;  /* 0x000000062a2c9220 */ /* 0x080fe20000410000 */
[----:B------:R-:W-:Y:S01]  /*6ef0*/  @!P1 SHF.R.U64 R10, R10, 0x10, R11 ;  /* 0x000000100a0a9819 */ /* 0x000fe2000000120b */
[C---:B------:R-:W-:Y:S01]  /*6f00*/  @!P1 FMUL.FTZ R8, R9.reuse, R6 ;  /* 0x0000000609089220 */ /* 0x040fe20000410000 */
[----:B------:R-:W-:Y:S01]  /*6f10*/  @!P1 HADD2.F32 R43, -RZ, R43.H1_H1 ;  /* 0x3000002bff2b9230 */ /* 0x000fe20000004100 */
[----:B------:R-:W-:Y:S01]  /*6f20*/  @!P1 FFMA.FTZ R89, R9, R41, -R44 ;  /* 0x0000002909599223 */ /* 0x000fe2000001082c */
[--C-:B------:R-:W-:Y:S01]  /*6f30*/  @!P1 SHF.R.U64 R9, R46, 0x10, R47.reuse ;  /* 0x000000102e099819 */ /* 0x100fe2000000122f */
[----:B------:R-:W-:Y:S02]  /*6f40*/  @!P1 HADD2.F32 R6, -RZ, R10.H0_H0 ;  /* 0x2000000aff069230 */ /* 0x000fe40000004100 */
[----:B------:R-:W-:Y:S02]  /*6f50*/  @!P1 HADD2.F32 R10, -RZ, R25.H0_H0 ;  /* 0x20000019ff0a9230 */ /* 0x000fe40000004100 */
[----:B------:R-:W-:Y:S01]  /*6f60*/  @!P1 HADD2.F32 R44, -RZ, R9.H0_H0 ;  /* 0x20000009ff2c9230 */ /* 0x000fe20000004100 */
[----:B------:R-:W-:Y:S01]  /*6f70*/  @!P1 FMUL.FTZ R46, R43, R6 ;  /* 0x000000062b2e9220 */ /* 0x000fe20000410000 */
[----:B------:R-:W-:Y:S02]  /*6f80*/  @!P1 HADD2.F32 R9, -RZ, R15.H1_H1 ;  /* 0x3000000fff099230 */ /* 0x000fe40000004100 */
[----:B------:R-:W-:Y:S01]  /*6f90*/  @!P1 HADD2.F32 R15, -RZ, R45.H1_H1 ;  /* 0x3000002dff0f9230 */ /* 0x000fe20000004100 */
[--C-:B------:R-:W-:Y:S01]  /*6fa0*/  IMAD.MOV.U32 R45, RZ, RZ, R47.reuse ;  /* 0x000000ffff2d7224 */ /* 0x100fe200078e002f */
[----:B------:R-:W-:Y:S01]  /*6fb0*/  @!P1 HADD2.F32 R25, -RZ, R64.H0_H0 ;  /* 0x20000040ff199230 */ /* 0x000fe20000004100 */
[C---:B------:R-:W-:Y:S01]  /*6fc0*/  @!P1 FFMA.FTZ R75, R9.reuse, R44, -R46 ;  /* 0x0000002c094b9223 */ /* 0x040fe2000001082e */
[----:B------:R-:W-:Y:S01]  /*6fd0*/  @!P1 SHF.R.U32.HI R47, RZ, 0x10, R47 ;  /* 0x00000010ff2f9819 */ /* 0x000fe2000001162f */
[----:B------:R-:W-:Y:S01]  /*6fe0*/  @!P1 FMUL.FTZ R9, R9, R6 ;  /* 0x0000000609099220 */ /* 0x000fe20000410000 */
[----:B------:R-:W-:Y:S01]  /*6ff0*/  @!P1 HADD2.F32 R6, -RZ, R24.H1_H1 ;  /* 0x30000018ff069230 */ /* 0x000fe20000004100 */
[-C--:B------:R-:W-:Y:S01]  /*7000*/  @!P1 FMUL.FTZ R24, R15, R10.reuse ;  /* 0x0000000a0f189220 */ /* 0x080fe20000410000 */
[----:B------:R-:W-:Y:S02]  /*7010*/  @!P1 HADD2.F32 R45, -RZ, R45.H0_H0 ;  /* 0x2000002dff2d9230 */ /* 0x000fe40000004100 */
[----:B------:R-:W-:Y:S01]  /*7020*/  @!P1 HADD2.F32 R47, -RZ, R47.H0_H0 ;  /* 0x2000002fff2f9230 */ /* 0x000fe20000004100 */
[C---:B------:R-:W-:Y:S01]  /*7030*/  @!P1 FFMA.FTZ R46, R6.reuse, R25, -R24 ;  /* 0x00000019062e9223 */ /* 0x040fe20000010818 */
[----:B------:R-:W-:Y:S01]  /*7040*/  @!P1 SHF.R.U32.HI R24, RZ, 0x10, R11 ;  /* 0x00000010ff189819 */ /* 0x000fe2000001160b */
[----:B------:R-:W-:Y:S01]  /*7050*/  @!P1 FMUL.FTZ R6, R6, R10 ;  /* 0x0000000a06069220 */ /* 0x000fe20000410000 */
[----:B------:R-:W-:Y:S02]  /*7060*/  MOV R10, R11 ;  /* 0x0000000b000a7202 */ /* 0x000fe40000000f00 */
[----:B------:R-:W-:Y:S01]  /*7070*/  @!P1 F2FP.PACK_AB R86, R46, R74 ;  /* 0x0000004a2e56923e */ /* 0x000fe200000000ff */
[----:B------:R-:W-:Y:S01]  /*7080*/  @!P1 IMAD.MOV.U32 R46, RZ, RZ, R51 ;  /* 0x000000ffff2e9224 */ /* 0x000fe200078e0033 */
[----:B------:R-:W-:Y:S01]  /*7090*/  LEA R74, P0, R93, R84, 0x1 ;  /* 0x000000545d4a7211 */ /* 0x000fe200078008ff */
[----:B------:R-:W-:Y:S01]  /*70a0*/  @!P1 FFMA.FTZ R6, R15, R25, R6 ;  /* 0x000000190f069223 */ /* 0x000fe20000010006 */
[----:B------:R-:W-:Y:S01]  /*70b0*/  @!P1 MOV R15, R23 ;  /* 0x00000017000f9202 */ /* 0x000fe20000000f00 */
[----:B------:R-:W-:Y:S01]  /*70c0*/  @!P1 FFMA.FTZ R8, R42, R41, R8 ;  /* 0x000000292a089223 */ /* 0x000fe20000010008 */
[----:B------:R-:W-:Y:S01]  /*70d0*/  @!P1 MOV R21, R86 ;  /* 0x0000005600159202 */ /* 0x000fe20000000f00 */
[----:B------:R-:W-:Y:S01]  /*70e0*/  @!P1 FFMA.FTZ R9, R43, R44, R9 ;  /* 0x0000002c2b099223 */ /* 0x000fe20000010009 */
[----:B------:R-:W-:Y:S01]  /*70f0*/  @!P1 F2FP.PACK_AB R5, R6, R5 ;  /* 0x000000050605923e */ /* 0x000fe200000000ff */
[----:B------:R-:W-:Y:S02]  /*7100*/  @!P1 HADD2.F32 R10, -RZ, R10.H0_H0 ;  /* 0x2000000aff0a9230 */ /* 0x000fe40000004100 */
[----:B------:R-:W-:Y:S02]  /*7110*/  @!P1 HADD2.F32 R25, -RZ, R46.H0_H0 ;  /* 0x2000002eff199230 */ /* 0x000fe40000004100 */
[----:B------:R-:W-:Y:S01]  /*7120*/  @!P1 IMAD.MOV.U32 R49, RZ, RZ, R5 ;  /* 0x000000ffff319224 */ /* 0x000fe200078e0005 */
[--C-:B------:R-:W-:Y:S02]  /*7130*/  @!P1 HADD2.F32 R11, -RZ, R15.reuse.H0_H0 ;  /* 0x2000000fff0b9230 */ /* 0x100fe40000004100 */
[-C--:B------:R-:W-:Y:S01]  /*7140*/  @!P1 FMUL.FTZ R64, R25, R10.reuse ;  /* 0x0000000a19409220 */ /* 0x080fe20000410000 */
[----:B------:R-:W-:Y:S02]  /*7150*/  @!P1 HADD2.F32 R24, -RZ, R24.H0_H0 ;  /* 0x20000018ff189230 */ /* 0x000fe40000004100 */
[----:B------:R-:W-:Y:S01]  /*7160*/  @!P1 HADD2.F32 R46, -RZ, R46.H1_H1 ;  /* 0x3000002eff2e9230 */ /* 0x000fe20000004100 */
[----:B------:R-:W-:Y:S01]  /*7170*/  @!P1 FFMA.FTZ R88, R11, R45, -R64 ;  /* 0x0000002d0b589223 */ /* 0x000fe20000010840 */
[----:B------:R-:W-:Y:S01]  /*7180*/  @!P1 F2FP.PACK_AB R64, R75, R89 ;  /* 0x000000594b40923e */ /* 0x000fe200000000ff */
[----:B------:R-:W-:Y:S01]  /*7190*/  @!P1 FMUL.FTZ R10, R11, R10 ;  /* 0x0000000a0b0a9220 */ /* 0x000fe20000410000 */
[----:B------:R-:W-:Y:S01]  /*71a0*/  LEA.HI.X R75, R93, R85, R107, 0x1, P0 ;  /* 0x000000555d4b7211 */ /* 0x000fe200000f0c6b */
[----:B------:R-:W-:Y:S01]  /*71b0*/  @!P1 HADD2.F32 R11, -RZ, R15.H1_H1 ;  /* 0x3000000fff0b9230 */ /* 0x000fe20000004100 */
[----:B------:R-:W-:Y:S01]  /*71c0*/  ISETP.GE.AND P0, PT, R87, c[0x0][0x1d4], PT ;  /* 0x0000750057007a0c */ /* 0x000fe20003f06270 */
[CC--:B------:R-:W-:Y:S02]  /*71d0*/  @!P1 FMUL.FTZ R15, R46.reuse, R24.reuse ;  /* 0x000000182e0f9220 */ /* 0x0c0fe40000410000 */
[----:B------:R-:W-:Y:S02]  /*71e0*/  @!P1 FFMA.FTZ R10, R25, R45, R10 ;  /* 0x0000002d190a9223 */ /* 0x000fe4000001000a */
[CC--:B------:R-:W-:Y:S02]  /*71f0*/  @!P1 FFMA.FTZ R15, R11.reuse, R47.reuse, -R15 ;  /* 0x0000002f0b0f9223 */ /* 0x0c0fe4000001080f */
[----:B------:R-:W-:Y:S02]  /*7200*/  @!P1 FMUL.FTZ R11, R11, R24 ;  /* 0x000000180b0b9220 */ /* 0x000fe40000410000 */
[----:B------:R-:W-:Y:S01]  /*7210*/  @!P1 IMAD.MOV.U32 R22, RZ, RZ, R64 ;  /* 0x000000ffff169224 */ /* 0x000fe200078e0040 */
[----:B------:R-:W-:Y:S01]  /*7220*/  @!P1 F2FP.PACK_AB R24, R15, R88 ;  /* 0x000000580f18923e */ /* 0x000fe200000000ff */
[----:B------:R-:W-:Y:S01]  /*7230*/  @!P1 FFMA.FTZ R11, R46, R47, R11 ;  /* 0x0000002f2e0b9223 */ /* 0x000fe2000001000b */
[----:B------:R-:W-:Y:S01]  /*7240*/  @!P1 F2FP.PACK_AB R15, R4, R3 ;  /* 0x00000003040f923e */ /* 0x000fe200000000ff */
[----:B------:R-:W-:Y:S01]  /*7250*/  @!P0 IMAD.WIDE R84, R87, 0x2, R84 ;  /* 0x0000000257548825 */ /* 0x000fe200078e0254 */
        /* <DEDUP_REMOVED lines=8> */
.L_x_1548:
[----:B------:R-:W-:Y:S05]  /*72e0*/  BSYNC B0 ;  /* 0x0000000000007941 */ /* 0x000fea0003800000 */
.L_x_1547:
        /* <DEDUP_REMOVED lines=23> */
[C---:B----4-:R-:W-:Y:S02]  /*7460*/  LEA R74, P0, R93.reuse, R44, 0x1 ;  /* 0x0000002c5d4a7211 */ /* 0x050fe400078008ff */
        /* <DEDUP_REMOVED lines=11> */
[----:B------:R-:W-:Y:S02]  /*7520*/  @!P1 SHF.R.U32.HI R25, RZ, 0x10, R53 ;  /* 0x00000010ff199819 */ /* 0x000fe40000011635 */
[----:B------:R-:W-:Y:S01]  /*7530*/  @!P1 SHF.R.U32.HI R41, RZ, 0x10, R55 ;  /* 0x00000010ff299819 */ /* 0x000fe20000011637 */
[----:B------:R-:W-:Y:S01]  /*7540*/  @!P0 IMAD.WIDE R86, R5, 0x2, R44 ;  /* 0x0000000205568825 */ /* 0x000fe200078e022c */
        /* <DEDUP_REMOVED lines=41> */
[--C-:B------:R-:W-:Y:S01]  /*77e0*/  @!P1 HADD2.F32 R10, -RZ, R27.reuse.H0_H0 ;  /* 0x2000001bff0a9230 */ /* 0x100fe20000004100 */
        /* <DEDUP_REMOVED lines=22> */
[----:B------:R-:W-:Y:S01]  /*7950*/  @!P1 HADD2.F32 R27, -RZ, R66.H1_H1 ;  /* 0x30000042ff1b9230 */ /* 0x000fe20000004100 */
        /* <DEDUP_REMOVED lines=26> */
.L_x_1550:
[----:B------:R-:W-:Y:S05]  /*7b00*/  BSYNC B0 ;  /* 0x0000000000007941 */ /* 0x000fea0003800000 */
.L_x_1549:
        /* <DEDUP_REMOVED lines=26> */
[----:B--2---:R-:W-:Y:S02]  /*7cb0*/  LEA.HI.X R51, R93, R17, R107, 0x1, P0 ;  /* 0x000000115d337211 */ /* 0x004fe400000f0c6b */
[----:B------:R-:W-:Y:S02]  /*7cc0*/  IADD3 R3, R3, R4, RZ ;  /* 0x0000000403037210 */ /* 0x000fe40007ffe0ff */
[----:B------:R-:W-:Y:S02]  /*7cd0*/  ISETP.GE.AND P0, PT, R5, c[0x0][0x1d4], PT ;  /* 0x0000750005007a0c */ /* 0x000fe40003f06270 */
[----:B------:R-:W-:Y:S01]  /*7ce0*/  @!P1 SHF.R.U64 R18, R56, 0x10, R57 ;  /* 0x0000001038129819 */ /* 0x000fe20000001239 */
[----:B------:R-:W-:Y:S01]  /*7cf0*/  IMAD.SHL.U32 R3, R3, 0x2, RZ ;  /* 0x0000000203037824 */ /* 0x000fe200078e00ff */
[----:B------:R-:W-:Y:S02]  /*7d00*/  @!P1 SHF.R.U64 R4, R28, 0x10, R29 ;  /* 0x000000101c049819 */ /* 0x000fe4000000121d */
[----:B------:R-:W-:Y:S01]  /*7d10*/  @!P1 SHF.R.U32.HI R25, RZ, 0x10, R57 ;  /* 0x00000010ff199819 */ /* 0x000fe20000011639 */
[----:B------:R-:W-:Y:S01]  /*7d20*/  @!P1 HADD2.F32 R18, -RZ, R18.H0_H0 ;  /* 0x20000012ff129230 */ /* 0x000fe20000004100 */
        /* <DEDUP_REMOVED lines=95> */
.L_x_1552:
[----:B------:R-:W-:Y:S05]  /*8320*/  BSYNC B0 ;  /* 0x0000000000007941 */ /* 0x000fea0003800000 */
.L_x_1551:
[----:B------:R1:W4:Y:S01]  /*8330*/  SHFL.IDX PT, R37, R91, 0x3, 0x181f ;  /* 0x00781f005b257f89 */ /* 0x00032200000e0000 */
[----:B------:R-:W-:Y:S03]  /*8340*/  ISETP.GE.OR P0, PT, R167, R90, P6 ;  /* 0x0000005aa700720c */ /* 0x000fe60003706670 */
[----:B------:R1:W3:Y:S10]  /*8350*/  SHFL.IDX PT, R36, R92, 0x3, 0x181f ;  /* 0x00781f005c247f89 */ /* 0x0002f400000e0000 */
[----:B------:R-:W-:-:S05]  /*8360*/  @P0 BRA `(.L_x_1544) ;  /* 0x00000c1000000947 */ /* 0x000fca0003800000 */
[----:B------:R-:W-:Y:S01]  /*8370*/  SEL R3, R73, R72, !P2 ;  /* 0x0000004849037207 */ /* 0x000fe20005000000 */
[----:B-1----:R-:W-:Y:S01]  /*8380*/  LDS.128 R20, [R127+0x8100] ;  /* 0x008100007f147984 */ /* 0x002fe20000000c00 */
[C---:B------:R-:W-:Y:S01]  /*8390*/  IADD3 R6, R82.reuse, 0x60, RZ ;  /* 0x0000006052067810 */ /* 0x040fe20007ffe0ff */
[----:B----4-:R-:W-:Y:S01]  /*83a0*/  @!P1 HADD2.F32 R16, -RZ, R69.H0_H0 ;  /* 0x20000045ff109230 */ /* 0x010fe20000004100 */
[----:B------:R-:W-:Y:S01]  /*83b0*/  SHF.R.S32.HI R4, RZ, 0x1f, R3 ;  /* 0x0000001fff047819 */ /* 0x000fe20000011403 */
[--C-:B------:R-:W-:Y:S01]  /*83c0*/  @!P1 HADD2.F32 R31, -RZ, R70.reuse.H0_H0 ;  /* 0x20000046ff1f9230 */ /* 0x100fe20000004100 */
[----:B------:R-:W-:Y:S01]  /*83d0*/  IADD3 R5, R82, 0x60, RZ ;  /* 0x0000006052057810 */ /* 0x000fe20007ffe0ff */
[----:B------:R-:W-:Y:S01]  /*83e0*/  IMAD.SHL.U32 R6, R6, 0x40, RZ ;  /* 0x0000004006067824 */ /* 0x000fe200078e00ff */
[----:B------:R-:W-:Y:S01]  /*83f0*/  LEA.HI R3, R4, R3, RZ, 0x4 ;  /* 0x0000000304037211 */ /* 0x000fe200078f20ff */
[----:B------:R-:W-:Y:S01]  /*8400*/  @!P1 HADD2.F32 R27, -RZ, R70.H1_H1 ;  /* 0x30000046ff1b9230 */ /* 0x000fe20000004100 */
        /* <DEDUP_REMOVED lines=11> */
[C---:B---3--:R-:W-:Y:S02]  /*84c0*/  LEA R50, P0, R93.reuse, R36, 0x1 ;  /* 0x000000245d327211 */ /* 0x048fe400078008ff */
[----:B------:R-:W-:Y:S01]  /*84d0*/  LOP3.LUT R4, R4, R5, RZ, 0x3c, !PT ;  /* 0x0000000504047212 */ /* 0x000fe200078e3cff */
[----:B------:R-:W-:Y:S01]  /*84e0*/  @!P1 HADD2.F32 R5, -RZ, R38.H0_H0 ;  /* 0x20000026ff059230 */ /* 0x000fe20000004100 */
[----:B------:R-:W-:Y:S02]  /*84f0*/  LEA.HI.X R51, R93, R37, R107, 0x1, P0 ;  /* 0x000000255d337211 */ /* 0x000fe400000f0c6b */
[----:B------:R-:W-:Y:S02]  /*8500*/  IADD3 R3, R3, R4, RZ ;  /* 0x0000000403037210 */ /* 0x000fe40007ffe0ff */
[----:B------:R-:W-:Y:S02]  /*8510*/  @!P1 SHF.R.U32.HI R9, RZ, 0x10, R33 ;  /* 0x00000010ff099819 */ /* 0x000fe40000011621 */
[----:B------:R-:W-:Y:S01]  /*8520*/  @!P1 SHF.R.U32.HI R11, RZ, 0x10, R35 ;  /* 0x00000010ff0b9819 */ /* 0x000fe20000011623 */
[----:B------:R-:W-:Y:S01]  /*8530*/  IMAD.SHL.U32 R3, R3, 0x2, RZ ;  /* 0x0000000203037824 */ /* 0x000fe200078e00ff */
[----:B------:R-:W-:Y:S02]  /*8540*/  @!P1 SHF.R.U64 R4, R32, 0x10, R33 ;  /* 0x0000001020049819 */ /* 0x000fe40000001221 */
[----:B------:R-:W-:Y:S01]  /*8550*/  @!P1 SHF.R.U64 R18, R60, 0x10, R61 ;  /* 0x000000103c129819 */ /* 0x000fe2000000123d */
[----:B------:R-:W-:Y:S01]  /*8560*/  @!P1 HADD2.F32 R11, -RZ, R11.H0_H0 ;  /* 0x2000000bff0b9230 */ /* 0x000fe20000004100 */
[----:B------:R-:W1:Y:S01]  /*8570*/  LDS.128 R44, [R3+0x8100] ;  /* 0x00810000032c7984 */ /* 0x000e620000000c00 */
[----:B------:R-:W-:Y:S01]  /*8580*/  @!P1 HADD2.F32 R4, -RZ, R4.H0_H0 ;  /* 0x20000004ff049230 */ /* 0x000fe20000004100 */
[----:B------:R-:W-:Y:S01]  /*8590*/  @!P1 SHF.R.U64 R15, R34, 0x10, R35 ;  /* 0x00000010220f9819 */ /* 0x000fe20000001223 */
[----:B------:R-:W-:Y:S01]  /*85a0*/  @!P1 HADD2.F32 R18, -RZ, R18.H0_H0 ;  /* 0x20000012ff129230 */ /* 0x000fe20000004100 */
[----:B------:R-:W-:Y:S02]  /*85b0*/  @!P1 SHF.R.U32.HI R25, RZ, 0x10, R61 ;  /* 0x00000010ff199819 */ /* 0x000fe4000001163d */
[--C-:B------:R-:W-:Y:S01]  /*85c0*/  @!P1 SHF.R.U32.HI R26, RZ, 0x10, R63.reuse ;  /* 0x00000010ff1a9819 */ /* 0x100fe2000001163f */
[----:B------:R-:W-:Y:S01]  /*85d0*/  @!P1 HADD2.F32 R15, -RZ, R15.H0_H0 ;  /* 0x2000000fff0f9230 */ /* 0x000fe20000004100 */
[----:B------:R-:W-:Y:S01]  /*85e0*/  @!P1 SHF.R.U64 R29, R62, 0x10, R63 ;  /* 0x000000103e1d9819 */ /* 0x000fe2000000123f */
        /* <DEDUP_REMOVED lines=8> */
[----:B--2---:R-:W-:Y:S01]  /*8670*/  @!P1 HADD2.F32 R17, -RZ, R6.H1_H1 ;  /* 0x30000006ff119230 */ /* 0x004fe20000004100 */
        /* <DEDUP_REMOVED lines=14> */
[----:B------:R-:W-:Y:S02]  /*8760*/  @!P1 HADD2.F32 R18, -RZ, R16.H0_H0 ;  /* 0x20000010ff129230 */ /* 0x000fe40000004100 */
[----:B------:R-:W-:Y:S02]  /*8770*/  @!P1 HADD2.F32 R10, -RZ, R6.H0_H0 ;  /* 0x20000006ff0a9230 */ /* 0x000fe40000004100 */
[----:B------:R-:W-:Y:S01]  /*8780*/  @!P1 HADD2.F32 R24, -RZ, R16.H1_H1 ;  /* 0x30000010ff189230 */ /* 0x000fe20000004100 */
[----:B------:R-:W-:Y:S01]  /*8790*/  @!P1 MOV R16, R47 ;  /* 0x0000002f00109202 */ /* 0x000fe20000000f00 */
[----:B------:R-:W-:Y:S01]  /*87a0*/  @!P1 HADD2.F32 R9, -RZ, R6.H1_H1 ;  /* 0x30000006ff099230 */ /* 0x000fe20000004100 */
[----:B------:R-:W-:Y:S02]  /*87b0*/  @!P1 FMUL.FTZ R6, R18, R5 ;  /* 0x0000000512069220 */ /* 0x000fe40000410000 */
[-C--:B------:R-:W-:Y:S01]  /*87c0*/  @!P1 FMUL.FTZ R17, R24, R8.reuse ;  /* 0x0000000818119220 */ /* 0x080fe20000410000 */
[--C-:B------:R-:W-:Y:S01]  /*87d0*/  @!P1 HADD2.F32 R30, -RZ, R16.reuse.H0_H0 ;  /* 0x20000010ff1e9230 */ /* 0x100fe20000004100 */
[C---:B------:R-:W-:Y:S01]  /*87e0*/  @!P1 FFMA.FTZ R48, R10.reuse, R19, -R6 ;  /* 0x000000130a309223 */ /* 0x040fe20000010806 */
[----:B------:R-:W-:Y:S01]  /*87f0*/  @!P1 HADD2.F32 R32, -RZ, R16.H1_H1 ;  /* 0x30000010ff209230 */ /* 0x000fe20000004100 */
[C---:B------:R-:W-:Y:S02]  /*8800*/  @!P1 FMUL.FTZ R6, R9.reuse, R8 ;  /* 0x0000000809069220 */ /* 0x040fe40000410000 */
[----:B------:R-:W-:Y:S02]  /*8810*/  @!P1 IMAD.MOV.U32 R8, RZ, RZ, R23 ;  /* 0x000000ffff089224 */ /* 0x000fe400078e0017 */
[----:B------:R-:W-:Y:S01]  /*8820*/  @!P1 FMUL.FTZ R5, R10, R5 ;  /* 0x000000050a059220 */ /* 0x000fe20000410000 */
[--C-:B------:R-:W-:Y:S01]  /*8830*/  @!P1 HADD2.F32 R10, -RZ, R39.reuse.H0_H0 ;  /* 0x20000027ff0a9230 */ /* 0x100fe20000004100 */
[----:B------:R-:W-:Y:S01]  /*8840*/  @!P1 FFMA.FTZ R43, R9, R25, -R17 ;  /* 0x00000019092b9223 */ /* 0x000fe20000010811 */
[--C-:B------:R-:W-:Y:S01]  /*8850*/  @!P1 HADD2.F32 R9, -RZ, R8.reuse.H0_H0 ;  /* 0x20000008ff099230 */ /* 0x100fe20000004100 */
[----:B------:R-:W-:Y:S01]  /*8860*/  @!P1 FMUL.FTZ R17, R32, R11 ;  /* 0x0000000b20119220 */ /* 0x000fe20000410000 */
        /* <DEDUP_REMOVED lines=47> */
.L_x_1522:
[----:B-1----:R1:W2:Y:S01]  /*8b60*/  SHFL.IDX PT, R5, R91, RZ, 0x181f ;  /* 0x00181fff5b057589 */ /* 0x0022a200000e0000 */
        /* <DEDUP_REMOVED lines=14> */
[----:B-----5:R-:W-:Y:S01]  /*8c50*/  @!P0 LEA.HI.X R5, R226, R5, R166, 0x1, P1 ;  /* 0x00000005e2058211 */ /* 0x020fe200008f0ca6 */
[----:B-1----:R-:W-:Y:S04]  /*8c60*/  @!P6 ST.E.128 [R8.64], R16 ;  /* 0x000000100800e985 */ /* 0x002fe8000c101d08 */
[----:B------:R-:W1:Y:S04]  /*8c70*/  @!P0 LDS.128 R8, [R227+0xb900] ;  /* 0x00b90000e3088984 */ /* 0x000e680000000c00 */
[----:B-1----:R1:W-:Y:S02]  /*8c80*/  @!P0 ST.E.128 [R4.64], R8 ;  /* 0x0000000804008985 */ /* 0x0023e4000c101d08 */
.L_x_1554:
[----:B-12---:R-:W-:Y:S05]  /*8c90*/  BSYNC B0 ;  /* 0x0000000000007941 */ /* 0x006fea0003800000 */
.L_x_1553:
        /* <DEDUP_REMOVED lines=11> */
[----:B-----5:R-:W-:Y:S01]  /*8d50*/  @!P0 LEA.HI.X R5, R226, R5, R166, 0x1, P1 ;  /* 0x00000005e2058211 */ /* 0x020fe200008f0ca6 */
[----:B----4-:R-:W-:Y:S04]  /*8d60*/  @!P6 ST.E.128 [R8.64], R16 ;  /* 0x000000100800e985 */ /* 0x010fe8000c101d08 */
[----:B------:R-:W2:Y:S04]  /*8d70*/  @!P0 LDS.128 R8, [R227+0xc900] ;  /* 0x00c90000e3088984 */ /* 0x000ea80000000c00 */
[----:B--2---:R2:W-:Y:S02]  /*8d80*/  @!P0 ST.E.128 [R4.64], R8 ;  /* 0x0000000804008985 */ /* 0x0045e4000c101d08 */
.L_x_1556:
[----:B------:R-:W-:Y:S05]  /*8d90*/  BSYNC B0 ;  /* 0x0000000000007941 */ /* 0x000fea0003800000 */
.L_x_1555:
[----:B--2---:R2:W4:Y:S01]  /*8da0*/  SHFL.IDX PT, R5, R91, 0x2, 0x181f ;  /* 0x00581f005b057f89 */ /* 0x00452200000e0000 */
[----:B------:R-:W-:Y:S01]  /*8db0*/  ISETP.GE.AND P0, PT, R3, 0x41, PT ;  /* 0x000000410300780c */ /* 0x000fe20003f06270 */
[----:B------:R-:W-:Y:S02]  /*8dc0*/  BSSY B0, `(.L_x_1557) ;  /* 0x000000d000007945 */ /* 0x000fe40003800000 */
[----:B---3--:R2:W3:Y:S10]  /*8dd0*/  SHFL.IDX PT, R4, R92, 0x2, 0x181f ;  /* 0x00581f005c047f89 */ /* 0x0084f400000e0000 */
[----:B------:R-:W-:-:S05]  /*8de0*/  @!P0 BRA `(.L_x_1558) ;  /* 0x000000a000008947 */ /* 0x000fca0003800000 */
[----:B------:R-:W1:Y:S01]  /*8df0*/  @!P6 LDS.128 R16, [R227+0xa100] ;  /* 0x00a10000e310e984 */ /* 0x000e620000000c00 */
[CC--:B---3--:R-:W-:Y:S04]  /*8e00*/  @!P6 LEA R8, P0, R76.reuse, R4.reuse, 0x1 ;  /* 0x000000044c08e211 */ /* 0x0c8fe800078008ff */
[-C--:B----4-:R-:W-:Y:S02]  /*8e10*/  @!P6 LEA.HI.X R9, R76, R5.reuse, R77, 0x1, P0 ;  /* 0x000000054c09e211 */ /* 0x090fe400000f0c4d */
[C---:B------:R-:W-:Y:S11]  /*8e20*/  ISETP.GE.AND P0, PT, R226.reuse, c[0x0][0x1d4], PT ;  /* 0x00007500e2007a0c */ /* 0x040ff60003f06270 */
[----:B------:R-:W-:Y:S02]  /*8e30*/  @!UPT UIADD3 URZ, URZ, URZ, URZ ;  /* 0x0000003f3f3ff290 */ /* 0x000fe4000fffe03f */
[C---:B------:R-:W-:Y:S04]  /*8e40*/  @!P0 LEA R4, P1, R226.reuse, R4, 0x1 ;  /* 0x00000004e2048211 */ /* 0x040fe800078208ff */
[----:B-----5:R-:W-:Y:S01]  /*8e50*/  @!P0 LEA.HI.X R5, R226, R5, R166, 0x1, P1 ;  /* 0x00000005e2058211 */ /* 0x020fe200008f0ca6 */
[----:B-1----:R-:W-:Y:S04]  /*8e60*/  @!P6 ST.E.128 [R8.64], R16 ;  /* 0x000000100800e985 */ /* 0x002fe8000c101d08 */
[----:B------:R-:W1:Y:S04]  /*8e70*/  @!P0 LDS.128 R8, [R227+0xd900] ;  /* 0x00d90000e3088984 */ /* 0x000e680000000c00 */
[----:B-1----:R1:W-:Y:S02]  /*8e80*/  @!P0 ST.E.128 [R4.64], R8 ;  /* 0x0000000804008985 */ /* 0x0023e4000c101d08 */
.L_x_1558:
[----:B------:R-:W-:Y:S05]  /*8e90*/  BSYNC B0 ;  /* 0x0000000000007941 */ /* 0x000fea0003800000 */
.L_x_1557:
[----:B-1--4-:R1:W4:Y:S01]  /*8ea0*/  SHFL.IDX PT, R5, R91, 0x3, 0x181f ;  /* 0x00781f005b057f89 */ /* 0x01232200000e0000 */
[----:B------:R-:W-:Y:S03]  /*8eb0*/  ISETP.GE.AND P0, PT, R3, 0x61, PT ;  /* 0x000000610300780c */ /* 0x000fe60003f06270 */
        /* <DEDUP_REMOVED lines=12> */
.L_x_1544:
[----:B------:R-:W-:Y:S05]  /*8f80*/  BSYNC B2 ;  /* 0x0000000000027941 */ /* 0x000fea0003800000 */
.L_x_1521:
[----:B------:R-:W-:Y:S01]  /*8f90*/  IMAD.IADD R3, R90, 0x1, -R82 ;  /* 0x000000015a037824 */ /* 0x000fe200078e0a52 */
[----:B--2---:R-:W-:Y:S01]  /*8fa0*/  P2R R24, PR, RZ, 0x4 ;  /* 0x00000004ff187803 */ /* 0x004fe20000000000 */
[----:B-1----:R-:W-:Y:S01]  /*8fb0*/  IMAD.WIDE R8, R40, 0x70, R114 ;  /* 0x0000007028087825 */ /* 0x002fe200078e0272 */
[----:B-----5:R-:W-:Y:S01]  /*8fc0*/  LOP3.LUT P2, RZ, R165, 0x4, RZ, 0xc0, !PT ;  /* 0x00000004a5ff7812 */ /* 0x020fe2000784c0ff */
        /* <DEDUP_REMOVED lines=13> */
[----:B---3--:R-:W-:Y:S01]  /*90a0*/  @P0 MOV R4, R96 ;  /* 0x0000006000040202 */ /* 0x008fe20000000f00 */
        /* <DEDUP_REMOVED lines=18> */
[----:B------:R-:W-:Y:S02]  /*91d0*/  @P1 MOV R4, R96 ;  /* 0x0000006000041202 */ /* 0x000fe40000000f00 */
        /* <DEDUP_REMOVED lines=28> */
[----:B------:R1:W3:Y:S10]  /*93a0*/  SHFL.IDX PT, R5, R6, RZ, 0x181f ;  /* 0x00181fff06057589 */ /* 0x0002f400000e0000 */
        /* <DEDUP_REMOVED lines=12> */
[----:B-123--:R-:W1:Y:S01]  /*9470*/  @!P6 LDS.128 R16, [R227+0x100] ;  /* 0x00010000e310e984 */ /* 0x00ee620000000c00 */
        /* <DEDUP_REMOVED lines=9> */
.L_x_1560:
[----:B-123--:R-:W-:Y:S05]  /*9510*/  BSYNC B0 ;  /* 0x0000000000007941 */ /* 0x00efea0003800000 */
.L_x_1559:
[----:B------:R1:W2:Y:S01]  /*9520*/  SHFL.IDX PT, R5, R6, 0x1, 0x181f ;  /* 0x00381f0006057f89 */ /* 0x0002a200000e0000 */
[----:B------:R-:W-:Y:S03]  /*9530*/  BSSY B0, `(.L_x_1561) ;  /* 0x000000d000007945 */ /* 0x000fe60003800000 */
[----:B------:R1:W3:Y:S01]  /*9540*/  SHFL.IDX PT, R3, R15, 0x1, 0x181f ;  /* 0x00381f000f037f89 */ /* 0x0002e200000e0000 */
[----:B------:R-:W-:-:S05]  /*9550*/  @!P1 BRA `(.L_x_1562) ;  /* 0x000000a000009947 */ /* 0x000fca0003800000 */
[----:B------:R-:W4:Y:S01]  /*9560*/  @!P6 LDS.128 R16, [R227+0x1100] ;  /* 0x00110000e310e984 */ /* 0x000f220000000c00 */
[C---:B---3--:R-:W-:Y:S04]  /*9570*/  @!P6 LEA R8, P0, R76.reuse, R3, 0x1 ;  /* 0x000000034c08e211 */ /* 0x048fe800078008ff */
[----:B--2---:R-:W-:Y:S02]  /*9580*/  @!P6 LEA.HI.X R9, R76, R5, R77, 0x1, P0 ;  /* 0x000000054c09e211 */ /* 0x004fe400000f0c4d */
[C---:B------:R-:W-:Y:S11]  /*9590*/  ISETP.GE.AND P0, PT, R226.reuse, c[0x0][0x1d4], PT ;  /* 0x00007500e2007a0c */ /* 0x040ff60003f06270 */
[----:B------:R-:W-:Y:S02]  /*95a0*/  @!UPT UIADD3 URZ, URZ, URZ, URZ ;  /* 0x0000003f3f3ff290 */ /* 0x000fe4000fffe03f */
[C---:B------:R-:W-:Y:S04]  /*95b0*/  @!P0 LEA R4, P1, R226.reuse, R3, 0x1 ;  /* 0x00000003e2048211 */ /* 0x040fe800078208ff */
[----:B------:R-:W-:Y:S01]  /*95c0*/  @!P0 LEA.HI.X R5, R226, R5, R166, 0x1, P1 ;  /* 0x00000005e2058211 */ /* 0x000fe200008f0ca6 */
[----:B----4-:R-:W-:Y:S04]  /*95d0*/  @!P6 ST.E.128 [R8.64], R16 ;  /* 0x000000100800e985 */ /* 0x010fe8000c101d08 */
[----:B------:R-:W2:Y:S04]  /*95e0*/  @!P0 LDS.128 R8, [R227+0x4900] ;  /* 0x00490000e3088984 */ /* 0x000ea80000000c00 */
[----:B--2---:R2:W-:Y:S02]  /*95f0*/  @!P0 ST.E.128 [R4.64], R8 ;  /* 0x0000000804008985 */ /* 0x0045e4000c101d08 */
.L_x_1562:
[----:B------:R-:W-:Y:S05]  /*9600*/  BSYNC B0 ;  /* 0x0000000000007941 */ /* 0x000fea0003800000 */
.L_x_1561:
[----:B--2---:R2:W4:Y:S01]  /*9610*/  SHFL.IDX PT, R5, R6, 0x2, 0x181f ;  /* 0x00581f0006057f89 */ /* 0x00452200000e0000 */
[----:B------:R-:W-:Y:S03]  /*9620*/  BSSY B0, `(.L_x_1563) ;  /* 0x000000d000007945 */ /* 0x000fe60003800000 */
[----:B---3--:R2:W3:Y:S01]  /*9630*/  SHFL.IDX PT, R3, R15, 0x2, 0x181f ;  /* 0x00581f000f037f89 */ /* 0x0084e200000e0000 */
[----:B------:R-:W-:-:S05]  /*9640*/  @!P3 BRA `(.L_x_1564) ;  /* 0x000000a00000b947 */ /* 0x000fca0003800000 */
[----:B------:R-:W5:Y:S01]  /*9650*/  @!P6 LDS.128 R16, [R227+0x2100] ;  /* 0x00210000e310e984 */ /* 0x000f620000000c00 */
[C---:B---3--:R-:W-:Y:S04]  /*9660*/  @!P6 LEA R8, P0, R76.reuse, R3, 0x1 ;  /* 0x000000034c08e211 */ /* 0x048fe800078008ff */
[----:B----4-:R-:W-:Y:S02]  /*9670*/  @!P6 LEA.HI.X R9, R76, R5, R77, 0x1, P0 ;  /* 0x000000054c09e211 */ /* 0x010fe400000f0c4d */
[C---:B------:R-:W-:Y:S11]  /*9680*/  ISETP.GE.AND P0, PT, R226.reuse, c[0x0][0x1d4], PT ;  /* 0x00007500e2007a0c */ /* 0x040ff60003f06270 */
[----:B------:R-:W-:Y:S02]  /*9690*/  @!UPT UIADD3 URZ, URZ, URZ, URZ ;  /* 0x0000003f3f3ff290 */ /* 0x000fe4000fffe03f */
[C---:B------:R-:W-:Y:S04]  /*96a0*/  @!P0 LEA R4, P1, R226.reuse, R3, 0x1 ;  /* 0x00000003e2048211 */ /* 0x040fe800078208ff */
[----:B------:R-:W-:Y:S01]  /*96b0*/  @!P0 LEA.HI.X R5, R226, R5, R166, 0x1, P1 ;  /* 0x00000005e2058211 */ /* 0x000fe200008f0ca6 */
[----:B-----5:R-:W-:Y:S04]  /*96c0*/  @!P6 ST.E.128 [R8.64], R16 ;  /* 0x000000100800e985 */ /* 0x020fe8000c101d08 */
[----:B------:R-:W3:Y:S04]  /*96d0*/  @!P0 LDS.128 R8, [R227+0x5900] ;  /* 0x00590000e3088984 */ /* 0x000ee80000000c00 */
[----:B---3--:R3:W-:Y:S02]  /*96e0*/  @!P0 ST.E.128 [R4.64], R8 ;  /* 0x0000000804008985 */ /* 0x0087e4000c101d08 */
.L_x_1564:
[----:B------:R-:W-:Y:S05]  /*96f0*/  BSYNC B0 ;  /* 0x0000000000007941 */ /* 0x000fea0003800000 */
.L_x_1563:
[----:B---34-:R3:W4:Y:S01]  /*9700*/  SHFL.IDX PT, R5, R6, 0x3, 0x181f ;  /* 0x00781f0006057f89 */ /* 0x01872200000e0000 */
[----:B------:R-:W-:Y:S03]  /*9710*/  BSSY B0, `(.L_x_1565) ;  /* 0x000000d000007945 */ /* 0x000fe60003800000 */
[----:B------:R3:W1:Y:S01]  /*9720*/  SHFL.IDX PT, R3, R15, 0x3, 0x181f ;  /* 0x00781f000f037f89 */ /* 0x00066200000e0000 */
[----:B------:R-:W-:-:S05]  /*9730*/  @!P4 BRA `(.L_x_1566) ;  /* 0x000000a00000c947 */ /* 0x000fca0003800000 */
[----:B------:R-:W5:Y:S01]  /*9740*/  @!P6 LDS.128 R16, [R227+0x3100] ;  /* 0x00310000e310e984 */ /* 0x000f620000000c00 */
[C---:B-1----:R-:W-:Y:S04]  /*9750*/  @!P6 LEA R8, P0, R76.reuse, R3, 0x1 ;  /* 0x000000034c08e211 */ /* 0x042fe800078008ff */
[----:B----4-:R-:W-:Y:S02]  /*9760*/  @!P6 LEA.HI.X R9, R76, R5, R77, 0x1, P0 ;  /* 0x000000054c09e211 */ /* 0x010fe400000f0c4d */
[C---:B------:R-:W-:Y:S11]  /*9770*/  ISETP.GE.AND P0, PT, R226.reuse, c[0x0][0x1d4], PT ;  /* 0x00007500e2007a0c */ /* 0x040ff60003f06270 */
[----:B------:R-:W-:Y:S02]  /*9780*/  @!UPT UIADD3 URZ, URZ, URZ, URZ ;  /* 0x0000003f3f3ff290 */ /* 0x000fe4000fffe03f */
[C---:B------:R-:W-:Y:S04]  /*9790*/  @!P0 LEA R4, P1, R226.reuse, R3, 0x1 ;  /* 0x00000003e2048211 */ /* 0x040fe800078208ff */
[----:B------:R-:W-:Y:S01]  /*97a0*/  @!P0 LEA.HI.X R5, R226, R5, R166, 0x1, P1 ;  /* 0x00000005e2058211 */ /* 0x000fe200008f0ca6 */
[----:B-----5:R-:W-:Y:S04]  /*97b0*/  @!P6 ST.E.128 [R8.64], R16 ;  /* 0x000000100800e985 */ /* 0x020fe8000c101d08 */
[----:B------:R-:W1:Y:S04]  /*97c0*/  @!P0 LDS.128 R8, [R227+0x6900] ;  /* 0x00690000e3088984 */ /* 0x000e680000000c00 */
[----:B-1----:R1:W-:Y:S02]  /*97d0*/  @!P0 ST.E.128 [R4.64], R8 ;  /* 0x0000000804008985 */ /* 0x0023e4000c101d08 */
.L_x_1566:
[----:B------:R-:W-:Y:S05]  /*97e0*/  BSYNC B0 ;  /* 0x0000000000007941 */ /* 0x000fea0003800000 */
.L_x_1565:
[----:B------:R-:W-:Y:S01]  /*97f0*/  ISETP.GT.AND P0, PT, R40, R126, PT ;  /* 0x0000007e2800720c */ /* 0x000fe20003f04270 */
[----:B------:R-:W-:Y:S03]  /*9800*/  BSSY B0, `(.L_x_1567) ;  /* 0x0000030000007945 */ /* 0x000fe60003800000 */
[----:B-123--:R-:W-:Y:S09]  /*9810*/  P2R R15, PR, RZ, 0x1 ;  /* 0x00000001ff0f7803 */ /* 0x00eff20000000000 */
[----:B------:R-:W-:-:S05]  /*9820*/  @!P0 BRA `(.L_x_1568) ;  /* 0x000002d000008947 */ /* 0x000fca0003800000 */
[----:B------:R-:W-:Y:S01]  /*9830*/  IADD3 R3, R40, -0x1, RZ ;  /* 0xffffffff28037810 */ /* 0x000fe20007ffe0ff */
[----:B------:R-:W-:Y:S01]  /*9840*/  IMAD.MOV.U32 R4, RZ, RZ, R118 ;  /* 0x000000ffff047224 */ /* 0x000fe200078e0076 */
[C---:B------:R-:W-:Y:S01]  /*9850*/  ISETP.GE.AND P3, PT, R237.reuse, 0x21, PT ;  /* 0x00000021ed00780c */ /* 0x040fe20003f66270 */
[----:B----4-:R-:W-:Y:S01]  /*9860*/  IMAD.MOV.U32 R5, RZ, RZ, R117 ;  /* 0x000000ffff057224 */ /* 0x010fe200078e0075 */
[----:B------:R-:W-:Y:S01]  /*9870*/  SHF.R.S32.HI R8, RZ, 0x1f, R3 ;  /* 0x0000001fff087819 */ /* 0x000fe20000011403 */
[----:B------:R-:W-:Y:S01]  /*9880*/  IMAD R6, R152, R3, RZ ;  /* 0x0000000398067224 */ /* 0x000fe200078e02ff */
[----:B------:R-:W-:Y:S01]  /*9890*/  ISETP.GE.AND P1, PT, R237, 0x41, PT ;  /* 0x00000041ed00780c */ /* 0x000fe20003f26270 */
        /* <DEDUP_REMOVED lines=38> */
.L_x_1568:
[----:B------:R-:W-:Y:S05]  /*9b00*/  BSYNC B0 ;  /* 0x0000000000007941 */ /* 0x000fea0003800000 */
.L_x_1567:
[----:B------:R-:W0:Y:S01]  /*9b10*/  LDGDEPBAR ;  /* 0x00000000000079af */ /* 0x000e220000000000 */
[----:B------:R-:W-:Y:S02]  /*9b20*/  ISETP.NE.AND P0, PT, R15, RZ, PT ;  /* 0x000000ff0f00720c */ /* 0x000fe40003f05270 */
[----:B------:R-:W-:Y:S11]  /*9b30*/  IADD3 R40, R40, -0x1, RZ ;  /* 0xffffffff28287810 */ /* 0x000ff60007ffe0ff */
[----:B------:R-:W-:-:S05]  /*9b40*/  @P0 BRA `(.L_x_1569) ;  /* 0xffff9ce000000947 */ /* 0x000fca000383ffff */
[----:B------:R-:W-:Y:S01]  /*9b50*/  WARPSYNC 0xffffffff ;  /* 0xffffffff00007948 */ /* 0x000fe20003800000 */
[----:B------:R-:W-:Y:S06]  /*9b60*/  BAR.SYNC.DEFER_BLOCKING 0x0 ;  /* 0x0000000000007b1d */ /* 0x000fec0000010000 */
.L_x_1520:
[----:B------:R-:W2:Y:S01]  /*9b70*/  LDL R99, [R1+0x40] ;  /* 0x0000400001637983 */ /* 0x000ea20000100800 */
[----:B------:R-:W-:-:S05]  /*9b80*/  IMAD.MOV.U32 R74, RZ, RZ, c[0x0][0x2c4] ;  /* 0x0000b100ff4a7624 */ /* 0x000fca00078e00ff */
[----:B------:R-:W-:Y:S01]  /*9b90*/  ISETP.NE.AND P3, PT, R74, 0x1, PT ;  /* 0x000000014a00780c */ /* 0x000fe20003f65270 */
[----:B------:R-:W-:Y:S01]  /*9ba0*/  BSSY B0, `(.L_x_1570) ;  /* 0x0000029000007945 */ /* 0x000fe20003800000 */
[----:B--2---:R-:W-:-:S11]  /*9bb0*/  IADD3 R2, R99, 0x7f, RZ ;  /* 0x0000007f63027810 */ /* 0x004fd60007ffe0ff */
[----:B------:R-:W-:-:S05]  /*9bc0*/  @P3 IMAD.HI.U32 R3, R2, c[0x0][0x2c8], RZ ;  /* 0x0000b20002033a27 */ /* 0x000fca00078e00ff */
[----:B------:R-:W-:-:S05]  /*9bd0*/  @P3 SHF.R.U32.HI R2, RZ, c[0x0][0x2cc], R3 ;  /* 0x0000b300ff023a19 */ /* 0x000fca0000011603 */
[----:B------:R-:W-:Y:S02]  /*9be0*/  IMAD.IADD R3, R151, 0x1, R2 ;  /* 0x0000000197037824 */ /* 0x000fe400078e0202 */
[----:B------:R-:W-:-:S04]  /*9bf0*/  IMAD.MOV.U32 R2, RZ, RZ, RZ ;  /* 0x000000ffff027224 */ /* 0x000fc800078e00ff */
[----:B------:R-:W-:-:S05]  /*9c00*/  IMAD.HI R2, R3, -0x6db6db6d, R2 ;  /* 0x9249249303027827 */ /* 0x000fca00078e0202 */
[----:B------:R-:W-:-:S04]  /*9c10*/  SHF.R.U32.HI R3, RZ, 0x1f, R2 ;  /* 0x0000001fff037819 */ /* 0x000fc80000011602 */
[----:B------:R-:W-:-:S04]  /*9c20*/  LEA.HI.SX32 R2, R2, R3, 0x1a ;  /* 0x0000000302027211 */ /* 0x000fc800078fd2ff */
[----:B------:R-:W-:-:S04]  /*9c30*/  IMNMX R6, R150, R2, PT ;  /* 0x0000000296067217 */ /* 0x000fc80003800200 */
[----:B------:R-:W-:Y:S01]  /*9c40*/  ISETP.GE.AND P0, PT, R6, 0x1, PT ;  /* 0x000000010600780c */ /* 0x000fe20003f06270 */
[----:B------:R-:W-:-:S12]  /*9c50*/  IMAD.MOV.U32 R2, RZ, RZ, RZ ;  /* 0x000000ffff027224 */ /* 0x000fd800078e00ff */
[----:B------:R-:W-:Y:S05]  /*9c60*/  @!P0 BRA `(.L_x_1571) ;  /* 0x000001c000008947 */ /* 0x000fea0003800000 */
[----:B------:R-:W-:Y:S02]  /*9c70*/  IABS R3, R135 ;  /* 0x0000008700037213 */ /* 0x000fe40000000000 */
[----:B-1----:R-:W-:Y:S02]  /*9c80*/  IADD3 R8, R135, -0x1, R6 ;  /* 0xffffffff87087810 */ /* 0x002fe40007ffe006 */
[----:B------:R-:W1:Y:S02]  /*9c90*/  I2F.RP R2, R3 ;  /* 0x0000000300027306 */ /* 0x000e640000209400 */
[----:B------:R-:W-:-:S06]  /*9ca0*/  IABS R11, R8 ;  /* 0x00000008000b7213 */ /* 0x000fcc0000000000 */
[----:B-1----:R-:W1:Y:S02]  /*9cb0*/  MUFU.RCP R2, R2 ;  /* 0x0000000200027308 */ /* 0x002e640000001000 */
[----:B-1----:R-:W-:-:S06]  /*9cc0*/  IADD3 R2, R2, 0xffffffe, RZ ;  /* 0x0ffffffe02027810 */ /* 0x002fcc0007ffe0ff */
[----:B----4-:R-:W1:Y:S02]  /*9cd0*/  F2I.FTZ.U32.TRUNC.NTZ R5, R2 ;  /* 0x0000000200057305 */ /* 0x010e64000021f000 */
        /* <DEDUP_REMOVED lines=21> */
.L_x_1571:
[----:B------:R-:W-:Y:S05]  /*9e30*/  BSYNC B0 ;  /* 0x0000000000007941 */ /* 0x000fea0003800000 */
.L_x_1570:
[----:B------:R-:W2:Y:S01]  /*9e40*/  LDL R3, [R1+0x78] ;  /* 0x0000780001037983 */ /* 0x000ea20000100800 */
        /* <DEDUP_REMOVED lines=33> */
[----:B-12---:R-:W-:-:S04]  /*a060*/  IMAD R4, R3, R2, RZ ;  /* 0x0000000203047224 */ /* 0x006fc800078e02ff */
[--C-:B------:R-:W-:Y:S01]  /*a070*/  IMAD.IADD R3, R4, 0x1, R2.reuse ;  /* 0x0000000104037824 */ /* 0x100fe200078e0202 */
[----:B------:R1:W-:Y:S01]  /*a080*/  STL [R1+0xc], R4 ;  /* 0x00000c0401007387 */ /* 0x0003e20000100800 */
[----:B------:R-:W-:-:S03]  /*a090*/  PRMT R2, RZ, 0x7610, R2 ;  /* 0x00007610ff027816 */ /* 0x000fc60000000002 */
[----:B------:R-:W-:-:S04]  /*a0a0*/  IMNMX R234, R6, R3, PT ;  /* 0x0000000306ea7217 */ /* 0x000fc80003800200 */
[----:B------:R-:W-:-:S13]  /*a0b0*/  ISETP.GT.AND P0, PT, R234, R4, PT ;  /* 0x00000004ea00720c */ /* 0x000fda0003f04270 */
[----:B------:R-:W-:Y:S05]  /*a0c0*/  @!P0 BRA `(.L_x_1572) ;  /* 0x0001276000008947 */ /* 0x000fea0003800000 */
[----:B----4-:R-:W2:Y:S04]  /*a0d0*/  LDL R5, [R1+0x68] ;  /* 0x0000680001057983 */ /* 0x010ea80000100800 */
[----:B-1----:R-:W3:Y:S01]  /*a0e0*/  LDL R4, [R1+0x6c] ;  /* 0x00006c0001047983 */ /* 0x002ee20000100800 */
[----:B------:R-:W-:-:S03]  /*a0f0*/  ISETP.NE.U32.AND P0, PT, RZ, c[0x0][0x340], PT ;  /* 0x0000d000ff007a0c */ /* 0x000fc60003f05070 */
[----:B------:R-:W4:Y:S01]  /*a100*/  LDL R8, [R1+0x58] ;  /* 0x0000580001087983 */ /* 0x000f220000100800 */
[----:B------:R-:W-:-:S03]  /*a110*/  ISETP.NE.AND.EX P1, PT, RZ, c[0x0][0x344], PT, P0 ;  /* 0x0000d100ff007a0c */ /* 0x000fc60003f25300 */
[----:B------:R-:W4:Y:S04]  /*a120*/  LDL R10, [R1+0x74] ;  /* 0x00007400010a7983 */ /* 0x000f280000100800 */
[----:B------:R-:W4:Y:S06]  /*a130*/  LDL R9, [R1+0x70] ;  /* 0x0000700001097983 */ /* 0x000f2c0000100800 */
[----:B--2---:R-:W-:-:S04]  /*a140*/  @P1 IADD3 R2, P0, R5, c[0x0][0x340], RZ ;  /* 0x0000d00005021a10 */ /* 0x004fc80007f1e0ff */
[----:B---3--:R-:W-:-:S05]  /*a150*/  @P1 IADD3.X R3, R4, c[0x0][0x344], RZ, P0, !PT ;  /* 0x0000d10004031a10 */ /* 0x008fca00007fe4ff */
[----:B------:R1:W5:Y:S01]  /*a160*/  @P1 LDG.E R2, [R2.64] ;  /* 0x0000000802021981 */ /* 0x000362000c1e1900 */
[----:B------:R-:W-:Y:S01]  /*a170*/  ISETP.NE.U32.AND P0, PT, RZ, c[0x0][0x348], PT ;  /* 0x0000d200ff007a0c */ /* 0x000fe20003f05070 */
[----:B------:R-:W-:Y:S01]  /*a180*/  IMAD.WIDE.U32 R4, R137, c[0x0][0x178], RZ ;  /* 0x00005e0089047a25 */ /* 0x000fe200078e00ff */
[----:B------:R-:W-:Y:S01]  /*a190*/  WARPSYNC 0xffffffff ;  /* 0xffffffff00007948 */ /* 0x000fe20003800000 */
[----:B----4-:R-:W-:Y:S02]  /*a1a0*/  LOP3.LUT R86, R8, 0xffff, RZ, 0xc0, !PT ;  /* 0x0000ffff08567812 */ /* 0x010fe400078ec0ff */
[----:B------:R-:W-:Y:S02]  /*a1b0*/  ISETP.NE.AND.EX P0, PT, RZ, c[0x0][0x34c], PT, P0 ;  /* 0x0000d300ff007a0c */ /* 0x000fe40003f05300 */
[----:B------:R-:W-:Y:S02]  /*a1c0*/  IADD3 R126, R234, -0x1, RZ ;  /* 0xffffffffea7e7810 */ /* 0x000fe40007ffe0ff */
[----:B------:R-:W-:-:S02]  /*a1d0*/  SEL R11, R10, RZ, !P0 ;  /* 0x000000ff0a0b7207 */ /* 0x000fc40004000000 */
[----:B------:R-:W-:Y:S02]  /*a1e0*/  SEL R8, R9, RZ, !P0 ;  /* 0x000000ff09087207 */ /* 0x000fe40004000000 */
[----:B-1----:R-:W-:-:S05]  /*a1f0*/  SHF.R.S32.HI R3, RZ, 0x1f, R137 ;  /* 0x0000001fff037819 */ /* 0x002fca0000011489 */
[----:B------:R-:W-:-:S04]  /*a200*/  IMAD R3, R3, c[0x0][0x178], RZ ;  /* 0x00005e0003037a24 */ /* 0x000fc800078e02ff */
[----:B------:R-:W-:-:S04]  /*a210*/  IMAD R3, R137, c[0x0][0x17c], R3 ;  /* 0x00005f0089037a24 */ /* 0x000fc800078e0203 */
[----:B------:R-:W-:Y:S02]  /*a220*/  IMAD.IADD R10, R5, 0x1, R3 ;  /* 0x00000001050a7824 */ /* 0x000fe400078e0203 */
[----:B------:R-:W-:Y:S02]  /*a230*/  @!P1 IMAD.MOV.U32 R2, RZ, RZ, R9 ;  /* 0x000000ffff029224 */ /* 0x000fe400078e0009 */
[----:B------:R-:W2:Y:S04]  /*a240*/  LDL R15, [R1+0x4] ;  /* 0x00000400010f7983 */ /* 0x000ea80000100800 */
[----:B------:R-:W3:Y:S04]  /*a250*/  LDL.LU R9, [R1+0x8] ;  /* 0x0000080001097983 */ /* 0x000ee80000300800 */
[----:B------:R-:W4:Y:S04]  /*a260*/  LDL R52, [R1+0x48] ;  /* 0x0000480001347983 */ /* 0x000f280000100800 */
[----:B------:R-:W2:Y:S01]  /*a270*/  LDL R6, [R1+0x3c] ;  /* 0x00003c0001067983 */ /* 0x000ea20000100800 */
[----:B------:R-:W-:-:S02]  /*a280*/  IMAD.MOV.U32 R3, RZ, RZ, c[0x0][0x2b8] ;  /* 0x0000ae00ff037624 */ /* 0x000fc400078e00ff */
[----:B------:R-:W-:-:S03]  /*a290*/  IMAD.MOV.U32 R125, RZ, RZ, 0x70 ;  /* 0x00000070ff7d7424 */ /* 0x000fc600078e00ff */
[----:B------:R-:W-:Y:S01]  /*a2a0*/  ISETP.NE.AND P1, PT, R3, 0x1, PT ;  /* 0x000000010300780c */ /* 0x000fe20003f25270 */
[----:B------:R-:W-:-:S04]  /*a2b0*/  IMAD R125, R234, R125, -0x70 ;  /* 0xffffff90ea7d7424 */ /* 0x000fc800078e027d */
[----:B------:R-:W-:Y:S01]  /*a2c0*/  IMAD.IADD R3, R0, 0x1, R125 ;  /* 0x0000000100037824 */ /* 0x000fe200078e027d */
[----:B-----5:R-:W-:Y:S01]  /*a2d0*/  SHF.R.S32.HI R5, RZ, 0x1f, R2 ;  /* 0x0000001fff057819 */ /* 0x020fe20000011402 */
[----:B------:R-:W-:-:S04]  /*a2e0*/  IMAD.WIDE.U32 R18, R2, c[0x0][0x2b0], RZ ;  /* 0x0000ac0002127a25 */ /* 0x000fc800078e00ff */
[----:B------:R-:W-:Y:S01]  /*a2f0*/  IMAD.MOV.U32 R236, RZ, RZ, RZ ;  /* 0x000000ffffec7224 */ /* 0x000fe200078e00ff */
[----:B------:R-:W-:Y:S01]  /*a300*/  BAR.SYNC.DEFER_BLOCKING 0x0 ;  /* 0x0000000000007b1d */ /* 0x000fe20000010000 */
[----:B---3--:R-:W-:-:S04]  /*a310*/  LOP3.LUT R9, R9, 0xfffffffd, RZ, 0xc0, !PT ;  /* 0xfffffffd09097812 */ /* 0x008fc800078ec0ff */
[----:B------:R-:W-:Y:S02]  /*a320*/  @P1 LOP3.LUT R9, R9, 0x2, RZ, 0xfc, !PT ;  /* 0x0000000209091812 */ /* 0x000fe400078efcff */
[----:B----4-:R-:W-:-:S03]  /*a330*/  ISETP.GE.AND P0, PT, R3, R52, PT ;  /* 0x000000340300720c */ /* 0x010fc60003f06270 */
[----:B------:R2:W-:Y:S01]  /*a340*/  STL [R1+0x8], R9 ;  /* 0x0000080901007387 */ /* 0x0005e20000100800 */
[----:B------:R-:W-:-:S03]  /*a350*/  ISETP.GT.OR P0, PT, R0, 0x6f, P0 ;  /* 0x0000006f0000780c */ /* 0x000fc60000704670 */
[----:B------:R-:W-:Y:S01]  /*a360*/  STL.64 [R1+0x30], R18 ;  /* 0x0000301201007387 */ /* 0x000fe20000100a00 */
        /* <DEDUP_REMOVED lines=8> */
[----:B------:R1:W-:Y:S01]  /*a3f0*/  STL [R1+0x38], R16 ;  /* 0x0000381001007387 */ /* 0x0003e20000100800 */
[----:B------:R-:W-:Y:S02]  /*a400*/  @!P0 LEA.HI.X.SX32 R5, R6, R16, 0x1, P1 ;  /* 0x0000001006058211 */ /* 0x000fe400008f0eff */
[----:B------:R-:W-:-:S04]  /*a410*/  @!P0 LEA R2, P1, R3, c[0x0][0x2a0], 0x2 ;  /* 0x0000a80003028a11 */ /* 0x000fc800078210ff */
[----:B------:R-:W-:-:S05]  /*a420*/  @!P0 LEA.HI.X R3, R3, c[0x0][0x2a4], R5, 0x2, P1 ;  /* 0x0000a90003038a11 */ /* 0x000fca00008f1405 */
[----:B------:R2:W3:Y:S04]  /*a430*/  @!P0 LDG.E R236, [R2.64] ;  /* 0x0000000802ec8981 */ /* 0x0004e8000c1e1900 */
[----:B-1----:R-:W4:Y:S01]  /*a440*/  LDL R16, [R1+0x44] ;  /* 0x0000440001107983 */ /* 0x002f220000100800 */
[----:B------:R-:W-:-:S04]  /*a450*/  IMAD.MOV.U32 R5, RZ, RZ, R10 ;  /* 0x000000ffff057224 */ /* 0x000fc800078e000a */
[----:B------:R-:W-:-:S04]  /*a460*/  IMAD.WIDE.U32 R4, R86, c[0x0][0x1b8], R4 ;  /* 0x00006e0056047a25 */ /* 0x000fc800078e0004 */
[----:B--2---:R-:W-:-:S04]  /*a470*/  IMAD.IADD R3, R0, 0x1, R99 ;  /* 0x0000000100037824 */ /* 0x004fc800078e0263 */
[----:B------:R-:W-:-:S04]  /*a480*/  @P3 IMAD.HI.U32 R10, R3, c[0x0][0x2c8], RZ ;  /* 0x0000b200030a3a27 */ /* 0x000fc800078e00ff */
        /* <DEDUP_REMOVED lines=8> */
[----:B------:R-:W-:Y:S02]  /*a510*/  IMAD R10, R10, c[0x0][0x1b0], RZ ;  /* 0x00006c000a0a7a24 */ /* 0x000fe400078e02ff */
[----:B------:R-:W-:Y:S02]  /*a520*/  IMAD.IADD R5, R5, 0x1, R11 ;  /* 0x0000000105057824 */ /* 0x000fe400078e020b */
[----:B------:R-:W-:Y:S02]  /*a530*/  IMAD R8, R8, c[0x0][0x2c4], R3 ;  /* 0x0000b10008087a24 */ /* 0x000fe400078e0203 */
[----:B------:R-:W-:-:S02]  /*a540*/  IMAD R10, R2, c[0x0][0x1b4], R10 ;  /* 0x00006d00020a7a24 */ /* 0x000fc400078e020a */
[----:B------:R-:W-:Y:S01]  /*a550*/  IMAD.WIDE.U32 R2, R2, c[0x0][0x1b0], R4 ;  /* 0x00006c0002027a25 */ /* 0x000fe200078e0004 */
[----:B------:R-:W-:-:S03]  /*a560*/  SHF.R.S32.HI R4, RZ, 0x1f, R8 ;  /* 0x0000001fff047819 */ /* 0x000fc60000011408 */
[----:B------:R-:W-:Y:S02]  /*a570*/  IMAD.IADD R3, R3, 0x1, R10 ;  /* 0x0000000103037824 */ /* 0x000fe400078e020a */
[----:B------:R-:W-:Y:S02]  /*a580*/  IMAD R5, R4, c[0x0][0x1a8], RZ ;  /* 0x00006a0004057a24 */ /* 0x000fe400078e02ff */
[----:B------:R-:W-:Y:S02]  /*a590*/  IMAD.MOV R4, RZ, RZ, -R6 ;  /* 0x000000ffff047224 */ /* 0x000fe400078e0a06 */
[C---:B------:R-:W-:Y:S02]  /*a5a0*/  IMAD R5, R8.reuse, c[0x0][0x1ac], R5 ;  /* 0x00006b0008057a24 */ /* 0x040fe400078e0205 */
[----:B------:R-:W-:-:S04]  /*a5b0*/  IMAD.WIDE.U32 R2, R8, c[0x0][0x1a8], R2 ;  /* 0x00006a0008027a25 */ /* 0x000fc800078e0002 */
[----:B------:R-:W-:Y:S02]  /*a5c0*/  IMAD R239, R4, c[0x0][0x2b8], R9 ;  /* 0x0000ae0004ef7a24 */ /* 0x000fe400078e0209 */
[----:B------:R-:W-:Y:S01]  /*a5d0*/  IMAD.IADD R4, R3, 0x1, R5 ;  /* 0x0000000103047824 */ /* 0x000fe200078e0205 */
[C---:B------:R-:W-:Y:S02]  /*a5e0*/  LEA R3, P0, R2.reuse, c[0x0][0x160], 0x1 ;  /* 0x0000580002037a11 */ /* 0x040fe400078008ff */
[----:B------:R-:W-:Y:S02]  /*a5f0*/  SHF.R.S32.HI R94, RZ, 0x1f, R239 ;  /* 0x0000001fff5e7819 */ /* 0x000fe400000114ef */
[----:B------:R-:W-:Y:S01]  /*a600*/  LEA.HI.X R2, R2, c[0x0][0x164], R4, 0x1, P0 ;  /* 0x0000590002027a11 */ /* 0x000fe200000f0c04 */
[----:B------:R-:W1:Y:S02]  /*a610*/  SHFL.IDX PT, R8, R3, RZ, 0x181f ;  /* 0x00181fff03087589 */ /* 0x000e6400000e0000 */
[----:B------:R-:W-:-:S02]  /*a620*/  IMAD R10, R94, c[0x0][0x1e0], RZ ;  /* 0x000078005e0a7a24 */ /* 0x000fc400078e02ff */
[----:B------:R-:W2:Y:S01]  /*a630*/  SHFL.IDX PT, R9, R2, RZ, 0x181f ;  /* 0x00181fff02097589 */ /* 0x000ea200000e0000 */
[----:B------:R-:W-:Y:S02]  /*a640*/  IMAD.MOV.U32 R98, RZ, RZ, R15 ;  /* 0x000000ffff627224 */ /* 0x000fe400078e000f */
[----:B------:R-:W-:Y:S01]  /*a650*/  IMAD.IADD R15, R82, 0x1, R99 ;  /* 0x00000001520f7824 */ /* 0x000fe200078e0263 */
[----:B------:R-:W1:Y:S04]  /*a660*/  SHFL.IDX PT, R6, R3, 0x1, 0x181f ;  /* 0x00381f0003067f89 */ /* 0x000e6800000e0000 */
[----:B------:R-:W1:Y:S01]  /*a670*/  SHFL.IDX PT, R11, R2, 0x1, 0x181f ;  /* 0x00381f00020b7f89 */ /* 0x000e6200000e0000 */
[----:B------:R-:W-:-:S03]  /*a680*/  IADD3 R19, R15, 0x20, RZ ;  /* 0x000000200f137810 */ /* 0x000fc60007ffe0ff */
[----:B------:R-:W-:Y:S01]  /*a690*/  SHFL.IDX PT, R17, R2, 0x2, 0x181f ;  /* 0x00581f0002117f89 */ /* 0x000fe200000e0000 */
[----:B------:R-:W-:Y:S01]  /*a6a0*/  IADD3 R18, R15, 0x40, RZ ;  /* 0x000000400f127810 */ /* 0x000fe20007ffe0ff */
[----:B------:R-:W-:Y:S02]  /*a6b0*/  IMAD.WIDE.U32 R4, R239, c[0x0][0x1e0], RZ ;  /* 0x00007800ef047a25 */ /* 0x000fe400078e00ff */
[----:B------:R-:W-:Y:S02]  /*a6c0*/  SHFL.IDX PT, R29, R3, 0x3, 0x181f ;  /* 0x00781f00031d7f89 */ /* 0x000fe400000e0000 */
[----:B------:R-:W-:-:S04]  /*a6d0*/  IMAD.WIDE.U32 R32, R86, c[0x0][0x1e8], RZ ;  /* 0x00007a0056207a25 */ /* 0x000fc800078e00ff */
[----:B------:R-:W-:Y:S01]  /*a6e0*/  IMAD R31, R86, c[0x0][0x1ec], R33 ;  /* 0x00007b00561f7a24 */ /* 0x000fe200078e0221 */
[----:B------:R-:W-:Y:S01]  /*a6f0*/  IADD3 R30, R15, 0x60, RZ ;  /* 0x000000600f1e7810 */ /* 0x000fe20007ffe0ff */
[----:B------:R-:W-:Y:S02]  /*a700*/  IMAD R124, R126, -0x70, R52 ;  /* 0xffffff907e7c7824 */ /* 0x000fe400078e0234 */
[----:B----4-:R-:W-:Y:S02]  /*a710*/  IMAD R56, R16, c[0x0][0x2c4], RZ ;  /* 0x0000b10010387a24 */ /* 0x010fe400078e02ff */
[----:B------:R-:W-:Y:S02]  /*a720*/  IMAD R16, R239, c[0x0][0x1e4], R10 ;  /* 0x00007900ef107a24 */ /* 0x000fe400078e020a */
[----:B------:R-:W4:Y:S01]  /*a730*/  SHFL.IDX PT, R10, R3, 0x2, 0x181f ;  /* 0x00581f00030a7f89 */ /* 0x000f2200000e0000 */
[-C--:B------:R-:W-:Y:S02]  /*a740*/  ISETP.GE.AND P3, PT, R15, R56.reuse, PT ;  /* 0x000000380f00720c */ /* 0x080fe40003f66270 */
[----:B------:R-:W-:-:S02]  /*a750*/  ISETP.GE.AND P4, PT, R19, R56, PT ;  /* 0x000000381300720c */ /* 0x000fc40003f86270 */
[----:B------:R-:W-:Y:S01]  /*a760*/  ISETP.GE.AND P6, PT, R18, R56, PT ;  /* 0x000000381200720c */ /* 0x000fe20003fc6270 */
[----:B------:R-:W-:Y:S01]  /*a770*/  IMAD.IADD R5, R5, 0x1, R16 ;  /* 0x0000000105057824 */ /* 0x000fe200078e0210 */
[----:B---3--:R-:W-:-:S07]  /*a780*/  SHF.R.S32.HI R93, RZ, 0x1f, R236 ;  /* 0x0000001fff5d7819 */ /* 0x008fce00000114ec */
[-C--:B-1----:R-:W-:Y:S02]  /*a790*/  @!P3 LEA R26, P0, R76, R8.reuse, 0x1 ;  /* 0x000000084c1ab211 */ /* 0x082fe400078008ff */
[----:B------:R-:W-:Y:S02]  /*a7a0*/  @!P3 LEA R24, P1, R226, R8, 0x1 ;  /* 0x00000008e218b211 */ /* 0x000fe400078208ff */
[CCC-:B--2---:R-:W-:Y:S02]  /*a7b0*/  @!P3 LEA.HI.X R27, R76.reuse, R9.reuse, R77.reuse, 0x1, P0 ;  /* 0x000000094c1bb211 */ /* 0x1c4fe400000f0c4d */
[----:B------:R-:W-:Y:S01]  /*a7c0*/  @!P4 LEA R22, P0, R76, R6, 0x1 ;  /* 0x000000064c16c211 */ /* 0x000fe200078008ff */
[----:B------:R1:W2:Y:S01]  /*a7d0*/  SHFL.IDX PT, R8, R2, 0x3, 0x181f ;  /* 0x00781f0002087f89 */ /* 0x0002a200000e0000 */
[----:B------:R-:W-:Y:S01]  /*a7e0*/  @!P3 LEA.HI.X R25, R226, R9, R98, 0x1, P1 ;  /* 0x00000009e219b211 */ /* 0x000fe200008f0c62 */
[----:B------:R-:W-:Y:S01]  /*a7f0*/  IMAD R28, R93, c[0x0][0x1f0], RZ ;  /* 0x00007c005d1c7a24 */ /* 0x000fe200078e02ff */
[----:B------:R-:W-:-:S02]  /*a800*/  @!P4 LEA.HI.X R23, R76, R11, R77, 0x1, P0 ;  /* 0x0000000b4c17c211 */ /* 0x000fc400000f0c4d */
[-C--:B----4-:R-:W-:Y:S02]  /*a810*/  @!P6 LEA R18, P1, R76, R10.reuse, 0x1 ;  /* 0x0000000a4c12e211 */ /* 0x090fe400078208ff */
[----:B------:R-:W-:Y:S02]  /*a820*/  @!P6 LEA R16, P0, R226, R10, 0x1 ;  /* 0x0000000ae210e211 */ /* 0x000fe400078008ff */
[-C--:B------:R-:W-:Y:S02]  /*a830*/  @!P6 LEA.HI.X R19, R76, R17.reuse, R77, 0x1, P1 ;  /* 0x000000114c13e211 */ /* 0x080fe400008f0c4d */
[----:B------:R-:W-:Y:S01]  /*a840*/  @!P6 LEA.HI.X R17, R226, R17, R98, 0x1, P0 ;  /* 0x00000011e211e211 */ /* 0x000fe200000f0c62 */
[----:B-1----:R-:W-:-:S04]  /*a850*/  IMAD.WIDE.U32 R2, R236, c[0x0][0x1f0], R4 ;  /* 0x00007c00ec027a25 */ /* 0x002fc800078e0004 */
[----:B------:R-:W-:Y:S01]  /*a860*/  IMAD R4, R236, c[0x0][0x1f4], R28 ;  /* 0x00007d00ec047a24 */ /* 0x000fe200078e021c */
[----:B------:R-:W-:-:S04]  /*a870*/  IADD3 R2, P0, R2, R32, RZ ;  /* 0x0000002002027210 */ /* 0x000fc80007f1e0ff */
[----:B------:R-:W-:Y:S02]  /*a880*/  IADD3.X R4, R31, R3, R4, P0, !PT ;  /* 0x000000031f047210 */ /* 0x000fe400007fe404 */
[----:B------:R-:W-:Y:S02]  /*a890*/  LEA R3, P0, R2, c[0x0][0x1c8], 0x1 ;  /* 0x0000720002037a11 */ /* 0x000fe400078008ff */
[----:B------:R-:W-:Y:S02]  /*a8a0*/  ISETP.GE.AND P5, PT, R30, R56, PT ;  /* 0x000000381e00720c */ /* 0x000fe40003fa6270 */
[----:B------:R-:W-:Y:S02]  /*a8b0*/  @!P4 LEA R20, P2, R226, R6, 0x1 ;  /* 0x00000006e214c211 */ /* 0x000fe400078408ff */
[----:B------:R-:W-:Y:S01]  /*a8c0*/  LEA.HI.X R30, R2, c[0x0][0x1cc], R4, 0x1, P0 ;  /* 0x00007300021e7a11 */ /* 0x000fe200000f0c04 */
[----:B------:R-:W1:Y:S01]  /*a8d0*/  SHFL.IDX PT, R6, R3, RZ, 0x181f ;  /* 0x00181fff03067589 */ /* 0x000e6200000e0000 */
[----:B------:R-:W-:-:S03]  /*a8e0*/  IMNMX R2, R124, 0x70, PT ;  /* 0x000000707c027817 */ /* 0x000fc60003800200 */
[----:B------:R-:W3:Y:S02]  /*a8f0*/  SHFL.IDX PT, R28, R30, RZ, 0x181f ;  /* 0x00181fff1e1c7589 */ /* 0x000ee400000e0000 */
[----:B------:R-:W-:Y:S01]  /*a900*/  IMAD.IADD R2, R2, 0x1, -R82 ;  /* 0x0000000102027824 */ /* 0x000fe200078e0a52 */
[----:B------:R-:W-:-:S04]  /*a910*/  @!P4 LEA.HI.X R21, R226, R11, R98, 0x1, P2 ;  /* 0x0000000be215c211 */ /* 0x000fc800010f0c62 */
[----:B------:R-:W-:Y:S02]  /*a920*/  ISETP.GE.AND P2, PT, R2, 0x1, PT ;  /* 0x000000010200780c */ /* 0x000fe40003f46270 */
[----:B------:R-:W-:-:S04]  /*a930*/  @!P5 LEA R4, P0, R76, R29, 0x1 ;  /* 0x0000001d4c04d211 */ /* 0x000fc800078008ff */
[----:B--2---:R-:W-:Y:S02]  /*a940*/  @!P5 LEA.HI.X R5, R76, R8, R77, 0x1, P0 ;  /* 0x000000084c05d211 */ /* 0x004fe400000f0c4d */
[----:B------:R-:W-:-:S04]  /*a950*/  @!P5 LEA R10, P0, R226, R29, 0x1 ;  /* 0x0000001de20ad211 */ /* 0x000fc800078008ff */
[----:B------:R-:W-:Y:S02]  /*a960*/  @!P5 LEA.HI.X R11, R226, R8, R98, 0x1, P0 ;  /* 0x00000008e20bd211 */ /* 0x000fe400000f0c62 */
[C---:B-1----:R-:W-:Y:S02]  /*a970*/  @P2 LEA R8, P0, R76.reuse, R6, 0x1 ;  /* 0x000000064c082211 */ /* 0x042fe400078008ff */
[C---:B------:R-:W-:Y:S02]  /*a980*/  ISETP.GE.AND P1, PT, R76.reuse, c[0x0][0x198], PT ;  /* 0x000066004c007a0c */ /* 0x040fe40003f26270 */
[----:B---3--:R-:W-:Y:S02]  /*a990*/  @P2 LEA.HI.X R9, R76, R28, R77, 0x1, P0 ;  /* 0x0000001c4c092211 */ /* 0x008fe400000f0c4d */
[----:B------:R-:W-:-:S09]  /*a9a0*/  ISETP.GE.AND P0, PT, R226, c[0x0][0x198], PT ;  /* 0x00006600e2007a0c */ /* 0x000fd20003f06270 */
[----:B------:R1:W-:Y:S04]  /*a9b0*/  @!P3 LDGSTS.E.BYPASS.LTC128B.128 [R227+0x100], [R26.64], !P1 ;  /* 0x001000001ae3bfae */ /* 0x0003e8000c901d48 */
        /* <DEDUP_REMOVED lines=12> */
[----:B------:R-:W-:-:S07]  /*aa80*/  @P2 LEA.HI.X R5, R226, R28, R98, 0x1, P1 ;  /* 0x0000001ce2052211 */ /* 0x000fce00008f0c62 */
[----:B------:R2:W-:Y:S01]  /*aa90*/  @P2 LDGSTS.E.BYPASS.LTC128B.128 [R227+0xb900], [R4.64], !P0 ;  /* 0x0b90000004e32fae */ /* 0x0005e2000c101d48 */
[----:B------:R-:W-:-:S03]  /*aaa0*/  ISETP.GE.AND P0, PT, R2, 0x21, PT ;  /* 0x000000210200780c */ /* 0x000fc60003f06270 */
[----:B--2---:R-:W3:Y:S04]  /*aab0*/  SHFL.IDX PT, R4, R3, 0x1, 0x181f ;  /* 0x00381f0003047f89 */ /* 0x004ee800000e0000 */
[----:B------:R-:W2:Y:S06]  /*aac0*/  SHFL.IDX PT, R5, R30, 0x1, 0x181f ;  /* 0x00381f001e057f89 */ /* 0x000eac00000e0000 */
        /* <DEDUP_REMOVED lines=15> */
[----:B------:R-:W-:Y:S01]  /*abc0*/  @P0 ISETP.GE.AND P1, PT, R76, c[0x0][0x1d4], PT ;  /* 0x000075004c000a0c */ /* 0x000fe20003f26270 */
[----:B------:R-:W2:Y:S04]  /*abd0*/  SHFL.IDX PT, R3, R3, 0x3, 0x181f ;  /* 0x00781f0003037f89 */ /* 0x000ea800000e0000 */
[----:B------:R-:W3:Y:S08]  /*abe0*/  SHFL.IDX PT, R6, R30, 0x3, 0x181f ;  /* 0x00781f001e067f89 */ /* 0x000ef000000e0000 */
[----:B------:R1:W-:Y:S01]  /*abf0*/  @P0 LDGSTS.E.BYPASS.LTC128B.128 [R229+0xa100], [R8.64], !P1 ;  /* 0x0a10000008e50fae */ /* 0x0003e2000c901d48 */
[----:B------:R-:W-:-:S13]  /*ac00*/  @P0 ISETP.GE.AND P1, PT, R226, c[0x0][0x1d4], PT ;  /* 0x00007500e2000a0c */ /* 0x000fda0003f26270 */
[----:B------:R2:W-:Y:S01]  /*ac10*/  @P0 LDGSTS.E.BYPASS.LTC128B.128 [R229+0xd900], [R4.64], !P1 ;  /* 0x0d90000004e50fae */ /* 0x0005e2000c901d48 */
[----:B------:R-:W-:-:S13]  /*ac20*/  ISETP.GE.AND P0, PT, R2, 0x61, PT ;  /* 0x000000610200780c */ /* 0x000fda0003f06270 */
[----:B--2---:R-:W-:-:S04]  /*ac30*/  @P0 LEA R4, P1, R76, R3, 0x1 ;  /* 0x000000034c040211 */ /* 0x004fc800078208ff */
[----:B---3--:R-:W-:Y:S02]  /*ac40*/  @P0 LEA.HI.X R5, R76, R6, R77, 0x1, P1 ;  /* 0x000000064c050211 */ /* 0x008fe400008f0c4d */
[----:B------:R-:W-:-:S04]  /*ac50*/  @P0 LEA R2, P1, R226, R3, 0x1 ;  /* 0x00000003e2020211 */ /* 0x000fc800078208ff */
[----:B------:R-:W-:Y:S02]  /*ac60*/  @P0 LEA.HI.X R3, R226, R6, R98, 0x1, P1 ;  /* 0x00000006e2030211 */ /* 0x000fe400008f0c62 */
[----:B------:R-:W-:Y:S01]  /*ac70*/  @P0 ISETP.GE.AND P1, PT, R76, c[0x0][0x1d4], PT ;  /* 0x000075004c000a0c */ /* 0x000fe20003f26270 */
[----:B------:R1:W-:-:S12]  /*ac80*/  STL.64 [R1+0x28], R32 ;  /* 0x0000282001007387 */ /* 0x0003d80000100a00 */
[----:B------:R1:W-:Y:S01]  /*ac90*/  @P0 LDGSTS.E.BYPASS.LTC128B.128 [R229+0xb100], [R4.64], !P1 ;  /* 0x0b10000004e50fae */ /* 0x0003e2000c901d48 */
[----:B------:R-:W-:-:S03]  /*aca0*/  @P0 ISETP.GE.AND P1, PT, R226, c[0x0][0x1d4], PT ;  /* 0x00007500e2000a0c */ /* 0x000fc60003f26270 */
[----:B------:R1:W-:Y:S10]  /*acb0*/  STL [R1+0x24], R31 ;  /* 0x0000241f01007387 */ /* 0x0003f40000100800 */
[----:B------:R1:W-:Y:S01]  /*acc0*/  @P0 LDGSTS.E.BYPASS.LTC128B.128 [R229+0xe900], [R2.64], !P1 ;  /* 0x0e90000002e50fae */ /* 0x0003e2000c901d48 */
[----:B------:R-:W-:-:S03]  /*acd0*/  ISETP.LT.AND P0, PT, RZ, c[0x0][0x27c], PT ;  /* 0x00009f00ff007a0c */ /* 0x000fc60003f01270 */
[----:B------:R-:W0:Y:S01]  /*ace0*/  LDGDEPBAR ;  /* 0x00000000000079af */ /* 0x000e220000000000 */
[----:B------:R-:W-:Y:S02]  /*acf0*/  P2R R46, PR, RZ, 0x20 ;  /* 0x00000020ff2e7803 */ /* 0x000fe40000000000 */
[----:B------:R-:W-:-:S07]  /*ad00*/  ISETP.GT.AND P5, PT, R0, 0x6f, PT ;  /* 0x0000006f0000780c */ /* 0x000fce0003fa4270 */
[----:B------:R-:W-:Y:S05]  /*ad10*/  @P0 BRA `(.L_x_1573) ;  /* 0x0000002000000947 */ /* 0x000fea0003800000 */
[----:B------:R-:W-:-:S04]  /*ad20*/  DEPBAR.LE SB0, 0x1 ;  /* 0x000080400000791a */ /* 0x000fc80000000000 */
[----:B------:R-:W-:Y:S05]  /*ad30*/  BRA `(.L_x_1574) ;  /* 0x00004a7000007947 */ /* 0x000fea0003800000 */
.L_x_1573:
        /* <DEDUP_REMOVED lines=8> */
[C---:B------:R-:W-:Y:S01]  /*adc0*/  IMAD R6, R136.reuse, c[0x0][0x294], R2 ;  /* 0x0000a50088067a24 */ /* 0x040fe200078e0202 */
        /* <DEDUP_REMOVED lines=57> */
.L_x_1577:
[----:B--2---:R-:W-:Y:S05]  /*b160*/  BSYNC B0 ;  /* 0x0000000000007941 */ /* 0x004fea0003800000 */
.L_x_1576:
        /* <DEDUP_REMOVED lines=17> */
[----:B---3--:R2:W3:Y:S01]  /*b280*/  SHFL.IDX PT, R21, R28, 0x1, 0x181f ;  /* 0x00381f001c157f89 */ /* 0x0084e200000e0000 */
        /* <DEDUP_REMOVED lines=11> */
[----:B-1----:R-:W-:-:S05]  /*b340*/  @!P1 IADD3 R24, P0, R6, R2, RZ ;  /* 0x0000000206189210 */ /* 0x002fca0007f1e0ff */
[----:B------:R-:W-:Y:S01]  /*b350*/  @!P1 IMAD.X R25, R20, 0x1, R3, P0 ;  /* 0x0000000114199824 */ /* 0x000fe200000e0603 */
[----:B------:R-:W-:-:S05]  /*b360*/  @!P1 IADD3 R22, P0, R15, R2, RZ ;  /* 0x000000020f169210 */ /* 0x000fca0007f1e0ff */
[----:B---3--:R-:W-:Y:S01]  /*b370*/  @!P1 IMAD.X R23, R21, 0x1, R3, P0 ;  /* 0x0000000115179824 */ /* 0x008fe200000e0603 */
[----:B------:R-:W-:-:S13]  /*b380*/  ISETP.GE.AND P0, PT, R81, c[0x0][0x27c], PT ;  /* 0x00009f0051007a0c */ /* 0x000fda0003f06270 */
[C---:B------:R-:W-:Y:S01]  /*b390*/  @!P0 IMAD.SHL.U32 R4, R81.reuse, 0x2, RZ ;  /* 0x0000000251048824 */ /* 0x040fe200078e00ff */
[----:B------:R-:W-:-:S04]  /*b3a0*/  @!P0 SHF.L.U64.HI R5, R81, 0x1, R65 ;  /* 0x0000000151058819 */ /* 0x000fc80000010241 */
[----:B------:R-:W-:-:S05]  /*b3b0*/  @!P0 IADD3 R2, P2, R6, R4, RZ ;  /* 0x0000000406028210 */ /* 0x000fca0007f5e0ff */
[----:B------:R-:W-:Y:S01]  /*b3c0*/  @!P0 IMAD.X R3, R20, 0x1, R5, P2 ;  /* 0x0000000114038824 */ /* 0x000fe200010e0605 */
[----:B------:R-:W-:Y:S01]  /*b3d0*/  @!P0 IADD3 R20, P2, R15, R4, RZ ;  /* 0x000000040f148210 */ /* 0x000fe20007f5e0ff */
[----:B------:R-:W-:-:S03]  /*b3e0*/  CS2R R34, SRZ ;  /* 0x0000000000227805 */ /* 0x000fc6000001ff00 */
[----:B------:R1:W5:Y:S01]  /*b3f0*/  @!P0 LD.E.64 R38, [R2.64] ;  /* 0x0000000802268980 */ /* 0x000362000c101b00 */
[----:B------:R-:W-:Y:S02]  /*b400*/  @!P0 IMAD.X R21, R21, 0x1, R5, P2 ;  /* 0x0000000115158824 */ /* 0x000fe400010e0605 */
[----:B------:R-:W-:-:S03]  /*b410*/  CS2R R4, SRZ ;  /* 0x0000000000047805 */ /* 0x000fc6000001ff00 */
[----:B------:R3:W5:Y:S04]  /*b420*/  @!P0 LD.E.64 R34, [R20.64] ;  /* 0x0000000814228980 */ /* 0x000768000c101b00 */
[----:B------:R3:W5:Y:S01]  /*b430*/  @!P1 LD.E.64 R4, [R24.64] ;  /* 0x0000000818049980 */ /* 0x000762000c101b00 */
[----:B-1----:R-:W-:-:S06]  /*b440*/  CS2R R2, SRZ ;  /* 0x0000000000027805 */ /* 0x002fcc000001ff00 */
[----:B------:R3:W5:Y:S02]  /*b450*/  @!P1 LD.E.64 R2, [R22.64] ;  /* 0x0000000816029980 */ /* 0x000764000c101b00 */
.L_x_1579:
[----:B----4-:R-:W-:Y:S05]  /*b460*/  BSYNC B0 ;  /* 0x0000000000007941 */ /* 0x010fea0003800000 */
.L_x_1578:
[----:B-1-3-5:R-:W-:Y:S01]  /*b470*/  IMAD.MOV.U32 R24, RZ, RZ, R38 ;  /* 0x000000ffff187224 */ /* 0x02afe200078e0026 */
[----:B------:R1:W3:Y:S01]  /*b480*/  SHFL.IDX PT, R21, R32, 0x2, 0x181f ;  /* 0x00581f0020157f89 */ /* 0x0002e200000e0000 */
        /* <DEDUP_REMOVED lines=27> */
[----:B------:R-:W-:Y:S01]  /*b640*/  ISETP.GE.AND P0, PT, R81, c[0x0][0x27c], PT ;  /* 0x00009f0051007a0c */ /* 0x000fe20003f06270 */
[----:B------:R-:W-:-:S10]  /*b650*/  CS2R R36, SRZ ;  /* 0x0000000000247805 */ /* 0x000fd4000001ff00 */
[C---:B------:R-:W-:Y:S01]  /*b660*/  @!P1 IMAD.SHL.U32 R6, R78.reuse, 0x2, RZ ;  /* 0x000000024e069824 */ /* 0x040fe200078e00ff */
[----:B------:R-:W-:Y:S02]  /*b670*/  @!P1 SHF.L.U64.HI R15, R78, 0x1, R79 ;  /* 0x000000014e0f9819 */ /* 0x000fe4000001024f */
[----:B------:R-:W-:Y:S02]  /*b680*/  @!P0 SHF.L.U64.HI R29, R81, 0x1, R65 ;  /* 0x00000001511d8819 */ /* 0x000fe40000010241 */
[----:B----4-:R-:W-:-:S05]  /*b690*/  @!P1 IADD3 R26, P2, R22, R6, RZ ;  /* 0x00000006161a9210 */ /* 0x010fca0007f5e0ff */
[--C-:B------:R-:W-:Y:S01]  /*b6a0*/  @!P1 IMAD.X R27, R21, 0x1, R15.reuse, P2 ;  /* 0x00000001151b9824 */ /* 0x100fe200010e060f */
[----:B-1----:R-:W-:Y:S01]  /*b6b0*/  @!P1 IADD3 R24, P2, R20, R6, RZ ;  /* 0x0000000614189210 */ /* 0x002fe20007f5e0ff */
[----:B------:R-:W-:Y:S01]  /*b6c0*/  @!P0 IMAD.SHL.U32 R6, R81, 0x2, RZ ;  /* 0x0000000251068824 */ /* 0x000fe200078e00ff */
[----:B------:R-:W-:Y:S01]  /*b6d0*/  CS2R R40, SRZ ;  /* 0x0000000000287805 */ /* 0x000fe2000001ff00 */
[----:B------:R-:W-:Y:S01]  /*b6e0*/  CS2R R42, SRZ ;  /* 0x00000000002a7805 */ /* 0x000fe2000001ff00 */
[----:B------:R1:W5:Y:S01]  /*b6f0*/  @!P1 LD.E.64 R36, [R26.64] ;  /* 0x000000081a249980 */ /* 0x000362000c101b00 */
[----:B--2---:R-:W-:Y:S01]  /*b700*/  @!P1 IMAD.X R25, R30, 0x1, R15, P2 ;  /* 0x000000011e199824 */ /* 0x004fe200010e060f */
[----:B------:R-:W-:-:S04]  /*b710*/  @!P0 IADD3 R22, P2, R22, R6, RZ ;  /* 0x0000000616168210 */ /* 0x000fc80007f5e0ff */
[----:B------:R1:W5:Y:S01]  /*b720*/  @!P1 LD.E.64 R40, [R24.64] ;  /* 0x0000000818289980 */ /* 0x000362000c101b00 */
[----:B------:R-:W-:Y:S01]  /*b730*/  @!P0 IMAD.X R23, R21, 0x1, R29, P2 ;  /* 0x0000000115178824 */ /* 0x000fe200010e061d */
[----:B------:R-:W-:-:S04]  /*b740*/  @!P0 IADD3 R20, P2, R20, R6, RZ ;  /* 0x0000000614148210 */ /* 0x000fc80007f5e0ff */
[----:B------:R1:W5:Y:S01]  /*b750*/  @!P0 LD.E.64 R44, [R22.64] ;  /* 0x00000008162c8980 */ /* 0x000362000c101b00 */
[----:B------:R-:W-:-:S05]  /*b760*/  @!P0 IMAD.X R21, R30, 0x1, R29, P2 ;  /* 0x000000011e158824 */ /* 0x000fca00010e061d */
[----:B------:R1:W5:Y:S03]  /*b770*/  @!P0 LD.E.64 R42, [R20.64] ;  /* 0x00000008142a8980 */ /* 0x000366000c101b00 */
.L_x_1581:
[----:B---3--:R-:W-:Y:S05]  /*b780*/  BSYNC B0 ;  /* 0x0000000000007941 */ /* 0x008fea0003800000 */
.L_x_1580:
[----:B------:R-:W-:Y:S01]  /*b790*/  ISETP.NE.AND P0, PT, R46, RZ, PT ;  /* 0x000000ff2e00720c */ /* 0x000fe20003f05270 */
[----:B-1--45:R-:W-:Y:S01]  /*b7a0*/  IMAD.MOV.U32 R22, RZ, RZ, R44 ;  /* 0x000000ffff167224 */ /* 0x032fe200078e002c */
[----:B--2---:R-:W1:Y:S01]  /*b7b0*/  SHFL.IDX PT, R30, R32, 0x3, 0x181f ;  /* 0x00781f00201e7f89 */ /* 0x004e6200000e0000 */
        /* <DEDUP_REMOVED lines=16> */
[----:B------:R-:W-:Y:S01]  /*b8c0*/  PRMT R64, R21, 0x7610, R64 ;  /* 0x0000761015407816 */ /* 0x000fe20000000040 */
[----:B------:R-:W-:Y:S01]  /*b8d0*/  CS2R R46, SRZ ;  /* 0x00000000002e7805 */ /* 0x000fe2000001ff00 */
[----:B------:R-:W-:Y:S01]  /*b8e0*/  PRMT R60, R60, 0x5410, R20 ;  /* 0x000054103c3c7816 */ /* 0x000fe20000000014 */
[----:B------:R4:W1:Y:S01]  /*b8f0*/  SHFL.IDX PT, R23, R31, 0x3, 0x181f ;  /* 0x00781f001f177f89 */ /* 0x00086200000e0000 */
[----:B------:R-:W-:Y:S01]  /*b900*/  PRMT R62, R6, 0x7610, R62 ;  /* 0x00007610063e7816 */ /* 0x000fe2000000003e */
[----:B--2---:R-:W-:Y:S01]  /*b910*/  CS2R R32, SRZ ;  /* 0x0000000000207805 */ /* 0x004fe2000001ff00 */
[----:B------:R-:W-:Y:S05]  /*b920*/  @P0 BRA `(.L_x_1583) ;  /* 0x0000016000000947 */ /* 0x000fea0003800000 */
[----:B---3--:R-:W-:Y:S01]  /*b930*/  ISETP.GE.AND P1, PT, R78, c[0x0][0x27c], PT ;  /* 0x00009f004e007a0c */ /* 0x008fe20003f26270 */
[----:B------:R-:W-:Y:S01]  /*b940*/  CS2R R50, SRZ ;  /* 0x0000000000327805 */ /* 0x000fe2000001ff00 */
[----:B------:R-:W-:Y:S01]  /*b950*/  ISETP.GE.AND P0, PT, R81, c[0x0][0x27c], PT ;  /* 0x00009f0051007a0c */ /* 0x000fe20003f06270 */
[----:B------:R-:W-:-:S10]  /*b960*/  CS2R R32, SRZ ;  /* 0x0000000000207805 */ /* 0x000fd4000001ff00 */
[C---:B------:R-:W-:Y:S01]  /*b970*/  @!P1 IMAD.SHL.U32 R6, R78.reuse, 0x2, RZ ;  /* 0x000000024e069824 */ /* 0x040fe200078e00ff */
[----:B------:R-:W-:Y:S01]  /*b980*/  @!P1 SHF.L.U64.HI R21, R78, 0x1, R79 ;  /* 0x000000014e159819 */ /* 0x000fe2000001024f */
[C---:B------:R-:W-:Y:S01]  /*b990*/  @!P0 IMAD.SHL.U32 R20, R81.reuse, 0x2, RZ ;  /* 0x0000000251148824 */ /* 0x040fe200078e00ff */
[----:B----4-:R-:W-:Y:S02]  /*b9a0*/  @!P0 SHF.L.U64.HI R28, R81, 0x1, R65 ;  /* 0x00000001511c8819 */ /* 0x010fe40000010241 */
[-C--:B------:R-:W-:Y:S02]  /*b9b0*/  @!P1 IADD3 R26, P2, R15, R6.reuse, RZ ;  /* 0x000000060f1a9210 */ /* 0x080fe40007f5e0ff */
[----:B-1----:R-:W-:Y:S02]  /*b9c0*/  @!P1 IADD3 R24, P4, R23, R6, RZ ;  /* 0x0000000617189210 */ /* 0x002fe40007f9e0ff */
[-C--:B------:R-:W-:Y:S01]  /*b9d0*/  @!P0 IADD3 R22, P3, R15, R20.reuse, RZ ;  /* 0x000000140f168210 */ /* 0x080fe20007f7e0ff */
[C-C-:B------:R-:W-:Y:S01]  /*b9e0*/  @!P1 IMAD.X R27, R30.reuse, 0x1, R21.reuse, P2 ;  /* 0x000000011e1b9824 */ /* 0x140fe200010e0615 */
[----:B------:R-:W-:Y:S01]  /*b9f0*/  @!P0 IADD3 R20, P2, R23, R20, RZ ;  /* 0x0000001417148210 */ /* 0x000fe20007f5e0ff */
[C---:B------:R-:W-:Y:S01]  /*ba00*/  @!P1 IMAD.X R25, R29.reuse, 0x1, R21, P4 ;  /* 0x000000011d199824 */ /* 0x040fe200020e0615 */
[----:B------:R-:W-:Y:S01]  /*ba10*/  CS2R R46, SRZ ;  /* 0x00000000002e7805 */ /* 0x000fe2000001ff00 */
[----:B------:R-:W-:Y:S01]  /*ba20*/  CS2R R48, SRZ ;  /* 0x0000000000307805 */ /* 0x000fe2000001ff00 */
[--C-:B------:R-:W-:Y:S01]  /*ba30*/  @!P0 IMAD.X R23, R30, 0x1, R28.reuse, P3 ;  /* 0x000000011e178824 */ /* 0x100fe200018e061c */
[----:B------:R1:W5:Y:S01]  /*ba40*/  @!P1 LD.E.64 R32, [R26.64] ;  /* 0x000000081a209980 */ /* 0x000362000c101b00 */
[----:B------:R-:W-:-:S03]  /*ba50*/  @!P0 IMAD.X R21, R29, 0x1, R28, P2 ;  /* 0x000000011d158824 */ /* 0x000fc600010e061c */
[----:B------:R1:W5:Y:S04]  /*ba60*/  @!P0 LD.E.64 R50, [R22.64] ;  /* 0x0000000816328980 */ /* 0x000368000c101b00 */
[----:B------:R1:W5:Y:S04]  /*ba70*/  @!P1 LD.E.64 R46, [R24.64] ;  /* 0x00000008182e9980 */ /* 0x000368000c101b00 */
[----:B------:R1:W5:Y:S02]  /*ba80*/  @!P0 LD.E.64 R48, [R20.64] ;  /* 0x0000000814308980 */ /* 0x000364000c101b00 */
.L_x_1583:
[----:B---3--:R-:W-:Y:S05]  /*ba90*/  BSYNC B0 ;  /* 0x0000000000007941 */ /* 0x008fea0003800000 */
.L_x_1582:
[----:B-1----:R-:W-:Y:S01]  /*baa0*/  IMAD.IADD R20, R56, 0x1, -R99 ;  /* 0x0000000138147824 */ /* 0x002fe200078e0a63 */
[----:B------:R-:W-:-:S04]  /*bab0*/  DEPBAR.LE SB0, 0x1 ;  /* 0x000080400000791a */ /* 0x000fc80000000000 */
[----:B----4-:R-:W-:Y:S01]  /*bac0*/  IMNMX R31, R20, 0x80, PT ;  /* 0x00000080141f7817 */ /* 0x010fe20003800200 */
        /* <DEDUP_REMOVED lines=22> */
[----:B------:R-:W-:Y:S02]  /*bc30*/  SHF.R.U32.HI R6, RZ, 0x10, R9 ;  /* 0x00000010ff067819 */ /* 0x000fe40000011609 */
[----:B------:R-:W-:Y:S02]  /*bc40*/  SHF.R.U32.HI R26, RZ, 0x10, R17 ;  /* 0x00000010ff1a7819 */ /* 0x000fe40000011611 */
[----:B------:R-:W-:Y:S01]  /*bc50*/  SHF.R.U64 R29, R8, 0x10, R9 ;  /* 0x00000010081d7819 */ /* 0x000fe20000001209 */
[----:B------:R-:W-:Y:S01]  /*bc60*/  HADD2.F32 R9, -RZ, R52.H1_H1 ;  /* 0x30000034ff097230 */ /* 0x000fe20000004100 */
[----:B------:R-:W-:Y:S01]  /*bc70*/  SHF.R.U64 R30, R16, 0x10, R17 ;  /* 0x00000010101e7819 */ /* 0x000fe20000001211 */
[----:B------:R-:W-:Y:S02]  /*bc80*/  HADD2.F32 R27, -RZ, R26.H0_H0 ;  /* 0x2000001aff1b7230 */ /* 0x000fe40000004100 */
[----:B-1----:R-:W-:-:S02]  /*bc90*/  HADD2.F32 R25, -RZ, R22.H0_H0 ;  /* 0x20000016ff197230 */ /* 0x002fc40000004100 */
[----:B------:R-:W-:Y:S02]  /*bca0*/  HADD2.F32 R15, -RZ, R22.H1_H1 ;  /* 0x30000016ff0f7230 */ /* 0x000fe40000004100 */
[--C-:B------:R-:W-:Y:S02]  /*bcb0*/  HADD2.F32 R8, -RZ, R23.reuse.H1_H1 ;  /* 0x30000017ff087230 */ /* 0x100fe40000004100 */
[----:B------:R-:W-:Y:S02]  /*bcc0*/  HADD2.F32 R22, -RZ, R6.H0_H0 ;  /* 0x20000006ff167230 */ /* 0x000fe40000004100 */
[----:B------:R-:W-:Y:S02]  /*bcd0*/  HADD2.F32 R24, -RZ, R23.H0_H0 ;  /* 0x20000017ff187230 */ /* 0x000fe40000004100 */
[--C-:B------:R-:W-:Y:S02]  /*bce0*/  HADD2.F32 R17, -RZ, R21.reuse.H0_H0 ;  /* 0x20000015ff117230 */ /* 0x100fe40000004100 */
[----:B------:R-:W-:Y:S01]  /*bcf0*/  HADD2.F32 R16, -RZ, R21.H1_H1 ;  /* 0x30000015ff107230 */ /* 0x000fe20000004100 */
[-C--:B------:R-:W-:Y:S01]  /*bd00*/  FMUL.FTZ R21, R8, R22.reuse ;  /* 0x0000001608157220 */ /* 0x080fe20000410000 */
[----:B------:R-:W-:Y:S01]  /*bd10*/  HADD2.F32 R23, -RZ, R20.H0_H0 ;  /* 0x20000014ff177230 */ /* 0x000fe20000004100 */
[C---:B------:R-:W-:Y:S01]  /*bd20*/  FMUL.FTZ R22, R24.reuse, R22 ;  /* 0x0000001618167220 */ /* 0x040fe20000410000 */
[----:B------:R-:W-:Y:S01]  /*bd30*/  HADD2.F32 R6, -RZ, R52.H0_H0 ;  /* 0x20000034ff067230 */ /* 0x000fe20000004100 */
[-C--:B------:R-:W-:Y:S01]  /*bd40*/  FFMA.FTZ R28, R24, R27.reuse, -R21 ;  /* 0x0000001b181c7223 */ /* 0x080fe20000010815 */
[----:B------:R-:W-:Y:S01]  /*bd50*/  HADD2.F32 R20, -RZ, R20.H1_H1 ;  /* 0x30000014ff147230 */ /* 0x000fe20000004100 */
[----:B------:R-:W-:Y:S01]  /*bd60*/  FFMA.FTZ R27, R8, R27, R22 ;  /* 0x0000001b081b7223 */ /* 0x000fe20000010016 */
[----:B------:R-:W-:Y:S01]  /*bd70*/  HADD2.F32 R8, -RZ, R53.H1_H1 ;  /* 0x30000035ff087230 */ /* 0x000fe20000004100 */
[----:B------:R-:W-:-:S02]  /*bd80*/  FMUL.FTZ R21, R23, R6 ;  /* 0x0000000617157220 */ /* 0x000fc40000410000 */
[C---:B------:R-:W-:Y:S01]  /*bd90*/  FMUL.FTZ R26, R20.reuse, R6 ;  /* 0x00000006141a7220 */ /* 0x040fe20000410000 */
[----:B------:R-:W-:Y:S01]  /*bda0*/  HADD2.F32 R6, -RZ, R53.H0_H0 ;  /* 0x20000035ff067230 */ /* 0x000fe20000004100 */
[-C--:B------:R-:W-:Y:S01]  /*bdb0*/  FFMA.FTZ R24, R20, R9.reuse, R21 ;  /* 0x0000000914187223 */ /* 0x080fe20000010015 */
[----:B------:R-:W-:Y:S01]  /*bdc0*/  HADD2.F32 R21, -RZ, R29.H0_H0 ;  /* 0x2000001dff157230 */ /* 0x000fe20000004100 */
[----:B------:R-:W-:Y:S01]  /*bdd0*/  FFMA.FTZ R26, R23, R9, -R26 ;  /* 0x00000009171a7223 */ /* 0x000fe2000001081a */
[----:B------:R-:W-:Y:S01]  /*bde0*/  HADD2.F32 R23, -RZ, R30.H0_H0 ;  /* 0x2000001eff177230 */ /* 0x000fe20000004100 */
[-C--:B------:R-:W-:Y:S02]  /*bdf0*/  FMUL.FTZ R9, R15, R6.reuse ;  /* 0x000000060f097220 */ /* 0x080fe40000410000 */
[----:B------:R-:W-:Y:S02]  /*be00*/  FMUL.FTZ R6, R25, R6 ;  /* 0x0000000619067220 */ /* 0x000fe40000410000 */
[----:B------:R-:W-:-:S02]  /*be10*/  FMUL.FTZ R20, R16, R21 ;  /* 0x0000001510147220 */ /* 0x000fc40000410000 */
[----:B------:R-:W-:Y:S02]  /*be20*/  FMUL.FTZ R21, R17, R21 ;  /* 0x0000001511157220 */ /* 0x000fe40000410000 */
[-C--:B------:R-:W-:Y:S02]  /*be30*/  FFMA.FTZ R22, R25, R8.reuse, -R9 ;  /* 0x0000000819167223 */ /* 0x080fe40000010809 */
[----:B------:R-:W-:Y:S02]  /*be40*/  FFMA.FTZ R6, R15, R8, R6 ;  /* 0x000000080f067223 */ /* 0x000fe40000010006 */
[-C--:B------:R-:W-:Y:S01]  /*be50*/  FFMA.FTZ R9, R17, R23.reuse, -R20 ;  /* 0x0000001711097223 */ /* 0x080fe20000010814 */
[----:B------:R-:W-:Y:S01]  /*be60*/  F2FP.PACK_AB R20, R24, R26 ;  /* 0x0000001a1814723e */ /* 0x000fe200000000ff */
[----:B------:R-:W-:Y:S01]  /*be70*/  FFMA.FTZ R8, R16, R23, R21 ;  /* 0x0000001710087223 */ /* 0x000fe20000010015 */
[----:B------:R-:W-:Y:S02]  /*be80*/  F2FP.PACK_AB R23, R27, R28 ;  /* 0x0000001c1b17723e */ /* 0x000fe400000000ff */
[----:B------:R-:W-:-:S02]  /*be90*/  F2FP.PACK_AB R22, R6, R22 ;  /* 0x000000160616723e */ /* 0x000fc400000000ff */
[----:B------:R-:W-:-:S05]  /*bea0*/  F2FP.PACK_AB R21, R8, R9 ;  /* 0x000000090815723e */ /* 0x000fca00000000ff */
[----:B------:R1:W-:Y:S02]  /*beb0*/  STS.128 [R227+0x100], R20 ;  /* 0x00010014e3007388 */ /* 0x0003e40000000c00 */
.L_x_1587:
[----:B------:R-:W-:Y:S05]  /*bec0*/  BSYNC B0 ;  /* 0x0000000000007941 */ /* 0x000fea0003800000 */
.L_x_1586:
        /* <DEDUP_REMOVED lines=9> */
[--C-:B------:R-:W-:Y:S02]  /*bf60*/  HADD2.F32 R18, -RZ, R23.reuse.H0_H0 ;  /* 0x20000017ff127230 */ /* 0x100fe40000004100 */
[----:B------:R-:W-:Y:S02]  /*bf70*/  HADD2.F32 R8, -RZ, R23.H1_H1 ;  /* 0x30000017ff087230 */ /* 0x000fe40000004100 */
[----:B------:R-:W-:Y:S02]  /*bf80*/  HADD2.F32 R22, -RZ, R6.H0_H0 ;  /* 0x20000006ff167230 */ /* 0x000fe40000004100 */
[----:B------:R-:W-:Y:S02]  /*bf90*/  HADD2.F32 R16, -RZ, R20.H1_H1 ;  /* 0x30000014ff107230 */ /* 0x000fe40000004100 */
[----:B------:R-:W-:Y:S02]  /*bfa0*/  HADD2.F32 R6, -RZ, R54.H0_H0 ;  /* 0x20000036ff067230 */ /* 0x000fe40000004100 */
[----:B------:R-:W-:Y:S01]  /*bfb0*/  HADD2.F32 R17, -RZ, R20.H0_H0 ;  /* 0x20000014ff117230 */ /* 0x000fe20000004100 */
[----:B------:R-:W-:Y:S01]  /*bfc0*/  FMUL.FTZ R20, R8, R22 ;  /* 0x0000001608147220 */ /* 0x000fe20000410000 */
[----:B------:R-:W-:-:S02]  /*bfd0*/  HADD2.F32 R15, -RZ, R21.H0_H0 ;  /* 0x20000015ff0f7230 */ /* 0x000fc40000004100 */
[----:B------:R-:W-:Y:S01]  /*bfe0*/  HADD2.F32 R11, -RZ, R21.H1_H1 ;  /* 0x30000015ff0b7230 */ /* 0x000fe20000004100 */
[----:B------:R-:W-:Y:S01]  /*bff0*/  FMUL.FTZ R21, R18, R22 ;  /* 0x0000001612157220 */ /* 0x000fe20000410000 */
[----:B------:R-:W-:Y:S01]  /*c000*/  HADD2.F32 R23, -RZ, R9.H0_H0 ;  /* 0x20000009ff177230 */ /* 0x000fe20000004100 */
[----:B------:R-:W-:Y:S01]  /*c010*/  FMUL.FTZ R22, R16, R6 ;  /* 0x0000000610167220 */ /* 0x000fe20000410000 */
[----:B------:R-:W-:-:S03]  /*c020*/  HADD2.F32 R9, -RZ, R54.H1_H1 ;  /* 0x30000036ff097230 */ /* 0x000fc60000004100 */
[----:B------:R-:W-:Y:S02]  /*c030*/  FFMA.FTZ R20, R18, R23, -R20 ;  /* 0x0000001712147223 */ /* 0x000fe40000010814 */
[C---:B------:R-:W-:Y:S01]  /*c040*/  FMUL.FTZ R18, R17.reuse, R6 ;  /* 0x0000000611127220 */ /* 0x040fe20000410000 */
[--C-:B------:R-:W-:Y:S01]  /*c050*/  HADD2.F32 R6, -RZ, R55.reuse.H0_H0 ;  /* 0x20000037ff067230 */ /* 0x100fe20000004100 */
[----:B------:R-:W-:Y:S01]  /*c060*/  FFMA.FTZ R22, R17, R9, -R22 ;  /* 0x0000000911167223 */ /* 0x000fe20000010816 */
[----:B------:R-:W-:Y:S01]  /*c070*/  HADD2.F32 R17, -RZ, R24.H0_H0 ;  /* 0x20000018ff117230 */ /* 0x000fe20000004100 */
[----:B------:R-:W-:Y:S01]  /*c080*/  FFMA.FTZ R21, R8, R23, R21 ;  /* 0x0000001708157223 */ /* 0x000fe20000010015 */
[----:B------:R-:W-:Y:S01]  /*c090*/  HADD2.F32 R8, -RZ, R55.H1_H1 ;  /* 0x30000037ff087230 */ /* 0x000fe20000004100 */
[----:B------:R-:W-:Y:S01]  /*c0a0*/  FFMA.FTZ R18, R16, R9, R18 ;  /* 0x0000000910127223 */ /* 0x000fe20000010012 */
[----:B------:R-:W-:Y:S01]  /*c0b0*/  HADD2.F32 R23, -RZ, R25.H0_H0 ;  /* 0x20000019ff177230 */ /* 0x000fe20000004100 */
[----:B------:R-:W-:-:S02]  /*c0c0*/  FMUL.FTZ R9, R10, R6 ;  /* 0x000000060a097220 */ /* 0x000fc40000410000 */
[-C--:B------:R-:W-:Y:S02]  /*c0d0*/  FMUL.FTZ R16, R11, R17.reuse ;  /* 0x000000110b107220 */ /* 0x080fe40000410000 */
        /* <DEDUP_REMOVED lines=11> */
.L_x_1585:
[----:B------:R-:W-:Y:S05]  /*c190*/  BSYNC B1 ;  /* 0x0000000000017941 */ /* 0x000fea0003800000 */
.L_x_1584:
        /* <DEDUP_REMOVED lines=11> */
[----:B------:R-:W-:-:S03]  /*c250*/  SHF.R.U32.HI R4, RZ, 0x10, R5 ;  /* 0x00000010ff047819 */ /* 0x000fc60000011605 */
[----:B------:R-:W-:Y:S02]  /*c260*/  HADD2.F32 R21, -RZ, R21.H0_H0 ;  /* 0x20000015ff157230 */ /* 0x000fe40000004100 */
[----:B------:R-:W-:Y:S02]  /*c270*/  HADD2.F32 R22, -RZ, R4.H0_H0 ;  /* 0x20000004ff167230 */ /* 0x000fe40000004100 */
[----:B------:R-:W-:Y:S02]  /*c280*/  HADD2.F32 R4, -RZ, R57.H1_H1 ;  /* 0x30000039ff047230 */ /* 0x000fe40000004100 */
[--C-:B-1----:R-:W-:Y:S02]  /*c290*/  HADD2.F32 R17, -RZ, R10.reuse.H0_H0 ;  /* 0x2000000aff117230 */ /* 0x102fe40000004100 */
[----:B------:R-:W-:Y:S02]  /*c2a0*/  HADD2.F32 R5, -RZ, R10.H1_H1 ;  /* 0x3000000aff057230 */ /* 0x000fe40000004100 */
[----:B------:R-:W-:-:S02]  /*c2b0*/  HADD2.F32 R3, -RZ, R11.H1_H1 ;  /* 0x3000000bff037230 */ /* 0x000fc40000004100 */
[----:B------:R-:W-:Y:S02]  /*c2c0*/  HADD2.F32 R10, -RZ, R2.H0_H0 ;  /* 0x20000002ff0a7230 */ /* 0x000fe40000004100 */
        /* <DEDUP_REMOVED lines=8> */
[----:B------:R-:W-:Y:S02]  /*c350*/  FFMA.FTZ R19, R16, R22, -R9 ;  /* 0x0000001610137223 */ /* 0x000fe40000010809 */
[-C--:B------:R-:W-:Y:S02]  /*c360*/  FMUL.FTZ R18, R11, R2.reuse ;  /* 0x000000020b127220 */ /* 0x080fe40000410000 */
        /* <DEDUP_REMOVED lines=8> */
[C---:B------:R-:W-:Y:S02]  /*c3f0*/  FMUL.FTZ R2, R17.reuse, R2 ;  /* 0x0000000211027220 */ /* 0x040fe40000410000 */
[-C--:B------:R-:W-:Y:S02]  /*c400*/  FMUL.FTZ R9, R6, R11.reuse ;  /* 0x0000000b06097220 */ /* 0x080fe40000410000 */
[C---:B------:R-:W-:Y:S02]  /*c410*/  FMUL.FTZ R11, R8.reuse, R11 ;  /* 0x0000000b080b7220 */ /* 0x040fe40000410000 */
[-C--:B------:R-:W-:Y:S02]  /*c420*/  FFMA.FTZ R10, R17, R3.reuse, -R4 ;  /* 0x00000003110a7223 */ /* 0x080fe40000010804 */
[----:B------:R-:W-:Y:S02]  /*c430*/  FFMA.FTZ R3, R5, R3, R2 ;  /* 0x0000000305037223 */ /* 0x000fe40000010002 */
[-C--:B------:R-:W-:Y:S01]  /*c440*/  FFMA.FTZ R4, R8, R21.reuse, -R9 ;  /* 0x0000001508047223 */ /* 0x080fe20000010809 */
[----:B------:R-:W-:Y:S01]  /*c450*/  F2FP.PACK_AB R8, R15, R18 ;  /* 0x000000120f08723e */ /* 0x000fe200000000ff */
[----:B------:R-:W-:Y:S01]  /*c460*/  FFMA.FTZ R2, R6, R21, R11 ;  /* 0x0000001506027223 */ /* 0x000fe2000001000b */
[----:B------:R-:W-:-:S02]  /*c470*/  F2FP.PACK_AB R11, R16, R19 ;  /* 0x00000013100b723e */ /* 0x000fc400000000ff */
[----:B------:R-:W-:Y:S02]  /*c480*/  F2FP.PACK_AB R10, R3, R10 ;  /* 0x0000000a030a723e */ /* 0x000fe400000000ff */
[----:B------:R-:W-:-:S05]  /*c490*/  F2FP.PACK_AB R9, R2, R4 ;  /* 0x000000040209723e */ /* 0x000fca00000000ff */
[----:B------:R1:W-:Y:S02]  /*c4a0*/  STS.128 [R227+0x1100], R8 ;  /* 0x00110008e3007388 */ /* 0x0003e40000000c00 */
.L_x_1591:
[----:B------:R-:W-:Y:S05]  /*c4b0*/  BSYNC B0 ;  /* 0x0000000000007941 */ /* 0x000fea0003800000 */
.L_x_1590:
        /* <DEDUP_REMOVED lines=9> */
[--C-:B-1----:R-:W-:Y:S02]  /*c550*/  HADD2.F32 R17, -RZ, R10.reuse.H0_H0 ;  /* 0x2000000aff117230 */ /* 0x102fe40000004100 */
[----:B------:R-:W-:Y:S02]  /*c560*/  HADD2.F32 R6, -RZ, R10.H1_H1 ;  /* 0x3000000aff067230 */ /* 0x000fe40000004100 */
[--C-:B------:R-:W-:Y:S02]  /*c570*/  HADD2.F32 R5, -RZ, R11.reuse.H1_H1 ;  /* 0x3000000bff057230 */ /* 0x100fe40000004100 */
[----:B------:R-:W-:Y:S02]  /*c580*/  HADD2.F32 R10, -RZ, R2.H0_H0 ;  /* 0x20000002ff0a7230 */ /* 0x000fe40000004100 */
[----:B------:R-:W-:Y:S02]  /*c590*/  HADD2.F32 R16, -RZ, R11.H0_H0 ;  /* 0x2000000bff107230 */ /* 0x000fe40000004100 */
[----:B------:R-:W-:-:S02]  /*c5a0*/  HADD2.F32 R15, -RZ, R8.H0_H0 ;  /* 0x20000008ff0f7230 */ /* 0x000fc40000004100 */
[----:B------:R-:W-:Y:S02]  /*c5b0*/  HADD2.F32 R11, -RZ, R8.H1_H1 ;  /* 0x30000008ff0b7230 */ /* 0x000fe40000004100 */
[--C-:B------:R-:W-:Y:S02]  /*c5c0*/  HADD2.F32 R8, -RZ, R9.reuse.H0_H0 ;  /* 0x20000009ff087230 */ /* 0x100fe40000004100 */
[----:B------:R-:W-:Y:S01]  /*c5d0*/  HADD2.F32 R4, -RZ, R9.H1_H1 ;  /* 0x30000009ff047230 */ /* 0x000fe20000004100 */
[-C--:B------:R-:W-:Y:S01]  /*c5e0*/  FMUL.FTZ R9, R5, R10.reuse ;  /* 0x0000000a05097220 */ /* 0x080fe20000410000 */
[----:B------:R-:W-:Y:S01]  /*c5f0*/  HADD2.F32 R2, -RZ, R59.H0_H0 ;  /* 0x2000003bff027230 */ /* 0x000fe20000004100 */
[C---:B------:R-:W-:Y:S02]  /*c600*/  FMUL.FTZ R10, R16.reuse, R10 ;  /* 0x0000000a100a7220 */ /* 0x040fe40000410000 */
[----:B------:R-:W-:Y:S02]  /*c610*/  FFMA.FTZ R21, R16, R22, -R9 ;  /* 0x0000001610157223 */ /* 0x000fe40000010809 */
[----:B------:R-:W-:-:S02]  /*c620*/  FMUL.FTZ R18, R11, R2 ;  /* 0x000000020b127220 */ /* 0x000fc40000410000 */
[C---:B------:R-:W-:Y:S01]  /*c630*/  FMUL.FTZ R9, R15.reuse, R2 ;  /* 0x000000020f097220 */ /* 0x040fe20000410000 */
[----:B------:R-:W-:Y:S01]  /*c640*/  HADD2.F32 R2, -RZ, R60.H0_H0 ;  /* 0x2000003cff027230 */ /* 0x000fe20000004100 */
[-C--:B------:R-:W-:Y:S02]  /*c650*/  FFMA.FTZ R18, R15, R3.reuse, -R18 ;  /* 0x000000030f127223 */ /* 0x080fe40000010812 */
[----:B------:R-:W-:Y:S01]  /*c660*/  FFMA.FTZ R15, R11, R3, R9 ;  /* 0x000000030b0f7223 */ /* 0x000fe20000010009 */
[----:B------:R-:W-:Y:S01]  /*c670*/  HADD2.F32 R11, -RZ, R19.H0_H0 ;  /* 0x20000013ff0b7230 */ /* 0x000fe20000004100 */
[----:B------:R-:W-:Y:S01]  /*c680*/  FFMA.FTZ R16, R5, R22, R10 ;  /* 0x0000001605107223 */ /* 0x000fe2000001000a */
[----:B------:R-:W-:Y:S01]  /*c690*/  HADD2.F32 R3, -RZ, R61.H0_H0 ;  /* 0x2000003dff037230 */ /* 0x000fe20000004100 */
[-C--:B------:R-:W-:Y:S01]  /*c6a0*/  FMUL.FTZ R5, R6, R2.reuse ;  /* 0x0000000206057220 */ /* 0x080fe20000410000 */
[----:B------:R-:W-:Y:S01]  /*c6b0*/  HADD2.F32 R19, -RZ, R20.H0_H0 ;  /* 0x20000014ff137230 */ /* 0x000fe20000004100 */
[----:B------:R-:W-:-:S02]  /*c6c0*/  FMUL.FTZ R2, R17, R2 ;  /* 0x0000000211027220 */ /* 0x000fc40000410000 */
[-C--:B------:R-:W-:Y:S02]  /*c6d0*/  FMUL.FTZ R9, R4, R11.reuse ;  /* 0x0000000b04097220 */ /* 0x080fe40000410000 */
[----:B------:R-:W-:Y:S02]  /*c6e0*/  FMUL.FTZ R11, R8, R11 ;  /* 0x0000000b080b7220 */ /* 0x000fe40000410000 */
        /* <DEDUP_REMOVED lines=9> */
.L_x_1589:
[----:B------:R-:W-:Y:S05]  /*c780*/  BSYNC B1 ;  /* 0x0000000000017941 */ /* 0x000fea0003800000 */
.L_x_1588:
        /* <DEDUP_REMOVED lines=24> */
[----:B------:R-:W-:Y:S01]  /*c910*/  HADD2.F32 R2, -RZ, R60.H1_H1 ;  /* 0x3000003cff027230 */ /* 0x000fe20000004100 */
[C---:B------:R-:W-:Y:S02]  /*c920*/  FMUL.FTZ R10, R16.reuse, R10 ;  /* 0x0000000a100a7220 */ /* 0x040fe40000410000 */
[----:B------:R-:W-:Y:S02]  /*c930*/  FFMA.FTZ R21, R16, R22, -R9 ;  /* 0x0000001610157223 */ /* 0x000fe40000010809 */
[----:B------:R-:W-:-:S02]  /*c940*/  FMUL.FTZ R18, R11, R2 ;  /* 0x000000020b127220 */ /* 0x000fc40000410000 */
        /* <DEDUP_REMOVED lines=21> */
.L_x_1595:
[----:B------:R-:W-:Y:S05]  /*caa0*/  BSYNC B0 ;  /* 0x0000000000007941 */ /* 0x000fea0003800000 */
.L_x_1594:
        /* <DEDUP_REMOVED lines=44> */
.L_x_1593:
[----:B------:R-:W-:Y:S05]  /*cd70*/  BSYNC B1 ;  /* 0x0000000000017941 */ /* 0x000fea0003800000 */
.L_x_1592:
        /* <DEDUP_REMOVED lines=48> */
.L_x_1598:
[----:B------:R-:W-:Y:S05]  /*d080*/  BSYNC B0 ;  /* 0x0000000000007941 */ /* 0x000fea0003800000 */
.L_x_1597:
        /* <DEDUP_REMOVED lines=24> */
[----:B------:R-:W-:Y:S01]  /*d210*/  HADD2.F32 R2, -RZ, R66.H1_H1 ;  /* 0x30000042ff027230 */ /* 0x000fe20000004100 */
        /* <DEDUP_REMOVED lines=18> */
[----:B------:R1:W-:Y:S01]  /*d340*/  STS.128 [R227+0x7100], R8 ;  /* 0x00710008e3007388 */ /* 0x0003e20000000c00 */
[----:B------:R-:W-:Y:S05]  /*d350*/  BRA `(.L_x_1596) ;  /* 0x0000244000007947 */ /* 0x000fea0003800000 */
.L_x_1575:
        /* <DEDUP_REMOVED lines=34> */
[----:B------:R1:W2:Y:S01]  /*d580*/  @!P0 LD.E.128 R20, [R4.64] ;  /* 0x0000000804148980 */ /* 0x0002a2000c101d00 */
[----:B------:R-:W-:Y:S03]  /*d590*/  BSSY B0, `(.L_x_1599) ;  /* 0x0000025000007945 */ /* 0x000fe60003800000 */
[----:B------:R4:W1:Y:S01]  /*d5a0*/  SHFL.IDX PT, R30, R29, 0x1, 0x181f ;  /* 0x00381f001d1e7f89 */ /* 0x00086200000e0000 */
[----:B------:R-:W-:-:S03]  /*d5b0*/  ISETP.GE.AND P2, PT, R76, c[0x0][0x27c], PT ;  /* 0x00009f004c007a0c */ /* 0x000fc60003f46270 */
[----:B------:R4:W1:Y:S01]  /*d5c0*/  SHFL.IDX PT, R31, R15, 0x1, 0x181f ;  /* 0x00381f000f1f7f89 */ /* 0x00086200000e0000 */
[----:B------:R-:W-:-:S03]  /*d5d0*/  CS2R R18, SRZ ;  /* 0x0000000000127805 */ /* 0x000fc6000001ff00 */
[----:B------:R4:W1:Y:S01]  /*d5e0*/  SHFL.IDX PT, R32, R28, 0x1, 0x181f ;  /* 0x00381f001c207f89 */ /* 0x00086200000e0000 */
[----:B------:R-:W-:-:S03]  /*d5f0*/  CS2R R16, SRZ ;  /* 0x0000000000107805 */ /* 0x000fc6000001ff00 */
[----:B------:R4:W1:Y:S01]  /*d600*/  SHFL.IDX PT, R33, R6, 0x1, 0x181f ;  /* 0x00381f0006217f89 */ /* 0x00086200000e0000 */
[----:B------:R-:W-:Y:S01]  /*d610*/  CS2R R10, SRZ ;  /* 0x00000000000a7805 */ /* 0x000fe2000001ff00 */
[----:B---3--:R-:W-:Y:S01]  /*d620*/  IMAD.MOV.U32 R8, RZ, RZ, R26 ;  /* 0x000000ffff087224 */ /* 0x008fe200078e001a */
[----:B-1----:R-:W-:Y:S01]  /*d630*/  MOV R4, R24 ;  /* 0x0000001800047202 */ /* 0x002fe20000000f00 */
[----:B------:R-:W-:-:S03]  /*d640*/  IMAD.MOV.U32 R3, RZ, RZ, R25 ;  /* 0x000000ffff037224 */ /* 0x000fc600078e0019 */
[----:B------:R-:W-:Y:S01]  /*d650*/  PRMT R71, R8, 0x7610, R71 ;  /* 0x0000761008477816 */ /* 0x000fe20000000047 */
[----:B--2---:R-:W-:Y:S02]  /*d660*/  IMAD.MOV.U32 R2, RZ, RZ, R22 ;  /* 0x000000ffff027224 */ /* 0x004fe400078e0016 */
[----:B------:R-:W-:Y:S01]  /*d670*/  IMAD.MOV.U32 R8, RZ, RZ, R27 ;  /* 0x000000ffff087224 */ /* 0x000fe200078e001b */
[----:B------:R-:W-:Y:S01]  /*d680*/  PRMT R43, R3, 0x5410, R4 ;  /* 0x00005410032b7816 */ /* 0x000fe20000000004 */
[----:B------:R-:W-:Y:S01]  /*d690*/  IMAD.MOV.U32 R4, RZ, RZ, R23 ;  /* 0x000000ffff047224 */ /* 0x000fe200078e0017 */
[----:B------:R-:W-:Y:S01]  /*d6a0*/  PRMT R57, R2, 0x7610, R57 ;  /* 0x0000761002397816 */ /* 0x000fe20000000039 */
[----:B------:R-:W-:Y:S01]  /*d6b0*/  IMAD.MOV.U32 R2, RZ, RZ, R21 ;  /* 0x000000ffff027224 */ /* 0x000fe200078e0015 */
[----:B------:R-:W-:Y:S02]  /*d6c0*/  PRMT R59, R59, 0x5410, R8 ;  /* 0x000054103b3b7816 */ /* 0x000fe40000000008 */
[----:B------:R-:W-:Y:S01]  /*d6d0*/  MOV R3, R20 ;  /* 0x0000001400037202 */ /* 0x000fe20000000f00 */
[----:B------:R-:W-:Y:S01]  /*d6e0*/  CS2R R8, SRZ ;  /* 0x0000000000087805 */ /* 0x000fe2000001ff00 */
[----:B------:R-:W-:-:S02]  /*d6f0*/  PRMT R59, R4, 0x7610, R59 ;  /* 0x00007610043b7816 */ /* 0x000fc4000000003b */
[----:B------:R-:W-:Y:S01]  /*d700*/  PRMT R41, R2, 0x5410, R3 ;  /* 0x0000541002297816 */ /* 0x000fe20000000003 */
[----:B------:R-:W-:Y:S05]  /*d710*/  @P4 BRA `(.L_x_1600) ;  /* 0x000000c000004947 */ /* 0x000fea0003800000 */
[----:B----4-:R-:W-:Y:S01]  /*d720*/  CS2R R16, SRZ ;  /* 0x0000000000107805 */ /* 0x010fe2000001ff00 */
        /* <DEDUP_REMOVED lines=11> */
.L_x_1600:
[----:B----4-:R-:W-:Y:S05]  /*d7e0*/  BSYNC B0 ;  /* 0x0000000000007941 */ /* 0x010fea0003800000 */
.L_x_1599:
[----:B-1----:R-:W1:Y:S01]  /*d7f0*/  SHFL.IDX PT, R4, R29, 0x2, 0x181f ;  /* 0x00581f001d047f89 */ /* 0x002e6200000e0000 */
[----:B------:R-:W-:Y:S01]  /*d800*/  ISETP.GE.OR P0, PT, R76, c[0x0][0x27c], P6 ;  /* 0x00009f004c007a0c */ /* 0x000fe20003706670 */
[----:B------:R-:W-:Y:S01]  /*d810*/  CS2R R50, SRZ ;  /* 0x0000000000327805 */ /* 0x000fe2000001ff00 */
[----:B------:R-:W-:Y:S01]  /*d820*/  CS2R R48, SRZ ;  /* 0x0000000000307805 */ /* 0x000fe2000001ff00 */
[----:B------:R-:W2:Y:S01]  /*d830*/  SHFL.IDX PT, R5, R28, 0x2, 0x181f ;  /* 0x00581f001c057f89 */ /* 0x000ea200000e0000 */
[----:B------:R-:W-:-:S03]  /*d840*/  ISETP.NE.AND P3, PT, R46, RZ, PT ;  /* 0x000000ff2e00720c */ /* 0x000fc60003f65270 */
        /* <DEDUP_REMOVED lines=12> */
[----:B------:R-:W-:Y:S01]  /*d910*/  BSSY B0, `(.L_x_1601) ;  /* 0x000002e000007945 */ /* 0x000fe20003800000 */
[----:B------:R-:W-:Y:S01]  /*d920*/  CS2R R62, SRZ ;  /* 0x00000000003e7805 */ /* 0x000fe2000001ff00 */
[----:B------:R-:W-:Y:S01]  /*d930*/  CS2R R60, SRZ ;  /* 0x00000000003c7805 */ /* 0x000fe2000001ff00 */
[----:B------:R-:W2:Y:S01]  /*d940*/  SHFL.IDX PT, R28, R28, 0x3, 0x181f ;  /* 0x00781f001c1c7f89 */ /* 0x000ea200000e0000 */
[----:B------:R-:W-:Y:S01]  /*d950*/  CS2R R54, SRZ ;  /* 0x0000000000367805 */ /* 0x000fe2000001ff00 */
[----:B------:R-:W-:Y:S02]  /*d960*/  CS2R R52, SRZ ;  /* 0x0000000000347805 */ /* 0x000fe4000001ff00 */
[----:B------:R-:W2:Y:S04]  /*d970*/  SHFL.IDX PT, R29, R29, 0x3, 0x181f ;  /* 0x00781f001d1d7f89 */ /* 0x000ea800000e0000 */
[----:B------:R-:W2:Y:S04]  /*d980*/  SHFL.IDX PT, R15, R15, 0x3, 0x181f ;  /* 0x00781f000f0f7f89 */ /* 0x000ea800000e0000 */
[----:B------:R-:W2:Y:S01]  /*d990*/  SHFL.IDX PT, R6, R6, 0x3, 0x181f ;  /* 0x00781f0006067f89 */ /* 0x000ea200000e0000 */
[----:B-1---5:R-:W-:Y:S01]  /*d9a0*/  IMAD.MOV.U32 R5, RZ, RZ, R18 ;  /* 0x000000ffff057224 */ /* 0x022fe200078e0012 */
[----:B------:R-:W-:-:S04]  /*d9b0*/  MOV R4, R19 ;  /* 0x0000001300047202 */ /* 0x000fc80000000f00 */
[----:B------:R-:W-:Y:S01]  /*d9c0*/  PRMT R80, R4, 0x5410, R5 ;  /* 0x0000541004507816 */ /* 0x000fe20000000005 */
[----:B------:R-:W-:Y:S01]  /*d9d0*/  IMAD.MOV.U32 R5, RZ, RZ, R10 ;  /* 0x000000ffff057224 */ /* 0x000fe200078e000a */
[----:B------:R-:W-:Y:S01]  /*d9e0*/  MOV R4, R11 ;  /* 0x0000000b00047202 */ /* 0x000fe20000000f00 */
[----:B---3--:R-:W-:Y:S02]  /*d9f0*/  IMAD.MOV.U32 R3, RZ, RZ, R16 ;  /* 0x000000ffff037224 */ /* 0x008fe400078e0010 */
[----:B------:R-:W-:Y:S01]  /*da00*/  IMAD.MOV.U32 R2, RZ, RZ, R17 ;  /* 0x000000ffff027224 */ /* 0x000fe200078e0011 */
[----:B------:R-:W-:-:S04]  /*da10*/  PRMT R75, R5, 0x5410, R4 ;  /* 0x00005410054b7816 */ /* 0x000fc80000000004 */
[----:B------:R-:W-:Y:S01]  /*da20*/  PRMT R74, R2, 0x5410, R3 ;  /* 0x00005410024a7816 */ /* 0x000fe20000000003 */
[----:B------:R-:W-:Y:S02]  /*da30*/  IMAD.MOV.U32 R3, RZ, RZ, R8 ;  /* 0x000000ffff037224 */ /* 0x000fe400078e0008 */
[----:B------:R-:W-:-:S05]  /*da40*/  IMAD.MOV.U32 R2, RZ, RZ, R9 ;  /* 0x000000ffff027224 */ /* 0x000fca00078e0009 */
[----:B------:R-:W-:Y:S01]  /*da50*/  PRMT R73, R2, 0x5410, R3 ;  /* 0x0000541002497816 */ /* 0x000fe20000000003 */
[----:B--2---:R-:W-:Y:S01]  /*da60*/  IMAD.MOV.U32 R5, RZ, RZ, R50 ;  /* 0x000000ffff057224 */ /* 0x004fe200078e0032 */
[----:B------:R-:W-:Y:S01]  /*da70*/  MOV R4, R51 ;  /* 0x0000003300047202 */ /* 0x000fe20000000f00 */
[----:B------:R-:W-:Y:S02]  /*da80*/  IMAD.MOV.U32 R3, RZ, RZ, R48 ;  /* 0x000000ffff037224 */ /* 0x000fe400078e0030 */
[----:B------:R-:W-:Y:S01]  /*da90*/  IMAD.MOV.U32 R2, RZ, RZ, R49 ;  /* 0x000000ffff027224 */ /* 0x000fe200078e0031 */
[----:B------:R-:W-:Y:S01]  /*daa0*/  PRMT R88, R4, 0x5410, R5 ;  /* 0x0000541004587816 */ /* 0x000fe20000000005 */
[----:B----4-:R-:W-:-:S03]  /*dab0*/  IMAD.MOV.U32 R5, RZ, RZ, R46 ;  /* 0x000000ffff057224 */ /* 0x010fc600078e002e */
[----:B------:R-:W-:Y:S01]  /*dac0*/  PRMT R85, R2, 0x5410, R3 ;  /* 0x0000541002557816 */ /* 0x000fe20000000003 */
[----:B------:R-:W-:Y:S01]  /*dad0*/  IMAD.MOV.U32 R3, RZ, RZ, R44 ;  /* 0x000000ffff037224 */ /* 0x000fe200078e002c */
[----:B------:R-:W-:Y:S01]  /*dae0*/  MOV R4, R47 ;  /* 0x0000002f00047202 */ /* 0x000fe20000000f00 */
[----:B------:R-:W-:-:S03]  /*daf0*/  IMAD.MOV.U32 R2, RZ, RZ, R45 ;  /* 0x000000ffff027224 */ /* 0x000fc600078e002d */
[----:B------:R-:W-:Y:S02]  /*db00*/  PRMT R87, R5, 0x5410, R4 ;  /* 0x0000541005577816 */ /* 0x000fe40000000004 */
[----:B------:R-:W-:Y:S01]  /*db10*/  PRMT R84, R2, 0x5410, R3 ;  /* 0x0000541002547816 */ /* 0x000fe20000000003 */
[----:B------:R-:W-:Y:S05]  /*db20*/  @P3 BRA `(.L_x_1602) ;  /* 0x000000c000003947 */ /* 0x000fea0003800000 */
[----:B------:R-:W-:Y:S01]  /*db30*/  CS2R R60, SRZ ;  /* 0x00000000003c7805 */ /* 0x000fe2000001ff00 */
        /* <DEDUP_REMOVED lines=11> */
.L_x_1602:
[----:B------:R-:W-:Y:S05]  /*dbf0*/  BSYNC B0 ;  /* 0x0000000000007941 */ /* 0x000fea0003800000 */
.L_x_1601:
[----:B-1----:R-:W-:Y:S01]  /*dc00*/  IADD3 R4, -R99, R56, RZ ;  /* 0x0000003863047210 */ /* 0x002fe20007ffe1ff */
        /* <DEDUP_REMOVED lines=20> */
[----:B------:R-:W-:Y:S02]  /*dd50*/  SHF.L.U32 R6, R82, 0x6, RZ ;  /* 0x0000000652067819 */ /* 0x000fe400000006ff */
        /* <DEDUP_REMOVED lines=18> */
[----:B------:R-:W-:Y:S01]  /*de80*/  SHF.R.U32.HI R39, RZ, 0x10, R25 ;  /* 0x00000010ff277819 */ /* 0x000fe20000011619 */
[----:B------:R-:W2:Y:S01]  /*de90*/  LDS.128 R32, [R42+0x100] ;  /* 0x000100002a207984 */ /* 0x000ea20000000c00 */
[----:B------:R-:W-:Y:S01]  /*dea0*/  SHF.R.U64 R67, R20, 0x10, R21 ;  /* 0x0000001014437819 */ /* 0x000fe20000001215 */
[----:B-1----:R-:W-:Y:S01]  /*deb0*/  HADD2.F32 R37, -RZ, R29.H0_H0 ;  /* 0x2000001dff257230 */ /* 0x002fe20000004100 */
[--C-:B------:R-:W-:Y:S01]  /*dec0*/  SHF.R.U32.HI R40, RZ, 0x10, R23.reuse ;  /* 0x00000010ff287819 */ /* 0x100fe20000011617 */
[--C-:B------:R-:W-:Y:S01]  /*ded0*/  HADD2.F32 R27, -RZ, R31.reuse.H0_H0 ;  /* 0x2000001fff1b7230 */ /* 0x100fe20000004100 */
[----:B------:R-:W-:Y:S01]  /*dee0*/  SHF.R.U64 R64, R22, 0x10, R23 ;  /* 0x0000001016407819 */ /* 0x000fe20000001217 */
[----:B------:R-:W-:Y:S01]  /*def0*/  HADD2.F32 R26, -RZ, R31.H1_H1 ;  /* 0x3000001fff1a7230 */ /* 0x000fe20000004100 */
[----:B------:R-:W-:Y:S01]  /*df00*/  FMUL.FTZ R15, R37, R2 ;  /* 0x00000002250f7220 */ /* 0x000fe20000410000 */
[----:B------:R-:W-:Y:S01]  /*df10*/  HADD2.F32 R29, -RZ, R29.H1_H1 ;  /* 0x3000001dff1d7230 */ /* 0x000fe20000004100 */
[----:B------:R-:W-:Y:S01]  /*df20*/  SHF.R.U64 R69, R24, 0x10, R25 ;  /* 0x0000001018457819 */ /* 0x000fe20000001219 */
[----:B------:R-:W-:-:S02]  /*df30*/  HADD2.F32 R31, -RZ, R5.H0_H0 ;  /* 0x20000005ff1f7230 */ /* 0x000fc40000004100 */
[----:B------:R-:W-:Y:S02]  /*df40*/  HADD2.F32 R20, -RZ, R43.H0_H0 ;  /* 0x2000002bff147230 */ /* 0x000fe40000004100 */
[--C-:B------:R-:W-:Y:S02]  /*df50*/  HADD2.F32 R36, -RZ, R28.reuse.H0_H0 ;  /* 0x2000001cff247230 */ /* 0x100fe40000004100 */
[----:B------:R-:W-:Y:S02]  /*df60*/  HADD2.F32 R5, -RZ, R41.H1_H1 ;  /* 0x30000029ff057230 */ /* 0x000fe40000004100 */
[----:B------:R-:W-:Y:S02]  /*df70*/  HADD2.F32 R72, -RZ, R39.H0_H0 ;  /* 0x20000027ff487230 */ /* 0x000fe40000004100 */
[----:B------:R-:W-:Y:S02]  /*df80*/  HADD2.F32 R38, -RZ, R28.H1_H1 ;  /* 0x3000001cff267230 */ /* 0x000fe40000004100 */
[----:B------:R-:W-:-:S02]  /*df90*/  HADD2.F32 R28, -RZ, R30.H0_H0 ;  /* 0x2000001eff1c7230 */ /* 0x000fc40000004100 */
[----:B------:R-:W-:Y:S02]  /*dfa0*/  HADD2.F32 R30, -RZ, R30.H1_H1 ;  /* 0x3000001eff1e7230 */ /* 0x000fe40000004100 */
        /* <DEDUP_REMOVED lines=8> */
[----:B------:R-:W-:Y:S01]  /*e030*/  HADD2.F32 R15, -RZ, R43.H1_H1 ;  /* 0x3000002bff0f7230 */ /* 0x000fe20000004100 */
[----:B------:R-:W-:Y:S01]  /*e040*/  FMUL.FTZ R4, R36, R5 ;  /* 0x0000000524047220 */ /* 0x000fe20000410000 */
[----:B------:R-:W-:Y:S01]  /*e050*/  HADD2.F32 R32, -RZ, R40.H0_H0 ;  /* 0x20000028ff207230 */ /* 0x000fe20000004100 */
[C---:B------:R-:W-:Y:S01]  /*e060*/  FFMA.FTZ R65, R3.reuse, R72, R2 ;  /* 0x0000004803417223 */ /* 0x040fe20000010002 */
[----:B------:R-:W-:Y:S01]  /*e070*/  HADD2.F32 R2, -RZ, R59.H0_H0 ;  /* 0x2000003bff027230 */ /* 0x000fe20000004100 */
[----:B------:R-:W-:Y:S01]  /*e080*/  FMUL.FTZ R43, R3, R31 ;  /* 0x0000001f032b7220 */ /* 0x000fe20000410000 */
[----:B------:R-:W-:Y:S01]  /*e090*/  HADD2.F32 R3, -RZ, R57.H0_H0 ;  /* 0x20000039ff037230 */ /* 0x000fe20000004100 */
[C---:B------:R-:W-:Y:S01]  /*e0a0*/  FFMA.FTZ R57, R6.reuse, R15, R4 ;  /* 0x0000000f06397223 */ /* 0x040fe20000010004 */
[----:B------:R-:W-:Y:S01]  /*e0b0*/  HADD2.F32 R4, -RZ, R59.H1_H1 ;  /* 0x3000003bff047230 */ /* 0x000fe20000004100 */
[----:B------:R-:W-:Y:S01]  /*e0c0*/  FMUL.FTZ R41, R6, R5 ;  /* 0x0000000506297220 */ /* 0x000fe20000410000 */
[----:B------:R-:W-:Y:S01]  /*e0d0*/  HADD2.F32 R24, -RZ, R34.H0_H0 ;  /* 0x20000022ff187230 */ /* 0x000fe20000004100 */
[----:B------:R-:W-:Y:S01]  /*e0e0*/  FMUL.FTZ R6, R27, R2 ;  /* 0x000000021b067220 */ /* 0x000fe20000410000 */
[----:B------:R-:W-:Y:S01]  /*e0f0*/  HADD2.F32 R21, -RZ, R35.H1_H1 ;  /* 0x30000023ff157230 */ /* 0x000fe20000004100 */
[----:B------:R-:W-:Y:S01]  /*e100*/  FMUL.FTZ R31, R28, R3 ;  /* 0x000000031c1f7220 */ /* 0x000fe20000410000 */
[----:B------:R-:W-:Y:S01]  /*e110*/  HADD2.F32 R5, -RZ, R71.H0_H0 ;  /* 0x20000047ff057230 */ /* 0x000fe20000004100 */
[C---:B------:R-:W-:Y:S01]  /*e120*/  FFMA.FTZ R35, R22.reuse, R4, R6 ;  /* 0x0000000416237223 */ /* 0x040fe20000010006 */
[----:B------:R-:W-:Y:S01]  /*e130*/  HADD2.F32 R71, -RZ, R58.H0_H0 ;  /* 0x2000003aff477230 */ /* 0x000fe20000004100 */
[----:B------:R-:W-:Y:S01]  /*e140*/  FMUL.FTZ R33, R22, R2 ;  /* 0x0000000216217220 */ /* 0x000fe20000410000 */
[----:B------:R-:W-:Y:S01]  /*e150*/  HADD2.F32 R6, -RZ, R67.H0_H0 ;  /* 0x20000043ff067230 */ /* 0x000fe20000004100 */
[-C--:B------:R-:W-:Y:S01]  /*e160*/  FMUL.FTZ R2, R26, R32.reuse ;  /* 0x000000201a027220 */ /* 0x080fe20000410000 */
[----:B------:R-:W-:Y:S01]  /*e170*/  HADD2.F32 R22, -RZ, R64.H0_H0 ;  /* 0x20000040ff167230 */ /* 0x000fe20000004100 */
[C---:B------:R-:W-:Y:S01]  /*e180*/  FFMA.FTZ R59, R24.reuse, R5, R31 ;  /* 0x00000005183b7223 */ /* 0x040fe2000001001f */
[----:B------:R-:W-:Y:S01]  /*e190*/  HADD2.F32 R23, -RZ, R34.H1_H1 ;  /* 0x30000022ff177230 */ /* 0x000fe20000004100 */
[----:B------:R-:W-:Y:S01]  /*e1a0*/  FMUL.FTZ R39, R24, R3 ;  /* 0x0000000318277220 */ /* 0x000fe20000410000 */
[----:B------:R-:W-:Y:S01]  /*e1b0*/  HADD2.F32 R64, -RZ, R69.H0_H0 ;  /* 0x20000045ff407230 */ /* 0x000fe20000004100 */
[C---:B------:R-:W-:Y:S01]  /*e1c0*/  FMUL.FTZ R31, R21.reuse, R32 ;  /* 0x00000020151f7220 */ /* 0x040fe20000410000 */
[----:B------:R-:W-:Y:S01]  /*e1d0*/  HADD2.F32 R58, -RZ, R68.H0_H0 ;  /* 0x20000044ff3a7230 */ /* 0x000fe20000004100 */
[----:B------:R-:W-:-:S02]  /*e1e0*/  FFMA.FTZ R32, R21, R71, R2 ;  /* 0x0000004715207223 */ /* 0x000fc40000010002 */
[----:B------:R-:W-:Y:S02]  /*e1f0*/  FMUL.FTZ R3, R38, R6 ;  /* 0x0000000626037220 */ /* 0x000fe40000410000 */
[----:B------:R-:W-:Y:S02]  /*e200*/  FMUL.FTZ R2, R30, R22 ;  /* 0x000000161e027220 */ /* 0x000fe40000410000 */
[----:B------:R-:W-:Y:S02]  /*e210*/  FMUL.FTZ R24, R25, R6 ;  /* 0x0000000619187220 */ /* 0x000fe40000410000 */
[----:B------:R-:W-:Y:S02]  /*e220*/  FMUL.FTZ R21, R23, R22 ;  /* 0x0000001617157220 */ /* 0x000fe40000410000 */
[----:B------:R-:W-:Y:S02]  /*e230*/  FFMA.FTZ R34, R25, R64, R3 ;  /* 0x0000004019227223 */ /* 0x000fe40000010003 */
[----:B------:R-:W-:Y:S01]  /*e240*/  FFMA.FTZ R40, R23, R58, R2 ;  /* 0x0000003a17287223 */ /* 0x000fe20000010002 */
[----:B------:R-:W-:Y:S01]  /*e250*/  F2FP.PACK_AB R23, R32, R35 ;  /* 0x000000232017723e */ /* 0x000fe200000000ff */
[----:B------:R-:W-:-:S02]  /*e260*/  FFMA.FTZ R6, R28, R5, -R39 ;  /* 0x000000051c067223 */ /* 0x000fc40000010827 */
[----:B------:R-:W-:Y:S02]  /*e270*/  FFMA.FTZ R3, R27, R4, -R33 ;  /* 0x000000041b037223 */ /* 0x000fe40000010821 */
[----:B------:R-:W-:Y:S01]  /*e280*/  FFMA.FTZ R25, R37, R20, -R56 ;  /* 0x0000001425197223 */ /* 0x000fe20000010838 */
[----:B------:R-:W-:Y:S01]  /*e290*/  F2FP.PACK_AB R20, R34, R57 ;  /* 0x000000392214723e */ /* 0x000fe200000000ff */
        /* <DEDUP_REMOVED lines=10> */
[----:B------:R-:W-:-:S03]  /*e340*/  F2FP.PACK_AB R21, R65, R66 ;  /* 0x000000424115723e */ /* 0x000fc600000000ff */
[----:B------:R1:W-:Y:S04]  /*e350*/  STS.128 [R227+0x100], R24 ;  /* 0x00010018e3007388 */ /* 0x0003e80000000c00 */
[----:B------:R1:W-:Y:S02]  /*e360*/  STS.128 [R42+0x100], R20 ;  /* 0x000100142a007388 */ /* 0x0003e40000000c00 */
.L_x_1604:
[----:B------:R-:W-:Y:S05]  /*e370*/  BSYNC B0 ;  /* 0x0000000000007941 */ /* 0x000fea0003800000 */
.L_x_1603:
[----:B------:R-:W-:Y:S01]  /*e380*/  IADD3 R2, R82, 0x20, RZ ;  /* 0x0000002052027810 */ /* 0x000fe20007ffe0ff */
[----:B------:R-:W-:Y:S03]  /*e390*/  BSSY B0, `(.L_x_1605) ;  /* 0x000006a000007945 */ /* 0x000fe60003800000 */
[----:B------:R-:W-:-:S13]  /*e3a0*/  ISETP.GE.OR P0, PT, R2, R70, P2 ;  /* 0x000000460200720c */ /* 0x000fda0001706670 */
[----:B------:R-:W-:Y:S05]  /*e3b0*/  @P0 BRA `(.L_x_1606) ;  /* 0x0000067000000947 */ /* 0x000fea0003800000 */
[----:B------:R-:W2:Y:S01]  /*e3c0*/  LDL R64, [R1+0x120] ;  /* 0x0001200001407983 */ /* 0x000ea20000100800 */
[----:B------:R-:W-:Y:S02]  /*e3d0*/  MOV R2, c[0x0][0x27c] ;  /* 0x00009f0000027a02 */ /* 0x000fe40000000f00 */
[----:B------:R-:W-:Y:S02]  /*e3e0*/  IADD3 R5, R82, 0x20, RZ ;  /* 0x0000002052057810 */ /* 0x000fe40007ffe0ff */
        /* <DEDUP_REMOVED lines=16> */
[--C-:B------:R-:W-:Y:S02]  /*e4f0*/  SHF.R.U64 R56, R18, 0x10, R19.reuse ;  /* 0x0000001012387819 */ /* 0x100fe40000001213 */
[----:B------:R-:W-:Y:S01]  /*e500*/  SHF.L.U32 R35, R2, 0x1, RZ ;  /* 0x0000000102237819 */ /* 0x000fe200000006ff */
[----:B------:R-:W-:Y:S01]  /*e510*/  HADD2.F32 R2, -RZ, R73.H0_H0 ;  /* 0x20000049ff027230 */ /* 0x000fe20000004100 */
[----:B------:R-:W-:Y:S02]  /*e520*/  SHF.R.U32.HI R38, RZ, 0x10, R19 ;  /* 0x00000010ff267819 */ /* 0x000fe40000011613 */
[----:B------:R-:W-:Y:S01]  /*e530*/  SHF.R.U32.HI R31, RZ, 0x10, R17 ;  /* 0x00000010ff1f7819 */ /* 0x000fe20000011611 */
[----:B-1----:R-:W1:Y:S01]  /*e540*/  LDS.128 R24, [R35+0x100] ;  /* 0x0001000023187984 */ /* 0x002e620000000c00 */
[----:B------:R-:W-:Y:S01]  /*e550*/  SHF.R.U64 R43, R8, 0x10, R9 ;  /* 0x00000010082b7819 */ /* 0x000fe20000001209 */
[----:B------:R-:W-:Y:S01]  /*e560*/  HADD2.F32 R9, -RZ, R74.H0_H0 ;  /* 0x2000004aff097230 */ /* 0x000fe20000004100 */
[--C-:B------:R-:W-:Y:S01]  /*e570*/  SHF.R.U32.HI R32, RZ, 0x10, R11.reuse ;  /* 0x00000010ff207819 */ /* 0x100fe2000001160b */
[----:B------:R-:W-:Y:S01]  /*e580*/  HADD2.F32 R59, -RZ, R31.H0_H0 ;  /* 0x2000001fff3b7230 */ /* 0x000fe20000004100 */
[----:B------:R-:W-:Y:S01]  /*e590*/  SHF.R.U64 R40, R10, 0x10, R11 ;  /* 0x000000100a287819 */ /* 0x000fe2000000120b */
[----:B------:R-:W-:Y:S01]  /*e5a0*/  HADD2.F32 R58, -RZ, R38.H0_H0 ;  /* 0x20000026ff3a7230 */ /* 0x000fe20000004100 */
[----:B------:R-:W-:Y:S01]  /*e5b0*/  SHF.R.U64 R57, R16, 0x10, R17 ;  /* 0x0000001010397819 */ /* 0x000fe20000001211 */
[----:B------:R-:W-:-:S02]  /*e5c0*/  HADD2.F32 R38, -RZ, R56.H0_H0 ;  /* 0x20000038ff267230 */ /* 0x000fc40000004100 */
[--C-:B-1----:R-:W-:Y:S02]  /*e5d0*/  HADD2.F32 R4, -RZ, R25.reuse.H0_H0 ;  /* 0x20000019ff047230 */ /* 0x102fe40000004100 */
[----:B------:R-:W-:Y:S02]  /*e5e0*/  HADD2.F32 R3, -RZ, R25.H1_H1 ;  /* 0x30000019ff037230 */ /* 0x000fe40000004100 */
[--C-:B------:R-:W-:Y:S01]  /*e5f0*/  HADD2.F32 R6, -RZ, R24.reuse.H0_H0 ;  /* 0x20000018ff067230 */ /* 0x100fe20000004100 */
[----:B------:R-:W-:Y:S01]  /*e600*/  FMUL.FTZ R36, R4, R2 ;  /* 0x0000000204247220 */ /* 0x000fe20000410000 */
[----:B------:R-:W-:Y:S02]  /*e610*/  HADD2.F32 R11, -RZ, R27.H0_H0 ;  /* 0x2000001bff0b7230 */ /* 0x000fe40000004100 */
[----:B------:R-:W-:Y:S02]  /*e620*/  HADD2.F32 R17, -RZ, R24.H1_H1 ;  /* 0x30000018ff117230 */ /* 0x000fe40000004100 */
[----:B------:R-:W-:-:S02]  /*e630*/  HADD2.F32 R24, -RZ, R32.H0_H0 ;  /* 0x20000020ff187230 */ /* 0x000fc40000004100 */
[--C-:B------:R-:W-:Y:S02]  /*e640*/  HADD2.F32 R16, -RZ, R26.reuse.H0_H0 ;  /* 0x2000001aff107230 */ /* 0x100fe40000004100 */
[----:B------:R-:W-:Y:S02]  /*e650*/  HADD2.F32 R10, -RZ, R27.H1_H1 ;  /* 0x3000001bff0a7230 */ /* 0x000fe40000004100 */
[----:B------:R-:W-:Y:S01]  /*e660*/  HADD2.F32 R15, -RZ, R26.H1_H1 ;  /* 0x3000001aff0f7230 */ /* 0x000fe20000004100 */
[----:B--2---:R-:W1:Y:S02]  /*e670*/  LDS.128 R20, [R64] ;  /* 0x0000000040147984 */ /* 0x004e640000000c00 */
[----:B-1----:R-:W-:Y:S02]  /*e680*/  HADD2.F32 R29, -RZ, R21.H0_H0 ;  /* 0x20000015ff1d7230 */ /* 0x002fe40000004100 */
[--C-:B------:R-:W-:Y:S02]  /*e690*/  HADD2.F32 R19, -RZ, R23.reuse.H0_H0 ;  /* 0x20000017ff137230 */ /* 0x100fe40000004100 */
[----:B------:R-:W-:Y:S01]  /*e6a0*/  HADD2.F32 R18, -RZ, R23.H1_H1 ;  /* 0x30000017ff127230 */ /* 0x000fe20000004100 */
[----:B------:R-:W-:Y:S01]  /*e6b0*/  FMUL.FTZ R8, R29, R2 ;  /* 0x000000021d087220 */ /* 0x000fe20000410000 */
[----:B------:R-:W-:-:S02]  /*e6c0*/  HADD2.F32 R21, -RZ, R21.H1_H1 ;  /* 0x30000015ff157230 */ /* 0x000fc40000004100 */
[----:B------:R-:W-:Y:S01]  /*e6d0*/  HADD2.F32 R23, -RZ, R5.H0_H0 ;  /* 0x20000005ff177230 */ /* 0x000fe20000004100 */
[----:B------:R-:W-:Y:S01]  /*e6e0*/  FFMA.FTZ R42, R4, R9, R8 ;  /* 0x00000009042a7223 */ /* 0x000fe20000010008 */
[----:B------:R-:W-:Y:S02]  /*e6f0*/  HADD2.F32 R28, -RZ, R20.H0_H0 ;  /* 0x20000014ff1c7230 */ /* 0x000fe40000004100 */
[----:B------:R-:W-:Y:S01]  /*e700*/  HADD2.F32 R5, -RZ, R73.H1_H1 ;  /* 0x30000049ff057230 */ /* 0x000fe20000004100 */
[-C--:B------:R-:W-:Y:S01]  /*e710*/  FMUL.FTZ R2, R21, R23.reuse ;  /* 0x0000001715027220 */ /* 0x080fe20000410000 */
[----:B------:R-:W-:Y:S01]  /*e720*/  HADD2.F32 R8, -RZ, R74.H1_H1 ;  /* 0x3000004aff087230 */ /* 0x000fe20000004100 */
[C---:B------:R-:W-:Y:S01]  /*e730*/  FMUL.FTZ R34, R3.reuse, R23 ;  /* 0x0000001703227220 */ /* 0x040fe20000410000 */
[----:B------:R-:W-:Y:S01]  /*e740*/  HADD2.F32 R30, -RZ, R20.H1_H1 ;  /* 0x30000014ff1e7230 */ /* 0x000fe20000004100 */
[----:B------:R-:W-:Y:S01]  /*e750*/  FMUL.FTZ R4, R28, R5 ;  /* 0x000000051c047220 */ /* 0x000fe20000410000 */
[----:B------:R-:W-:Y:S01]  /*e760*/  HADD2.F32 R20, -RZ, R22.H0_H0 ;  /* 0x20000016ff147230 */ /* 0x000fe20000004100 */
[----:B------:R-:W-:Y:S01]  /*e770*/  FFMA.FTZ R41, R3, R59, R2 ;  /* 0x0000003b03297223 */ /* 0x000fe20000010002 */
[--C-:B------:R-:W-:Y:S01]  /*e780*/  HADD2.F32 R2, -RZ, R75.reuse.H1_H1 ;  /* 0x3000004bff027230 */ /* 0x100fe20000004100 */
[C---:B------:R-:W-:Y:S01]  /*e790*/  FFMA.FTZ R37, R6.reuse, R8, R4 ;  /* 0x0000000806257223 */ /* 0x040fe20000010004 */
[----:B------:R-:W-:Y:S01]  /*e7a0*/  HADD2.F32 R3, -RZ, R75.H0_H0 ;  /* 0x2000004bff037230 */ /* 0x000fe20000004100 */
[----:B------:R-:W-:Y:S01]  /*e7b0*/  FMUL.FTZ R33, R6, R5 ;  /* 0x0000000506217220 */ /* 0x000fe20000410000 */
[--C-:B------:R-:W-:Y:S01]  /*e7c0*/  HADD2.F32 R4, -RZ, R80.reuse.H0_H0 ;  /* 0x20000050ff047230 */ /* 0x100fe20000004100 */
[----:B------:R-:W-:Y:S01]  /*e7d0*/  FMUL.FTZ R6, R19, R2 ;  /* 0x0000000213067220 */ /* 0x000fe20000410000 */
[----:B------:R-:W-:Y:S01]  /*e7e0*/  HADD2.F32 R5, -RZ, R80.H1_H1 ;  /* 0x30000050ff057230 */ /* 0x000fe20000004100 */
[----:B------:R-:W-:Y:S01]  /*e7f0*/  FMUL.FTZ R23, R20, R3 ;  /* 0x0000000314177220 */ /* 0x000fe20000410000 */
[----:B------:R-:W-:Y:S01]  /*e800*/  HADD2.F32 R22, -RZ, R22.H1_H1 ;  /* 0x30000016ff167230 */ /* 0x000fe20000004100 */
[C---:B------:R-:W-:Y:S01]  /*e810*/  FFMA.FTZ R27, R11.reuse, R4, R6 ;  /* 0x000000040b1b7223 */ /* 0x040fe20000010006 */
[----:B------:R-:W-:Y:S01]  /*e820*/  HADD2.F32 R6, -RZ, R43.H0_H0 ;  /* 0x2000002bff067230 */ /* 0x000fe20000004100 */
[----:B------:R-:W-:Y:S01]  /*e830*/  FMUL.FTZ R25, R11, R2 ;  /* 0x000000020b197220 */ /* 0x000fe20000410000 */
[----:B------:R-:W-:Y:S01]  /*e840*/  HADD2.F32 R11, -RZ, R40.H0_H0 ;  /* 0x20000028ff0b7230 */ /* 0x000fe20000004100 */
[----:B------:R-:W-:Y:S01]  /*e850*/  FMUL.FTZ R2, R18, R24 ;  /* 0x0000001812027220 */ /* 0x000fe20000410000 */
[----:B------:R-:W-:Y:S01]  /*e860*/  HADD2.F32 R40, -RZ, R57.H0_H0 ;  /* 0x20000039ff287230 */ /* 0x000fe20000004100 */
[----:B------:R-:W-:-:S02]  /*e870*/  FFMA.FTZ R39, R16, R5, R23 ;  /* 0x0000000510277223 */ /* 0x000fc40000010017 */
[----:B------:R-:W-:Y:S02]  /*e880*/  FMUL.FTZ R31, R16, R3 ;  /* 0x00000003101f7220 */ /* 0x000fe40000410000 */
[C---:B------:R-:W-:Y:S02]  /*e890*/  FMUL.FTZ R23, R10.reuse, R24 ;  /* 0x000000180a177220 */ /* 0x040fe40000410000 */
[----:B------:R-:W-:Y:S02]  /*e8a0*/  FFMA.FTZ R24, R10, R58, R2 ;  /* 0x0000003a0a187223 */ /* 0x000fe40000010002 */
[-C--:B------:R-:W-:Y:S02]  /*e8b0*/  FMUL.FTZ R3, R30, R6.reuse ;  /* 0x000000061e037220 */ /* 0x080fe40000410000 */
[----:B------:R-:W-:Y:S02]  /*e8c0*/  FMUL.FTZ R2, R22, R11 ;  /* 0x0000000b16027220 */ /* 0x000fe40000410000 */
[----:B------:R-:W-:-:S02]  /*e8d0*/  FMUL.FTZ R16, R17, R6 ;  /* 0x0000000611107220 */ /* 0x000fc40000410000 */
[----:B------:R-:W-:Y:S02]  /*e8e0*/  FMUL.FTZ R11, R15, R11 ;  /* 0x0000000b0f0b7220 */ /* 0x000fe40000410000 */
        /* <DEDUP_REMOVED lines=20> */
.L_x_1606:
[----:B------:R-:W-:Y:S05]  /*ea30*/  BSYNC B0 ;  /* 0x0000000000007941 */ /* 0x000fea0003800000 */
.L_x_1605:
        /* <DEDUP_REMOVED lines=28> */
[----:B------:R-:W-:Y:S01]  /*ec00*/  SHF.R.U32.HI R29, RZ, 0x10, R47 ;  /* 0x00000010ff1d7819 */ /* 0x000fe2000001162f */
[----:B-1----:R-:W1:Y:S01]  /*ec10*/  LDS.128 R16, [R31+0x100] ;  /* 0x000100001f107984 */ /* 0x002e620000000c00 */
[----:B------:R-:W-:Y:S02]  /*ec20*/  SHF.R.U32.HI R32, RZ, 0x10, R51 ;  /* 0x00000010ff207819 */ /* 0x000fe40000011633 */
[----:B------:R-:W-:Y:S01]  /*ec30*/  SHF.R.U64 R38, R46, 0x10, R47 ;  /* 0x000000102e267819 */ /* 0x000fe2000000122f */
[----:B------:R-:W-:Y:S01]  /*ec40*/  HADD2.F32 R28, -RZ, R29.H0_H0 ;  /* 0x2000001dff1c7230 */ /* 0x000fe20000004100 */
[----:B------:R-:W-:Y:S01]  /*ec50*/  SHF.R.U64 R43, R48, 0x10, R49 ;  /* 0x00000010302b7819 */ /* 0x000fe20000001231 */
[----:B------:R-:W-:Y:S01]  /*ec60*/  HADD2.F32 R44, -RZ, R32.H0_H0 ;  /* 0x20000020ff2c7230 */ /* 0x000fe20000004100 */
[----:B------:R-:W-:-:S03]  /*ec70*/  SHF.R.U64 R42, R50, 0x10, R51 ;  /* 0x00000010322a7819 */ /* 0x000fc60000001233 */
[----:B------:R-:W-:Y:S02]  /*ec80*/  HADD2.F32 R43, -RZ, R43.H0_H0 ;  /* 0x2000002bff2b7230 */ /* 0x000fe40000004100 */
[--C-:B-1----:R-:W-:Y:S02]  /*ec90*/  HADD2.F32 R4, -RZ, R17.reuse.H0_H0 ;  /* 0x20000011ff047230 */ /* 0x102fe40000004100 */
[----:B------:R-:W-:Y:S02]  /*eca0*/  HADD2.F32 R3, -RZ, R17.H1_H1 ;  /* 0x30000011ff037230 */ /* 0x000fe40000004100 */
[----:B------:R-:W-:Y:S01]  /*ecb0*/  HADD2.F32 R17, -RZ, R16.H1_H1 ;  /* 0x30000010ff117230 */ /* 0x000fe20000004100 */
[----:B------:R-:W-:Y:S01]  /*ecc0*/  FMUL.FTZ R35, R4, R2 ;  /* 0x0000000204237220 */ /* 0x000fe20000410000 */
[----:B------:R-:W-:Y:S01]  /*ecd0*/  HADD2.F32 R15, -RZ, R18.H1_H1 ;  /* 0x30000012ff0f7230 */ /* 0x000fe20000004100 */
[----:B--2---:R-:W1:Y:S02]  /*ece0*/  LDS.128 R8, [R56] ;  /* 0x0000000038087984 */ /* 0x004e640000000c00 */
[----:B-1----:R-:W-:-:S02]  /*ecf0*/  HADD2.F32 R22, -RZ, R10.H0_H0 ;  /* 0x2000000aff167230 */ /* 0x002fc40000004100 */
[----:B------:R-:W-:Y:S02]  /*ed00*/  HADD2.F32 R25, -RZ, R10.H1_H1 ;  /* 0x3000000aff197230 */ /* 0x000fe40000004100 */
[--C-:B------:R-:W-:Y:S02]  /*ed10*/  HADD2.F32 R26, -RZ, R9.reuse.H0_H0 ;  /* 0x20000009ff1a7230 */ /* 0x100fe40000004100 */
[----:B------:R-:W-:Y:S02]  /*ed20*/  HADD2.F32 R10, -RZ, R16.H0_H0 ;  /* 0x20000010ff0a7230 */ /* 0x000fe40000004100 */
[----:B------:R-:W-:Y:S01]  /*ed30*/  HADD2.F32 R16, -RZ, R18.H0_H0 ;  /* 0x20000012ff107230 */ /* 0x000fe20000004100 */
[----:B------:R-:W-:Y:S01]  /*ed40*/  FMUL.FTZ R6, R26, R2 ;  /* 0x000000021a067220 */ /* 0x000fe20000410000 */
[----:B------:R-:W-:Y:S02]  /*ed50*/  HADD2.F32 R23, -RZ, R9.H1_H1 ;  /* 0x30000009ff177230 */ /* 0x000fe40000004100 */
[----:B------:R-:W-:-:S02]  /*ed60*/  HADD2.F32 R18, -RZ, R5.H0_H0 ;  /* 0x20000005ff127230 */ /* 0x000fc40000004100 */
[--C-:B------:R-:W-:Y:S02]  /*ed70*/  HADD2.F32 R24, -RZ, R8.reuse.H0_H0 ;  /* 0x20000008ff187230 */ /* 0x100fe40000004100 */
[----:B------:R-:W-:Y:S01]  /*ed80*/  HADD2.F32 R27, -RZ, R8.H1_H1 ;  /* 0x30000008ff1b7230 */ /* 0x000fe20000004100 */
[-C--:B------:R-:W-:Y:S01]  /*ed90*/  FMUL.FTZ R2, R23, R18.reuse ;  /* 0x0000001217027220 */ /* 0x080fe20000410000 */
[----:B------:R-:W-:Y:S01]  /*eda0*/  HADD2.F32 R8, -RZ, R85.H0_H0 ;  /* 0x20000055ff087230 */ /* 0x000fe20000004100 */
[C---:B------:R-:W-:Y:S01]  /*edb0*/  FMUL.FTZ R34, R3.reuse, R18 ;  /* 0x0000001203227220 */ /* 0x040fe20000410000 */
[----:B------:R-:W-:Y:S01]  /*edc0*/  HADD2.F32 R5, -RZ, R84.H1_H1 ;  /* 0x30000054ff057230 */ /* 0x000fe20000004100 */
[----:B------:R-:W-:Y:S01]  /*edd0*/  FFMA.FTZ R39, R3, R45, R2 ;  /* 0x0000002d03277223 */ /* 0x000fe20000010002 */
[----:B------:R-:W-:Y:S01]  /*ede0*/  HADD2.F32 R21, -RZ, R11.H0_H0 ;  /* 0x2000000bff157230 */ /* 0x000fe20000004100 */
[----:B------:R-:W-:Y:S01]  /*edf0*/  FFMA.FTZ R40, R4, R8, R6 ;  /* 0x0000000804287223 */ /* 0x000fe20000010006 */
[----:B------:R-:W-:Y:S01]  /*ee00*/  HADD2.F32 R6, -RZ, R85.H1_H1 ;  /* 0x30000055ff067230 */ /* 0x000fe20000004100 */
[-C--:B------:R-:W-:Y:S01]  /*ee10*/  FMUL.FTZ R4, R24, R5.reuse ;  /* 0x0000000518047220 */ /* 0x080fe20000410000 */
[----:B------:R-:W-:Y:S01]  /*ee20*/  HADD2.F32 R2, -RZ, R87.H1_H1 ;  /* 0x30000057ff027230 */ /* 0x000fe20000004100 */
[C---:B------:R-:W-:Y:S01]  /*ee30*/  FMUL.FTZ R33, R10.reuse, R5 ;  /* 0x000000050a217220 */ /* 0x040fe20000410000 */
[----:B------:R-:W-:Y:S01]  /*ee40*/  HADD2.F32 R20, -RZ, R11.H1_H1 ;  /* 0x3000000bff147230 */ /* 0x000fe20000004100 */
[----:B------:R-:W-:Y:S01]  /*ee50*/  FFMA.FTZ R36, R10, R6, R4 ;  /* 0x000000060a247223 */ /* 0x000fe20000010004 */
[----:B------:R-:W-:Y:S01]  /*ee60*/  HADD2.F32 R11, -RZ, R19.H0_H0 ;  /* 0x20000013ff0b7230 */ /* 0x000fe20000004100 */
[----:B------:R-:W-:Y:S01]  /*ee70*/  FMUL.FTZ R10, R21, R2 ;  /* 0x00000002150a7220 */ /* 0x000fe20000410000 */
[----:B------:R-:W-:-:S02]  /*ee80*/  HADD2.F32 R4, -RZ, R88.H0_H0 ;  /* 0x20000058ff047230 */ /* 0x000fc40000004100 */
[----:B------:R-:W-:Y:S02]  /*ee90*/  HADD2.F32 R3, -RZ, R87.H0_H0 ;  /* 0x20000057ff037230 */ /* 0x000fe40000004100 */
[----:B------:R-:W-:Y:S01]  /*eea0*/  HADD2.F32 R9, -RZ, R19.H1_H1 ;  /* 0x30000013ff097230 */ /* 0x000fe20000004100 */
[C---:B------:R-:W-:Y:S01]  /*eeb0*/  FMUL.FTZ R19, R11.reuse, R2 ;  /* 0x000000020b137220 */ /* 0x040fe20000410000 */
[----:B------:R-:W-:Y:S01]  /*eec0*/  HADD2.F32 R5, -RZ, R88.H1_H1 ;  /* 0x30000058ff057230 */ /* 0x000fe20000004100 */
[----:B------:R-:W-:Y:S01]  /*eed0*/  FFMA.FTZ R29, R11, R4, R10 ;  /* 0x000000040b1d7223 */ /* 0x000fe2000001000a */
[----:B------:R-:W-:Y:S01]  /*eee0*/  HADD2.F32 R11, -RZ, R41.H0_H0 ;  /* 0x20000029ff0b7230 */ /* 0x000fe20000004100 */
[-C--:B------:R-:W-:Y:S01]  /*eef0*/  FMUL.FTZ R18, R22, R3.reuse ;  /* 0x0000000316127220 */ /* 0x080fe20000410000 */
[----:B------:R-:W-:Y:S01]  /*ef00*/  HADD2.F32 R10, -RZ, R38.H0_H0 ;  /* 0x20000026ff0a7230 */ /* 0x000fe20000004100 */
[----:B------:R-:W-:Y:S01]  /*ef10*/  FMUL.FTZ R2, R20, R28 ;  /* 0x0000001c14027220 */ /* 0x000fe20000410000 */
[----:B------:R-:W-:Y:S01]  /*ef20*/  HADD2.F32 R38, -RZ, R42.H0_H0 ;  /* 0x2000002aff267230 */ /* 0x000fe20000004100 */
[----:B------:R-:W-:-:S02]  /*ef30*/  FMUL.FTZ R30, R16, R3 ;  /* 0x00000003101e7220 */ /* 0x000fc40000410000 */
[----:B------:R-:W-:Y:S02]  /*ef40*/  FFMA.FTZ R37, R16, R5, R18 ;  /* 0x0000000510257223 */ /* 0x000fe40000010012 */
[----:B------:R-:W-:Y:S02]  /*ef50*/  FFMA.FTZ R18, R9, R44, R2 ;  /* 0x0000002c09127223 */ /* 0x000fe40000010002 */
[-C--:B------:R-:W-:Y:S02]  /*ef60*/  FMUL.FTZ R3, R27, R11.reuse ;  /* 0x0000000b1b037220 */ /* 0x080fe40000410000 */
[----:B------:R-:W-:Y:S02]  /*ef70*/  FMUL.FTZ R16, R9, R28 ;  /* 0x0000001c09107220 */ /* 0x000fe40000410000 */
        /* <DEDUP_REMOVED lines=23> */
.L_x_1608:
[----:B------:R-:W-:Y:S05]  /*f0f0*/  BSYNC B0 ;  /* 0x0000000000007941 */ /* 0x000fea0003800000 */
.L_x_1607:
[----:B------:R-:W-:-:S04]  /*f100*/  IADD3 R2, R82, 0x60, RZ ;  /* 0x0000006052027810 */ /* 0x000fc80007ffe0ff */
        /* <DEDUP_REMOVED lines=22> */
[----:B-1----:R-:W-:Y:S01]  /*f270*/  SHF.L.U32 R31, R2, 0x1, RZ ;  /* 0x00000001021f7819 */ /* 0x002fe200000006ff */
[----:B------:R-:W-:Y:S01]  /*f280*/  HADD2.F32 R2, -RZ, R89.H0_H0 ;  /* 0x20000059ff027230 */ /* 0x000fe20000004100 */
[----:B------:R-:W-:Y:S01]  /*f290*/  SHF.R.U32.HI R29, RZ, 0x10, R55 ;  /* 0x00000010ff1d7819 */ /* 0x000fe20000011637 */
[----:B------:R-:W-:Y:S01]  /*f2a0*/  HADD2.F32 R45, -RZ, R28.H0_H0 ;  /* 0x2000001cff2d7230 */ /* 0x000fe20000004100 */
[----:B------:R-:W-:Y:S01]  /*f2b0*/  SHF.R.U64 R36, R52, 0x10, R53 ;  /* 0x0000001034247819 */ /* 0x000fe20000001235 */
[----:B------:R-:W1:Y:S01]  /*f2c0*/  LDS.128 R16, [R31+0x100] ;  /* 0x000100001f107984 */ /* 0x000e620000000c00 */
[----:B------:R-:W-:Y:S01]  /*f2d0*/  SHF.R.U32.HI R32, RZ, 0x10, R63 ;  /* 0x00000010ff207819 */ /* 0x000fe2000001163f */
[----:B------:R-:W-:Y:S01]  /*f2e0*/  HADD2.F32 R28, -RZ, R29.H0_H0 ;  /* 0x2000001dff1c7230 */ /* 0x000fe20000004100 */
[----:B------:R-:W-:-:S02]  /*f2f0*/  SHF.R.U64 R37, R54, 0x10, R55 ;  /* 0x0000001036257819 */ /* 0x000fc40000001237 */
[----:B------:R-:W-:Y:S01]  /*f300*/  SHF.R.U64 R43, R60, 0x10, R61 ;  /* 0x000000103c2b7819 */ /* 0x000fe2000000123d */
[----:B------:R-:W-:Y:S01]  /*f310*/  HADD2.F32 R44, -RZ, R32.H0_H0 ;  /* 0x20000020ff2c7230 */ /* 0x000fe20000004100 */
[----:B------:R-:W-:Y:S01]  /*f320*/  SHF.R.U64 R41, R62, 0x10, R63 ;  /* 0x000000103e297819 */ /* 0x000fe2000000123f */
        /* <DEDUP_REMOVED lines=17> */
[--C-:B------:R-:W-:Y:S01]  /*f440*/  HADD2.F32 R8, -RZ, R90.reuse.H0_H0 ;  /* 0x2000005aff087230 */ /* 0x100fe20000004100 */
        /* <DEDUP_REMOVED lines=24> */
[C---:B------:R-:W-:Y:S01]  /*f5d0*/  FMUL.FTZ R30, R16.reuse, R3 ;  /* 0x00000003101e7220 */ /* 0x040fe20000410000 */
[----:B------:R-:W-:Y:S01]  /*f5e0*/  HADD2.F32 R36, -RZ, R41.H0_H0 ;  /* 0x20000029ff247230 */ /* 0x000fe20000004100 */
[----:B------:R-:W-:-:S02]  /*f5f0*/  FFMA.FTZ R39, R16, R5, R18 ;  /* 0x0000000510277223 */ /* 0x000fc40000010012 */
[----:B------:R-:W-:Y:S02]  /*f600*/  FFMA.FTZ R18, R9, R44, R2 ;  /* 0x0000002c09127223 */ /* 0x000fe40000010002 */
[-C--:B------:R-:W-:Y:S02]  /*f610*/  FMUL.FTZ R3, R27, R11.reuse ;  /* 0x0000000b1b037220 */ /* 0x080fe40000410000 */
[----:B------:R-:W-:Y:S02]  /*f620*/  FMUL.FTZ R16, R9, R28 ;  /* 0x0000001c09107220 */ /* 0x000fe40000410000 */
[-C--:B------:R-:W-:Y:S02]  /*f630*/  FMUL.FTZ R2, R25, R10.reuse ;  /* 0x0000000a19027220 */ /* 0x080fe40000410000 */
[----:B------:R-:W-:Y:S02]  /*f640*/  FMUL.FTZ R11, R17, R11 ;  /* 0x0000000b110b7220 */ /* 0x000fe40000410000 */
[----:B------:R-:W-:-:S02]  /*f650*/  FMUL.FTZ R9, R15, R10 ;  /* 0x0000000a0f097220 */ /* 0x000fc40000410000 */
[----:B------:R-:W-:Y:S02]  /*f660*/  FFMA.FTZ R28, R17, R37, R3 ;  /* 0x00000025111c7223 */ /* 0x000fe40000010003 */
        /* <DEDUP_REMOVED lines=19> */
.L_x_1596:
[----:B------:R-:W-:Y:S05]  /*f7a0*/  BSYNC B2 ;  /* 0x0000000000027941 */ /* 0x000fea0003800000 */
.L_x_1574:
[----:B------:R-:W-:Y:S01]  /*f7b0*/  BAR.SYNC.DEFER_BLOCKING 0x0 ;  /* 0x0000000000007b1d */ /* 0x000fe20000010000 */
[----:B-1----:R-:W-:Y:S01]  /*f7c0*/  IMAD R4, R94, c[0x0][0x208], RZ ;  /* 0x000082005e047a24 */ /* 0x002fe200078e02ff */
[----:B------:R-:W-:Y:S01]  /*f7d0*/  ISETP.GE.AND P1, PT, R76, c[0x0][0x1d4], PT ;  /* 0x000075004c007a0c */ /* 0x000fe20003f26270 */
[----:B------:R-:W-:Y:S01]  /*f7e0*/  IMAD.WIDE.U32 R2, R239, c[0x0][0x208], RZ ;  /* 0x00008200ef027a25 */ /* 0x000fe200078e00ff */
[----:B------:R-:W-:-:S02]  /*f7f0*/  IADD3 R207, R202, 0x20, RZ ;  /* 0x00000020cacf7810 */ /* 0x000fc40007ffe0ff */
[----:B------:R-:W-:Y:S01]  /*f800*/  SHF.L.U64.HI R231, R76, 0x1, R77 ;  /* 0x000000014ce77819 */ /* 0x000fe2000001024d */
[----:B------:R-:W-:Y:S01]  /*f810*/  IMAD R4, R239, c[0x0][0x20c], R4 ;  /* 0x00008300ef047a24 */ /* 0x000fe200078e0204 */
[----:B------:R-:W-:Y:S01]  /*f820*/  ISETP.GE.AND P2, PT, R226, c[0x0][0x1d4], PT ;  /* 0x00007500e2007a0c */ /* 0x000fe20003f46270 */
[----:B------:R-:W-:Y:S01]  /*f830*/  IMAD.WIDE.U32 R8, R86, c[0x0][0x210], RZ ;  /* 0x0000840056087a25 */ /* 0x000fe200078e00ff */
[----:B------:R-:W-:Y:S01]  /*f840*/  SHF.L.U64.HI R232, R226, 0x1, R98 ;  /* 0x00000001e2e87819 */ /* 0x000fe20000010262 */
[----:B------:R-:W1:Y:S01]  /*f850*/  S2R R15, SR_TID.X ;  /* 0x00000000000f7919 */ /* 0x000e620000002100 */
[----:B------:R-:W-:Y:S01]  /*f860*/  BSSY B0, `(.L_x_1609) ;  /* 0x0000061000007945 */ /* 0x000fe20003800000 */
[----:B------:R-:W-:Y:S02]  /*f870*/  IMAD.IADD R3, R3, 0x1, R4 ;  /* 0x0000000103037824 */ /* 0x000fe400078e0204 */
[----:B------:R-:W-:Y:S01]  /*f880*/  IMAD R4, R93, c[0x0][0x218], RZ ;  /* 0x000086005d047a24 */ /* 0x000fe200078e02ff */
[----:B------:R-:W-:Y:S01]  /*f890*/  STL.64 [R1+0x18], R8 ;  /* 0x0000180801007387 */ /* 0x000fe20000100a00 */
        /* <DEDUP_REMOVED lines=9> */
[----:B------:R-:W-:Y:S02]  /*f930*/  IMAD.IADD R4, R124, 0x1, -R82 ;  /* 0x000000017c047824 */ /* 0x000fe400078e0a52 */
[----:B------:R-:W-:Y:S03]  /*f940*/  LDSM.16.M88.4 R176, [R224] ;  /* 0x00000000e0b0783b */ /* 0x000fe60000000200 */
[----:B------:R-:W-:Y:S01]  /*f950*/  ISETP.LT.OR P4, PT, R4, 0x1, P2 ;  /* 0x000000010400780c */ /* 0x000fe20001781670 */
[----:B------:R-:W-:Y:S04]  /*f960*/  LDSM.16.M88.4 R180, [R223] ;  /* 0x00000000dfb4783b */ /* 0x000fe80000000200 */
[----:B------:R-:W-:Y:S04]  /*f970*/  LDSM.16.M88.4 R184, [R221+0x4000] ;  /* 0x00400000ddb8783b */ /* 0x000fe80000000200 */
[----:B------:R-:W-:Y:S04]  /*f980*/  LDSM.16.M88.4 R188, [R222+0x4000] ;  /* 0x00400000debc783b */ /* 0x000fe80000000200 */
[----:B------:R-:W-:Y:S04]  /*f990*/  LDSM.16.M88.4 R192, [R224+0x4000] ;  /* 0x00400000e0c0783b */ /* 0x000fe80000000200 */
[----:B------:R-:W-:Y:S04]  /*f9a0*/  LDSM.16.M88.4 R196, [R223+0x4000] ;  /* 0x00400000dfc4783b */ /* 0x000fe80000000200 */
[----:B------:R-:W-:Y:S06]  /*f9b0*/  BAR.SYNC.DEFER_BLOCKING 0x0 ;  /* 0x0000000000007b1d */ /* 0x000fec0000010000 */
[----:B------:R2:W-:Y:S01]  /*f9c0*/  STL [R1+0x20], R5 ;  /* 0x0000200501007387 */ /* 0x0005e20000100800 */
[----:B------:R-:W-:-:S04]  /*f9d0*/  DEPBAR.LE SB0, 0x0 ;  /* 0x000080000000791a */ /* 0x000fc80000000000 */
[----:B------:R-:W-:Y:S01]  /*f9e0*/  BAR.SYNC.DEFER_BLOCKING 0x0 ;  /* 0x0000000000007b1d */ /* 0x000fe20000010000 */
[----:B--2---:R-:W-:-:S04]  /*f9f0*/  LEA R5, P0, R2, c[0x0][0x1f8], 0x1 ;  /* 0x00007e0002057a11 */ /* 0x004fc800078008ff */
[----:B------:R-:W-:Y:S01]  /*fa00*/  LEA.HI.X R2, R2, c[0x0][0x1fc], R3, 0x1, P0 ;  /* 0x00007f0002027a11 */ /* 0x000fe200000f0c03 */
[----:B------:R-:W-:Y:S01]  /*fa10*/  SHFL.IDX PT, R10, R5, 0x1, 0x181f ;  /* 0x00381f00050a7f89 */ /* 0x000fe200000e0000 */
[----:B------:R-:W-:-:S03]  /*fa20*/  LOP3.LUT P0, RZ, R83, 0x2, RZ, 0xc0, !PT ;  /* 0x0000000253ff7812 */ /* 0x000fc6000780c0ff */
[----:B------:R-:W2:Y:S04]  /*fa30*/  SHFL.IDX PT, R3, R5, RZ, 0x181f ;  /* 0x00181fff05037589 */ /* 0x000ea800000e0000 */
[----:B------:R-:W3:Y:S04]  /*fa40*/  SHFL.IDX PT, R6, R2, RZ, 0x181f ;  /* 0x00181fff02067589 */ /* 0x000ee800000e0000 */
[----:B------:R-:W4:Y:S02]  /*fa50*/  SHFL.IDX PT, R11, R2, 0x1, 0x181f ;  /* 0x00381f00020b7f89 */ /* 0x000f2400000e0000 */
[----:B------:R-:W-:-:S02]  /*fa60*/  @P0 IADD3 R207, R202, -0x20, RZ ;  /* 0xffffffe0cacf0810 */ /* 0x000fc40007ffe0ff */
[----:B------:R-:W-:Y:S01]  /*fa70*/  ISETP.LT.OR P0, PT, R4, 0x1, P1 ;  /* 0x000000010400780c */ /* 0x000fe20000f01670 */
[----:B------:R-:W-:Y:S01]  /*fa80*/  LDSM.16.M88.4 R24, [R202] ;  /* 0x00000000ca18783b */ /* 0x000fe20000000200 */
[C---:B------:R-:W-:Y:S02]  /*fa90*/  IADD3 R220, R207.reuse, 0x3000, RZ ;  /* 0x00003000cfdc7810 */ /* 0x040fe40007ffe0ff */
[C---:B------:R-:W-:Y:S01]  /*faa0*/  IADD3 R219, R207.reuse, 0x2800, RZ ;  /* 0x00002800cfdb7810 */ /* 0x040fe20007ffe0ff */
[----:B------:R-:W-:Y:S01]  /*fab0*/  LDSM.16.M88.4 R16, [R202+0x800] ;  /* 0x00080000ca10783b */ /* 0x000fe20000000200 */
[C---:B------:R-:W-:Y:S02]  /*fac0*/  IADD3 R218, R207.reuse, 0x2000, RZ ;  /* 0x00002000cfda7810 */ /* 0x040fe40007ffe0ff */
[C---:B------:R-:W-:Y:S01]  /*fad0*/  IADD3 R217, R207.reuse, 0x1800, RZ ;  /* 0x00001800cfd97810 */ /* 0x040fe20007ffe0ff */
[----:B------:R-:W-:Y:S01]  /*fae0*/  LDSM.16.M88.4 R56, [R202+0x1000] ;  /* 0x00100000ca38783b */ /* 0x000fe20000000200 */
[----:B------:R-:W-:-:S02]  /*faf0*/  IADD3 R216, R207, 0x1000, RZ ;  /* 0x00001000cfd87810 */ /* 0x000fc40007ffe0ff */
[----:B--2---:R-:W-:Y:S01]  /*fb00*/  IADD3 R8, P3, R3, R230, RZ ;  /* 0x000000e603087210 */ /* 0x004fe20007f7e0ff */
[----:B------:R-:W-:Y:S01]  /*fb10*/  LDSM.16.M88.4 R60, [R202+0x1800] ;  /* 0x00180000ca3c783b */ /* 0x000fe20000000200 */
[----:B------:R-:W-:-:S03]  /*fb20*/  IADD3 R215, R207, 0x800, RZ ;  /* 0x00000800cfd77810 */ /* 0x000fc60007ffe0ff */
[----:B---3--:R-:W-:Y:S01]  /*fb30*/  IMAD.X R9, R6, 0x1, R231, P3 ;  /* 0x0000000106097824 */ /* 0x008fe200018e06e7 */
[----:B------:R-:W-:Y:S01]  /*fb40*/  LDSM.16.M88.4 R84, [R202+0x2000] ;  /* 0x00200000ca54783b */ /* 0x000fe20000000200 */
[----:B------:R-:W-:-:S03]  /*fb50*/  ISETP.LT.OR P3, PT, R4, 0x21, P1 ;  /* 0x000000210400780c */ /* 0x000fc60000f61670 */
[----:B------:R-:W-:Y:S04]  /*fb60*/  LDSM.16.M88.4 R88, [R202+0x2800] ;  /* 0x00280000ca58783b */ /* 0x000fe80000000200 */
[----:B------:R-:W-:Y:S04]  /*fb70*/  LDSM.16.M88.4 R112, [R202+0x3000] ;  /* 0x00300000ca70783b */ /* 0x000fe80000000200 */
[----:B------:R-:W-:Y:S04]  /*fb80*/  LDSM.16.M88.4 R36, [R207] ;  /* 0x00000000cf24783b */ /* 0x000fe80000000200 */
[----:B------:R-:W-:Y:S04]  /*fb90*/  LDSM.16.M88.4 R28, [R207+0x800] ;  /* 0x00080000cf1c783b */ /* 0x000fe80000000200 */
[----:B------:R-:W-:Y:S04]  /*fba0*/  LDSM.16.M88.4 R68, [R207+0x1000] ;  /* 0x00100000cf44783b */ /* 0x000fe80000000200 */
[----:B------:R-:W-:Y:S04]  /*fbb0*/  LDSM.16.M88.4 R72, [R207+0x1800] ;  /* 0x00180000cf48783b */ /* 0x000fe80000000200 */
[----:B------:R-:W-:Y:S04]  /*fbc0*/  LDSM.16.M88.4 R100, [R207+0x2000] ;  /* 0x00200000cf64783b */ /* 0x000fe80000000200 */
[----:B------:R-:W-:Y:S04]  /*fbd0*/  LDSM.16.M88.4 R108, [R207+0x2800] ;  /* 0x00280000cf6c783b */ /* 0x000fe80000000200 */
[----:B------:R-:W-:Y:S04]  /*fbe0*/  LDSM.16.M88.4 R116, [R207+0x3000] ;  /* 0x00300000cf74783b */ /* 0x000fe80000000200 */
[----:B------:R-:W-:Y:S01]  /*fbf0*/  @!PT LDS RZ, [RZ] ;  /* 0x00000000fffff984 */ /* 0x000fe20000000800 */
[----:B------:R-:W-:Y:S01]  /*fc00*/  @!PT LDS RZ, [RZ] ;  /* 0x00000000fffff984 */ /* 0x000fe20000000800 */
[----:B------:R-:W-:Y:S01]  /*fc10*/  @!PT LDS RZ, [RZ] ;  /* 0x00000000fffff984 */ /* 0x000fe20000000800 */
[----:B------:R2:W-:Y:S02]  /*fc20*/  LDGSTS.E.BYPASS.LTC128B.128 [R227+0x100], [R8.64], !P0 ;  /* 0x0010000008e37fae */ /* 0x0005e4000c101d48 */
[----:B--2---:R-:W-:-:S02]  /*fc30*/  IADD3 R8, P0, R3, R233, RZ ;  /* 0x000000e903087210 */ /* 0x004fc40007f1e0ff */
[----:B------:R-:W2:Y:S03]  /*fc40*/  SHFL.IDX PT, R3, R5, 0x2, 0x181f ;  /* 0x00581f0005037f89 */ /* 0x000ea600000e0000 */
[----:B------:R-:W-:Y:S02]  /*fc50*/  IMAD.X R9, R6, 0x1, R232, P0 ;  /* 0x0000000106097824 */ /* 0x000fe400000e06e8 */
[----:B------:R-:W3:Y:S04]  /*fc60*/  SHFL.IDX PT, R6, R2, 0x2, 0x181f ;  /* 0x00581f0002067f89 */ /* 0x000ee800000e0000 */
[----:B------:R5:W-:Y:S01]  /*fc70*/  LDGSTS.E.BYPASS.LTC128B.128 [R227+0x3900], [R8.64], !P4 ;  /* 0x0390000008e37fae */ /* 0x000be2000e101d48 */
[----:B------:R-:W-:-:S02]  /*fc80*/  ISETP.LT.OR P4, PT, R4, 0x21, P2 ;  /* 0x000000210400780c */ /* 0x000fc40001781670 */
[----:B-----5:R-:W-:-:S05]  /*fc90*/  IADD3 R8, P0, R10, R230, RZ ;  /* 0x000000e60a087210 */ /* 0x020fca0007f1e0ff */
[----:B----4-:R-:W-:-:S05]  /*fca0*/  IMAD.X R9, R11, 0x1, R231, P0 ;  /* 0x000000010b097824 */ /* 0x010fca00000e06e7 */
[----:B------:R4:W-:Y:S02]  /*fcb0*/  LDGSTS.E.BYPASS.LTC128B.128 [R227+0x1100], [R8.64], !P3 ;  /* 0x0110000008e37fae */ /* 0x0009e4000d901d48 */
[----:B----4-:R-:W-:Y:S02]  /*fcc0*/  IADD3 R8, P0, R10, R233, RZ ;  /* 0x000000e90a087210 */ /* 0x010fe40007f1e0ff */
[----:B--2---:R-:W-:-:S03]  /*fcd0*/  IADD3 R10, P3, R3, R230, RZ ;  /* 0x000000e6030a7210 */ /* 0x004fc60007f7e0ff */
[----:B------:R-:W-:Y:S02]  /*fce0*/  IMAD.X R9, R11, 0x1, R232, P0 ;  /* 0x000000010b097824 */ /* 0x000fe400000e06e8 */
[----:B---3--:R-:W-:Y:S01]  /*fcf0*/  IMAD.X R11, R6, 0x1, R231, P3 ;  /* 0x00000001060b7824 */ /* 0x008fe200018e06e7 */
[----:B------:R-:W-:Y:S02]  /*fd00*/  ISETP.LT.OR P3, PT, R4, 0x41, P1 ;  /* 0x000000410400780c */ /* 0x000fe40000f61670 */
[----:B------:R2:W-:Y:S11]  /*fd10*/  LDGSTS.E.BYPASS.LTC128B.128 [R227+0x4900], [R8.64], !P4 ;  /* 0x0490000008e37fae */ /* 0x0005f6000e101d48 */
[----:B------:R3:W-:Y:S01]  /*fd20*/  LDGSTS.E.BYPASS.LTC128B.128 [R227+0x2100], [R10.64], !P3 ;  /* 0x021000000ae37fae */ /* 0x0007e2000d901d48 */
[----:B--2---:R-:W-:-:S05]  /*fd30*/  IADD3 R8, P0, R3, R233, RZ ;  /* 0x000000e903087210 */ /* 0x004fca0007f1e0ff */
[----:B------:R-:W-:Y:S01]  /*fd40*/  IMAD.X R9, R6, 0x1, R232, P0 ;  /* 0x0000000106097824 */ /* 0x000fe200000e06e8 */
[----:B------:R-:W-:-:S13]  /*fd50*/  ISETP.LT.OR P0, PT, R4, 0x41, P2 ;  /* 0x000000410400780c */ /* 0x000fda0001701670 */
[----:B------:R3:W-:Y:S01]  /*fd60*/  LDGSTS.E.BYPASS.LTC128B.128 [R227+0x5900], [R8.64], !P0 ;  /* 0x0590000008e37fae */ /* 0x0007e2000c101d48 */
[----:B-1----:R-:W-:-:S13]  /*fd70*/  ISETP.GT.AND P0, PT, R15, 0x7f, PT ;  /* 0x0000007f0f00780c */ /* 0x002fda0003f04270 */
[----:B------:R-:W-:Y:S05]  /*fd80*/  @P0 BRA `(.L_x_1610) ;  /* 0x000000e000000947 */ /* 0x000fea0003800000 */
[----:B------:R-:W-:Y:S05]  /*fd90*/  BRA.DIV ~URZ, `(.L_x_1611) ;  /* 0x00010d427f007947 */ /* 0x000fea000b800000 */
[----:B------:R1:W2:Y:S04]  /*fda0*/  SHFL.IDX PT, R6, R2, 0x3, 0x181f ;  /* 0x00781f0002067f89 */ /* 0x0002a800000e0000 */
[----:B------:R1:W4:Y:S02]  /*fdb0*/  SHFL.IDX PT, R2, R5, 0x3, 0x181f ;  /* 0x00781f0005027f89 */ /* 0x00032400000e0000 */
.L_x_1728:
[C---:B------:R-:W-:Y:S02]  /*fdc0*/  ISETP.LT.OR P3, PT, R4.reuse, 0x61, P1 ;  /* 0x000000610400780c */ /* 0x040fe40000f61670 */
[----:B------:R-:W-:Y:S02]  /*fdd0*/  ISETP.LT.OR P2, PT, R4, 0x61, P2 ;  /* 0x000000610400780c */ /* 0x000fe40001741670 */
[C---:B----4-:R-:W-:Y:S02]  /*fde0*/  IADD3 R4, P1, R2.reuse, R230, RZ ;  /* 0x000000e602047210 */ /* 0x050fe40007f3e0ff */
[----:B-1----:R-:W-:-:S03]  /*fdf0*/  IADD3 R2, P0, R2, R233, RZ ;  /* 0x000000e902027210 */ /* 0x002fc60007f1e0ff */
[C---:B--2---:R-:W-:Y:S02]  /*fe00*/  IMAD.X R5, R6.reuse, 0x1, R231, P1 ;  /* 0x0000000106057824 */ /* 0x044fe400008e06e7 */
[----:B------:R-:W-:-:S03]  /*fe10*/  IMAD.X R3, R6, 0x1, R232, P0 ;  /* 0x0000000106037824 */ /* 0x000fc600000e06e8 */
[----:B------:R-:W-:Y:S01]  /*fe20*/  @!PT LDS RZ, [RZ] ;  /* 0x00000000fffff984 */ /* 0x000fe20000000800 */
[----:B------:R-:W-:Y:S01]  /*fe30*/  @!PT LDS RZ, [RZ] ;  /* 0x00000000fffff984 */ /* 0x000fe20000000800 */
[----:B------:R-:W-:Y:S01]  /*fe40*/  @!PT LDS RZ, [RZ] ;  /* 0x00000000fffff984 */ /* 0x000fe20000000800 */
[----:B------:R1:W-:Y:S04]  /*fe50*/  LDGSTS.E.BYPASS.LTC128B.128 [R229+0x3100], [R4.64], !P3 ;  /* 0x0310000004e57fae */ /* 0x0003e8000d901d48 */
[----:B------:R1:W-:Y:S02]  /*fe60*/  LDGSTS.E.BYPASS.LTC128B.128 [R229+0x6900], [R2.64], !P2 ;  /* 0x0690000002e57fae */ /* 0x0003e4000d101d48 */
.L_x_1610:
[----:B------:R-:W-:Y:S05]  /*fe70*/  BSYNC B0 ;  /* 0x0000000000007941 */ /* 0x000fea0003800000 */
.L_x_1609:
[----:B------:R-:W0:Y:S01]  /*fe80*/  LDGDEPBAR ;  /* 0x00000000000079af */ /* 0x000e220000000000 */
[----:B------:R-:W-:Y:S01]  /*fe90*/  WARPSYNC 0xffffffff ;  /* 0xffffffff00007948 */ /* 0x000fe20003800000 */
[----:B---3--:R-:W-:Y:S01]  /*fea0*/  HMMA.16816.F32 R8, R140, R24, RZ ;  /* 0x000000188c08723c */ /* 0x008fe200000018ff */
[----:B------:R-:W-:Y:S01]  /*feb0*/  LOP3.LUT P0, RZ, R83, 0x4, RZ, 0xc0, !PT ;  /* 0x0000000453ff7812 */ /* 0x000fe2000780c0ff */
[----:B-1----:R-:W2:Y:S01]  /*fec0*/  LDL R3, [R1+0xc] ;  /* 0x00000c0001037983 */ /* 0x002ea20000100800 */
[----:B------:R-:W-:Y:S01]  /*fed0*/  MOV R2, 0x40 ;  /* 0x0000004000027802 */ /* 0x000fe20000000f00 */
[----:B------:R-:W-:Y:S01]  /*fee0*/  BSSY B1, `(.L_x_1612) ;  /* 0x0000184000017945 */ /* 0x000fe20003800000 */
[----:B------:R-:W-:-:S02]  /*fef0*/  IADD3 R214, R207, 0x3800, RZ ;  /* 0x00003800cfd67810 */ /* 0x000fc40007ffe0ff */
[----:B------:R-:W-:Y:S01]  /*ff00*/  SEL R2, R2, 0xffffffc0, !P0 ;  /* 0xffffffc002027807 */ /* 0x000fe20004000000 */
[C---:B------:R-:W-:Y:S01]  /*ff10*/  HMMA.16816.F32 R24, R140.reuse, R26, RZ ;  /* 0x0000001a8c18723c */ /* 0x040fe200000018ff */
[C---:B------:R-:W-:Y:S02]  /*ff20*/  IADD3 R213, R207.reuse, 0x6800, RZ ;  /* 0x00006800cfd57810 */ /* 0x040fe40007ffe0ff */
[-C--:B------:R-:W-:Y:S02]  /*ff30*/  IADD3 R201, R202, R2.reuse, RZ ;  /* 0x00000002cac97210 */ /* 0x080fe40007ffe0ff */
[C---:B------:R-:W-:Y:S02]  /*ff40*/  IADD3 R200, R207.reuse, R2, RZ ;  /* 0x00000002cfc87210 */ /* 0x040fe40007ffe0ff */
[C---:B------:R-:W-:Y:S01]  /*ff50*/  IADD3 R212, R207.reuse, 0x6000, RZ ;  /* 0x00006000cfd47810 */ /* 0x040fe20007ffe0ff */
[----:B------:R-:W-:Y:S01]  /*ff60*/  HMMA.16816.F32 R20, R140, R16, RZ ;  /* 0x000000108c14723c */ /* 0x000fe200000018ff */
[----:B------:R-:W1:Y:S01]  /*ff70*/  LDSM.16.M88.4 R40, [R201+0x800] ;  /* 0x00080000c928783b */ /* 0x000e620000000200 */
[----:B------:R-:W-:-:S02]  /*ff80*/  IADD3 R211, R207, 0x5800, RZ ;  /* 0x00005800cfd37810 */ /* 0x000fc40007ffe0ff */
[C---:B------:R-:W-:Y:S01]  /*ff90*/  IADD3 R210, R207.reuse, 0x5000, RZ ;  /* 0x00005000cfd27810 */ /* 0x040fe20007ffe0ff */
[----:B------:R-:W3:Y:S01]  /*ffa0*/  LDSM.16.M88.4 R48, [R201] ;  /* 0x00000000c930783b */ /* 0x000ee20000000200 */
[C---:B------:R-:W-:Y:S02]  /*ffb0*/  IADD3 R209, R207.reuse, 0x4800, RZ ;  /* 0x00004800cfd17810 */ /* 0x040fe40007ffe0ff */
[----:B------:R-:W-:Y:S01]  /*ffc0*/  HMMA.16816.F32 R16, R140, R18, RZ ;  /* 0x000000128c10723c */ /* 0x000fe200000018ff */
[----:B------:R-:W-:-:S07]  /*ffd0*/  IADD3 R208, R207, 0x4000, RZ ;  /* 0x00004000cfd07810 */ /* 0x000fce0007ffe0ff */
[C---:B------:R-:W-:Y:S08]  /*ffe0*/  HMMA.16816.F32 R44, R144.reuse, R36, R8 ;  /* 0x00000024902c723c */ /* 0x040ff00000001808 */
[----:B------:R-:W-:Y:S08]  /*fff0*/  HMMA.16816.F32 R36, R144, R38, R24 ;  /* 0x000000269024723c */ /* 0x000ff00000001818 */
[----:B------:R-:W-:Y:S08]  /*10000*/  HMMA.16816.F32 R24, R140, R58, RZ ;  /* 0x0000003a8c18723c */ /* 0x000ff000000018ff */
[C---:B------:R-:W-:Y:S08]  /*10010*/  HMMA.16816.F32 R8, R144.reuse, R30, R16 ;  /* 0x0000001e9008723c */ /* 0x040ff00000001810 */
[----:B------:R-:W-:Y:S08]  /*10020*/  HMMA.16816.F32 R32, R144, R28, R20 ;  /* 0x0000001c9020723c */ /* 0x000ff00000001814 */
[C---:B------:R-:W-:Y:S08]  /*10030*/  HMMA.16816.F32 R20, R140.reuse, R60, RZ ;  /* 0x0000003c8c14723c */ /* 0x040ff000000018ff */
[C---:B------:R-:W-:Y:S08]  /*10040*/  HMMA.16816.F32 R28, R140.reuse, R56, RZ ;  /* 0x000000388c1c723c */ /* 0x040ff000000018ff */
[----:B------:R-:W-:Y:S08]  /*10050*/  HMMA.16816.F32 R16, R140, R62, RZ ;  /* 0x0000003e8c10723c */ /* 0x000ff000000018ff */
[----:B------:R-:W-:Y:S08]  /*10060*/  HMMA.16816.F32 R60, R144, R70, R24 ;  /* 0x00000046903c723c */ /* 0x000ff00000001818 */
[----:B------:R-:W-:Y:S08]  /*10070*/  HMMA.16816.F32 R24, R140, R90, RZ ;  /* 0x0000005a8c18723c */ /* 0x000ff000000018ff */
[----:B-1----:R-:W-:Y:S08]  /*10080*/  HMMA.16816.F32 R104, R176, R42, R8 ;  /* 0x0000002ab068723c */ /* 0x002ff00000001808 */
[----:B------:R-:W-:Y:S08]  /*10090*/  HMMA.16816.F32 R8, R140, R84, RZ ;  /* 0x000000548c08723c */ /* 0x000ff000000018ff */
[C---:B---3--:R-:W-:Y:S08]  /*100a0*/  HMMA.16816.F32 R92, R176.reuse, R48, R44 ;  /* 0x00000030b05c723c */ /* 0x048ff0000000182c */
[C---:B------:R-:W-:Y:S01]  /*100b0*/  HMMA.16816.F32 R48, R176.reuse, R50, R36 ;  /* 0x00000032b030723c */ /* 0x040fe20000001824 */
[----:B------:R-:W1:Y:S07]  /*100c0*/  LDSM.16.M88.4 R36, [R201+0x2000] ;  /* 0x00200000c924783b */ /* 0x000e6e0000000200 */
[----:B------:R-:W-:Y:S08]  /*100d0*/  HMMA.16816.F32 R96, R176, R40, R32 ;  /* 0x00000028b060723c */ /* 0x000ff00000001820 */
[----:B------:R-:W-:Y:S01]  /*100e0*/  HMMA.16816.F32 R56, R144, R72, R20 ;  /* 0x000000489038723c */ /* 0x000fe20000001814 */
[----:B------:R-:W3:Y:S07]  /*100f0*/  LDSM.16.M88.4 R20, [R201+0x1000] ;  /* 0x00100000c914783b */ /* 0x000eee0000000200 */
[----:B------:R-:W-:Y:S08]  /*10100*/  HMMA.16816.F32 R32, R140, R86, RZ ;  /* 0x000000568c20723c */ /* 0x000ff000000018ff */
[----:B------:R-:W-:Y:S08]  /*10110*/  HMMA.16816.F32 R64, R144, R68, R28 ;  /* 0x000000449040723c */ /* 0x000ff0000000181c */
[----:B------:R-:W-:Y:S08]  /*10120*/  HMMA.16816.F32 R28, R140, R88, RZ ;  /* 0x000000588c1c723c */ /* 0x000ff000000018ff */
[C---:B------:R-:W-:Y:S01]  /*10130*/  HMMA.16816.F32 R52, R144.reuse, R74, R16 ;  /* 0x0000004a9034723c */ /* 0x040fe20000001810 */
[----:B------:R-:W4:Y:S07]  /*10140*/  LDSM.16.M88.4 R16, [R201+0x1800] ;  /* 0x00180000c910783b */ /* 0x000f2e0000000200 */
[C---:B------:R-:W-:Y:S01]  /*10150*/  HMMA.16816.F32 R40, R144.reuse, R110, R24 ;  /* 0x0000006e9028723c */ /* 0x040fe20000001818 */
[----:B------:R-:W5:Y:S07]  /*10160*/  LDSM.16.M88.4 R24, [R201+0x2800] ;  /* 0x00280000c918783b */ /* 0x000f6e0000000200 */
[C---:B------:R-:W-:Y:S08]  /*10170*/  HMMA.16816.F32 R8, R144.reuse, R100, R8 ;  /* 0x000000649008723c */ /* 0x040ff00000001808 */
[C---:B------:R-:W-:Y:S08]  /*10180*/  HMMA.16816.F32 R32, R144.reuse, R102, R32 ;  /* 0x000000669020723c */ /* 0x040ff00000001820 */
[----:B------:R-:W-:Y:S01]  /*10190*/  HMMA.16816.F32 R44, R144, R108, R28 ;  /* 0x0000006c902c723c */ /* 0x000fe2000000181c */
[----:B------:R-:W2:Y:S07]  /*101a0*/  LDSM.16.M88.4 R28, [R200] ;  /* 0x00000000c81c783b */ /* 0x000eae0000000200 */
[C---:B-1----:R-:W-:Y:S08]  /*101b0*/  HMMA.16816.F32 R72, R176.reuse, R36, R8 ;  /* 0x00000024b048723c */ /* 0x042ff00000001808 */
[C---:B---3--:R-:W-:Y:S08]  /*101c0*/  HMMA.16816.F32 R88, R176.reuse, R20, R64 ;  /* 0x00000014b058723c */ /* 0x048ff00000001840 */
[----:B------:R-:W-:Y:S08]  /*101d0*/  HMMA.16816.F32 R84, R176, R22, R60 ;  /* 0x00000016b054723c */ /* 0x000ff0000000183c */
[C---:B------:R-:W-:Y:S08]  /*101e0*/  HMMA.16816.F32 R8, R140.reuse, R112, RZ ;  /* 0x000000708c08723c */ /* 0x040ff000000018ff */
[----:B------:R-:W-:Y:S08]  /*101f0*/  HMMA.16816.F32 R20, R140, R114, RZ ;  /* 0x000000728c14723c */ /* 0x000ff000000018ff */
[C---:B------:R-:W-:Y:S01]  /*10200*/  HMMA.16816.F32 R68, R176.reuse, R38, R32 ;  /* 0x00000026b044723c */ /* 0x040fe20000001820 */
[----:B------:R-:W1:Y:S04]  /*10210*/  LDSM.16.M88.4 R32, [R201+0x3000] ;  /* 0x00300000c920783b */ /* 0x000e680000000200 */
[----:B------:R-:W-:Y:S03]  /*10220*/  LDSM.16.M88.4 R36, [R202+0x4000] ;  /* 0x00400000ca24783b */ /* 0x000fe60000000200 */
[C---:B----4-:R-:W-:Y:S08]  /*10230*/  HMMA.16816.F32 R100, R176.reuse, R16, R56 ;  /* 0x00000010b064723c */ /* 0x050ff00000001838 */
[C---:B-----5:R-:W-:Y:S08]  /*10240*/  HMMA.16816.F32 R64, R176.reuse, R24, R44 ;  /* 0x00000018b040723c */ /* 0x060ff0000000182c */
[C---:B------:R-:W-:Y:S01]  /*10250*/  HMMA.16816.F32 R56, R176.reuse, R26, R40 ;  /* 0x0000001ab038723c */ /* 0x040fe20000001828 */
[----:B------:R-:W3:Y:S07]  /*10260*/  LDSM.16.M88.4 R24, [R200+0x800] ;  /* 0x00080000c818783b */ /* 0x000eee0000000200 */
[----:B------:R-:W-:Y:S01]  /*10270*/  HMMA.16816.F32 R60, R176, R18, R52 ;  /* 0x00000012b03c723c */ /* 0x000fe20000001834 */
[----:B--2---:R-:W-:-:S07]  /*10280*/  ISETP.GT.AND P0, PT, R126, R3, PT ;  /* 0x000000037e00720c */ /* 0x004fce0003f04270 */
[C---:B------:R-:W-:Y:S08]  /*10290*/  HMMA.16816.F32 R16, R144.reuse, R116, R8 ;  /* 0x000000749010723c */ /* 0x040ff00000001808 */
[----:B------:R-:W-:Y:S01]  /*102a0*/  HMMA.16816.F32 R8, R144, R118, R20 ;  /* 0x000000769008723c */ /* 0x000fe20000001814 */
[----:B------:R-:W2:Y:S07]  /*102b0*/  LDSM.16.M88.4 R20, [R200+0x1000] ;  /* 0x00100000c814783b */ /* 0x000eae0000000200 */
[----:B------:R-:W-:Y:S08]  /*102c0*/  HMMA.16816.F32 R40, R180, R28, R92 ;  /* 0x0000001cb428723c */ /* 0x000ff0000000185c */
[C---:B-1----:R-:W-:Y:S01]  /*102d0*/  HMMA.16816.F32 R44, R176.reuse, R32, R16 ;  /* 0x00000020b02c723c */ /* 0x042fe20000001810 */
[----:B------:R-:W1:Y:S07]  /*102e0*/  LDSM.16.M88.4 R16, [R200+0x1800] ;  /* 0x00180000c810783b */ /* 0x000e6e0000000200 */
[----:B------:R-:W-:Y:S01]  /*102f0*/  HMMA.16816.F32 R32, R176, R34, R8 ;  /* 0x00000022b020723c */ /* 0x000fe20000001808 */
[----:B------:R-:W4:Y:S07]  /*10300*/  LDSM.16.M88.4 R8, [R200+0x2000] ;  /* 0x00200000c808783b */ /* 0x000f2e0000000200 */
[C---:B---3--:R-:W-:Y:S08]  /*10310*/  HMMA.16816.F32 R52, R180.reuse, R24, R96 ;  /* 0x00000018b434723c */ /* 0x048ff00000001860 */
[C---:B------:R-:W-:Y:S01]  /*10320*/  HMMA.16816.F32 R104, R180.reuse, R26, R104 ;  /* 0x0000001ab468723c */ /* 0x040fe20000001868 */
[----:B------:R-:W3:Y:S07]  /*10330*/  LDSM.16.M88.4 R24, [R200+0x3000] ;  /* 0x00300000c818783b */ /* 0x000eee0000000200 */
[C---:B--2---:R-:W-:Y:S08]  /*10340*/  HMMA.16816.F32 R96, R180.reuse, R20, R88 ;  /* 0x00000014b460723c */ /* 0x044ff00000001858 */
[C---:B------:R-:W-:Y:S01]  /*10350*/  HMMA.16816.F32 R92, R180.reuse, R22, R84 ;  /* 0x00000016b45c723c */ /* 0x040fe20000001854 */
[----:B------:R-:W2:Y:S07]  /*10360*/  LDSM.16.M88.4 R20, [R202+0x3800] ;  /* 0x00380000ca14783b */ /* 0x000eae0000000200 */
[C---:B------:R-:W-:Y:S01]  /*10370*/  HMMA.16816.F32 R48, R180.reuse, R30, R48 ;  /* 0x0000001eb430723c */ /* 0x040fe20000001830 */
[----:B------:R-:W5:Y:S07]  /*10380*/  LDSM.16.M88.4 R28, [R200+0x2800] ;  /* 0x00280000c81c783b */ /* 0x000f6e0000000200 */
[C---:B-1----:R-:W-:Y:S08]  /*10390*/  HMMA.16816.F32 R88, R180.reuse, R16, R100 ;  /* 0x00000010b458723c */ /* 0x042ff00000001864 */
[C---:B------:R-:W-:Y:S01]  /*103a0*/  HMMA.16816.F32 R60, R180.reuse, R18, R60 ;  /* 0x00000012b43c723c */ /* 0x040fe2000000183c */
[----:B------:R-:W1:Y:S07]  /*103b0*/  LDSM.16.M88.4 R16, [R202+0x4800] ;  /* 0x00480000ca10783b */ /* 0x000e6e0000000200 */
[C---:B----4-:R-:W-:Y:S08]  /*103c0*/  HMMA.16816.F32 R72, R180.reuse, R8, R72 ;  /* 0x00000008b448723c */ /* 0x050ff00000001848 */
[C---:B------:R-:W-:Y:S01]  /*103d0*/  HMMA.16816.F32 R68, R180.reuse, R10, R68 ;  /* 0x0000000ab444723c */ /* 0x040fe20000001844 */
[----:B------:R-:W4:Y:S07]  /*103e0*/  LDSM.16.M88.4 R8, [R202+0x5000] ;  /* 0x00500000ca08783b */ /* 0x000f2e0000000200 */
[C---:B---3--:R-:W-:Y:S01]  /*103f0*/  HMMA.16816.F32 R112, R180.reuse, R26, R32 ;  /* 0x0000001ab470723c */ /* 0x048fe20000001820 */
[----:B------:R-:W3:Y:S07]  /*10400*/  LDSM.16.M88.4 R32, [R207+0x3800] ;  /* 0x00380000cf20783b */ /* 0x000eee0000000200 */
[----:B------:R-:W-:Y:S01]  /*10410*/  HMMA.16816.F32 R108, R180, R24, R44 ;  /* 0x00000018b46c723c */ /* 0x000fe2000000182c */
[----:B------:R-:W-:Y:S07]  /*10420*/  LDSM.16.M88.4 R24, [R202+0x6000] ;  /* 0x00600000ca18783b */ /* 0x000fee0000000200 */
[C---:B--2---:R-:W-:Y:S08]  /*10430*/  HMMA.16816.F32 R40, R184.reuse, R20, R40 ;  /* 0x00000014b828723c */ /* 0x044ff00000001828 */
[----:B------:R-:W-:Y:S01]  /*10440*/  HMMA.16816.F32 R44, R184, R22, R48 ;  /* 0x00000016b82c723c */ /* 0x000fe20000001830 */
[----:B------:R-:W-:Y:S07]  /*10450*/  LDSM.16.M88.4 R20, [R201+0x3800] ;  /* 0x00380000c914783b */ /* 0x000fee0000000200 */
[C---:B-----5:R-:W-:Y:S08]  /*10460*/  HMMA.16816.F32 R84, R180.reuse, R28, R64 ;  /* 0x0000001cb454723c */ /* 0x060ff00000001840 */
[----:B------:R-:W-:Y:S01]  /*10470*/  HMMA.16816.F32 R56, R180, R30, R56 ;  /* 0x0000001eb438723c */ /* 0x000fe20000001838 */
[----:B------:R-:W2:Y:S07]  /*10480*/  LDSM.16.M88.4 R28, [R202+0x5800] ;  /* 0x00580000ca1c783b */ /* 0x000eae0000000200 */
[C---:B-1----:R-:W-:Y:S08]  /*10490*/  HMMA.16816.F32 R64, R184.reuse, R16, R96 ;  /* 0x00000010b840723c */ /* 0x042ff00000001860 */
[C---:B------:R-:W-:Y:S08]  /*104a0*/  HMMA.16816.F32 R92, R184.reuse, R18, R92 ;  /* 0x00000012b85c723c */ /* 0x040ff0000000185c */
[C---:B----4-:R-:W-:Y:S08]  /*104b0*/  HMMA.16816.F32 R88, R184.reuse, R8, R88 ;  /* 0x00000008b858723c */ /* 0x050ff00000001858 */
[----:B------:R-:W-:Y:S01]  /*104c0*/  HMMA.16816.F32 R96, R184, R10, R60 ;  /* 0x0000000ab860723c */ /* 0x000fe2000000183c */
[----:B------:R-:W-:Y:S07]  /*104d0*/  LDSM.16.M88.4 R60, [R207+0x5000] ;  /* 0x00500000cf3c783b */ /* 0x000fee0000000200 */
[C---:B---3--:R-:W-:Y:S01]  /*104e0*/  HMMA.16816.F32 R16, R188.reuse, R32, R40 ;  /* 0x00000020bc10723c */ /* 0x048fe20000001828 */
[----:B------:R-:W-:Y:S07]  /*104f0*/  LDSM.16.M88.4 R40, [R207+0x4800] ;  /* 0x00480000cf28783b */ /* 0x000fee0000000200 */
[----:B------:R-:W-:Y:S01]  /*10500*/  HMMA.16816.F32 R8, R188, R34, R44 ;  /* 0x00000022bc08723c */ /* 0x000fe2000000182c */
[----:B------:R-:W1:Y:S07]  /*10510*/  LDSM.16.M88.4 R32, [R207+0x4000] ;  /* 0x00400000cf20783b */ /* 0x000e6e0000000200 */
[C---:B------:R-:W-:Y:S08]  /*10520*/  HMMA.16816.F32 R52, R184.reuse, R36, R52 ;  /* 0x00000024b834723c */ /* 0x040ff00000001834 */
[C---:B------:R-:W-:Y:S01]  /*10530*/  HMMA.16816.F32 R48, R184.reuse, R38, R104 ;  /* 0x00000026b830723c */ /* 0x040fe20000001868 */
[----:B------:R-:W3:Y:S07]  /*10540*/  LDSM.16.M88.4 R36, [R200+0x3800] ;  /* 0x00380000c824783b */ /* 0x000eee0000000200 */
[C---:B--2---:R-:W-:Y:S08]  /*10550*/  HMMA.16816.F32 R72, R184.reuse, R28, R72 ;  /* 0x0000001cb848723c */ /* 0x044ff00000001848 */
[----:B------:R-:W-:Y:S08]  /*10560*/  HMMA.16816.F32 R68, R184, R30, R68 ;  /* 0x0000001eb844723c */ /* 0x000ff00000001844 */
[C---:B------:R-:W-:Y:S08]  /*10570*/  HMMA.16816.F32 R28, R192.reuse, R20, R16 ;  /* 0x00000014c01c723c */ /* 0x040ff00000001810 */
[----:B------:R-:W-:Y:S01]  /*10580*/  HMMA.16816.F32 R8, R192, R22, R8 ;  /* 0x00000016c008723c */ /* 0x000fe20000001808 */
[----:B------:R-:W2:Y:S07]  /*10590*/  LDSM.16.M88.4 R20, [R201+0x4000] ;  /* 0x00400000c914783b */ /* 0x000eae0000000200 */
[C---:B------:R-:W-:Y:S08]  /*105a0*/  HMMA.16816.F32 R100, R184.reuse, R24, R84 ;  /* 0x00000018b864723c */ /* 0x040ff00000001854 */
[----:B------:R-:W-:Y:S08]  /*105b0*/  HMMA.16816.F32 R84, R184, R26, R56 ;  /* 0x0000001ab854723c */ /* 0x000ff00000001838 */
[C---:B-1----:R-:W-:Y:S01]  /*105c0*/  HMMA.16816.F32 R24, R188.reuse, R34, R48 ;  /* 0x00000022bc18723c */ /* 0x042fe20000001830 */
[----:B------:R-:W-:Y:S07]  /*105d0*/  LDSM.16.M88.4 R48, [R201+0x5000] ;  /* 0x00500000c930783b */ /* 0x000fee0000000200 */
[----:B------:R-:W-:Y:S08]  /*105e0*/  HMMA.16816.F32 R16, R188, R32, R52 ;  /* 0x00000020bc10723c */ /* 0x000ff00000001834 */
[C---:B---3--:R-:W-:Y:S08]  /*105f0*/  HMMA.16816.F32 R28, R196.reuse, R36, R28 ;  /* 0x00000024c41c723c */ /* 0x048ff0000000181c */
[----:B------:R-:W-:Y:S01]  /*10600*/  HMMA.16816.F32 R52, R196, R38, R8 ;  /* 0x00000026c434723c */ /* 0x000fe20000001808 */
[----:B------:R-:W1:Y:S07]  /*10610*/  LDSM.16.M88.4 R36, [R200+0x4000] ;  /* 0x00400000c824783b */ /* 0x000e6e0000000200 */
[C---:B--2---:R-:W-:Y:S01]  /*10620*/  HMMA.16816.F32 R8, R192.reuse, R22, R24 ;  /* 0x00000016c008723c */ /* 0x044fe20000001818 */
[----:B------:R-:W2:Y:S07]  /*10630*/  LDSM.16.M88.4 R24, [R201+0x4800] ;  /* 0x00480000c918783b */ /* 0x000eae0000000200 */
[----:B------:R-:W-:Y:S01]  /*10640*/  HMMA.16816.F32 R16, R192, R20, R16 ;  /* 0x00000014c010723c */ /* 0x000fe20000001810 */
[----:B------:R-:W-:Y:S01]  /*10650*/  FMUL.FTZ R2, R28, c[0x0][0x320] ;  /* 0x0000c8001c027a20 */ /* 0x000fe20000410000 */
[----:B------:R-:W3:Y:S03]  /*10660*/  LDSM.16.M88.4 R20, [R200+0x4800] ;  /* 0x00480000c814783b */ /* 0x000ee60000000200 */
[----:B------:R4:W1:Y:S03]  /*10670*/  MUFU.TANH R121, R2 ;  /* 0x0000000200797308 */ /* 0x0008660000002400 */
[C---:B------:R-:W-:Y:S08]  /*10680*/  HMMA.16816.F32 R56, R188.reuse, R40, R64 ;  /* 0x00000028bc38723c */ /* 0x040ff00000001840 */
[----:B------:R-:W-:Y:S01]  /*10690*/  HMMA.16816.F32 R32, R188, R42, R92 ;  /* 0x0000002abc20723c */ /* 0x000fe2000000185c */
[----:B----4-:R-:W-:-:S07]  /*106a0*/  FMUL.FTZ R2, R29, c[0x0][0x320] ;  /* 0x0000c8001d027a20 */ /* 0x010fce0000410000 */
[----:B------:R-:W-:Y:S01]  /*106b0*/  HMMA.16816.F32 R44, R188, R60, R88 ;  /* 0x0000003cbc2c723c */ /* 0x000fe20000001858 */
[----:B------:R4:W3:Y:S07]  /*106c0*/  MUFU.TANH R118, R2 ;  /* 0x0000000200767308 */ /* 0x0008ee0000002400 */
[----:B-1----:R-:W-:Y:S08]  /*106d0*/  HMMA.16816.F32 R40, R196, R38, R8 ;  /* 0x00000026c428723c */ /* 0x002ff00000001808 */
[----:B--2---:R-:W-:Y:S01]  /*106e0*/  HMMA.16816.F32 R8, R192, R26, R32 ;  /* 0x0000001ac008723c */ /* 0x004fe20000001820 */
[----:B----4-:R-:W-:-:S04]  /*106f0*/  FMUL.FTZ R2, R30, c[0x0][0x320] ;  /* 0x0000c8001e027a20 */ /* 0x010fc80000410000 */
[----:B------:R1:W2:Y:S03]  /*10700*/  MUFU.TANH R123, R2 ;  /* 0x00000002007b7308 */ /* 0x0002a60000002400 */
[----:B------:R-:W-:Y:S08]  /*10710*/  HMMA.16816.F32 R32, R188, R62, R96 ;  /* 0x0000003ebc20723c */ /* 0x000ff00000001860 */
[----:B------:R-:W-:Y:S01]  /*10720*/  HMMA.16816.F32 R44, R192, R48, R44 ;  /* 0x00000030c02c723c */ /* 0x000fe2000000182c */
[----:B-1----:R-:W-:-:S07]  /*10730*/  FMUL.FTZ R2, R31, c[0x0][0x320] ;  /* 0x0000c8001f027a20 */ /* 0x002fce0000410000 */
[----:B------:R-:W-:Y:S01]  /*10740*/  HMMA.16816.F32 R28, R196, R36, R16 ;  /* 0x00000024c41c723c */ /* 0x000fe20000001810 */
[----:B------:R1:W4:Y:S01]  /*10750*/  MUFU.TANH R122, R2 ;  /* 0x00000002007a7308 */ /* 0x0003220000002400 */
[----:B------:R-:W5:Y:S06]  /*10760*/  LDSM.16.M88.4 R36, [R207+0x5800] ;  /* 0x00580000cf24783b */ /* 0x000f6c0000000200 */
[----:B------:R-:W-:Y:S01]  /*10770*/  HMMA.16816.F32 R16, R192, R24, R56 ;  /* 0x00000018c010723c */ /* 0x000fe20000001838 */
[----:B------:R-:W2:Y:S07]  /*10780*/  LDSM.16.M88.4 R56, [R202+0x6800] ;  /* 0x00680000ca38783b */ /* 0x000eae0000000200 */
[----:B---3--:R-:W-:Y:S01]  /*10790*/  HMMA.16816.F32 R8, R196, R22, R8 ;  /* 0x00000016c408723c */ /* 0x008fe20000001808 */
[----:B-1----:R-:W-:-:S04]  /*107a0*/  FMUL.FTZ R2, R52, c[0x0][0x320] ;  /* 0x0000c80034027a20 */ /* 0x002fc80000410000 */
[----:B------:R1:W3:Y:S11]  /*107b0*/  MUFU.TANH R116, R2 ;  /* 0x0000000200747308 */ /* 0x0002f60000002400 */
[----:B------:R-:W-:Y:S01]  /*107c0*/  HMMA.16816.F32 R24, R196, R20, R16 ;  /* 0x00000014c418723c */ /* 0x000fe20000001810 */
[----:B-1----:R-:W-:-:S07]  /*107d0*/  FMUL.FTZ R2, R53, c[0x0][0x320] ;  /* 0x0000c80035027a20 */ /* 0x002fce0000410000 */
[----:B------:R-:W-:Y:S01]  /*107e0*/  HMMA.16816.F32 R16, R192, R50, R32 ;  /* 0x00000032c010723c */ /* 0x000fe20000001820 */
[----:B------:R1:W1:Y:S01]  /*107f0*/  MUFU.TANH R106, R2 ;  /* 0x00000002006a7308 */ /* 0x0002620000002400 */
[----:B------:R-:W-:Y:S06]  /*10800*/  LDSM.16.M88.4 R48, [R207+0x6800] ;  /* 0x00680000cf30783b */ /* 0x000fec0000000200 */
[----:B-----5:R-:W-:Y:S08]  /*10810*/  HMMA.16816.F32 R20, R188, R36, R72 ;  /* 0x00000024bc14723c */ /* 0x020ff00000001848 */
[----:B--2---:R-:W-:Y:S01]  /*10820*/  HMMA.16816.F32 R64, R184, R56, R108 ;  /* 0x00000038b840723c */ /* 0x004fe2000000186c */
[----:B-1----:R-:W-:-:S04]  /*10830*/  FMUL.FTZ R2, R54, c[0x0][0x320] ;  /* 0x0000c80036027a20 */ /* 0x002fc80000410000 */
[----:B------:R1:W2:Y:S03]  /*10840*/  MUFU.TANH R119, R2 ;  /* 0x0000000200777308 */ /* 0x0002a60000002400 */
[----:B------:R-:W-:Y:S01]  /*10850*/  HMMA.16816.F32 R60, R184, R58, R112 ;  /* 0x0000003ab83c723c */ /* 0x000fe20000001870 */
[----:B------:R-:W-:Y:S01]  /*10860*/  LDSM.16.M88.4 R56, [R200+0x6000] ;  /* 0x00600000c838783b */ /* 0x000fe20000000200 */
[----:B-1----:R-:W-:-:S03]  /*10870*/  FMUL.FTZ R2, R55, c[0x0][0x320] ;  /* 0x0000c80037027a20 */ /* 0x002fc60000410000 */
[----:B------:R-:W-:Y:S01]  /*10880*/  LDSM.16.M88.4 R52, [R200+0x5800] ;  /* 0x00580000c834783b */ /* 0x000fe20000000200 */
        /* <DEDUP_REMOVED lines=8> */
[----:B------:R-:W1:Y:S04]  /*10910*/  LDSM.16.M88.4 R28, [R200+0x5000] ;  /* 0x00500000c81c783b */ /* 0x000e680000000200 */
[----:B------:R5:W1:Y:S02]  /*10920*/  MUFU.TANH R107, R2 ;  /* 0x00000002006b7308 */ /* 0x000a640000002400 */
[----:B-----5:R-:W-:-:S06]  /*10930*/  FMUL.FTZ R2, R40, c[0x0][0x320] ;  /* 0x0000c80028027a20 */ /* 0x020fcc0000410000 */
[----:B------:R5:W1:Y:S02]  /*10940*/  MUFU.TANH R95, R2 ;  /* 0x00000002005f7308 */ /* 0x000a640000002400 */
[----:B-----5:R-:W-:Y:S01]  /*10950*/  FMUL.FTZ R2, R41, c[0x0][0x320] ;  /* 0x0000c80029027a20 */ /* 0x020fe20000410000 */
[C---:B-1----:R-:W-:Y:S05]  /*10960*/  HMMA.16816.F32 R32, R196.reuse, R28, R44 ;  /* 0x0000001cc420723c */ /* 0x042fea000000182c */
[----:B------:R1:W1:Y:S03]  /*10970*/  MUFU.TANH R94, R2 ;  /* 0x00000002005e7308 */ /* 0x0002660000002400 */
[----:B------:R-:W-:Y:S01]  /*10980*/  HMMA.16816.F32 R44, R196, R30, R16 ;  /* 0x0000001ec42c723c */ /* 0x000fe20000001810 */
[----:B------:R-:W-:Y:S01]  /*10990*/  LDSM.16.M88.4 R28, [R207+0x6000] ;  /* 0x00600000cf1c783b */ /* 0x000fe20000000200 */
[----:B-1----:R-:W-:-:S04]  /*109a0*/  FMUL.FTZ R2, R42, c[0x0][0x320] ;  /* 0x0000c8002a027a20 */ /* 0x002fc80000410000 */
[----:B------:R1:W1:Y:S02]  /*109b0*/  MUFU.TANH R98, R2 ;  /* 0x0000000200627308 */ /* 0x0002640000002400 */
[----:B-1----:R-:W-:Y:S02]  /*109c0*/  FMUL.FTZ R2, R43, c[0x0][0x320] ;  /* 0x0000c8002b027a20 */ /* 0x002fe40000410000 */
[----:B------:R-:W1:Y:S04]  /*109d0*/  LDSM.16.M88.4 R40, [R201+0x5800] ;  /* 0x00580000c928783b */ /* 0x000e680000000200 */
[----:B------:R5:W1:Y:S02]  /*109e0*/  MUFU.TANH R99, R2 ;  /* 0x0000000200637308 */ /* 0x000a640000002400 */
[----:B-----5:R-:W-:-:S06]  /*109f0*/  FMUL.FTZ R2, R24, c[0x0][0x320] ;  /* 0x0000c80018027a20 */ /* 0x020fcc0000410000 */
[----:B------:R5:W1:Y:S02]  /*10a00*/  MUFU.TANH R91, R2 ;  /* 0x00000002005b7308 */ /* 0x000a640000002400 */
[----:B-----5:R-:W-:-:S06]  /*10a10*/  FMUL.FTZ R2, R25, c[0x0][0x320] ;  /* 0x0000c80019027a20 */ /* 0x020fcc0000410000 */
[----:B------:R5:W1:Y:S02]  /*10a20*/  MUFU.TANH R90, R2 ;  /* 0x00000002005a7308 */ /* 0x000a640000002400 */
[----:B-----5:R-:W-:-:S06]  /*10a30*/  FMUL.FTZ R2, R26, c[0x0][0x320] ;  /* 0x0000c8001a027a20 */ /* 0x020fcc0000410000 */
[----:B------:R5:W1:Y:S02]  /*10a40*/  MUFU.TANH R97, R2 ;  /* 0x0000000200617308 */ /* 0x000a640000002400 */
[----:B-----5:R-:W-:Y:S02]  /*10a50*/  FMUL.FTZ R2, R27, c[0x0][0x320] ;  /* 0x0000c8001b027a20 */ /* 0x020fe40000410000 */
[----:B------:R-:W-:Y:S01]  /*10a60*/  HMMA.16816.F32 R24, R188, R38, R68 ;  /* 0x00000026bc18723c */ /* 0x000fe20000001844 */
[----:B------:R-:W5:Y:S03]  /*10a70*/  LDSM.16.M88.4 R36, [R201+0x6000] ;  /* 0x00600000c924783b */ /* 0x000f660000000200 */
        /* <DEDUP_REMOVED lines=8> */
[C---:B------:R-:W-:Y:S04]  /*10b00*/  HMMA.16816.F32 R8, R192.reuse, R40, R20 ;  /* 0x00000028c008723c */ /* 0x040fe80000001814 */
[----:B------:R1:W1:Y:S04]  /*10b10*/  MUFU.TANH R93, R2 ;  /* 0x00000002005d7308 */ /* 0x0002680000002400 */
[----:B------:R-:W-:Y:S08]  /*10b20*/  HMMA.16816.F32 R20, R192, R42, R24 ;  /* 0x0000002ac014723c */ /* 0x000ff00000001818 */
[----:B------:R-:W-:Y:S01]  /*10b30*/  HMMA.16816.F32 R24, R188, R30, R84 ;  /* 0x0000001ebc18723c */ /* 0x000fe20000001854 */
[----:B-1----:R-:W-:-:S04]  /*10b40*/  FMUL.FTZ R2, R32, c[0x0][0x320] ;  /* 0x0000c80020027a20 */ /* 0x002fc80000410000 */
[----:B------:R1:W1:Y:S03]  /*10b50*/  MUFU.TANH R71, R2 ;  /* 0x0000000200477308 */ /* 0x0002660000002400 */
[----:B------:R-:W-:Y:S08]  /*10b60*/  HMMA.16816.F32 R16, R196, R52, R8 ;  /* 0x00000034c410723c */ /* 0x000ff00000001808 */
[----:B------:R-:W-:Y:S01]  /*10b70*/  HMMA.16816.F32 R8, R188, R28, R100 ;  /* 0x0000001cbc08723c */ /* 0x000fe20000001864 */
[----:B-1----:R-:W-:-:S07]  /*10b80*/  FMUL.FTZ R2, R33, c[0x0][0x320] ;  /* 0x0000c80021027a20 */ /* 0x002fce0000410000 */
[----:B------:R-:W-:Y:S01]  /*10b90*/  HMMA.16816.F32 R40, R196, R54, R20 ;  /* 0x00000036c428723c */ /* 0x000fe20000001814 */
[----:B------:R1:W1:Y:S07]  /*10ba0*/  MUFU.TANH R70, R2 ;  /* 0x0000000200467308 */ /* 0x00026e0000002400 */
[----:B------:R-:W-:Y:S08]  /*10bb0*/  HMMA.16816.F32 R28, R188, R48, R64 ;  /* 0x00000030bc1c723c */ /* 0x000ff00000001840 */
[----:B-----5:R-:W-:Y:S01]  /*10bc0*/  HMMA.16816.F32 R8, R192, R36, R8 ;  /* 0x00000024c008723c */ /* 0x020fe20000001808 */
[----:B-1----:R-:W-:-:S04]  /*10bd0*/  FMUL.FTZ R2, R34, c[0x0][0x320] ;  /* 0x0000c80022027a20 */ /* 0x002fc80000410000 */
[----:B------:R1:W1:Y:S03]  /*10be0*/  MUFU.TANH R88, R2 ;  /* 0x0000000200587308 */ /* 0x0002660000002400 */
[----:B------:R-:W-:Y:S01]  /*10bf0*/  HMMA.16816.F32 R20, R192, R38, R24 ;  /* 0x00000026c014723c */ /* 0x000fe20000001818 */
[----:B-1----:R-:W-:Y:S02]  /*10c00*/  FMUL.FTZ R2, R35, c[0x0][0x320] ;  /* 0x0000c80023027a20 */ /* 0x002fe40000410000 */
[----:B------:R-:W-:Y:S02]  /*10c10*/  LDSM.16.M88.4 R32, [R200+0x6800] ;  /* 0x00680000c820783b */ /* 0x000fe40000000200 */
[----:B------:R1:W1:Y:S11]  /*10c20*/  MUFU.TANH R89, R2 ;  /* 0x0000000200597308 */ /* 0x0002760000002400 */
[----:B------:R-:W-:Y:S08]  /*10c30*/  @!UPT UIADD3 URZ, URZ, URZ, URZ ;  /* 0x0000003f3f3ff290 */ /* 0x000ff0000fffe03f */
        /* <DEDUP_REMOVED lines=8> */
[----:B------:R-:W1:Y:S01]  /*10cc0*/  LDSM.16.M88.4 R44, [R201+0x6800] ;  /* 0x00680000c92c783b */ /* 0x000e620000000200 */
[----:B------:R-:W-:-:S04]  /*10cd0*/  DEPBAR.LE SB0, 0x0 ;  /* 0x000080000000791a */ /* 0x000fc80000000000 */
[----:B------:R5:W1:Y:S02]  /*10ce0*/  MUFU.TANH R85, R2 ;  /* 0x0000000200557308 */ /* 0x000a640000002400 */
[----:B-----5:R-:W-:-:S06]  /*10cf0*/  FMUL.FTZ R2, R16, c[0x0][0x320] ;  /* 0x0000c80010027a20 */ /* 0x020fcc0000410000 */
[----:B------:R5:W2:Y:S01]  /*10d00*/  MUFU.TANH R55, R2 ;  /* 0x0000000200377308 */ /* 0x000aa20000002400 */
[----:B-1----:R-:W-:Y:S01]  /*10d10*/  HMMA.16816.F32 R24, R192, R44, R28 ;  /* 0x0000002cc018723c */ /* 0x002fe2000000181c */
[----:B-----5:R-:W-:-:S06]  /*10d20*/  FMUL.FTZ R2, R17, c[0x0][0x320] ;  /* 0x0000c80011027a20 */ /* 0x020fcc0000410000 */
[----:B------:R1:W1:Y:S02]  /*10d30*/  MUFU.TANH R54, R2 ;  /* 0x0000000200367308 */ /* 0x0002640000002400 */
        /* <DEDUP_REMOVED lines=54> */
[----:B------:R-:W3:Y:S01]  /*110a0*/  LDL.64 R128, [R1+0x30] ;  /* 0x0000300001807983 */ /* 0x000ee20000100a00 */
[----:B------:R-:W-:-:S03]  /*110b0*/  IMAD.MOV.U32 R4, RZ, RZ, c[0x0][0x2b8] ;  /* 0x0000ae00ff047624 */ /* 0x000fc600078e00ff */
[----:B------:R-:W4:Y:S02]  /*110c0*/  LDL R6, [R1+0x38] ;  /* 0x0000380001067983 */ /* 0x000f240000100800 */
[----:B------:R-:W-:Y:S01]  /*110d0*/  ISETP.NE.AND P1, PT, R4, 0x1, PT ;  /* 0x000000010400780c */ /* 0x000fe20003f25270 */
[----:B------:R-:W-:Y:S01]  /*110e0*/  IMAD.MOV.U32 R236, RZ, RZ, RZ ;  /* 0x000000ffffec7224 */ /* 0x000fe200078e00ff */
[----:B------:R-:W5:Y:S04]  /*110f0*/  LDL.64 R10, [R1+0x28] ;  /* 0x00002800010a7983 */ /* 0x000f680000100a00 */
[----:B------:R-:W3:Y:S01]  /*11100*/  LDL R8, [R1+0x24] ;  /* 0x0000240001087983 */ /* 0x000ee20000100800 */
[----:B--2---:R-:W-:-:S04]  /*11110*/  IADD3 R3, R0, R125, R3 ;  /* 0x0000007d00037210 */ /* 0x004fc80007ffe003 */
[----:B------:R-:W-:-:S05]  /*11120*/  IADD3 R3, R3, -0x70, RZ ;  /* 0xffffff9003037810 */ /* 0x000fca0007ffe0ff */
[----:B------:R-:W-:-:S04]  /*11130*/  @P1 IMAD.HI.U32 R4, R3, c[0x0][0x2bc], RZ ;  /* 0x0000af0003041a27 */ /* 0x000fc800078e00ff */
[----:B-1----:R-:W-:Y:S01]  /*11140*/  IMAD.MOV.U32 R2, RZ, RZ, R3 ;  /* 0x000000ffff027224 */ /* 0x002fe200078e0003 */
        /* <DEDUP_REMOVED lines=23> */
.L_x_1729:
[----:B------:R-:W-:Y:S05]  /*112c0*/  BRA.DIV ~URZ, `(.L_x_1615) ;  /* 0x0000f9527f007947 */ /* 0x000fea000b800000 */
[----:B------:R3:W4:Y:S02]  /*112d0*/  SHFL.IDX PT, R2, R5, RZ, 0x181f ;  /* 0x00181fff05027589 */ /* 0x00072400000e0000 */
.L_x_1730:
[----:B------:R-:W-:Y:S01]  /*112e0*/  ISETP.GE.AND P0, PT, R237, 0x1, PT ;  /* 0x00000001ed00780c */ /* 0x000fe20003f06270 */
[----:B------:R-:W-:-:S12]  /*112f0*/  BSSY B0, `(.L_x_1616) ;  /* 0x000000d000007945 */ /* 0x000fd80003800000 */
[----:B------:R-:W-:Y:S05]  /*11300*/  @!P0 BRA `(.L_x_1617) ;  /* 0x000000b000008947 */ /* 0x000fea0003800000 */
[----:B------:R-:W-:Y:S02]  /*11310*/  ISETP.GE.AND P1, PT, R76, c[0x0][0x1d4], PT ;  /* 0x000075004c007a0c */ /* 0x000fe40003f26270 */
        /* <DEDUP_REMOVED lines=10> */
.L_x_1617:
[----:B------:R-:W-:Y:S05]  /*113c0*/  BSYNC B0 ;  /* 0x0000000000007941 */ /* 0x000fea0003800000 */
.L_x_1616:
[----:B------:R-:W-:Y:S05]  /*113d0*/  BRA.DIV ~URZ, `(.L_x_1618) ;  /* 0x0000f8b27f007947 */ /* 0x000fea000b800000 */
[----:B--2---:R2:W1:Y:S04]  /*113e0*/  SHFL.IDX PT, R6, R4, 0x1, 0x181f ;  /* 0x00381f0004067f89 */ /* 0x00446800000e0000 */
[----:B----4-:R2:W4:Y:S02]  /*113f0*/  SHFL.IDX PT, R2, R5, 0x1, 0x181f ;  /* 0x00381f0005027f89 */ /* 0x01052400000e0000 */
.L_x_1731:
[----:B------:R-:W-:Y:S01]  /*11400*/  ISETP.GE.AND P0, PT, R237, 0x21, PT ;  /* 0x00000021ed00780c */ /* 0x000fe20003f06270 */
[----:B------:R-:W-:-:S12]  /*11410*/  BSSY B0, `(.L_x_1619) ;  /* 0x000000d000007945 */ /* 0x000fd80003800000 */
[----:B------:R-:W-:Y:S05]  /*11420*/  @!P0 BRA `(.L_x_1620) ;  /* 0x000000b000008947 */ /* 0x000fea0003800000 */
[----:B------:R-:W-:Y:S02]  /*11430*/  ISETP.GE.AND P1, PT, R76, c[0x0][0x1d4], PT ;  /* 0x000075004c007a0c */ /* 0x000fe40003f26270 */
        /* <DEDUP_REMOVED lines=10> */
.L_x_1620:
[----:B------:R-:W-:Y:S05]  /*114e0*/  BSYNC B0 ;  /* 0x0000000000007941 */ /* 0x000fea0003800000 */
.L_x_1619:
[----:B------:R-:W-:Y:S05]  /*114f0*/  BRA.DIV ~URZ, `(.L_x_1621) ;  /* 0x0000f8627f007947 */ /* 0x000fea000b800000 */
[----:B-1----:R1:W2:Y:S02]  /*11500*/  SHFL.IDX PT, R6, R4, 0x2, 0x181f ;  /* 0x00581f0004067f89 */ /* 0x0022a400000e0000 */
.L_x_1732:
[----:B------:R-:W-:Y:S05]  /*11510*/  BRA.DIV ~URZ, `(.L_x_1622) ;  /* 0x0000f8b27f007947 */ /* 0x000fea000b800000 */
[----:B----4-:R4:W1:Y:S02]  /*11520*/  SHFL.IDX PT, R2, R5, 0x2, 0x181f ;  /* 0x00581f0005027f89 */ /* 0x01086400000e0000 */
.L_x_1733:
[----:B------:R-:W-:Y:S01]  /*11530*/  ISETP.GE.AND P0, PT, R237, 0x41, PT ;  /* 0x00000041ed00780c */ /* 0x000fe20003f06270 */
[----:B------:R-:W-:-:S12]  /*11540*/  BSSY B0, `(.L_x_1623) ;  /* 0x000000d000007945 */ /* 0x000fd80003800000 */
[----:B------:R-:W-:Y:S05]  /*11550*/  @!P0 BRA `(.L_x_1624) ;  /* 0x000000b000008947 */ /* 0x000fea0003800000 */
[----:B------:R-:W-:Y:S02]  /*11560*/  ISETP.GE.AND P1, PT, R76, c[0x0][0x1d4], PT ;  /* 0x000075004c007a0c */ /* 0x000fe40003f26270 */
        /* <DEDUP_REMOVED lines=10> */
.L_x_1624:
[----:B------:R-:W-:Y:S05]  /*11610*/  BSYNC B0 ;  /* 0x0000000000007941 */ /* 0x000fea0003800000 */
.L_x_1623:
[----:B------:R-:W-:Y:S05]  /*11620*/  BRA.DIV ~URZ, `(.L_x_1625) ;  /* 0x0000f8127f007947 */ /* 0x000fea000b800000 */
[----:B--2---:R2:W3:Y:S04]  /*11630*/  SHFL.IDX PT, R6, R4, 0x3, 0x181f ;  /* 0x00781f0004067f89 */ /* 0x0044e800000e0000 */
[----:B-1----:R2:W1:Y:S02]  /*11640*/  SHFL.IDX PT, R2, R5, 0x3, 0x181f ;  /* 0x00781f0005027f89 */ /* 0x00246400000e0000 */
.L_x_1734:
[----:B------:R-:W-:-:S13]  /*11650*/  ISETP.GE.AND P0, PT, R237, 0x61, PT ;  /* 0x00000061ed00780c */ /* 0x000fda0003f06270 */
[----:B------:R-:W-:Y:S05]  /*11660*/  @!P0 BRA `(.L_x_1613) ;  /* 0x000000b000008947 */ /* 0x000fea0003800000 */
[----:B------:R-:W-:Y:S02]  /*11670*/  ISETP.GE.AND P1, PT, R76, c[0x0][0x1d4], PT ;  /* 0x000075004c007a0c */ /* 0x000fe40003f26270 */
[----:B------:R-:W-:Y:S02]  /*11680*/  ISETP.GE.AND P0, PT, R226, c[0x0][0x1d4], PT ;  /* 0x00007500e2007a0c */ /* 0x000fe40003f06270 */
[C---:B-12---:R-:W-:Y:S02]  /*11690*/  IADD3 R4, P3, R2.reuse, R230, RZ ;  /* 0x000000e602047210 */ /* 0x046fe40007f7e0ff */
[----:B------:R-:W-:-:S03]  /*116a0*/  IADD3 R2, P2, R2, R233, RZ ;  /* 0x000000e902027210 */ /* 0x000fc60007f5e0ff */
[C---:B---34-:R-:W-:Y:S02]  /*116b0*/  IMAD.X R5, R6.reuse, 0x1, R231, P3 ;  /* 0x0000000106057824 */ /* 0x058fe400018e06e7 */
[----:B------:R-:W-:-:S03]  /*116c0*/  IMAD.X R3, R6, 0x1, R232, P2 ;  /* 0x0000000106037824 */ /* 0x000fc600010e06e8 */
[----:B------:R-:W-:Y:S01]  /*116d0*/  @!PT LDS RZ, [RZ] ;  /* 0x00000000fffff984 */ /* 0x000fe20000000800 */
[----:B------:R-:W-:Y:S01]  /*116e0*/  @!PT LDS RZ, [RZ] ;  /* 0x00000000fffff984 */ /* 0x000fe20000000800 */
[----:B------:R-:W-:Y:S01]  /*116f0*/  @!PT LDS RZ, [RZ] ;  /* 0x00000000fffff984 */ /* 0x000fe20000000800 */
[----:B------:R1:W-:Y:S04]  /*11700*/  LDGSTS.E.BYPASS.LTC128B.128 [R229+0xb100], [R4.64], !P1 ;  /* 0x0b10000004e57fae */ /* 0x0003e8000c901d48 */
[----:B------:R1:W-:Y:S02]  /*11710*/  LDGSTS.E.BYPASS.LTC128B.128 [R229+0xe900], [R2.64], !P0 ;  /* 0x0e90000002e57fae */ /* 0x0003e4000c101d48 */
.L_x_1613:
[----:B--234-:R-:W-:Y:S05]  /*11720*/  BSYNC B1 ;  /* 0x0000000000017941 */ /* 0x01cfea0003800000 */
.L_x_1612:
[----:B-1----:R-:W2:Y:S01]  /*11730*/  LDL R3, [R1+0x40] ;  /* 0x0000400001037983 */ /* 0x002ea20000100800 */
[----:B------:R-:W-:-:S03]  /*11740*/  IMAD.MOV.U32 R4, RZ, RZ, c[0x0][0x2c4] ;  /* 0x0000b100ff047624 */ /* 0x000fc600078e00ff */
[----:B------:R-:W2:Y:S04]  /*11750*/  LDL R2, [R1+0x64] ;  /* 0x0000640001027983 */ /* 0x000ea80000100800 */
[----:B------:R-:W3:Y:S04]  /*11760*/  LDL R6, [R1+0x60] ;  /* 0x0000600001067983 */ /* 0x000ee80000100800 */
[----:B------:R-:W4:Y:S01]  /*11770*/  LDL R5, [R1+0x44] ;  /* 0x0000440001057983 */ /* 0x000f220000100800 */
[----:B------:R-:W-:-:S03]  /*11780*/  ISETP.NE.AND P0, PT, R4, 0x1, PT ;  /* 0x000000010400780c */ /* 0x000fc60003f05270 */
[----:B------:R-:W0:Y:S01]  /*11790*/  LDGDEPBAR ;  /* 0x00000000000079af */ /* 0x000e220000000000 */
[----:B--2---:R-:W-:-:S09]  /*117a0*/  IADD3 R2, R2, R3, RZ ;  /* 0x0000000302027210 */ /* 0x004fd20007ffe0ff */
[----:B------:R-:W-:-:S04]  /*117b0*/  @P0 IMAD.HI.U32 R3, R2, c[0x0][0x2c8], RZ ;  /* 0x0000b20002030a27 */ /* 0x000fc800078e00ff */
[----:B------:R-:W-:Y:S01]  /*117c0*/  IMAD.MOV.U32 R4, RZ, RZ, R2 ;  /* 0x000000ffff047224 */ /* 0x000fe200078e0002 */
[C---:B---3--:R-:W-:Y:S02]  /*117d0*/  IADD3 R2, -R6.reuse, 0x1, R124 ;  /* 0x0000000106027810 */ /* 0x048fe40007ffe17c */
[----:B------:R-:W-:Y:S02]  /*117e0*/  @P0 SHF.R.U32.HI R4, RZ, c[0x0][0x2cc], R3 ;  /* 0x0000b300ff040a19 */ /* 0x000fe40000011603 */
[----:B------:R-:W-:Y:S01]  /*117f0*/  IADD3 R6, -R6, R124, RZ ;  /* 0x0000007c06067210 */ /* 0x000fe20007ffe1ff */
[----:B----4-:R-:W-:Y:S01]  /*11800*/  IMAD.IADD R5, R2, 0x1, -R5 ;  /* 0x0000000102057824 */ /* 0x010fe200078e0a05 */
[----:B------:R-:W-:Y:S05]  /*11810*/  BRA.DIV ~URZ, `(.L_x_1626) ;  /* 0x0000f6f27f007947 */ /* 0x000fea000b800000 */
[----:B------:R1:W2:Y:S02]  /*11820*/  SHFL.IDX PT, R2, R4, RZ, 0x1c1f ;  /* 0x001c1fff04027589 */ /* 0x0002a400000e0000 */
.L_x_1735:
[----:B--2---:R-:W-:-:S05]  /*11830*/  IMAD.IADD R2, R5, 0x1, R2 ;  /* 0x0000000105027824 */ /* 0x004fca00078e0202 */
[----:B------:R-:W-:-:S04]  /*11840*/  IMNMX R2, R6, R2, PT ;  /* 0x0000000206027217 */ /* 0x000fc80003800200 */
[C---:B------:R-:W-:Y:S02]  /*11850*/  ISETP.GT.AND P0, PT, R2.reuse, RZ, PT ;  /* 0x000000ff0200720c */ /* 0x040fe40003f04270 */
[C---:B------:R-:W-:Y:S02]  /*11860*/  ISETP.GT.AND P1, PT, R2.reuse, 0x1, PT ;  /* 0x000000010200780c */ /* 0x040fe40003f24270 */
[----:B------:R-:W-:Y:S02]  /*11870*/  FSEL R9, R121, -INF , P0 ;  /* 0xff80000079097808 */ /* 0x000fe40000000000 */
[----:B------:R-:W-:Y:S02]  /*11880*/  ISETP.GT.AND P0, PT, R2, 0x10, PT ;  /* 0x000000100200780c */ /* 0x000fe40003f04270 */
[----:B------:R-:W-:Y:S02]  /*11890*/  FSEL R10, R118, -INF , P1 ;  /* 0xff800000760a7808 */ /* 0x000fe40000800000 */
[----:B------:R-:W-:-:S02]  /*118a0*/  FSEL R21, R105, -INF , P0 ;  /* 0xff80000069157808 */ /* 0x000fc40000000000 */
[C---:B------:R-:W-:Y:S02]  /*118b0*/  ISETP.GT.AND P2, PT, R2.reuse, 0x8, PT ;  /* 0x000000080200780c */ /* 0x040fe40003f44270 */
        /* <DEDUP_REMOVED lines=8> */
[----:B------:R-:W-:Y:S02]  /*11940*/  FSEL R39, R91, -INF , P0 ;  /* 0xff8000005b277808 */ /* 0x000fe40000000000 */
[C---:B------:R-:W-:Y:S02]  /*11950*/  ISETP.GT.AND P2, PT, R2.reuse, 0x18, PT ;  /* 0x000000180200780c */ /* 0x040fe40003f44270 */
[----:B------:R-:W-:-:S02]  /*11960*/  ISETP.GT.AND P1, PT, R2, 0x21, PT ;  /* 0x000000210200780c */ /* 0x000fc40003f24270 */
[C---:B------:R-:W-:Y:S02]  /*11970*/  ISETP.GT.AND P3, PT, R2.reuse, 0x28, PT ;  /* 0x000000280200780c */ /* 0x040fe40003f64270 */
[C---:B------:R-:W-:Y:S02]  /*11980*/  ISETP.GT.AND P4, PT, R2.reuse, 0x29, PT ;  /* 0x000000290200780c */ /* 0x040fe40003f84270 */
[----:B------:R-:W-:Y:S02]  /*11990*/  ISETP.GT.AND P0, PT, R2, 0x30, PT ;  /* 0x000000300200780c */ /* 0x000fe40003f04270 */
[----:B------:R-:W-:Y:S02]  /*119a0*/  FSEL R23, R95, -INF , P2 ;  /* 0xff8000005f177808 */ /* 0x000fe40001000000 */
        /* <DEDUP_REMOVED lines=53> */
[----:B-1----:R-:W-:Y:S02]  /*11d00*/  FMNMX.FTZ R4, R8, R15, !PT ;  /* 0x0000000f08047209 */ /* 0x002fe40007810000 */
        /* <DEDUP_REMOVED lines=93> */
[----:B------:R-:W1:Y:S02]  /*122e0*/  SHFL.BFLY PT, R4, R2, 0x2, 0x1f ;  /* 0x0c401f0002047f89 */ /* 0x000e6400000e0000 */
[----:B------:R-:W-:-:S05]  /*122f0*/  FMNMX.FTZ R3, R45, R3, !PT ;  /* 0x000000032d037209 */ /* 0x000fca0007810000 */
[----:B------:R-:W2:Y:S01]  /*12300*/  SHFL.BFLY PT, R5, R3, 0x2, 0x1f ;  /* 0x0c401f0003057f89 */ /* 0x000ea200000e0000 */
[----:B-1----:R-:W-:-:S05]  /*12310*/  FMNMX.FTZ R2, R4, R2, !PT ;  /* 0x0000000204027209 */ /* 0x002fca0007810000 */
[----:B------:R-:W1:Y:S01]  /*12320*/  SHFL.BFLY PT, R6, R2, 0x1, 0x1f ;  /* 0x0c201f0002067f89 */ /* 0x000e6200000e0000 */
[----:B--2---:R-:W-:-:S05]  /*12330*/  FMNMX.FTZ R5, R3, R5, !PT ;  /* 0x0000000503057209 */ /* 0x004fca0007810000 */
[----:B------:R2:W3:Y:S01]  /*12340*/  SHFL.BFLY PT, R4, R5, 0x1, 0x1f ;  /* 0x0c201f0005047f89 */ /* 0x0004e200000e0000 */
[----:B-1----:R-:W-:-:S05]  /*12350*/  FMNMX.FTZ R6, R2, R6, !PT ;  /* 0x0000000602067209 */ /* 0x002fca0007810000 */
.L_x_1736:
[C---:B------:R-:W-:Y:S01]  /*12360*/  FMUL.FTZ R3, R6.reuse, c[0x0][0x2d0] ;  /* 0x0000b40006037a20 */ /* 0x040fe20000410000 */
[----:B------:R-:W-:Y:S01]  /*12370*/  FSETP.NEU.FTZ.AND P0, PT, R6, -INF , PT ;  /* 0xff8000000600780b */ /* 0x000fe20003f1d000 */
[----:B------:R-:W-:Y:S01]  /*12380*/  WARPSYNC 0xffffffff ;  /* 0xffffffff00007948 */ /* 0x000fe20003800000 */
[----:B--23--:R-:W-:Y:S01]  /*12390*/  FMNMX.FTZ R5, R4, R5, !PT ;  /* 0x0000000504057209 */ /* 0x00cfe20007810000 */
[----:B------:R-:W2:Y:S01]  /*123a0*/  LDL R149, [R1+0x40] ;  /* 0x0000400001957983 */ /* 0x000ea20000100800 */
[----:B------:R-:W-:Y:S02]  /*123b0*/  FSEL R3, R3, RZ, P0 ;  /* 0x000000ff03037208 */ /* 0x000fe40000000000 */
[----:B------:R-:W-:Y:S01]  /*123c0*/  FSETP.NEU.FTZ.AND P0, PT, R5, -INF , PT ;  /* 0xff8000000500780b */ /* 0x000fe20003f1d000 */
[----:B------:R-:W3:Y:S02]  /*123d0*/  LDL R148, [R1+0x44] ;  /* 0x0000440001947983 */ /* 0x000ee40000100800 */
        /* <DEDUP_REMOVED lines=10> */
[--C-:B------:R-:W-:Y:S02]  /*12480*/  FFMA.FTZ R70, R70, c[0x0][0x2d0], -R3.reuse ;  /* 0x0000b40046467a23 */ /* 0x100fe40000010803 */
[--C-:B------:R-:W-:Y:S02]  /*12490*/  FFMA.FTZ R68, R68, c[0x0][0x2d0], -R3.reuse ;  /* 0x0000b40044447a23 */ /* 0x100fe40000010803 */
[----:B-1----:R-:W-:-:S04]  /*124a0*/  FFMA.FTZ R2, R10, c[0x0][0x2d0], -R3 ;  /* 0x0000b4000a027a23 */ /* 0x002fc80000010803 */
[----:B------:R1:W5:Y:S01]  /*124b0*/  MUFU.EX2 R86, R2 ;  /* 0x0000000200567308 */ /* 0x0003620000000800 */
[----:B----4-:R-:W-:-:S07]  /*124c0*/  FFMA.FTZ R4, R26, c[0x0][0x2d0], -R3 ;  /* 0x0000b4001a047a23 */ /* 0x010fce0000010803 */
[----:B------:R-:W4:Y:S01]  /*124d0*/  MUFU.EX2 R96, R4 ;  /* 0x0000000400607308 */ /* 0x000f220000000800 */
[----:B-1----:R-:W-:Y:S01]  /*124e0*/  FFMA.FTZ R2, R11, c[0x0][0x2d0], -R3 ;  /* 0x0000b4000b027a23 */ /* 0x002fe20000010803 */
[----:B-----5:R-:W-:-:S06]  /*124f0*/  F2FP.PACK_AB R32, R86, R87 ;  /* 0x000000575620723e */ /* 0x020fcc00000000ff */
[----:B------:R1:W-:Y:S01]  /*12500*/  MUFU.EX2 R89, R2 ;  /* 0x0000000200597308 */ /* 0x0003e20000000800 */
[----:B----4-:R-:W-:Y:S01]  /*12510*/  F2FP.PACK_AB R30, R96, R94 ;  /* 0x0000005e601e723e */ /* 0x010fe200000000ff */
[----:B-1----:R-:W-:-:S06]  /*12520*/  FFMA.FTZ R2, R20, c[0x0][0x2d0], -R3 ;  /* 0x0000b40014027a23 */ /* 0x002fcc0000010803 */
[----:B------:R1:W4:Y:S02]  /*12530*/  MUFU.EX2 R88, R2 ;  /* 0x0000000200587308 */ /* 0x0003240000000800 */
[----:B-1----:R-:W-:Y:S01]  /*12540*/  FFMA.FTZ R2, R21, c[0x0][0x2d0], -R3 ;  /* 0x0000b40015027a23 */ /* 0x002fe20000010803 */
[----:B----4-:R-:W-:-:S05]  /*12550*/  F2FP.PACK_AB R34, R88, R89 ;  /* 0x000000595822723e */ /* 0x010fca00000000ff */
[----:B------:R1:W-:Y:S02]  /*12560*/  MUFU.EX2 R91, R2 ;  /* 0x00000002005b7308 */ /* 0x0003e40000000800 */
[----:B-1----:R-:W-:Y:S02]  /*12570*/  FFMA.FTZ R2, R22, c[0x0][0x2d0], -R3 ;  /* 0x0000b40016027a23 */ /* 0x002fe40000010803 */
[----:B------:R-:W-:Y:S04]  /*12580*/  LDSM.16.MT88.4 R20, [R203+0x800] ;  /* 0x00080000cb14783b */ /* 0x000fe80000004200 */
[----:B------:R1:W4:Y:S02]  /*12590*/  MUFU.EX2 R92, R2 ;  /* 0x00000002005c7308 */ /* 0x0003240000000800 */
[----:B-1----:R-:W-:Y:S01]  /*125a0*/  FMUL.FTZ R2, R5, c[0x0][0x2d0] ;  /* 0x0000b40005027a20 */ /* 0x002fe20000410000 */
[----:B----4-:R-:W-:-:S04]  /*125b0*/  F2FP.PACK_AB R28, R92, R91 ;  /* 0x0000005b5c1c723e */ /* 0x010fc800000000ff */
[----:B------:R-:W-:-:S05]  /*125c0*/  FSEL R2, R2, RZ, P0 ;  /* 0x000000ff02027208 */ /* 0x000fca0000000000 */
[--C-:B------:R-:W-:Y:S02]  /*125d0*/  FFMA.FTZ R4, R8, c[0x0][0x2d0], -R2.reuse ;  /* 0x0000b40008047a23 */ /* 0x100fe40000010802 */
[----:B------:R-:W1:Y:S01]  /*125e0*/  LDSM.16.MT88.4 R8, [R203] ;  /* 0x00000000cb08783b */ /* 0x000e620000004200 */
[--C-:B------:R-:W-:Y:S01]  /*125f0*/  FFMA.FTZ R64, R64, c[0x0][0x2d0], -R2.reuse ;  /* 0x0000b40040407a23 */ /* 0x100fe20000010802 */
[----:B------:R4:W-:Y:S01]  /*12600*/  MUFU.EX2 R84, R4 ;  /* 0x0000000400547308 */ /* 0x0009e20000000800 */
[--C-:B------:R-:W-:Y:S02]  /*12610*/  FFMA.FTZ R63, R63, c[0x0][0x2d0], -R2.reuse ;  /* 0x0000b4003f3f7a23 */ /* 0x100fe40000010802 */
[--C-:B------:R-:W-:Y:S02]  /*12620*/  FFMA.FTZ R62, R62, c[0x0][0x2d0], -R2.reuse ;  /* 0x0000b4003e3e7a23 */ /* 0x100fe40000010802 */
[--C-:B------:R-:W-:Y:S02]  /*12630*/  FFMA.FTZ R61, R61, c[0x0][0x2d0], -R2.reuse ;  /* 0x0000b4003d3d7a23 */ /* 0x100fe40000010802 */
[----:B------:R-:W-:-:S02]  /*12640*/  FFMA.FTZ R60, R60, c[0x0][0x2d0], -R2 ;  /* 0x0000b4003c3c7a23 */ /* 0x000fc40000010802 */
[--C-:B------:R-:W-:Y:S02]  /*12650*/  FFMA.FTZ R58, R58, c[0x0][0x2d0], -R2.reuse ;  /* 0x0000b4003a3a7a23 */ /* 0x100fe40000010802 */
[--C-:B------:R-:W-:Y:S02]  /*12660*/  FFMA.FTZ R59, R59, c[0x0][0x2d0], -R2.reuse ;  /* 0x0000b4003b3b7a23 */ /* 0x100fe40000010802 */
[--C-:B------:R-:W-:Y:S02]  /*12670*/  FFMA.FTZ R57, R57, c[0x0][0x2d0], -R2.reuse ;  /* 0x0000b40039397a23 */ /* 0x100fe40000010802 */
[--C-:B------:R-:W-:Y:S02]  /*12680*/  FFMA.FTZ R56, R56, c[0x0][0x2d0], -R2.reuse ;  /* 0x0000b40038387a23 */ /* 0x100fe40000010802 */
[--C-:B----4-:R-:W-:Y:S02]  /*12690*/  FFMA.FTZ R4, R15, c[0x0][0x2d0], -R2.reuse ;  /* 0x0000b4000f047a23 */ /* 0x110fe40000010802 */
[----:B------:R-:W-:-:S02]  /*126a0*/  FFMA.FTZ R55, R55, c[0x0][0x2d0], -R2 ;  /* 0x0000b40037377a23 */ /* 0x000fc40000010802 */
[----:B------:R4:W5:Y:S01]  /*126b0*/  MUFU.EX2 R80, R4 ;  /* 0x0000000400507308 */ /* 0x0009620000000800 */
[--C-:B------:R-:W-:Y:S02]  /*126c0*/  FFMA.FTZ R54, R54, c[0x0][0x2d0], -R2.reuse ;  /* 0x0000b40036367a23 */ /* 0x100fe40000010802 */
[--C-:B------:R-:W-:Y:S02]  /*126d0*/  FFMA.FTZ R53, R53, c[0x0][0x2d0], -R2.reuse ;  /* 0x0000b40035357a23 */ /* 0x100fe40000010802 */
[--C-:B------:R-:W-:Y:S02]  /*126e0*/  FFMA.FTZ R52, R52, c[0x0][0x2d0], -R2.reuse ;  /* 0x0000b40034347a23 */ /* 0x100fe40000010802 */
[--C-:B------:R-:W-:Y:S02]  /*126f0*/  FFMA.FTZ R51, R51, c[0x0][0x2d0], -R2.reuse ;  /* 0x0000b40033337a23 */ /* 0x100fe40000010802 */
[--C-:B------:R-:W-:Y:S02]  /*12700*/  FFMA.FTZ R50, R50, c[0x0][0x2d0], -R2.reuse ;  /* 0x0000b40032327a23 */ /* 0x100fe40000010802 */
[----:B------:R-:W-:-:S02]  /*12710*/  FFMA.FTZ R49, R49, c[0x0][0x2d0], -R2 ;  /* 0x0000b40031317a23 */ /* 0x000fc40000010802 */
[--C-:B------:R-:W-:Y:S02]  /*12720*/  FFMA.FTZ R48, R48, c[0x0][0x2d0], -R2.reuse ;  /* 0x0000b40030307a23 */ /* 0x100fe40000010802 */
[----:B----4-:R-:W-:Y:S01]  /*12730*/  FFMA.FTZ R4, R19, c[0x0][0x2d0], -R2 ;  /* 0x0000b40013047a23 */ /* 0x010fe20000010802 */
[----:B-----5:R-:W-:-:S03]  /*12740*/  F2FP.PACK_AB R33, R80, R84 ;  /* 0x000000545021723e */ /* 0x020fc600000000ff */
[----:B------:R4:W-:Y:S02]  /*12750*/  MUFU.EX2 R15, R4 ;  /* 0x00000004000f7308 */ /* 0x0009e40000000800 */
[----:B----4-:R-:W-:-:S06]  /*12760*/  FFMA.FTZ R4, R18, c[0x0][0x2d0], -R2 ;  /* 0x0000b40012047a23 */ /* 0x010fcc0000010802 */
[----:B------:R4:W5:Y:S02]  /*12770*/  MUFU.EX2 R85, R4 ;  /* 0x0000000400557308 */ /* 0x0009640000000800 */
[----:B----4-:R-:W-:Y:S01]  /*12780*/  FFMA.FTZ R4, R17, c[0x0][0x2d0], -R2 ;  /* 0x0000b40011047a23 */ /* 0x010fe20000010802 */
[----:B-----5:R-:W-:-:S05]  /*12790*/  F2FP.PACK_AB R35, R85, R15 ;  /* 0x0000000f5523723e */ /* 0x020fca00000000ff */
[----:B------:R4:W-:Y:S02]  /*127a0*/  MUFU.EX2 R90, R4 ;  /* 0x00000004005a7308 */ /* 0x0009e40000000800 */
[--C-:B----4-:R-:W-:Y:S02]  /*127b0*/  FFMA.FTZ R4, R16, c[0x0][0x2d0], -R2.reuse ;  /* 0x0000b40010047a23 */ /* 0x110fe40000010802 */
[C---:B-1----:R-:W-:Y:S04]  /*127c0*/  HMMA.16816.F32 R16, R32.reuse, R8, RZ ;  /* 0x000000082010723c */ /* 0x042fe800000018ff */
[----:B------:R1:W4:Y:S04]  /*127d0*/  MUFU.EX2 R93, R4 ;  /* 0x00000004005d7308 */ /* 0x0003280000000800 */
[----:B------:R-:W-:Y:S01]  /*127e0*/  HMMA.16816.F32 R8, R32, R10, RZ ;  /* 0x0000000a2008723c */ /* 0x000fe200000018ff */
[----:B-1----:R-:W-:Y:S01]  /*127f0*/  FFMA.FTZ R4, R24, c[0x0][0x2d0], -R2 ;  /* 0x0000b40018047a23 */ /* 0x002fe20000010802 */
[----:B----4-:R-:W-:-:S03]  /*12800*/  F2FP.PACK_AB R29, R93, R90 ;  /* 0x0000005a5d1d723e */ /* 0x010fc600000000ff */
[----:B------:R1:W-:Y:S02]  /*12810*/  MUFU.EX2 R95, R4 ;  /* 0x00000004005f7308 */ /* 0x0003e40000000800 */
[----:B-1----:R-:W-:Y:S02]  /*12820*/  FFMA.FTZ R4, R25, c[0x0][0x2d0], -R2 ;  /* 0x0000b40019047a23 */ /* 0x002fe40000010802 */
[----:B------:R-:W1:Y:S04]  /*12830*/  LDSM.16.MT88.4 R24, [R204] ;  /* 0x00000000cc18783b */ /* 0x000e680000004200 */
[----:B------:R-:W4:Y:S02]  /*12840*/  MUFU.EX2 R97, R4 ;  /* 0x0000000400617308 */ /* 0x000f240000000800 */
[----:B----4-:R-:W-:Y:S01]  /*12850*/  F2FP.PACK_AB R31, R97, R95 ;  /* 0x0000005f611f723e */ /* 0x010fe200000000ff */
[----:B------:R-:W-:-:S04]  /*12860*/  FADD.FTZ R4, R87, R86 ;  /* 0x0000005657047221 */ /* 0x000fc80000010000 */
[----:B------:R-:W-:Y:S02]  /*12870*/  FADD.FTZ R4, R89, R4 ;  /* 0x0000000459047221 */ /* 0x000fe40000010000 */
[----:B------:R-:W-:Y:S02]  /*12880*/  HMMA.16816.F32 R136, R28, R20, R16 ;  /* 0x000000141c88723c */ /* 0x000fe40000001810 */
[----:B------:R-:W-:-:S04]  /*12890*/  FADD.FTZ R4, R88, R4 ;  /* 0x0000000458047221 */ /* 0x000fc80000010000 */
[----:B------:R-:W-:Y:S02]  /*128a0*/  FADD.FTZ R4, R91, R4 ;  /* 0x000000045b047221 */ /* 0x000fe40000010000 */
[----:B------:R-:W-:Y:S01]  /*128b0*/  HMMA.16816.F32 R132, R28, R22, R8 ;  /* 0x000000161c84723c */ /* 0x000fe20000001808 */
[----:B------:R-:W4:Y:S01]  /*128c0*/  LDSM.16.MT88.4 R20, [R204+0x800] ;  /* 0x00080000cc14783b */ /* 0x000f220000004200 */
[----:B------:R-:W-:-:S06]  /*128d0*/  FADD.FTZ R4, R92, R4 ;  /* 0x000000045c047221 */ /* 0x000fcc0000010000 */
[C---:B-1----:R-:W-:Y:S08]  /*128e0*/  HMMA.16816.F32 R16, R32.reuse, R24, RZ ;  /* 0x000000182010723c */ /* 0x042ff000000018ff */
[----:B------:R-:W-:Y:S01]  /*128f0*/  HMMA.16816.F32 R8, R32, R26, RZ ;  /* 0x0000001a2008723c */ /* 0x000fe200000018ff */
[----:B------:R-:W1:Y:S11]  /*12900*/  LDSM.16.MT88.4 R24, [R206] ;  /* 0x00000000ce18783b */ /* 0x000e760000004200 */
[----:B------:R-:W-:Y:S04]  /*12910*/  @!UPT UIADD3 URZ, URZ, URZ, URZ ;  /* 0x0000003f3f3ff290 */ /* 0x000fe8000fffe03f */
[C---:B----4-:R-:W-:Y:S01]  /*12920*/  HMMA.16816.F32 R128, R28.reuse, R20, R16 ;  /* 0x000000141c80723c */ /* 0x050fe20000001810 */
[----:B------:R-:W4:Y:S07]  /*12930*/  LDSM.16.MT88.4 R16, [R206+0x800] ;  /* 0x00080000ce10783b */ /* 0x000f2e0000004200 */
[----:B------:R-:W-:Y:S01]  /*12940*/  HMMA.16816.F32 R124, R28, R22, R8 ;  /* 0x000000161c7c723c */ /* 0x000fe20000001808 */
[----:B------:R-:W5:Y:S07]  /*12950*/  LDSM.16.MT88.4 R20, [R205] ;  /* 0x00000000cd14783b */ /* 0x000f6e0000004200 */
[----:B-1----:R-:W-:Y:S07]  /*12960*/  HMMA.16816.F32 R8, R32, R24, RZ ;  /* 0x000000182008723c */ /* 0x002fee00000018ff */
[----:B------:R-:W-:-:S02]  /*12970*/  FFMA.FTZ R25, R42, c[0x0][0x2d0], -R3 ;  /* 0x0000b4002a197a23 */ /* 0x000fc40000010803 */
[--C-:B------:R-:W-:Y:S02]  /*12980*/  FFMA.FTZ R24, R43, c[0x0][0x2d0], -R3.reuse ;  /* 0x0000b4002b187a23 */ /* 0x100fe40000010803 */
[--C-:B------:R-:W-:Y:S02]  /*12990*/  FFMA.FTZ R42, R75, c[0x0][0x2d0], -R3.reuse ;  /* 0x0000b4004b2a7a23 */ /* 0x100fe40000010803 */
[----:B------:R-:W-:Y:S01]  /*129a0*/  FFMA.FTZ R43, R74, c[0x0][0x2d0], -R3 ;  /* 0x0000b4004a2b7a23 */ /* 0x000fe20000010803 */
[----:B------:R-:W-:Y:S01]  /*129b0*/  MUFU.EX2 R25, R25 ;  /* 0x0000001900197308 */ /* 0x000fe20000000800 */
[----:B------:R-:W-:-:S09]  /*129c0*/  FFMA.FTZ R75, R45, c[0x0][0x2d0], -R2 ;  /* 0x0000b4002d4b7a23 */ /* 0x000fd20000010802 */
[----:B----4-:R-:W-:Y:S07]  /*129d0*/  HMMA.16816.F32 R120, R28, R16, R8 ;  /* 0x000000101c78723c */ /* 0x010fee0000001808 */
[----:B------:R-:W-:Y:S02]  /*129e0*/  FADD.FTZ R8, R84, R80 ;  /* 0x0000005054087221 */ /* 0x000fe40000010000 */
[----:B------:R-:W-:Y:S02]  /*129f0*/  FFMA.FTZ R80, R46, c[0x0][0x2d0], -R2 ;  /* 0x0000b4002e507a23 */ /* 0x000fe40000010802 */
[----:B------:R-:W-:-:S02]  /*12a00*/  FADD.FTZ R15, R15, R8 ;  /* 0x000000080f0f7221 */ /* 0x000fc40000010000 */
[----:B------:R-:W-:Y:S02]  /*12a10*/  HMMA.16816.F32 R8, R32, R26, RZ ;  /* 0x0000001a2008723c */ /* 0x000fe400000018ff */
[----:B------:R-:W-:-:S05]  /*12a20*/  FADD.FTZ R15, R85, R15 ;  /* 0x0000000f550f7221 */ /* 0x000fca0000010000 */
[--C-:B------:R-:W-:Y:S02]  /*12a30*/  FFMA.FTZ R27, R40, c[0x0][0x2d0], -R3.reuse ;  /* 0x0000b400281b7a23 */ /* 0x100fe40000010803 */
[--C-:B------:R-:W-:Y:S02]  /*12a40*/  FFMA.FTZ R26, R41, c[0x0][0x2d0], -R3.reuse ;  /* 0x0000b400291a7a23 */ /* 0x100fe40000010803 */
[--C-:B------:R-:W-:Y:S02]  /*12a50*/  FFMA.FTZ R40, R65, c[0x0][0x2d0], -R3.reuse ;  /* 0x0000b40041287a23 */ /* 0x100fe40000010803 */
[--C-:B------:R-:W-:Y:S02]  /*12a60*/  FFMA.FTZ R41, R66, c[0x0][0x2d0], -R3.reuse ;  /* 0x0000b40042297a23 */ /* 0x100fe40000010803 */
[--C-:B------:R-:W-:Y:S02]  /*12a70*/  FFMA.FTZ R65, R72, c[0x0][0x2d0], -R3.reuse ;  /* 0x0000b40048417a23 */ /* 0x100fe40000010803 */
[----:B------:R-:W-:-:S02]  /*12a80*/  FFMA.FTZ R66, R71, c[0x0][0x2d0], -R3 ;  /* 0x0000b40047427a23 */ /* 0x000fc40000010803 */
[----:B------:R-:W-:-:S05]  /*12a90*/  FFMA.FTZ R71, R47, c[0x0][0x2d0], -R2 ;  /* 0x0000b4002f477a23 */ /* 0x000fca0000010802 */
[----:B------:R-:W-:Y:S01]  /*12aa0*/  HMMA.16816.F32 R116, R28, R18, R8 ;  /* 0x000000121c74723c */ /* 0x000fe20000001808 */
[----:B------:R-:W1:Y:S07]  /*12ab0*/  LDSM.16.MT88.4 R16, [R205+0x800] ;  /* 0x00080000cd10783b */ /* 0x000e6e0000004200 */
[----:B-----5:R-:W-:Y:S11]  /*12ac0*/  HMMA.16816.F32 R8, R32, R20, RZ ;  /* 0x000000142008723c */ /* 0x020ff600000018ff */
[----:B------:R-:W-:Y:S11]  /*12ad0*/  @!UPT UIADD3 URZ, URZ, URZ, URZ ;  /* 0x0000003f3f3ff290 */ /* 0x000ff6000fffe03f */
[----:B------:R-:W-:Y:S02]  /*12ae0*/  @!UPT UIADD3 URZ, URZ, URZ, URZ ;  /* 0x0000003f3f3ff290 */ /* 0x000fe4000fffe03f */
[----:B-1----:R-:W-:Y:S08]  /*12af0*/  HMMA.16816.F32 R112, R28, R16, R8 ;  /* 0x000000101c70723c */ /* 0x002ff00000001808 */
[----:B------:R-:W-:Y:S01]  /*12b00*/  HMMA.16816.F32 R8, R32, R22, RZ ;  /* 0x000000162008723c */ /* 0x000fe200000018ff */
[----:B------:R-:W-:Y:S11]  /*12b10*/  LDSM.16.MT88.4 R20, [R203+0x4000] ;  /* 0x00400000cb14783b */ /* 0x000ff60000004200 */
[----:B------:R-:W-:Y:S11]  /*12b20*/  @!UPT UIADD3 URZ, URZ, URZ, URZ ;  /* 0x0000003f3f3ff290 */ /* 0x000ff6000fffe03f */
[----:B------:R-:W-:Y:S01]  /*12b30*/  @!UPT UIADD3 URZ, URZ, URZ, URZ ;  /* 0x0000003f3f3ff290 */ /* 0x000fe2000fffe03f */
[----:B------:R-:W-:Y:S01]  /*12b40*/  HMMA.16816.F32 R108, R28, R18, R8 ;  /* 0x000000121c6c723c */ /* 0x000fe20000001808 */
[----:B------:R-:W1:Y:S06]  /*12b50*/  LDSM.16.MT88.4 R16, [R203+0x3800] ;  /* 0x00380000cb10783b */ /* 0x000e6c0000004200 */
[----:B------:R-:W-:Y:S02]  /*12b60*/  FADD.FTZ R8, R90, R15 ;  /* 0x0000000f5a087221 */ /* 0x000fe40000010000 */
[--C-:B------:R-:W-:Y:S02]  /*12b70*/  FFMA.FTZ R15, R44, c[0x0][0x2d0], -R3.reuse ;  /* 0x0000b4002c0f7a23 */ /* 0x100fe40000010803 */
[----:B------:R-:W-:-:S02]  /*12b80*/  FFMA.FTZ R44, R73, c[0x0][0x2d0], -R3 ;  /* 0x0000b400492c7a23 */ /* 0x000fc40000010803 */
[----:B------:R-:W-:Y:S02]  /*12b90*/  FADD.FTZ R3, R94, R4 ;  /* 0x000000045e037221 */ /* 0x000fe40000010000 */
[----:B------:R-:W-:Y:S01]  /*12ba0*/  FADD.FTZ R4, R93, R8 ;  /* 0x000000085d047221 */ /* 0x000fe20000010000 */
[----:B------:R-:W-:Y:S01]  /*12bb0*/  MUFU.EX2 R15, R15 ;  /* 0x0000000f000f7308 */ /* 0x000fe20000000800 */
[----:B------:R-:W-:Y:S02]  /*12bc0*/  FADD.FTZ R2, R96, R3 ;  /* 0x0000000360027221 */ /* 0x000fe40000010000 */
[----:B------:R-:W-:-:S04]  /*12bd0*/  FADD.FTZ R3, R95, R4 ;  /* 0x000000045f037221 */ /* 0x000fc80000010000 */
[----:B------:R-:W-:Y:S01]  /*12be0*/  FADD.FTZ R3, R97, R3 ;  /* 0x0000000361037221 */ /* 0x000fe20000010000 */
[----:B------:R-:W-:Y:S01]  /*12bf0*/  MUFU.EX2 R4, R38 ;  /* 0x0000002600047308 */ /* 0x000fe20000000800 */
[----:B-1----:R-:W-:Y:S07]  /*12c00*/  HMMA.16816.F32 R8, R32, R16, RZ ;  /* 0x000000102008723c */ /* 0x002fee00000018ff */
[----:B------:R-:W1:Y:S08]  /*12c10*/  MUFU.EX2 R16, R39 ;  /* 0x0000002700107308 */ /* 0x000e700000000800 */
[----:B------:R-:W-:Y:S01]  /*12c20*/  MUFU.EX2 R17, R36 ;  /* 0x0000002400117308 */ /* 0x000fe20000000800 */
[----:B-1----:R-:W-:-:S04]  /*12c30*/  FADD.FTZ R2, R16, R2 ;  /* 0x0000000210027221 */ /* 0x002fc80000010000 */
[----:B------:R-:W-:-:S04]  /*12c40*/  FADD.FTZ R2, R4, R2 ;  /* 0x0000000204027221 */ /* 0x000fc80000010000 */
[----:B------:R-:W-:Y:S01]  /*12c50*/  HMMA.16816.F32 R88, R28, R20, R8 ;  /* 0x000000141c58723c */ /* 0x000fe20000001808 */
[----:B------:R-:W-:Y:S07]  /*12c60*/  MUFU.EX2 R20, R27 ;  /* 0x0000001b00147308 */ /* 0x000fee0000000800 */
[----:B------:R-:W-:Y:S01]  /*12c70*/  HMMA.16816.F32 R8, R32, R18, RZ ;  /* 0x000000122008723c */ /* 0x000fe200000018ff */
[----:B------:R-:W1:Y:S08]  /*12c80*/  MUFU.EX2 R18, R37 ;  /* 0x0000002500127308 */ /* 0x000e700000000800 */
[----:B------:R4:W5:Y:S08]  /*12c90*/  MUFU.EX2 R21, R24 ;  /* 0x0000001800157308 */ /* 0x0009700000000800 */
[----:B------:R-:W2:Y:S01]  /*12ca0*/  MUFU.EX2 R19, R26 ;  /* 0x0000001a00137308 */ /* 0x000ea20000000800 */
[----:B-1----:R-:W-:-:S04]  /*12cb0*/  FADD.FTZ R2, R18, R2 ;  /* 0x0000000212027221 */ /* 0x002fc80000010000 */
[----:B------:R-:W-:Y:S02]  /*12cc0*/  FADD.FTZ R2, R17, R2 ;  /* 0x0000000211027221 */ /* 0x000fe40000010000 */
[----:B------:R-:W-:Y:S01]  /*12cd0*/  HMMA.16816.F32 R92, R28, R22, R8 ;  /* 0x000000161c5c723c */ /* 0x000fe20000001808 */
[----:B----4-:R-:W-:Y:S01]  /*12ce0*/  F2FP.PACK_AB R24, R4, R16 ;  /* 0x000000100418723e */ /* 0x010fe200000000ff */
[----:B------:R-:W-:Y:S01]  /*12cf0*/  FADD.FTZ R2, R20, R2 ;  /* 0x0000000214027221 */ /* 0x000fe20000010000 */
[----:B------:R1:W-:Y:S04]  /*12d00*/  MUFU.EX2 R4, R44 ;  /* 0x0000002c00047308 */ /* 0x0003e80000000800 */
[----:B-----5:R-:W-:Y:S01]  /*12d10*/  F2FP.PACK_AB R22, R21, R25 ;  /* 0x000000191516723e */ /* 0x020fe200000000ff */
[----:B--2---:R-:W-:Y:S01]  /*12d20*/  FADD.FTZ R2, R19, R2 ;  /* 0x0000000213027221 */ /* 0x004fe20000010000 */
[----:B------:R-:W-:-:S02]  /*12d30*/  F2FP.PACK_AB R26, R17, R18 ;  /* 0x00000012111a723e */ /* 0x000fc400000000ff */
[----:B------:R-:W2:Y:S01]  /*12d40*/  MUFU.EX2 R11, R40 ;  /* 0x00000028000b7308 */ /* 0x000ea20000000800 */
[----:B------:R-:W-:Y:S01]  /*12d50*/  F2FP.PACK_AB R20, R19, R20 ;  /* 0x000000141314723e */ /* 0x000fe200000000ff */
[----:B------:R-:W-:-:S04]  /*12d60*/  FADD.FTZ R2, R25, R2 ;  /* 0x0000000219027221 */ /* 0x000fc80000010000 */
[----:B------:R-:W-:Y:S01]  /*12d70*/  FADD.FTZ R2, R21, R2 ;  /* 0x0000000215027221 */ /* 0x000fe20000010000 */
[----:B-1----:R-:W1:Y:S01]  /*12d80*/  LDSM.16.MT88.4 R44, [R204+0x3800] ;  /* 0x00380000cc2c783b */ /* 0x002e620000004200 */
[----:B------:R-:W4:Y:S02]  /*12d90*/  MUFU.EX2 R10, R41 ;  /* 0x00000029000a7308 */ /* 0x000f240000000800 */
[----:B------:R-:W-:-:S04]  /*12da0*/  FADD.FTZ R2, R15, R2 ;  /* 0x000000020f027221 */ /* 0x000fc80000010000 */
[C---:B--2---:R-:W-:Y:S02]  /*12db0*/  FADD.FTZ R2, R11.reuse, R2 ;  /* 0x000000020b027221 */ /* 0x044fe40000010000 */
[----:B------:R-:W2:Y:S01]  /*12dc0*/  MUFU.EX2 R9, R42 ;  /* 0x0000002a00097308 */ /* 0x000ea20000000800 */
[----:B------:R-:W-:-:S07]  /*12dd0*/  F2FP.PACK_AB R16, R11, R15 ;  /* 0x0000000f0b10723e */ /* 0x000fce00000000ff */
[----:B------:R5:W3:Y:S01]  /*12de0*/  MUFU.EX2 R8, R43 ;  /* 0x0000002b00087308 */ /* 0x000ae20000000800 */
[----:B----4-:R-:W-:-:S04]  /*12df0*/  FADD.FTZ R2, R10, R2 ;  /* 0x000000020a027221 */ /* 0x010fc80000010000 */
[C---:B--2---:R-:W-:Y:S01]  /*12e00*/  FADD.FTZ R2, R9.reuse, R2 ;  /* 0x0000000209027221 */ /* 0x044fe20000010000 */
[----:B------:R-:W-:Y:S02]  /*12e10*/  F2FP.PACK_AB R18, R9, R10 ;  /* 0x0000000a0912723e */ /* 0x000fe400000000ff */
[----:B------:R-:W-:Y:S01]  /*12e20*/  MUFU.EX2 R11, R67 ;  /* 0x00000043000b7308 */ /* 0x000fe20000000800 */
[----:B-----5:R-:W2:Y:S01]  /*12e30*/  LDSM.16.MT88.4 R40, [R204+0x4000] ;  /* 0x00400000cc28783b */ /* 0x020ea20000004200 */
[----:B---3--:R-:W-:-:S06]  /*12e40*/  FADD.FTZ R2, R8, R2 ;  /* 0x0000000208027221 */ /* 0x008fcc0000010000 */
[----:B------:R-:W3:Y:S01]  /*12e50*/  MUFU.EX2 R10, R65 ;  /* 0x00000041000a7308 */ /* 0x000ee20000000800 */
[C---:B------:R-:W-:Y:S01]  /*12e60*/  F2FP.PACK_AB R8, R4.reuse, R8 ;  /* 0x000000080408723e */ /* 0x040fe200000000ff */
[----:B------:R-:W-:Y:S01]  /*12e70*/  FADD.FTZ R2, R4, R2 ;  /* 0x0000000204027221 */ /* 0x000fe20000010000 */
[----:B-1----:R-:W-:Y:S05]  /*12e80*/  HMMA.16816.F32 R36, R32, R44, RZ ;  /* 0x0000002c2024723c */ /* 0x002fea00000018ff */
[----:B------:R-:W1:Y:S08]  /*12e90*/  MUFU.EX2 R4, R66 ;  /* 0x0000004200047308 */ /* 0x000e700000000800 */
[----:B------:R-:W4:Y:S01]  /*12ea0*/  MUFU.EX2 R9, R69 ;  /* 0x0000004500097308 */ /* 0x000f220000000800 */
[----:B---3--:R-:W-:-:S07]  /*12eb0*/  FADD.FTZ R2, R10, R2 ;  /* 0x000000020a027221 */ /* 0x008fce0000010000 */
[----:B------:R-:W3:Y:S01]  /*12ec0*/  MUFU.EX2 R25, R64 ;  /* 0x0000004000197308 */ /* 0x000ee20000000800 */
[C---:B-1----:R-:W-:Y:S01]  /*12ed0*/  FADD.FTZ R2, R4.reuse, R2 ;  /* 0x0000000204027221 */ /* 0x042fe20000010000 */
[----:B------:R-:W-:-:S03]  /*12ee0*/  F2FP.PACK_AB R10, R4, R10 ;  /* 0x0000000a040a723e */ /* 0x000fc600000000ff */
[----:B------:R-:W-:-:S03]  /*12ef0*/  FADD.FTZ R2, R11, R2 ;  /* 0x000000020b027221 */ /* 0x000fc60000010000 */
[----:B------:R-:W1:Y:S01]  /*12f00*/  MUFU.EX2 R19, R70 ;  /* 0x0000004600137308 */ /* 0x000e620000000800 */
[C---:B----4-:R-:W-:Y:S01]  /*12f10*/  FADD.FTZ R2, R9.reuse, R2 ;  /* 0x0000000209027221 */ /* 0x050fe20000010000 */
[----:B------:R-:W-:Y:S01]  /*12f20*/  F2FP.PACK_AB R72, R9, R11 ;  /* 0x0000000b0948723e */ /* 0x000fe200000000ff */
[----:B--2---:R-:W-:Y:S05]  /*12f30*/  HMMA.16816.F32 R100, R28, R40, R36 ;  /* 0x000000281c64723c */ /* 0x004fea0000001824 */
[----:B------:R-:W2:Y:S01]  /*12f40*/  MUFU.EX2 R23, R63 ;  /* 0x0000003f00177308 */ /* 0x000ea20000000800 */
[----:B---3--:R-:W-:Y:S02]  /*12f50*/  FADD.FTZ R3, R25, R3 ;  /* 0x0000000319037221 */ /* 0x008fe40000010000 */
[----:B------:R-:W-:Y:S01]  /*12f60*/  HMMA.16816.F32 R36, R32, R46, RZ ;  /* 0x0000002e2024723c */ /* 0x000fe200000018ff */
[----:B------:R-:W3:Y:S04]  /*12f70*/  LDSM.16.MT88.4 R44, [R206+0x3800] ;  /* 0x00380000ce2c783b */ /* 0x000ee80000004200 */
[----:B------:R-:W4:Y:S01]  /*12f80*/  MUFU.EX2 R17, R68 ;  /* 0x0000004400117308 */ /* 0x000f220000000800 */
[----:B-1----:R-:W-:-:S07]  /*12f90*/  FADD.FTZ R2, R19, R2 ;  /* 0x0000000213027221 */ /* 0x002fce0000010000 */
[----:B------:R-:W1:Y:S01]  /*12fa0*/  MUFU.EX2 R41, R62 ;  /* 0x0000003e00297308 */ /* 0x000e620000000800 */
[C---:B--2---:R-:W-:Y:S01]  /*12fb0*/  FADD.FTZ R3, R23.reuse, R3 ;  /* 0x0000000317037221 */ /* 0x044fe20000010000 */
[----:B------:R-:W-:-:S06]  /*12fc0*/  F2FP.PACK_AB R25, R23, R25 ;  /* 0x000000191719723e */ /* 0x000fcc00000000ff */
[----:B------:R-:W2:Y:S01]  /*12fd0*/  MUFU.EX2 R27, R61 ;  /* 0x0000003d001b7308 */ /* 0x000ea20000000800 */
[C---:B----4-:R-:W-:Y:S01]  /*12fe0*/  FADD.FTZ R246, R17.reuse, R2 ;  /* 0x0000000211f67221 */ /* 0x050fe20000010000 */
[----:B------:R-:W-:Y:S01]  /*12ff0*/  F2FP.PACK_AB R74, R17, R19 ;  /* 0x00000013114a723e */ /* 0x000fe200000000ff */
[----:B------:R-:W-:Y:S05]  /*13000*/  HMMA.16816.F32 R104, R28, R42, R36 ;  /* 0x0000002a1c68723c */ /* 0x000fea0000001824 */
[----:B------:R-:W4:Y:S01]  /*13010*/  MUFU.EX2 R40, R60 ;  /* 0x0000003c00287308 */ /* 0x000f220000000800 */
[----:B-1----:R-:W-:-:S07]  /*13020*/  FADD.FTZ R2, R41, R3 ;  /* 0x0000000329027221 */ /* 0x002fce0000010000 */
[----:B------:R-:W1:Y:S01]  /*13030*/  MUFU.EX2 R21, R58 ;  /* 0x0000003a00157308 */ /* 0x000e620000000800 */
[C---:B--2---:R-:W-:Y:S01]  /*13040*/  FADD.FTZ R2, R27.reuse, R2 ;  /* 0x000000021b027221 */ /* 0x044fe20000010000 */
[----:B------:R-:W-:Y:S01]  /*13050*/  F2FP.PACK_AB R27, R27, R41 ;  /* 0x000000291b1b723e */ /* 0x000fe200000000ff */
[----:B---3--:R-:W-:Y:S02]  /*13060*/  HMMA.16816.F32 R36, R32, R44, RZ ;  /* 0x0000002c2024723c */ /* 0x008fe400000018ff */
[----:B----4-:R-:W-:-:S03]  /*13070*/  FADD.FTZ R2, R40, R2 ;  /* 0x0000000228027221 */ /* 0x010fc60000010000 */
[----:B------:R-:W2:Y:S01]  /*13080*/  MUFU.EX2 R15, R59 ;  /* 0x0000003b000f7308 */ /* 0x000ea20000000800 */
[C---:B-1----:R-:W-:Y:S01]  /*13090*/  FADD.FTZ R2, R21.reuse, R2 ;  /* 0x0000000215027221 */ /* 0x042fe20000010000 */
[----:B------:R-:W-:-:S06]  /*130a0*/  F2FP.PACK_AB R21, R21, R40 ;  /* 0x000000281515723e */ /* 0x000fcc00000000ff */
[----:B------:R-:W1:Y:S01]  /*130b0*/  MUFU.EX2 R9, R57 ;  /* 0x0000003900097308 */ /* 0x000e620000000800 */
[----:B------:R-:W3:Y:S01]  /*130c0*/  LDSM.16.MT88.4 R40, [R206+0x4000] ;  /* 0x00400000ce28783b */ /* 0x000ee20000004200 */
[----:B--2---:R-:W-:-:S06]  /*130d0*/  FADD.FTZ R2, R15, R2 ;  /* 0x000000020f027221 */ /* 0x004fcc0000010000 */
[----:B------:R-:W2:Y:S08]  /*130e0*/  MUFU.EX2 R4, R56 ;  /* 0x0000003800047308 */ /* 0x000eb00000000800 */
[----:B------:R-:W4:Y:S01]  /*130f0*/  MUFU.EX2 R3, R55 ;  /* 0x0000003700037308 */ /* 0x000f220000000800 */
[C---:B-1----:R-:W-:Y:S01]  /*13100*/  FADD.FTZ R2, R9.reuse, R2 ;  /* 0x0000000209027221 */ /* 0x042fe20000010000 */
[----:B------:R-:W-:-:S06]  /*13110*/  F2FP.PACK_AB R23, R9, R15 ;  /* 0x0000000f0917723e */ /* 0x000fcc00000000ff */
[----:B------:R-:W1:Y:S01]  /*13120*/  MUFU.EX2 R11, R54 ;  /* 0x00000036000b7308 */ /* 0x000e620000000800 */
[----:B--2---:R-:W-:-:S07]  /*13130*/  FADD.FTZ R2, R4, R2 ;  /* 0x0000000204027221 */ /* 0x004fce0000010000 */
[----:B------:R-:W2:Y:S01]  /*13140*/  MUFU.EX2 R9, R53 ;  /* 0x0000003500097308 */ /* 0x000ea20000000800 */
[C---:B----4-:R-:W-:Y:S01]  /*13150*/  FADD.FTZ R2, R3.reuse, R2 ;  /* 0x0000000203027221 */ /* 0x050fe20000010000 */
[----:B------:R-:W-:-:S06]  /*13160*/  F2FP.PACK_AB R17, R3, R4 ;  /* 0x000000040311723e */ /* 0x000fcc00000000ff */
[----:B------:R-:W-:Y:S01]  /*13170*/  MUFU.EX2 R15, R51 ;  /* 0x00000033000f7308 */ /* 0x000fe20000000800 */
[----:B---3--:R-:W-:Y:S01]  /*13180*/  HMMA.16816.F32 R96, R28, R40, R36 ;  /* 0x000000281c60723c */ /* 0x008fe20000001824 */
[----:B-1----:R-:W-:-:S06]  /*13190*/  FADD.FTZ R2, R11, R2 ;  /* 0x000000020b027221 */ /* 0x002fcc0000010000 */
[----:B------:R-:W1:Y:S01]  /*131a0*/  MUFU.EX2 R40, R52 ;  /* 0x0000003400287308 */ /* 0x000e620000000800 */
[----:B------:R-:W-:Y:S01]  /*131b0*/  HMMA.16816.F32 R36, R32, R46, RZ ;  /* 0x0000002e2024723c */ /* 0x000fe200000018ff */
[C---:B--2---:R-:W-:Y:S01]  /*131c0*/  FADD.FTZ R2, R9.reuse, R2 ;  /* 0x0000000209027221 */ /* 0x044fe20000010000 */
[----:B------:R-:W-:-:S05]  /*131d0*/  F2FP.PACK_AB R19, R9, R11 ;  /* 0x0000000b0913723e */ /* 0x000fca00000000ff */
[----:B------:R-:W2:Y:S08]  /*131e0*/  MUFU.EX2 R44, R50 ;  /* 0x00000032002c7308 */ /* 0x000eb00000000800 */
[----:B------:R-:W3:Y:S01]  /*131f0*/  MUFU.EX2 R41, R49 ;  /* 0x0000003100297308 */ /* 0x000ee20000000800 */
[----:B-1----:R-:W-:Y:S01]  /*13200*/  FADD.FTZ R2, R40, R2 ;  /* 0x0000000228027221 */ /* 0x002fe20000010000 */
[----:B------:R-:W-:-:S03]  /*13210*/  F2FP.PACK_AB R9, R15, R40 ;  /* 0x000000280f09723e */ /* 0x000fc600000000ff */
[----:B------:R-:W-:-:S03]  /*13220*/  FADD.FTZ R2, R15, R2 ;  /* 0x000000020f027221 */ /* 0x000fc60000010000 */
[----:B------:R-:W-:Y:S01]  /*13230*/  MUFU.EX2 R3, R71 ;  /* 0x0000004700037308 */ /* 0x000fe20000000800 */
[----:B------:R-:W-:Y:S01]  /*13240*/  HMMA.16816.F32 R84, R28, R42, R36 ;  /* 0x0000002a1c54723c */ /* 0x000fe20000001824 */
[----:B------:R-:W1:Y:S01]  /*13250*/  LDSM.16.MT88.4 R36, [R205+0x3800] ;  /* 0x00380000cd24783b */ /* 0x000e620000004200 */
[----:B--2---:R-:W-:-:S04]  /*13260*/  FADD.FTZ R2, R44, R2 ;  /* 0x000000022c027221 */ /* 0x004fc80000010000 */
[C---:B---3--:R-:W-:Y:S01]  /*13270*/  FADD.FTZ R2, R41.reuse, R2 ;  /* 0x0000000229027221 */ /* 0x048fe20000010000 */
[----:B------:R-:W-:Y:S01]  /*13280*/  F2FP.PACK_AB R11, R41, R44 ;  /* 0x0000002c290b723e */ /* 0x000fe200000000ff */
[----:B------:R-:W2:Y:S02]  /*13290*/  MUFU.EX2 R4, R48 ;  /* 0x0000003000047308 */ /* 0x000ea40000000800 */
[----:B--2---:R-:W-:Y:S01]  /*132a0*/  FADD.FTZ R2, R4, R2 ;  /* 0x0000000204027221 */ /* 0x004fe20000010000 */
[----:B------:R-:W-:-:S05]  /*132b0*/  F2FP.PACK_AB R73, R3, R4 ;  /* 0x000000040349723e */ /* 0x000fca00000000ff */
[----:B------:R-:W2:Y:S01]  /*132c0*/  MUFU.EX2 R4, R80 ;  /* 0x0000005000047308 */ /* 0x000ea20000000800 */
[----:B------:R-:W-:-:S07]  /*132d0*/  FADD.FTZ R2, R3, R2 ;  /* 0x0000000203027221 */ /* 0x000fce0000010000 */
[----:B------:R-:W3:Y:S01]  /*132e0*/  MUFU.EX2 R3, R75 ;  /* 0x0000004b00037308 */ /* 0x000ee20000000800 */
[----:B-1----:R-:W-:Y:S01]  /*132f0*/  HMMA.16816.F32 R40, R32, R36, RZ ;  /* 0x000000242028723c */ /* 0x002fe200000018ff */
[----:B--2---:R-:W-:-:S07]  /*13300*/  FADD.FTZ R2, R4, R2 ;  /* 0x0000000204027221 */ /* 0x004fce0000010000 */
[----:B------:R-:W-:Y:S01]  /*13310*/  HMMA.16816.F32 R32, R32, R38, RZ ;  /* 0x000000262020723c */ /* 0x000fe200000018ff */
[----:B------:R-:W1:Y:S01]  /*13320*/  LDSM.16.MT88.4 R36, [R205+0x4000] ;  /* 0x00400000cd24783b */ /* 0x000e620000004200 */
[----:B---3--:R-:W-:Y:S11]  /*13330*/  FADD.FTZ R2, R3, R2 ;  /* 0x0000000203027221 */ /* 0x008ff60000010000 */
[----:B------:R-:W-:Y:S03]  /*13340*/  @!UPT UIADD3 URZ, URZ, URZ, URZ ;  /* 0x0000003f3f3ff290 */ /* 0x000fe6000fffe03f */
        /* <DEDUP_REMOVED lines=39> */
[----:B------:R-:W2:Y:S04]  /*135c0*/  LDSM.16.MT88.4 R28, [R203+0x5000] ;  /* 0x00500000cb1c783b */ /* 0x000ea80000004200 */
[----:B------:R-:W-:Y:S04]  /*135d0*/  STL [R1], R2 ;  /* 0x0000000201007387 */ /* 0x000fe80000100800 */
[----:B------:R-:W3:Y:S04]  /*135e0*/  LDL R80, [R1+0x48] ;  /* 0x0000480001507983 */ /* 0x000ee80000100800 */
[----:B------:R-:W4:Y:S01]  /*135f0*/  LDL R15, [R1+0xc] ;  /* 0x00000c00010f7983 */ /* 0x000f220000100800 */
[C---:B-1----:R-:W-:Y:S08]  /*13600*/  HMMA.16816.F32 R64, R20.reuse, R24, R100 ;  /* 0x000000181440723c */ /* 0x042ff00000001864 */
[C---:B------:R-:W-:Y:S01]  /*13610*/  HMMA.16816.F32 R56, R20.reuse, R26, R104 ;  /* 0x0000001a1438723c */ /* 0x040fe20000001868 */
[----:B------:R-:W1:Y:S07]  /*13620*/  LDSM.16.MT88.4 R24, [R205+0x5000] ;  /* 0x00500000cd18783b */ /* 0x000e6e0000004200 */
[C---:B--2---:R-:W-:Y:S08]  /*13630*/  HMMA.16816.F32 R36, R20.reuse, R28, R88 ;  /* 0x0000001c1424723c */ /* 0x044ff00000001858 */
[C---:B------:R-:W-:Y:S01]  /*13640*/  HMMA.16816.F32 R32, R20.reuse, R30, R92 ;  /* 0x0000001e1420723c */ /* 0x040fe2000000185c */
[----:B------:R-:W2:Y:S07]  /*13650*/  LDSM.16.MT88.4 R28, [R206+0x5000] ;  /* 0x00500000ce1c783b */ /* 0x000eae0000004200 */
[C---:B-1----:R-:W-:Y:S01]  /*13660*/  HMMA.16816.F32 R60, R20.reuse, R24, R116 ;  /* 0x00000018143c723c */ /* 0x042fe20000001874 */
[----:B------:R-:W-:Y:S01]  /*13670*/  MOV R150, c[0x0][0x2c4] ;  /* 0x0000b10000967a02 */ /* 0x000fe20000000f00 */
[----:B------:R-:W-:Y:S06]  /*13680*/  LDSM.16.MT88.4 R116, [R206+0x3000] ;  /* 0x00300000ce74783b */ /* 0x000fec0000004200 */
[C---:B------:R-:W-:Y:S01]  /*13690*/  HMMA.16816.F32 R40, R20.reuse, R26, R40 ;  /* 0x0000001a1428723c */ /* 0x040fe20000001828 */
[----:B------:R-:W1:Y:S07]  /*136a0*/  LDSM.16.MT88.4 R24, [R203+0x2000] ;  /* 0x00200000cb18783b */ /* 0x000e6e0000004200 */
[C---:B--2---:R-:W-:Y:S08]  /*136b0*/  HMMA.16816.F32 R48, R20.reuse, R28, R132 ;  /* 0x0000001c1430723c */ /* 0x044ff00000001884 */
[----:B------:R-:W-:Y:S01]  /*136c0*/  HMMA.16816.F32 R52, R20, R30, R120 ;  /* 0x0000001e1434723c */ /* 0x000fe20000001878 */
[----:B------:R-:W2:Y:S04]  /*136d0*/  LDSM.16.MT88.4 R20, [R204+0x2000] ;  /* 0x00200000cc14783b */ /* 0x000ea80000004200 */
[----:B------:R-:W5:Y:S01]  /*136e0*/  LDSM.16.MT88.4 R28, [R206+0x2000] ;  /* 0x00200000ce1c783b */ /* 0x000f620000004200 */
[----:B------:R-:W-:-:S02]  /*136f0*/  ISETP.NE.AND P1, PT, R150, 0x1, PT ;  /* 0x000000019600780c */ /* 0x000fc40003f25270 */
[----:B------:R-:W-:Y:S01]  /*13700*/  F2FP.PACK_AB R75, R3, R4 ;  /* 0x00000004034b723e */ /* 0x000fe200000000ff */
[----:B------:R-:W-:Y:S01]  /*13710*/  LDSM.16.MT88.4 R132, [R203+0x3000] ;  /* 0x00300000cb84783b */ /* 0x000fe20000004200 */
[C---:B-1----:R-:W-:Y:S08]  /*13720*/  HMMA.16816.F32 R112, R16.reuse, R24, R112 ;  /* 0x000000181070723c */ /* 0x042ff00000001870 */
[C---:B------:R-:W-:Y:S01]  /*13730*/  HMMA.16816.F32 R108, R16.reuse, R26, R108 ;  /* 0x0000001a106c723c */ /* 0x040fe2000000186c */
[----:B------:R-:W1:Y:S07]  /*13740*/  LDSM.16.MT88.4 R24, [R205+0x2000] ;  /* 0x00200000cd18783b */ /* 0x000e6e0000004200 */
[C---:B--2---:R-:W-:Y:S08]  /*13750*/  HMMA.16816.F32 R96, R16.reuse, R20, R96 ;  /* 0x000000141060723c */ /* 0x044ff00000001860 */
[C---:B------:R-:W-:Y:S01]  /*13760*/  HMMA.16816.F32 R84, R16.reuse, R22, R84 ;  /* 0x000000161054723c */ /* 0x040fe20000001854 */
[----:B------:R-:W2:Y:S07]  /*13770*/  LDSM.16.MT88.4 R20, [R203+0x5800] ;  /* 0x00580000cb14783b */ /* 0x000eae0000004200 */
[C---:B-----5:R-:W-:Y:S08]  /*13780*/  HMMA.16816.F32 R120, R16.reuse, R28, R128 ;  /* 0x0000001c1078723c */ /* 0x060ff00000001880 */
[----:B------:R-:W-:Y:S01]  /*13790*/  HMMA.16816.F32 R88, R16, R30, R124 ;  /* 0x0000001e1058723c */ /* 0x000fe2000000187c */
[----:B------:R-:W5:Y:S01]  /*137a0*/  LDSM.16.MT88.4 R28, [R204+0x5800] ;  /* 0x00580000cc1c783b */ /* 0x000f620000004200 */
[----:B------:R-:W-:Y:S01]  /*137b0*/  @P1 IMAD.HI.U32 R3, R149, c[0x0][0x2c8], RZ ;  /* 0x0000b20095031a27 */ /* 0x000fe200078e00ff */
[----:B------:R-:W-:-:S02]  /*137c0*/  MOV R2, R149 ;  /* 0x0000009500027202 */ /* 0x000fc40000000f00 */
[----:B------:R-:W-:Y:S03]  /*137d0*/  LDSM.16.MT88.4 R124, [R204+0x3000] ;  /* 0x00300000cc7c783b */ /* 0x000fe60000004200 */
[C---:B-1----:R-:W-:Y:S08]  /*137e0*/  HMMA.16816.F32 R104, R16.reuse, R24, R68 ;  /* 0x000000181068723c */ /* 0x042ff00000001844 */
[C---:B------:R-:W-:Y:S01]  /*137f0*/  HMMA.16816.F32 R100, R16.reuse, R26, R44 ;  /* 0x0000001a1064723c */ /* 0x040fe2000000182c */
[----:B------:R-:W1:Y:S07]  /*13800*/  LDSM.16.MT88.4 R24, [R206+0x5800] ;  /* 0x00580000ce18783b */ /* 0x000e6e0000004200 */
        /* <DEDUP_REMOVED lines=8> */
[----:B------:R-:W-:Y:S07]  /*13890*/  LDSM.16.MT88.4 R24, [R203+0x2800] ;  /* 0x00280000cb18783b */ /* 0x000fee0000004200 */
[C---:B--2---:R-:W-:Y:S08]  /*138a0*/  HMMA.16816.F32 R60, R16.reuse, R20, R60 ;  /* 0x00000014103c723c */ /* 0x044ff0000000183c */
[----:B------:R-:W-:Y:S01]  /*138b0*/  HMMA.16816.F32 R44, R16, R22, R40 ;  /* 0x00000016102c723c */ /* 0x000fe20000001828 */
[----:B------:R-:W1:Y:S04]  /*138c0*/  LDSM.16.MT88.4 R16, [R206+0x2800] ;  /* 0x00280000ce10783b */ /* 0x000e680000004200 */
[----:B------:R-:W2:Y:S03]  /*138d0*/  LDSM.16.MT88.4 R20, [R204+0x2800] ;  /* 0x00280000cc14783b */ /* 0x000ea60000004200 */
[C---:B-1----:R-:W-:Y:S08]  /*138e0*/  HMMA.16816.F32 R120, R8.reuse, R16, R120 ;  /* 0x000000100878723c */ /* 0x042ff00000001878 */
[C---:B------:R-:W-:Y:S01]  /*138f0*/  HMMA.16816.F32 R52, R8.reuse, R18, R88 ;  /* 0x000000120834723c */ /* 0x040fe20000001858 */
[----:B------:R-:W1:Y:S07]  /*13900*/  LDSM.16.MT88.4 R16, [R206+0x6000] ;  /* 0x00600000ce10783b */ /* 0x000e6e0000004200 */
[C---:B------:R-:W-:Y:S08]  /*13910*/  HMMA.16816.F32 R136, R8.reuse, R24, R112 ;  /* 0x000000180888723c */ /* 0x040ff00000001870 */
[----:B------:R-:W-:Y:S01]  /*13920*/  HMMA.16816.F32 R40, R8, R26, R108 ;  /* 0x0000001a0828723c */ /* 0x000fe2000000186c */
[----:B------:R-:W5:Y:S01]  /*13930*/  LDSM.16.MT88.4 R24, [R203+0x6000] ;  /* 0x00600000cb18783b */ /* 0x000f620000004200 */
[----:B------:R-:W-:-:S03]  /*13940*/  @P1 SHF.R.U32.HI R2, RZ, c[0x0][0x2cc], R3 ;  /* 0x0000b300ff021a19 */ /* 0x000fc60000011603 */
[----:B------:R-:W-:Y:S03]  /*13950*/  LDSM.16.MT88.4 R108, [R205+0x3000] ;  /* 0x00300000cd6c783b */ /* 0x000fe60000004200 */
[C---:B--2---:R-:W-:Y:S08]  /*13960*/  HMMA.16816.F32 R128, R8.reuse, R20, R96 ;  /* 0x000000140880723c */ /* 0x044ff00000001860 */
[C---:B------:R-:W-:Y:S01]  /*13970*/  HMMA.16816.F32 R48, R8.reuse, R22, R84 ;  /* 0x000000160830723c */ /* 0x040fe20000001854 */
[----:B------:R-:W2:Y:S07]  /*13980*/  LDSM.16.MT88.4 R20, [R204+0x6000] ;  /* 0x00600000cc14783b */ /* 0x000eae0000004200 */
[C---:B-1----:R-:W-:Y:S01]  /*13990*/  HMMA.16816.F32 R36, R8.reuse, R16, R36 ;  /* 0x000000100824723c */ /* 0x042fe20000001824 */
[----:B------:R-:W-:Y:S07]  /*139a0*/  LDSM.16.MT88.4 R84, [R206+0x6800] ;  /* 0x00680000ce54783b */ /* 0x000fee0000004200 */
[----:B------:R-:W-:Y:S01]  /*139b0*/  HMMA.16816.F32 R32, R8, R18, R32 ;  /* 0x000000120820723c */ /* 0x000fe20000001820 */
[----:B------:R-:W1:Y:S01]  /*139c0*/  LDSM.16.MT88.4 R16, [R205+0x6000] ;  /* 0x00600000cd10783b */ /* 0x000e620000004200 */
[----:B---3--:R-:W-:-:S06]  /*139d0*/  IADD3 R3, R2, R80, -R148 ;  /* 0x0000005002037210 */ /* 0x008fcc0007ffe894 */
[----:B------:R-:W-:Y:S01]  /*139e0*/  HMMA.16816.F32 R112, R8, R28, R104 ;  /* 0x0000001c0870723c */ /* 0x000fe20000001868 */
[----:B------:R-:W-:-:S07]  /*139f0*/  MOV R2, RZ ;  /* 0x000000ff00027202 */ /* 0x000fce0000000f00 */
[C---:B------:R-:W-:Y:S01]  /*13a00*/  HMMA.16816.F32 R28, R8.reuse, R30, R100 ;  /* 0x0000001e081c723c */ /* 0x040fe20000001864 */
[----:B------:R-:W3:Y:S07]  /*13a10*/  LDSM.16.MT88.4 R100, [R203+0x6800] ;  /* 0x00680000cb64783b */ /* 0x000eee0000004200 */
[C---:B-----5:R-:W-:Y:S01]  /*13a20*/  HMMA.16816.F32 R104, R8.reuse, R24, R92 ;  /* 0x000000180868723c */ /* 0x060fe2000000185c */
[----:B------:R-:W5:Y:S07]  /*13a30*/  LDSM.16.MT88.4 R92, [R204+0x6800] ;  /* 0x00680000cc5c783b */ /* 0x000f6e0000004200 */
[----:B------:R-:W-:Y:S01]  /*13a40*/  HMMA.16816.F32 R68, R8, R26, R68 ;  /* 0x0000001a0844723c */ /* 0x000fe20000001844 */
[----:B------:R-:W-:-:S07]  /*13a50*/  IMAD.HI R2, R3, -0x6db6db6d, R2 ;  /* 0x9249249303027827 */ /* 0x000fce00078e0202 */
[C---:B--2---:R-:W-:Y:S08]  /*13a60*/  HMMA.16816.F32 R64, R8.reuse, R20, R64 ;  /* 0x000000140840723c */ /* 0x044ff00000001840 */
[C---:B------:R-:W-:Y:S08]  /*13a70*/  HMMA.16816.F32 R56, R8.reuse, R22, R56 ;  /* 0x000000160838723c */ /* 0x040ff00000001838 */
[C---:B-1----:R-:W-:Y:S08]  /*13a80*/  HMMA.16816.F32 R60, R8.reuse, R16, R60 ;  /* 0x00000010083c723c */ /* 0x042ff0000000183c */
[----:B------:R-:W-:Y:S01]  /*13a90*/  HMMA.16816.F32 R44, R8, R18, R44 ;  /* 0x00000012082c723c */ /* 0x000fe2000000182c */
[----:B------:R-:W1:Y:S01]  /*13aa0*/  LDSM.16.MT88.4 R8, [R205+0x6800] ;  /* 0x00680000cd08783b */ /* 0x000e620000004200 */
[----:B------:R-:W-:-:S04]  /*13ab0*/  SHF.R.U32.HI R3, RZ, 0x1f, R2 ;  /* 0x0000001fff037819 */ /* 0x000fc80000011602 */
[----:B------:R-:W-:-:S04]  /*13ac0*/  LEA.HI.SX32 R2, R2, R3, 0x1a ;  /* 0x0000000302027211 */ /* 0x000fc800078fd2ff */
[----:B----4-:R-:W-:Y:S02]  /*13ad0*/  IMNMX R4, R15, R2, !PT ;  /* 0x000000020f047217 */ /* 0x010fe40007800200 */
[----:B------:R-:W-:-:S03]  /*13ae0*/  IADD3 R234, R234, -0x2, RZ ;  /* 0xfffffffeeaea7810 */ /* 0x000fc60007ffe0ff */
[----:B------:R2:W-:Y:S01]  /*13af0*/  STL [R1+0x10], R4 ;  /* 0x0000100401007387 */ /* 0x0005e20000100800 */
[----:B------:R-:W-:Y:S01]  /*13b00*/  ISETP.GE.AND P0, PT, R234, R4, PT ;  /* 0x00000004ea00720c */ /* 0x000fe20003f06270 */
[C---:B---3--:R-:W-:Y:S08]  /*13b10*/  HMMA.16816.F32 R104, R72.reuse, R100, R104 ;  /* 0x000000644868723c */ /* 0x048ff00000001868 */
[C---:B------:R-:W-:Y:S08]  /*13b20*/  HMMA.16816.F32 R136, R72.reuse, R132, R136 ;  /* 0x000000844888723c */ /* 0x040ff00000001888 */
[C---:B------:R-:W-:Y:S08]  /*13b30*/  HMMA.16816.F32 R128, R72.reuse, R124, R128 ;  /* 0x0000007c4880723c */ /* 0x040ff00000001880 */
[C---:B------:R-:W-:Y:S08]  /*13b40*/  HMMA.16816.F32 R120, R72.reuse, R116, R120 ;  /* 0x000000744878723c */ /* 0x040ff00000001878 */
[C---:B------:R-:W-:Y:S08]  /*13b50*/  HMMA.16816.F32 R112, R72.reuse, R108, R112 ;  /* 0x0000006c4870723c */ /* 0x040ff00000001870 */
        /* <DEDUP_REMOVED lines=13> */
[----:B--2---:R-:W-:Y:S02]  /*13c30*/  MOV R80, R5 ;  /* 0x0000000500507202 */ /* 0x004fe40000000f00 */
[----:B------:R-:W-:-:S02]  /*13c40*/  MOV R15, R6 ;  /* 0x00000006000f7202 */ /* 0x000fc40000000f00 */
[----:B------:R-:W-:-:S07]  /*13c50*/  MOV R238, R234 ;  /* 0x000000ea00ee7202 */ /* 0x000fce0000000f00 */
.L_x_1644:
        /* <DEDUP_REMOVED lines=22> */
[----:B-1-34-:R-:W2:Y:S01]  /*13dc0*/  LDL.64 R8, [R1+0x18] ;  /* 0x0000180001087983 */ /* 0x01aea20000100a00 */
[----:B------:R-:W-:Y:S05]  /*13dd0*/  SHF.R.S32.HI R2, RZ, 0x1f, R239 ;  /* 0x0000001fff027819 */ /* 0x000fea00000114ef */
[----:B------:R-:W-:Y:S01]  /*13de0*/  IMAD R4, R2, c[0x0][0x208], RZ ;  /* 0x0000820002047a24 */ /* 0x000fe200078e02ff */
[----:B------:R-:W3:Y:S01]  /*13df0*/  LDL R5, [R1+0x20] ;  /* 0x0000200001057983 */ /* 0x000ee20000100800 */
[C---:B------:R-:W-:Y:S04]  /*13e00*/  IMAD.WIDE.U32 R2, R239.reuse, c[0x0][0x208], RZ ;  /* 0x00008200ef027a25 */ /* 0x040fe800078e00ff */
[----:B------:R-:W-:Y:S05]  /*13e10*/  IMAD R4, R239, c[0x0][0x20c], R4 ;  /* 0x00008300ef047a24 */ /* 0x000fea00078e0204 */
[----:B------:R-:W-:Y:S02]  /*13e20*/  IADD3 R3, R3, R4, RZ ;  /* 0x0000000403037210 */ /* 0x000fe40007ffe0ff */
[----:B------:R-:W-:Y:S03]  /*13e30*/  SHF.R.S32.HI R4, RZ, 0x1f, R236 ;  /* 0x0000001fff047819 */ /* 0x000fe600000114ec */
[----:B------:R-:W-:Y:S04]  /*13e40*/  IMAD.WIDE.U32 R2, R236, c[0x0][0x218], R2 ;  /* 0x00008600ec027a25 */ /* 0x000fe800078e0002 */
        /* <DEDUP_REMOVED lines=8> */
.L_x_1737:
[----:B------:R-:W-:-:S05]  /*13ed0*/  BRA.DIV ~URZ, `(.L_x_1632) ;  /* 0x0000d9b27f007947 */ /* 0x000fca000b800000 */
[----:B------:R-:W3:Y:S01]  /*13ee0*/  SHFL.IDX PT, R2, R8, RZ, 0x181f ;  /* 0x00181fff08027589 */ /* 0x000ee200000e0000 */
[----:B------:R-:W-:Y:S02]  /*13ef0*/  ISETP.GE.AND P2, PT, R76, c[0x0][0x1d4], PT ;  /* 0x000075004c007a0c */ /* 0x000fe40003f46270 */
[----:B------:R-:W-:Y:S01]  /*13f00*/  ISETP.GE.AND P1, PT, R226, c[0x0][0x1d4], PT ;  /* 0x00007500e2007a0c */ /* 0x000fe20003f26270 */
[----:B------:R-:W-:Y:S01]  /*13f10*/  SHFL.IDX PT, R10, R6, 0x2, 0x181f ;  /* 0x00581f00060a7f89 */ /* 0x000fe200000e0000 */
[CC--:B---3--:R-:W-:Y:S05]  /*13f20*/  IADD3 R4, P0, R2.reuse, R230.reuse, RZ ;  /* 0x000000e602047210 */ /* 0x0c8fea0007f1e0ff */
[C-C-:B--2---:R-:W-:Y:S01]  /*13f30*/  IMAD.X R5, R9.reuse, 0x1, R231.reuse, P0 ;  /* 0x0000000109057824 */ /* 0x144fe200000e06e7 */
[-C--:B------:R-:W-:Y:S04]  /*13f40*/  IADD3 R2, P0, R2, R233.reuse, RZ ;  /* 0x000000e902027210 */ /* 0x080fe80007f1e0ff */
[----:B------:R-:W-:Y:S01]  /*13f50*/  @!PT LDS RZ, [RZ] ;  /* 0x00000000fffff984 */ /* 0x000fe20000000800 */
[----:B------:R2:W-:Y:S01]  /*13f60*/  LDGSTS.E.BYPASS.LTC128B.128 [R227+0x100], [R4.64], !P2 ;  /* 0x0010000004e37fae */ /* 0x0005e2000d101d48 */
[--C-:B------:R-:W-:Y:S03]  /*13f70*/  IMAD.X R3, R9, 0x1, R232.reuse, P0 ;  /* 0x0000000109037824 */ /* 0x100fe600000e06e8 */
[----:B------:R-:W-:Y:S04]  /*13f80*/  SHFL.IDX PT, R9, R8, 0x2, 0x181f ;  /* 0x00581f0008097f89 */ /* 0x000fe800000e0000 */
        /* <DEDUP_REMOVED lines=11> */
.L_x_1738:
[C---:B---3--:R-:W-:Y:S01]  /*14040*/  IADD3 R2, -R5.reuse, 0x10, RZ ;  /* 0x0000001005027810 */ /* 0x048fe20007ffe1ff */
[----:B------:R-:W2:Y:S01]  /*14050*/  S2R R11, SR_TID.X ;  /* 0x00000000000b7919 */ /* 0x000ea20000002100 */
        /* <DEDUP_REMOVED lines=9> */
[----:B---3--:R-:W-:Y:S04]  /*140f0*/  IADD3 R2, -R4, 0x10, RZ ;  /* 0x0000001004027810 */ /* 0x008fe80007ffe1ff */
[----:B------:R-:W-:Y:S04]  /*14100*/  LOP3.LUT R2, R2, 0xf, RZ, 0xc0, !PT ;  /* 0x0000000f02027812 */ /* 0x000fe800078ec0ff */
[----:B------:R-:W-:Y:S04]  /*14110*/  IADD3 R2, P1, P0, R2, R9, R233 ;  /* 0x0000000902027210 */ /* 0x000fe8000783e0e9 */
[----:B------:R-:W-:Y:S02]  /*14120*/  IADD3.X R3, RZ, R10, R232, P1, P0 ;  /* 0x0000000aff037210 */ /* 0x000fe40000fe04e8 */
[----:B--2---:R-:W-:Y:S03]  /*14130*/  ISETP.GT.AND P0, PT, R11, 0x7f, PT ;  /* 0x0000007f0b00780c */ /* 0x004fe60003f04270 */
[----:B------:R2:W-:Y:S10]  /*14140*/  LDGSTS.E.BYPASS.LTC128B.128.ZFILL [R227+0x5900], [R2.64], P2 ;  /* 0x0590000002e37fae */ /* 0x0005f40009141d48 */
[----:B------:R-:W-:-:S05]  /*14150*/  @P0 BRA `(.L_x_1630) ;  /* 0x0000012000000947 */ /* 0x000fca0003800000 */
[----:B------:R-:W-:-:S05]  /*14160*/  BRA.DIV ~URZ, `(.L_x_1633) ;  /* 0x0000dab27f007947 */ /* 0x000fca000b800000 */
[----:B------:R3:W4:Y:S04]  /*14170*/  SHFL.IDX PT, R9, R6, 0x3, 0x181f ;  /* 0x00781f0006097f89 */ /* 0x00072800000e0000 */
[----:B-1----:R3:W1:Y:S02]  /*14180*/  SHFL.IDX PT, R6, R8, 0x3, 0x181f ;  /* 0x00781f0008067f89 */ /* 0x00266400000e0000 */
.L_x_1739:
        /* <DEDUP_REMOVED lines=15> */
.L_x_1630:
[----:B-1-34-:R-:W-:Y:S05]  /*14280*/  BSYNC B0 ;  /* 0x0000000000007941 */ /* 0x01afea0003800000 */
.L_x_1629:
[----:B------:R-:W0:Y:S01]  /*14290*/  LDGDEPBAR ;  /* 0x00000000000079af */ /* 0x000e220000000000 */
[----:B------:R-:W-:Y:S01]  /*142a0*/  WARPSYNC 0xffffffff ;  /* 0xffffffff00007948 */ /* 0x000fe20003800000 */
[C---:B------:R-:W-:Y:S01]  /*142b0*/  HMMA.16816.F32 R8, R140.reuse, R16, RZ ;  /* 0x000000108c08723c */ /* 0x040fe200000018ff */
[----:B------:R-:W-:Y:S05]  /*142c0*/  BSSY B0, `(.L_x_1634) ;  /* 0x0000173000007945 */ /* 0x000fea0003800000 */
[----:B------:R-:W3:Y:S02]  /*142d0*/  LDL R5, [R1+0xc] ;  /* 0x00000c0001057983 */ /* 0x000ee40000100800 */
        /* <DEDUP_REMOVED lines=24> */
[----:B------:R-:W2:Y:S07]  /*14460*/  LDSM.16.M88.4 R160, [R201+0x1800] ;  /* 0x00180000c9a0783b */ /* 0x000eae0000000200 */
[C---:B------:R-:W-:Y:S08]  /*14470*/  HMMA.16816.F32 R44, R144.reuse, R164, R44 ;  /* 0x000000a4902c723c */ /* 0x040ff0000000182c */
[C---:B------:R-:W-:Y:S01]  /*14480*/  HMMA.16816.F32 R48, R144.reuse, R166, R48 ;  /* 0x000000a69030723c */ /* 0x040fe20000001830 */
[----:B------:R-:W2:Y:S07]  /*14490*/  LDSM.16.M88.4 R164, [R201+0x2000] ;  /* 0x00200000c9a4783b */ /* 0x000eae0000000200 */
[C---:B------:R-:W-:Y:S08]  /*144a0*/  HMMA.16816.F32 R52, R144.reuse, R168, R52 ;  /* 0x000000a89034723c */ /* 0x040ff00000001834 */
[C---:B------:R-:W-:Y:S01]  /*144b0*/  HMMA.16816.F32 R56, R144.reuse, R170, R56 ;  /* 0x000000aa9038723c */ /* 0x040fe20000001838 */
[----:B------:R-:W2:Y:S07]  /*144c0*/  LDSM.16.M88.4 R168, [R201+0x2800] ;  /* 0x00280000c9a8783b */ /* 0x000eae0000000200 */
[C---:B------:R-:W-:Y:S08]  /*144d0*/  HMMA.16816.F32 R60, R144.reuse, R172, R60 ;  /* 0x000000ac903c723c */ /* 0x040ff0000000183c */
[----:B------:R-:W-:Y:S01]  /*144e0*/  HMMA.16816.F32 R64, R144, R174, R64 ;  /* 0x000000ae9040723c */ /* 0x000fe20000001840 */
[----:B------:R-:W-:Y:S07]  /*144f0*/  LDSM.16.M88.4 R172, [R200+0x1000] ;  /* 0x00100000c8ac783b */ /* 0x000fee0000000200 */
[C---:B-1----:R-:W-:Y:S08]  /*14500*/  HMMA.16816.F32 R8, R176.reuse, R148, R8 ;  /* 0x00000094b008723c */ /* 0x042ff00000001808 */
[C---:B------:R-:W-:Y:S01]  /*14510*/  HMMA.16816.F32 R16, R176.reuse, R150, R16 ;  /* 0x00000096b010723c */ /* 0x040fe20000001810 */
[----:B------:R-:W1:Y:S07]  /*14520*/  LDSM.16.M88.4 R148, [R201+0x3000] ;  /* 0x00300000c994783b */ /* 0x000e6e0000000200 */
[C---:B----4-:R-:W-:Y:S08]  /*14530*/  HMMA.16816.F32 R20, R176.reuse, R152, R20 ;  /* 0x00000098b014723c */ /* 0x050ff00000001814 */
[C---:B------:R-:W-:Y:S01]  /*14540*/  HMMA.16816.F32 R24, R176.reuse, R154, R24 ;  /* 0x0000009ab018723c */ /* 0x040fe20000001818 */
[----:B------:R-:W4:Y:S07]  /*14550*/  LDSM.16.M88.4 R152, [R200] ;  /* 0x00000000c898783b */ /* 0x000f2e0000000200 */
[C---:B-----5:R-:W-:Y:S08]  /*14560*/  HMMA.16816.F32 R28, R176.reuse, R156, R28 ;  /* 0x0000009cb01c723c */ /* 0x060ff0000000181c */
[C---:B------:R-:W-:Y:S01]  /*14570*/  HMMA.16816.F32 R32, R176.reuse, R158, R32 ;  /* 0x0000009eb020723c */ /* 0x040fe20000001820 */
[----:B------:R-:W5:Y:S07]  /*14580*/  LDSM.16.M88.4 R156, [R200+0x800] ;  /* 0x00080000c89c783b */ /* 0x000f6e0000000200 */
[C---:B--2---:R-:W-:Y:S08]  /*14590*/  HMMA.16816.F32 R36, R176.reuse, R160, R36 ;  /* 0x000000a0b024723c */ /* 0x044ff00000001824 */
[C---:B------:R-:W-:Y:S01]  /*145a0*/  HMMA.16816.F32 R40, R176.reuse, R162, R40 ;  /* 0x000000a2b028723c */ /* 0x040fe20000001828 */
[----:B------:R-:W-:Y:S07]  /*145b0*/  LDSM.16.M88.4 R160, [R200+0x3000] ;  /* 0x00300000c8a0783b */ /* 0x000fee0000000200 */
[C---:B------:R-:W-:Y:S08]  /*145c0*/  HMMA.16816.F32 R44, R176.reuse, R164, R44 ;  /* 0x000000a4b02c723c */ /* 0x040ff0000000182c */
[C---:B------:R-:W-:Y:S01]  /*145d0*/  HMMA.16816.F32 R48, R176.reuse, R166, R48 ;  /* 0x000000a6b030723c */ /* 0x040fe20000001830 */
[----:B------:R-:W-:Y:S07]  /*145e0*/  LDSM.16.M88.4 R164, [R202+0x3800] ;  /* 0x00380000caa4783b */ /* 0x000fee0000000200 */
[C---:B------:R-:W-:Y:S03]  /*145f0*/  HMMA.16816.F32 R52, R176.reuse, R168, R52 ;  /* 0x000000a8b034723c */ /* 0x040fe60000001834 */
[----:B---3--:R-:W-:Y:S05]  /*14600*/  ISETP.GT.AND P0, PT, R238, R5, PT ;  /* 0x00000005ee00720c */ /* 0x008fea0003f04270 */
[C---:B------:R-:W-:Y:S01]  /*14610*/  HMMA.16816.F32 R56, R176.reuse, R170, R56 ;  /* 0x000000aab038723c */ /* 0x040fe20000001838 */
[----:B------:R-:W-:Y:S07]  /*14620*/  LDSM.16.M88.4 R168, [R202+0x4000] ;  /* 0x00400000caa8783b */ /* 0x000fee0000000200 */
[C---:B-1----:R-:W-:Y:S08]  /*14630*/  HMMA.16816.F32 R60, R176.reuse, R148, R60 ;  /* 0x00000094b03c723c */ /* 0x042ff0000000183c */
[----:B------:R-:W-:Y:S01]  /*14640*/  HMMA.16816.F32 R64, R176, R150, R64 ;  /* 0x00000096b040723c */ /* 0x000fe20000001840 */
[----:B------:R-:W1:Y:S07]  /*14650*/  LDSM.16.M88.4 R148, [R200+0x1800] ;  /* 0x00180000c894783b */ /* 0x000e6e0000000200 */
[C---:B----4-:R-:W-:Y:S08]  /*14660*/  HMMA.16816.F32 R8, R180.reuse, R152, R8 ;  /* 0x00000098b408723c */ /* 0x050ff00000001808 */
[C---:B------:R-:W-:Y:S01]  /*14670*/  HMMA.16816.F32 R16, R180.reuse, R154, R16 ;  /* 0x0000009ab410723c */ /* 0x040fe20000001810 */
[----:B------:R-:W2:Y:S07]  /*14680*/  LDSM.16.M88.4 R152, [R200+0x2000] ;  /* 0x00200000c898783b */ /* 0x000eae0000000200 */
[C---:B-----5:R-:W-:Y:S08]  /*14690*/  HMMA.16816.F32 R20, R180.reuse, R156, R20 ;  /* 0x0000009cb414723c */ /* 0x060ff00000001814 */
[C---:B------:R-:W-:Y:S01]  /*146a0*/  HMMA.16816.F32 R24, R180.reuse, R158, R24 ;  /* 0x0000009eb418723c */ /* 0x040fe20000001818 */
[----:B------:R-:W3:Y:S07]  /*146b0*/  LDSM.16.M88.4 R156, [R200+0x2800] ;  /* 0x00280000c89c783b */ /* 0x000eee0000000200 */
        /* <DEDUP_REMOVED lines=12> */
[C---:B------:R-:W-:Y:S08]  /*14780*/  HMMA.16816.F32 R60, R180.reuse, R160, R60 ;  /* 0x000000a0b43c723c */ /* 0x040ff0000000183c */
[----:B------:R-:W-:Y:S01]  /*14790*/  HMMA.16816.F32 R64, R180, R162, R64 ;  /* 0x000000a2b440723c */ /* 0x000fe20000001840 */
[----:B------:R-:W5:Y:S07]  /*147a0*/  LDSM.16.M88.4 R160, [R202+0x6800] ;  /* 0x00680000caa0783b */ /* 0x000f6e0000000200 */
[C---:B------:R-:W-:Y:S08]  /*147b0*/  HMMA.16816.F32 R8, R184.reuse, R164, R8 ;  /* 0x000000a4b808723c */ /* 0x040ff00000001808 */
[C---:B------:R-:W-:Y:S01]  /*147c0*/  HMMA.16816.F32 R16, R184.reuse, R166, R16 ;  /* 0x000000a6b810723c */ /* 0x040fe20000001810 */
[----:B------:R-:W2:Y:S07]  /*147d0*/  LDSM.16.M88.4 R164, [R214] ;  /* 0x00000000d6a4783b */ /* 0x000eae0000000200 */
[C---:B------:R-:W-:Y:S08]  /*147e0*/  HMMA.16816.F32 R20, R184.reuse, R168, R20 ;  /* 0x000000a8b814723c */ /* 0x040ff00000001814 */
[C---:B------:R-:W-:Y:S01]  /*147f0*/  HMMA.16816.F32 R24, R184.reuse, R170, R24 ;  /* 0x000000aab818723c */ /* 0x040fe20000001818 */
[----:B------:R-:W3:Y:S07]  /*14800*/  LDSM.16.M88.4 R168, [R208] ;  /* 0x00000000d0a8783b */ /* 0x000eee0000000200 */
[C---:B----4-:R-:W-:Y:S08]  /*14810*/  HMMA.16816.F32 R28, R184.reuse, R172, R28 ;  /* 0x000000acb81c723c */ /* 0x050ff0000000181c */
        /* <DEDUP_REMOVED lines=11> */
[C---:B-----5:R-:W-:Y:S08]  /*148d0*/  HMMA.16816.F32 R60, R184.reuse, R160, R60 ;  /* 0x000000a0b83c723c */ /* 0x060ff0000000183c */
[----:B------:R-:W-:Y:S01]  /*148e0*/  HMMA.16816.F32 R64, R184, R162, R64 ;  /* 0x000000a2b840723c */ /* 0x000fe20000001840 */
[----:B------:R-:W5:Y:S07]  /*148f0*/  LDSM.16.M88.4 R160, [R213] ;  /* 0x00000000d5a0783b */ /* 0x000f6e0000000200 */
[C---:B------:R-:W-:Y:S08]  /*14900*/  HMMA.16816.F32 R8, R188.reuse, R164, R8 ;  /* 0x000000a4bc08723c */ /* 0x040ff00000001808 */
[C---:B------:R-:W-:Y:S01]  /*14910*/  HMMA.16816.F32 R16, R188.reuse, R166, R16 ;  /* 0x000000a6bc10723c */ /* 0x040fe20000001810 */
[----:B------:R-:W2:Y:S07]  /*14920*/  LDSM.16.M88.4 R164, [R201+0x3800] ;  /* 0x00380000c9a4783b */ /* 0x000eae0000000200 */
[C---:B------:R-:W-:Y:S08]  /*14930*/  HMMA.16816.F32 R20, R188.reuse, R168, R20 ;  /* 0x000000a8bc14723c */ /* 0x040ff00000001814 */
[C---:B------:R-:W-:Y:S01]  /*14940*/  HMMA.16816.F32 R24, R188.reuse, R170, R24 ;  /* 0x000000aabc18723c */ /* 0x040fe20000001818 */
[----:B------:R-:W3:Y:S07]  /*14950*/  LDSM.16.M88.4 R168, [R201+0x4000] ;  /* 0x00400000c9a8783b */ /* 0x000eee0000000200 */
[C---:B----4-:R-:W-:Y:S08]  /*14960*/  HMMA.16816.F32 R28, R188.reuse, R172, R28 ;  /* 0x000000acbc1c723c */ /* 0x050ff0000000181c */
        /* <DEDUP_REMOVED lines=11> */
[C---:B-----5:R-:W-:Y:S08]  /*14a20*/  HMMA.16816.F32 R60, R188.reuse, R160, R60 ;  /* 0x000000a0bc3c723c */ /* 0x060ff0000000183c */
[----:B------:R-:W-:Y:S01]  /*14a30*/  HMMA.16816.F32 R64, R188, R162, R64 ;  /* 0x000000a2bc40723c */ /* 0x000fe20000001840 */
[----:B------:R-:W4:Y:S07]  /*14a40*/  LDSM.16.M88.4 R160, [R201+0x6000] ;  /* 0x00600000c9a0783b */ /* 0x000f2e0000000200 */
[C---:B------:R-:W-:Y:S08]  /*14a50*/  HMMA.16816.F32 R8, R192.reuse, R164, R8 ;  /* 0x000000a4c008723c */ /* 0x040ff00000001808 */
[C---:B------:R-:W-:Y:S01]  /*14a60*/  HMMA.16816.F32 R16, R192.reuse, R166, R16 ;  /* 0x000000a6c010723c */ /* 0x040fe20000001810 */
[----:B------:R-:W5:Y:S07]  /*14a70*/  LDSM.16.M88.4 R164, [R201+0x6800] ;  /* 0x00680000c9a4783b */ /* 0x000f6e0000000200 */
[C---:B------:R-:W-:Y:S08]  /*14a80*/  HMMA.16816.F32 R20, R192.reuse, R168, R20 ;  /* 0x000000a8c014723c */ /* 0x040ff00000001814 */
[C---:B------:R-:W-:Y:S08]  /*14a90*/  HMMA.16816.F32 R24, R192.reuse, R170, R24 ;  /* 0x000000aac018723c */ /* 0x040ff00000001818 */
        /* <DEDUP_REMOVED lines=56> */
[----:B------:R5:W4:Y:S02]  /*14e20*/  MUFU.TANH R175, R2 ;  /* 0x0000000200af7308 */ /* 0x000b240000002400 */
[----:B------:R-:W-:Y:S01]  /*14e30*/  FMUL.FTZ R4, R50, c[0x0][0x320] ;  /* 0x0000c80032047a20 */ /* 0x000fe20000410000 */
[C---:B-1----:R-:W-:Y:S07]  /*14e40*/  HMMA.16816.F32 R52, R196.reuse, R16, R52 ;  /* 0x00000010c434723c */ /* 0x042fee0000001834 */
[----:B------:R-:W1:Y:S01]  /*14e50*/  MUFU.TANH R50, R4 ;  /* 0x0000000400327308 */ /* 0x000e620000002400 */
[C---:B------:R-:W-:Y:S04]  /*14e60*/  HMMA.16816.F32 R56, R196.reuse, R18, R56 ;  /* 0x00000012c438723c */ /* 0x040fe80000001838 */
[----:B---3--:R-:W-:Y:S04]  /*14e70*/  FMUL.FTZ R3, R51, c[0x0][0x320] ;  /* 0x0000c80033037a20 */ /* 0x008fe80000410000 */
[C---:B--2---:R-:W-:Y:S04]  /*14e80*/  HMMA.16816.F32 R60, R196.reuse, R8, R60 ;  /* 0x00000008c43c723c */ /* 0x044fe8000000183c */
[----:B-----5:R-:W-:Y:S04]  /*14e90*/  FMUL.FTZ R2, R23, c[0x0][0x320] ;  /* 0x0000c80017027a20 */ /* 0x020fe80000410000 */
[----:B------:R-:W-:Y:S01]  /*14ea0*/  HMMA.16816.F32 R64, R196, R10, R64 ;  /* 0x0000000ac440723c */ /* 0x000fe20000001840 */
[----:B------:R2:W3:Y:S03]  /*14eb0*/  MUFU.TANH R174, R2 ;  /* 0x0000000200ae7308 */ /* 0x0004e60000002400 */
        /* <DEDUP_REMOVED lines=45> */
[----:B------:R-:W2:Y:S10]  /*15190*/  MUFU.TANH R49, R3 ;  /* 0x0000000300317308 */ /* 0x000eb40000002400 */
        /* <DEDUP_REMOVED lines=35> */
[----:B------:R-:W-:Y:S02]  /*153d0*/  IMAD.MOV.U32 R243, RZ, RZ, c[0x0][0x2b8] ;  /* 0x0000ae00fff37624 */ /* 0x000fe400078e00ff */
[----:B------:R-:W-:Y:S01]  /*153e0*/  IMAD.MOV.U32 R236, RZ, RZ, RZ ;  /* 0x000000ffffec7224 */ /* 0x000fe200078e00ff */
[----:B------:R-:W3:Y:S02]  /*153f0*/  LDL.64 R244, [R1+0x30] ;  /* 0x0000300001f47983 */ /* 0x000ee40000100a00 */
[----:B------:R-:W-:Y:S02]  /*15400*/  ISETP.NE.AND P1, PT, R243, 0x1, PT ;  /* 0x00000001f300780c */ /* 0x000fe40003f25270 */
[----:B------:R-:W4:Y:S04]  /*15410*/  LDL R242, [R1+0x38] ;  /* 0x0000380001f27983 */ /* 0x000f280000100800 */
[----:B------:R-:W5:Y:S04]  /*15420*/  LDL.64 R240, [R1+0x28] ;  /* 0x0000280001f07983 */ /* 0x000f680000100a00 */
[----:B------:R-:W3:Y:S01]  /*15430*/  LDL R6, [R1+0x24] ;  /* 0x0000240001067983 */ /* 0x000ee20000100800 */
[----:B--2---:R-:W-:Y:S05]  /*15440*/  IMAD R3, R238, 0x70, R5 ;  /* 0x00000070ee037824 */ /* 0x004fea00078e0205 */
[----:B------:R-:W-:Y:S05]  /*15450*/  IADD3 R3, R3, -0x70, R0 ;  /* 0xffffff9003037810 */ /* 0x000fea0007ffe000 */
[----:B------:R-:W-:Y:S04]  /*15460*/  @P1 IMAD.HI.U32 R4, R3, c[0x0][0x2bc], RZ ;  /* 0x0000af0003041a27 */ /* 0x000fe800078e00ff */
[--C-:B-1----:R-:W-:Y:S01]  /*15470*/  IMAD.MOV.U32 R2, RZ, RZ, R3.reuse ;  /* 0x000000ffff027224 */ /* 0x102fe200078e0003 */
[----:B------:R-:W-:Y:S04]  /*15480*/  @P1 SHF.R.U32.HI R2, RZ, c[0x0][0x2c0], R4 ;  /* 0x0000b000ff021a19 */ /* 0x000fe80000011604 */
[C---:B------:R-:W-:Y:S02]  /*15490*/  IADD3 R5, -R2.reuse, RZ, RZ ;  /* 0x000000ff02057210 */ /* 0x040fe40007ffe1ff */
[C---:B---3--:R-:W-:Y:S03]  /*154a0*/  @!P5 IADD3 R4, P0, R2.reuse, R244, RZ ;  /* 0x000000f40204d210 */ /* 0x048fe60007f1e0ff */
        /* <DEDUP_REMOVED lines=8> */
[----:B------:R-:W-:Y:S05]  /*15530*/  IMAD R4, R239, c[0x0][0x1e4], R4 ;  /* 0x00007900ef047a24 */ /* 0x000fea00078e0204 */
[----:B------:R-:W-:Y:S02]  /*15540*/  IADD3 R3, R3, R4, RZ ;  /* 0x0000000403037210 */ /* 0x000fe40007ffe0ff */
[----:B--2---:R-:W-:Y:S03]  /*15550*/  SHF.R.S32.HI R4, RZ, 0x1f, R236 ;  /* 0x0000001fff047819 */ /* 0x004fe600000114ec */
[----:B------:R-:W-:Y:S04]  /*15560*/  IMAD.WIDE.U32 R2, R236, c[0x0][0x1f0], R2 ;  /* 0x00007c00ec027a25 */ /* 0x000fe800078e0002 */
        /* <DEDUP_REMOVED lines=8> */
.L_x_1740:
[----:B------:R-:W-:-:S05]  /*155f0*/  BRA.DIV ~URZ, `(.L_x_1637) ;  /* 0x0000c7627f007947 */ /* 0x000fca000b800000 */
[----:B------:R3:W4:Y:S02]  /*15600*/  SHFL.IDX PT, R2, R5, RZ, 0x181f ;  /* 0x00181fff05027589 */ /* 0x00072400000e0000 */
.L_x_1741:
[----:B------:R-:W-:Y:S11]  /*15610*/  ISETP.GE.AND P0, PT, R237, 0x1, PT ;  /* 0x00000001ed00780c */ /* 0x000ff60003f06270 */
[----:B------:R-:W-:Y:S02]  /*15620*/  @!UPT UIADD3 URZ, URZ, URZ, URZ ;  /* 0x0000003f3f3ff290 */ /* 0x000fe4000fffe03f */
[----:B------:R-:W-:Y:S02]  /*15630*/  @P0 ISETP.GE.AND P3, PT, R76, c[0x0][0x1d4], PT ;  /* 0x000075004c000a0c */ /* 0x000fe40003f66270 */
[----:B----4-:R-:W-:Y:S02]  /*15640*/  @P0 IADD3 R8, P1, R2, R230, RZ ;  /* 0x000000e602080210 */ /* 0x010fe40007f3e0ff */
[----:B------:R-:W-:Y:S03]  /*15650*/  @P0 ISETP.GE.AND P2, PT, R226, c[0x0][0x1d4], PT ;  /* 0x00007500e2000a0c */ /* 0x000fe60003f46270 */
[----:B--2---:R-:W-:Y:S01]  /*15660*/  @P0 IMAD.X R9, R6, 0x1, R231, P1 ;  /* 0x0000000106090824 */ /* 0x004fe200008e06e7 */
        /* <DEDUP_REMOVED lines=10> */
.L_x_1742:
[----:B------:R-:W-:Y:S11]  /*15710*/  ISETP.GE.AND P0, PT, R237, 0x21, PT ;  /* 0x00000021ed00780c */ /* 0x000ff60003f06270 */
[----:B------:R-:W-:Y:S02]  /*15720*/  @!UPT UIADD3 URZ, URZ, URZ, URZ ;  /* 0x0000003f3f3ff290 */ /* 0x000fe4000fffe03f */
[----:B------:R-:W-:Y:S02]  /*15730*/  @P0 ISETP.GE.AND P3, PT, R76, c[0x0][0x1d4], PT ;  /* 0x000075004c000a0c */ /* 0x000fe40003f66270 */
[----:B--2---:R-:W-:Y:S02]  /*15740*/  @P0 IADD3 R8, P1, R2, R230, RZ ;  /* 0x000000e602080210 */ /* 0x004fe40007f3e0ff */
[----:B------:R-:W-:Y:S03]  /*15750*/  @P0 ISETP.GE.AND P2, PT, R226, c[0x0][0x1d4], PT ;  /* 0x00007500e2000a0c */ /* 0x000fe60003f46270 */
[----:B-1----:R-:W-:Y:S01]  /*15760*/  @P0 IMAD.X R9, R6, 0x1, R231, P1 ;  /* 0x0000000106090824 */ /* 0x002fe200008e06e7 */
        /* <DEDUP_REMOVED lines=9> */
.L_x_1743:
[----:B------:R-:W-:-:S05]  /*15800*/  BRA.DIV ~URZ, `(.L_x_1640) ;  /* 0x0000c7027f007947 */ /* 0x000fca000b800000 */
[----:B-1----:R1:W2:Y:S02]  /*15810*/  SHFL.IDX PT, R2, R5, 0x2, 0x181f ;  /* 0x00581f0005027f89 */ /* 0x0022a400000e0000 */
.L_x_1744:
[----:B------:R-:W-:Y:S11]  /*15820*/  ISETP.GE.AND P0, PT, R237, 0x41, PT ;  /* 0x00000041ed00780c */ /* 0x000ff60003f06270 */
[----:B------:R-:W-:Y:S02]  /*15830*/  @!UPT UIADD3 URZ, URZ, URZ, URZ ;  /* 0x0000003f3f3ff290 */ /* 0x000fe4000fffe03f */
[----:B------:R-:W-:Y:S02]  /*15840*/  @P0 ISETP.GE.AND P3, PT, R76, c[0x0][0x1d4], PT ;  /* 0x000075004c000a0c */ /* 0x000fe40003f66270 */
[----:B--2---:R-:W-:Y:S02]  /*15850*/  @P0 IADD3 R8, P1, R2, R230, RZ ;  /* 0x000000e602080210 */ /* 0x004fe40007f3e0ff */
        /* <DEDUP_REMOVED lines=10> */
[----:B------:R1:W2:Y:S04]  /*15900*/  SHFL.IDX PT, R6, R4, 0x3, 0x181f ;  /* 0x00781f0004067f89 */ /* 0x0002a800000e0000 */
[----:B--2---:R1:W2:Y:S02]  /*15910*/  SHFL.IDX PT, R2, R5, 0x3, 0x181f ;  /* 0x00781f0005027f89 */ /* 0x0042a400000e0000 */
.L_x_1745:
[----:B------:R-:W-:Y:S11]  /*15920*/  ISETP.GE.AND P0, PT, R237, 0x61, PT ;  /* 0x00000061ed00780c */ /* 0x000ff60003f06270 */
[----:B------:R-:W-:Y:S02]  /*15930*/  @!UPT UIADD3 URZ, URZ, URZ, URZ ;  /* 0x0000003f3f3ff290 */ /* 0x000fe4000fffe03f */
[----:B------:R-:W-:Y:S02]  /*15940*/  @P0 ISETP.GE.AND P3, PT, R76, c[0x0][0x1d4], PT ;  /* 0x000075004c000a0c */ /* 0x000fe40003f66270 */
[----:B-12-4-:R-:W-:Y:S02]  /*15950*/  @P0 IADD3 R4, P1, R2, R230, RZ ;  /* 0x000000e602040210 */ /* 0x016fe40007f3e0ff */
[----:B------:R-:W-:Y:S03]  /*15960*/  @P0 ISETP.GE.AND P2, PT, R226, c[0x0][0x1d4], PT ;  /* 0x00007500e2000a0c */ /* 0x000fe60003f46270 */
[----:B---3--:R-:W-:Y:S01]  /*15970*/  @P0 IMAD.X R5, R6, 0x1, R231, P1 ;  /* 0x0000000106050824 */ /* 0x008fe200008e06e7 */
[----:B------:R-:W-:Y:S05]  /*15980*/  @P0 IADD3 R2, P1, R2, R233, RZ ;  /* 0x000000e902020210 */ /* 0x000fea0007f3e0ff */
[----:B------:R-:W-:Y:S01]  /*15990*/  @!PT LDS RZ, [RZ] ;  /* 0x00000000fffff984 */ /* 0x000fe20000000800 */
[----:B------:R-:W-:Y:S01]  /*159a0*/  @!PT LDS RZ, [RZ] ;  /* 0x00000000fffff984 */ /* 0x000fe20000000800 */
[----:B------:R-:W-:Y:S01]  /*159b0*/  @!PT LDS RZ, [RZ] ;  /* 0x00000000fffff984 */ /* 0x000fe20000000800 */
[----:B------:R1:W-:Y:S01]  /*159c0*/  @P0 LDGSTS.E.BYPASS.LTC128B.128 [R229+0xb100], [R4.64], !P3 ;  /* 0x0b10000004e50fae */ /* 0x0003e2000d901d48 */
[----:B------:R-:W-:Y:S05]  /*159d0*/  @P0 IMAD.X R3, R6, 0x1, R232, P1 ;  /* 0x0000000106030824 */ /* 0x000fea00008e06e8 */
[----:B------:R1:W-:Y:S02]  /*159e0*/  @P0 LDGSTS.E.BYPASS.LTC128B.128 [R229+0xe900], [R2.64], !P2 ;  /* 0x0e90000002e50fae */ /* 0x0003e4000d101d48 */
.L_x_1635:
[----:B--234-:R-:W-:Y:S05]  /*159f0*/  BSYNC B0 ;  /* 0x0000000000007941 */ /* 0x01cfea0003800000 */
.L_x_1634:
[----:B-1----:R-:W2:Y:S01]  /*15a00*/  LDL R4, [R1+0x40] ;  /* 0x0000400001047983 */ /* 0x002ea20000100800 */
[----:B------:R-:W-:Y:S03]  /*15a10*/  IMAD.MOV.U32 R8, RZ, RZ, c[0x0][0x2c4] ;  /* 0x0000b100ff087624 */ /* 0x000fe600078e00ff */
[----:B------:R-:W2:Y:S02]  /*15a20*/  LDL R2, [R1+0x64] ;  /* 0x0000640001027983 */ /* 0x000ea40000100800 */
[----:B------:R-:W-:Y:S02]  /*15a30*/  ISETP.NE.AND P0, PT, R8, 0x1, PT ;  /* 0x000000010800780c */ /* 0x000fe40003f05270 */
[----:B------:R-:W3:Y:S04]  /*15a40*/  LDL R6, [R1+0x60] ;  /* 0x0000600001067983 */ /* 0x000ee80000100800 */
[----:B------:R-:W4:Y:S04]  /*15a50*/  LDL R5, [R1+0x48] ;  /* 0x0000480001057983 */ /* 0x000f280000100800 */
[----:B------:R-:W4:Y:S04]  /*15a60*/  LDL R3, [R1+0x44] ;  /* 0x0000440001037983 */ /* 0x000f280000100800 */
[----:B------:R-:W0:Y:S01]  /*15a70*/  LDGDEPBAR ;  /* 0x00000000000079af */ /* 0x000e220000000000 */
[----:B--2---:R-:W-:Y:S04]  /*15a80*/  IMAD.IADD R4, R2, 0x1, R4 ;  /* 0x0000000102047824 */ /* 0x004fe800078e0204 */
[----:B------:R-:W-:Y:S05]  /*15a90*/  @P0 IMAD.HI.U32 R2, R4, c[0x0][0x2c8], RZ ;  /* 0x0000b20004020a27 */ /* 0x000fea00078e00ff */
[----:B------:R-:W-:Y:S01]  /*15aa0*/  @P0 SHF.R.U32.HI R4, RZ, c[0x0][0x2cc], R2 ;  /* 0x0000b300ff040a19 */ /* 0x000fe20000011602 */
[----:B------:R-:W-:Y:S05]  /*15ab0*/  IMAD R2, R238, -0x70, RZ ;  /* 0xffffff90ee027824 */ /* 0x000fea00078e02ff */
[----:B---3--:R-:W-:Y:S04]  /*15ac0*/  IADD3 R2, -R6, 0x1, R2 ;  /* 0x0000000106027810 */ /* 0x008fe80007ffe102 */
[----:B----4-:R-:W-:Y:S01]  /*15ad0*/  IADD3 R5, -R3, R2, R5 ;  /* 0x0000000203057210 */ /* 0x010fe20007ffe105 */
[----:B------:R-:W-:-:S05]  /*15ae0*/  BRA.DIV ~URZ, `(.L_x_1642) ;  /* 0x0000c5627f007947 */ /* 0x000fca000b800000 */
[----:B------:R1:W2:Y:S02]  /*15af0*/  SHFL.IDX PT, R2, R4, RZ, 0x1c1f ;  /* 0x001c1fff04027589 */ /* 0x0002a400000e0000 */
.L_x_1746:
[----:B--2---:R-:W-:Y:S05]  /*15b00*/  IMAD.IADD R2, R5, 0x1, R2 ;  /* 0x0000000105027824 */ /* 0x004fea00078e0202 */
[C---:B------:R-:W-:Y:S02]  /*15b10*/  ISETP.GT.AND P0, PT, R2.reuse, RZ, PT ;  /* 0x000000ff0200720c */ /* 0x040fe40003f04270 */
[C---:B------:R-:W-:Y:S02]  /*15b20*/  ISETP.GT.AND P1, PT, R2.reuse, 0x1, PT ;  /* 0x000000010200780c */ /* 0x040fe40003f24270 */
[----:B------:R-:W-:Y:S02]  /*15b30*/  FSEL R8, R173, -INF , P0 ;  /* 0xff800000ad087808 */ /* 0x000fe40000000000 */
[C---:B------:R-:W-:Y:S02]  /*15b40*/  ISETP.GT.AND P0, PT, R2.reuse, 0x10, PT ;  /* 0x000000100200780c */ /* 0x040fe40003f04270 */
[C---:B------:R-:W-:Y:S02]  /*15b50*/  ISETP.GT.AND P2, PT, R2.reuse, 0x8, PT ;  /* 0x000000080200780c */ /* 0x040fe40003f44270 */
[----:B------:R-:W-:Y:S02]  /*15b60*/  ISETP.GT.AND P3, PT, R2, 0x9, PT ;  /* 0x000000090200780c */ /* 0x000fe40003f64270 */
[----:B------:R-:W-:Y:S02]  /*15b70*/  FSEL R44, R172, -INF , P1 ;  /* 0xff800000ac2c7808 */ /* 0x000fe40000800000 */
[C---:B------:R-:W-:Y:S02]  /*15b80*/  ISETP.GT.AND P1, PT, R2.reuse, 0x11, PT ;  /* 0x000000110200780c */ /* 0x040fe40003f24270 */
[C---:B------:R-:W-:Y:S02]  /*15b90*/  ISETP.GT.AND P4, PT, R2.reuse, 0x19, PT ;  /* 0x000000190200780c */ /* 0x040fe40003f84270 */
[----:B------:R-:W-:Y:S02]  /*15ba0*/  FSEL R41, R165, -INF , P0 ;  /* 0xff800000a5297808 */ /* 0x000fe40000000000 */
[C---:B------:R-:W-:Y:S02]  /*15bb0*/  ISETP.GT.AND P0, PT, R2.reuse, 0x20, PT ;  /* 0x000000200200780c */ /* 0x040fe40003f04270 */
        /* <DEDUP_REMOVED lines=8> */
[----:B------:R-:W-:Y:S02]  /*15c40*/  FSEL R37, R157, -INF , P0 ;  /* 0xff8000009d257808 */ /* 0x000fe40000000000 */
[----:B------:R-:W-:Y:S02]  /*15c50*/  ISETP.GT.AND P0, PT, R2, 0x30, PT ;  /* 0x000000300200780c */ /* 0x000fe40003f04270 */
[----:B------:R-:W-:Y:S02]  /*15c60*/  FSEL R39, R163, -INF , P2 ;  /* 0xff800000a3277808 */ /* 0x000fe40001000000 */
        /* <DEDUP_REMOVED lines=8> */
[----:B------:R-:W-:Y:S02]  /*15cf0*/  ISETP.GT.AND P0, PT, R2, 0x41, PT ;  /* 0x000000410200780c */ /* 0x000fe40003f04270 */
[----:B------:R-:W-:Y:S02]  /*15d00*/  FSEL R32, R28, -INF , P2 ;  /* 0xff8000001c207808 */ /* 0x000fe40001000000 */
        /* <DEDUP_REMOVED lines=37> */
[----:B------:R-:W-:Y:S02]  /*15f60*/  ISETP.GT.AND P0, PT, R2, 0x20, PT ;  /* 0x000000200200780c */ /* 0x000fe40003f04270 */
[----:B------:R-:W-:Y:S02]  /*15f70*/  FSEL R66, R228, -INF , P2 ;  /* 0xff800000e4427808 */ /* 0x000fe40001000000 */
[----:B------:R-:W-:Y:S02]  /*15f80*/  ISETP.GT.AND P2, PT, R2, 0x18, PT ;  /* 0x000000180200780c */ /* 0x000fe40003f44270 */
[----:B------:R-:W-:Y:S02]  /*15f90*/  FSEL R65, R225, -INF , P3 ;  /* 0xff800000e1417808 */ /* 0x000fe40001800000 */
        /* <DEDUP_REMOVED lines=9> */
[----:B------:R-:W-:Y:S02]  /*16030*/  ISETP.GT.AND P2, PT, R2, 0x31, PT ;  /* 0x000000310200780c */ /* 0x000fe40003f44270 */
[----:B------:R-:W-:Y:S02]  /*16040*/  FSEL R58, R162, -INF , P3 ;  /* 0xff800000a23a7808 */ /* 0x000fe40001800000 */
[C---:B------:R-:W-:Y:S02]  /*16050*/  ISETP.GT.AND P3, PT, R2.reuse, 0x38, PT ;  /* 0x000000380200780c */ /* 0x040fe40003f64270 */
        /* <DEDUP_REMOVED lines=93> */
.L_x_1747:
[----:B------:R-:W3:Y:S01]  /*16630*/  LDL.LU R149, [R1] ;  /* 0x0000000001957983 */ /* 0x000ee20000300800 */
[C---:B------:R-:W-:Y:S01]  /*16640*/  FSETP.NEU.FTZ.AND P0, PT, R6.reuse, -INF , PT ;  /* 0xff8000000600780b */ /* 0x040fe20003f1d000 */
[----:B------:R-:W-:Y:S01]  /*16650*/  FMUL.FTZ R3, R6, c[0x0][0x2d0] ;  /* 0x0000b40006037a20 */ /* 0x000fe20000410000 */
        /* <DEDUP_REMOVED lines=39> */
[C---:B-1----:R-:W-:Y:S01]  /*168d0*/  F2FP.PACK_AB R148, R5.reuse, R18 ;  /* 0x000000120594723e */ /* 0x042fe200000000ff */
[C---:B------:R-:W-:Y:S02]  /*168e0*/  FFMA.FTZ R3, R2.reuse, R246, R18 ;  /* 0x000000f602037223 */ /* 0x040fe40000010012 */
[----:B------:R-:W-:Y:S01]  /*168f0*/  FMUL.FTZ R28, R2, R120 ;  /* 0x00000078021c7220 */ /* 0x000fe20000410000 */
[----:B------:R-:W1:Y:S01]  /*16900*/  MUFU.EX2 R18, R42 ;  /* 0x0000002a00127308 */ /* 0x000e620000000800 */
[----:B------:R-:W-:Y:S01]  /*16910*/  FADD.FTZ R15, R5, R3 ;  /* 0x00000003050f7221 */ /* 0x000fe20000010000 */
[C---:B------:R-:W-:Y:S01]  /*16920*/  FSEL R3, R4.reuse, RZ, P0 ;  /* 0x000000ff04037208 */ /* 0x040fe20000000000 */
[----:B------:R-:W-:Y:S02]  /*16930*/  FMUL.FTZ R5, R4, c[0x0][0x2d0] ;  /* 0x0000b40004057a20 */ /* 0x000fe40000410000 */
[C---:B------:R-:W-:Y:S02]  /*16940*/  FMUL.FTZ R29, R2.reuse, R121 ;  /* 0x00000079021d7220 */ /* 0x040fe40000410000 */
[----:B------:R-:W-:Y:S01]  /*16950*/  FADD.FTZ R3, -R3, R80 ;  /* 0x0000005003037221 */ /* 0x000fe20000010100 */
[----:B------:R-:W-:Y:S01]  /*16960*/  FSEL R5, R5, RZ, P0 ;  /* 0x000000ff05057208 */ /* 0x000fe20000000000 */
[----:B------:R-:W-:Y:S02]  /*16970*/  FMUL.FTZ R20, R2, R128 ;  /* 0x0000008002147220 */ /* 0x000fe40000410000 */
[----:B------:R-:W-:Y:S02]  /*16980*/  FMUL.FTZ R3, R3, c[0x0][0x2d0] ;  /* 0x0000b40003037a20 */ /* 0x000fe40000410000 */
[--C-:B------:R-:W-:Y:S02]  /*16990*/  FFMA.FTZ R8, R67, c[0x0][0x2d0], -R5.reuse ;  /* 0x0000b40043087a23 */ /* 0x100fe40000010805 */
[--C-:B------:R-:W-:Y:S02]  /*169a0*/  FFMA.FTZ R80, R66, c[0x0][0x2d0], -R5.reuse ;  /* 0x0000b40042507a23 */ /* 0x100fe40000010805 */
[----:B------:R-:W2:Y:S01]  /*169b0*/  MUFU.EX2 R3, R3 ;  /* 0x0000000300037308 */ /* 0x000ea20000000800 */
[--C-:B------:R-:W-:Y:S02]  /*169c0*/  FFMA.FTZ R151, R65, c[0x0][0x2d0], -R5.reuse ;  /* 0x0000b40041977a23 */ /* 0x100fe40000010805 */
[----:B------:R-:W-:Y:S02]  /*169d0*/  FMUL.FTZ R65, R2, R85 ;  /* 0x0000005502417220 */ /* 0x000fe40000410000 */
[--C-:B------:R-:W-:Y:S02]  /*169e0*/  FFMA.FTZ R154, R64, c[0x0][0x2d0], -R5.reuse ;  /* 0x0000b400409a7a23 */ /* 0x100fe40000010805 */
[----:B------:R-:W-:Y:S01]  /*169f0*/  FMUL.FTZ R64, R2, R84 ;  /* 0x0000005402407220 */ /* 0x000fe20000410000 */
[----:B-1----:R-:W-:Y:S01]  /*16a00*/  F2FP.PACK_AB R150, R18, R19 ;  /* 0x000000131296723e */ /* 0x002fe200000000ff */
        /* <DEDUP_REMOVED lines=10> */
[C---:B--2---:R-:W-:Y:S02]  /*16ab0*/  FMUL.FTZ R66, R3.reuse, R86 ;  /* 0x0000005603427220 */ /* 0x044fe40000410000 */
[----:B------:R-:W-:Y:S02]  /*16ac0*/  FMUL.FTZ R67, R3, R87 ;  /* 0x0000005703437220 */ /* 0x000fe40000410000 */
[----:B------:R-:W2:Y:S01]  /*16ad0*/  LDSM.16.MT88.4 R84, [R203] ;  /* 0x00000000cb54783b */ /* 0x000ea20000004200 */
        /* <DEDUP_REMOVED lines=10> */
[----:B-1----:R-:W-:Y:S01]  /*16b80*/  F2FP.PACK_AB R151, R121, R120 ;  /* 0x000000787997723e */ /* 0x002fe200000000ff */
        /* <DEDUP_REMOVED lines=8> */
[----:B------:R-:W-:Y:S01]  /*16c10*/  FFMA.FTZ R5, R10, c[0x0][0x2d0], -R5 ;  /* 0x0000b4000a057a23 */ /* 0x000fe20000010805 */
[----:B------:R-:W-:Y:S01]  /*16c20*/  MUFU.EX2 R11, R9 ;  /* 0x00000009000b7308 */ /* 0x000fe20000000800 */
[C---:B------:R-:W-:Y:S02]  /*16c30*/  FMUL.FTZ R16, R2.reuse, R132 ;  /* 0x0000008402107220 */ /* 0x040fe40000410000 */
[C---:B------:R-:W-:Y:S02]  /*16c40*/  FMUL.FTZ R17, R2.reuse, R133 ;  /* 0x0000008502117220 */ /* 0x040fe40000410000 */
[----:B------:R-:W-:Y:S01]  /*16c50*/  FMUL.FTZ R21, R2, R129 ;  /* 0x0000008102157220 */ /* 0x000fe20000410000 */
[----:B------:R-:W-:Y:S01]  /*16c60*/  MOV R129, R36 ;  /* 0x0000002400817202 */ /* 0x000fe20000000f00 */
[C---:B------:R-:W-:Y:S02]  /*16c70*/  FMUL.FTZ R22, R3.reuse, R130 ;  /* 0x0000008203167220 */ /* 0x040fe40000410000 */
[C---:B------:R-:W-:Y:S01]  /*16c80*/  FMUL.FTZ R23, R3.reuse, R131 ;  /* 0x0000008303177220 */ /* 0x040fe20000410000 */
[----:B------:R4:W-:Y:S01]  /*16c90*/  MUFU.EX2 R10, R8 ;  /* 0x00000008000a7308 */ /* 0x0009e20000000800 */
[C---:B------:R-:W-:Y:S02]  /*16ca0*/  FMUL.FTZ R26, R3.reuse, R126 ;  /* 0x0000007e031a7220 */ /* 0x040fe40000410000 */
[C---:B------:R-:W-:Y:S01]  /*16cb0*/  FMUL.FTZ R27, R3.reuse, R127 ;  /* 0x0000007f031b7220 */ /* 0x040fe20000410000 */
[----:B-1----:R-:W-:Y:S01]  /*16cc0*/  IADD3 R234, R238, -0x1, RZ ;  /* 0xffffffffeeea7810 */ /* 0x002fe20007ffe0ff */
[C---:B------:R-:W-:Y:S01]  /*16cd0*/  FMUL.FTZ R24, R2.reuse, R124 ;  /* 0x0000007c02187220 */ /* 0x040fe20000410000 */
[----:B------:R-:W-:Y:S01]  /*16ce0*/  MOV R124, R37 ;  /* 0x00000025007c7202 */ /* 0x000fe20000000f00 */
[C---:B------:R-:W-:Y:S01]  /*16cf0*/  FMUL.FTZ R25, R2.reuse, R125 ;  /* 0x0000007d02197220 */ /* 0x040fe20000410000 */
[----:B------:R-:W-:Y:S01]  /*16d00*/  MOV R125, R38 ;  /* 0x00000026007d7202 */ /* 0x000fe20000000f00 */
[C---:B------:R-:W-:Y:S01]  /*16d10*/  FMUL.FTZ R30, R3.reuse, R122 ;  /* 0x0000007a031e7220 */ /* 0x040fe20000410000 */
[----:B------:R-:W1:Y:S01]  /*16d20*/  MUFU.EX2 R132, R156 ;  /* 0x0000009c00847308 */ /* 0x000e620000000800 */
[C---:B------:R-:W-:Y:S02]  /*16d30*/  FMUL.FTZ R31, R3.reuse, R123 ;  /* 0x0000007b031f7220 */ /* 0x040fe40000410000 */
[C---:B------:R-:W-:Y:S02]  /*16d40*/  FMUL.FTZ R34, R3.reuse, R118 ;  /* 0x0000007603227220 */ /* 0x040fe40000410000 */
[----:B------:R-:W-:Y:S02]  /*16d50*/  FMUL.FTZ R35, R3, R119 ;  /* 0x0000007703237220 */ /* 0x000fe40000410000 */
[C---:B------:R-:W-:Y:S01]  /*16d60*/  FMUL.FTZ R32, R2.reuse, R116 ;  /* 0x0000007402207220 */ /* 0x040fe20000410000 */
[----:B------:R-:W-:Y:S01]  /*16d70*/  MOV R116, R39 ;  /* 0x0000002700747202 */ /* 0x000fe20000000f00 */
[C---:B------:R-:W-:Y:S01]  /*16d80*/  FMUL.FTZ R33, R2.reuse, R117 ;  /* 0x0000007502217220 */ /* 0x040fe20000410000 */
[----:B------:R-:W-:Y:S01]  /*16d90*/  MOV R117, R40 ;  /* 0x0000002800757202 */ /* 0x000fe20000000f00 */
[C---:B------:R-:W-:Y:S01]  /*16da0*/  FMUL.FTZ R36, R2.reuse, R112 ;  /* 0x0000007002247220 */ /* 0x040fe20000410000 */
[----:B------:R-:W-:Y:S01]  /*16db0*/  MOV R112, R41 ;  /* 0x0000002900707202 */ /* 0x000fe20000000f00 */
[----:B------:R-:W-:Y:S01]  /*16dc0*/  FMUL.FTZ R37, R2, R113 ;  /* 0x0000007102257220 */ /* 0x000fe20000410000 */
[----:B------:R-:W-:Y:S01]  /*16dd0*/  MOV R113, R44 ;  /* 0x0000002c00717202 */ /* 0x000fe20000000f00 */
[----:B----4-:R-:W-:Y:S01]  /*16de0*/  FADD.FTZ R8, R19, R15 ;  /* 0x0000000f13087221 */ /* 0x010fe20000010000 */
[----:B------:R-:W-:Y:S01]  /*16df0*/  MUFU.EX2 R133, R162 ;  /* 0x000000a200857308 */ /* 0x000fe20000000800 */
[C---:B------:R-:W-:Y:S02]  /*16e00*/  FMUL.FTZ R19, R3.reuse, R135 ;  /* 0x0000008703137220 */ /* 0x040fe40000410000 */
[----:B------:R-:W-:Y:S02]  /*16e10*/  FADD.FTZ R152, R18, R8 ;  /* 0x0000000812987221 */ /* 0x000fe40000010000 */
        /* <DEDUP_REMOVED lines=19> */
[C---:B------:R-:W-:Y:S01]  /*16f50*/  FMUL.FTZ R53, R2.reuse, R97 ;  /* 0x0000006102357220 */ /* 0x040fe20000410000 */
        /* <DEDUP_REMOVED lines=10> */
[C---:B------:R-:W-:Y:S01]  /*17000*/  FMUL.FTZ R60, R2.reuse, R88 ;  /* 0x00000058023c7220 */ /* 0x040fe20000410000 */
[----:B-1----:R-:W-:Y:S01]  /*17010*/  MOV R174, R132 ;  /* 0x0000008400ae7202 */ /* 0x002fe20000000f00 */
[C---:B------:R-:W-:Y:S02]  /*17020*/  FMUL.FTZ R61, R2.reuse, R89 ;  /* 0x00000059023d7220 */ /* 0x040fe40000410000 */
[C---:B------:R-:W-:Y:S02]  /*17030*/  FMUL.FTZ R62, R3.reuse, R90 ;  /* 0x0000005a033e7220 */ /* 0x040fe40000410000 */
[C---:B------:R-:W-:Y:S01]  /*17040*/  FMUL.FTZ R63, R3.reuse, R91 ;  /* 0x0000005b033f7220 */ /* 0x040fe20000410000 */
[----:B------:R-:W-:Y:S01]  /*17050*/  MUFU.EX2 R92, R158 ;  /* 0x0000009e005c7308 */ /* 0x000fe20000000800 */
[C---:B------:R-:W-:Y:S01]  /*17060*/  FMUL.FTZ R70, R3.reuse, R70 ;  /* 0x0000004603467220 */ /* 0x040fe20000410000 */
[----:B------:R-:W-:Y:S01]  /*17070*/  LDSM.16.MT88.4 R88, [R203+0x800] ;  /* 0x00080000cb58783b */ /* 0x000fe20000004200 */
[C---:B------:R-:W-:Y:S02]  /*17080*/  FMUL.FTZ R71, R3.reuse, R71 ;  /* 0x0000004703477220 */ /* 0x040fe40000410000 */
[C---:B------:R-:W-:Y:S02]  /*17090*/  FMUL.FTZ R74, R3.reuse, R74 ;  /* 0x0000004a034a7220 */ /* 0x040fe40000410000 */
[C---:B------:R-:W-:Y:S02]  /*170a0*/  FMUL.FTZ R75, R3.reuse, R75 ;  /* 0x0000004b034b7220 */ /* 0x040fe40000410000 */
[C---:B------:R-:W-:Y:S01]  /*170b0*/  FMUL.FTZ R68, R2.reuse, R68 ;  /* 0x0000004402447220 */ /* 0x040fe20000410000 */
[----:B------:R-:W-:Y:S01]  /*170c0*/  MUFU.EX2 R114, R153 ;  /* 0x0000009900727308 */ /* 0x000fe20000000800 */
[C---:B------:R-:W-:Y:S02]  /*170d0*/  FMUL.FTZ R69, R2.reuse, R69 ;  /* 0x0000004502457220 */ /* 0x040fe40000410000 */
[C---:B------:R-:W-:Y:S02]  /*170e0*/  FMUL.FTZ R72, R2.reuse, R72 ;  /* 0x0000004802487220 */ /* 0x040fe40000410000 */
[----:B------:R-:W-:Y:S05]  /*170f0*/  FMUL.FTZ R73, R2, R73 ;  /* 0x0000004902497220 */ /* 0x000fea0000410000 */
[----:B------:R1:W-:Y:S10]  /*17100*/  MUFU.EX2 R153, R124 ;  /* 0x0000007c00997308 */ /* 0x0003f40000000800 */
[----:B------:R-:W-:Y:S10]  /*17110*/  MUFU.EX2 R166, R170 ;  /* 0x000000aa00a67308 */ /* 0x000ff40000000800 */
[----:B------:R-:W-:Y:S01]  /*17120*/  MUFU.EX2 R108, R242 ;  /* 0x000000f2006c7308 */ /* 0x000fe20000000800 */
[----:B-1----:R-:W-:Y:S09]  /*17130*/  LDSM.16.MT88.4 R124, [R204+0x3000] ;  /* 0x00300000cc7c783b */ /* 0x002ff20000004200 */
[----:B------:R-:W-:Y:S01]  /*17140*/  MUFU.EX2 R5, R5 ;  /* 0x0000000500057308 */ /* 0x000fe20000000800 */
[C---:B---3--:R-:W-:Y:S01]  /*17150*/  FFMA.FTZ R9, R3.reuse, R149, R11 ;  /* 0x0000009503097223 */ /* 0x048fe2000001000b */
[C---:B------:R-:W-:Y:S01]  /*17160*/  F2FP.PACK_AB R149, R10.reuse, R11 ;  /* 0x0000000b0a95723e */ /* 0x040fe200000000ff */
[C---:B------:R-:W-:Y:S02]  /*17170*/  FMUL.FTZ R11, R3.reuse, R139 ;  /* 0x0000008b030b7220 */ /* 0x040fe40000410000 */
[----:B------:R-:W-:Y:S02]  /*17180*/  FADD.FTZ R15, R10, R9 ;  /* 0x000000090a0f7221 */ /* 0x000fe40000010000 */
[----:B------:R-:W-:Y:S02]  /*17190*/  FMUL.FTZ R9, R2, R137 ;  /* 0x0000008902097220 */ /* 0x000fe40000410000 */
[----:B------:R-:W-:Y:S01]  /*171a0*/  FMUL.FTZ R10, R3, R138 ;  /* 0x0000008a030a7220 */ /* 0x000fe20000410000 */
[----:B------:R-:W-:Y:S01]  /*171b0*/  MOV R136, R15 ;  /* 0x0000000f00887202 */ /* 0x000fe20000000f00 */
[----:B------:R-:W-:Y:S05]  /*171c0*/  MUFU.EX2 R137, R155 ;  /* 0x0000009b00897308 */ /* 0x000fea0000000800 */
[C---:B--2---:R-:W-:Y:S05]  /*171d0*/  HMMA.16816.F32 R8, R148.reuse, R84, R8 ;  /* 0x000000549408723c */ /* 0x044fea0000001808 */
[----:B------:R-:W1:Y:S03]  /*171e0*/  MUFU.EX2 R15, R160 ;  /* 0x000000a0000f7308 */ /* 0x000e660000000800 */
[C---:B------:R-:W-:Y:S01]  /*171f0*/  HMMA.16816.F32 R16, R148.reuse, R86, R16 ;  /* 0x000000569410723c */ /* 0x040fe20000001810 */
[----:B------:R-:W2:Y:S06]  /*17200*/  LDSM.16.MT88.4 R84, [R204] ;  /* 0x00000000cc54783b */ /* 0x000eac0000004200 */
[----:B------:R-:W-:Y:S10]  /*17210*/  MUFU.EX2 R160, R235 ;  /* 0x000000eb00a07308 */ /* 0x000ff40000000800 */
[----:B------:R-:W3:Y:S01]  /*17220*/  MUFU.EX2 R3, R159 ;  /* 0x0000009f00037308 */ /* 0x000ee20000000800 */
[----:B-1----:R-:W-:Y:S09]  /*17230*/  FADD.FTZ R2, R15, R152 ;  /* 0x000000980f027221 */ /* 0x002ff20000010000 */
[----:B------:R-:W-:Y:S10]  /*17240*/  MUFU.EX2 R159, R240 ;  /* 0x000000f0009f7308 */ /* 0x000ff40000000800 */
[----:B------:R-:W-:Y:S01]  /*17250*/  MUFU.EX2 R113, R113 ;  /* 0x0000007100717308 */ /* 0x000fe20000000800 */
[C---:B--2---:R-:W-:Y:S03]  /*17260*/  HMMA.16816.F32 R20, R148.reuse, R84, R20 ;  /* 0x000000549414723c */ /* 0x044fe60000001814 */
[C---:B---3--:R-:W-:Y:S06]  /*17270*/  FADD.FTZ R2, R3.reuse, R2 ;  /* 0x0000000203027221 */ /* 0x048fec0000010000 */
[----:B------:R-:W1:Y:S03]  /*17280*/  MUFU.EX2 R112, R112 ;  /* 0x0000007000707308 */ /* 0x000e660000000800 */
[----:B------:R-:W-:Y:S01]  /*17290*/  FADD.FTZ R2, R92, R2 ;  /* 0x000000025c027221 */ /* 0x000fe20000010000 */
[C---:B------:R-:W-:Y:S01]  /*172a0*/  HMMA.16816.F32 R24, R148.reuse, R86, R24 ;  /* 0x000000569418723c */ /* 0x040fe20000001818 */
[----:B------:R-:W2:Y:S02]  /*172b0*/  LDSM.16.MT88.4 R84, [R206] ;  /* 0x00000000ce54783b */ /* 0x000ea40000004200 */
[----:B------:R-:W-:Y:S03]  /*172c0*/  FADD.FTZ R2, R80, R2 ;  /* 0x0000000250027221 */ /* 0x000fe60000010000 */
[----:B------:R-:W-:Y:S10]  /*172d0*/  MUFU.EX2 R157, R246 ;  /* 0x000000f6009d7308 */ /* 0x000ff40000000800 */
[----:B------:R-:W-:Y:S10]  /*172e0*/  MUFU.EX2 R158, R245 ;  /* 0x000000f5009e7308 */ /* 0x000ff40000000800 */
[----:B------:R-:W-:Y:S10]  /*172f0*/  MUFU.EX2 R156, R247 ;  /* 0x000000f7009c7308 */ /* 0x000ff40000000800 */
[----:B------:R-:W-:Y:S01]  /*17300*/  MUFU.EX2 R155, R250 ;  /* 0x000000fa009b7308 */ /* 0x000fe20000000800 */
[C---:B--2---:R-:W-:Y:S09]  /*17310*/  HMMA.16816.F32 R28, R148.reuse, R84, R28 ;  /* 0x00000054941c723c */ /* 0x044ff2000000181c */
[----:B------:R-:W2:Y:S01]  /*17320*/  MUFU.EX2 R152, R129 ;  /* 0x0000008100987308 */ /* 0x000ea20000000800 */
[C---:B------:R-:W-:Y:S01]  /*17330*/  HMMA.16816.F32 R32, R148.reuse, R86, R32 ;  /* 0x000000569420723c */ /* 0x040fe20000001820 */
[----:B------:R-:W3:Y:S07]  /*17340*/  LDSM.16.MT88.4 R84, [R205] ;  /* 0x00000000cd54783b */ /* 0x000eee0000004200 */
[C---:B---3--:R-:W-:Y:S08]  /*17350*/  HMMA.16816.F32 R36, R148.reuse, R84, R36 ;  /* 0x000000549424723c */ /* 0x048ff00000001824 */
[C---:B------:R-:W-:Y:S01]  /*17360*/  HMMA.16816.F32 R40, R148.reuse, R86, R40 ;  /* 0x000000569428723c */ /* 0x040fe20000001828 */
[----:B------:R-:W3:Y:S07]  /*17370*/  LDSM.16.MT88.4 R84, [R203+0x3800] ;  /* 0x00380000cb54783b */ /* 0x000eee0000004200 */
        /* <DEDUP_REMOVED lines=9> */
[C---:B---3--:R-:W-:Y:S07]  /*17410*/  HMMA.16816.F32 R68, R148.reuse, R84, R68 ;  /* 0x000000549444723c */ /* 0x048fee0000001844 */
[----:B------:R-:W-:Y:S01]  /*17420*/  F2FP.PACK_AB R84, R3, R15 ;  /* 0x0000000f0354723e */ /* 0x000fe200000000ff */
[----:B------:R-:W-:Y:S01]  /*17430*/  HMMA.16816.F32 R72, R148, R86, R72 ;  /* 0x000000569448723c */ /* 0x000fe20000001848 */
[----:B------:R-:W3:Y:S03]  /*17440*/  MUFU.EX2 R15, R168 ;  /* 0x000000a8000f7308 */ /* 0x000ee60000000800 */
[----:B------:R-:W-:Y:S03]  /*17450*/  F2FP.PACK_AB R85, R114, R115 ;  /* 0x000000737255723e */ /* 0x000fe600000000ff */
[----:B------:R-:W-:Y:S02]  /*17460*/  F2FP.PACK_AB R86, R80, R92 ;  /* 0x0000005c5056723e */ /* 0x000fe400000000ff */
[----:B------:R-:W4:Y:S02]  /*17470*/  LDSM.16.MT88.4 R92, [R204+0x800] ;  /* 0x00080000cc5c783b */ /* 0x000f240000004200 */
[----:B------:R-:W5:Y:S01]  /*17480*/  MUFU.EX2 R3, R167 ;  /* 0x000000a700037308 */ /* 0x000f620000000800 */
[----:B------:R-:W-:Y:S02]  /*17490*/  F2FP.PACK_AB R87, R132, R137 ;  /* 0x000000898457723e */ /* 0x000fe400000000ff */
[----:B-1----:R-:W-:Y:S02]  /*174a0*/  F2FP.PACK_AB R148, R112, R113 ;  /* 0x000000717094723e */ /* 0x002fe400000000ff */
[----:B------:R-:W-:Y:S02]  /*174b0*/  F2FP.PACK_AB R149, R153, R154 ;  /* 0x0000009a9995723e */ /* 0x000fe400000000ff */
[----:B--2---:R-:W-:Y:S01]  /*174c0*/  F2FP.PACK_AB R151, R5, R152 ;  /* 0x000000980597723e */ /* 0x004fe200000000ff */
[C---:B------:R-:W-:Y:S02]  /*174d0*/  HMMA.16816.F32 R8, R84.reuse, R88, R8 ;  /* 0x000000585408723c */ /* 0x040fe40000001808 */
[----:B------:R-:W1:Y:S03]  /*174e0*/  MUFU.EX2 R80, R165 ;  /* 0x000000a500507308 */ /* 0x000e660000000800 */
[----:B---3--:R-:W-:Y:S03]  /*174f0*/  FADD.FTZ R2, R15, R2 ;  /* 0x000000020f027221 */ /* 0x008fe60000010000 */
[C---:B------:R-:W-:Y:S01]  /*17500*/  HMMA.16816.F32 R16, R84.reuse, R90, R16 ;  /* 0x0000005a5410723c */ /* 0x040fe20000001810 */
[----:B------:R-:W2:Y:S03]  /*17510*/  LDSM.16.MT88.4 R88, [R206+0x800] ;  /* 0x00080000ce58783b */ /* 0x000ea60000004200 */
[----:B------:R-:W-:Y:S01]  /*17520*/  MUFU.EX2 R168, R163 ;  /* 0x000000a300a87308 */ /* 0x000fe20000000800 */
[C---:B-----5:R-:W-:Y:S04]  /*17530*/  FADD.FTZ R2, R3.reuse, R2 ;  /* 0x0000000203027221 */ /* 0x060fe80000010000 */
[----:B------:R-:W-:Y:S05]  /*17540*/  FADD.FTZ R2, R96, R2 ;  /* 0x0000000260027221 */ /* 0x000fea0000010000 */
[----:B------:R-:W3:Y:S01]  /*17550*/  MUFU.EX2 R167, R164 ;  /* 0x000000a400a77308 */ /* 0x000ee20000000800 */
[C---:B-1----:R-:W-:Y:S01]  /*17560*/  FADD.FTZ R2, R80.reuse, R2 ;  /* 0x0000000250027221 */ /* 0x042fe20000010000 */
[C---:B----4-:R-:W-:Y:S08]  /*17570*/  HMMA.16816.F32 R20, R84.reuse, R92, R20 ;  /* 0x0000005c5414723c */ /* 0x050ff00000001814 */
[----:B------:R-:W-:Y:S01]  /*17580*/  MUFU.EX2 R165, R169 ;  /* 0x000000a900a57308 */ /* 0x000fe20000000800 */
[C---:B------:R-:W-:Y:S01]  /*17590*/  HMMA.16816.F32 R24, R84.reuse, R94, R24 ;  /* 0x0000005e5418723c */ /* 0x040fe20000001818 */
[----:B------:R-:W1:Y:S08]  /*175a0*/  LDSM.16.MT88.4 R92, [R205+0x800] ;  /* 0x00080000cd5c783b */ /* 0x000e700000004200 */
[----:B------:R-:W-:Y:S01]  /*175b0*/  MUFU.EX2 R164, R171 ;  /* 0x000000ab00a47308 */ /* 0x000fe20000000800 */
[C---:B--2---:R-:W-:Y:S09]  /*175c0*/  HMMA.16816.F32 R28, R84.reuse, R88, R28 ;  /* 0x00000058541c723c */ /* 0x044ff2000000181c */
[----:B------:R-:W-:Y:S01]  /*175d0*/  MUFU.EX2 R163, R172 ;  /* 0x000000ac00a37308 */ /* 0x000fe20000000800 */
        /* <DEDUP_REMOVED lines=18> */
[----:B------:R-:W4:Y:S01]  /*17700*/  LDSM.16.MT88.4 R96, [R206+0x1000] ;  /* 0x00100000ce60783b */ /* 0x000f220000004200 */
[----:B------:R5:W-:Y:S02]  /*17710*/  MUFU.EX2 R80, R173 ;  /* 0x000000ad00507308 */ /* 0x000be40000000800 */
[----:B------:R-:W-:Y:S02]  /*17720*/  F2FP.PACK_AB R84, R3, R15 ;  /* 0x0000000f0354723e */ /* 0x000fe400000000ff */
[----:B------:R-:W-:Y:S02]  /*17730*/  F2FP.PACK_AB R85, R128, R133 ;  /* 0x000000858055723e */ /* 0x000fe400000000ff */
[----:B---3--:R-:W-:Y:S04]  /*17740*/  F2FP.PACK_AB R87, R167, R168 ;  /* 0x000000a8a757723e */ /* 0x008fe800000000ff */
[----:B------:R-:W3:Y:S03]  /*17750*/  MUFU.EX2 R15, R225 ;  /* 0x000000e1000f7308 */ /* 0x000ee60000000800 */
[C---:B--2---:R-:W-:Y:S07]  /*17760*/  HMMA.16816.F32 R8, R84.reuse, R88, R8 ;  /* 0x000000585408723c */ /* 0x044fee0000001808 */
[----:B------:R2:W2:Y:S01]  /*17770*/  MUFU.EX2 R3, R175 ;  /* 0x000000af00037308 */ /* 0x0004a20000000800 */
[C---:B------:R-:W-:Y:S01]  /*17780*/  HMMA.16816.F32 R16, R84.reuse, R90, R16 ;  /* 0x0000005a5410723c */ /* 0x040fe20000001810 */
[----:B------:R-:W4:Y:S03]  /*17790*/  LDSM.16.MT88.4 R88, [R205+0x1000] ;  /* 0x00100000cd58783b */ /* 0x000f260000004200 */
[----:B-----5:R-:W-:Y:S04]  /*177a0*/  MOV R173, R137 ;  /* 0x0000008900ad7202 */ /* 0x020fe80000000f00 */
[C---:B-1----:R-:W-:Y:S04]  /*177b0*/  HMMA.16816.F32 R20, R84.reuse, R92, R20 ;  /* 0x0000005c5414723c */ /* 0x042fe80000001814 */
[----:B---3--:R-:W-:Y:S01]  /*177c0*/  FADD.FTZ R2, R15, R2 ;  /* 0x000000020f027221 */ /* 0x008fe20000010000 */
[----:B------:R-:W-:Y:S03]  /*177d0*/  MOV R225, R128 ;  /* 0x0000008000e17202 */ /* 0x000fe60000000f00 */
[C---:B------:R-:W-:Y:S01]  /*177e0*/  HMMA.16816.F32 R24, R84.reuse, R94, R24 ;  /* 0x0000005e5418723c */ /* 0x040fe20000001818 */
[----:B------:R-:W1:Y:S03]  /*177f0*/  LDSM.16.MT88.4 R92, [R203+0x4800] ;  /* 0x00480000cb5c783b */ /* 0x000e660000004200 */
[----:B--2---:R-:W-:Y:S01]  /*17800*/  MOV R175, R133 ;  /* 0x0000008500af7202 */ /* 0x004fe20000000f00 */
[C---:B------:R-:W-:Y:S03]  /*17810*/  FADD.FTZ R2, R3.reuse, R2 ;  /* 0x0000000203027221 */ /* 0x040fe60000010000 */
[C---:B----4-:R-:W-:Y:S01]  /*17820*/  HMMA.16816.F32 R28, R84.reuse, R96, R28 ;  /* 0x00000060541c723c */ /* 0x050fe2000000181c */
[----:B------:R-:W-:Y:S03]  /*17830*/  LDSM.16.MT88.4 R132, [R203+0x3000] ;  /* 0x00300000cb84783b */ /* 0x000fe60000004200 */
[----:B------:R-:W-:Y:S04]  /*17840*/  FADD.FTZ R2, R104, R2 ;  /* 0x0000000268027221 */ /* 0x000fe80000010000 */
[C---:B------:R-:W-:Y:S01]  /*17850*/  HMMA.16816.F32 R32, R84.reuse, R98, R32 ;  /* 0x000000625420723c */ /* 0x040fe20000001820 */
[----:B------:R-:W2:Y:S03]  /*17860*/  LDSM.16.MT88.4 R96, [R204+0x4800] ;  /* 0x00480000cc60783b */ /* 0x000ea60000004200 */
[C---:B------:R-:W-:Y:S04]  /*17870*/  FADD.FTZ R2, R80.reuse, R2 ;  /* 0x0000000250027221 */ /* 0x040fe80000010000 */
        /* <DEDUP_REMOVED lines=27> */
[C---:B-1----:R-:W-:Y:S04]  /*17a30*/  FADD.FTZ R2, R3.reuse, R2 ;  /* 0x0000000203027221 */ /* 0x042fe80000010000 */
[C---:B------:R-:W-:Y:S04]  /*17a40*/  HMMA.16816.F32 R20, R88.reuse, R100, R20 ;  /* 0x000000645814723c */ /* 0x040fe80000001814 */
[----:B------:R-:W-:Y:S04]  /*17a50*/  FADD.FTZ R2, R108, R2 ;  /* 0x000000026c027221 */ /* 0x000fe80000010000 */
[C---:B------:R-:W-:Y:S01]  /*17a60*/  HMMA.16816.F32 R24, R88.reuse, R102, R24 ;  /* 0x000000665818723c */ /* 0x040fe20000001818 */
[----:B------:R-:W-:Y:S03]  /*17a70*/  LDSM.16.MT88.4 R100, [R206+0x5000] ;  /* 0x00500000ce64783b */ /* 0x000fe60000004200 */
[C---:B-----5:R-:W-:Y:S04]  /*17a80*/  FADD.FTZ R2, R80.reuse, R2 ;  /* 0x0000000250027221 */ /* 0x060fe80000010000 */
        /* <DEDUP_REMOVED lines=44> */
[----:B------:R-:W5:Y:S01]  /*17d50*/  MUFU.EX2 R80, R117 ;  /* 0x0000007500507308 */ /* 0x000f620000000800 */
[----:B------:R-:W-:Y:S02]  /*17d60*/  LDSM.16.MT88.4 R108, [R204+0x6000] ;  /* 0x00600000cc6c783b */ /* 0x000fe40000004200 */
[----:B------:R-:W-:Y:S03]  /*17d70*/  F2FP.PACK_AB R89, R157, R158 ;  /* 0x0000009e9d59723e */ /* 0x000fe600000000ff */
[----:B------:R-:W-:Y:S01]  /*17d80*/  F2FP.PACK_AB R90, R3, R15 ;  /* 0x0000000f035a723e */ /* 0x000fe200000000ff */
[C---:B-1----:R-:W-:Y:S03]  /*17d90*/  HMMA.16816.F32 R44, R84.reuse, R92, R44 ;  /* 0x0000005c542c723c */ /* 0x042fe6000000182c */
[----:B------:R-:W1:Y:S01]  /*17da0*/  MUFU.EX2 R15, R116 ;  /* 0x00000074000f7308 */ /* 0x000e620000000800 */
[----:B------:R-:W-:Y:S01]  /*17db0*/  FADD.FTZ R3, R120, R136 ;  /* 0x0000008878037221 */ /* 0x000fe20000010000 */
[----:B------:R-:W-:Y:S03]  /*17dc0*/  F2FP.PACK_AB R91, R155, R156 ;  /* 0x0000009c9b5b723e */ /* 0x000fe600000000ff */
[C---:B------:R-:W-:Y:S01]  /*17dd0*/  HMMA.16816.F32 R48, R84.reuse, R94, R48 ;  /* 0x0000005e5430723c */ /* 0x040fe20000001830 */
[----:B------:R-:W4:Y:S07]  /*17de0*/  LDSM.16.MT88.4 R92, [R203+0x2800] ;  /* 0x00280000cb5c783b */ /* 0x000f2e0000004200 */
[C---:B---3--:R-:W-:Y:S04]  /*17df0*/  HMMA.16816.F32 R52, R84.reuse, R96, R52 ;  /* 0x000000605434723c */ /* 0x048fe80000001834 */
[----:B-----5:R-:W-:Y:S04]  /*17e00*/  FADD.FTZ R2, R80, R2 ;  /* 0x0000000250027221 */ /* 0x020fe80000010000 */
[C---:B------:R-:W-:Y:S01]  /*17e10*/  HMMA.16816.F32 R56, R84.reuse, R98, R56 ;  /* 0x000000625438723c */ /* 0x040fe20000001838 */
[----:B------:R-:W3:Y:S03]  /*17e20*/  LDSM.16.MT88.4 R96, [R204+0x2800] ;  /* 0x00280000cc60783b */ /* 0x000ee60000004200 */
[C---:B-1----:R-:W-:Y:S01]  /*17e30*/  FADD.FTZ R246, R15.reuse, R2 ;  /* 0x000000020ff67221 */ /* 0x042fe20000010000 */
[----:B------:R-:W-:Y:S01]  /*17e40*/  F2FP.PACK_AB R150, R15, R80 ;  /* 0x000000500f96723e */ /* 0x000fe200000000ff */
[----:B------:R-:W-:Y:S01]  /*17e50*/  FADD.FTZ R2, R121, R3 ;  /* 0x0000000379027221 */ /* 0x000fe20000010000 */
[----:B------:R-:W-:Y:S01]  /*17e60*/  MOV R15, R6 ;  /* 0x00000006000f7202 */ /* 0x000fe20000000f00 */
[C---:B--2---:R-:W-:Y:S01]  /*17e70*/  HMMA.16816.F32 R60, R84.reuse, R104, R60 ;  /* 0x00000068543c723c */ /* 0x044fe2000000183c */
[----:B------:R-:W2:Y:S03]  /*17e80*/  LDL R3, [R1+0x10] ;  /* 0x0000100001037983 */ /* 0x000ea60000100800 */
[----:B------:R-:W-:Y:S01]  /*17e90*/  FADD.FTZ R2, R115, R2 ;  /* 0x0000000273027221 */ /* 0x000fe20000010000 */
[----:B------:R-:W-:Y:S01]  /*17ea0*/  LDSM.16.MT88.4 R116, [R206+0x3000] ;  /* 0x00300000ce74783b */ /* 0x000fe20000004200 */
[-C--:B------:R-:W-:Y:S02]  /*17eb0*/  MOV R80, R4.reuse ;  /* 0x0000000400507202 */ /* 0x080fe40000000f00 */
[C---:B------:R-:W-:Y:S04]  /*17ec0*/  HMMA.16816.F32 R64, R84.reuse, R106, R64 ;  /* 0x0000006a5440723c */ /* 0x040fe80000001840 */
[----:B------:R-:W-:Y:S01]  /*17ed0*/  FADD.FTZ R2, R114, R2 ;  /* 0x0000000272027221 */ /* 0x000fe20000010000 */
[----:B------:R-:W1:Y:S03]  /*17ee0*/  LDSM.16.MT88.4 R104, [R206+0x2800] ;  /* 0x00280000ce68783b */ /* 0x000e660000004200 */
        /* <DEDUP_REMOVED lines=70> */
.L_x_1628:
[----:B--2---:R-:W2:Y:S02]  /*18350*/  LDL R2, [R1+0xc] ;  /* 0x00000c0001027983 */ /* 0x004ea40000100800 */
[----:B--2---:R-:W-:-:S13]  /*18360*/  ISETP.GE.AND P0, PT, R234, R2, PT ;  /* 0x00000002ea00720c */ /* 0x004fda0003f06270 */
[----:B------:R-:W-:Y:S05]  /*18370*/  @!P0 BRA `(.L_x_1645) ;  /* 0x00003ec000008947 */ /* 0x000fea0003800000 */
.L_x_1660:
[----:B------:R-:W2:Y:S01]  /*18380*/  LDL.64 R10, [R1+0x18] ;  /* 0x00001800010a7983 */ /* 0x000ea20000100a00 */
[----:B------:R-:W-:Y:S04]  /*18390*/  DEPBAR.LE SB0, 0x0 ;  /* 0x000080000000791a */ /* 0x000fe80000000000 */
[----:B------:R-:W3:Y:S01]  /*183a0*/  LDL R9, [R1+0x20] ;  /* 0x0000200001097983 */ /* 0x000ee20000100800 */
[----:B------:R-:W-:Y:S01]  /*183b0*/  WARPSYNC 0xffffffff ;  /* 0xffffffff00007948 */ /* 0x000fe20003800000 */
[----:B------:R-:W-:Y:S02]  /*183c0*/  SHF.R.S32.HI R2, RZ, 0x1f, R239 ;  /* 0x0000001fff027819 */ /* 0x000fe400000114ef */
[----:B------:R-:W-:Y:S01]  /*183d0*/  BAR.SYNC.DEFER_BLOCKING 0x0 ;  /* 0x0000000000007b1d */ /* 0x000fe20000010000 */
[----:B------:R-:W-:Y:S02]  /*183e0*/  SHF.R.S32.HI R8, RZ, 0x1f, R236 ;  /* 0x0000001fff087819 */ /* 0x000fe400000114ec */
[----:B------:R-:W-:Y:S01]  /*183f0*/  IMAD R4, R2, c[0x0][0x208], RZ ;  /* 0x0000820002047a24 */ /* 0x000fe200078e02ff */
[----:B------:R-:W-:Y:S01]  /*18400*/  MOV R15, R6 ;  /* 0x00000006000f7202 */ /* 0x000fe20000000f00 */
[C---:B------:R-:W-:Y:S04]  /*18410*/  IMAD.WIDE.U32 R2, R239.reuse, c[0x0][0x208], RZ ;  /* 0x00008200ef027a25 */ /* 0x040fe800078e00ff */
[----:B------:R-:W-:Y:S05]  /*18420*/  IMAD R4, R239, c[0x0][0x20c], R4 ;  /* 0x00008300ef047a24 */ /* 0x000fea00078e0204 */
[----:B------:R-:W-:Y:S01]  /*18430*/  IADD3 R3, R3, R4, RZ ;  /* 0x0000000403037210 */ /* 0x000fe20007ffe0ff */
[----:B------:R-:W-:Y:S04]  /*18440*/  IMAD R4, R8, c[0x0][0x218], RZ ;  /* 0x0000860008047a24 */ /* 0x000fe800078e02ff */
[C---:B------:R-:W-:Y:S04]  /*18450*/  IMAD.WIDE.U32 R2, R236.reuse, c[0x0][0x218], R2 ;  /* 0x00008600ec027a25 */ /* 0x040fe800078e0002 */
[----:B------:R-:W-:Y:S01]  /*18460*/  IMAD R4, R236, c[0x0][0x21c], R4 ;  /* 0x00008700ec047a24 */ /* 0x000fe200078e0204 */
        /* <DEDUP_REMOVED lines=20> */
.L_x_1748:
[----:B------:R-:W3:Y:S01]  /*185b0*/  SHFL.IDX PT, R9, R8, RZ, 0x181f ;  /* 0x00181fff08097589 */ /* 0x000ee200000e0000 */
[----:B------:R-:W-:Y:S01]  /*185c0*/  ISETP.GE.AND P1, PT, R76, c[0x0][0x1d4], PT ;  /* 0x000075004c007a0c */ /* 0x000fe20003f26270 */
[----:B------:R-:W-:Y:S01]  /*185d0*/  BSSY B0, `(.L_x_1647) ;  /* 0x0000037000007945 */ /* 0x000fe20003800000 */
[----:B------:R-:W-:Y:S01]  /*185e0*/  ISETP.GE.AND P3, PT, R226, c[0x0][0x1d4], PT ;  /* 0x00007500e2007a0c */ /* 0x000fe20003f66270 */
[----:B------:R-:W4:Y:S01]  /*185f0*/  S2R R11, SR_TID.X ;  /* 0x00000000000b7919 */ /* 0x000f220000002100 */
[----:B------:R-:W-:Y:S02]  /*18600*/  SEL R80, RZ, 0x10, P1 ;  /* 0x00000010ff507807 */ /* 0x000fe40000800000 */
[----:B------:R-:W-:Y:S02]  /*18610*/  SEL R225, RZ, 0x10, P3 ;  /* 0x00000010ffe17807 */ /* 0x000fe40001800000 */
[----:B------:R-:W-:Y:S02]  /*18620*/  ISETP.NE.U32.AND P2, PT, R80, RZ, PT ;  /* 0x000000ff5000720c */ /* 0x000fe40003f45070 */
[CC--:B---3--:R-:W-:Y:S05]  /*18630*/  IADD3 R2, P0, R9.reuse, R230.reuse, RZ ;  /* 0x000000e609027210 */ /* 0x0c8fea0007f1e0ff */
[C-C-:B--2---:R-:W-:Y:S05]  /*18640*/  IMAD.X R3, R10.reuse, 0x1, R231.reuse, P0 ;  /* 0x000000010a037824 */ /* 0x144fea00000e06e7 */
[----:B------:R-:W-:Y:S01]  /*18650*/  @!PT LDS RZ, [RZ] ;  /* 0x00000000fffff984 */ /* 0x000fe20000000800 */
[----:B------:R-:W-:Y:S01]  /*18660*/  @!PT LDS RZ, [RZ] ;  /* 0x00000000fffff984 */ /* 0x000fe20000000800 */
[----:B------:R2:W-:Y:S02]  /*18670*/  LDGSTS.E.BYPASS.LTC128B.128 [R229+0x100], [R2.64], !P1 ;  /* 0x0010000002e57fae */ /* 0x0005e4000c901d48 */
[-C--:B--2---:R-:W-:Y:S02]  /*18680*/  IADD3 R2, P0, R9, R233.reuse, RZ ;  /* 0x000000e909027210 */ /* 0x084fe40007f1e0ff */
[----:B------:R-:W2:Y:S03]  /*18690*/  SHFL.IDX PT, R9, R8, 0x1, 0x181f ;  /* 0x00381f0008097f89 */ /* 0x000ea600000e0000 */
[--C-:B------:R-:W-:Y:S02]  /*186a0*/  IMAD.X R3, R10, 0x1, R232.reuse, P0 ;  /* 0x000000010a037824 */ /* 0x100fe400000e06e8 */
[----:B------:R-:W3:Y:S04]  /*186b0*/  SHFL.IDX PT, R10, R4, 0x1, 0x181f ;  /* 0x00381f00040a7f89 */ /* 0x000ee800000e0000 */
[----:B------:R2:W-:Y:S02]  /*186c0*/  LDGSTS.E.BYPASS.LTC128B.128 [R229+0x3900], [R2.64], !P3 ;  /* 0x0390000002e57fae */ /* 0x0005e4000d901d48 */
[C---:B--2---:R-:W-:Y:S05]  /*186d0*/  IADD3 R2, P0, R9.reuse, R230, RZ ;  /* 0x000000e609027210 */ /* 0x044fea0007f1e0ff */
[C-C-:B---3--:R-:W-:Y:S05]  /*186e0*/  IMAD.X R3, R10.reuse, 0x1, R231.reuse, P0 ;  /* 0x000000010a037824 */ /* 0x148fea00000e06e7 */
[----:B------:R2:W-:Y:S02]  /*186f0*/  LDGSTS.E.BYPASS.LTC128B.128 [R229+0x1100], [R2.64], !P1 ;  /* 0x0110000002e57fae */ /* 0x0005e4000c901d48 */
[----:B--2---:R-:W-:Y:S02]  /*18700*/  IADD3 R2, P0, R9, R233, RZ ;  /* 0x000000e909027210 */ /* 0x004fe40007f1e0ff */
[----:B------:R-:W2:Y:S03]  /*18710*/  SHFL.IDX PT, R9, R8, 0x2, 0x181f ;  /* 0x00581f0008097f89 */ /* 0x000ea600000e0000 */
[----:B------:R-:W-:Y:S02]  /*18720*/  IMAD.X R3, R10, 0x1, R232, P0 ;  /* 0x000000010a037824 */ /* 0x000fe400000e06e8 */
[----:B------:R-:W3:Y:S04]  /*18730*/  SHFL.IDX PT, R10, R4, 0x2, 0x181f ;  /* 0x00581f00040a7f89 */ /* 0x000ee800000e0000 */
[----:B------:R5:W-:Y:S02]  /*18740*/  LDGSTS.E.BYPASS.LTC128B.128 [R229+0x4900], [R2.64], !P3 ;  /* 0x0490000002e57fae */ /* 0x000be4000d901d48 */
[----:B-----5:R-:W-:Y:S04]  /*18750*/  IADD3 R2, -R80, 0x10, RZ ;  /* 0x0000001050027810 */ /* 0x020fe80007ffe1ff */
        /* <DEDUP_REMOVED lines=9> */
[----:B----4-:R-:W-:Y:S03]  /*187f0*/  ISETP.GT.AND P0, PT, R11, 0x7f, PT ;  /* 0x0000007f0b00780c */ /* 0x010fe60003f04270 */
[----:B------:R2:W-:Y:S10]  /*18800*/  LDGSTS.E.BYPASS.LTC128B.128.ZFILL [R229+0x5900], [R2.64], P2 ;  /* 0x0590000002e57fae */ /* 0x0005f40009141d48 */
[----:B------:R-:W-:-:S05]  /*18810*/  @P0 BRA `(.L_x_1648) ;  /* 0x0000012000000947 */ /* 0x000fca0003800000 */
[----:B------:R-:W-:-:S05]  /*18820*/  BRA.DIV ~URZ, `(.L_x_1649) ;  /* 0x0000a1827f007947 */ /* 0x000fca000b800000 */
[----:B------:R3:W4:Y:S04]  /*18830*/  SHFL.IDX PT, R9, R4, 0x3, 0x181f ;  /* 0x00781f0004097f89 */ /* 0x00072800000e0000 */
[----:B-1----:R3:W1:Y:S02]  /*18840*/  SHFL.IDX PT, R4, R8, 0x3, 0x181f ;  /* 0x00781f0008047f89 */ /* 0x00266400000e0000 */
.L_x_1749:
        /* <DEDUP_REMOVED lines=15> */
.L_x_1648:
[----:B------:R-:W-:Y:S05]  /*18940*/  BSYNC B0 ;  /* 0x0000000000007941 */ /* 0x000fea0003800000 */
.L_x_1647:
[----:B------:R-:W0:Y:S01]  /*18950*/  LDGDEPBAR ;  /* 0x00000000000079af */ /* 0x000e220000000000 */
[----:B------:R-:W-:Y:S01]  /*18960*/  WARPSYNC 0xffffffff ;  /* 0xffffffff00007948 */ /* 0x000fe20003800000 */
[C---:B---3--:R-:W-:Y:S01]  /*18970*/  HMMA.16816.F32 R8, R140.reuse, R16, RZ ;  /* 0x000000108c08723c */ /* 0x048fe200000018ff */
        /* <DEDUP_REMOVED lines=17> */
[----:B------:R-:W4:Y:S07]  /*18a90*/  LDSM.16.M88.4 R148, [R201] ;  /* 0x00000000c994783b */ /* 0x000f2e0000000200 */
        /* <DEDUP_REMOVED lines=11> */
[----:B------:R-:W1:Y:S07]  /*18b50*/  LDSM.16.M88.4 R164, [R201+0x2000] ;  /* 0x00200000c9a4783b */ /* 0x000e6e0000000200 */
[C---:B------:R-:W-:Y:S08]  /*18b60*/  HMMA.16816.F32 R52, R144.reuse, R168, R52 ;  /* 0x000000a89034723c */ /* 0x040ff00000001834 */
[C---:B------:R-:W-:Y:S01]  /*18b70*/  HMMA.16816.F32 R56, R144.reuse, R170, R56 ;  /* 0x000000aa9038723c */ /* 0x040fe20000001838 */
[----:B------:R-:W1:Y:S07]  /*18b80*/  LDSM.16.M88.4 R168, [R201+0x2800] ;  /* 0x00280000c9a8783b */ /* 0x000e6e0000000200 */
[C---:B------:R-:W-:Y:S08]  /*18b90*/  HMMA.16816.F32 R60, R144.reuse, R172, R60 ;  /* 0x000000ac903c723c */ /* 0x040ff0000000183c */
[----:B------:R-:W-:Y:S01]  /*18ba0*/  HMMA.16816.F32 R64, R144, R174, R64 ;  /* 0x000000ae9040723c */ /* 0x000fe20000001840 */
[----:B------:R-:W-:Y:S07]  /*18bb0*/  LDSM.16.M88.4 R172, [R200+0x1000] ;  /* 0x00100000c8ac783b */ /* 0x000fee0000000200 */
[C---:B----4-:R-:W-:Y:S08]  /*18bc0*/  HMMA.16816.F32 R8, R176.reuse, R148, R8 ;  /* 0x00000094b008723c */ /* 0x050ff00000001808 */
[C---:B------:R-:W-:Y:S01]  /*18bd0*/  HMMA.16816.F32 R16, R176.reuse, R150, R16 ;  /* 0x00000096b010723c */ /* 0x040fe20000001810 */
[----:B------:R-:W4:Y:S07]  /*18be0*/  LDSM.16.M88.4 R148, [R201+0x3000] ;  /* 0x00300000c994783b */ /* 0x000f2e0000000200 */
[C---:B-----5:R-:W-:Y:S08]  /*18bf0*/  HMMA.16816.F32 R20, R176.reuse, R152, R20 ;  /* 0x00000098b014723c */ /* 0x060ff00000001814 */
[C---:B------:R-:W-:Y:S01]  /*18c00*/  HMMA.16816.F32 R24, R176.reuse, R154, R24 ;  /* 0x0000009ab018723c */ /* 0x040fe20000001818 */
[----:B------:R-:W5:Y:S07]  /*18c10*/  LDSM.16.M88.4 R152, [R200] ;  /* 0x00000000c898783b */ /* 0x000f6e0000000200 */
[C---:B-1----:R-:W-:Y:S08]  /*18c20*/  HMMA.16816.F32 R28, R176.reuse, R156, R28 ;  /* 0x0000009cb01c723c */ /* 0x042ff0000000181c */
[C---:B------:R-:W-:Y:S01]  /*18c30*/  HMMA.16816.F32 R32, R176.reuse, R158, R32 ;  /* 0x0000009eb020723c */ /* 0x040fe20000001820 */
[----:B------:R-:W1:Y:S07]  /*18c40*/  LDSM.16.M88.4 R156, [R200+0x800] ;  /* 0x00080000c89c783b */ /* 0x000e6e0000000200 */
        /* <DEDUP_REMOVED lines=10> */
[C---:B----4-:R-:W-:Y:S08]  /*18cf0*/  HMMA.16816.F32 R60, R176.reuse, R148, R60 ;  /* 0x00000094b03c723c */ /* 0x050ff0000000183c */
[----:B------:R-:W-:Y:S01]  /*18d00*/  HMMA.16816.F32 R64, R176, R150, R64 ;  /* 0x00000096b040723c */ /* 0x000fe20000001840 */
[----:B------:R-:W2:Y:S07]  /*18d10*/  LDSM.16.M88.4 R148, [R200+0x1800] ;  /* 0x00180000c894783b */ /* 0x000eae0000000200 */
[C---:B-----5:R-:W-:Y:S08]  /*18d20*/  HMMA.16816.F32 R8, R180.reuse, R152, R8 ;  /* 0x00000098b408723c */ /* 0x060ff00000001808 */
[C---:B------:R-:W-:Y:S01]  /*18d30*/  HMMA.16816.F32 R16, R180.reuse, R154, R16 ;  /* 0x0000009ab410723c */ /* 0x040fe20000001810 */
[----:B------:R-:W3:Y:S07]  /*18d40*/  LDSM.16.M88.4 R152, [R200+0x2000] ;  /* 0x00200000c898783b */ /* 0x000eee0000000200 */
[C---:B-1----:R-:W-:Y:S08]  /*18d50*/  HMMA.16816.F32 R20, R180.reuse, R156, R20 ;  /* 0x0000009cb414723c */ /* 0x042ff00000001814 */
[C---:B------:R-:W-:Y:S01]  /*18d60*/  HMMA.16816.F32 R24, R180.reuse, R158, R24 ;  /* 0x0000009eb418723c */ /* 0x040fe20000001818 */
[----:B------:R-:W1:Y:S07]  /*18d70*/  LDSM.16.M88.4 R156, [R200+0x2800] ;  /* 0x00280000c89c783b */ /* 0x000e6e0000000200 */
        /* <DEDUP_REMOVED lines=12> */
[C---:B------:R-:W-:Y:S08]  /*18e40*/  HMMA.16816.F32 R60, R180.reuse, R160, R60 ;  /* 0x000000a0b43c723c */ /* 0x040ff0000000183c */
[----:B------:R-:W-:Y:S01]  /*18e50*/  HMMA.16816.F32 R64, R180, R162, R64 ;  /* 0x000000a2b440723c */ /* 0x000fe20000001840 */
[----:B------:R-:W5:Y:S07]  /*18e60*/  LDSM.16.M88.4 R160, [R202+0x6800] ;  /* 0x00680000caa0783b */ /* 0x000f6e0000000200 */
[C---:B------:R-:W-:Y:S08]  /*18e70*/  HMMA.16816.F32 R8, R184.reuse, R164, R8 ;  /* 0x000000a4b808723c */ /* 0x040ff00000001808 */
[C---:B------:R-:W-:Y:S01]  /*18e80*/  HMMA.16816.F32 R16, R184.reuse, R166, R16 ;  /* 0x000000a6b810723c */ /* 0x040fe20000001810 */
[----:B------:R-:W1:Y:S07]  /*18e90*/  LDSM.16.M88.4 R164, [R214] ;  /* 0x00000000d6a4783b */ /* 0x000e6e0000000200 */
[C---:B------:R-:W-:Y:S08]  /*18ea0*/  HMMA.16816.F32 R20, R184.reuse, R168, R20 ;  /* 0x000000a8b814723c */ /* 0x040ff00000001814 */
[C---:B------:R-:W-:Y:S01]  /*18eb0*/  HMMA.16816.F32 R24, R184.reuse, R170, R24 ;  /* 0x000000aab818723c */ /* 0x040fe20000001818 */
[----:B------:R-:W1:Y:S07]  /*18ec0*/  LDSM.16.M88.4 R168, [R208] ;  /* 0x00000000d0a8783b */ /* 0x000e6e0000000200 */
[C---:B----4-:R-:W-:Y:S08]  /*18ed0*/  HMMA.16816.F32 R28, R184.reuse, R172, R28 ;  /* 0x000000acb81c723c */ /* 0x050ff0000000181c */
[C---:B------:R-:W-:Y:S01]  /*18ee0*/  HMMA.16816.F32 R32, R184.reuse, R174, R32 ;  /* 0x000000aeb820723c */ /* 0x040fe20000001820 */
[----:B------:R-:W4:Y:S07]  /*18ef0*/  LDSM.16.M88.4 R172, [R209] ;  /* 0x00000000d1ac783b */ /* 0x000f2e0000000200 */
[C---:B--2---:R-:W-:Y:S08]  /*18f00*/  HMMA.16816.F32 R36, R184.reuse, R148, R36 ;  /* 0x00000094b824723c */ /* 0x044ff00000001824 */
[C---:B------:R-:W-:Y:S01]  /*18f10*/  HMMA.16816.F32 R40, R184.reuse, R150, R40 ;  /* 0x00000096b828723c */ /* 0x040fe20000001828 */
[----:B------:R-:W2:Y:S07]  /*18f20*/  LDSM.16.M88.4 R148, [R210] ;  /* 0x00000000d294783b */ /* 0x000eae0000000200 */
[C---:B---3--:R-:W-:Y:S08]  /*18f30*/  HMMA.16816.F32 R44, R184.reuse, R152, R44 ;  /* 0x00000098b82c723c */ /* 0x048ff0000000182c */
[C---:B------:R-:W-:Y:S01]  /*18f40*/  HMMA.16816.F32 R48, R184.reuse, R154, R48 ;  /* 0x0000009ab830723c */ /* 0x040fe20000001830 */
[----:B------:R-:W3:Y:S07]  /*18f50*/  LDSM.16.M88.4 R152, [R211] ;  /* 0x00000000d398783b */ /* 0x000eee0000000200 */
[C---:B-1----:R-:W-:Y:S08]  /*18f60*/  HMMA.16816.F32 R52, R184.reuse, R156, R52 ;  /* 0x0000009cb834723c */ /* 0x042ff00000001834 */
[C---:B------:R-:W-:Y:S01]  /*18f70*/  HMMA.16816.F32 R56, R184.reuse, R158, R56 ;  /* 0x0000009eb838723c */ /* 0x040fe20000001838 */
[----:B------:R-:W1:Y:S07]  /*18f80*/  LDSM.16.M88.4 R156, [R212] ;  /* 0x00000000d49c783b */ /* 0x000e6e0000000200 */
[C---:B-----5:R-:W-:Y:S08]  /*18f90*/  HMMA.16816.F32 R60, R184.reuse, R160, R60 ;  /* 0x000000a0b83c723c */ /* 0x060ff0000000183c */
[----:B------:R-:W-:Y:S01]  /*18fa0*/  HMMA.16816.F32 R64, R184, R162, R64 ;  /* 0x000000a2b840723c */ /* 0x000fe20000001840 */
[----:B------:R-:W5:Y:S07]  /*18fb0*/  LDSM.16.M88.4 R160, [R213] ;  /* 0x00000000d5a0783b */ /* 0x000f6e0000000200 */
[C---:B------:R-:W-:Y:S08]  /*18fc0*/  HMMA.16816.F32 R8, R188.reuse, R164, R8 ;  /* 0x000000a4bc08723c */ /* 0x040ff00000001808 */
[C---:B------:R-:W-:Y:S01]  /*18fd0*/  HMMA.16816.F32 R16, R188.reuse, R166, R16 ;  /* 0x000000a6bc10723c */ /* 0x040fe20000001810 */
[----:B------:R-:W1:Y:S07]  /*18fe0*/  LDSM.16.M88.4 R164, [R201+0x3800] ;  /* 0x00380000c9a4783b */ /* 0x000e6e0000000200 */
[C---:B------:R-:W-:Y:S08]  /*18ff0*/  HMMA.16816.F32 R20, R188.reuse, R168, R20 ;  /* 0x000000a8bc14723c */ /* 0x040ff00000001814 */
[C---:B------:R-:W-:Y:S01]  /*19000*/  HMMA.16816.F32 R24, R188.reuse, R170, R24 ;  /* 0x000000aabc18723c */ /* 0x040fe20000001818 */
[----:B------:R-:W1:Y:S07]  /*19010*/  LDSM.16.M88.4 R168, [R201+0x4000] ;  /* 0x00400000c9a8783b */ /* 0x000e6e0000000200 */
[C---:B----4-:R-:W-:Y:S08]  /*19020*/  HMMA.16816.F32 R28, R188.reuse, R172, R28 ;  /* 0x000000acbc1c723c */ /* 0x050ff0000000181c */
[C---:B------:R-:W-:Y:S01]  /*19030*/  HMMA.16816.F32 R32, R188.reuse, R174, R32 ;  /* 0x000000aebc20723c */ /* 0x040fe20000001820 */
[----:B------:R-:W-:Y:S07]  /*19040*/  LDSM.16.M88.4 R172, [R200+0x3800] ;  /* 0x00380000c8ac783b */ /* 0x000fee0000000200 */
        /* <DEDUP_REMOVED lines=17> */
[C---:B--2---:R-:W-:Y:S08]  /*19160*/  HMMA.16816.F32 R28, R192.reuse, R148, R28 ;  /* 0x00000094c01c723c */ /* 0x044ff0000000181c */
[C---:B------:R-:W-:Y:S01]  /*19170*/  HMMA.16816.F32 R32, R192.reuse, R150, R32 ;  /* 0x00000096c020723c */ /* 0x040fe20000001820 */
[----:B------:R-:W2:Y:S07]  /*19180*/  LDSM.16.M88.4 R148, [R200+0x4000] ;  /* 0x00400000c894783b */ /* 0x000eae0000000200 */
[C---:B---3--:R-:W-:Y:S08]  /*19190*/  HMMA.16816.F32 R36, R192.reuse, R152, R36 ;  /* 0x00000098c024723c */ /* 0x048ff00000001824 */
[C---:B------:R-:W-:Y:S08]  /*191a0*/  HMMA.16816.F32 R40, R192.reuse, R154, R40 ;  /* 0x0000009ac028723c */ /* 0x040ff00000001828 */
[C---:B-1----:R-:W-:Y:S08]  /*191b0*/  HMMA.16816.F32 R44, R192.reuse, R156, R44 ;  /* 0x0000009cc02c723c */ /* 0x042ff0000000182c */
[C---:B------:R-:W-:Y:S08]  /*191c0*/  HMMA.16816.F32 R48, R192.reuse, R158, R48 ;  /* 0x0000009ec030723c */ /* 0x040ff00000001830 */
[C---:B----4-:R-:W-:Y:S08]  /*191d0*/  HMMA.16816.F32 R52, R192.reuse, R160, R52 ;  /* 0x000000a0c034723c */ /* 0x050ff00000001834 */
[C---:B------:R-:W-:Y:S08]  /*191e0*/  HMMA.16816.F32 R56, R192.reuse, R162, R56 ;  /* 0x000000a2c038723c */ /* 0x040ff00000001838 */
[C---:B-----5:R-:W-:Y:S08]  /*191f0*/  HMMA.16816.F32 R60, R192.reuse, R164, R60 ;  /* 0x000000a4c03c723c */ /* 0x060ff0000000183c */
[----:B------:R-:W-:Y:S08]  /*19200*/  HMMA.16816.F32 R64, R192, R166, R64 ;  /* 0x000000a6c040723c */ /* 0x000ff00000001840 */
[C---:B------:R-:W-:Y:S08]  /*19210*/  HMMA.16816.F32 R8, R196.reuse, R172, R8 ;  /* 0x000000acc408723c */ /* 0x040ff00000001808 */
        /* <DEDUP_REMOVED lines=9> */
[----:B------:R-:W4:Y:S01]  /*192b0*/  MUFU.TANH R164, R3 ;  /* 0x0000000300a47308 */ /* 0x000f220000002400 */
[----:B-1----:R-:W-:Y:S09]  /*192c0*/  FMUL.FTZ R2, R9, c[0x0][0x320] ;  /* 0x0000c80009027a20 */ /* 0x002ff20000410000 */
[----:B------:R1:W1:Y:S10]  /*192d0*/  MUFU.TANH R171, R2 ;  /* 0x0000000200ab7308 */ /* 0x0002740000002400 */
[----:B------:R5:W2:Y:S01]  /*192e0*/  MUFU.TANH R174, R4 ;  /* 0x0000000400ae7308 */ /* 0x000aa20000002400 */
        /* <DEDUP_REMOVED lines=42> */
[----:B---3--:R-:W-:Y:S01]  /*19590*/  FMUL.FTZ R3, R44, c[0x0][0x320] ;  /* 0x0000c8002c037a20 */ /* 0x008fe20000410000 */
[C---:B-----5:R-:W-:Y:S05]  /*195a0*/  HMMA.16816.F32 R52, R196.reuse, R16, R52 ;  /* 0x00000010c434723c */ /* 0x060fea0000001834 */
[----:B-1----:R-:W-:Y:S02]  /*195b0*/  FMUL.FTZ R2, R24, c[0x0][0x320] ;  /* 0x0000c80018027a20 */ /* 0x002fe40000410000 */
[----:B------:R-:W-:Y:S01]  /*195c0*/  FMUL.FTZ R16, R50, c[0x0][0x320] ;  /* 0x0000c80032107a20 */ /* 0x000fe20000410000 */
[C---:B------:R-:W-:Y:S01]  /*195d0*/  HMMA.16816.F32 R56, R196.reuse, R18, R56 ;  /* 0x00000012c438723c */ /* 0x040fe20000001838 */
[----:B------:R1:W3:Y:S10]  /*195e0*/  MUFU.TANH R162, R2 ;  /* 0x0000000200a27308 */ /* 0x0002f40000002400 */
[----:B------:R-:W3:Y:S01]  /*195f0*/  MUFU.TANH R35, R16 ;  /* 0x0000001000237308 */ /* 0x000ee20000002400 */
        /* <DEDUP_REMOVED lines=85> */
[----:B---3--:R-:W-:Y:S03]  /*19b50*/  @!P5 IADD3 R4, P0, R2, R242, RZ ;  /* 0x000000f20204d210 */ /* 0x008fe60007f1e0ff */
        /* <DEDUP_REMOVED lines=20> */
.L_x_1750:
[----:B------:R-:W-:-:S05]  /*19ca0*/  BRA.DIV ~URZ, `(.L_x_1653) ;  /* 0x00008e427f007947 */ /* 0x000fca000b800000 */
[----:B------:R3:W4:Y:S02]  /*19cb0*/  SHFL.IDX PT, R9, R8, RZ, 0x181f ;  /* 0x00181fff08097589 */ /* 0x00072400000e0000 */
.L_x_1751:
        /* <DEDUP_REMOVED lines=20> */
.L_x_1752:
        /* <DEDUP_REMOVED lines=19> */
.L_x_1753:
[----:B------:R-:W-:-:S05]  /*19f30*/  BRA.DIV ~URZ, `(.L_x_1656) ;  /* 0x00008d627f007947 */ /* 0x000fca000b800000 */
[----:B------:R2:W3:Y:S02]  /*19f40*/  SHFL.IDX PT, R9, R8, 0x2, 0x181f ;  /* 0x00581f0008097f89 */ /* 0x0004e400000e0000 */
.L_x_1754:
        /* <DEDUP_REMOVED lines=20> */
.L_x_1755:
        /* <DEDUP_REMOVED lines=17> */
.L_x_1651:
[----:B--234-:R-:W-:Y:S05]  /*1a1a0*/  BSYNC B0 ;  /* 0x0000000000007941 */ /* 0x01cfea0003800000 */
.L_x_1650:
        /* <DEDUP_REMOVED lines=59> */
.L_x_1756:
[----:B-12---:R-:W-:Y:S01]  /*1a560*/  FMNMX.FTZ R4, R4, R2, !PT ;  /* 0x0000000204047209 */ /* 0x006fe20007810000 */
[----:B------:R-:W-:-:S05]  /*1a570*/  BRA.DIV ~URZ, `(.L_x_1659) ;  /* 0x000088b27f007947 */ /* 0x000fca000b800000 */
[----:B------:R-:W1:Y:S02]  /*1a580*/  SHFL.BFLY PT, R2, R4, 0x1, 0x1f ;  /* 0x0c201f0004027f89 */ /* 0x000e6400000e0000 */
[----:B-1----:R-:W-:Y:S02]  /*1a590*/  FMNMX.FTZ R6, R4, R2, !PT ;  /* 0x0000000204067209 */ /* 0x002fe40007810000 */
[----:B------:R-:W1:Y:S02]  /*1a5a0*/  SHFL.BFLY PT, R2, R8, 0x2, 0x1f ;  /* 0x0c401f0008027f89 */ /* 0x000e6400000e0000 */
[----:B-1----:R-:W-:Y:S05]  /*1a5b0*/  FMNMX.FTZ R4, R8, R2, !PT ;  /* 0x0000000208047209 */ /* 0x002fea0007810000 */
[----:B------:R1:W2:Y:S02]  /*1a5c0*/  SHFL.BFLY PT, R2, R4, 0x1, 0x1f ;  /* 0x0c201f0004027f89 */ /* 0x0002a400000e0000 */
.L_x_1757:
[----:B------:R-:W3:Y:S01]  /*1a5d0*/  LDL.LU R51, [R1] ;  /* 0x0000000001337983 */ /* 0x000ee20000300800 */
[----:B------:R-:W-:Y:S01]  /*1a5e0*/  FMUL.FTZ R8, R6, c[0x0][0x2d0] ;  /* 0x0000b40006087a20 */ /* 0x000fe20000410000 */
[----:B-12---:R-:W-:Y:S01]  /*1a5f0*/  FMNMX.FTZ R4, R2, R4, !PT ;  /* 0x0000000402047209 */ /* 0x006fe20007810000 */
[----:B------:R-:W-:Y:S01]  /*1a600*/  FADD.FTZ R2, -R6, R15 ;  /* 0x0000000f06027221 */ /* 0x000fe20000010100 */
[----:B------:R-:W-:Y:S01]  /*1a610*/  WARPSYNC 0xffffffff ;  /* 0xffffffff00007948 */ /* 0x000fe20003800000 */
[--C-:B------:R-:W-:Y:S02]  /*1a620*/  FFMA.FTZ R10, R172, c[0x0][0x2d0], -R8.reuse ;  /* 0x0000b400ac0a7a23 */ /* 0x100fe40000010808 */
[----:B------:R-:W-:Y:S02]  /*1a630*/  FMUL.FTZ R2, R2, c[0x0][0x2d0] ;  /* 0x0000b40002027a20 */ /* 0x000fe40000410000 */
        /* <DEDUP_REMOVED lines=30> */
[----:B------:R-:W2:Y:S10]  /*1a820*/  MUFU.EX2 R8, R10 ;  /* 0x0000000a00087308 */ /* 0x000eb40000000800 */
[----:B------:R-:W4:Y:S01]  /*1a830*/  MUFU.EX2 R11, R15 ;  /* 0x0000000f000b7308 */ /* 0x000f220000000800 */
[C---:B-1----:R-:W-:Y:S02]  /*1a840*/  FMUL.FTZ R64, R3.reuse, R84 ;  /* 0x0000005403407220 */ /* 0x042fe40000410000 */
[C---:B------:R-:W-:Y:S02]  /*1a850*/  FMUL.FTZ R65, R3.reuse, R85 ;  /* 0x0000005503417220 */ /* 0x040fe40000410000 */
[C---:B------:R-:W-:Y:S02]  /*1a860*/  FMUL.FTZ R29, R3.reuse, R121 ;  /* 0x00000079031d7220 */ /* 0x040fe40000410000 */
[C---:B------:R-:W-:Y:S02]  /*1a870*/  FMUL.FTZ R28, R3.reuse, R120 ;  /* 0x00000078031c7220 */ /* 0x040fe40000410000 */
[C---:B------:R-:W-:Y:S01]  /*1a880*/  FMUL.FTZ R17, R3.reuse, R133 ;  /* 0x0000008503117220 */ /* 0x040fe20000410000 */
[----:B------:R-:W-:Y:S01]  /*1a890*/  MOV R133, R47 ;  /* 0x0000002f00857202 */ /* 0x000fe20000000f00 */
[C---:B------:R-:W-:Y:S01]  /*1a8a0*/  FMUL.FTZ R24, R3.reuse, R124 ;  /* 0x0000007c03187220 */ /* 0x040fe20000410000 */
[----:B------:R-:W-:Y:S01]  /*1a8b0*/  MOV R124, R19 ;  /* 0x00000013007c7202 */ /* 0x000fe20000000f00 */
[----:B------:R-:W-:Y:S01]  /*1a8c0*/  FMUL.FTZ R32, R3, R116 ;  /* 0x0000007403207220 */ /* 0x000fe20000410000 */
[----:B--2---:R-:W-:Y:S01]  /*1a8d0*/  F2FP.PACK_AB R148, R9, R8 ;  /* 0x000000080994723e */ /* 0x004fe200000000ff */
[C---:B------:R-:W-:Y:S02]  /*1a8e0*/  FFMA.FTZ R2, R3.reuse, R246, R8 ;  /* 0x000000f603027223 */ /* 0x040fe40000010008 */
[----:B------:R-:W-:Y:S02]  /*1a8f0*/  FMUL.FTZ R33, R3, R117 ;  /* 0x0000007503217220 */ /* 0x000fe40000410000 */
[----:B------:R-:W-:Y:S02]  /*1a900*/  FADD.FTZ R10, R9, R2 ;  /* 0x00000002090a7221 */ /* 0x000fe40000010000 */
[C---:B------:R-:W-:Y:S02]  /*1a910*/  FADD.FTZ R2, -R4.reuse, R5 ;  /* 0x0000000504027221 */ /* 0x040fe40000010100 */
[----:B------:R-:W-:Y:S01]  /*1a920*/  FMUL.FTZ R5, R4, c[0x0][0x2d0] ;  /* 0x0000b40004057a20 */ /* 0x000fe20000410000 */
[----:B----4-:R-:W-:Y:S01]  /*1a930*/  F2FP.PACK_AB R150, R11, R16 ;  /* 0x000000100b96723e */ /* 0x010fe200000000ff */
        /* <DEDUP_REMOVED lines=25> */
[----:B------:R-:W-:Y:S01]  /*1aad0*/  FMUL.FTZ R16, R3, R132 ;  /* 0x0000008403107220 */ /* 0x000fe20000410000 */
[----:B------:R-:W-:Y:S01]  /*1aae0*/  MOV R132, R23 ;  /* 0x0000001700847202 */ /* 0x000fe20000000f00 */
[----:B------:R-:W-:Y:S02]  /*1aaf0*/  FADD.FTZ R152, R11, R8 ;  /* 0x000000080b987221 */ /* 0x000fe40000010000 */
[----:B------:R-:W-:Y:S01]  /*1ab00*/  FMUL.FTZ R8, R3, R136 ;  /* 0x0000008803087220 */ /* 0x000fe20000410000 */
[----:B------:R-:W2:Y:S01]  /*1ab10*/  MUFU.EX2 R11, R9 ;  /* 0x00000009000b7308 */ /* 0x000ea20000000800 */
[--C-:B------:R-:W-:Y:S02]  /*1ab20*/  FFMA.FTZ R174, R35, c[0x0][0x2d0], -R5.reuse ;  /* 0x0000b40023ae7a23 */ /* 0x100fe40000010805 */
[--C-:B------:R-:W-:Y:S02]  /*1ab30*/  FFMA.FTZ R175, R34, c[0x0][0x2d0], -R5.reuse ;  /* 0x0000b40022af7a23 */ /* 0x100fe40000010805 */
[--C-:B------:R-:W-:Y:S02]  /*1ab40*/  FFMA.FTZ R247, R27, c[0x0][0x2d0], -R5.reuse ;  /* 0x0000b4001bf77a23 */ /* 0x100fe40000010805 */
[--C-:B------:R-:W-:Y:S02]  /*1ab50*/  FFMA.FTZ R251, R25, c[0x0][0x2d0], -R5.reuse ;  /* 0x0000b40019fb7a23 */ /* 0x100fe40000010805 */
[--C-:B------:R-:W-:Y:S01]  /*1ab60*/  FFMA.FTZ R50, R21, c[0x0][0x2d0], -R5.reuse ;  /* 0x0000b40015327a23 */ /* 0x100fe20000010805 */
[----:B------:R-:W4:Y:S01]  /*1ab70*/  MUFU.EX2 R122, R80 ;  /* 0x00000050007a7308 */ /* 0x000f220000000800 */
[----:B------:R-:W-:Y:S01]  /*1ab80*/  FMUL.FTZ R21, R3, R129 ;  /* 0x0000008103157220 */ /* 0x000fe20000410000 */
[----:B------:R-:W-:Y:S01]  /*1ab90*/  MOV R129, R43 ;  /* 0x0000002b00817202 */ /* 0x000fe20000000f00 */
[----:B------:R-:W-:Y:S01]  /*1aba0*/  FMUL.FTZ R23, R2, R131 ;  /* 0x0000008302177220 */ /* 0x000fe20000410000 */
[----:B------:R-:W-:Y:S01]  /*1abb0*/  MOV R136, R50 ;  /* 0x0000003200887202 */ /* 0x000fe20000000f00 */
[--C-:B------:R-:W-:Y:S02]  /*1abc0*/  FFMA.FTZ R161, R161, c[0x0][0x2d0], -R5.reuse ;  /* 0x0000b400a1a17a23 */ /* 0x100fe40000010805 */
[--C-:B------:R-:W-:Y:S02]  /*1abd0*/  FFMA.FTZ R160, R160, c[0x0][0x2d0], -R5.reuse ;  /* 0x0000b400a0a07a23 */ /* 0x100fe40000010805 */
[--C-:B------:R-:W-:Y:S01]  /*1abe0*/  FFMA.FTZ R158, R158, c[0x0][0x2d0], -R5.reuse ;  /* 0x0000b4009e9e7a23 */ /* 0x100fe20000010805 */
[----:B------:R-:W-:Y:S01]  /*1abf0*/  MUFU.EX2 R80, R162 ;  /* 0x000000a200507308 */ /* 0x000fe20000000800 */
[--C-:B------:R-:W-:Y:S02]  /*1ac00*/  FFMA.FTZ R157, R157, c[0x0][0x2d0], -R5.reuse ;  /* 0x0000b4009d9d7a23 */ /* 0x100fe40000010805 */
[--C-:B------:R-:W-:Y:S01]  /*1ac10*/  FFMA.FTZ R173, R38, c[0x0][0x2d0], -R5.reuse ;  /* 0x0000b40026ad7a23 */ /* 0x100fe20000010805 */
[----:B--2---:R-:W-:Y:S01]  /*1ac20*/  F2FP.PACK_AB R149, R11, R18 ;  /* 0x000000120b95723e */ /* 0x004fe200000000ff */
[----:B------:R-:W-:Y:S01]  /*1ac30*/  FMUL.FTZ R9, R3, R137 ;  /* 0x0000008903097220 */ /* 0x000fe20000410000 */
[----:B------:R-:W-:Y:S01]  /*1ac40*/  MOV R137, R22 ;  /* 0x0000001600897202 */ /* 0x000fe20000000f00 */
[----:B------:R-:W-:Y:S02]  /*1ac50*/  FMUL.FTZ R22, R2, R130 ;  /* 0x0000008202167220 */ /* 0x000fe40000410000 */
[--C-:B------:R-:W-:Y:S01]  /*1ac60*/  FFMA.FTZ R228, R31, c[0x0][0x2d0], -R5.reuse ;  /* 0x0000b4001fe47a23 */ /* 0x100fe20000010805 */
[----:B------:R-:W-:Y:S01]  /*1ac70*/  MUFU.EX2 R116, R156 ;  /* 0x0000009c00747308 */ /* 0x000fe20000000800 */
[--C-:B------:R-:W-:Y:S02]  /*1ac80*/  FFMA.FTZ R155, R169, c[0x0][0x2d0], -R5.reuse ;  /* 0x0000b400a99b7a23 */ /* 0x100fe40000010805 */
[--C-:B------:R-:W-:Y:S01]  /*1ac90*/  FFMA.FTZ R169, R39, c[0x0][0x2d0], -R5.reuse ;  /* 0x0000b40027a97a23 */ /* 0x100fe20000010805 */
[----:B----4-:R-:W-:Y:S01]  /*1aca0*/  F2FP.PACK_AB R151, R122, R121 ;  /* 0x000000797a97723e */ /* 0x010fe200000000ff */
[----:B------:R-:W-:Y:S02]  /*1acb0*/  FFMA.FTZ R5, R20, c[0x0][0x2d0], -R5 ;  /* 0x0000b40014057a23 */ /* 0x000fe40000010805 */
[C---:B------:R-:W-:Y:S01]  /*1acc0*/  FMUL.FTZ R20, R3.reuse, R128 ;  /* 0x0000008003147220 */ /* 0x040fe20000410000 */
[----:B------:R-:W-:Y:S01]  /*1acd0*/  MOV R128, R46 ;  /* 0x0000002e00807202 */ /* 0x000fe20000000f00 */
        /* <DEDUP_REMOVED lines=28> */
[----:B--2---:R-:W-:Y:S01]  /*1aea0*/  LDSM.16.MT88.4 R124, [R204+0x3000] ;  /* 0x00300000cc7c783b */ /* 0x004fe20000004200 */
        /* <DEDUP_REMOVED lines=17> */
[----:B------:R-:W-:Y:S02]  /*1afc0*/  FMUL.FTZ R73, R3, R73 ;  /* 0x0000004903497220 */ /* 0x000fe40000410000 */
[C---:B------:R-:W-:Y:S02]  /*1afd0*/  FMUL.FTZ R70, R2.reuse, R70 ;  /* 0x0000004602467220 */ /* 0x040fe40000410000 */
[C---:B------:R-:W-:Y:S02]  /*1afe0*/  FMUL.FTZ R71, R2.reuse, R71 ;  /* 0x0000004702477220 */ /* 0x040fe40000410000 */
[C---:B------:R-:W-:Y:S02]  /*1aff0*/  FMUL.FTZ R74, R2.reuse, R74 ;  /* 0x0000004a024a7220 */ /* 0x040fe40000410000 */
[C---:B------:R-:W-:Y:S01]  /*1b000*/  FMUL.FTZ R75, R2.reuse, R75 ;  /* 0x0000004b024b7220 */ /* 0x040fe20000410000 */
[----:B------:R-:W2:Y:S10]  /*1b010*/  MUFU.EX2 R3, R164 ;  /* 0x000000a400037308 */ /* 0x000eb40000000800 */
[----:B------:R-:W-:Y:S10]  /*1b020*/  MUFU.EX2 R171, R160 ;  /* 0x000000a000ab7308 */ /* 0x000ff40000000800 */
[----:B------:R-:W-:Y:S10]  /*1b030*/  MUFU.EX2 R165, R165 ;  /* 0x000000a500a57308 */ /* 0x000ff40000000800 */
[----:B------:R-:W-:Y:S01]  /*1b040*/  MUFU.EX2 R164, R153 ;  /* 0x0000009900a47308 */ /* 0x000fe20000000800 */
[C---:B---3--:R-:W-:Y:S02]  /*1b050*/  FFMA.FTZ R10, R2.reuse, R51, R18 ;  /* 0x00000033020a7223 */ /* 0x048fe40000010012 */
[C---:B------:R-:W-:Y:S02]  /*1b060*/  FMUL.FTZ R18, R2.reuse, R134 ;  /* 0x0000008602127220 */ /* 0x040fe40000410000 */
[----:B------:R-:W-:Y:S02]  /*1b070*/  FADD.FTZ R120, R11, R10 ;  /* 0x0000000a0b787221 */ /* 0x000fe40000010000 */
[C---:B------:R-:W-:Y:S03]  /*1b080*/  FMUL.FTZ R10, R2.reuse, R138 ;  /* 0x0000008a020a7220 */ /* 0x040fe60000410000 */
[----:B------:R-:W-:Y:S01]  /*1b090*/  MUFU.EX2 R166, R166 ;  /* 0x000000a600a67308 */ /* 0x000fe20000000800 */
[C---:B------:R-:W-:Y:S02]  /*1b0a0*/  FMUL.FTZ R11, R2.reuse, R139 ;  /* 0x0000008b020b7220 */ /* 0x040fe40000410000 */
[----:B------:R-:W-:Y:S02]  /*1b0b0*/  FMUL.FTZ R51, R2, R103 ;  /* 0x0000006702337220 */ /* 0x000fe40000410000 */
[----:B------:R-:W-:Y:S01]  /*1b0c0*/  LDSM.16.MT88.4 R100, [R204+0x1800] ;  /* 0x00180000cc64783b */ /* 0x000fe20000004200 */
[----:B------:R-:W-:Y:S02]  /*1b0d0*/  FADD.FTZ R2, R15, R152 ;  /* 0x000000980f027221 */ /* 0x000fe40000010000 */
[C---:B-1----:R-:W-:Y:S02]  /*1b0e0*/  HMMA.16816.F32 R8, R148.reuse, R84, R8 ;  /* 0x000000549408723c */ /* 0x042fe40000001808 */
[----:B------:R-:W-:Y:S03]  /*1b0f0*/  MUFU.EX2 R163, R168 ;  /* 0x000000a800a37308 */ /* 0x000fe60000000800 */
[C---:B--2---:R-:W-:Y:S03]  /*1b100*/  FADD.FTZ R2, R3.reuse, R2 ;  /* 0x0000000203027221 */ /* 0x044fe60000010000 */
[C---:B------:R-:W-:Y:S01]  /*1b110*/  HMMA.16816.F32 R16, R148.reuse, R86, R16 ;  /* 0x000000569410723c */ /* 0x040fe20000001810 */
[----:B------:R-:W1:Y:S03]  /*1b120*/  LDSM.16.MT88.4 R84, [R204] ;  /* 0x00000000cc54783b */ /* 0x000e660000004200 */
[----:B------:R-:W-:Y:S01]  /*1b130*/  FADD.FTZ R2, R92, R2 ;  /* 0x000000025c027221 */ /* 0x000fe20000010000 */
[----:B------:R-:W-:Y:S03]  /*1b140*/  MUFU.EX2 R108, R243 ;  /* 0x000000f3006c7308 */ /* 0x000fe60000000800 */
[----:B------:R-:W-:Y:S07]  /*1b150*/  FADD.FTZ R2, R80, R2 ;  /* 0x0000000250027221 */ /* 0x000fee0000010000 */
[----:B------:R-:W-:Y:S10]  /*1b160*/  MUFU.EX2 R162, R169 ;  /* 0x000000a900a27308 */ /* 0x000ff40000000800 */
        /* <DEDUP_REMOVED lines=9> */
[----:B------:R-:W2:Y:S01]  /*1b200*/  MUFU.EX2 R115, R155 ;  /* 0x0000009b00737308 */ /* 0x000ea20000000800 */
[C---:B-1----:R-:W-:Y:S09]  /*1b210*/  HMMA.16816.F32 R28, R148.reuse, R84, R28 ;  /* 0x00000054941c723c */ /* 0x042ff2000000181c */
[----:B------:R-:W1:Y:S01]  /*1b220*/  MUFU.EX2 R112, R129 ;  /* 0x0000008100707308 */ /* 0x000e620000000800 */
[C---:B------:R-:W-:Y:S01]  /*1b230*/  HMMA.16816.F32 R32, R148.reuse, R86, R32 ;  /* 0x000000569420723c */ /* 0x040fe20000001820 */
[----:B------:R-:W3:Y:S08]  /*1b240*/  LDSM.16.MT88.4 R84, [R205] ;  /* 0x00000000cd54783b */ /* 0x000ef00000004200 */
[----:B------:R-:W-:Y:S10]  /*1b250*/  MUFU.EX2 R156, R247 ;  /* 0x000000f7009c7308 */ /* 0x000ff40000000800 */
[----:B------:R-:W-:Y:S01]  /*1b260*/  MUFU.EX2 R155, R251 ;  /* 0x000000fb009b7308 */ /* 0x000fe20000000800 */
        /* <DEDUP_REMOVED lines=15> */
[----:B------:R3:W4:Y:S03]  /*1b360*/  MUFU.EX2 R15, R225 ;  /* 0x000000e1000f7308 */ /* 0x0007260000000800 */
[----:B--2---:R-:W-:Y:S03]  /*1b370*/  F2FP.PACK_AB R85, R114, R115 ;  /* 0x000000737255723e */ /* 0x004fe600000000ff */
[----:B------:R-:W-:Y:S02]  /*1b380*/  F2FP.PACK_AB R86, R80, R92 ;  /* 0x0000005c5056723e */ /* 0x000fe400000000ff */
[----:B------:R-:W2:Y:S02]  /*1b390*/  LDSM.16.MT88.4 R92, [R204+0x800] ;  /* 0x00080000cc5c783b */ /* 0x000ea40000004200 */
[----:B------:R-:W5:Y:S01]  /*1b3a0*/  MUFU.EX2 R3, R172 ;  /* 0x000000ac00037308 */ /* 0x000f620000000800 */
[----:B------:R-:W-:Y:S02]  /*1b3b0*/  F2FP.PACK_AB R87, R117, R116 ;  /* 0x000000747557723e */ /* 0x000fe400000000ff */
[----:B-1----:R-:W-:Y:S02]  /*1b3c0*/  F2FP.PACK_AB R148, R112, R113 ;  /* 0x000000717094723e */ /* 0x002fe400000000ff */
[----:B------:R-:W-:Y:S02]  /*1b3d0*/  F2FP.PACK_AB R149, R153, R154 ;  /* 0x0000009a9995723e */ /* 0x000fe400000000ff */
[----:B------:R-:W-:Y:S01]  /*1b3e0*/  F2FP.PACK_AB R151, R5, R152 ;  /* 0x000000980597723e */ /* 0x000fe200000000ff */
[C---:B------:R-:W-:Y:S02]  /*1b3f0*/  HMMA.16816.F32 R8, R84.reuse, R88, R8 ;  /* 0x000000585408723c */ /* 0x040fe40000001808 */
[----:B------:R-:W1:Y:S03]  /*1b400*/  MUFU.EX2 R80, R170 ;  /* 0x000000aa00507308 */ /* 0x000e660000000800 */
[----:B---3--:R-:W-:Y:S01]  /*1b410*/  MOV R225, R117 ;  /* 0x0000007500e17202 */ /* 0x008fe20000000f00 */
[----:B----4-:R-:W-:Y:S02]  /*1b420*/  FADD.FTZ R2, R15, R2 ;  /* 0x000000020f027221 */ /* 0x010fe40000010000 */
[C---:B------:R-:W-:Y:S01]  /*1b430*/  HMMA.16816.F32 R16, R84.reuse, R90, R16 ;  /* 0x0000005a5410723c */ /* 0x040fe20000001810 */
[----:B------:R-:W3:Y:S03]  /*1b440*/  LDSM.16.MT88.4 R88, [R206+0x800] ;  /* 0x00080000ce58783b */ /* 0x000ee60000004200 */
[----:B------:R-:W4:Y:S01]  /*1b450*/  MUFU.EX2 R172, R161 ;  /* 0x000000a100ac7308 */ /* 0x000f220000000800 */
[C---:B-----5:R-:W-:Y:S04]  /*1b460*/  FADD.FTZ R2, R3.reuse, R2 ;  /* 0x0000000203027221 */ /* 0x060fe80000010000 */
[----:B------:R-:W-:Y:S05]  /*1b470*/  FADD.FTZ R2, R96, R2 ;  /* 0x0000000260027221 */ /* 0x000fea0000010000 */
[----:B------:R-:W5:Y:S01]  /*1b480*/  MUFU.EX2 R170, R158 ;  /* 0x0000009e00aa7308 */ /* 0x000f620000000800 */
[C---:B-1----:R-:W-:Y:S01]  /*1b490*/  FADD.FTZ R2, R80.reuse, R2 ;  /* 0x0000000250027221 */ /* 0x042fe20000010000 */
[C---:B--2---:R-:W-:Y:S08]  /*1b4a0*/  HMMA.16816.F32 R20, R84.reuse, R92, R20 ;  /* 0x0000005c5414723c */ /* 0x044ff00000001814 */
[----:B------:R-:W-:Y:S01]  /*1b4b0*/  MUFU.EX2 R161, R173 ;  /* 0x000000ad00a17308 */ /* 0x000fe20000000800 */
[C---:B------:R-:W-:Y:S01]  /*1b4c0*/  HMMA.16816.F32 R24, R84.reuse, R94, R24 ;  /* 0x0000005e5418723c */ /* 0x040fe20000001818 */
[----:B------:R-:W1:Y:S08]  /*1b4d0*/  LDSM.16.MT88.4 R92, [R205+0x800] ;  /* 0x00080000cd5c783b */ /* 0x000e700000004200 */
[----:B------:R-:W-:Y:S01]  /*1b4e0*/  MUFU.EX2 R158, R228 ;  /* 0x000000e4009e7308 */ /* 0x000fe20000000800 */
[C---:B---3--:R-:W-:Y:S08]  /*1b4f0*/  HMMA.16816.F32 R28, R84.reuse, R88, R28 ;  /* 0x00000058541c723c */ /* 0x048ff0000000181c */
        /* <DEDUP_REMOVED lines=21> */
[----:B----4-:R-:W-:Y:S02]  /*1b650*/  F2FP.PACK_AB R85, R171, R172 ;  /* 0x000000acab55723e */ /* 0x010fe400000000ff */
[----:B-----5:R-:W-:Y:S04]  /*1b660*/  F2FP.PACK_AB R87, R167, R170 ;  /* 0x000000aaa757723e */ /* 0x020fe800000000ff */
[----:B------:R4:W5:Y:S03]  /*1b670*/  MUFU.EX2 R15, R241 ;  /* 0x000000f1000f7308 */ /* 0x0009660000000800 */
[C---:B--2---:R-:W-:Y:S07]  /*1b680*/  HMMA.16816.F32 R8, R84.reuse, R88, R8 ;  /* 0x000000585408723c */ /* 0x044fee0000001808 */
[----:B------:R-:W2:Y:S01]  /*1b690*/  MUFU.EX2 R3, R240 ;  /* 0x000000f000037308 */ /* 0x000ea20000000800 */
[C---:B------:R-:W-:Y:S01]  /*1b6a0*/  HMMA.16816.F32 R16, R84.reuse, R90, R16 ;  /* 0x0000005a5410723c */ /* 0x040fe20000001810 */
[----:B------:R-:W3:Y:S07]  /*1b6b0*/  LDSM.16.MT88.4 R88, [R205+0x1000] ;  /* 0x00100000cd58783b */ /* 0x000eee0000004200 */
[C---:B-1----:R-:W-:Y:S04]  /*1b6c0*/  HMMA.16816.F32 R20, R84.reuse, R92, R20 ;  /* 0x0000005c5414723c */ /* 0x042fe80000001814 */
[----:B----4-:R-:W-:Y:S01]  /*1b6d0*/  MOV R241, R116 ;  /* 0x0000007400f17202 */ /* 0x010fe20000000f00 */
[----:B-----5:R-:W-:Y:S01]  /*1b6e0*/  FADD.FTZ R2, R15, R2 ;  /* 0x000000020f027221 */ /* 0x020fe20000010000 */
[----:B------:R-:W-:Y:S02]  /*1b6f0*/  LDSM.16.MT88.4 R116, [R206+0x3000] ;  /* 0x00300000ce74783b */ /* 0x000fe40000004200 */
[C---:B------:R-:W-:Y:S06]  /*1b700*/  HMMA.16816.F32 R24, R84.reuse, R94, R24 ;  /* 0x0000005e5418723c */ /* 0x040fec0000001818 */
[----:B------:R-:W1:Y:S01]  /*1b710*/  LDSM.16.MT88.4 R92, [R203+0x4800] ;  /* 0x00480000cb5c783b */ /* 0x000e620000004200 */
[C---:B--2---:R-:W-:Y:S01]  /*1b720*/  FADD.FTZ R2, R3.reuse, R2 ;  /* 0x0000000203027221 */ /* 0x044fe20000010000 */
[C---:B---3--:R-:W-:Y:S04]  /*1b730*/  HMMA.16816.F32 R28, R84.reuse, R96, R28 ;  /* 0x00000060541c723c */ /* 0x048fe8000000181c */
[----:B------:R-:W-:Y:S04]  /*1b740*/  FADD.FTZ R2, R104, R2 ;  /* 0x0000000268027221 */ /* 0x000fe80000010000 */
[C---:B------:R-:W-:Y:S01]  /*1b750*/  HMMA.16816.F32 R32, R84.reuse, R98, R32 ;  /* 0x000000625420723c */ /* 0x040fe20000001820 */
[----:B------:R-:W2:Y:S03]  /*1b760*/  LDSM.16.MT88.4 R96, [R204+0x4800] ;  /* 0x00480000cc60783b */ /* 0x000ea60000004200 */
[----:B------:R-:W-:Y:S04]  /*1b770*/  FADD.FTZ R2, R80, R2 ;  /* 0x0000000250027221 */ /* 0x000fe80000010000 */
        /* <DEDUP_REMOVED lines=83> */
[----:B------:R-:W-:Y:S01]  /*1bcb0*/  F2FP.PACK_AB R91, R155, R156 ;  /* 0x0000009c9b5b723e */ /* 0x000fe200000000ff */
[----:B------:R-:W-:Y:S03]  /*1bcc0*/  FADD.FTZ R3, R121, R120 ;  /* 0x0000007879037221 */ /* 0x000fe60000010000 */
        /* <DEDUP_REMOVED lines=8> */
[----:B------:R-:W-:Y:S02]  /*1bd50*/  FADD.FTZ R2, R122, R3 ;  /* 0x000000037a027221 */ /* 0x000fe40000010000 */
[C---:B--2---:R-:W-:Y:S01]  /*1bd60*/  HMMA.16816.F32 R60, R84.reuse, R104, R60 ;  /* 0x00000068543c723c */ /* 0x044fe2000000183c */
[----:B------:R-:W2:Y:S03]  /*1bd70*/  LDL R15, [R1+0xc] ;  /* 0x00000c00010f7983 */ /* 0x000ea60000100800 */
[----:B------:R-:W-:Y:S01]  /*1bd80*/  FADD.FTZ R2, R115, R2 ;  /* 0x0000000273027221 */ /* 0x000fe20000010000 */
[----:B------:R-:W-:Y:S03]  /*1bd90*/  LDSM.16.MT88.4 R132, [R203+0x3000] ;  /* 0x00300000cb84783b */ /* 0x000fe60000004200 */
        /* <DEDUP_REMOVED lines=54> */
[C---:B------:R-:W-:Y:S03]  /*1c100*/  IADD3 R2, R234.reuse, -0x1, RZ ;  /* 0xffffffffea027810 */ /* 0x040fe60007ffe0ff */
        /* <DEDUP_REMOVED lines=19> */
.L_x_1645:
[----:B------:R-:W-:Y:S05]  /*1c240*/  BRA.DIV ~URZ, `(.L_x_1661) ;  /* 0x00006cc27f007947 */ /* 0x000fea000b800000 */
[----:B------:R1:W2:Y:S02]  /*1c250*/  SHFL.BFLY PT, R2, R246, 0x2, 0x1f ;  /* 0x0c401f00f6027f89 */ /* 0x0002a400000e0000 */
.L_x_1758:
        /* <DEDUP_REMOVED lines=8> */
.L_x_1759:
[----:B------:R-:W-:Y:S01]  /*1c2e0*/  FSETP.NE.FTZ.AND P1, PT, R8, RZ, PT ;  /* 0x000000ff0800720b */ /* 0x000fe20003f35000 */
[----:B---3--:R-:W-:Y:S01]  /*1c2f0*/  FADD.FTZ R4, R2, R9 ;  /* 0x0000000902047221 */ /* 0x008fe20000010000 */
[----:B------:R-:W-:Y:S02]  /*1c300*/  MOV R3, RZ ;  /* 0x000000ff00037202 */ /* 0x000fe40000000f00 */
[----:B------:R-:W-:Y:S02]  /*1c310*/  MOV R2, RZ ;  /* 0x000000ff00027202 */ /* 0x000fe40000000f00 */
[----:B------:R-:W-:Y:S02]  /*1c320*/  FSETP.NE.FTZ.AND P0, PT, R4, RZ, PT ;  /* 0x000000ff0400720b */ /* 0x000fe40003f15000 */
[----:B------:R-:W-:Y:S02]  /*1c330*/  MOV R27, 0xff800000 ;  /* 0xff800000001b7802 */ /* 0x000fe40000000f00 */
[----:B------:R-:W-:-:S03]  /*1c340*/  MOV R26, 0xff800000 ;  /* 0xff800000001a7802 */ /* 0x000fc60000000f00 */
[----:B------:R-:W3:Y:S08]  /*1c350*/  @P1 MUFU.RCP R3, R8 ;  /* 0x0000000800031308 */ /* 0x000ef00000001000 */
[----:B------:R4:W5:Y:S01]  /*1c360*/  @P1 MUFU.LG2 R10, R8 ;  /* 0x00000008000a1308 */ /* 0x0009620000000c00 */
[----:B---3--:R-:W-:-:S07]  /*1c370*/  FMUL.FTZ R48, R3, R92 ;  /* 0x0000005c03307220 */ /* 0x008fce0000410000 */
[----:B------:R-:W3:Y:S01]  /*1c380*/  @P0 MUFU.RCP R2, R4 ;  /* 0x0000000400020308 */ /* 0x000ee20000001000 */
[C---:B------:R-:W-:Y:S02]  /*1c390*/  FMUL.FTZ R49, R3.reuse, R93 ;  /* 0x0000005d03317220 */ /* 0x040fe40000410000 */
[C---:B------:R-:W-:Y:S02]  /*1c3a0*/  FMUL.FTZ R54, R3.reuse, R136 ;  /* 0x0000008803367220 */ /* 0x040fe40000410000 */
[C---:B------:R-:W-:Y:S02]  /*1c3b0*/  FMUL.FTZ R55, R3.reuse, R137 ;  /* 0x0000008903377220 */ /* 0x040fe40000410000 */
[C---:B------:R-:W-:Y:S01]  /*1c3c0*/  FMUL.FTZ R30, R3.reuse, R132 ;  /* 0x00000084031e7220 */ /* 0x040fe20000410000 */
[----:B----4-:R-:W-:Y:S01]  /*1c3d0*/  @P1 MOV R8, 0x3f317218 ;  /* 0x3f31721800081802 */ /* 0x010fe20000000f00 */
        /* <DEDUP_REMOVED lines=27> */
[----:B------:R4:W1:Y:S01]  /*1c590*/  @P0 MUFU.LG2 R3, R4 ;  /* 0x0000000400030308 */ /* 0x0008620000000c00 */
[----:B-----5:R-:W-:Y:S02]  /*1c5a0*/  @P1 FMUL.FTZ R10, R10, 0.69314718246459960938 ;  /* 0x3f3172180a0a1820 */ /* 0x020fe40000410000 */
[----:B------:R-:W-:Y:S02]  /*1c5b0*/  @P1 FMUL.FTZ R8, R8, c[0x0][0x2d0] ;  /* 0x0000b40008081a20 */ /* 0x000fe40000410000 */
[----:B---3--:R-:W-:Y:S02]  /*1c5c0*/  FMUL.FTZ R96, R2, R138 ;  /* 0x0000008a02607220 */ /* 0x008fe40000410000 */
[----:B------:R-:W-:Y:S01]  /*1c5d0*/  @P1 FFMA.FTZ R27, R8, R6, R10 ;  /* 0x00000006081b1223 */ /* 0x000fe2000001000a */
[----:B------:R-:W-:Y:S01]  /*1c5e0*/  MOV R6, 0x1 ;  /* 0x0000000100067802 */ /* 0x000fe20000000f00 */
[----:B------:R-:W-:-:S02]  /*1c5f0*/  FMUL.FTZ R97, R2, R139 ;  /* 0x0000008b02617220 */ /* 0x000fc40000410000 */
[C---:B------:R-:W-:Y:S02]  /*1c600*/  FMUL.FTZ R68, R2.reuse, R134 ;  /* 0x0000008602447220 */ /* 0x040fe40000410000 */
[C---:B------:R-:W-:Y:S02]  /*1c610*/  FMUL.FTZ R69, R2.reuse, R135 ;  /* 0x0000008702457220 */ /* 0x040fe40000410000 */
[C---:B------:R-:W-:Y:S01]  /*1c620*/  FMUL.FTZ R56, R2.reuse, R130 ;  /* 0x0000008202387220 */ /* 0x040fe20000410000 */
[----:B----4-:R-:W-:Y:S01]  /*1c630*/  @P0 MOV R4, 0x3f317218 ;  /* 0x3f31721800040802 */ /* 0x010fe20000000f00 */
[----:B-1----:R-:W-:Y:S02]  /*1c640*/  @P0 FMUL.FTZ R3, R3, 0.69314718246459960938 ;  /* 0x3f31721803030820 */ /* 0x002fe40000410000 */
        /* <DEDUP_REMOVED lines=30> */
.L_x_1572:
[----:B------:R3:W5:Y:S04]  /*1c830*/  LDL R6, [R1+0x50] ;  /* 0x0000500001067983 */ /* 0x0007680000100800 */
[----:B------:R-:W1:Y:S01]  /*1c840*/  S2R R3, SR_TID.X ;  /* 0x0000000000037919 */ /* 0x000e620000002100 */
[----:B------:R-:W-:Y:S01]  /*1c850*/  BSSY B0, `(.L_x_1663) ;  /* 0x0000011000007945 */ /* 0x000fe20003800000 */
[----:B-1----:R-:W-:-:S13]  /*1c860*/  LOP3.LUT P0, RZ, R3, 0xff, RZ, 0xc0, !PT ;  /* 0x000000ff03ff7812 */ /* 0x002fda000780c0ff */
[----:B------:R-:W-:Y:S05]  /*1c870*/  @P0 BRA `(.L_x_1664) ;  /* 0x000000e000000947 */ /* 0x000fea0003800000 */
[----:B---34-:R-:W1:Y:S01]  /*1c880*/  S2R R5, SR_LANEID ;  /* 0x0000000000057919 */ /* 0x018e620000000000 */
[----:B------:R-:W-:Y:S01]  /*1c890*/  VOTEU.ANY UR5, UPT, PT ;  /* 0x0000000000057886 */ /* 0x000fe200038e0100 */
[----:B------:R-:W-:Y:S01]  /*1c8a0*/  IMAD.MOV.U32 R8, RZ, RZ, c[0x0][0x560] ;  /* 0x00015800ff087624 */ /* 0x000fe200078e00ff */
[----:B------:R-:W1:Y:S01]  /*1c8b0*/  FLO.U32 R4, UR5 ;  /* 0x0000000500047d00 */ /* 0x000e6200080e0000 */
[----:B--2---:R-:W-:-:S07]  /*1c8c0*/  IMAD.MOV.U32 R9, RZ, RZ, c[0x0][0x564] ;  /* 0x00015900ff097624 */ /* 0x004fce00078e00ff */
        /* <DEDUP_REMOVED lines=9> */
.L_x_1664:
[----:B---3--:R-:W-:Y:S05]  /*1c960*/  BSYNC B0 ;  /* 0x0000000000007941 */ /* 0x008fea0003800000 */
.L_x_1663:
[----:B------:R-:W-:Y:S01]  /*1c970*/  PRMT R2, R2, 0x9910, RZ ;  /* 0x0000991002027816 */ /* 0x000fe200000000ff */
[----:B------:R-:W-:Y:S01]  /*1c980*/  BSSY B1, `(.L_x_1665) ;  /* 0x00002c7000017945 */ /* 0x000fe20003800000 */
[----:B-----5:R-:W-:Y:S02]  /*1c990*/  IMAD.MOV.U32 R74, RZ, RZ, R6 ;  /* 0x000000ffff4a7224 */ /* 0x020fe400078e0006 */
[----:B------:R-:W-:-:S13]  /*1c9a0*/  ISETP.NE.AND P0, PT, R2, RZ, PT ;  /* 0x000000ff0200720c */ /* 0x000fda0003f05270 */
[----:B------:R-:W-:Y:S05]  /*1c9b0*/  @!P0 BRA `(.L_x_1666) ;  /* 0x000020a000008947 */ /* 0x000fea0003800000 */
[----:B------:R-:W3:Y:S04]  /*1c9c0*/  LDL R10, [R1+0xbc] ;  /* 0x0000bc00010a7983 */ /* 0x000ee80000100800 */
[----:B--2---:R-:W2:Y:S04]  /*1c9d0*/  LDL R18, [R1+0xc0] ;  /* 0x0000c00001127983 */ /* 0x004ea80000100800 */
[----:B-1--4-:R-:W4:Y:S04]  /*1c9e0*/  LDL R6, [R1+0xc8] ;  /* 0x0000c80001067983 */ /* 0x012f280000100800 */
        /* <DEDUP_REMOVED lines=12> */
[----:B---3--:R1:W-:Y:S04]  /*1cab0*/  STS [R10+0x80], R2 ;  /* 0x000080020a007388 */ /* 0x0083e80000000800 */
[----:B------:R3:W-:Y:S04]  /*1cac0*/  STS [R10+0x480], R3 ;  /* 0x000480030a007388 */ /* 0x0007e80000000800 */
[----:B--2---:R2:W-:Y:S01]  /*1cad0*/  STS [R18], R4 ;  /* 0x0000000412007388 */ /* 0x0045e20000000800 */
[----:B-1----:R-:W-:-:S02]  /*1cae0*/  F2FP.PACK_AB R2, R69, R68 ;  /* 0x000000444502723e */ /* 0x002fc400000000ff */
[----:B---3--:R-:W-:-:S03]  /*1caf0*/  F2FP.PACK_AB R3, R33, R32 ;  /* 0x000000202103723e */ /* 0x008fc600000000ff */
[----:B------:R1:W-:Y:S01]  /*1cb00*/  STS [R18+0x400], R2 ;  /* 0x0004000212007388 */ /* 0x0003e20000000800 */
[----:B--2---:R-:W-:-:S03]  /*1cb10*/  F2FP.PACK_AB R4, R57, R56 ;  /* 0x000000383904723e */ /* 0x004fc600000000ff */
        /* <DEDUP_REMOVED lines=75> */
.L_x_1667:
        /* <DEDUP_REMOVED lines=23> */
[----:B------:R-:W-:Y:S02]  /*1d140*/  IMAD.IADD R6, R6, 0x1, R52 ;  /* 0x0000000106067824 */ /* 0x000fe400078e0234 */
        /* <DEDUP_REMOVED lines=92> */
.L_x_1760:
[----:B------:R-:W-:Y:S05]  /*1d710*/  BRA.DIV ~URZ, `(.L_x_1670) ;  /* 0x000059c27f007947 */ /* 0x000fea000b800000 */
[----:B------:R4:W2:Y:S02]  /*1d720*/  SHFL.IDX PT, R2, R8, RZ, 0x181f ;  /* 0x00181fff08027589 */ /* 0x0008a400000e0000 */
.L_x_1761:
[----:B------:R-:W-:Y:S01]  /*1d730*/  ISETP.GE.AND P0, PT, R5, R4, PT ;  /* 0x000000040500720c */ /* 0x000fe20003f06270 */
[----:B------:R-:W-:-:S12]  /*1d740*/  BSSY B0, `(.L_x_1671) ;  /* 0x000000b000007945 */ /* 0x000fd80003800000 */
[----:B------:R-:W-:Y:S05]  /*1d750*/  @P0 BRA `(.L_x_1672) ;  /* 0x0000009000000947 */ /* 0x000fea0003800000 */
[----:B------:R-:W5:Y:S01]  /*1d760*/  LDL R15, [R1+0x4] ;  /* 0x00000400010f7983 */ /* 0x000f620000100800 */
[----:B------:R-:W-:Y:S02]  /*1d770*/  ISETP.GE.AND P1, PT, R76, c[0x0][0x3c8], PT ;  /* 0x0000f2004c007a0c */ /* 0x000fe40003f26270 */
[----:B------:R-:W-:-:S11]  /*1d780*/  ISETP.GE.AND P0, PT, R226, c[0x0][0x3c8], PT ;  /* 0x0000f200e2007a0c */ /* 0x000fd60003f06270 */
[-C--:B--2---:R-:W-:Y:S02]  /*1d790*/  @!P1 LEA R10, P3, R76, R2.reuse, 0x1 ;  /* 0x000000024c0a9211 */ /* 0x084fe400078608ff */
[----:B------:R-:W-:Y:S02]  /*1d7a0*/  @!P0 LEA R2, P2, R226, R2, 0x1 ;  /* 0x00000002e2028211 */ /* 0x000fe400078408ff */
[----:B---3--:R-:W-:-:S05]  /*1d7b0*/  @!P1 LEA.HI.X R11, R76, R9, R77, 0x1, P3 ;  /* 0x000000094c0b9211 */ /* 0x008fca00018f0c4d */
[----:B------:R2:W-:Y:S01]  /*1d7c0*/  @!P1 ST.E.128 [R10.64], R20 ;  /* 0x000000140a009985 */ /* 0x0005e2000c101d08 */
[----:B-----5:R-:W-:-:S05]  /*1d7d0*/  @!P0 LEA.HI.X R3, R226, R9, R15, 0x1, P2 ;  /* 0x00000009e2038211 */ /* 0x020fca00010f0c0f */
[----:B-1----:R2:W-:Y:S02]  /*1d7e0*/  @!P0 ST.E.128 [R2.64], R16 ;  /* 0x0000001002008985 */ /* 0x0025e4000c101d08 */
.L_x_1672:
[----:B------:R-:W-:Y:S05]  /*1d7f0*/  BSYNC B0 ;  /* 0x0000000000007941 */ /* 0x000fea0003800000 */
.L_x_1671:
[----:B------:R-:W-:Y:S05]  /*1d800*/  BRA.DIV ~URZ, `(.L_x_1673) ;  /* 0x000059427f007947 */ /* 0x000fea000b800000 */
[----:B---3--:R3:W4:Y:S04]  /*1d810*/  SHFL.IDX PT, R9, R6, 0x1, 0x181f ;  /* 0x00381f0006097f89 */ /* 0x00872800000e0000 */
[----:B--2---:R3:W2:Y:S02]  /*1d820*/  SHFL.IDX PT, R2, R8, 0x1, 0x181f ;  /* 0x00381f0008027f89 */ /* 0x0046a400000e0000 */
.L_x_1762:
[----:B------:R-:W-:Y:S01]  /*1d830*/  IADD3 R3, R5, 0x20, RZ ;  /* 0x0000002005037810 */ /* 0x000fe20007ffe0ff */
[----:B------:R-:W-:Y:S03]  /*1d840*/  BSSY B0, `(.L_x_1674) ;  /* 0x000000c000007945 */ /* 0x000fe60003800000 */
[----:B------:R-:W-:-:S13]  /*1d850*/  ISETP.GE.AND P0, PT, R3, R4, PT ;  /* 0x000000040300720c */ /* 0x000fda0003f06270 */
[----:B------:R-:W-:Y:S05]  /*1d860*/  @P0 BRA `(.L_x_1675) ;  /* 0x0000009000000947 */ /* 0x000fea0003800000 */
[----:B------:R-:W5:Y:S01]  /*1d870*/  LDL R15, [R1+0x4] ;  /* 0x00000400010f7983 */ /* 0x000f620000100800 */
[----:B------:R-:W-:Y:S02]  /*1d880*/  ISETP.GE.AND P1, PT, R76, c[0x0][0x3c8], PT ;  /* 0x0000f2004c007a0c */ /* 0x000fe40003f26270 */
[----:B------:R-:W-:-:S11]  /*1d890*/  ISETP.GE.AND P0, PT, R226, c[0x0][0x3c8], PT ;  /* 0x0000f200e2007a0c */ /* 0x000fd60003f06270 */
[-C--:B--2---:R-:W-:Y:S02]  /*1d8a0*/  @!P1 LEA R10, P3, R76, R2.reuse, 0x1 ;  /* 0x000000024c0a9211 */ /* 0x084fe400078608ff */
[----:B------:R-:W-:Y:S02]  /*1d8b0*/  @!P0 LEA R2, P2, R226, R2, 0x1 ;  /* 0x00000002e2028211 */ /* 0x000fe400078408ff */
[----:B----4-:R-:W-:-:S05]  /*1d8c0*/  @!P1 LEA.HI.X R11, R76, R9, R77, 0x1, P3 ;  /* 0x000000094c0b9211 */ /* 0x010fca00018f0c4d */
[----:B------:R2:W-:Y:S01]  /*1d8d0*/  @!P1 ST.E.128 [R10.64], R28 ;  /* 0x0000001c0a009985 */ /* 0x0005e2000c101d08 */
[----:B-----5:R-:W-:-:S05]  /*1d8e0*/  @!P0 LEA.HI.X R3, R226, R9, R15, 0x1, P2 ;  /* 0x00000009e2038211 */ /* 0x020fca00010f0c0f */
[----:B-1----:R2:W-:Y:S02]  /*1d8f0*/  @!P0 ST.E.128 [R2.64], R24 ;  /* 0x0000001802008985 */ /* 0x0025e4000c101d08 */
.L_x_1675:
[----:B------:R-:W-:Y:S05]  /*1d900*/  BSYNC B0 ;  /* 0x0000000000007941 */ /* 0x000fea0003800000 */
.L_x_1674:
[----:B------:R-:W-:Y:S05]  /*1d910*/  BRA.DIV ~URZ, `(.L_x_1676) ;  /* 0x000059027f007947 */ /* 0x000fea000b800000 */
[----:B----4-:R4:W3:Y:S02]  /*1d920*/  SHFL.IDX PT, R9, R6, 0x2, 0x181f ;  /* 0x00581f0006097f89 */ /* 0x0108e400000e0000 */
.L_x_1763:
[----:B------:R-:W-:Y:S05]  /*1d930*/  BRA.DIV ~URZ, `(.L_x_1677) ;  /* 0x000059527f007947 */ /* 0x000fea000b800000 */
[----:B--2---:R2:W4:Y:S02]  /*1d940*/  SHFL.IDX PT, R2, R8, 0x2, 0x181f ;  /* 0x00581f0008027f89 */ /* 0x00452400000e0000 */
.L_x_1764:
[----:B------:R-:W-:Y:S01]  /*1d950*/  IADD3 R3, R5, 0x40, RZ ;  /* 0x0000004005037810 */ /* 0x000fe20007ffe0ff */
[----:B------:R-:W-:Y:S03]  /*1d960*/  BSSY B0, `(.L_x_1678) ;  /* 0x000000c000007945 */ /* 0x000fe60003800000 */
[----:B------:R-:W-:-:S13]  /*1d970*/  ISETP.GE.AND P0, PT, R3, R4, PT ;  /* 0x000000040300720c */ /* 0x000fda0003f06270 */
[----:B------:R-:W-:Y:S05]  /*1d980*/  @P0 BRA `(.L_x_1679) ;  /* 0x0000009000000947 */ /* 0x000fea0003800000 */
[----:B------:R-:W5:Y:S01]  /*1d990*/  LDL R15, [R1+0x4] ;  /* 0x00000400010f7983 */ /* 0x000f620000100800 */
[----:B------:R-:W-:Y:S02]  /*1d9a0*/  ISETP.GE.AND P1, PT, R76, c[0x0][0x3c8], PT ;  /* 0x0000f2004c007a0c */ /* 0x000fe40003f26270 */
[----:B------:R-:W-:-:S11]  /*1d9b0*/  ISETP.GE.AND P0, PT, R226, c[0x0][0x3c8], PT ;  /* 0x0000f200e2007a0c */ /* 0x000fd60003f06270 */
[-C--:B----4-:R-:W-:Y:S02]  /*1d9c0*/  @!P1 LEA R10, P3, R76, R2.reuse, 0x1 ;  /* 0x000000024c0a9211 */ /* 0x090fe400078608ff */
[----:B------:R-:W-:Y:S02]  /*1d9d0*/  @!P0 LEA R2, P2, R226, R2, 0x1 ;  /* 0x00000002e2028211 */ /* 0x000fe400078408ff */
[----:B---3--:R-:W-:-:S05]  /*1d9e0*/  @!P1 LEA.HI.X R11, R76, R9, R77, 0x1, P3 ;  /* 0x000000094c0b9211 */ /* 0x008fca00018f0c4d */
[----:B------:R3:W-:Y:S01]  /*1d9f0*/  @!P1 ST.E.128 [R10.64], R36 ;  /* 0x000000240a009985 */ /* 0x0007e2000c101d08 */
[----:B-----5:R-:W-:-:S05]  /*1da00*/  @!P0 LEA.HI.X R3, R226, R9, R15, 0x1, P2 ;  /* 0x00000009e2038211 */ /* 0x020fca00010f0c0f */
[----:B-1----:R3:W-:Y:S02]  /*1da10*/  @!P0 ST.E.128 [R2.64], R32 ;  /* 0x0000002002008985 */ /* 0x0027e4000c101d08 */
.L_x_1679:
[----:B------:R-:W-:Y:S05]  /*1da20*/  BSYNC B0 ;  /* 0x0000000000007941 */ /* 0x000fea0003800000 */
.L_x_1678:
[----:B------:R-:W-:Y:S05]  /*1da30*/  BRA.DIV ~URZ, `(.L_x_1680) ;  /* 0x000058c27f007947 */ /* 0x000fea000b800000 */
[----:B---3--:R3:W2:Y:S04]  /*1da40*/  SHFL.IDX PT, R9, R6, 0x3, 0x181f ;  /* 0x00781f0006097f89 */ /* 0x0086a800000e0000 */
[----:B----4-:R3:W4:Y:S02]  /*1da50*/  SHFL.IDX PT, R6, R8, 0x3, 0x181f ;  /* 0x00781f0008067f89 */ /* 0x01072400000e0000 */
.L_x_1765:
        /* <DEDUP_REMOVED lines=9> */
[----:B---3--:R-:W2:Y:S01]  /*1daf0*/  LDL R8, [R1+0x4] ;  /* 0x0000040001087983 */ /* 0x008ea20000100800 */
[----:B-1----:R-:W-:-:S04]  /*1db00*/  LEA R2, P0, R226, R6, 0x1 ;  /* 0x00000006e2027211 */ /* 0x002fc800078008ff */
[----:B--2---:R-:W-:-:S05]  /*1db10*/  LEA.HI.X R3, R226, R9, R8, 0x1, P0 ;  /* 0x00000009e2037211 */ /* 0x004fca00000f0c08 */
[----:B------:R1:W-:Y:S01]  /*1db20*/  ST.E.128 [R2.64], R40 ;  /* 0x0000002802007985 */ /* 0x0003e2000c101d08 */
[----:B------:R-:W-:Y:S05]  /*1db30*/  BRA `(.L_x_1681) ;  /* 0x00001ab000007947 */ /* 0x000fea0003800000 */
.L_x_1668:
        /* <DEDUP_REMOVED lines=34> */
.L_x_1766:
[----:B------:R-:W-:Y:S05]  /*1dd60*/  BRA.DIV ~URZ, `(.L_x_1683) ;  /* 0x000056d27f007947 */ /* 0x000fea000b800000 */
[----:B------:R3:W4:Y:S02]  /*1dd70*/  SHFL.IDX PT, R2, R5, RZ, 0x1c1f ;  /* 0x001c1fff05027589 */ /* 0x00072400000e0000 */
.L_x_1767:
        /* <DEDUP_REMOVED lines=97> */
.L_x_1685:
[----:B------:R-:W-:Y:S05]  /*1e390*/  BSYNC B0 ;  /* 0x0000000000007941 */ /* 0x000fea0003800000 */
.L_x_1684:
[----:B------:R-:W-:Y:S05]  /*1e3a0*/  BRA.DIV ~URZ, `(.L_x_1686) ;  /* 0x000051027f007947 */ /* 0x000fea000b800000 */
[----:B--2---:R2:W1:Y:S04]  /*1e3b0*/  SHFL.IDX PT, R4, R6, 0x1, 0x1c1f ;  /* 0x003c1f0006047f89 */ /* 0x00446800000e0000 */
[----:B----4-:R2:W4:Y:S02]  /*1e3c0*/  SHFL.IDX PT, R2, R5, 0x1, 0x1c1f ;  /* 0x003c1f0005027f89 */ /* 0x01052400000e0000 */
.L_x_1768:
        /* <DEDUP_REMOVED lines=105> */
.L_x_1666:
[----:B------:R-:W3:Y:S04]  /*1ea60*/  LDL.LU R2, [R1+0x68] ;  /* 0x0000680001027983 */ /* 0x000ee80000300800 */
[----:B-12---:R-:W2:Y:S01]  /*1ea70*/  LDL.LU R6, [R1+0x6c] ;  /* 0x00006c0001067983 */ /* 0x006ea20000300800 */
[----:B------:R-:W-:Y:S02]  /*1ea80*/  ISETP.NE.U32.AND P0, PT, RZ, c[0x0][0x508], PT ;  /* 0x00014200ff007a0c */ /* 0x000fe40003f05070 */
[----:B------:R-:W-:Y:S01]  /*1ea90*/  ISETP.NE.U32.AND P3, PT, RZ, c[0x0][0x500], PT ;  /* 0x00014000ff007a0c */ /* 0x000fe20003f65070 */
[----:B----4-:R-:W4:Y:S01]  /*1eaa0*/  LDL.LU R3, [R1+0x54] ;  /* 0x0000540001037983 */ /* 0x010f220000300800 */
[----:B------:R-:W-:Y:S01]  /*1eab0*/  ISETP.NE.AND.EX P2, PT, RZ, c[0x0][0x50c], PT, P0 ;  /* 0x00014300ff007a0c */ /* 0x000fe20003f45300 */
[----:B------:R-:W-:Y:S01]  /*1eac0*/  IMAD.MOV.U32 R22, RZ, RZ, c[0x0][0x388] ;  /* 0x0000e200ff167624 */ /* 0x000fe200078e00ff */
[----:B------:R-:W-:-:S02]  /*1ead0*/  ISETP.NE.AND.EX P3, PT, RZ, c[0x0][0x504], PT, P3 ;  /* 0x00014100ff007a0c */ /* 0x000fc40003f65330 */
[----:B---3--:R-:W-:-:S09]  /*1eae0*/  IADD3 R4, P1, R2, c[0x0][0x500], RZ ;  /* 0x0001400002047a10 */ /* 0x008fd20007f3e0ff */
[----:B------:R-:W-:Y:S01]  /*1eaf0*/  @P2 IADD3 R8, P0, R2, c[0x0][0x508], RZ ;  /* 0x0001420002082a10 */ /* 0x000fe20007f1e0ff */
[----:B------:R-:W-:Y:S01]  /*1eb00*/  IMAD.MOV.U32 R2, RZ, RZ, RZ ;  /* 0x000000ffff027224 */ /* 0x000fe200078e00ff */
[C---:B--2---:R-:W-:Y:S02]  /*1eb10*/  IADD3.X R5, R6.reuse, c[0x0][0x504], RZ, P1, !PT ;  /* 0x0001410006057a10 */ /* 0x044fe40000ffe4ff */
        /* <DEDUP_REMOVED lines=10> */
.L_x_1687:
        /* <DEDUP_REMOVED lines=60> */
.L_x_1689:
[----:B------:R-:W-:Y:S05]  /*1ef80*/  BSYNC B0 ;  /* 0x0000000000007941 */ /* 0x000fea0003800000 */
.L_x_1688:
        /* <DEDUP_REMOVED lines=30> */
[----:B------:R-:W-:-:S04]  /*1f170*/  IADD3 R6, R82, R10, RZ ;  /* 0x0000000a52067210 */ /* 0x000fc80007ffe0ff */
[----:B------:R-:W-:Y:S02]  /*1f180*/  IADD3 R5, R3, R4, RZ ;  /* 0x0000000403057210 */ /* 0x000fe40007ffe0ff */
[----:B------:R-:W-:-:S04]  /*1f190*/  LEA R8, P0, R2, c[0x0][0x380], 0x1 ;  /* 0x0000e00002087a11 */ /* 0x000fc800078008ff */
[----:B------:R-:W-:Y:S01]  /*1f1a0*/  LEA.HI.X R5, R2, c[0x0][0x384], R5, 0x1, P0 ;  /* 0x0000e10002057a11 */ /* 0x000fe200000f0c05 */
[----:B------:R-:W-:Y:S06]  /*1f1b0*/  BRA.DIV ~URZ, `(.L_x_1690) ;  /* 0x000043c27f007947 */ /* 0x000fec000b800000 */
[----:B------:R1:W2:Y:S02]  /*1f1c0*/  SHFL.IDX PT, R9, R5, RZ, 0x181f ;  /* 0x00181fff05097589 */ /* 0x0002a400000e0000 */
.L_x_1769:
[----:B------:R-:W-:Y:S05]  /*1f1d0*/  BRA.DIV ~URZ, `(.L_x_1691) ;  /* 0x000044127f007947 */ /* 0x000fea000b800000 */
[----:B------:R3:W4:Y:S02]  /*1f1e0*/  SHFL.IDX PT, R2, R8, RZ, 0x181f ;  /* 0x00181fff08027589 */ /* 0x00072400000e0000 */
.L_x_1770:
[----:B------:R-:W-:Y:S01]  /*1f1f0*/  IMAD R4, R22, c[0x0][0x4e8], RZ ;  /* 0x00013a0016047a24 */ /* 0x000fe200078e02ff */
[----:B------:R-:W-:Y:S04]  /*1f200*/  BSSY B0, `(.L_x_1692) ;  /* 0x000000c000007945 */ /* 0x000fe80003800000 */
[----:B------:R-:W-:-:S13]  /*1f210*/  ISETP.GE.AND P0, PT, R6, R4, PT ;  /* 0x000000040600720c */ /* 0x000fda0003f06270 */
[----:B------:R-:W-:Y:S05]  /*1f220*/  @P0 BRA `(.L_x_1693) ;  /* 0x0000009000000947 */ /* 0x000fea0003800000 */
[----:B------:R-:W5:Y:S01]  /*1f230*/  LDL R15, [R1+0x4] ;  /* 0x00000400010f7983 */ /* 0x000f620000100800 */
[----:B------:R-:W-:Y:S02]  /*1f240*/  ISETP.GE.AND P1, PT, R76, c[0x0][0x3c8], PT ;  /* 0x0000f2004c007a0c */ /* 0x000fe40003f26270 */
[----:B------:R-:W-:-:S11]  /*1f250*/  ISETP.GE.AND P0, PT, R226, c[0x0][0x3c8], PT ;  /* 0x0000f200e2007a0c */ /* 0x000fd60003f06270 */
[-C--:B----4-:R-:W-:Y:S02]  /*1f260*/  @!P1 LEA R10, P3, R76, R2.reuse, 0x1 ;  /* 0x000000024c0a9211 */ /* 0x090fe400078608ff */
[----:B------:R-:W-:Y:S02]  /*1f270*/  @!P0 LEA R2, P2, R226, R2, 0x1 ;  /* 0x00000002e2028211 */ /* 0x000fe400078408ff */
[----:B--2---:R-:W-:-:S05]  /*1f280*/  @!P1 LEA.HI.X R11, R76, R9, R77, 0x1, P3 ;  /* 0x000000094c0b9211 */ /* 0x004fca00018f0c4d */
[----:B------:R2:W-:Y:S01]  /*1f290*/  @!P1 ST.E.128 [R10.64], RZ ;  /* 0x000000ff0a009985 */ /* 0x0005e2000c101d08 */
[----:B-----5:R-:W-:-:S05]  /*1f2a0*/  @!P0 LEA.HI.X R3, R226, R9, R15, 0x1, P2 ;  /* 0x00000009e2038211 */ /* 0x020fca00010f0c0f */
[----:B------:R2:W-:Y:S02]  /*1f2b0*/  @!P0 ST.E.128 [R2.64], RZ ;  /* 0x000000ff02008985 */ /* 0x0005e4000c101d08 */
.L_x_1693:
[----:B------:R-:W-:Y:S05]  /*1f2c0*/  BSYNC B0 ;  /* 0x0000000000007941 */ /* 0x000fea0003800000 */
.L_x_1692:
[----:B------:R-:W-:Y:S05]  /*1f2d0*/  BRA.DIV ~URZ, `(.L_x_1694) ;  /* 0x000043827f007947 */ /* 0x000fea000b800000 */
[----:B--2---:R2:W1:Y:S04]  /*1f2e0*/  SHFL.IDX PT, R9, R5, 0x1, 0x181f ;  /* 0x00381f0005097f89 */ /* 0x00446800000e0000 */
[----:B----4-:R2:W4:Y:S02]  /*1f2f0*/  SHFL.IDX PT, R2, R8, 0x1, 0x181f ;  /* 0x00381f0008027f89 */ /* 0x01052400000e0000 */
.L_x_1771:
        /* <DEDUP_REMOVED lines=9> */
[----:B-1----:R-:W-:-:S05]  /*1f390*/  @!P1 LEA.HI.X R11, R76, R9, R77, 0x1, P3 ;  /* 0x000000094c0b9211 */ /* 0x002fca00018f0c4d */
[----:B------:R1:W-:Y:S01]  /*1f3a0*/  @!P1 ST.E.128 [R10.64], RZ ;  /* 0x000000ff0a009985 */ /* 0x0003e2000c101d08 */
[----:B-----5:R-:W-:-:S05]  /*1f3b0*/  @!P0 LEA.HI.X R3, R226, R9, R15, 0x1, P2 ;  /* 0x00000009e2038211 */ /* 0x020fca00010f0c0f */
[----:B------:R1:W-:Y:S02]  /*1f3c0*/  @!P0 ST.E.128 [R2.64], RZ ;  /* 0x000000ff02008985 */ /* 0x0003e4000c101d08 */
.L_x_1696:
[----:B------:R-:W-:Y:S05]  /*1f3d0*/  BSYNC B0 ;  /* 0x0000000000007941 */ /* 0x000fea0003800000 */
.L_x_1695:
[----:B------:R-:W-:Y:S05]  /*1f3e0*/  BRA.DIV ~URZ, `(.L_x_1697) ;  /* 0x000043427f007947 */ /* 0x000fea000b800000 */
[----:B-1----:R1:W2:Y:S02]  /*1f3f0*/  SHFL.IDX PT, R9, R5, 0x2, 0x181f ;  /* 0x00581f0005097f89 */ /* 0x0022a400000e0000 */
.L_x_1772:
[----:B------:R-:W-:Y:S05]  /*1f400*/  BRA.DIV ~URZ, `(.L_x_1698) ;  /* 0x000043927f007947 */ /* 0x000fea000b800000 */
[----:B----4-:R4:W1:Y:S02]  /*1f410*/  SHFL.IDX PT, R2, R8, 0x2, 0x181f ;  /* 0x00581f0008027f89 */ /* 0x01086400000e0000 */
.L_x_1773:
[----:B------:R-:W-:Y:S01]  /*1f420*/  IADD3 R3, R6, 0x40, RZ ;  /* 0x0000004006037810 */ /* 0x000fe20007ffe0ff */
[----:B------:R-:W-:Y:S03]  /*1f430*/  BSSY B0, `(.L_x_1699) ;  /* 0x000000c000007945 */ /* 0x000fe60003800000 */
[----:B------:R-:W-:-:S13]  /*1f440*/  ISETP.GE.AND P0, PT, R3, R4, PT ;  /* 0x000000040300720c */ /* 0x000fda0003f06270 */
[----:B------:R-:W-:Y:S05]  /*1f450*/  @P0 BRA `(.L_x_1700) ;  /* 0x0000009000000947 */ /* 0x000fea0003800000 */
[----:B------:R-:W5:Y:S01]  /*1f460*/  LDL R15, [R1+0x4] ;  /* 0x00000400010f7983 */ /* 0x000f620000100800 */
[----:B------:R-:W-:Y:S02]  /*1f470*/  ISETP.GE.AND P1, PT, R76, c[0x0][0x3c8], PT ;  /* 0x0000f2004c007a0c */ /* 0x000fe40003f26270 */
[----:B------:R-:W-:-:S11]  /*1f480*/  ISETP.GE.AND P0, PT, R226, c[0x0][0x3c8], PT ;  /* 0x0000f200e2007a0c */ /* 0x000fd60003f06270 */
[-C--:B-1----:R-:W-:Y:S02]  /*1f490*/  @!P1 LEA R10, P3, R76, R2.reuse, 0x1 ;  /* 0x000000024c0a9211 */ /* 0x082fe400078608ff */
[----:B------:R-:W-:Y:S02]  /*1f4a0*/  @!P0 LEA R2, P2, R226, R2, 0x1 ;  /* 0x00000002e2028211 */ /* 0x000fe400078408ff */
[----:B--2---:R-:W-:-:S05]  /*1f4b0*/  @!P1 LEA.HI.X R11, R76, R9, R77, 0x1, P3 ;  /* 0x000000094c0b9211 */ /* 0x004fca00018f0c4d */
[----:B------:R1:W-:Y:S01]  /*1f4c0*/  @!P1 ST.E.128 [R10.64], RZ ;  /* 0x000000ff0a009985 */ /* 0x0003e2000c101d08 */
[----:B-----5:R-:W-:-:S05]  /*1f4d0*/  @!P0 LEA.HI.X R3, R226, R9, R15, 0x1, P2 ;  /* 0x00000009e2038211 */ /* 0x020fca00010f0c0f */
[----:B------:R1:W-:Y:S02]  /*1f4e0*/  @!P0 ST.E.128 [R2.64], RZ ;  /* 0x000000ff02008985 */ /* 0x0003e4000c101d08 */
.L_x_1700:
[----:B------:R-:W-:Y:S05]  /*1f4f0*/  BSYNC B0 ;  /* 0x0000000000007941 */ /* 0x000fea0003800000 */
.L_x_1699:
[----:B------:R-:W-:Y:S05]  /*1f500*/  BRA.DIV ~URZ, `(.L_x_1701) ;  /* 0x000043027f007947 */ /* 0x000fea000b800000 */
[----:B--2---:R2:W3:Y:S04]  /*1f510*/  SHFL.IDX PT, R9, R5, 0x3, 0x181f ;  /* 0x00781f0005097f89 */ /* 0x0044e800000e0000 */
[----:B-1----:R2:W1:Y:S02]  /*1f520*/  SHFL.IDX PT, R2, R8, 0x3, 0x181f ;  /* 0x00781f0008027f89 */ /* 0x00246400000e0000 */
.L_x_1774:
[----:B------:R-:W-:-:S04]  /*1f530*/  IADD3 R6, R6, 0x60, RZ ;  /* 0x0000006006067810 */ /* 0x000fc80007ffe0ff */
[----:B------:R-:W-:-:S13]  /*1f540*/  ISETP.GE.AND P0, PT, R6, R4, PT ;  /* 0x000000040600720c */ /* 0x000fda0003f06270 */
[----:B------:R-:W-:Y:S05]  /*1f550*/  @P0 BRA `(.L_x_1681) ;  /* 0x0000009000000947 */ /* 0x000fea0003800000 */
[----:B--234-:R-:W2:Y:S01]  /*1f560*/  LDL R8, [R1+0x4] ;  /* 0x0000040001087983 */ /* 0x01cea20000100800 */
[----:B------:R-:W-:Y:S02]  /*1f570*/  ISETP.GE.AND P1, PT, R76, c[0x0][0x3c8], PT ;  /* 0x0000f2004c007a0c */ /* 0x000fe40003f26270 */
[----:B------:R-:W-:-:S11]  /*1f580*/  ISETP.GE.AND P0, PT, R226, c[0x0][0x3c8], PT ;  /* 0x0000f200e2007a0c */ /* 0x000fd60003f06270 */
[-C--:B-1----:R-:W-:Y:S02]  /*1f590*/  @!P1 LEA R4, P3, R76, R2.reuse, 0x1 ;  /* 0x000000024c049211 */ /* 0x082fe400078608ff */
[----:B------:R-:W-:Y:S02]  /*1f5a0*/  @!P0 LEA R2, P2, R226, R2, 0x1 ;  /* 0x00000002e2028211 */ /* 0x000fe400078408ff */
[----:B------:R-:W-:-:S05]  /*1f5b0*/  @!P1 LEA.HI.X R5, R76, R9, R77, 0x1, P3 ;  /* 0x000000094c059211 */ /* 0x000fca00018f0c4d */
[----:B------:R1:W-:Y:S01]  /*1f5c0*/  @!P1 ST.E.128 [R4.64], RZ ;  /* 0x000000ff04009985 */ /* 0x0003e2000c101d08 */
[----:B--2---:R-:W-:-:S05]  /*1f5d0*/  @!P0 LEA.HI.X R3, R226, R9, R8, 0x1, P2 ;  /* 0x00000009e2038211 */ /* 0x004fca00010f0c08 */
[----:B------:R1:W-:Y:S02]  /*1f5e0*/  @!P0 ST.E.128 [R2.64], RZ ;  /* 0x000000ff02008985 */ /* 0x0003e4000c101d08 */
.L_x_1681:
[----:B------:R-:W-:Y:S05]  /*1f5f0*/  BSYNC B1 ;  /* 0x0000000000017941 */ /* 0x000fea0003800000 */
.L_x_1665:
        /* <DEDUP_REMOVED lines=14> */
.L_x_1775:
[----:B------:R-:W-:Y:S05]  /*1f6e0*/  BRA.DIV ~URZ, `(.L_x_1704) ;  /* 0x000042627f007947 */ /* 0x000fea000b800000 */
[----:B------:R3:W4:Y:S02]  /*1f6f0*/  SHFL.IDX PT, R9, R74, 0x1, 0x1f ;  /* 0x00201f004a097f89 */ /* 0x00072400000e0000 */
.L_x_1776:
        /* <DEDUP_REMOVED lines=19> */
.L_x_1777:
        /* <DEDUP_REMOVED lines=16> */
.L_x_1778:
[----:B---3--:R-:W-:Y:S01]  /*1f930*/  IMAD R2, R2, c[0x0][0x538], RZ ;  /* 0x00014e0002027a24 */ /* 0x008fe200078e02ff */
[----:B------:R-:W-:Y:S04]  /*1f940*/  BSSY B1, `(.L_x_1707) ;  /* 0x00000cf000017945 */ /* 0x000fe80003800000 */
[----:B----4-:R-:W-:-:S04]  /*1f950*/  IADD3 R9, R2, R9, RZ ;  /* 0x0000000902097210 */ /* 0x010fc80007ffe0ff */
[----:B--2---:R-:W-:-:S13]  /*1f960*/  ISETP.GT.AND P0, PT, R9, R10, PT ;  /* 0x0000000a0900720c */ /* 0x004fda0003f04270 */
[----:B------:R-:W-:Y:S05]  /*1f970*/  @P0 BRA `(.L_x_1708) ;  /* 0x0000026000000947 */ /* 0x000fea0003800000 */
.L_x_1712:
        /* <DEDUP_REMOVED lines=18> */
.L_x_1779:
        /* <DEDUP_REMOVED lines=16> */
.L_x_1780:
[----:B--2---:R-:W-:-:S05]  /*1fba0*/  IMAD R2, R2, c[0x0][0x538], RZ ;  /* 0x00014e0002027a24 */ /* 0x004fca00078e02ff */
[----:B------:R-:W-:-:S04]  /*1fbb0*/  IADD3 R9, R2, R9, RZ ;  /* 0x0000000902097210 */ /* 0x000fc80007ffe0ff */
[----:B------:R-:W-:-:S13]  /*1fbc0*/  ISETP.GT.AND P0, PT, R9, R10, PT ;  /* 0x0000000a0900720c */ /* 0x000fda0003f04270 */
[----:B-1----:R-:W-:Y:S05]  /*1fbd0*/  @!P0 BRA `(.L_x_1712) ;  /* 0xfffffda000008947 */ /* 0x002fea000383ffff */
.L_x_1708:
[----:B------:R-:W-:-:S05]  /*1fbe0*/  IADD3 R11, -R2, R9, RZ ;  /* 0x00000009020b7210 */ /* 0x000fca0007ffe1ff */
[----:B------:R-:W-:-:S05]  /*1fbf0*/  IMAD R2, R4, c[0x0][0x538], R11 ;  /* 0x00014e0004027a24 */ /* 0x000fca00078e020b */
[----:B------:R-:W-:Y:S01]  /*1fc00*/  ISETP.GT.AND P0, PT, R2, R10, PT ;  /* 0x0000000a0200720c */ /* 0x000fe20003f04270 */
[----:B------:R-:W-:-:S12]  /*1fc10*/  BRA.DIV ~URZ, `(.L_x_1713) ;  /* 0x000041827f007947 */ /* 0x000fd8000b800000 */
[----:B------:R-:W-:-:S03]  /*1fc20*/  VOTE.ANY R15, PT, !P0 ;  /* 0x00000000000f7806 */ /* 0x000fc600040e0100 */
.L_x_1781:
[----:B------:R-:W2:Y:S01]  /*1fc30*/  LDL.LU R2, [R1+0x5c] ;  /* 0x00005c0001027983 */ /* 0x000ea20000300800 */
[----:B------:R-:W2:Y:S02]  /*1fc40*/  POPC R9, R15 ;  /* 0x0000000f00097309 */ /* 0x000ea40000000000 */
[----:B--2---:R-:W-:-:S05]  /*1fc50*/  IADD3 R2, R9, R2, RZ ;  /* 0x0000000209027210 */ /* 0x004fca0007ffe0ff */
[----:B------:R2:W-:Y:S01]  /*1fc60*/  STL [R1+0x5c], R2 ;  /* 0x00005c0201007387 */ /* 0x0005e20000100800 */
[----:B------:R-:W-:Y:S05]  /*1fc70*/  BRA.DIV ~URZ, `(.L_x_1714) ;  /* 0x000041627f007947 */ /* 0x000fea000b800000 */
[----:B------:R3:W4:Y:S04]  /*1fc80*/  SHFL.IDX PT, R6, R6, R9, 0x1f ;  /* 0x00001f0906067589 */ /* 0x00072800000e0000 */
[----:B------:R3:W1:Y:S02]  /*1fc90*/  SHFL.IDX PT, R5, R8, R9, 0x1f ;  /* 0x00001f0908057589 */ /* 0x00066400000e0000 */
.L_x_1782:
[----:B------:R-:W-:Y:S01]  /*1fca0*/  ISETP.NE.AND P0, PT, R15, RZ, PT ;  /* 0x000000ff0f00720c */ /* 0x000fe20003f05270 */
[----:B------:R-:W-:-:S12]  /*1fcb0*/  BSSY B0, `(.L_x_1715) ;  /* 0x0000005000007945 */ /* 0x000fd80003800000 */
[----:B------:R-:W-:Y:S05]  /*1fcc0*/  @!P0 BRA `(.L_x_1716) ;  /* 0x0000003000008947 */ /* 0x000fea0003800000 */
[----:B---3--:R-:W-:Y:S01]  /*1fcd0*/  IADD3 R9, R9, -0x1, RZ ;  /* 0xffffffff09097810 */ /* 0x008fe20007ffe0ff */
[----:B------:R-:W-:Y:S05]  /*1fce0*/  BRA.DIV ~URZ, `(.L_x_1717) ;  /* 0x000041c27f007947 */ /* 0x000fea000b800000 */
[----:B------:R3:W2:Y:S02]  /*1fcf0*/  SHFL.IDX PT, R16, R4, R9, 0x1f ;  /* 0x00001f0904107589 */ /* 0x0006a400000e0000 */
.L_x_1716:
[----:B------:R-:W-:Y:S05]  /*1fd00*/  BSYNC B0 ;  /* 0x0000000000007941 */ /* 0x000fea0003800000 */
.L_x_1715:
        /* <DEDUP_REMOVED lines=68> */
.L_x_1719:
        /* <DEDUP_REMOVED lines=68> */
.L_x_1720:
[----:B------:R-:W-:Y:S05]  /*20590*/  BSYNC B0 ;  /* 0x0000000000007941 */ /* 0x000fea0003800000 */
.L_x_1718:
[----:B------:R-:W-:-:S04]  /*205a0*/  LOP3.LUT R3, RZ, R3, RZ, 0x33, !PT ;  /* 0x00000003ff037212 */ /* 0x000fc800078e33ff */
[----:B-1----:R-:W-:-:S05]  /*205b0*/  IADD3 R2, R3, R6, RZ ;  /* 0x0000000603027210 */ /* 0x002fca0007ffe0ff */
[----:B------:R1:W-:Y:S01]  /*205c0*/  STL [R1+0x54], R2 ;  /* 0x0000540201007387 */ /* 0x0003e20000100800 */
[----:B------:R-:W-:Y:S05]  /*205d0*/  BRA `(.L_x_1721) ;  /* 0x0000005000007947 */ /* 0x000fea0003800000 */
.L_x_1709:
[----:B------:R-:W-:Y:S01]  /*205e0*/  MOV R2, c[0x0][0x53c] ;  /* 0x00014f0000027a02 */ /* 0x000fe20000000f00 */
[----:B------:R2:W-:Y:S04]  /*205f0*/  STL [R1+0x50], R10 ;  /* 0x0000500a01007387 */ /* 0x0005e80000100800 */
[----:B------:R2:W-:Y:S04]  /*20600*/  STL [R1+0x54], RZ ;  /* 0x000054ff01007387 */ /* 0x0005e80000100800 */
[----:B------:R2:W-:Y:S04]  /*20610*/  STL [R1+0x58], RZ ;  /* 0x000058ff01007387 */ /* 0x0005e80000100800 */
[----:B------:R2:W-:Y:S02]  /*20620*/  STL [R1+0x5c], R2 ;  /* 0x00005c0201007387 */ /* 0x0005e40000100800 */
.L_x_1721:
[----:B------:R-:W-:Y:S05]  /*20630*/  BSYNC B1 ;  /* 0x0000000000017941 */ /* 0x000fea0003800000 */
.L_x_1707:
        /* <DEDUP_REMOVED lines=9> */
.L_x_1702:
[----:B-1----:R-:W3:Y:S02]  /*206d0*/  LDL R2, [R1+0x5c] ;  /* 0x00005c0001027983 */ /* 0x002ee40000100800 */
[----:B---3--:R-:W-:-:S13]  /*206e0*/  ISETP.GE.AND P0, PT, R2, c[0x0][0x53c], PT ;  /* 0x00014f0002007a0c */ /* 0x008fda0003f06270 */
[----:B--2---:R-:W-:Y:S01]  /*206f0*/  @P0 CALL.REL.NOINC `(.L_x_1722) ;  /* 0x0000001000000944 */ /* 0x004fe20003c00000 */
[----:B------:R-:W-:Y:S05]  /*20700*/  BRA `(.L_x_1723) ;  /* 0xfffe182000007947 */ /* 0x000fea000383ffff */
.L_x_1722:
[----:B------:R-:W-:Y:S05]  /*20710*/  EXIT ;  /* 0x000000000000794d */ /* 0x000fea0003800000 */
.L_x_1503:
[----:B------:R-:W-:Y:S02]  /*20720*/  MOV R3, 0x1 ;  /* 0x0000000100037802 */ /* 0x000fe40000000f00 */
[----:B------:R-:W-:Y:S02]  /*20730*/  MOV R4, 0x20750 ;  /* 0x0002075000047802 */ /* 0x000fe40000000f00 */
[----:B------:R-:W-:Y:S05]  /*20740*/  CALL.REL.NOINC `($__internal_26_$__cuda_sm70_shflsync_up_p) ;  /* 0x0000389000007944 */ /* 0x000fea0003c00000 */
[----:B------:R-:W-:Y:S01]  /*20750*/  MOV R0, R3 ;  /* 0x0000000300007202 */ /* 0x000fe20000000f00 */
[----:B------:R-:W-:Y:S05]  /*20760*/  BRA `(.L_x_1724) ;  /* 0xfffdfcf000007947 */ /* 0x000fea000383ffff */
.L_x_1504:
[----:B------:R-:W-:Y:S02]  /*20770*/  MOV R3, 0x2 ;  /* 0x0000000200037802 */ /* 0x000fe40000000f00 */
[----:B------:R-:W-:Y:S02]  /*20780*/  MOV R4, 0x207a0 ;  /* 0x000207a000047802 */ /* 0x000fe40000000f00 */
[----:B------:R-:W-:Y:S05]  /*20790*/  CALL.REL.NOINC `($__internal_26_$__cuda_sm70_shflsync_up_p) ;  /* 0x0000384000007944 */ /* 0x000fea0003c00000 */
[----:B------:R-:W-:Y:S02]  /*207a0*/  SEL R0, R3, RZ, P4 ;  /* 0x000000ff03007207 */ /* 0x000fe40002000000 */
[----:B------:R-:W-:Y:S02]  /*207b0*/  MOV R3, 0x4 ;  /* 0x0000000400037802 */ /* 0x000fe40000000f00 */
[----:B------:R-:W-:Y:S01]  /*207c0*/  MOV R4, 0x20800 ;  /* 0x0002080000047802 */ /* 0x000fe20000000f00 */
[----:B------:R-:W-:-:S04]  /*207d0*/  IMAD.IADD R0, R2, 0x1, R0 ;  /* 0x0000000102007824 */ /* 0x000fc800078e0200 */
[----:B------:R-:W-:Y:S02]  /*207e0*/  IMAD.MOV.U32 R2, RZ, RZ, R0 ;  /* 0x000000ffff027224 */ /* 0x000fe400078e0000 */
[----:B------:R-:W-:Y:S05]  /*207f0*/  CALL.REL.NOINC `($__internal_26_$__cuda_sm70_shflsync_up_p) ;  /* 0x000037e000007944 */ /* 0x000fea0003c00000 */
[----:B------:R-:W-:Y:S02]  /*20800*/  SEL R3, R3, RZ, P3 ;  /* 0x000000ff03037207 */ /* 0x000fe40001800000 */
[----:B------:R-:W-:-:S03]  /*20810*/  MOV R4, 0x20860 ;  /* 0x0002086000047802 */ /* 0x000fc60000000f00 */
[----:B------:R-:W-:Y:S01]  /*20820*/  IMAD.IADD R0, R0, 0x1, R3 ;  /* 0x0000000100007824 */ /* 0x000fe200078e0203 */
[----:B------:R-:W-:-:S03]  /*20830*/  MOV R3, 0x8 ;  /* 0x0000000800037802 */ /* 0x000fc60000000f00 */
        /* <DEDUP_REMOVED lines=8> */
[----:B------:R-:W-:Y:S01]  /*208c0*/  SEL R3, R3, RZ, P1 ;  /* 0x000000ff03037207 */ /* 0x000fe20000800000 */
[----:B------:R-:W-:Y:S01]  /*208d0*/  IMAD.MOV.U32 R2, RZ, RZ, 0x1f ;  /* 0x0000001fff027424 */ /* 0x000fe200078e00ff */
[----:B------:R-:W-:-:S03]  /*208e0*/  MOV R52, 0x1f ;  /* 0x0000001f00347802 */ /* 0x000fc60000000f00 */
[----:B------:R-:W-:Y:S01]  /*208f0*/  IMAD.IADD R4, R0, 0x1, R3 ;  /* 0x0000000100047824 */ /* 0x000fe200078e0203 */
[----:B------:R-:W-:-:S03]  /*20900*/  MOV R3, 0x20930 ;  /* 0x0002093000037802 */ /* 0x000fc60000000f00 */
[----:B------:R-:W-:Y:S02]  /*20910*/  IMAD.MOV.U32 R53, RZ, RZ, R4 ;  /* 0x000000ffff357224 */ /* 0x000fe400078e0004 */
[----:B------:R-:W-:Y:S05]  /*20920*/  CALL.REL.NOINC `($__internal_25_$__cuda_sm70_shflsync_idx_p) ;  /* 0x0000365000007944 */ /* 0x000fea0003c00000 */
[----:B------:R-:W-:Y:S01]  /*20930*/  MOV R0, R52 ;  /* 0x0000003400007202 */ /* 0x000fe20000000f00 */
[----:B------:R-:W-:Y:S05]  /*20940*/  BRA `(.L_x_1725) ;  /* 0xfffdfc1000007947 */ /* 0x000fea000383ffff */
.L_x_1506:
[----:B------:R-:W-:Y:S02]  /*20950*/  SEL R2, RZ, 0x1, P0 ;  /* 0x00000001ff027807 */ /* 0x000fe40000000000 */
[----:B------:R-:W-:Y:S02]  /*20960*/  MOV R3, 0x20980 ;  /* 0x0002098000037802 */ /* 0x000fe40000000f00 */
[----:B------:R-:W-:Y:S05]  /*20970*/  CALL.REL.NOINC `($__internal_27_$__cuda_sm70_votesync_ballot) ;  /* 0x000036c000007944 */ /* 0x000fea0003c00000 */
[----:B------:R-:W-:Y:S05]  /*20980*/  BRA `(.L_x_1726) ;  /* 0xfffdfc6000007947 */ /* 0x000fea000383ffff */
.L_x_1507:
[----:B------:R-:W-:Y:S01]  /*20990*/  IMAD.MOV.U32 R53, RZ, RZ, R9 ;  /* 0x000000ffff357224 */ /* 0x000fe200078e0009 */
[----:B-1----:R-:W-:Y:S01]  /*209a0*/  MOV R2, R0 ;  /* 0x0000000000027202 */ /* 0x002fe20000000f00 */
[----:B------:R-:W-:Y:S01]  /*209b0*/  IMAD.MOV.U32 R52, RZ, RZ, 0x1f ;  /* 0x0000001fff347424 */ /* 0x000fe200078e00ff */
[----:B------:R-:W-:Y:S02]  /*209c0*/  MOV R3, 0x209e0 ;  /* 0x000209e000037802 */ /* 0x000fe40000000f00 */
[----:B------:R-:W-:Y:S05]  /*209d0*/  CALL.REL.NOINC `($__internal_25_$__cuda_sm70_shflsync_idx_p) ;  /* 0x000035a000007944 */ /* 0x000fea0003c00000 */
[----:B------:R-:W-:Y:S01]  /*209e0*/  IMAD.MOV.U32 R12, RZ, RZ, R52 ;  /* 0x000000ffff0c7224 */ /* 0x000fe200078e0034 */
[----:B------:R-:W-:Y:S01]  /*209f0*/  MOV R53, R8 ;  /* 0x0000000800357202 */ /* 0x000fe20000000f00 */
[----:B------:R-:W-:Y:S01]  /*20a00*/  IMAD.MOV.U32 R5, RZ, RZ, RZ ;  /* 0x000000ffff057224 */ /* 0x000fe200078e00ff */
[----:B------:R-:W-:Y:S01]  /*20a10*/  MOV R2, R0 ;  /* 0x0000000000027202 */ /* 0x000fe20000000f00 */
[----:B------:R-:W-:Y:S01]  /*20a20*/  IMAD.MOV.U32 R52, RZ, RZ, 0x1f ;  /* 0x0000001fff347424 */ /* 0x000fe200078e00ff */
[----:B------:R-:W-:-:S02]  /*20a30*/  MOV R3, 0x20a50 ;  /* 0x00020a5000037802 */ /* 0x000fc40000000f00 */
[----:B------:R-:W-:Y:S05]  /*20a40*/  CALL.REL.NOINC `($__internal_25_$__cuda_sm70_shflsync_idx_p) ;  /* 0x0000353000007944 */ /* 0x000fea0003c00000 */
[----:B------:R-:W-:Y:S01]  /*20a50*/  MOV R9, R52 ;  /* 0x0000003400097202 */ /* 0x000fe20000000f00 */
[----:B------:R-:W-:Y:S05]  /*20a60*/  BRA `(.L_x_1727) ;  /* 0xfffdfbf000007947 */ /* 0x000fea000383ffff */
.L_x_1510:
[----:B------:R-:W-:Y:S01]  /*20a70*/  IMAD.MOV.U32 R53, RZ, RZ, R4 ;  /* 0x000000ffff357224 */ /* 0x000fe200078e0004 */
[----:B-1----:R-:W-:Y:S01]  /*20a80*/  MOV R2, R0 ;  /* 0x0000000000027202 */ /* 0x002fe20000000f00 */
[----:B------:R-:W-:Y:S01]  /*20a90*/  IMAD.MOV.U32 R52, RZ, RZ, 0x1f ;  /* 0x0000001fff347424 */ /* 0x000fe200078e00ff */
[----:B------:R-:W-:-:S02]  /*20aa0*/  MOV R3, 0x20ac0 ;  /* 0x00020ac000037802 */ /* 0x000fc40000000f00 */
[----:B---34-:R-:W-:Y:S05]  /*20ab0*/  CALL.REL.NOINC `($__internal_25_$__cuda_sm70_shflsync_idx_p) ;  /* 0x000034c000007944 */ /* 0x018fea0003c00000 */
[----:B------:R-:W-:Y:S01]  /*20ac0*/  MOV R5, R52 ;  /* 0x0000003400057202 */ /* 0x000fe20000000f00 */
[----:B------:R-:W-:Y:S05]  /*20ad0*/  BRA `(.L_x_1509) ;  /* 0xfffdfbe000007947 */ /* 0x000fea000383ffff */
.L_x_1611:
[----:B------:R-:W-:Y:S01]  /*20ae0*/  IMAD.MOV.U32 R53, RZ, RZ, R2 ;  /* 0x000000ffff357224 */ /* 0x000fe200078e0002 */
[----:B------:R-:W-:Y:S01]  /*20af0*/  MOV R2, 0x3 ;  /* 0x0000000300027802 */ /* 0x000fe20000000f00 */
[----:B------:R-:W-:Y:S01]  /*20b00*/  IMAD.MOV.U32 R52, RZ, RZ, 0x181f ;  /* 0x0000181fff347424 */ /* 0x000fe200078e00ff */
[----:B------:R-:W-:-:S02]  /*20b10*/  MOV R3, 0x20b30 ;  /* 0x00020b3000037802 */ /* 0x000fc40000000f00 */
[----:B---3--:R-:W-:Y:S05]  /*20b20*/  CALL.REL.NOINC `($__internal_25_$__cuda_sm70_shflsync_idx_p) ;  /* 0x0000345000007944 */ /* 0x008fea0003c00000 */
[----:B------:R-:W-:Y:S01]  /*20b30*/  IMAD.MOV.U32 R6, RZ, RZ, R52 ;  /* 0x000000ffff067224 */ /* 0x000fe200078e0034 */
[----:B------:R-:W-:Y:S01]  /*20b40*/  MOV R2, 0x3 ;  /* 0x0000000300027802 */ /* 0x000fe20000000f00 */
[----:B------:R-:W-:Y:S01]  /*20b50*/  IMAD.MOV.U32 R53, RZ, RZ, R5 ;  /* 0x000000ffff357224 */ /* 0x000fe200078e0005 */
[----:B------:R-:W-:-:S02]  /*20b60*/  MOV R52, 0x181f ;  /* 0x0000181f00347802 */ /* 0x000fc40000000f00 */
[----:B------:R-:W-:Y:S02]  /*20b70*/  MOV R3, 0x20b90 ;  /* 0x00020b9000037802 */ /* 0x000fe40000000f00 */
[----:B------:R-:W-:Y:S05]  /*20b80*/  CALL.REL.NOINC `($__internal_25_$__cuda_sm70_shflsync_idx_p) ;  /* 0x000033f000007944 */ /* 0x000fea0003c00000 */
[----:B------:R-:W-:Y:S01]  /*20b90*/  MOV R2, R52 ;  /* 0x0000003400027202 */ /* 0x000fe20000000f00 */
[----:B------:R-:W-:Y:S05]  /*20ba0*/  BRA `(.L_x_1728) ;  /* 0xfffef21000007947 */ /* 0x000fea000383ffff */
.L_x_1614:
[----:B------:R-:W-:Y:S01]  /*20bb0*/  IMAD.MOV.U32 R53, RZ, RZ, R4 ;  /* 0x000000ffff357224 */ /* 0x000fe200078e0004 */
[----:B------:R-:W-:Y:S01]  /*20bc0*/  MOV R2, RZ ;  /* 0x000000ff00027202 */ /* 0x000fe20000000f00 */
[----:B------:R-:W-:Y:S01]  /*20bd0*/  IMAD.MOV.U32 R52, RZ, RZ, 0x181f ;  /* 0x0000181fff347424 */ /* 0x000fe200078e00ff */
[----:B------:R-:W-:Y:S02]  /*20be0*/  MOV R3, 0x20c00 ;  /* 0x00020c0000037802 */ /* 0x000fe40000000f00 */
[----:B------:R-:W-:Y:S05]  /*20bf0*/  CALL.REL.NOINC `($__internal_25_$__cuda_sm70_shflsync_idx_p) ;  /* 0x0000338000007944 */ /* 0x000fea0003c00000 */
[----:B------:R-:W-:Y:S01]  /*20c00*/  MOV R6, R52 ;  /* 0x0000003400067202 */ /* 0x000fe20000000f00 */
[----:B------:R-:W-:Y:S05]  /*20c10*/  BRA `(.L_x_1729) ;  /* 0xffff06a000007947 */ /* 0x000fea000383ffff */
.L_x_1615:
[----:B------:R-:W-:Y:S01]  /*20c20*/  IMAD.MOV.U32 R53, RZ, RZ, R5 ;  /* 0x000000ffff357224 */ /* 0x000fe200078e0005 */
[----:B------:R-:W-:Y:S01]  /*20c30*/  MOV R2, RZ ;  /* 0x000000ff00027202 */ /* 0x000fe20000000f00 */
[----:B------:R-:W-:Y:S01]  /*20c40*/  IMAD.MOV.U32 R52, RZ, RZ, 0x181f ;  /* 0x0000181fff347424 */ /* 0x000fe200078e00ff */
[----:B------:R-:W-:Y:S02]  /*20c50*/  MOV R3, 0x20c70 ;  /* 0x00020c7000037802 */ /* 0x000fe40000000f00 */
[----:B-12---:R-:W-:Y:S05]  /*20c60*/  CALL.REL.NOINC `($__internal_25_$__cuda_sm70_shflsync_idx_p) ;  /* 0x0000331000007944 */ /* 0x006fea0003c00000 */
[----:B------:R-:W-:Y:S01]  /*20c70*/  MOV R2, R52 ;  /* 0x0000003400027202 */ /* 0x000fe20000000f00 */
[----:B------:R-:W-:Y:S05]  /*20c80*/  BRA `(.L_x_1730) ;  /* 0xffff065000007947 */ /* 0x000fea000383ffff */
.L_x_1618:
[----:B------:R-:W-:Y:S01]  /*20c90*/  IMAD.MOV.U32 R53, RZ, RZ, R4 ;  /* 0x000000ffff357224 */ /* 0x000fe200078e0004 */
[----:B--2-4-:R-:W-:Y:S01]  /*20ca0*/  MOV R2, 0x1 ;  /* 0x0000000100027802 */ /* 0x014fe20000000f00 */
[----:B------:R-:W-:Y:S01]  /*20cb0*/  IMAD.MOV.U32 R52, RZ, RZ, 0x181f ;  /* 0x0000181fff347424 */ /* 0x000fe200078e00ff */
[----:B------:R-:W-:-:S02]  /*20cc0*/  MOV R3, 0x20ce0 ;  /* 0x00020ce000037802 */ /* 0x000fc40000000f00 */
[----:B-1-3--:R-:W-:Y:S05]  /*20cd0*/  CALL.REL.NOINC `($__internal_25_$__cuda_sm70_shflsync_idx_p) ;  /* 0x000032a000007944 */ /* 0x00afea0003c00000 */
        /* <DEDUP_REMOVED lines=8> */
.L_x_1621:
[----:B------:R-:W-:Y:S01]  /*20d60*/  IMAD.MOV.U32 R53, RZ, RZ, R4 ;  /* 0x000000ffff357224 */ /* 0x000fe200078e0004 */
[----:B-1--4-:R-:W-:Y:S01]  /*20d70*/  MOV R2, 0x2 ;  /* 0x0000000200027802 */ /* 0x012fe20000000f00 */
[----:B------:R-:W-:Y:S01]  /*20d80*/  IMAD.MOV.U32 R52, RZ, RZ, 0x181f ;  /* 0x0000181fff347424 */ /* 0x000fe200078e00ff */
[----:B------:R-:W-:Y:S02]  /*20d90*/  MOV R3, 0x20db0 ;  /* 0x00020db000037802 */ /* 0x000fe40000000f00 */
[----:B--23--:R-:W-:Y:S05]  /*20da0*/  CALL.REL.NOINC `($__internal_25_$__cuda_sm70_shflsync_idx_p) ;  /* 0x000031d000007944 */ /* 0x00cfea0003c00000 */
[----:B------:R-:W-:Y:S01]  /*20db0*/  MOV R6, R52 ;  /* 0x0000003400067202 */ /* 0x000fe20000000f00 */
[----:B------:R-:W-:Y:S05]  /*20dc0*/  BRA `(.L_x_1732) ;  /* 0xffff074000007947 */ /* 0x000fea000383ffff */
.L_x_1622:
[----:B------:R-:W-:Y:S01]  /*20dd0*/  IMAD.MOV.U32 R53, RZ, RZ, R5 ;  /* 0x000000ffff357224 */ /* 0x000fe200078e0005 */
[----:B----4-:R-:W-:Y:S01]  /*20de0*/  MOV R2, 0x2 ;  /* 0x0000000200027802 */ /* 0x010fe20000000f00 */
[----:B------:R-:W-:Y:S01]  /*20df0*/  IMAD.MOV.U32 R52, RZ, RZ, 0x181f ;  /* 0x0000181fff347424 */ /* 0x000fe200078e00ff */
[----:B------:R-:W-:Y:S02]  /*20e00*/  MOV R3, 0x20e20 ;  /* 0x00020e2000037802 */ /* 0x000fe40000000f00 */
[----:B-123--:R-:W-:Y:S05]  /*20e10*/  CALL.REL.NOINC `($__internal_25_$__cuda_sm70_shflsync_idx_p) ;  /* 0x0000316000007944 */ /* 0x00efea0003c00000 */
[----:B------:R-:W-:Y:S01]  /*20e20*/  MOV R2, R52 ;  /* 0x0000003400027202 */ /* 0x000fe20000000f00 */
[----:B------:R-:W-:Y:S05]  /*20e30*/  BRA `(.L_x_1733) ;  /* 0xffff06f000007947 */ /* 0x000fea000383ffff */
.L_x_1625:
[----:B------:R-:W-:Y:S01]  /*20e40*/  IMAD.MOV.U32 R53, RZ, RZ, R4 ;  /* 0x000000ffff357224 */ /* 0x000fe200078e0004 */
[----:B-1----:R-:W-:Y:S01]  /*20e50*/  MOV R2, 0x3 ;  /* 0x0000000300027802 */ /* 0x002fe20000000f00 */
[----:B------:R-:W-:Y:S01]  /*20e60*/  IMAD.MOV.U32 R52, RZ, RZ, 0x181f ;  /* 0x0000181fff347424 */ /* 0x000fe200078e00ff */
[----:B------:R-:W-:-:S02]  /*20e70*/  MOV R3, 0x20e90 ;  /* 0x00020e9000037802 */ /* 0x000fc40000000f00 */
[----:B--234-:R-:W-:Y:S05]  /*20e80*/  CALL.REL.NOINC `($__internal_25_$__cuda_sm70_shflsync_idx_p) ;  /* 0x000030f000007944 */ /* 0x01cfea0003c00000 */
        /* <DEDUP_REMOVED lines=8> */
.L_x_1626:
[----:B------:R-:W-:Y:S01]  /*20f10*/  IMAD.MOV.U32 R53, RZ, RZ, R4 ;  /* 0x000000ffff357224 */ /* 0x000fe200078e0004 */
[----:B------:R-:W-:Y:S01]  /*20f20*/  MOV R2, RZ ;  /* 0x000000ff00027202 */ /* 0x000fe20000000f00 */
[----:B------:R-:W-:Y:S01]  /*20f30*/  IMAD.MOV.U32 R52, RZ, RZ, 0x1c1f ;  /* 0x00001c1fff347424 */ /* 0x000fe200078e00ff */
[----:B------:R-:W-:Y:S02]  /*20f40*/  MOV R3, 0x20f60 ;  /* 0x00020f6000037802 */ /* 0x000fe40000000f00 */
[----:B------:R-:W-:Y:S05]  /*20f50*/  CALL.REL.NOINC `($__internal_25_$__cuda_sm70_shflsync_idx_p) ;  /* 0x0000302000007944 */ /* 0x000fea0003c00000 */
[----:B------:R-:W-:Y:S01]  /*20f60*/  MOV R2, R52 ;  /* 0x0000003400027202 */ /* 0x000fe20000000f00 */
[----:B------:R-:W-:Y:S05]  /*20f70*/  BRA `(.L_x_1735) ;  /* 0xffff08b000007947 */ /* 0x000fea000383ffff */
.L_x_1627:
[----:B------:R-:W-:Y:S01]  /*20f80*/  IMAD.MOV.U32 R53, RZ, RZ, R4 ;  /* 0x000000ffff357224 */ /* 0x000fe200078e0004 */
[----:B------:R-:W-:Y:S01]  /*20f90*/  MOV R2, 0x1 ;  /* 0x0000000100027802 */ /* 0x000fe20000000f00 */
[----:B------:R-:W-:Y:S01]  /*20fa0*/  IMAD.MOV.U32 R52, RZ, RZ, 0x1c1f ;  /* 0x00001c1fff347424 */ /* 0x000fe200078e00ff */
[----:B------:R-:W-:Y:S02]  /*20fb0*/  MOV R3, 0x20fd0 ;  /* 0x00020fd000037802 */ /* 0x000fe40000000f00 */
[----:B-1----:R-:W-:Y:S05]  /*20fc0*/  CALL.REL.NOINC `($__internal_25_$__cuda_sm70_shflsync_idx_p) ;  /* 0x00002fb000007944 */ /* 0x002fea0003c00000 */
        /* <DEDUP_REMOVED lines=21> */
[C---:B------:R-:W-:Y:S02]  /*21120*/  ISETP.GT.AND P2, PT, R6.reuse, 0x18, PT ;  /* 0x000000180600780c */ /* 0x040fe40003f44270 */
        /* <DEDUP_REMOVED lines=88> */
[----:B------:R-:W-:-:S02]  /*216b0*/  FSEL R45, R31, -INF , P0 ;  /* 0xff8000001f2d7808 */ /* 0x000fc40000000000 */
[----:B------:R-:W-:Y:S01]  /*216c0*/  FMNMX.FTZ R5, R46, R5, !PT ;  /* 0x000000052e057209 */ /* 0x000fe20007810000 */
[----:B------:R-:W-:Y:S01]  /*216d0*/  IMAD.MOV.U32 R4, RZ, RZ, R6 ;  /* 0x000000ffff047224 */ /* 0x000fe200078e0006 */
[----:B------:R-:W-:Y:S02]  /*216e0*/  MOV R2, 0x21710 ;  /* 0x0002171000027802 */ /* 0x000fe40000000f00 */
[----:B------:R-:W-:Y:S02]  /*216f0*/  FMNMX.FTZ R5, R45, R5, !PT ;  /* 0x000000052d057209 */ /* 0x000fe40007810000 */
[----:B------:R-:W-:Y:S05]  /*21700*/  CALL.REL.NOINC `($__internal_24_$__cuda_sm70_shflsync_bfly_p) ;  /* 0x0000281000007944 */ /* 0x000fea0003c00000 */
[----:B------:R-:W-:Y:S01]  /*21710*/  FMNMX.FTZ R6, R6, R225, !PT ;  /* 0x000000e106067209 */ /* 0x000fe20007810000 */
[----:B------:R-:W-:Y:S01]  /*21720*/  IMAD.MOV.U32 R3, RZ, RZ, 0x1 ;  /* 0x00000001ff037424 */ /* 0x000fe200078e00ff */
[----:B------:R-:W-:-:S03]  /*21730*/  MOV R2, 0x21760 ;  /* 0x0002176000027802 */ /* 0x000fc60000000f00 */
[----:B------:R-:W-:Y:S02]  /*21740*/  IMAD.MOV.U32 R4, RZ, RZ, R6 ;  /* 0x000000ffff047224 */ /* 0x000fe400078e0006 */
[----:B------:R-:W-:Y:S05]  /*21750*/  CALL.REL.NOINC `($__internal_24_$__cuda_sm70_shflsync_bfly_p) ;  /* 0x000027c000007944 */ /* 0x000fea0003c00000 */
[----:B------:R-:W-:Y:S01]  /*21760*/  FMNMX.FTZ R6, R6, R225, !PT ;  /* 0x000000e106067209 */ /* 0x000fe20007810000 */
[----:B------:R-:W-:Y:S01]  /*21770*/  IMAD.MOV.U32 R4, RZ, RZ, R5 ;  /* 0x000000ffff047224 */ /* 0x000fe200078e0005 */
[----:B------:R-:W-:Y:S01]  /*21780*/  MOV R2, 0x217b0 ;  /* 0x000217b000027802 */ /* 0x000fe20000000f00 */
[----:B------:R-:W-:Y:S02]  /*21790*/  IMAD.MOV.U32 R3, RZ, RZ, 0x2 ;  /* 0x00000002ff037424 */ /* 0x000fe400078e00ff */
[----:B------:R-:W-:Y:S05]  /*217a0*/  CALL.REL.NOINC `($__internal_24_$__cuda_sm70_shflsync_bfly_p) ;  /* 0x0000277000007944 */ /* 0x000fea0003c00000 */
[----:B------:R-:W-:Y:S01]  /*217b0*/  FMNMX.FTZ R5, R5, R225, !PT ;  /* 0x000000e105057209 */ /* 0x000fe20007810000 */
[----:B------:R-:W-:Y:S01]  /*217c0*/  IMAD.MOV.U32 R3, RZ, RZ, 0x1 ;  /* 0x00000001ff037424 */ /* 0x000fe200078e00ff */
[----:B------:R-:W-:-:S03]  /*217d0*/  MOV R2, 0x21800 ;  /* 0x0002180000027802 */ /* 0x000fc60000000f00 */
[----:B------:R-:W-:Y:S02]  /*217e0*/  IMAD.MOV.U32 R4, RZ, RZ, R5 ;  /* 0x000000ffff047224 */ /* 0x000fe400078e0005 */
[----:B------:R-:W-:Y:S05]  /*217f0*/  CALL.REL.NOINC `($__internal_24_$__cuda_sm70_shflsync_bfly_p) ;  /* 0x0000272000007944 */ /* 0x000fea0003c00000 */
[----:B------:R-:W-:Y:S01]  /*21800*/  MOV R4, R225 ;  /* 0x000000e100047202 */ /* 0x000fe20000000f00 */
[----:B------:R-:W-:Y:S05]  /*21810*/  BRA `(.L_x_1736) ;  /* 0xffff0b4000007947 */ /* 0x000fea000383ffff */
.L_x_1631:
[----:B------:R-:W-:Y:S01]  /*21820*/  MOV R2, RZ ;  /* 0x000000ff00027202 */ /* 0x000fe20000000f00 */
[----:B------:R-:W-:Y:S01]  /*21830*/  IMAD.MOV.U32 R53, RZ, RZ, R6 ;  /* 0x000000ffff357224 */ /* 0x000fe200078e0006 */
[----:B------:R-:W-:Y:S01]  /*21840*/  MOV R3, 0x21870 ;  /* 0x0002187000037802 */ /* 0x000fe20000000f00 */
[----:B------:R-:W-:Y:S02]  /*21850*/  IMAD.MOV.U32 R52, RZ, RZ, 0x181f ;  /* 0x0000181fff347424 */ /* 0x000fe400078e00ff */
[----:B------:R-:W-:Y:S05]  /*21860*/  CALL.REL.NOINC `($__internal_25_$__cuda_sm70_shflsync_idx_p) ;  /* 0x0000271000007944 */ /* 0x000fea0003c00000 */
[----:B------:R-:W-:Y:S01]  /*21870*/  MOV R9, R52 ;  /* 0x0000003400097202 */ /* 0x000fe20000000f00 */
[----:B------:R-:W-:-:S05]  /*21880*/  BRA `(.L_x_1737) ;  /* 0xffff264000007947 */ /* 0x000fca000383ffff */
.L_x_1632:
[----:B------:R-:W-:Y:S01]  /*21890*/  MOV R2, RZ ;  /* 0x000000ff00027202 */ /* 0x000fe20000000f00 */
[----:B------:R-:W-:Y:S01]  /*218a0*/  IMAD.MOV.U32 R53, RZ, RZ, R8 ;  /* 0x000000ffff357224 */ /* 0x000fe200078e0008 */
[----:B------:R-:W-:Y:S01]  /*218b0*/  MOV R3, 0x218e0 ;  /* 0x000218e000037802 */ /* 0x000fe20000000f00 */
[----:B------:R-:W-:Y:S02]  /*218c0*/  IMAD.MOV.U32 R52, RZ, RZ, 0x181f ;  /* 0x0000181fff347424 */ /* 0x000fe400078e00ff */
[----:B-12---:R-:W-:Y:S05]  /*218d0*/  CALL.REL.NOINC `($__internal_25_$__cuda_sm70_shflsync_idx_p) ;  /* 0x000026a000007944 */ /* 0x006fea0003c00000 */
        /* <DEDUP_REMOVED lines=17> */
[----:B------:R-:W-:Y:S05]  /*219f0*/  CALL.REL.NOINC `($__internal_25_$__cuda_sm70_shflsync_idx_p) ;  /* 0x0000258000007944 */ /* 0x000fea0003c00000 */
[----:B------:R-:W-:Y:S01]  /*21a00*/  MOV R2, 0x1 ;  /* 0x0000000100027802 */ /* 0x000fe20000000f00 */
[----:B------:R-:W-:Y:S01]  /*21a10*/  IMAD.MOV.U32 R9, RZ, RZ, R52 ;  /* 0x000000ffff097224 */ /* 0x000fe200078e0034 */
[----:B------:R-:W-:Y:S01]  /*21a20*/  MOV R52, 0x181f ;  /* 0x0000181f00347802 */ /* 0x000fe20000000f00 */
[----:B------:R-:W-:Y:S01]  /*21a30*/  IMAD.MOV.U32 R53, RZ, RZ, R8 ;  /* 0x000000ffff357224 */ /* 0x000fe200078e0008 */
[----:B------:R-:W-:Y:S02]  /*21a40*/  MOV R3, 0x21a60 ;  /* 0x00021a6000037802 */ /* 0x000fe40000000f00 */
[----:B------:R-:W-:Y:S05]  /*21a50*/  CALL.REL.NOINC `($__internal_25_$__cuda_sm70_shflsync_idx_p) ;  /* 0x0000252000007944 */ /* 0x000fea0003c00000 */
        /* <DEDUP_REMOVED lines=19> */
[----:B------:R-:W-:Y:S05]  /*21b90*/  CALL.REL.NOINC `($__internal_25_$__cuda_sm70_shflsync_idx_p) ;  /* 0x000023e000007944 */ /* 0x000fea0003c00000 */
[----:B------:R-:W-:Y:S01]  /*21ba0*/  MOV R2, 0x2 ;  /* 0x0000000200027802 */ /* 0x000fe20000000f00 */
[----:B------:R-:W-:Y:S01]  /*21bb0*/  IMAD.MOV.U32 R10, RZ, RZ, R52 ;  /* 0x000000ffff0a7224 */ /* 0x000fe200078e0034 */
[----:B------:R-:W-:Y:S01]  /*21bc0*/  MOV R52, 0x181f ;  /* 0x0000181f00347802 */ /* 0x000fe20000000f00 */
[----:B------:R-:W-:Y:S01]  /*21bd0*/  IMAD.MOV.U32 R53, RZ, RZ, R8 ;  /* 0x000000ffff357224 */ /* 0x000fe200078e0008 */
[----:B------:R-:W-:Y:S02]  /*21be0*/  MOV R3, 0x21c00 ;  /* 0x00021c0000037802 */ /* 0x000fe40000000f00 */
[----:B------:R-:W-:Y:S05]  /*21bf0*/  CALL.REL.NOINC `($__internal_25_$__cuda_sm70_shflsync_idx_p) ;  /* 0x0000238000007944 */ /* 0x000fea0003c00000 */
[----:B------:R-:W-:Y:S01]  /*21c00*/  MOV R9, R52 ;  /* 0x0000003400097202 */ /* 0x000fe20000000f00 */
[----:B------:R-:W-:-:S05]  /*21c10*/  BRA `(.L_x_1738) ;  /* 0xffff242000007947 */ /* 0x000fca000383ffff */
.L_x_1633:
[----:B--2---:R-:W-:Y:S01]  /*21c20*/  MOV R2, 0x3 ;  /* 0x0000000300027802 */ /* 0x004fe20000000f00 */
[----:B------:R-:W-:Y:S01]  /*21c30*/  IMAD.MOV.U32 R53, RZ, RZ, R6 ;  /* 0x000000ffff357224 */ /* 0x000fe200078e0006 */
[----:B------:R-:W-:Y:S01]  /*21c40*/  MOV R3, 0x21c70 ;  /* 0x00021c7000037802 */ /* 0x000fe20000000f00 */
[----:B------:R-:W-:Y:S02]  /*21c50*/  IMAD.MOV.U32 R52, RZ, RZ, 0x181f ;  /* 0x0000181fff347424 */ /* 0x000fe400078e00ff */
[----:B-1----:R-:W-:Y:S05]  /*21c60*/  CALL.REL.NOINC `($__internal_25_$__cuda_sm70_shflsync_idx_p) ;  /* 0x0000231000007944 */ /* 0x002fea0003c00000 */
        /* <DEDUP_REMOVED lines=8> */
.L_x_1636:
[----:B------:R-:W-:Y:S01]  /*21cf0*/  MOV R2, RZ ;  /* 0x000000ff00027202 */ /* 0x000fe20000000f00 */
[----:B------:R-:W-:Y:S01]  /*21d00*/  IMAD.MOV.U32 R53, RZ, RZ, R4 ;  /* 0x000000ffff357224 */ /* 0x000fe200078e0004 */
[----:B------:R-:W-:Y:S01]  /*21d10*/  MOV R3, 0x21d40 ;  /* 0x00021d4000037802 */ /* 0x000fe20000000f00 */
[----:B------:R-:W-:Y:S02]  /*21d20*/  IMAD.MOV.U32 R52, RZ, RZ, 0x181f ;  /* 0x0000181fff347424 */ /* 0x000fe400078e00ff */
[----:B------:R-:W-:Y:S05]  /*21d30*/  CALL.REL.NOINC `($__internal_25_$__cuda_sm70_shflsync_idx_p) ;  /* 0x0000224000007944 */ /* 0x000fea0003c00000 */
[----:B------:R-:W-:Y:S01]  /*21d40*/  MOV R6, R52 ;  /* 0x0000003400067202 */ /* 0x000fe20000000f00 */
[----:B------:R-:W-:-:S05]  /*21d50*/  BRA `(.L_x_1740) ;  /* 0xffff389000007947 */ /* 0x000fca000383ffff */
.L_x_1637:
[----:B------:R-:W-:Y:S01]  /*21d60*/  MOV R2, RZ ;  /* 0x000000ff00027202 */ /* 0x000fe20000000f00 */
[----:B------:R-:W-:Y:S01]  /*21d70*/  IMAD.MOV.U32 R53, RZ, RZ, R5 ;  /* 0x000000ffff357224 */ /* 0x000fe200078e0005 */
[----:B------:R-:W-:Y:S01]  /*21d80*/  MOV R3, 0x21db0 ;  /* 0x00021db000037802 */ /* 0x000fe20000000f00 */
[----:B------:R-:W-:Y:S02]  /*21d90*/  IMAD.MOV.U32 R52, RZ, RZ, 0x181f ;  /* 0x0000181fff347424 */ /* 0x000fe400078e00ff */
[----:B-12---:R-:W-:Y:S05]  /*21da0*/  CALL.REL.NOINC `($__internal_25_$__cuda_sm70_shflsync_idx_p) ;  /* 0x000021d000007944 */ /* 0x006fea0003c00000 */
[----:B------:R-:W-:Y:S01]  /*21db0*/  MOV R2, R52 ;  /* 0x0000003400027202 */ /* 0x000fe20000000f00 */
[----:B------:R-:W-:-:S05]  /*21dc0*/  BRA `(.L_x_1741) ;  /* 0xffff384000007947 */ /* 0x000fca000383ffff */
.L_x_1638:
[----:B--2---:R-:W-:Y:S01]  /*21dd0*/  MOV R2, 0x1 ;  /* 0x0000000100027802 */ /* 0x004fe20000000f00 */
[----:B------:R-:W-:Y:S01]  /*21de0*/  IMAD.MOV.U32 R53, RZ, RZ, R4 ;  /* 0x000000ffff357224 */ /* 0x000fe200078e0004 */
[----:B------:R-:W-:Y:S01]  /*21df0*/  MOV R3, 0x21e20 ;  /* 0x00021e2000037802 */ /* 0x000fe20000000f00 */
[----:B------:R-:W-:Y:S02]  /*21e00*/  IMAD.MOV.U32 R52, RZ, RZ, 0x181f ;  /* 0x0000181fff347424 */ /* 0x000fe400078e00ff */
[----:B-1-3--:R-:W-:Y:S05]  /*21e10*/  CALL.REL.NOINC `($__internal_25_$__cuda_sm70_shflsync_idx_p) ;  /* 0x0000216000007944 */ /* 0x00afea0003c00000 */
        /* <DEDUP_REMOVED lines=8> */
.L_x_1639:
[----:B-1----:R-:W-:Y:S01]  /*21ea0*/  MOV R2, 0x2 ;  /* 0x0000000200027802 */ /* 0x002fe20000000f00 */
[----:B------:R-:W-:Y:S01]  /*21eb0*/  IMAD.MOV.U32 R53, RZ, RZ, R4 ;  /* 0x000000ffff357224 */ /* 0x000fe200078e0004 */
[----:B------:R-:W-:Y:S01]  /*21ec0*/  MOV R3, 0x21ef0 ;  /* 0x00021ef000037802 */ /* 0x000fe20000000f00 */
[----:B------:R-:W-:Y:S02]  /*21ed0*/  IMAD.MOV.U32 R52, RZ, RZ, 0x181f ;  /* 0x0000181fff347424 */ /* 0x000fe400078e00ff */
[----:B---34-:R-:W-:Y:S05]  /*21ee0*/  CALL.REL.NOINC `($__internal_25_$__cuda_sm70_shflsync_idx_p) ;  /* 0x0000209000007944 */ /* 0x018fea0003c00000 */
[----:B------:R-:W-:Y:S01]  /*21ef0*/  MOV R6, R52 ;  /* 0x0000003400067202 */ /* 0x000fe20000000f00 */
[----:B------:R-:W-:-:S05]  /*21f00*/  BRA `(.L_x_1743) ;  /* 0xffff38f000007947 */ /* 0x000fca000383ffff */
.L_x_1640:
[----:B-1----:R-:W-:Y:S01]  /*21f10*/  MOV R2, 0x2 ;  /* 0x0000000200027802 */ /* 0x002fe20000000f00 */
[----:B------:R-:W-:Y:S01]  /*21f20*/  IMAD.MOV.U32 R53, RZ, RZ, R5 ;  /* 0x000000ffff357224 */ /* 0x000fe200078e0005 */
[----:B------:R-:W-:Y:S01]  /*21f30*/  MOV R3, 0x21f60 ;  /* 0x00021f6000037802 */ /* 0x000fe20000000f00 */
[----:B------:R-:W-:Y:S02]  /*21f40*/  IMAD.MOV.U32 R52, RZ, RZ, 0x181f ;  /* 0x0000181fff347424 */ /* 0x000fe400078e00ff */
[----:B--234-:R-:W-:Y:S05]  /*21f50*/  CALL.REL.NOINC `($__internal_25_$__cuda_sm70_shflsync_idx_p) ;  /* 0x0000202000007944 */ /* 0x01cfea0003c00000 */
[----:B------:R-:W-:Y:S01]  /*21f60*/  MOV R2, R52 ;  /* 0x0000003400027202 */ /* 0x000fe20000000f00 */
[----:B------:R-:W-:-:S05]  /*21f70*/  BRA `(.L_x_1744) ;  /* 0xffff38a000007947 */ /* 0x000fca000383ffff */
.L_x_1641:
[----:B--2---:R-:W-:Y:S01]  /*21f80*/  MOV R2, 0x3 ;  /* 0x0000000300027802 */ /* 0x004fe20000000f00 */
[----:B------:R-:W-:Y:S01]  /*21f90*/  IMAD.MOV.U32 R53, RZ, RZ, R4 ;  /* 0x000000ffff357224 */ /* 0x000fe200078e0004 */
[----:B------:R-:W-:Y:S01]  /*21fa0*/  MOV R3, 0x21fd0 ;  /* 0x00021fd000037802 */ /* 0x000fe20000000f00 */
[----:B------:R-:W-:Y:S02]  /*21fb0*/  IMAD.MOV.U32 R52, RZ, RZ, 0x181f ;  /* 0x0000181fff347424 */ /* 0x000fe400078e00ff */
[----:B-1-34-:R-:W-:Y:S05]  /*21fc0*/  CALL.REL.NOINC `($__internal_25_$__cuda_sm70_shflsync_idx_p) ;  /* 0x00001fb000007944 */ /* 0x01afea0003c00000 */
        /* <DEDUP_REMOVED lines=8> */
.L_x_1642:
[----:B------:R-:W-:Y:S01]  /*22050*/  MOV R2, RZ ;  /* 0x000000ff00027202 */ /* 0x000fe20000000f00 */
[----:B------:R-:W-:Y:S01]  /*22060*/  IMAD.MOV.U32 R53, RZ, RZ, R4 ;  /* 0x000000ffff357224 */ /* 0x000fe200078e0004 */
[----:B------:R-:W-:Y:S01]  /*22070*/  MOV R3, 0x220a0 ;  /* 0x000220a000037802 */ /* 0x000fe20000000f00 */
[----:B------:R-:W-:Y:S02]  /*22080*/  IMAD.MOV.U32 R52, RZ, RZ, 0x1c1f ;  /* 0x00001c1fff347424 */ /* 0x000fe400078e00ff */
[----:B------:R-:W-:Y:S05]  /*22090*/  CALL.REL.NOINC `($__internal_25_$__cuda_sm70_shflsync_idx_p) ;  /* 0x00001ee000007944 */ /* 0x000fea0003c00000 */
[----:B------:R-:W-:Y:S01]  /*220a0*/  MOV R2, R52 ;  /* 0x0000003400027202 */ /* 0x000fe20000000f00 */
[----:B------:R-:W-:-:S05]  /*220b0*/  BRA `(.L_x_1746) ;  /* 0xffff3a4000007947 */ /* 0x000fca000383ffff */
.L_x_1643:
[----:B------:R-:W-:Y:S01]  /*220c0*/  MOV R2, 0x1 ;  /* 0x0000000100027802 */ /* 0x000fe20000000f00 */
[----:B------:R-:W-:Y:S01]  /*220d0*/  IMAD.MOV.U32 R53, RZ, RZ, R4 ;  /* 0x000000ffff357224 */ /* 0x000fe200078e0004 */
[----:B------:R-:W-:Y:S01]  /*220e0*/  MOV R3, 0x22110 ;  /* 0x0002211000037802 */ /* 0x000fe20000000f00 */
[----:B------:R-:W-:Y:S02]  /*220f0*/  IMAD.MOV.U32 R52, RZ, RZ, 0x1c1f ;  /* 0x00001c1fff347424 */ /* 0x000fe400078e00ff */
[----:B-1----:R-:W-:Y:S05]  /*22100*/  CALL.REL.NOINC `($__internal_25_$__cuda_sm70_shflsync_idx_p) ;  /* 0x00001e7000007944 */ /* 0x002fea0003c00000 */
[----:B------:R-:W-:Y:S01]  /*22110*/  FMNMX.FTZ R2, R8, R15, !PT ;  /* 0x0000000f08027209 */ /* 0x000fe20007810000 */
[----:B------:R-:W-:Y:S03]  /*22120*/  IMAD.IADD R5, R5, 0x1, R52 ;  /* 0x0000000105057824 */ /* 0x000fe600078e0234 */
[----:B------:R-:W-:Y:S02]  /*22130*/  FMNMX.FTZ R2, R44, R2, !PT ;  /* 0x000000022c027209 */ /* 0x000fe40007810000 */
[C---:B------:R-:W-:Y:S02]  /*22140*/  ISETP.GT.AND P0, PT, R5.reuse, RZ, PT ;  /* 0x000000ff0500720c */ /* 0x040fe40003f04270 */
[----:B------:R-:W-:Y:S02]  /*22150*/  ISETP.GT.AND P1, PT, R5, 0x1, PT ;  /* 0x000000010500780c */ /* 0x000fe40003f24270 */
[----:B------:R-:W-:Y:S02]  /*22160*/  FSEL R9, R235, -INF , P0 ;  /* 0xff800000eb097808 */ /* 0x000fe40000000000 */
[----:B------:R-:W-:Y:S02]  /*22170*/  ISETP.GT.AND P2, PT, R5, 0x8, PT ;  /* 0x000000080500780c */ /* 0x000fe40003f44270 */
[----:B------:R-:W-:Y:S02]  /*22180*/  FSEL R67, R234, -INF , P1 ;  /* 0xff800000ea437808 */ /* 0x000fe40000800000 */
[----:B------:R-:W-:Y:S02]  /*22190*/  FMNMX.FTZ R3, R9, R80, !PT ;  /* 0x0000005009037209 */ /* 0x000fe40007810000 */
[----:B------:R-:W-:Y:S02]  /*221a0*/  ISETP.GT.AND P3, PT, R5, 0x9, PT ;  /* 0x000000090500780c */ /* 0x000fe40003f64270 */
[----:B------:R-:W-:Y:S02]  /*221b0*/  FSEL R66, R228, -INF , P2 ;  /* 0xff800000e4427808 */ /* 0x000fe40001000000 */
[----:B------:R-:W-:Y:S02]  /*221c0*/  FMNMX.FTZ R3, R67, R3, !PT ;  /* 0x0000000343037209 */ /* 0x000fe40007810000 */
[----:B------:R-:W-:Y:S02]  /*221d0*/  ISETP.GT.AND P0, PT, R5, 0x10, PT ;  /* 0x000000100500780c */ /* 0x000fe40003f04270 */
[----:B------:R-:W-:Y:S02]  /*221e0*/  FSEL R65, R225, -INF , P3 ;  /* 0xff800000e1417808 */ /* 0x000fe40001800000 */
[----:B------:R-:W-:Y:S02]  /*221f0*/  FMNMX.FTZ R2, R43, R2, !PT ;  /* 0x000000022b027209 */ /* 0x000fe40007810000 */
        /* <DEDUP_REMOVED lines=81> */
[C---:B------:R-:W-:Y:S02]  /*22710*/  ISETP.GT.AND P2, PT, R5.reuse, 0x61, PT ;  /* 0x000000610500780c */ /* 0x040fe40003f44270 */
[C---:B------:R-:W-:Y:S02]  /*22720*/  ISETP.GT.AND P1, PT, R5.reuse, 0x68, PT ;  /* 0x000000680500780c */ /* 0x040fe40003f24270 */
[----:B------:R-:W-:Y:S02]  /*22730*/  ISETP.GT.AND P0, PT, R5, 0x69, PT ;  /* 0x000000690500780c */ /* 0x000fe40003f04270 */
[----:B------:R-:W-:Y:S02]  /*22740*/  FMNMX.FTZ R2, R22, R2, !PT ;  /* 0x0000000216027209 */ /* 0x000fe40007810000 */
[----:B------:R-:W-:Y:S02]  /*22750*/  FSEL R17, R153, -INF , P3 ;  /* 0xff80000099117808 */ /* 0x000fe40001800000 */
[----:B------:R-:W-:Y:S01]  /*22760*/  FMNMX.FTZ R5, R45, R3, !PT ;  /* 0x000000032d057209 */ /* 0x000fe20007810000 */
[----:B------:R-:W-:Y:S01]  /*22770*/  IMAD.MOV.U32 R3, RZ, RZ, 0x2 ;  /* 0x00000002ff037424 */ /* 0x000fe200078e00ff */
[----:B------:R-:W-:Y:S02]  /*22780*/  FMNMX.FTZ R4, R21, R2, !PT ;  /* 0x0000000215047209 */ /* 0x000fe40007810000 */
        /* <DEDUP_REMOVED lines=11> */
[----:B------:R-:W-:Y:S05]  /*22840*/  CALL.REL.NOINC `($__internal_24_$__cuda_sm70_shflsync_bfly_p) ;  /* 0x000016d000007944 */ /* 0x000fea0003c00000 */
[----:B------:R-:W-:Y:S01]  /*22850*/  FMNMX.FTZ R4, R4, R225, !PT ;  /* 0x000000e104047209 */ /* 0x000fe20007810000 */
[----:B------:R-:W-:Y:S01]  /*22860*/  IMAD.MOV.U32 R3, RZ, RZ, 0x1 ;  /* 0x00000001ff037424 */ /* 0x000fe200078e00ff */
[----:B------:R-:W-:Y:S02]  /*22870*/  MOV R2, 0x22890 ;  /* 0x0002289000027802 */ /* 0x000fe40000000f00 */
[----:B------:R-:W-:Y:S05]  /*22880*/  CALL.REL.NOINC `($__internal_24_$__cuda_sm70_shflsync_bfly_p) ;  /* 0x0000169000007944 */ /* 0x000fea0003c00000 */
[----:B------:R-:W-:Y:S01]  /*22890*/  IMAD.MOV.U32 R3, RZ, RZ, 0x2 ;  /* 0x00000002ff037424 */ /* 0x000fe200078e00ff */
[----:B------:R-:W-:Y:S01]  /*228a0*/  FMNMX.FTZ R6, R4, R225, !PT ;  /* 0x000000e104067209 */ /* 0x000fe20007810000 */
[----:B------:R-:W-:Y:S01]  /*228b0*/  IMAD.MOV.U32 R4, RZ, RZ, R5 ;  /* 0x000000ffff047224 */ /* 0x000fe200078e0005 */
[----:B------:R-:W-:Y:S02]  /*228c0*/  MOV R2, 0x228e0 ;  /* 0x000228e000027802 */ /* 0x000fe40000000f00 */
[----:B------:R-:W-:Y:S05]  /*228d0*/  CALL.REL.NOINC `($__internal_24_$__cuda_sm70_shflsync_bfly_p) ;  /* 0x0000164000007944 */ /* 0x000fea0003c00000 */
[----:B------:R-:W-:Y:S01]  /*228e0*/  FMNMX.FTZ R4, R5, R225, !PT ;  /* 0x000000e105047209 */ /* 0x000fe20007810000 */
[----:B------:R-:W-:Y:S01]  /*228f0*/  IMAD.MOV.U32 R3, RZ, RZ, 0x1 ;  /* 0x00000001ff037424 */ /* 0x000fe200078e00ff */
[----:B------:R-:W-:Y:S02]  /*22900*/  MOV R2, 0x22920 ;  /* 0x0002292000027802 */ /* 0x000fe40000000f00 */
[----:B------:R-:W-:Y:S05]  /*22910*/  CALL.REL.NOINC `($__internal_24_$__cuda_sm70_shflsync_bfly_p) ;  /* 0x0000160000007944 */ /* 0x000fea0003c00000 */
[----:B------:R-:W-:Y:S01]  /*22920*/  MOV R2, R225 ;  /* 0x000000e100027202 */ /* 0x000fe20000000f00 */
[----:B------:R-:W-:-:S05]  /*22930*/  BRA `(.L_x_1747) ;  /* 0xffff3cf000007947 */ /* 0x000fca000383ffff */
.L_x_1646:
[----:B-1--4-:R-:W-:Y:S01]  /*22940*/  MOV R2, RZ ;  /* 0x000000ff00027202 */ /* 0x012fe20000000f00 */
[----:B------:R-:W-:Y:S01]  /*22950*/  IMAD.MOV.U32 R53, RZ, RZ, R4 ;  /* 0x000000ffff357224 */ /* 0x000fe200078e0004 */
[----:B------:R-:W-:Y:S01]  /*22960*/  MOV R3, 0x22990 ;  /* 0x0002299000037802 */ /* 0x000fe20000000f00 */
[----:B------:R-:W-:Y:S02]  /*22970*/  IMAD.MOV.U32 R52, RZ, RZ, 0x181f ;  /* 0x0000181fff347424 */ /* 0x000fe400078e00ff */
[----:B------:R-:W-:Y:S05]  /*22980*/  CALL.REL.NOINC `($__internal_25_$__cuda_sm70_shflsync_idx_p) ;  /* 0x000015f000007944 */ /* 0x000fea0003c00000 */
[----:B------:R-:W-:Y:S01]  /*22990*/  MOV R10, R52 ;  /* 0x00000034000a7202 */ /* 0x000fe20000000f00 */
[----:B------:R-:W-:-:S05]  /*229a0*/  BRA `(.L_x_1748) ;  /* 0xffff5c0000007947 */ /* 0x000fca000383ffff */
.L_x_1649:
        /* <DEDUP_REMOVED lines=13> */
.L_x_1652:
[----:B------:R-:W-:Y:S01]  /*22a80*/  MOV R2, RZ ;  /* 0x000000ff00027202 */ /* 0x000fe20000000f00 */
[----:B------:R-:W-:Y:S01]  /*22a90*/  IMAD.MOV.U32 R53, RZ, RZ, R4 ;  /* 0x000000ffff357224 */ /* 0x000fe200078e0004 */
[----:B------:R-:W-:Y:S01]  /*22aa0*/  MOV R3, 0x22ad0 ;  /* 0x00022ad000037802 */ /* 0x000fe20000000f00 */
[----:B------:R-:W-:Y:S02]  /*22ab0*/  IMAD.MOV.U32 R52, RZ, RZ, 0x181f ;  /* 0x0000181fff347424 */ /* 0x000fe400078e00ff */
[----:B------:R-:W-:Y:S05]  /*22ac0*/  CALL.REL.NOINC `($__internal_25_$__cuda_sm70_shflsync_idx_p) ;  /* 0x000014b000007944 */ /* 0x000fea0003c00000 */
[----:B------:R-:W-:Y:S01]  /*22ad0*/  MOV R10, R52 ;  /* 0x00000034000a7202 */ /* 0x000fe20000000f00 */
[----:B------:R-:W-:-:S05]  /*22ae0*/  BRA `(.L_x_1750) ;  /* 0xffff71b000007947 */ /* 0x000fca000383ffff */
.L_x_1653:
[----:B------:R-:W-:Y:S01]  /*22af0*/  MOV R2, RZ ;  /* 0x000000ff00027202 */ /* 0x000fe20000000f00 */
[----:B------:R-:W-:Y:S01]  /*22b00*/  IMAD.MOV.U32 R53, RZ, RZ, R8 ;  /* 0x000000ffff357224 */ /* 0x000fe200078e0008 */
[----:B------:R-:W-:Y:S01]  /*22b10*/  MOV R3, 0x22b40 ;  /* 0x00022b4000037802 */ /* 0x000fe20000000f00 */
[----:B------:R-:W-:Y:S02]  /*22b20*/  IMAD.MOV.U32 R52, RZ, RZ, 0x181f ;  /* 0x0000181fff347424 */ /* 0x000fe400078e00ff */
[----:B-12---:R-:W-:Y:S05]  /*22b30*/  CALL.REL.NOINC `($__internal_25_$__cuda_sm70_shflsync_idx_p) ;  /* 0x0000144000007944 */ /* 0x006fea0003c00000 */
[----:B------:R-:W-:Y:S01]  /*22b40*/  MOV R9, R52 ;  /* 0x0000003400097202 */ /* 0x000fe20000000f00 */
[----:B------:R-:W-:-:S05]  /*22b50*/  BRA `(.L_x_1751) ;  /* 0xffff716000007947 */ /* 0x000fca000383ffff */
.L_x_1654:
        /* <DEDUP_REMOVED lines=13> */
.L_x_1655:
[----:B-1----:R-:W-:Y:S01]  /*22c30*/  MOV R2, 0x2 ;  /* 0x0000000200027802 */ /* 0x002fe20000000f00 */
[----:B------:R-:W-:Y:S01]  /*22c40*/  IMAD.MOV.U32 R53, RZ, RZ, R4 ;  /* 0x000000ffff357224 */ /* 0x000fe200078e0004 */
[----:B------:R-:W-:Y:S01]  /*22c50*/  MOV R3, 0x22c80 ;  /* 0x00022c8000037802 */ /* 0x000fe20000000f00 */
[----:B------:R-:W-:Y:S02]  /*22c60*/  IMAD.MOV.U32 R52, RZ, RZ, 0x181f ;  /* 0x0000181fff347424 */ /* 0x000fe400078e00ff */
[----:B---34-:R-:W-:Y:S05]  /*22c70*/  CALL.REL.NOINC `($__internal_25_$__cuda_sm70_shflsync_idx_p) ;  /* 0x0000130000007944 */ /* 0x018fea0003c00000 */
[----:B------:R-:W-:Y:S01]  /*22c80*/  MOV R10, R52 ;  /* 0x00000034000a7202 */ /* 0x000fe20000000f00 */
[----:B------:R-:W-:-:S05]  /*22c90*/  BRA `(.L_x_1753) ;  /* 0xffff729000007947 */ /* 0x000fca000383ffff */
.L_x_1656:
[----:B-1----:R-:W-:Y:S01]  /*22ca0*/  MOV R2, 0x2 ;  /* 0x0000000200027802 */ /* 0x002fe20000000f00 */
[----:B------:R-:W-:Y:S01]  /*22cb0*/  IMAD.MOV.U32 R53, RZ, RZ, R8 ;  /* 0x000000ffff357224 */ /* 0x000fe200078e0008 */
[----:B------:R-:W-:Y:S01]  /*22cc0*/  MOV R3, 0x22cf0 ;  /* 0x00022cf000037802 */ /* 0x000fe20000000f00 */
[----:B------:R-:W-:Y:S02]  /*22cd0*/  IMAD.MOV.U32 R52, RZ, RZ, 0x181f ;  /* 0x0000181fff347424 */ /* 0x000fe400078e00ff */
[----:B--234-:R-:W-:Y:S05]  /*22ce0*/  CALL.REL.NOINC `($__internal_25_$__cuda_sm70_shflsync_idx_p) ;  /* 0x0000129000007944 */ /* 0x01cfea0003c00000 */
[----:B------:R-:W-:Y:S01]  /*22cf0*/  MOV R9, R52 ;  /* 0x0000003400097202 */ /* 0x000fe20000000f00 */
[----:B------:R-:W-:-:S05]  /*22d00*/  BRA `(.L_x_1754) ;  /* 0xffff724000007947 */ /* 0x000fca000383ffff */
.L_x_1657:
[----:B-1----:R-:W-:Y:S01]  /*22d10*/  MOV R2, 0x3 ;  /* 0x0000000300027802 */ /* 0x002fe20000000f00 */
[----:B------:R-:W-:Y:S01]  /*22d20*/  IMAD.MOV.U32 R53, RZ, RZ, R4 ;  /* 0x000000ffff357224 */ /* 0x000fe200078e0004 */
[----:B------:R-:W-:Y:S01]  /*22d30*/  MOV R3, 0x22d60 ;  /* 0x00022d6000037802 */ /* 0x000fe20000000f00 */
[----:B------:R-:W-:Y:S02]  /*22d40*/  IMAD.MOV.U32 R52, RZ, RZ, 0x181f ;  /* 0x0000181fff347424 */ /* 0x000fe400078e00ff */
[----:B--2-4-:R-:W-:Y:S05]  /*22d50*/  CALL.REL.NOINC `($__internal_25_$__cuda_sm70_shflsync_idx_p) ;  /* 0x0000122000007944 */ /* 0x014fea0003c00000 */
        /* <DEDUP_REMOVED lines=8> */
.L_x_1658:
[----:B------:R-:W-:Y:S02]  /*22de0*/  MOV R3, 0x2 ;  /* 0x0000000200037802 */ /* 0x000fe40000000f00 */
[----:B------:R-:W-:Y:S02]  /*22df0*/  MOV R2, 0x22e10 ;  /* 0x00022e1000027802 */ /* 0x000fe40000000f00 */
[----:B------:R-:W-:Y:S05]  /*22e00*/  CALL.REL.NOINC `($__internal_24_$__cuda_sm70_shflsync_bfly_p) ;  /* 0x0000111000007944 */ /* 0x000fea0003c00000 */
[----:B------:R-:W-:Y:S01]  /*22e10*/  MOV R2, R225 ;  /* 0x000000e100027202 */ /* 0x000fe20000000f00 */
[----:B------:R-:W-:-:S05]  /*22e20*/  BRA `(.L_x_1756) ;  /* 0xffff773000007947 */ /* 0x000fca000383ffff */
.L_x_1659:
[----:B------:R-:W-:Y:S02]  /*22e30*/  MOV R3, 0x1 ;  /* 0x0000000100037802 */ /* 0x000fe40000000f00 */
        /* <DEDUP_REMOVED lines=13> */
.L_x_1661:
[----:B------:R-:W-:Y:S01]  /*22f10*/  IMAD.MOV.U32 R4, RZ, RZ, R246 ;  /* 0x000000ffff047224 */ /* 0x000fe200078e00f6 */
[----:B------:R-:W-:-:S02]  /*22f20*/  MOV R3, 0x2 ;  /* 0x0000000200037802 */ /* 0x000fc40000000f00 */
[----:B------:R-:W-:Y:S02]  /*22f30*/  MOV R2, 0x22f50 ;  /* 0x00022f5000027802 */ /* 0x000fe40000000f00 */
[----:B------:R-:W-:Y:S05]  /*22f40*/  CALL.REL.NOINC `($__internal_24_$__cuda_sm70_shflsync_bfly_p) ;  /* 0x00000fd000007944 */ /* 0x000fea0003c00000 */
[----:B------:R-:W-:Y:S01]  /*22f50*/  MOV R2, R225 ;  /* 0x000000e100027202 */ /* 0x000fe20000000f00 */
[----:B------:R-:W-:Y:S05]  /*22f60*/  BRA `(.L_x_1758) ;  /* 0xffff92f000007947 */ /* 0x000fea000383ffff */
.L_x_1662:
[----:B------:R-:W-:Y:S02]  /*22f70*/  MOV R3, 0x1 ;  /* 0x0000000100037802 */ /* 0x000fe40000000f00 */
[----:B------:R-:W-:Y:S02]  /*22f80*/  MOV R2, 0x22fa0 ;  /* 0x00022fa000027802 */ /* 0x000fe40000000f00 */
[----:B-1----:R-:W-:Y:S05]  /*22f90*/  CALL.REL.NOINC `($__internal_24_$__cuda_sm70_shflsync_bfly_p) ;  /* 0x00000f8000007944 */ /* 0x002fea0003c00000 */
[----:B------:R-:W-:Y:S02]  /*22fa0*/  FADD.FTZ R8, R4, R225 ;  /* 0x000000e104087221 */ /* 0x000fe40000010000 */
[----:B------:R1:W5:Y:S01]  /*22fb0*/  LDL R4, [R1] ;  /* 0x0000000001047983 */ /* 0x0003620000100800 */
[----:B------:R-:W-:Y:S02]  /*22fc0*/  MOV R3, 0x2 ;  /* 0x0000000200037802 */ /* 0x000fe40000000f00 */
[----:B------:R-:W-:Y:S02]  /*22fd0*/  MOV R2, 0x22ff0 ;  /* 0x00022ff000027802 */ /* 0x000fe40000000f00 */
[----:B-1---5:R-:W-:Y:S05]  /*22fe0*/  CALL.REL.NOINC `($__internal_24_$__cuda_sm70_shflsync_bfly_p) ;  /* 0x00000f3000007944 */ /* 0x022fea0003c00000 */
[----:B------:R-:W2:Y:S01]  /*22ff0*/  LDL.LU R2, [R1] ;  /* 0x0000000001027983 */ /* 0x000ea20000300800 */
[----:B------:R-:W-:Y:S01]  /*23000*/  MOV R3, 0x1 ;  /* 0x0000000100037802 */ /* 0x000fe20000000f00 */
[----:B--2---:R-:W-:Y:S01]  /*23010*/  FADD.FTZ R9, R2, R225 ;  /* 0x000000e102097221 */ /* 0x004fe20000010000 */
[----:B------:R-:W-:-:S04]  /*23020*/  MOV R2, 0x23050 ;  /* 0x0002305000027802 */ /* 0x000fc80000000f00 */
[----:B------:R-:W-:Y:S02]  /*23030*/  MOV R4, R9 ;  /* 0x0000000900047202 */ /* 0x000fe40000000f00 */
[----:B------:R-:W-:Y:S05]  /*23040*/  CALL.REL.NOINC `($__internal_24_$__cuda_sm70_shflsync_bfly_p) ;  /* 0x00000ed000007944 */ /* 0x000fea0003c00000 */
[----:B------:R-:W-:Y:S01]  /*23050*/  MOV R2, R225 ;  /* 0x000000e100027202 */ /* 0x000fe20000000f00 */
[----:B------:R-:W-:Y:S05]  /*23060*/  BRA `(.L_x_1759) ;  /* 0xffff927000007947 */ /* 0x000fea000383ffff */
.L_x_1669:
[----:B--234-:R-:W-:Y:S01]  /*23070*/  IMAD.MOV.U32 R53, RZ, RZ, R6 ;  /* 0x000000ffff357224 */ /* 0x01cfe200078e0006 */
[----:B------:R-:W-:Y:S01]  /*23080*/  MOV R2, RZ ;  /* 0x000000ff00027202 */ /* 0x000fe20000000f00 */
[----:B------:R-:W-:Y:S01]  /*23090*/  IMAD.MOV.U32 R52, RZ, RZ, 0x181f ;  /* 0x0000181fff347424 */ /* 0x000fe200078e00ff */
[----:B------:R-:W-:Y:S02]  /*230a0*/  MOV R3, 0x230c0 ;  /* 0x000230c000037802 */ /* 0x000fe40000000f00 */
[----:B-1----:R-:W-:Y:S05]  /*230b0*/  CALL.REL.NOINC `($__internal_25_$__cuda_sm70_shflsync_idx_p) ;  /* 0x00000ec000007944 */ /* 0x002fea0003c00000 */
[----:B------:R-:W-:Y:S01]  /*230c0*/  MOV R9, R52 ;  /* 0x0000003400097202 */ /* 0x000fe20000000f00 */
[----:B------:R-:W-:Y:S05]  /*230d0*/  BRA `(.L_x_1760) ;  /* 0xffffa63000007947 */ /* 0x000fea000383ffff */
.L_x_1670:
[----:B------:R-:W-:Y:S01]  /*230e0*/  IMAD.MOV.U32 R53, RZ, RZ, R8 ;  /* 0x000000ffff357224 */ /* 0x000fe200078e0008 */
[----:B------:R-:W-:Y:S01]  /*230f0*/  MOV R2, RZ ;  /* 0x000000ff00027202 */ /* 0x000fe20000000f00 */
[----:B------:R-:W-:Y:S01]  /*23100*/  IMAD.MOV.U32 R52, RZ, RZ, 0x181f ;  /* 0x0000181fff347424 */ /* 0x000fe200078e00ff */
[----:B------:R-:W-:Y:S02]  /*23110*/  MOV R3, 0x23130 ;  /* 0x0002313000037802 */ /* 0x000fe40000000f00 */
[----:B-123--:R-:W-:Y:S05]  /*23120*/  CALL.REL.NOINC `($__internal_25_$__cuda_sm70_shflsync_idx_p) ;  /* 0x00000e5000007944 */ /* 0x00efea0003c00000 */
[----:B------:R-:W-:Y:S01]  /*23130*/  MOV R2, R52 ;  /* 0x0000003400027202 */ /* 0x000fe20000000f00 */
[----:B------:R-:W-:Y:S05]  /*23140*/  BRA `(.L_x_1761) ;  /* 0xffffa5e000007947 */ /* 0x000fea000383ffff */
.L_x_1673:
[----:B------:R-:W-:Y:S01]  /*23150*/  IMAD.MOV.U32 R53, RZ, RZ, R6 ;  /* 0x000000ffff357224 */ /* 0x000fe200078e0006 */
[----:B--2---:R-:W-:Y:S01]  /*23160*/  MOV R2, 0x1 ;  /* 0x0000000100027802 */ /* 0x004fe20000000f00 */
[----:B------:R-:W-:Y:S01]  /*23170*/  IMAD.MOV.U32 R52, RZ, RZ, 0x181f ;  /* 0x0000181fff347424 */ /* 0x000fe200078e00ff */
[----:B------:R-:W-:-:S02]  /*23180*/  MOV R3, 0x231a0 ;  /* 0x000231a000037802 */ /* 0x000fc40000000f00 */
[----:B-1-34-:R-:W-:Y:S05]  /*23190*/  CALL.REL.NOINC `($__internal_25_$__cuda_sm70_shflsync_idx_p) ;  /* 0x00000de000007944 */ /* 0x01afea0003c00000 */
        /* <DEDUP_REMOVED lines=8> */
.L_x_1676:
[----:B------:R-:W-:Y:S01]  /*23220*/  IMAD.MOV.U32 R53, RZ, RZ, R6 ;  /* 0x000000ffff357224 */ /* 0x000fe200078e0006 */
[----:B--2---:R-:W-:Y:S01]  /*23230*/  MOV R2, 0x2 ;  /* 0x0000000200027802 */ /* 0x004fe20000000f00 */
[----:B------:R-:W-:Y:S01]  /*23240*/  IMAD.MOV.U32 R52, RZ, RZ, 0x181f ;  /* 0x0000181fff347424 */ /* 0x000fe200078e00ff */
[----:B------:R-:W-:Y:S02]  /*23250*/  MOV R3, 0x23270 ;  /* 0x0002327000037802 */ /* 0x000fe40000000f00 */
[----:B-1-34-:R-:W-:Y:S05]  /*23260*/  CALL.REL.NOINC `($__internal_25_$__cuda_sm70_shflsync_idx_p) ;  /* 0x00000d1000007944 */ /* 0x01afea0003c00000 */
[----:B------:R-:W-:Y:S01]  /*23270*/  MOV R9, R52 ;  /* 0x0000003400097202 */ /* 0x000fe20000000f00 */
[----:B------:R-:W-:Y:S05]  /*23280*/  BRA `(.L_x_1763) ;  /* 0xffffa6a000007947 */ /* 0x000fea000383ffff */
.L_x_1677:
[----:B------:R-:W-:Y:S01]  /*23290*/  IMAD.MOV.U32 R53, RZ, RZ, R8 ;  /* 0x000000ffff357224 */ /* 0x000fe200078e0008 */
[----:B--2---:R-:W-:Y:S01]  /*232a0*/  MOV R2, 0x2 ;  /* 0x0000000200027802 */ /* 0x004fe20000000f00 */
[----:B------:R-:W-:Y:S01]  /*232b0*/  IMAD.MOV.U32 R52, RZ, RZ, 0x181f ;  /* 0x0000181fff347424 */ /* 0x000fe200078e00ff */
[----:B------:R-:W-:Y:S02]  /*232c0*/  MOV R3, 0x232e0 ;  /* 0x000232e000037802 */ /* 0x000fe40000000f00 */
[----:B-1-34-:R-:W-:Y:S05]  /*232d0*/  CALL.REL.NOINC `($__internal_25_$__cuda_sm70_shflsync_idx_p) ;  /* 0x00000ca000007944 */ /* 0x01afea0003c00000 */
[----:B------:R-:W-:Y:S01]  /*232e0*/  MOV R2, R52 ;  /* 0x0000003400027202 */ /* 0x000fe20000000f00 */
[----:B------:R-:W-:Y:S05]  /*232f0*/  BRA `(.L_x_1764) ;  /* 0xffffa65000007947 */ /* 0x000fea000383ffff */
.L_x_1680:
[----:B------:R-:W-:Y:S01]  /*23300*/  IMAD.MOV.U32 R53, RZ, RZ, R6 ;  /* 0x000000ffff357224 */ /* 0x000fe200078e0006 */
[----:B---34-:R-:W-:Y:S01]  /*23310*/  MOV R2, 0x3 ;  /* 0x0000000300027802 */ /* 0x018fe20000000f00 */
[----:B------:R-:W-:Y:S01]  /*23320*/  IMAD.MOV.U32 R52, RZ, RZ, 0x181f ;  /* 0x0000181fff347424 */ /* 0x000fe200078e00ff */
[----:B------:R-:W-:-:S02]  /*23330*/  MOV R3, 0x23350 ;  /* 0x0002335000037802 */ /* 0x000fc40000000f00 */
[----:B-12---:R-:W-:Y:S05]  /*23340*/  CALL.REL.NOINC `($__internal_25_$__cuda_sm70_shflsync_idx_p) ;  /* 0x00000c3000007944 */ /* 0x006fea0003c00000 */
        /* <DEDUP_REMOVED lines=8> */
.L_x_1682:
[----:B------:R-:W-:Y:S01]  /*233d0*/  IMAD.MOV.U32 R53, RZ, RZ, R6 ;  /* 0x000000ffff357224 */ /* 0x000fe200078e0006 */
[----:B------:R-:W-:Y:S01]  /*233e0*/  MOV R2, RZ ;  /* 0x000000ff00027202 */ /* 0x000fe20000000f00 */
[----:B------:R-:W-:Y:S01]  /*233f0*/  IMAD.MOV.U32 R52, RZ, RZ, 0x1c1f ;  /* 0x00001c1fff347424 */ /* 0x000fe200078e00ff */
[----:B------:R-:W-:Y:S02]  /*23400*/  MOV R3, 0x23420 ;  /* 0x0002342000037802 */ /* 0x000fe40000000f00 */
[----:B------:R-:W-:Y:S05]  /*23410*/  CALL.REL.NOINC `($__internal_25_$__cuda_sm70_shflsync_idx_p) ;  /* 0x00000b6000007944 */ /* 0x000fea0003c00000 */
[----:B------:R-:W-:Y:S01]  /*23420*/  MOV R4, R52 ;  /* 0x0000003400047202 */ /* 0x000fe20000000f00 */
[----:B------:R-:W-:Y:S05]  /*23430*/  BRA `(.L_x_1766) ;  /* 0xffffa92000007947 */ /* 0x000fea000383ffff */
.L_x_1683:
[----:B------:R-:W-:Y:S01]  /*23440*/  IMAD.MOV.U32 R53, RZ, RZ, R5 ;  /* 0x000000ffff357224 */ /* 0x000fe200078e0005 */
[----:B------:R-:W-:Y:S01]  /*23450*/  MOV R2, RZ ;  /* 0x000000ff00027202 */ /* 0x000fe20000000f00 */
[----:B------:R-:W-:Y:S01]  /*23460*/  IMAD.MOV.U32 R52, RZ, RZ, 0x1c1f ;  /* 0x00001c1fff347424 */ /* 0x000fe200078e00ff */
[----:B------:R-:W-:Y:S02]  /*23470*/  MOV R3, 0x23490 ;  /* 0x0002349000037802 */ /* 0x000fe40000000f00 */
[----:B-12---:R-:W-:Y:S05]  /*23480*/  CALL.REL.NOINC `($__internal_25_$__cuda_sm70_shflsync_idx_p) ;  /* 0x00000af000007944 */ /* 0x006fea0003c00000 */
[----:B------:R-:W-:Y:S01]  /*23490*/  MOV R2, R52 ;  /* 0x0000003400027202 */ /* 0x000fe20000000f00 */
[----:B------:R-:W-:Y:S05]  /*234a0*/  BRA `(.L_x_1767) ;  /* 0xffffa8d000007947 */ /* 0x000fea000383ffff */
.L_x_1686:
        /* <DEDUP_REMOVED lines=13> */
.L_x_1690:
[----:B------:R-:W-:Y:S01]  /*23580*/  IMAD.MOV.U32 R53, RZ, RZ, R5 ;  /* 0x000000ffff357224 */ /* 0x000fe200078e0005 */
[----:B------:R-:W-:Y:S01]  /*23590*/  MOV R2, RZ ;  /* 0x000000ff00027202 */ /* 0x000fe20000000f00 */
[----:B------:R-:W-:Y:S01]  /*235a0*/  IMAD.MOV.U32 R52, RZ, RZ, 0x181f ;  /* 0x0000181fff347424 */ /* 0x000fe200078e00ff */
[----:B------:R-:W-:Y:S02]  /*235b0*/  MOV R3, 0x235d0 ;  /* 0x000235d000037802 */ /* 0x000fe40000000f00 */
[----:B------:R-:W-:Y:S05]  /*235c0*/  CALL.REL.NOINC `($__internal_25_$__cuda_sm70_shflsync_idx_p) ;  /* 0x000009b000007944 */ /* 0x000fea0003c00000 */
[----:B------:R-:W-:Y:S01]  /*235d0*/  MOV R9, R52 ;  /* 0x0000003400097202 */ /* 0x000fe20000000f00 */
[----:B------:R-:W-:Y:S05]  /*235e0*/  BRA `(.L_x_1769) ;  /* 0xffffbbe000007947 */ /* 0x000fea000383ffff */
.L_x_1691:
[----:B------:R-:W-:Y:S01]  /*235f0*/  IMAD.MOV.U32 R53, RZ, RZ, R8 ;  /* 0x000000ffff357224 */ /* 0x000fe200078e0008 */
[----:B------:R-:W-:Y:S01]  /*23600*/  MOV R2, RZ ;  /* 0x000000ff00027202 */ /* 0x000fe20000000f00 */
[----:B------:R-:W-:Y:S01]  /*23610*/  IMAD.MOV.U32 R52, RZ, RZ, 0x181f ;  /* 0x0000181fff347424 */ /* 0x000fe200078e00ff */
[----:B------:R-:W-:Y:S02]  /*23620*/  MOV R3, 0x23640 ;  /* 0x0002364000037802 */ /* 0x000fe40000000f00 */
[----:B-12---:R-:W-:Y:S05]  /*23630*/  CALL.REL.NOINC `($__internal_25_$__cuda_sm70_shflsync_idx_p) ;  /* 0x0000094000007944 */ /* 0x006fea0003c00000 */
[----:B------:R-:W-:Y:S01]  /*23640*/  MOV R2, R52 ;  /* 0x0000003400027202 */ /* 0x000fe20000000f00 */
[----:B------:R-:W-:Y:S05]  /*23650*/  BRA `(.L_x_1770) ;  /* 0xffffbb9000007947 */ /* 0x000fea000383ffff */
.L_x_1694:
        /* <DEDUP_REMOVED lines=13> */
.L_x_1697:
[----:B------:R-:W-:Y:S01]  /*23730*/  IMAD.MOV.U32 R53, RZ, RZ, R5 ;  /* 0x000000ffff357224 */ /* 0x000fe200078e0005 */
[----:B-1--4-:R-:W-:Y:S01]  /*23740*/  MOV R2, 0x2 ;  /* 0x0000000200027802 */ /* 0x012fe20000000f00 */
[----:B------:R-:W-:Y:S01]  /*23750*/  IMAD.MOV.U32 R52, RZ, RZ, 0x181f ;  /* 0x0000181fff347424 */ /* 0x000fe200078e00ff */
[----:B------:R-:W-:Y:S02]  /*23760*/  MOV R3, 0x23780 ;  /* 0x0002378000037802 */ /* 0x000fe40000000f00 */
[----:B--23--:R-:W-:Y:S05]  /*23770*/  CALL.REL.NOINC `($__internal_25_$__cuda_sm70_shflsync_idx_p) ;  /* 0x0000080000007944 */ /* 0x00cfea0003c00000 */
[----:B------:R-:W-:Y:S01]  /*23780*/  MOV R9, R52 ;  /* 0x0000003400097202 */ /* 0x000fe20000000f00 */
[----:B------:R-:W-:Y:S05]  /*23790*/  BRA `(.L_x_1772) ;  /* 0xffffbc6000007947 */ /* 0x000fea000383ffff */
.L_x_1698:
[----:B------:R-:W-:Y:S01]  /*237a0*/  IMAD.MOV.U32 R53, RZ, RZ, R8 ;  /* 0x000000ffff357224 */ /* 0x000fe200078e0008 */
[----:B----4-:R-:W-:Y:S01]  /*237b0*/  MOV R2, 0x2 ;  /* 0x0000000200027802 */ /* 0x010fe20000000f00 */
[----:B------:R-:W-:Y:S01]  /*237c0*/  IMAD.MOV.U32 R52, RZ, RZ, 0x181f ;  /* 0x0000181fff347424 */ /* 0x000fe200078e00ff */
[----:B------:R-:W-:Y:S02]  /*237d0*/  MOV R3, 0x237f0 ;  /* 0x000237f000037802 */ /* 0x000fe40000000f00 */
[----:B-123--:R-:W-:Y:S05]  /*237e0*/  CALL.REL.NOINC `($__internal_25_$__cuda_sm70_shflsync_idx_p) ;  /* 0x0000079000007944 */ /* 0x00efea0003c00000 */
[----:B------:R-:W-:Y:S01]  /*237f0*/  MOV R2, R52 ;  /* 0x0000003400027202 */ /* 0x000fe20000000f00 */
[----:B------:R-:W-:Y:S05]  /*23800*/  BRA `(.L_x_1773) ;  /* 0xffffbc1000007947 */ /* 0x000fea000383ffff */
.L_x_1701:
        /* <DEDUP_REMOVED lines=13> */
.L_x_1703:
[----:B------:R-:W-:Y:S01]  /*238e0*/  IMAD.MOV.U32 R53, RZ, RZ, R74 ;  /* 0x000000ffff357224 */ /* 0x000fe200078e004a */
[----:B------:R-:W-:Y:S01]  /*238f0*/  MOV R2, RZ ;  /* 0x000000ff00027202 */ /* 0x000fe20000000f00 */
[----:B------:R-:W-:Y:S01]  /*23900*/  IMAD.MOV.U32 R52, RZ, RZ, 0x1f ;  /* 0x0000001fff347424 */ /* 0x000fe200078e00ff */
[----:B------:R-:W-:Y:S02]  /*23910*/  MOV R3, 0x23930 ;  /* 0x0002393000037802 */ /* 0x000fe40000000f00 */
[----:B------:R-:W-:Y:S05]  /*23920*/  CALL.REL.NOINC `($__internal_25_$__cuda_sm70_shflsync_idx_p) ;  /* 0x0000065000007944 */ /* 0x000fea0003c00000 */
[----:B------:R-:W-:Y:S01]  /*23930*/  MOV R10, R52 ;  /* 0x00000034000a7202 */ /* 0x000fe20000000f00 */
[----:B------:R-:W-:Y:S05]  /*23940*/  BRA `(.L_x_1775) ;  /* 0xffffbd9000007947 */ /* 0x000fea000383ffff */
.L_x_1704:
[----:B------:R-:W-:Y:S01]  /*23950*/  IMAD.MOV.U32 R53, RZ, RZ, R74 ;  /* 0x000000ffff357224 */ /* 0x000fe200078e004a */
[----:B------:R-:W-:Y:S01]  /*23960*/  MOV R2, 0x1 ;  /* 0x0000000100027802 */ /* 0x000fe20000000f00 */
[----:B------:R-:W-:Y:S01]  /*23970*/  IMAD.MOV.U32 R52, RZ, RZ, 0x1f ;  /* 0x0000001fff347424 */ /* 0x000fe200078e00ff */
[----:B------:R-:W-:Y:S02]  /*23980*/  MOV R3, 0x239a0 ;  /* 0x000239a000037802 */ /* 0x000fe40000000f00 */
[----:B-12---:R-:W-:Y:S05]  /*23990*/  CALL.REL.NOINC `($__internal_25_$__cuda_sm70_shflsync_idx_p) ;  /* 0x000005e000007944 */ /* 0x006fea0003c00000 */
[----:B------:R-:W-:Y:S01]  /*239a0*/  MOV R9, R52 ;  /* 0x0000003400097202 */ /* 0x000fe20000000f00 */
[----:B------:R-:W-:Y:S05]  /*239b0*/  BRA `(.L_x_1776) ;  /* 0xffffbd4000007947 */ /* 0x000fea000383ffff */
.L_x_1705:
[----:B------:R-:W-:Y:S02]  /*239c0*/  MOV R3, 0x1 ;  /* 0x0000000100037802 */ /* 0x000fe40000000f00 */
[----:B------:R-:W-:-:S02]  /*239d0*/  MOV R4, 0x239f0 ;  /* 0x000239f000047802 */ /* 0x000fc40000000f00 */
[----:B-1234-:R-:W-:Y:S05]  /*239e0*/  CALL.REL.NOINC `($__internal_26_$__cuda_sm70_shflsync_up_p) ;  /* 0x000005f000007944 */ /* 0x01efea0003c00000 */
[----:B------:R-:W-:Y:S05]  /*239f0*/  BRA `(.L_x_1777) ;  /* 0xffffbe3000007947 */ /* 0x000fea000383ffff */
.L_x_1706:
[----:B------:R-:W-:Y:S02]  /*23a00*/  MOV R3, 0x2 ;  /* 0x0000000200037802 */ /* 0x000fe40000000f00 */
[----:B------:R-:W-:-:S02]  /*23a10*/  MOV R4, 0x23a30 ;  /* 0x00023a3000047802 */ /* 0x000fc40000000f00 */
[----:B--2-4-:R-:W-:Y:S05]  /*23a20*/  CALL.REL.NOINC `($__internal_26_$__cuda_sm70_shflsync_up_p) ;  /* 0x000005b000007944 */ /* 0x014fea0003c00000 */
[----:B------:R-:W-:Y:S02]  /*23a30*/  SEL R3, R3, RZ, P1 ;  /* 0x000000ff03037207 */ /* 0x000fe40000800000 */
[----:B------:R-:W-:-:S03]  /*23a40*/  MOV R4, 0x23a80 ;  /* 0x00023a8000047802 */ /* 0x000fc60000000f00 */
[----:B------:R-:W-:Y:S02]  /*23a50*/  IMAD.IADD R2, R2, 0x1, R3 ;  /* 0x0000000102027824 */ /* 0x000fe400078e0203 */
[----:B------:R-:W-:Y:S02]  /*23a60*/  IMAD.MOV.U32 R3, RZ, RZ, 0x4 ;  /* 0x00000004ff037424 */ /* 0x000fe400078e00ff */
[----:B------:R-:W-:Y:S05]  /*23a70*/  CALL.REL.NOINC `($__internal_26_$__cuda_sm70_shflsync_up_p) ;  /* 0x0000056000007944 */ /* 0x000fea0003c00000 */
        /* <DEDUP_REMOVED lines=12> */
[----:B------:R-:W-:Y:S01]  /*23b40*/  IMAD.IADD R4, R3, 0x1, R2 ;  /* 0x0000000103047824 */ /* 0x000fe200078e0202 */
[----:B------:R-:W-:Y:S01]  /*23b50*/  MOV R3, 0x23b90 ;  /* 0x00023b9000037802 */ /* 0x000fe20000000f00 */
[----:B------:R-:W-:Y:S02]  /*23b60*/  IMAD.MOV.U32 R2, RZ, RZ, 0x1f ;  /* 0x0000001fff027424 */ /* 0x000fe400078e00ff */
[----:B------:R-:W-:Y:S02]  /*23b70*/  IMAD.MOV.U32 R53, RZ, RZ, R4 ;  /* 0x000000ffff357224 */ /* 0x000fe400078e0004 */
[----:B------:R-:W-:Y:S05]  /*23b80*/  CALL.REL.NOINC `($__internal_25_$__cuda_sm70_shflsync_idx_p) ;  /* 0x000003f000007944 */ /* 0x000fea0003c00000 */
[----:B------:R-:W-:Y:S01]  /*23b90*/  MOV R2, R52 ;  /* 0x0000003400027202 */ /* 0x000fe20000000f00 */
[----:B------:R-:W-:Y:S05]  /*23ba0*/  BRA `(.L_x_1778) ;  /* 0xffffbd8000007947 */ /* 0x000fea000383ffff */
.L_x_1710:
[----:B------:R-:W-:Y:S02]  /*23bb0*/  MOV R3, 0x1 ;  /* 0x0000000100037802 */ /* 0x000fe40000000f00 */
[----:B------:R-:W-:Y:S02]  /*23bc0*/  MOV R4, 0x23be0 ;  /* 0x00023be000047802 */ /* 0x000fe40000000f00 */
[----:B------:R-:W-:Y:S05]  /*23bd0*/  CALL.REL.NOINC `($__internal_26_$__cuda_sm70_shflsync_up_p) ;  /* 0x0000040000007944 */ /* 0x000fea0003c00000 */
[----:B------:R-:W-:Y:S05]  /*23be0*/  BRA `(.L_x_1779) ;  /* 0xffffbeb000007947 */ /* 0x000fea000383ffff */
.L_x_1711:
[----:B------:R-:W-:Y:S02]  /*23bf0*/  MOV R3, 0x2 ;  /* 0x0000000200037802 */ /* 0x000fe40000000f00 */
[----:B------:R-:W-:Y:S02]  /*23c00*/  MOV R4, 0x23c20 ;  /* 0x00023c2000047802 */ /* 0x000fe40000000f00 */
        /* <DEDUP_REMOVED lines=25> */
.L_x_1713:
[----:B------:R-:W-:Y:S02]  /*23da0*/  SEL R2, RZ, 0x1, P0 ;  /* 0x00000001ff027807 */ /* 0x000fe40000000000 */
[----:B------:R-:W-:Y:S02]  /*23db0*/  MOV R3, 0x23dd0 ;  /* 0x00023dd000037802 */ /* 0x000fe40000000f00 */
[----:B-1----:R-:W-:Y:S05]  /*23dc0*/  CALL.REL.NOINC `($__internal_27_$__cuda_sm70_votesync_ballot) ;  /* 0x0000027000007944 */ /* 0x002fea0003c00000 */
[----:B------:R-:W-:Y:S05]  /*23dd0*/  BRA `(.L_x_1781) ;  /* 0xffffbe5000007947 */ /* 0x000fea000383ffff */
.L_x_1714:
[----:B------:R-:W-:Y:S01]  /*23de0*/  IMAD.MOV.U32 R53, RZ, RZ, R6 ;  /* 0x000000ffff357224 */ /* 0x000fe200078e0006 */
[----:B--2---:R-:W-:Y:S01]  /*23df0*/  MOV R2, R9 ;  /* 0x0000000900027202 */ /* 0x004fe20000000f00 */
[----:B------:R-:W-:Y:S01]  /*23e00*/  IMAD.MOV.U32 R52, RZ, RZ, 0x1f ;  /* 0x0000001fff347424 */ /* 0x000fe200078e00ff */
[----:B------:R-:W-:-:S02]  /*23e10*/  MOV R3, 0x23e30 ;  /* 0x00023e3000037802 */ /* 0x000fc40000000f00 */
[----:B-1----:R-:W-:Y:S05]  /*23e20*/  CALL.REL.NOINC `($__internal_25_$__cuda_sm70_shflsync_idx_p) ;  /* 0x0000015000007944 */ /* 0x002fea0003c00000 */
[----:B------:R-:W-:Y:S01]  /*23e30*/  IMAD.MOV.U32 R6, RZ, RZ, R52 ;  /* 0x000000ffff067224 */ /* 0x000fe200078e0034 */
[----:B------:R-:W-:Y:S01]  /*23e40*/  MOV R2, R9 ;  /* 0x0000000900027202 */ /* 0x000fe20000000f00 */
[----:B------:R-:W-:Y:S01]  /*23e50*/  IMAD.MOV.U32 R53, RZ, RZ, R8 ;  /* 0x000000ffff357224 */ /* 0x000fe200078e0008 */
[----:B------:R-:W-:-:S02]  /*23e60*/  MOV R52, 0x1f ;  /* 0x0000001f00347802 */ /* 0x000fc40000000f00 */
[----:B------:R-:W-:Y:S02]  /*23e70*/  MOV R3, 0x23e90 ;  /* 0x00023e9000037802 */ /* 0x000fe40000000f00 */
[----:B------:R-:W-:Y:S05]  /*23e80*/  CALL.REL.NOINC `($__internal_25_$__cuda_sm70_shflsync_idx_p) ;  /* 0x000000f000007944 */ /* 0x000fea0003c00000 */
[----:B------:R-:W-:Y:S01]  /*23e90*/  MOV R5, R52 ;  /* 0x0000003400057202 */ /* 0x000fe20000000f00 */
[----:B------:R-:W-:Y:S05]  /*23ea0*/  BRA `(.L_x_1782) ;  /* 0xffffbdf000007947 */ /* 0x000fea000383ffff */
.L_x_1717:
[----:B------:R-:W-:Y:S01]  /*23eb0*/  IMAD.MOV.U32 R53, RZ, RZ, R4 ;  /* 0x000000ffff357224 */ /* 0x000fe200078e0004 */
[----:B--2---:R-:W-:Y:S01]  /*23ec0*/  MOV R2, R9 ;  /* 0x0000000900027202 */ /* 0x004fe20000000f00 */
[----:B------:R-:W-:Y:S01]  /*23ed0*/  IMAD.MOV.U32 R52, RZ, RZ, 0x1f ;  /* 0x0000001fff347424 */ /* 0x000fe200078e00ff */
[----:B------:R-:W-:Y:S02]  /*23ee0*/  MOV R3, 0x23f00 ;  /* 0x00023f0000037802 */ /* 0x000fe40000000f00 */
[----:B-1--4-:R-:W-:Y:S05]  /*23ef0*/  CALL.REL.NOINC `($__internal_25_$__cuda_sm70_shflsync_idx_p) ;  /* 0x0000008000007944 */ /* 0x012fea0003c00000 */
[----:B------:R-:W-:Y:S01]  /*23f00*/  MOV R16, R52 ;  /* 0x0000003400107202 */ /* 0x000fe20000000f00 */
[----:B------:R-:W-:Y:S05]  /*23f10*/  BRA `(.L_x_1716) ;  /* 0xffffbde000007947 */ /* 0x000fea000383ffff */
        .weak           $__internal_24_$__cuda_sm70_shflsync_bfly_p
        .type           $__internal_24_$__cuda_sm70_shflsync_bfly_p,@function
        .size           $__internal_24_$__cuda_sm70_shflsync_bfly_p,($__internal_25_$__cuda_sm70_shflsync_idx_p - $__internal_24_$__cuda_sm70_shflsync_bfly_p)
$__internal_24_$__cuda_sm70_shflsync_bfly_p:
[----:B------:R-:W-:Y:S02]  /*23f20*/  MOV R225, 0x1f ;  /* 0x0000001f00e17802 */ /* 0x000fe40000000f00 */
[----:B------:R-:W-:-:S04]  /*23f30*/  MOV R235, 0xffffffff ;  /* 0xffffffff00eb7802 */ /* 0x000fc80000000f00 */
[----:B------:R-:W-:Y:S04]  /*23f40*/  WARPSYNC R235 ;  /* 0x000000eb00007348 */ /* 0x000fe80003800000 */
[----:B------:R1:W2:Y:S02]  /*23f50*/  SHFL.BFLY PT, R225, R4, R3, R225 ;  /* 0x0c00000304e17389 */ /* 0x0002a400000e00e1 */
[----:B-1----:R-:W-:-:S04]  /*23f60*/  MOV R3, 0x0 ;  /* 0x0000000000037802 */ /* 0x002fc80000000f00 */
[----:B--2---:R-:W-:Y:S05]  /*23f70*/  RET.REL.NODEC R2 `(_ZN7cutlass13device_kernelIN5flash19enable_sm80_to_sm89INS1_16FlashAttnFwdSm80INS1_25CollectiveMainloopFwdSm80ILi8ELi1ELb1EN4cute5tupleIJNS5_1CILi128EEENS7_ILi112EEES8_EEELi128ENS_6half_tEfNS_4arch4Sm80ELb1ELb0ELb1ELb1ELb1ELb1ELb1ELb1EEENS1_21CollectiveEpilogueFwdINS6_IJS8_S8_S9_EEENS6_IJNS7_ILi1EEESH_SH_EEESB_SD_Li256ELb1ELb1ELb1ELb0EEENS1_36VarlenDynamicPersistentTileSchedulerILi128ELi112ELi256ELi256ELb1ELb1ELb0ELb1ELb1ELb1EEEEEEEEEvNT_6ParamsE) ;  /* 0xfffdc08002007950 */ /* 0x004fea0003c3ffff */
        .weak           $__internal_25_$__cuda_sm70_shflsync_idx_p
        .type           $__internal_25_$__cuda_sm70_shflsync_idx_p,@function
        .size           $__internal_25_$__cuda_sm70_shflsync_idx_p,($__internal_26_$__cuda_sm70_shflsync_up_p - $__internal_25_$__cuda_sm70_shflsync_idx_p)
$__internal_25_$__cuda_sm70_shflsync_idx_p:
[----:B------:R-:W-:-:S04]  /*23f80*/  MOV R240, 0xffffffff ;  /* 0xffffffff00f07802 */ /* 0x000fc80000000f00 */
[----:B------:R-:W-:Y:S04]  /*23f90*/  WARPSYNC R240 ;  /* 0x000000f000007348 */ /* 0x000fe80003800000 */
[----:B------:R1:W2:Y:S02]  /*23fa0*/  SHFL.IDX PT, R52, R53, R2, R52 ;  /* 0x0000000235347389 */ /* 0x0002a400000e0034 */
[----:B-1----:R-:W-:Y:S02]  /*23fb0*/  MOV R2, R3 ;  /* 0x0000000300027202 */ /* 0x002fe40000000f00 */
[----:B------:R-:W-:-:S04]  /*23fc0*/  MOV R3, 0x0 ;  /* 0x0000000000037802 */ /* 0x000fc80000000f00 */
[----:B--2---:R-:W-:Y:S05]  /*23fd0*/  RET.REL.NODEC R2 `(_ZN7cutlass13device_kernelIN5flash19enable_sm80_to_sm89INS1_16FlashAttnFwdSm80INS1_25CollectiveMainloopFwdSm80ILi8ELi1ELb1EN4cute5tupleIJNS5_1CILi128EEENS7_ILi112EEES8_EEELi128ENS_6half_tEfNS_4arch4Sm80ELb1ELb0ELb1ELb1ELb1ELb1ELb1ELb1EEENS1_21CollectiveEpilogueFwdINS6_IJS8_S8_S9_EEENS6_IJNS7_ILi1EEESH_SH_EEESB_SD_Li256ELb1ELb1ELb1ELb0EEENS1_36VarlenDynamicPersistentTileSchedulerILi128ELi112ELi256ELi256ELb1ELb1ELb0ELb1ELb1ELb1EEEEEEEEEvNT_6ParamsE) ;  /* 0xfffdc02002007950 */ /* 0x004fea0003c3ffff */
        .weak           $__internal_26_$__cuda_sm70_shflsync_up_p
        .type           $__internal_26_$__cuda_sm70_shflsync_up_p,@function
        .size           $__internal_26_$__cuda_sm70_shflsync_up_p,($__internal_27_$__cuda_sm70_votesync_ballot - $__internal_26_$__cuda_sm70_shflsync_up_p)
$__internal_26_$__cuda_sm70_shflsync_up_p:
[----:B------:R-:W-:Y:S02]  /*23fe0*/  MOV R11, 0xffffffff ;  /* 0xffffffff000b7802 */ /* 0x000fe40000000f00 */
[----:B------:R-:W-:Y:S02]  /*23ff0*/  MOV R5, RZ ;  /* 0x000000ff00057202 */ /* 0x000fe40000000f00 */
[----:B------:R-:W-:Y:S04]  /*24000*/  WARPSYNC R11 ;  /* 0x0000000b00007348 */ /* 0x000fe80003800000 */
[----:B------:R1:W2:Y:S02]  /*24010*/  SHFL.UP PT, R3, R2, R3, R5 ;  /* 0x0400000302037389 */ /* 0x0002a400000e0005 */
[----:B-1----:R-:W-:-:S04]  /*24020*/  MOV R5, 0x0 ;  /* 0x0000000000057802 */ /* 0x002fc80000000f00 */
[----:B--2---:R-:W-:Y:S05]  /*24030*/  RET.REL.NODEC R4 `(_ZN7cutlass13device_kernelIN5flash19enable_sm80_to_sm89INS1_16FlashAttnFwdSm80INS1_25CollectiveMainloopFwdSm80ILi8ELi1ELb1EN4cute5tupleIJNS5_1CILi128EEENS7_ILi112EEES8_EEELi128ENS_6half_tEfNS_4arch4Sm80ELb1ELb0ELb1ELb1ELb1ELb1ELb1ELb1EEENS1_21CollectiveEpilogueFwdINS6_IJS8_S8_S9_EEENS6_IJNS7_ILi1EEESH_SH_EEESB_SD_Li256ELb1ELb1ELb1ELb0EEENS1_36VarlenDynamicPersistentTileSchedulerILi128ELi112ELi256ELi256ELb1ELb1ELb0ELb1ELb1ELb1EEEEEEEEEvNT_6ParamsE) ;  /* 0xfffdbfc004007950 */ /* 0x004fea0003c3ffff */
        .weak           $__internal_27_$__cuda_sm70_votesync_ballot
        .type           $__internal_27_$__cuda_sm70_votesync_ballot,@function
        .size           $__internal_27_$__cuda_sm70_votesync_ballot,(.L_x_3603 - $__internal_27_$__cuda_sm70_votesync_ballot)
$__internal_27_$__cuda_sm70_votesync_ballot:
[----:B------:R-:W-:Y:S01]  /*24040*/  ISETP.NE.U32.AND P0, PT, R2, 0x1, PT ;  /* 0x000000010200780c */ /* 0x000fe20003f05070 */
[----:B------:R-:W-:-:S04]  /*24050*/  IMAD.MOV.U32 R5, RZ, RZ, -0x1 ;  /* 0xffffffffff057424 */ /* 0x000fc800078e00ff */
[----:B------:R-:W-:Y:S08]  /*24060*/  WARPSYNC R5 ;  /* 0x0000000500007348 */ /* 0x000ff00003800000 */
[----:B------:R-:W-:-:S04]  /*24070*/  VOTE.ANY R2, PT, !P0 ;  /* 0x0000000000027806 */ /* 0x000fc800040e0100 */
[----:B------:R-:W-:Y:S01]  /*24080*/  LOP3.LUT R15, R2, R5, RZ, 0xc0, !PT ;  /* 0x00000005020f7212 */ /* 0x000fe200078ec0ff */
[----:B------:R-:W-:Y:S02]  /*24090*/  IMAD.MOV.U32 R2, RZ, RZ, R3 ;  /* 0x000000ffff027224 */ /* 0x000fe400078e0003 */
[----:B------:R-:W-:-:S04]  /*240a0*/  IMAD.MOV.U32 R3, RZ, RZ, 0x0 ;  /* 0x00000000ff037424 */ /* 0x000fc800078e00ff */
[----:B------:R-:W-:Y:S05]  /*240b0*/  RET.REL.NODEC R2 `(_ZN7cutlass13device_kernelIN5flash19enable_sm80_to_sm89INS1_16FlashAttnFwdSm80INS1_25CollectiveMainloopFwdSm80ILi8ELi1ELb1EN4cute5tupleIJNS5_1CILi128EEENS7_ILi112EEES8_EEELi128ENS_6half_tEfNS_4arch4Sm80ELb1ELb0ELb1ELb1ELb1ELb1ELb1ELb1EEENS1_21CollectiveEpilogueFwdINS6_IJS8_S8_S9_EEENS6_IJNS7_ILi1EEESH_SH_EEESB_SD_Li256ELb1ELb1ELb1ELb0EEENS1_36VarlenDynamicPersistentTileSchedulerILi128ELi112ELi256ELi256ELb1ELb1ELb0ELb1ELb1ELb1EEEEEEEEEvNT_6ParamsE) ;  /* 0xfffdbf4002007950 */ /* 0x000fea0003c3ffff */
.L_x_1783:
        /* <DEDUP_REMOVED lines=12> */
.L_x_3603:


//--------------------- .text._ZN7cutlass13device_kernelIN5flash19enable_sm80_to_sm89INS1_16FlashAttnFwdSm80INS1_25CollectiveMainloopFwdSm80ILi8ELi1ELb1EN4cute5tupleIJNS5_1CILi128EEES8_S8_EEELi128ENS_6half_tEfNS_4arch4Sm80ELb0ELb0ELb0ELb0ELb1ELb0ELb1ELb1EEENS1_21CollectiveEpilogueFwdIS9_NS6_IJNS7_ILi1EEESF_SF_EEESA_SC_Li256ELb0ELb1ELb1ELb0EEENS1_19SingleTileSchedulerILb0ELb1ELb1ELi128EEEEEEEEEvNT_6ParamsE --------------------------
	.section	.text._ZN7cutlass13device_kernelIN5flash19enable_sm80_to_sm89INS1_16FlashAttnFwdSm80INS1_25CollectiveMainloopFwdSm80ILi8ELi1ELb1EN4cute5tupleIJNS5_1CILi128EEES8_S8_EEELi128ENS_6half_tEfNS_4arch4Sm80ELb0ELb0ELb0ELb0ELb1ELb0ELb1ELb1EEENS1_21CollectiveEpilogueFwdIS9_NS6_IJNS7_ILi1EEESF_SF_EEESA_SC_Li256ELb0ELb1ELb1ELb0EEENS1_19SingleTileSchedulerILb0ELb1ELb1ELi128EEEEEEEEEvNT_6ParamsE,"ax",@progbits
	.sectioninfo	@"SHI_REGISTERS=252"
	.align	128
.text._ZN7cutlass13device_kernelIN5flash19enable_sm80_to_sm89INS1_16FlashAttnFwdSm80INS1_25CollectiveMainloopFwdSm80ILi8ELi1ELb1EN4cute5tupleIJNS5_1CILi128EEES8_S8_EEELi128ENS_6half_tEfNS_4arch4Sm80ELb0ELb0ELb0ELb0ELb1ELb0ELb1ELb1EEENS1_21CollectiveEpilogueFwdIS9_NS6_IJNS7_ILi1EEESF_SF_EEESA_SC_Li256ELb0ELb1ELb1ELb0EEENS1_19SingleTileSchedulerILb0ELb1ELb1ELi128EEEEEEEEEvNT_6ParamsE:
        .type           _ZN7cutlass13device_kernelIN5flash19enable_sm80_to_sm89INS1_16FlashAttnFwdSm80INS1_25CollectiveMainloopFwdSm80ILi8ELi1ELb1EN4cute5tupleIJNS5_1CILi128EEES8_S8_EEELi128ENS_6half_tEfNS_4arch4Sm80ELb0ELb0ELb0ELb0ELb1ELb0ELb1ELb1EEENS1_21CollectiveEpilogueFwdIS9_NS6_IJNS7_ILi1EEESF_SF_EEESA_SC_Li256ELb0ELb1ELb1ELb0EEENS1_19SingleTileSchedulerILb0ELb1ELb1ELi128EEEEEEEEEvNT_6ParamsE,@function
        .size           _ZN7cutlass13device_kernelIN5flash19enable_sm80_to_sm89INS1_16FlashAttnFwdSm80INS1_25CollectiveMainloopFwdSm80ILi8ELi1ELb1EN4cute5tupleIJNS5_1CILi128EEES8_S8_EEELi128ENS_6half_tEfNS_4arch4Sm80ELb0ELb0ELb0ELb0ELb1ELb0ELb1ELb1EEENS1_21CollectiveEpilogueFwdIS9_NS6_IJNS7_ILi1EEESF_SF_EEESA_SC_Li256ELb0ELb1ELb1ELb0EEENS1_19SingleTileSchedulerILb0ELb1ELb1ELi128EEEEEEEEEvNT_6ParamsE,(.L_x_3608 - _ZN7cutlass13device_kernelIN5flash19enable_sm80_to_sm89INS1_16FlashAttnFwdSm80INS1_25CollectiveMainloopFwdSm80ILi8ELi1ELb1EN4cute5tupleIJNS5_1CILi128EEES8_S8_EEELi128ENS_6half_tEfNS_4arch4Sm80ELb0ELb0ELb0ELb0ELb1ELb0ELb1ELb1EEENS1_21CollectiveEpilogueFwdIS9_NS6_IJNS7_ILi1EEESF_SF_EEESA_SC_Li256ELb0ELb1ELb1ELb0EEENS1_19SingleTileSchedulerILb0ELb1ELb1ELi128EEEEEEEEEvNT_6ParamsE)
        .other          _ZN7cutlass13device_kernelIN5flash19enable_sm80_to_sm89INS1_16FlashAttnFwdSm80INS1_25CollectiveMainloopFwdSm80ILi8ELi1ELb1EN4cute5tupleIJNS5_1CILi128EEES8_S8_EEELi128ENS_6half_tEfNS_4arch4Sm80ELb0ELb0ELb0ELb0ELb1ELb0ELb1ELb1EEENS1_21CollectiveEpilogueFwdIS9_NS6_IJNS7_ILi1EEESF_SF_EEESA_SC_Li256ELb0ELb1ELb1ELb0EEENS1_19SingleTileSchedulerILb0ELb1ELb1ELi128EEEEEEEEEvNT_6ParamsE,@"STO_CUDA_ENTRY STV_DEFAULT"
_ZN7cutlass13device_kernelIN5flash19enable_sm80_to_sm89INS1_16FlashAttnFwdSm80INS1_25CollectiveMainloopFwdSm80ILi8ELi1ELb1EN4cute5tupleIJNS5_1CILi128EEES8_S8_EEELi128ENS_6half_tEfNS_4arch4Sm80ELb0ELb0ELb0ELb0ELb1ELb0ELb1ELb1EEENS1_21CollectiveEpilogueFwdIS9_NS6_IJNS7_ILi1EEESF_SF_EEESA_SC_Li256ELb0ELb1ELb1ELb0EEENS1_19SingleTileSchedulerILb0ELb1ELb1ELi128EEEEEEEEEvNT_6ParamsE:
        /* <DEDUP_REMOVED lines=17> */
.L_x_1784:
[----:B------:R-:W-:Y:S02]  /*0110*/  ULDC.64 UR4, c[0x0][0x550] ;  /* 0x0001540000047ab9 */ /* 0x000fe40000000a00 */
[----:B------:R-:W-:Y:S02]  /*0120*/  UISETP.NE.AND UP0, UPT, UR4, 0x1, UPT ;  /* 0x000000010400788c */ /* 0x000fe4000bf05270 */
[----:B------:R-:W-:-:S02]  /*0130*/  UIMAD.WIDE.U32 UR8, UR6, UR5, URZ ;  /* 0x00000005060872a5 */ /* 0x000fc4000f8e003f */
[----:B------:R-:W-:Y:S02]  /*0140*/  ULDC UR4, c[0x0][0x558] ;  /* 0x0001560000047ab9 */ /* 0x000fe40000000800 */
[----:B------:R-:W-:-:S05]  /*0150*/  UMOV UR10, UR6 ;  /* 0x00000006000a7c82 */ /* 0x000fca0008000000 */
[----:B------:R-:W-:-:S03]  /*0160*/  @UP0 USHF.R.U32.HI UR10, URZ, UR4, UR9 ;  /* 0x000000043f0a0299 */ /* 0x000fc60008011609 */
.L_x_1785:
        /* <DEDUP_REMOVED lines=66> */
.L_x_1786:
        /* <DEDUP_REMOVED lines=57> */
[----:B------:R-:W-:Y:S01]  /*0920*/  IMAD.MOV.U32 R239, RZ, RZ, RZ ;  /* 0x000000ffffef7224 */ /* 0x000fe200078e00ff */
[----:B-1----:R-:W-:Y:S01]  /*0930*/  LEA.HI R3, R10, R5, RZ, 0x3 ;  /* 0x000000050a037211 */ /* 0x002fe200078f18ff */
[----:B------:R-:W-:-:S03]  /*0940*/  IMAD.MOV.U32 R2, RZ, RZ, c[0x0][0x2b8] ;  /* 0x0000ae00ff027624 */ /* 0x000fc600078e00ff */
[----:B------:R-:W-:Y:S02]  /*0950*/  LOP3.LUT R33, R3, 0xfffffff8, RZ, 0xc0, !PT ;  /* 0xfffffff803217812 */ /* 0x000fe400078ec0ff */
[----:B------:R-:W-:-:S03]  /*0960*/  SHF.R.S32.HI R3, RZ, 0x3, R3 ;  /* 0x00000003ff037819 */ /* 0x000fc60000011403 */
[----:B------:R-:W-:-:S04]  /*0970*/  IMAD.IADD R33, R5, 0x1, -R33 ;  /* 0x0000000105217824 */ /* 0x000fc800078e0a21 */
[----:B------:R-:W-:Y:S01]  /*0980*/  IMAD R242, R33, 0x20, R3 ;  /* 0x0000002021f27824 */ /* 0x000fe200078e0203 */
        /* <DEDUP_REMOVED lines=33> */
[----:B------:R-:W-:Y:S01]  /*0ba0*/  IMAD.MOV R4, RZ, RZ, -R4 ;  /* 0x000000ffff047224 */ /* 0x000fe200078e0a04 */
[----:B------:R-:W-:Y:S01]  /*0bb0*/  UIMAD UR20, UR20, UR4, URZ ;  /* 0x00000004141472a4 */ /* 0x000fe2000f8e023f */
[----:B------:R-:W-:Y:S01]  /*0bc0*/  SHF.R.S32.HI R36, RZ, 0x1f, R32 ;  /* 0x0000001fff247819 */ /* 0x000fe20000011420 */
[----:B------:R-:W-:Y:S01]  /*0bd0*/  UIADD3 UR23, UR23, UR19, URZ ;  /* 0x0000001317177290 */ /* 0x000fe2000fffe03f */
[----:B------:R-:W-:Y:S01]  /*0be0*/  ISETP.GE.AND P3, PT, R37, c[0x0][0x198], PT ;  /* 0x0000660025007a0c */ /* 0x000fe20003f66270 */
[----:B------:R-:W-:Y:S01]  /*0bf0*/  UIMAD UR5, UR18, UR5, UR20 ;  /* 0x00000005120572a4 */ /* 0x000fe2000f8e0214 */
[----:B------:R-:W-:Y:S01]  /*0c00*/  LEA.HI R36, R36, R32, RZ, 0x3 ;  /* 0x0000002024247211 */ /* 0x000fe200078f18ff */
[----:B------:R-:W-:Y:S01]  /*0c10*/  UIMAD.WIDE.U32 UR18, UR18, UR4, UR22 ;  /* 0x00000004121272a5 */ /* 0x000fe2000f8e0016 */
[----:B------:R-:W-:Y:S01]  /*0c20*/  IMAD R240, R4, c[0x0][0x2b8], R240 ;  /* 0x0000ae0004f07a24 */ /* 0x000fe200078e02f0 */
[----:B------:R-:W-:Y:S01]  /*0c30*/  ISETP.GE.AND P2, PT, R32, c[0x0][0x198], PT ;  /* 0x0000660020007a0c */ /* 0x000fe20003f46270 */
[----:B------:R-:W-:Y:S01]  /*0c40*/  UIMAD UR15, UR6, -0x80, UR15 ;  /* 0xffffff80060f78a4 */ /* 0x000fe2000f8e020f */
[----:B------:R-:W-:Y:S01]  /*0c50*/  LOP3.LUT R36, R36, 0xfffffff8, RZ, 0xc0, !PT ;  /* 0xfffffff824247812 */ /* 0x000fe200078ec0ff */
[----:B------:R-:W-:Y:S01]  /*0c60*/  UIADD3 UR5, UR19, UR5, URZ ;  /* 0x0000000513057290 */ /* 0x000fe2000fffe03f */
        /* <DEDUP_REMOVED lines=10> */
[----:B------:R-:W-:Y:S01]  /*0d10*/  ULDC.64 UR4, c[0x0][0x1e8] ;  /* 0x00007a0000047ab9 */ /* 0x000fe20000000a00 */
[----:B------:R-:W-:Y:S01]  /*0d20*/  IMAD.MOV.U32 R14, RZ, RZ, R12 ;  /* 0x000000ffff0e7224 */ /* 0x000fe200078e000c */
[----:B------:R-:W-:Y:S01]  /*0d30*/  UIMAD.WIDE.U32 UR20, UR10, UR4, URZ ;  /* 0x000000040a1472a5 */ /* 0x000fe2000f8e003f */
[----:B------:R-:W-:Y:S01]  /*0d40*/  IMAD R6, R6, c[0x0][0x168], RZ ;  /* 0x00005a0006067a24 */ /* 0x000fe200078e02ff */
[----:B------:R-:W-:Y:S01]  /*0d50*/  UIMAD UR4, UR14, UR4, URZ ;  /* 0x000000040e0472a4 */ /* 0x000fe2000f8e023f */
[----:B------:R-:W-:Y:S02]  /*0d60*/  IMAD R2, R2, 0x80, R3 ;  /* 0x0000008002027824 */ /* 0x000fe400078e0203 */
[----:B------:R-:W-:Y:S01]  /*0d70*/  IMAD R16, R35, c[0x0][0x1e0], RZ ;  /* 0x0000780023107a24 */ /* 0x000fe200078e02ff */
[----:B------:R-:W-:Y:S01]  /*0d80*/  UIMAD UR4, UR10, UR5, UR4 ;  /* 0x000000050a0472a4 */ /* 0x000fe2000f8e0204 */
[----:B------:R-:W-:Y:S01]  /*0d90*/  IMAD.WIDE.U32 R20, R240, c[0x0][0x1e0], RZ ;  /* 0x00007800f0147a25 */ /* 0x000fe200078e00ff */
[----:B------:R-:W-:-:S02]  /*0da0*/  IADD3 R4, R2, 0x40, RZ ;  /* 0x0000004002047810 */ /* 0x000fc40007ffe0ff */
[----:B------:R-:W-:Y:S01]  /*0db0*/  UIADD3 UR18, UR21, UR4, URZ ;  /* 0x0000000415127290 */ /* 0x000fe2000fffe03f */
[----:B------:R-:W-:Y:S01]  /*0dc0*/  @P1 IMAD.HI.U32 R0, R9, c[0x0][0x2c8], RZ ;  /* 0x0000b20009001a27 */ /* 0x000fe200078e00ff */
[----:B------:R-:W-:Y:S01]  /*0dd0*/  ISETP.GE.AND P5, PT, R4, R6, PT ;  /* 0x000000060400720c */ /* 0x000fe20003fa6270 */
[----:B------:R-:W-:Y:S02]  /*0de0*/  ULDC.64 UR4, c[0x0][0x210] ;  /* 0x0000840000047ab9 */ /* 0x000fe40000000a00 */
[----:B------:R-:W-:Y:S01]  /*0df0*/  IMAD R16, R240, c[0x0][0x1e4], R16 ;  /* 0x00007900f0107a24 */ /* 0x000fe200078e0210 */
[----:B------:R-:W-:Y:S01]  /*0e00*/  @P1 SHF.R.U32.HI R8, RZ, c[0x0][0x2cc], R0 ;  /* 0x0000b300ff081a19 */ /* 0x000fe20000011600 */
[----:B------:R-:W-:Y:S02]  /*0e10*/  UIMAD UR14, UR14, UR4, URZ ;  /* 0x000000040e0e72a4 */ /* 0x000fe4000f8e023f */
[----:B------:R-:W-:Y:S01]  /*0e20*/  IMAD.IADD R17, R21, 0x1, R16 ;  /* 0x0000000115117824 */ /* 0x000fe200078e0210 */
[--C-:B------:R-:W-:Y:S01]  /*0e30*/  SHF.R.S32.HI R7, RZ, 0x1f, R8.reuse ;  /* 0x0000001fff077819 */ /* 0x100fe20000011408 */
[----:B------:R-:W-:Y:S01]  /*0e40*/  IMAD.MOV R0, RZ, RZ, -R8 ;  /* 0x000000ffff007224 */ /* 0x000fe200078e0a08 */
[----:B------:R-:W-:Y:S01]  /*0e50*/  UIMAD.WIDE.U32 UR22, UR10, UR4, URZ ;  /* 0x000000040a1672a5 */ /* 0x000fe2000f8e003f */
[----:B------:R-:W-:Y:S01]  /*0e60*/  IMAD.WIDE.U32 R14, R8, c[0x0][0x1b0], R14 ;  /* 0x00006c00080e7a25 */ /* 0x000fe200078e000e */
[----:B------:R-:W-:-:S03]  /*0e70*/  UIMAD UR4, UR10, UR5, UR14 ;  /* 0x000000050a0472a4 */ /* 0x000fc6000f8e020e */
[----:B------:R-:W-:Y:S01]  /*0e80*/  IMAD R13, R0, c[0x0][0x2c4], R9 ;  /* 0x0000b100000d7a24 */ /* 0x000fe200078e0209 */
[----:B------:R-:W-:Y:S01]  /*0e90*/  UIADD3 UR4, UR23, UR4, URZ ;  /* 0x0000000417047290 */ /* 0x000fe2000fffe03f */
[----:B------:R-:W-:Y:S02]  /*0ea0*/  IMAD R7, R7, c[0x0][0x1b0], RZ ;  /* 0x00006c0007077a24 */ /* 0x000fe400078e02ff */
[----:B------:R-:W-:Y:S01]  /*0eb0*/  IMAD.MOV.U32 R16, RZ, RZ, R20 ;  /* 0x000000ffff107224 */ /* 0x000fe200078e0014 */
[----:B------:R-:W-:Y:S01]  /*0ec0*/  SHF.R.S32.HI R0, RZ, 0x1f, R13 ;  /* 0x0000001fff007819 */ /* 0x000fe2000001140d */
[----:B------:R-:W-:-:S04]  /*0ed0*/  IMAD R7, R8, c[0x0][0x1b4], R7 ;  /* 0x00006d0008077a24 */ /* 0x000fc800078e0207 */
[----:B------:R-:W-:Y:S02]  /*0ee0*/  IMAD R0, R0, c[0x0][0x1a8], RZ ;  /* 0x00006a0000007a24 */ /* 0x000fe400078e02ff */
[----:B------:R-:W-:Y:S02]  /*0ef0*/  IMAD.IADD R15, R15, 0x1, R7 ;  /* 0x000000010f0f7824 */ /* 0x000fe400078e0207 */
[C---:B------:R-:W-:Y:S02]  /*0f00*/  IMAD R0, R13.reuse, c[0x0][0x1ac], R0 ;  /* 0x00006b000d007a24 */ /* 0x040fe400078e0200 */
[----:B------:R-:W-:-:S04]  /*0f10*/  IMAD.WIDE.U32 R12, R13, c[0x0][0x1a8], R14 ;  /* 0x00006a000d0c7a25 */ /* 0x000fc800078e000e */
[----:B------:R-:W-:Y:S01]  /*0f20*/  IMAD.IADD R0, R13, 0x1, R0 ;  /* 0x000000010d007824 */ /* 0x000fe200078e0200 */
[----:B------:R-:W-:Y:S01]  /*0f30*/  LEA R18, P1, R12, c[0x0][0x160], 0x1 ;  /* 0x000058000c127a11 */ /* 0x000fe200078208ff */
[----:B------:R-:W-:-:S03]  /*0f40*/  IMAD.SHL.U32 R7, R3, 0x40, RZ ;  /* 0x0000004003077824 */ /* 0x000fc600078e00ff */
[----:B------:R-:W-:Y:S02]  /*0f50*/  LEA.HI.X R0, R12, c[0x0][0x164], R0, 0x1, P1 ;  /* 0x000059000c007a11 */ /* 0x000fe400008f0c00 */
[----:B------:R-:W-:Y:S01]  /*0f60*/  LOP3.LUT R8, R7, 0x1c0, RZ, 0xc0, !PT ;  /* 0x000001c007087812 */ /* 0x000fe200078ec0ff */
[----:B------:R-:W-:Y:S01]  /*0f70*/  SHFL.IDX PT, R12, R18, RZ, 0x181f ;  /* 0x00181fff120c7589 */ /* 0x000fe200000e0000 */
[----:B------:R-:W-:Y:S02]  /*0f80*/  ISETP.GE.AND P1, PT, R2, R6, PT ;  /* 0x000000060200720c */ /* 0x000fe40003f26270 */
[----:B------:R-:W-:Y:S01]  /*0f90*/  SHF.R.U32.HI R7, RZ, 0x3, R8 ;  /* 0x00000003ff077819 */ /* 0x000fe20000011608 */
[----:B------:R-:W1:Y:S01]  /*0fa0*/  SHFL.IDX PT, R13, R0, RZ, 0x181f ;  /* 0x00181fff000d7589 */ /* 0x000e6200000e0000 */
[----:B------:R-:W-:-:S03]  /*0fb0*/  LOP3.LUT R8, R8, 0x38, R37, 0xf8, !PT ;  /* 0x0000003808087812 */ /* 0x000fc600078ef825 */
[----:B------:R-:W-:Y:S01]  /*0fc0*/  SHFL.IDX PT, R9, R0, 0x1, 0x181f ;  /* 0x00381f0000097f89 */ /* 0x000fe200000e0000 */
[----:B------:R-:W-:Y:S02]  /*0fd0*/  LOP3.LUT R8, R8, R7, RZ, 0x3c, !PT ;  /* 0x0000000708087212 */ /* 0x000fe400078e3cff */
[----:B------:R-:W-:Y:S01]  /*0fe0*/  IADD3 R7, R2, 0x20, RZ ;  /* 0x0000002002077810 */ /* 0x000fe20007ffe0ff */
[----:B------:R-:W-:Y:S01]  /*0ff0*/  SHFL.IDX PT, R19, R0, 0x3, 0x181f ;  /* 0x00781f0000137f89 */ /* 0x000fe200000e0000 */
[----:B------:R-:W-:Y:S02]  /*1000*/  LOP3.LUT R241, R8, 0xfffffe00, R241, 0xf8, !PT ;  /* 0xfffffe0008f17812 */ /* 0x000fe400078ef8f1 */
[----:B------:R-:W-:Y:S01]  /*1010*/  ISETP.GE.AND P4, PT, R7, R6, PT ;  /* 0x000000060700720c */ /* 0x000fe20003f86270 */
[----:B------:R-:W3:Y:S01]  /*1020*/  SHFL.IDX PT, R8, R18, 0x1, 0x181f ;  /* 0x00381f0012087f89 */ /* 0x000ee200000e0000 */
[----:B------:R-:W-:Y:S01]  /*1030*/  IADD3 R2, R2, 0x60, RZ ;  /* 0x0000006002027810 */ /* 0x000fe20007ffe0ff */
[----:B------:R-:W-:-:S05]  /*1040*/  IMAD.SHL.U32 R241, R241, 0x2, RZ ;  /* 0x00000002f1f17824 */ /* 0x000fca00078e00ff */
        /* <DEDUP_REMOVED lines=21> */
[----:B-1----:R-:W-:-:S05]  /*11a0*/  LOP3.LUT R0, R2, 0xfffffff8, RZ, 0xc0, !PT ;  /* 0xfffffff802007812 */ /* 0x002fca00078ec0ff */
[----:B------:R-:W-:Y:S02]  /*11b0*/  IMAD.IADD R0, R8, 0x1, -R0 ;  /* 0x0000000108007824 */ /* 0x000fe400078e0a00 */
        /* <DEDUP_REMOVED lines=39> */
[----:B---3--:R-:W-:-:S03]  /*1430*/  LEA.HI R6, R10, R5, RZ, 0x5 ;  /* 0x000000050a067211 */ /* 0x008fc600078f28ff */
[----:B------:R-:W-:Y:S01]  /*1440*/  IMAD.SHL.U32 R10, R2, 0x40, RZ ;  /* 0x00000040020a7824 */ /* 0x000fe200078e00ff */
        /* <DEDUP_REMOVED lines=20> */
[----:B---3--:R-:W-:Y:S02]  /*1590*/  IMAD.SHL.U32 R9, R33, 0x40, RZ ;  /* 0x0000004021097824 */ /* 0x008fe400078e00ff */
[----:B------:R-:W-:Y:S01]  /*15a0*/  IMAD.SHL.U32 R8, R6, 0x20, RZ ;  /* 0x0000002006087824 */ /* 0x000fe200078e00ff */
[----:B------:R-:W-:-:S04]  /*15b0*/  DEPBAR.LE SB0, 0x1 ;  /* 0x000080400000791a */ /* 0x000fc80000000000 */
[----:B------:R-:W-:Y:S02]  /*15c0*/  LOP3.LUT R2, R9, 0x1c0, RZ, 0xc0, !PT ;  /* 0x000001c009027812 */ /* 0x000fe400078ec0ff */
[----:B------:R-:W-:Y:S02]  /*15d0*/  LOP3.LUT R8, R8, 0x7ffffc00, RZ, 0xc0, !PT ;  /* 0x7ffffc0008087812 */ /* 0x000fe400078ec0ff */
[----:B------:R-:W-:Y:S02]  /*15e0*/  LOP3.LUT R3, R2, 0x8, R3, 0xf8, !PT ;  /* 0x0000000802037812 */ /* 0x000fe400078ef803 */
[----:B------:R-:W-:Y:S01]  /*15f0*/  SHF.R.U32.HI R9, RZ, 0x3, R2 ;  /* 0x00000003ff097819 */ /* 0x000fe20000011602 */
[----:B------:R-:W-:Y:S02]  /*1600*/  IMAD.MOV.U32 R2, RZ, RZ, 0x10 ;  /* 0x00000010ff027424 */ /* 0x000fe400078e00ff */
[----:B------:R-:W-:Y:S01]  /*1610*/  IMAD.IADD R176, R4, 0x1, R8 ;  /* 0x0000000104b07824 */ /* 0x000fe200078e0208 */
[----:B------:R-:W-:Y:S01]  /*1620*/  LOP3.LUT R0, R3, R9, RZ, 0x3c, !PT ;  /* 0x0000000903007212 */ /* 0x000fe200078e3cff */
[----:B------:R-:W-:Y:S01]  /*1630*/  IMAD.MOV.U32 R3, RZ, RZ, 0x20 ;  /* 0x00000020ff037424 */ /* 0x000fe200078e00ff */
[----:B------:R-:W-:-:S02]  /*1640*/  SEL R2, R2, 0xfffffff0, !P1 ;  /* 0xfffffff002027807 */ /* 0x000fc40004800000 */
[----:B------:R-:W-:Y:S01]  /*1650*/  LEA R196, R176, 0x100, 0x1 ;  /* 0x00000100b0c47811 */ /* 0x000fe200078e08ff */
[----:B------:R-:W-:Y:S01]  /*1660*/  IMAD R238, R238, 0x200, R0 ;  /* 0x00000200eeee7824 */ /* 0x000fe200078e0200 */
[----:B------:R-:W-:Y:S01]  /*1670*/  SEL R0, R3, 0xffffffe0, !P2 ;  /* 0xffffffe003007807 */ /* 0x000fe20005000000 */
[----:B------:R-:W-:Y:S01]  /*1680*/  IMAD.SHL.U32 R176, R176, 0x2, RZ ;  /* 0x00000002b0b07824 */ /* 0x000fe200078e00ff */
[----:B------:R-:W-:Y:S01]  /*1690*/  BAR.SYNC.DEFER_BLOCKING 0x0 ;  /* 0x0000000000007b1d */ /* 0x000fe20000010000 */
[--C-:B------:R-:W-:Y:S01]  /*16a0*/  IMAD R184, R2, 0x2, R196.reuse ;  /* 0x0000000202b87824 */ /* 0x100fe200078e02c4 */
[----:B------:R-:W-:Y:S01]  /*16b0*/  LOP3.LUT P1, RZ, R33, 0x2, RZ, 0xc0, !PT ;  /* 0x0000000221ff7812 */ /* 0x000fe2000782c0ff */
[C---:B------:R-:W-:Y:S01]  /*16c0*/  IMAD R196, R0.reuse, 0x2, R196 ;  /* 0x0000000200c47824 */ /* 0x040fe200078e02c4 */
[----:B------:R-:W-:Y:S01]  /*16d0*/  SEL R3, R3, 0xffffffe0, !P5 ;  /* 0xffffffe003037807 */ /* 0x000fe20006800000 */
[----:B------:R-:W-:Y:S02]  /*16e0*/  IMAD R204, R0, 0x2, R184 ;  /* 0x0000000200cc7824 */ /* 0x000fe400078e02b8 */
[----:B------:R-:W-:-:S04]  /*16f0*/  IMAD.SHL.U32 R238, R238, 0x2, RZ ;  /* 0x00000002eeee7824 */ /* 0x000fc800078e00ff */
[----:B------:R-:W-:Y:S01]  /*1700*/  IMAD R235, R3, 0x2, R238 ;  /* 0x0000000203eb7824 */ /* 0x000fe200078e02ee */
[C---:B------:R-:W-:Y:S02]  /*1710*/  IADD3 R8, R238.reuse, 0x8100, RZ ;  /* 0x00008100ee087810 */ /* 0x040fe40007ffe0ff */
[----:B------:R-:W-:Y:S02]  /*1720*/  IADD3 R237, R238, 0x8120, RZ ;  /* 0x00008120eeed7810 */ /* 0x000fe40007ffe0ff */
[----:B------:R-:W-:-:S04]  /*1730*/  @P1 IADD3 R237, R8, -0x20, RZ ;  /* 0xffffffe008ed1810 */ /* 0x000fc80007ffe0ff */
[----:B------:R-:W-:Y:S01]  /*1740*/  IADD3 R231, R237, 0x800, RZ ;  /* 0x00000800ede77810 */ /* 0x000fe20007ffe0ff */
[----:B------:R-:W-:Y:S01]  /*1750*/  IMAD R224, R3, 0x2, R237 ;  /* 0x0000000203e07824 */ /* 0x000fe200078e02ed */
[C---:B------:R-:W-:Y:S01]  /*1760*/  IADD3 R230, R237.reuse, 0x1000, RZ ;  /* 0x00001000ede67810 */ /* 0x040fe20007ffe0ff */
[----:B------:R-:W-:Y:S01]  /*1770*/  LDSM.16.M88.4 R136, [R176+0x100] ;  /* 0x00010000b088783b */ /* 0x000fe20000000200 */
[C---:B------:R-:W-:Y:S02]  /*1780*/  IADD3 R229, R237.reuse, 0x1800, RZ ;  /* 0x00001800ede57810 */ /* 0x040fe40007ffe0ff */
[C---:B------:R-:W-:Y:S01]  /*1790*/  IADD3 R228, R237.reuse, 0x2000, RZ ;  /* 0x00002000ede47810 */ /* 0x040fe20007ffe0ff */
[----:B------:R-:W-:Y:S01]  /*17a0*/  LDSM.16.M88.4 R140, [R184] ;  /* 0x00000000b88c783b */ /* 0x000fe20000000200 */
[C---:B------:R-:W-:Y:S02]  /*17b0*/  IADD3 R227, R237.reuse, 0x2800, RZ ;  /* 0x00002800ede37810 */ /* 0x040fe40007ffe0ff */
[C---:B------:R-:W-:Y:S01]  /*17c0*/  IADD3 R226, R237.reuse, 0x3000, RZ ;  /* 0x00003000ede27810 */ /* 0x040fe20007ffe0ff */
[----:B------:R-:W-:Y:S01]  /*17d0*/  LDSM.16.M88.4 R168, [R196] ;  /* 0x00000000c4a8783b */ /* 0x000fe20000000200 */
[----:B------:R-:W-:-:S02]  /*17e0*/  IADD3 R225, R237, 0x3800, RZ ;  /* 0x00003800ede17810 */ /* 0x000fc40007ffe0ff */
[C---:B------:R-:W-:Y:S01]  /*17f0*/  IADD3 R223, R237.reuse, 0x4000, RZ ;  /* 0x00004000eddf7810 */ /* 0x040fe20007ffe0ff */
        /* <DEDUP_REMOVED lines=8> */
[C---:B------:R-:W-:Y:S01]  /*1880*/  IADD3 R217, R237.reuse, 0x7000, RZ ;  /* 0x00007000edd97810 */ /* 0x040fe20007ffe0ff */
[----:B------:R-:W-:Y:S01]  /*1890*/  LDSM.16.M88.4 R196, [R196+0x4000] ;  /* 0x00400000c4c4783b */ /* 0x000fe20000000200 */
[----:B------:R-:W-:-:S03]  /*18a0*/  IADD3 R216, R237, 0x7800, RZ ;  /* 0x00007800edd87810 */ /* 0x000fc60007ffe0ff */
[----:B------:R-:W-:Y:S04]  /*18b0*/  LDSM.16.M88.4 R204, [R204+0x4000] ;  /* 0x00400000cccc783b */ /* 0x000fe80000000200 */
[----:B------:R-:W-:Y:S06]  /*18c0*/  BAR.SYNC.DEFER_BLOCKING 0x0 ;  /* 0x0000000000007b1d */ /* 0x000fec0000010000 */
[----:B------:R-:W-:-:S04]  /*18d0*/  DEPBAR.LE SB0, 0x0 ;  /* 0x000080000000791a */ /* 0x000fc80000000000 */
[----:B------:R-:W-:Y:S06]  /*18e0*/  BAR.SYNC.DEFER_BLOCKING 0x0 ;  /* 0x0000000000007b1d */ /* 0x000fec0000010000 */
[----:B-1----:R-:W2:Y:S04]  /*18f0*/  LDSM.16.M88.4 R12, [R238+0x8100] ;  /* 0x00810000ee0c783b */ /* 0x002ea80000000200 */
[----:B------:R-:W1:Y:S04]  /*1900*/  LDSM.16.M88.4 R64, [R238+0x9100] ;  /* 0x00910000ee40783b */ /* 0x000e680000000200 */
[----:B------:R-:W3:Y:S04]  /*1910*/  LDSM.16.M88.4 R72, [R238+0x8900] ;  /* 0x00890000ee48783b */ /* 0x000ee80000000200 */
[----:B------:R-:W4:Y:S04]  /*1920*/  LDSM.16.M88.4 R28, [R237] ;  /* 0x00000000ed1c783b */ /* 0x000f280000000200 */
[----:B------:R-:W1:Y:S04]  /*1930*/  LDSM.16.M88.4 R24, [R237+0x1000] ;  /* 0x00100000ed18783b */ /* 0x000e680000000200 */
[----:B-----5:R-:W5:Y:S04]  /*1940*/  LDSM.16.M88.4 R20, [R237+0x800] ;  /* 0x00080000ed14783b */ /* 0x020f680000000200 */
[----:B------:R-:W3:Y:S04]  /*1950*/  LDSM.16.M88.4 R56, [R238+0x9900] ;  /* 0x00990000ee38783b */ /* 0x000ee80000000200 */
[----:B------:R-:W4:Y:S04]  /*1960*/  LDSM.16.M88.4 R48, [R238+0xa100] ;  /* 0x00a10000ee30783b */ /* 0x000f280000000200 */
[----:B------:R-:W-:Y:S04]  /*1970*/  LDSM.16.M88.4 R40, [R238+0xa900] ;  /* 0x00a90000ee28783b */ /* 0x000fe80000000200 */
[----:B------:R-:W-:Y:S01]  /*1980*/  LDSM.16.M88.4 R88, [R237+0x2800] ;  /* 0x00280000ed58783b */ /* 0x000fe20000000200 */
[C---:B--2---:R-:W-:Y:S03]  /*1990*/  HMMA.16816.F32 R16, R136.reuse, R12, RZ ;  /* 0x0000000c8810723c */ /* 0x044fe600000018ff */
[----:B------:R-:W-:Y:S04]  /*19a0*/  LDSM.16.M88.4 R80, [R237+0x3000] ;  /* 0x00300000ed50783b */ /* 0x000fe80000000200 */
[----:B------:R-:W-:Y:S01]  /*19b0*/  LDSM.16.M88.4 R76, [R237+0x3800] ;  /* 0x00380000ed4c783b */ /* 0x000fe20000000200 */
[C---:B------:R-:W-:Y:S08]  /*19c0*/  HMMA.16816.F32 R12, R136.reuse, R14, RZ ;  /* 0x0000000e880c723c */ /* 0x040ff000000018ff */
[C---:B-1----:R-:W-:Y:S08]  /*19d0*/  HMMA.16816.F32 R68, R136.reuse, R64, RZ ;  /* 0x000000408844723c */ /* 0x042ff000000018ff */
[C---:B---3--:R-:W-:Y:S08]  /*19e0*/  HMMA.16816.F32 R8, R136.reuse, R72, RZ ;  /* 0x000000488808723c */ /* 0x048ff000000018ff */
[----:B------:R-:W-:Y:S08]  /*19f0*/  HMMA.16816.F32 R72, R136, R74, RZ ;  /* 0x0000004a8848723c */ /* 0x000ff000000018ff */
[C---:B----4-:R-:W-:Y:S07]  /*1a00*/  HMMA.16816.F32 R12, R140.reuse, R30, R12 ;  /* 0x0000001e8c0c723c */ /* 0x050fee000000180c */
[----:B------:R-:W-:Y:S01]  /*1a10*/  IMAD R30, R35, c[0x0][0x208], RZ ;  /* 0x00008200231e7a24 */ /* 0x000fe200078e02ff */
[----:B------:R-:W-:Y:S03]  /*1a20*/  HMMA.16816.F32 R16, R140, R28, R16 ;  /* 0x0000001c8c10723c */ /* 0x000fe60000001810 */
[----:B------:R-:W-:-:S04]  /*1a30*/  IMAD R30, R240, c[0x0][0x20c], R30 ;  /* 0x00008300f01e7a24 */ /* 0x000fc800078e021e */
[----:B------:R-:W-:Y:S01]  /*1a40*/  IMAD.WIDE.U32 R28, R240, c[0x0][0x208], RZ ;  /* 0x00008200f01c7a25 */ /* 0x000fe200078e00ff */
[----:B------:R-:W-:Y:S03]  /*1a50*/  HMMA.16816.F32 R68, R140, R24, R68 ;  /* 0x000000188c44723c */ /* 0x000fe60000001844 */
[----:B------:R-:W-:Y:S02]  /*1a60*/  IMAD.IADD R29, R29, 0x1, R30 ;  /* 0x000000011d1d7824 */ /* 0x000fe400078e021e */
[----:B------:R-:W-:-:S03]  /*1a70*/  IMAD.WIDE R30, R37, 0x2, RZ ;  /* 0x00000002251e7825 */ /* 0x000fc600078e02ff */
[----:B-----5:R-:W-:Y:S01]  /*1a80*/  HMMA.16816.F32 R8, R140, R20, R8 ;  /* 0x000000148c08723c */ /* 0x020fe20000001808 */
[----:B------:R-:W-:-:S04]  /*1a90*/  IMAD.WIDE.U32 R24, R239, c[0x0][0x218], R28 ;  /* 0x00008600ef187a25 */ /* 0x000fc800078e001c */
[----:B------:R-:W-:Y:S01]  /*1aa0*/  IMAD R28, R34, c[0x0][0x218], RZ ;  /* 0x00008600221c7a24 */ /* 0x000fe200078e02ff */
[----:B------:R-:W-:Y:S02]  /*1ab0*/  IADD3 R44, P1, R24, UR22, RZ ;  /* 0x00000016182c7c10 */ /* 0x000fe4000ff3e0ff */
[----:B------:R-:W-:Y:S01]  /*1ac0*/  HMMA.16816.F32 R72, R140, R22, R72 ;  /* 0x000000168c48723c */ /* 0x000fe20000001848 */
[----:B------:R-:W-:Y:S01]  /*1ad0*/  LDSM.16.M88.4 R20, [R237+0x1800] ;  /* 0x00180000ed14783b */ /* 0x000fe20000000200 */
[----:B------:R-:W-:-:S05]  /*1ae0*/  IMAD R28, R239, c[0x0][0x21c], R28 ;  /* 0x00008700ef1c7a24 */ /* 0x000fca00078e021c */
[----:B------:R-:W-:Y:S01]  /*1af0*/  IADD3.X R28, R25, UR4, R28, P1, !PT ;  /* 0x00000004191c7c10 */ /* 0x000fe20008ffe41c */
[----:B------:R-:W-:Y:S01]  /*1b00*/  HMMA.16816.F32 R60, R136, R56, RZ ;  /* 0x00000038883c723c */ /* 0x000fe200000018ff */
[----:B------:R-:W-:-:S04]  /*1b10*/  LEA R86, P1, R44, c[0x0][0x1f8], 0x1 ;  /* 0x00007e002c567a11 */ /* 0x000fc800078208ff */
[----:B------:R-:W-:Y:S01]  /*1b20*/  LEA.HI.X R44, R44, c[0x0][0x1fc], R28, 0x1, P1 ;  /* 0x00007f002c2c7a11 */ /* 0x000fe200008f0c1c */
[----:B------:R-:W1:Y:S02]  /*1b30*/  SHFL.IDX PT, R98, R86, RZ, 0x181f ;  /* 0x00181fff56627589 */ /* 0x000e6400000e0000 */
[C---:B------:R-:W-:Y:S02]  /*1b40*/  HMMA.16816.F32 R64, R136.reuse, R66, RZ ;  /* 0x000000428840723c */ /* 0x040fe400000018ff */
[----:B------:R-:W2:Y:S04]  /*1b50*/  SHFL.IDX PT, R34, R86, 0x1, 0x181f ;  /* 0x00381f0056227f89 */ /* 0x000ea800000e0000 */
[----:B------:R-:W3:Y:S02]  /*1b60*/  SHFL.IDX PT, R84, R86, 0x2, 0x181f ;  /* 0x00581f0056547f89 */ /* 0x000ee400000e0000 */
[C---:B------:R-:W-:Y:S02]  /*1b70*/  HMMA.16816.F32 R56, R136.reuse, R58, RZ ;  /* 0x0000003a8838723c */ /* 0x040fe400000018ff */
[----:B------:R-:W4:Y:S04]  /*1b80*/  SHFL.IDX PT, R29, R44, RZ, 0x181f ;  /* 0x00181fff2c1d7589 */ /* 0x000f2800000e0000 */
[----:B------:R-:W5:Y:S02]  /*1b90*/  SHFL.IDX PT, R86, R86, 0x3, 0x181f ;  /* 0x00781f0056567f89 */ /* 0x000f6400000e0000 */
[----:B------:R-:W-:Y:S02]  /*1ba0*/  HMMA.16816.F32 R52, R136, R48, RZ ;  /* 0x000000308834723c */ /* 0x000fe400000018ff */
[----:B------:R-:W5:Y:S04]  /*1bb0*/  SHFL.IDX PT, R28, R44, 0x1, 0x181f ;  /* 0x00381f002c1c7f89 */ /* 0x000f6800000e0000 */
[----:B------:R-:W5:Y:S01]  /*1bc0*/  SHFL.IDX PT, R45, R44, 0x2, 0x181f ;  /* 0x00581f002c2d7f89 */ /* 0x000f6200000e0000 */
[----:B-1----:R-:W-:Y:S01]  /*1bd0*/  IADD3 R96, P1, R98, R30, RZ ;  /* 0x0000001e62607210 */ /* 0x002fe20007f3e0ff */
[----:B------:R-:W-:Y:S02]  /*1be0*/  HMMA.16816.F32 R64, R140, R26, R64 ;  /* 0x0000001a8c40723c */ /* 0x000fe40000001840 */
[----:B------:R-:W1:Y:S01]  /*1bf0*/  SHFL.IDX PT, R44, R44, 0x3, 0x181f ;  /* 0x00781f002c2c7f89 */ /* 0x000e6200000e0000 */
[----:B--2---:R-:W-:-:S02]  /*1c00*/  IADD3 R94, P2, R30, R34, RZ ;  /* 0x000000221e5e7210 */ /* 0x004fc40007f5e0ff */
[C---:B---3--:R-:W-:Y:S01]  /*1c10*/  IADD3 R92, P6, R30.reuse, R84, RZ ;  /* 0x000000541e5c7210 */ /* 0x048fe20007fde0ff */
[----:B------:R-:W2:Y:S02]  /*1c20*/  LDSM.16.M88.4 R24, [R237+0x2000] ;  /* 0x00200000ed18783b */ /* 0x000ea40000000200 */
[----:B------:R-:W-:Y:S01]  /*1c30*/  HMMA.16816.F32 R60, R140, R20, R60 ;  /* 0x000000148c3c723c */ /* 0x000fe2000000183c */
[----:B----4-:R-:W-:Y:S01]  /*1c40*/  IMAD.X R97, R29, 0x1, R31, P1 ;  /* 0x000000011d617824 */ /* 0x010fe200008e061f */
[----:B-----5:R-:W-:-:S05]  /*1c50*/  IADD3 R38, P1, R30, R86, RZ ;  /* 0x000000561e267210 */ /* 0x020fca0007f3e0ff */
[----:B------:R-:W-:Y:S01]  /*1c60*/  IMAD.WIDE R20, R36, 0x2, RZ ;  /* 0x0000000224147825 */ /* 0x000fe200078e02ff */
[----:B------:R-:W-:Y:S03]  /*1c70*/  HMMA.16816.F32 R56, R140, R22, R56 ;  /* 0x000000168c38723c */ /* 0x000fe60000001838 */
[C---:B------:R-:W-:Y:S01]  /*1c80*/  IMAD.X R95, R31.reuse, 0x1, R28, P2 ;  /* 0x000000011f5f7824 */ /* 0x040fe200010e061c */
[----:B------:R-:W-:Y:S01]  /*1c90*/  IADD3 R98, P2, R98, R20, RZ ;  /* 0x0000001462627210 */ /* 0x000fe20007f5e0ff */
[----:B------:R-:W-:Y:S01]  /*1ca0*/  IMAD.X R93, R31, 0x1, R45, P6 ;  /* 0x000000011f5d7824 */ /* 0x000fe200030e062d */
[----:B------:R-:W-:Y:S02]  /*1cb0*/  ISETP.GE.AND P6, PT, R37, c[0x0][0x1d4], PT ;  /* 0x0000750025007a0c */ /* 0x000fe40003fc6270 */
[----:B------:R-:W-:Y:S01]  /*1cc0*/  HMMA.16816.F32 R48, R136, R50, RZ ;  /* 0x000000328830723c */ /* 0x000fe200000018ff */
[----:B------:R-:W-:Y:S01]  /*1cd0*/  IMAD.X R99, R29, 0x1, R21, P2 ;  /* 0x000000011d637824 */ /* 0x000fe200010e0615 */
[C---:B------:R-:W-:Y:S01]  /*1ce0*/  IADD3 R84, P2, R20.reuse, R84, RZ ;  /* 0x0000005414547210 */ /* 0x040fe20007f5e0ff */
[----:B-1----:R-:W-:Y:S01]  /*1cf0*/  IMAD.X R39, R31, 0x1, R44, P1 ;  /* 0x000000011f277824 */ /* 0x002fe200008e062c */
[----:B------:R-:W-:-:S03]  /*1d00*/  IADD3 R34, P1, R20, R34, RZ ;  /* 0x0000002214227210 */ /* 0x000fc60007f3e0ff */
[C---:B------:R-:W-:Y:S01]  /*1d10*/  IMAD.X R85, R21.reuse, 0x1, R45, P2 ;  /* 0x0000000115557824 */ /* 0x040fe200010e062d */
[----:B------:R-:W-:Y:S01]  /*1d20*/  ISETP.GE.AND P2, PT, R32, c[0x0][0x1d4], PT ;  /* 0x0000750020007a0c */ /* 0x000fe20003f46270 */
[----:B------:R-:W-:Y:S01]  /*1d30*/  IMAD.X R35, R21, 0x1, R28, P1 ;  /* 0x0000000115237824 */ /* 0x000fe200008e061c */
[----:B------:R-:W-:Y:S01]  /*1d40*/  IADD3 R86, P1, R20, R86, RZ ;  /* 0x0000005614567210 */ /* 0x000fe20007f3e0ff */
[----:B------:R-:W-:Y:S01]  /*1d50*/  LDSM.16.M88.4 R28, [R238+0xb100] ;  /* 0x00b10000ee1c783b */ /* 0x000fe20000000200 */
[----:B------:R-:W-:-:S03]  /*1d60*/  ISETP.LT.OR P5, PT, R7, 0x1, P2 ;  /* 0x000000010700780c */ /* 0x000fc600017a1670 */
[----:B------:R-:W-:Y:S01]  /*1d70*/  IMAD.X R87, R21, 0x1, R44, P1 ;  /* 0x0000000115577824 */ /* 0x000fe200008e062c */
[C---:B------:R-:W-:Y:S01]  /*1d80*/  ISETP.LT.OR P1, PT, R7.reuse, 0x1, P6 ;  /* 0x000000010700780c */ /* 0x040fe20003721670 */
[----:B------:R-:W1:Y:S01]  /*1d90*/  LDSM.16.M88.4 R20, [R238+0xb900] ;  /* 0x00b90000ee14783b */ /* 0x000e620000000200 */
[----:B------:R-:W-:Y:S08]  /*1da0*/  HMMA.16816.F32 R44, R136, R40, RZ ;  /* 0x00000028882c723c */ /* 0x000ff000000018ff */
[----:B--2---:R-:W-:Y:S03]  /*1db0*/  HMMA.16816.F32 R52, R140, R24, R52 ;  /* 0x000000188c34723c */ /* 0x004fe60000001834 */
[----:B------:R-:W-:Y:S01]  /*1dc0*/  @!PT LDS RZ, [RZ] ;  /* 0x00000000fffff984 */ /* 0x000fe20000000800 */
[----:B------:R-:W-:Y:S01]  /*1dd0*/  @!PT LDS RZ, [RZ] ;  /* 0x00000000fffff984 */ /* 0x000fe20000000800 */
[----:B------:R-:W-:Y:S01]  /*1de0*/  @!PT LDS RZ, [RZ] ;  /* 0x00000000fffff984 */ /* 0x000fe20000000800 */
[----:B------:R2:W-:Y:S01]  /*1df0*/  LDGSTS.E.BYPASS.LTC128B.128 [R241+0x100], [R96.64], !P1 ;  /* 0x0010000060f17fae */ /* 0x0005e2000c901d4c */
[----:B------:R-:W-:-:S03]  /*1e00*/  ISETP.LT.OR P1, PT, R7, 0x21, P6 ;  /* 0x000000210700780c */ /* 0x000fc60003721670 */
[----:B------:R2:W-:Y:S01]  /*1e10*/  LDGSTS.E.BYPASS.LTC128B.128 [R241+0x4100], [R98.64], !P5 ;  /* 0x0410000062f17fae */ /* 0x0005e2000e901d4c */
[C---:B------:R-:W-:Y:S01]  /*1e20*/  ISETP.LT.OR P5, PT, R7.reuse, 0x21, P2 ;  /* 0x000000210700780c */ /* 0x040fe200017a1670 */
[----:B------:R-:W-:Y:S08]  /*1e30*/  HMMA.16816.F32 R48, R140, R26, R48 ;  /* 0x0000001a8c30723c */ /* 0x000ff00000001830 */
[----:B------:R3:W-:Y:S01]  /*1e40*/  LDGSTS.E.BYPASS.LTC128B.128 [R241+0x1100], [R94.64], !P1 ;  /* 0x011000005ef17fae */ /* 0x0007e2000c901d4c */
[C---:B------:R-:W-:Y:S01]  /*1e50*/  ISETP.LT.OR P1, PT, R7.reuse, 0x41, P6 ;  /* 0x000000410700780c */ /* 0x040fe20003721670 */
[----:B------:R-:W-:Y:S01]  /*1e60*/  HMMA.16816.F32 R40, R136, R42, RZ ;  /* 0x0000002a8828723c */ /* 0x000fe200000018ff */
[C---:B------:R-:W-:Y:S01]  /*1e70*/  ISETP.LT.OR P6, PT, R7.reuse, 0x61, P6 ;  /* 0x000000610700780c */ /* 0x040fe200037c1670 */
[----:B------:R4:W-:Y:S01]  /*1e80*/  LDGSTS.E.BYPASS.LTC128B.128 [R241+0x5100], [R34.64], !P5 ;  /* 0x0510000022f17fae */ /* 0x0009e2000e901d4c */
[----:B------:R-:W-:-:S02]  /*1e90*/  ISETP.LT.OR P5, PT, R7, 0x41, P2 ;  /* 0x000000410700780c */ /* 0x000fc400017a1670 */
[----:B------:R-:W-:-:S03]  /*1ea0*/  ISETP.LT.OR P2, PT, R7, 0x61, P2 ;  /* 0x000000610700780c */ /* 0x000fc60001741670 */
[----:B------:R-:W-:Y:S04]  /*1eb0*/  HMMA.16816.F32 R44, R140, R88, R44 ;  /* 0x000000588c2c723c */ /* 0x000fe8000000182c */
[----:B------:R3:W-:Y:S01]  /*1ec0*/  LDGSTS.E.BYPASS.LTC128B.128 [R241+0x2100], [R92.64], !P1 ;  /* 0x021000005cf17fae */ /* 0x0007e2000c901d4c */
[----:B------:R-:W-:-:S03]  /*1ed0*/  PLOP3.LUT P1, PT, PT, PT, UP0, 0x80, 0x0 ;  /* 0x000000000000781c */ /* 0x000fc60003f2f008 */
[----:B------:R5:W-:Y:S01]  /*1ee0*/  LDGSTS.E.BYPASS.LTC128B.128 [R241+0x6100], [R84.64], !P5 ;  /* 0x0610000054f17fae */ /* 0x000be2000e901d4c */
[----:B-1----:R-:W-:Y:S03]  /*1ef0*/  HMMA.16816.F32 R24, R136, R20, RZ ;  /* 0x000000148818723c */ /* 0x002fe600000018ff */
[----:B------:R1:W-:Y:S01]  /*1f00*/  LDGSTS.E.BYPASS.LTC128B.128 [R241+0x3100], [R38.64], !P6 ;  /* 0x0310000026f17fae */ /* 0x0003e2000f101d4c */
[----:B------:R-:W-:-:S03]  /*1f10*/  ISETP.GT.AND P6, PT, R242, 0x7f, PT ;  /* 0x0000007ff200780c */ /* 0x000fc60003fc4270 */
[----:B------:R5:W-:Y:S01]  /*1f20*/  LDGSTS.E.BYPASS.LTC128B.128 [R241+0x7100], [R86.64], !P2 ;  /* 0x0710000056f17fae */ /* 0x000be2000d101d4c */
[C---:B------:R-:W-:Y:S03]  /*1f30*/  HMMA.16816.F32 R20, R136.reuse, R22, RZ ;  /* 0x000000168814723c */ /* 0x040fe600000018ff */
[----:B------:R-:W5:Y:S04]  /*1f40*/  LDSM.16.M88.4 R112, [R235+0x8900] ;  /* 0x00890000eb70783b */ /* 0x000f680000000200 */
[----:B------:R-:W-:Y:S01]  /*1f50*/  LDSM.16.M88.4 R108, [R235+0x9100] ;  /* 0x00910000eb6c783b */ /* 0x000fe20000000200 */
[C---:B----4-:R-:W-:Y:S03]  /*1f60*/  HMMA.16816.F32 R32, R136.reuse, R28, RZ ;  /* 0x0000001c8820723c */ /* 0x050fe600000018ff */
[----:B------:R-:W-:Y:S04]  /*1f70*/  LDSM.16.M88.4 R104, [R235+0xa900] ;  /* 0x00a90000eb68783b */ /* 0x000fe80000000200 */
[----:B------:R-:W-:Y:S01]  /*1f80*/  LDSM.16.M88.4 R100, [R235+0xb100] ;  /* 0x00b10000eb64783b */ /* 0x000fe20000000200 */
[----:B------:R-:W-:Y:S03]  /*1f90*/  HMMA.16816.F32 R28, R136, R30, RZ ;  /* 0x0000001e881c723c */ /* 0x000fe600000018ff */
[----:B---3--:R-:W-:Y:S01]  /*1fa0*/  LDSM.16.M88.4 R92, [R224] ;  /* 0x00000000e05c783b */ /* 0x008fe20000000200 */
[----:B-1----:R-:W-:-:S03]  /*1fb0*/  SHF.R.S32.HI R39, RZ, 0x1f, R37 ;  /* 0x0000001fff277819 */ /* 0x002fc60000011425 */
[----:B--2---:R-:W-:Y:S01]  /*1fc0*/  LDSM.16.M88.4 R96, [R235+0xb900] ;  /* 0x00b90000eb60783b */ /* 0x004fe20000000200 */
[C---:B------:R-:W-:Y:S01]  /*1fd0*/  HMMA.16816.F32 R24, R140.reuse, R76, R24 ;  /* 0x0000004c8c18723c */ /* 0x040fe20000001818 */
[----:B------:R-:W-:Y:S02]  /*1fe0*/  SHF.R.S32.HI R38, RZ, 0x1f, R36 ;  /* 0x0000001fff267819 */ /* 0x000fe40000011424 */
[----:B-----5:R-:W1:Y:S04]  /*1ff0*/  LDSM.16.M88.4 R84, [R235+0x8100] ;  /* 0x00810000eb54783b */ /* 0x020e680000000200 */
[----:B------:R-:W-:Y:S01]  /*2000*/  LDSM.16.M88.4 R116, [R235+0xe900] ;  /* 0x00e90000eb74783b */ /* 0x000fe20000000200 */
[C---:B------:R-:W-:Y:S03]  /*2010*/  HMMA.16816.F32 R32, R140.reuse, R80, R32 ;  /* 0x000000508c20723c */ /* 0x040fe60000001820 */
[----:B------:R-:W0:Y:S05]  /*2020*/  LDGDEPBAR ;  /* 0x00000000000079af */ /* 0x000e2a0000000000 */
[C---:B------:R-:W-:Y:S01]  /*2030*/  HMMA.16816.F32 R28, R140.reuse, R82, R28 ;  /* 0x000000528c1c723c */ /* 0x040fe2000000181c */
[----:B------:R-:W2:Y:S07]  /*2040*/  LDSM.16.M88.4 R80, [R235+0xa100] ;  /* 0x00a10000eb50783b */ /* 0x000eae0000000200 */
[C---:B------:R-:W-:Y:S01]  /*2050*/  HMMA.16816.F32 R20, R140.reuse, R78, R20 ;  /* 0x0000004e8c14723c */ /* 0x040fe20000001814 */
[----:B------:R-:W3:Y:S07]  /*2060*/  LDSM.16.M88.4 R76, [R224+0x800] ;  /* 0x00080000e04c783b */ /* 0x000eee0000000200 */
[----:B------:R-:W-:Y:S01]  /*2070*/  HMMA.16816.F32 R40, R140, R90, R40 ;  /* 0x0000005a8c28723c */ /* 0x000fe20000001828 */
[----:B------:R-:W4:Y:S07]  /*2080*/  LDSM.16.M88.4 R88, [R235+0x9900] ;  /* 0x00990000eb58783b */ /* 0x000f2e0000000200 */
[C---:B------:R-:W-:Y:S08]  /*2090*/  HMMA.16816.F32 R8, R168.reuse, R112, R8 ;  /* 0x00000070a808723c */ /* 0x040ff00000001808 */
[C---:B------:R-:W-:Y:S01]  /*20a0*/  HMMA.16816.F32 R72, R168.reuse, R114, R72 ;  /* 0x00000072a848723c */ /* 0x040fe20000001848 */
[----:B------:R-:W-:Y:S07]  /*20b0*/  LDSM.16.M88.4 R112, [R224+0x3000] ;  /* 0x00300000e070783b */ /* 0x000fee0000000200 */
[C---:B-1----:R-:W-:Y:S08]  /*20c0*/  HMMA.16816.F32 R16, R168.reuse, R84, R16 ;  /* 0x00000054a810723c */ /* 0x042ff00000001810 */
[C---:B------:R-:W-:Y:S01]  /*20d0*/  HMMA.16816.F32 R12, R168.reuse, R86, R12 ;  /* 0x00000056a80c723c */ /* 0x040fe2000000180c */
[----:B------:R-:W1:Y:S07]  /*20e0*/  LDSM.16.M88.4 R84, [R224+0x1000] ;  /* 0x00100000e054783b */ /* 0x000e6e0000000200 */
[C---:B--2---:R-:W-:Y:S08]  /*20f0*/  HMMA.16816.F32 R52, R168.reuse, R80, R52 ;  /* 0x00000050a834723c */ /* 0x044ff00000001834 */
[----:B------:R-:W-:Y:S01]  /*2100*/  HMMA.16816.F32 R48, R168, R82, R48 ;  /* 0x00000052a830723c */ /* 0x000fe20000001830 */
[----:B------:R-:W2:Y:S07]  /*2110*/  LDSM.16.M88.4 R80, [R224+0x1800] ;  /* 0x00180000e050783b */ /* 0x000eae0000000200 */
[C---:B---3--:R-:W-:Y:S08]  /*2120*/  HMMA.16816.F32 R8, R172.reuse, R76, R8 ;  /* 0x0000004cac08723c */ /* 0x048ff00000001808 */
[----:B------:R-:W-:Y:S01]  /*2130*/  HMMA.16816.F32 R72, R172, R78, R72 ;  /* 0x0000004eac48723c */ /* 0x000fe20000001848 */
[----:B------:R-:W3:Y:S07]  /*2140*/  LDSM.16.M88.4 R76, [R224+0x2800] ;  /* 0x00280000e04c783b */ /* 0x000eee0000000200 */
[C---:B------:R-:W-:Y:S08]  /*2150*/  HMMA.16816.F32 R68, R168.reuse, R108, R68 ;  /* 0x0000006ca844723c */ /* 0x040ff00000001844 */
[C---:B------:R-:W-:Y:S01]  /*2160*/  HMMA.16816.F32 R64, R168.reuse, R110, R64 ;  /* 0x0000006ea840723c */ /* 0x040fe20000001840 */
[----:B------:R-:W-:Y:S07]  /*2170*/  LDSM.16.M88.4 R108, [R224+0x3800] ;  /* 0x00380000e06c783b */ /* 0x000fee0000000200 */
[C---:B----4-:R-:W-:Y:S08]  /*2180*/  HMMA.16816.F32 R60, R168.reuse, R88, R60 ;  /* 0x00000058a83c723c */ /* 0x050ff0000000183c */
[C---:B------:R-:W-:Y:S01]  /*2190*/  HMMA.16816.F32 R56, R168.reuse, R90, R56 ;  /* 0x0000005aa838723c */ /* 0x040fe20000001838 */
[----:B------:R-:W4:Y:S07]  /*21a0*/  LDSM.16.M88.4 R88, [R224+0x2000] ;  /* 0x00200000e058783b */ /* 0x000f2e0000000200 */
[C---:B------:R-:W-:Y:S08]  /*21b0*/  HMMA.16816.F32 R44, R168.reuse, R104, R44 ;  /* 0x00000068a82c723c */ /* 0x040ff0000000182c */
[C---:B------:R-:W-:Y:S01]  /*21c0*/  HMMA.16816.F32 R40, R168.reuse, R106, R40 ;  /* 0x0000006aa828723c */ /* 0x040fe20000001828 */
[----:B------:R-:W5:Y:S07]  /*21d0*/  LDSM.16.M88.4 R104, [R238+0xc100] ;  /* 0x00c10000ee68783b */ /* 0x000f6e0000000200 */
[C---:B------:R-:W-:Y:S08]  /*21e0*/  HMMA.16816.F32 R32, R168.reuse, R100, R32 ;  /* 0x00000064a820723c */ /* 0x040ff00000001820 */
[----:B------:R-:W-:Y:S01]  /*21f0*/  HMMA.16816.F32 R28, R168, R102, R28 ;  /* 0x00000066a81c723c */ /* 0x000fe2000000181c */
        /* <DEDUP_REMOVED lines=12> */
[----:B------:R-:W-:Y:S07]  /*22c0*/  LDSM.16.M88.4 R92, [R238+0xe900] ;  /* 0x00e90000ee5c783b */ /* 0x000fee0000000200 */
[C---:B------:R-:W-:Y:S08]  /*22d0*/  HMMA.16816.F32 R24, R168.reuse, R96, R24 ;  /* 0x00000060a818723c */ /* 0x040ff00000001818 */
[----:B------:R-:W-:Y:S01]  /*22e0*/  HMMA.16816.F32 R20, R168, R98, R20 ;  /* 0x00000062a814723c */ /* 0x000fe20000001814 */
[----:B------:R-:W1:Y:S07]  /*22f0*/  LDSM.16.M88.4 R96, [R238+0xe100] ;  /* 0x00e10000ee60783b */ /* 0x000e6e0000000200 */
[C---:B------:R-:W-:Y:S08]  /*2300*/  HMMA.16816.F32 R32, R172.reuse, R112, R32 ;  /* 0x00000070ac20723c */ /* 0x040ff00000001820 */
[C---:B------:R-:W-:Y:S01]  /*2310*/  HMMA.16816.F32 R28, R172.reuse, R114, R28 ;  /* 0x00000072ac1c723c */ /* 0x040fe2000000181c */
[----:B------:R-:W2:Y:S07]  /*2320*/  LDSM.16.M88.4 R112, [R237+0x4000] ;  /* 0x00400000ed70783b */ /* 0x000eae0000000200 */
[C---:B----4-:R-:W-:Y:S08]  /*2330*/  HMMA.16816.F32 R52, R172.reuse, R88, R52 ;  /* 0x00000058ac34723c */ /* 0x050ff00000001834 */
[----:B------:R-:W-:Y:S01]  /*2340*/  HMMA.16816.F32 R48, R172, R90, R48 ;  /* 0x0000005aac30723c */ /* 0x000fe20000001830 */
[----:B------:R-:W4:Y:S07]  /*2350*/  LDSM.16.M88.4 R88, [R238+0xf900] ;  /* 0x00f90000ee58783b */ /* 0x000f2e0000000200 */
[C---:B-----5:R-:W-:Y:S08]  /*2360*/  HMMA.16816.F32 R16, R176.reuse, R104, R16 ;  /* 0x00000068b010723c */ /* 0x060ff00000001810 */
        /* <DEDUP_REMOVED lines=11> */
[C---:B------:R-:W-:Y:S08]  /*2420*/  HMMA.16816.F32 R24, R172.reuse, R108, R24 ;  /* 0x0000006cac18723c */ /* 0x040ff00000001818 */
[----:B------:R-:W-:Y:S01]  /*2430*/  HMMA.16816.F32 R20, R172, R110, R20 ;  /* 0x0000006eac14723c */ /* 0x000fe20000001814 */
[----:B------:R-:W5:Y:S07]  /*2440*/  LDSM.16.M88.4 R108, [R237+0x4800] ;  /* 0x00480000ed6c783b */ /* 0x000f6e0000000200 */
[C---:B------:R-:W-:Y:S08]  /*2450*/  HMMA.16816.F32 R60, R176.reuse, R100, R60 ;  /* 0x00000064b03c723c */ /* 0x040ff0000000183c */
[C---:B------:R-:W-:Y:S01]  /*2460*/  HMMA.16816.F32 R56, R176.reuse, R102, R56 ;  /* 0x00000066b038723c */ /* 0x040fe20000001838 */
[----:B------:R-:W1:Y:S07]  /*2470*/  LDSM.16.M88.4 R100, [R237+0x6800] ;  /* 0x00680000ed64783b */ /* 0x000e6e0000000200 */
[C---:B------:R-:W-:Y:S08]  /*2480*/  HMMA.16816.F32 R52, R176.reuse, R96, R52 ;  /* 0x00000060b034723c */ /* 0x040ff00000001834 */
[----:B------:R-:W-:Y:S01]  /*2490*/  HMMA.16816.F32 R48, R176, R98, R48 ;  /* 0x00000062b030723c */ /* 0x000fe20000001830 */
[----:B------:R-:W1:Y:S07]  /*24a0*/  LDSM.16.M88.4 R96, [R237+0x7000] ;  /* 0x00700000ed60783b */ /* 0x000e6e0000000200 */
[C---:B------:R-:W-:Y:S08]  /*24b0*/  HMMA.16816.F32 R16, R184.reuse, R112, R16 ;  /* 0x00000070b810723c */ /* 0x040ff00000001810 */
[----:B------:R-:W-:Y:S01]  /*24c0*/  HMMA.16816.F32 R12, R184, R114, R12 ;  /* 0x00000072b80c723c */ /* 0x000fe2000000180c */
[----:B------:R-:W-:Y:S07]  /*24d0*/  LDSM.16.M88.4 R112, [R235+0xf100] ;  /* 0x00f10000eb70783b */ /* 0x000fee0000000200 */
[C---:B------:R-:W-:Y:S08]  /*24e0*/  HMMA.16816.F32 R44, R176.reuse, R92, R44 ;  /* 0x0000005cb02c723c */ /* 0x040ff0000000182c */
[C---:B------:R-:W-:Y:S01]  /*24f0*/  HMMA.16816.F32 R40, R176.reuse, R94, R40 ;  /* 0x0000005eb028723c */ /* 0x040fe20000001828 */
[----:B------:R-:W3:Y:S07]  /*2500*/  LDSM.16.M88.4 R92, [R237+0x7800] ;  /* 0x00780000ed5c783b */ /* 0x000eee0000000200 */
[C---:B----4-:R-:W-:Y:S08]  /*2510*/  HMMA.16816.F32 R24, R176.reuse, R88, R24 ;  /* 0x00000058b018723c */ /* 0x050ff00000001818 */
[----:B------:R-:W-:Y:S01]  /*2520*/  HMMA.16816.F32 R20, R176, R90, R20 ;  /* 0x0000005ab014723c */ /* 0x000fe20000001814 */
        /* <DEDUP_REMOVED lines=10> */
[C---:B-----5:R-:W-:Y:S08]  /*25d0*/  HMMA.16816.F32 R8, R184.reuse, R108, R8 ;  /* 0x0000006cb808723c */ /* 0x060ff00000001808 */
        /* <DEDUP_REMOVED lines=12> */
[----:B------:R-:W-:Y:S01]  /*26a0*/  HMMA.16816.F32 R20, R184, R94, R20 ;  /* 0x0000005eb814723c */ /* 0x000fe20000001814 */
[----:B------:R-:W3:Y:S07]  /*26b0*/  LDSM.16.M88.4 R92, [R224+0x5800] ;  /* 0x00580000e05c783b */ /* 0x000eee0000000200 */
[C---:B----4-:R-:W-:Y:S08]  /*26c0*/  HMMA.16816.F32 R8, R196.reuse, R88, R8 ;  /* 0x00000058c408723c */ /* 0x050ff00000001808 */
        /* <DEDUP_REMOVED lines=10> */
[----:B------:R-:W3:Y:S01]  /*2770*/  LDSM.16.M88.4 R76, [R224+0x7800] ;  /* 0x00780000e04c783b */ /* 0x000ee20000000200 */
[----:B------:R-:W-:-:S06]  /*2780*/  DEPBAR.LE SB0, 0x0 ;  /* 0x000080000000791a */ /* 0x000fcc0000000000 */
[C---:B------:R-:W-:Y:S08]  /*2790*/  HMMA.16816.F32 R44, R196.reuse, R116, R44 ;  /* 0x00000074c42c723c */ /* 0x040ff0000000182c */
[C---:B------:R-:W-:Y:S08]  /*27a0*/  HMMA.16816.F32 R40, R196.reuse, R118, R40 ;  /* 0x00000076c428723c */ /* 0x040ff00000001828 */
[C---:B------:R-:W-:Y:S08]  /*27b0*/  HMMA.16816.F32 R32, R196.reuse, R112, R32 ;  /* 0x00000070c420723c */ /* 0x040ff00000001820 */
[C---:B------:R-:W-:Y:S08]  /*27c0*/  HMMA.16816.F32 R28, R196.reuse, R114, R28 ;  /* 0x00000072c41c723c */ /* 0x040ff0000000181c */
[C---:B-----5:R-:W-:Y:S08]  /*27d0*/  HMMA.16816.F32 R24, R196.reuse, R108, R24 ;  /* 0x0000006cc418723c */ /* 0x060ff00000001818 */
        /* <DEDUP_REMOVED lines=16> */
[----:B------:R-:W-:Y:S01]  /*28e0*/  HMMA.16816.F32 R20, R204, R78, R20 ;  /* 0x0000004ecc14723c */ /* 0x000fe20000001814 */
[----:B------:R-:W-:Y:S06]  /*28f0*/  BAR.SYNC.DEFER_BLOCKING 0x0 ;  /* 0x0000000000007b1d */ /* 0x000fec0000010000 */
[----:B------:R-:W-:Y:S05]  /*2900*/  @!P1 BRA `(.L_x_1788) ;  /* 0x0000047000009947 */ /* 0x000fea0003800000 */
[----:B------:R-:W-:Y:S01]  /*2910*/  ULEA UR6, UR6, UR9, 0x7 ;  /* 0x0000000906067291 */ /* 0x000fe2000f8e383f */
        /* <DEDUP_REMOVED lines=21> */
[----:B-1----:R-:W-:-:S04]  /*2a70*/  IMAD.WIDE.U32 R76, R240, c[0x0][0x1e0], RZ ;  /* 0x00007800f04c7a25 */ /* 0x002fc800078e00ff */
[----:B------:R-:W-:Y:S01]  /*2a80*/  IMAD.IADD R77, R77, 0x1, R3 ;  /* 0x000000014d4d7824 */ /* 0x000fe200078e0203 */
[----:B--2---:R-:W-:-:S03]  /*2a90*/  SHF.R.S32.HI R3, RZ, 0x1f, R239 ;  /* 0x0000001fff037819 */ /* 0x004fc600000114ef */
        /* <DEDUP_REMOVED lines=8> */
[C---:B------:R-:W-:Y:S02]  /*2b20*/  LEA R80, P1, R81.reuse, c[0x0][0x1c8], 0x1 ;  /* 0x0000720051507a11 */ /* 0x040fe400078208ff */
[----:B------:R-:W-:Y:S02]  /*2b30*/  LOP3.LUT R90, R90, 0xf, RZ, 0xc0, !PT ;  /* 0x0000000f5a5a7812 */ /* 0x000fe400078ec0ff */
[----:B------:R-:W-:Y:S01]  /*2b40*/  LEA.HI.X R81, R81, c[0x0][0x1cc], R3, 0x1, P1 ;  /* 0x0000730051517a11 */ /* 0x000fe200008f0c03 */
[----:B------:R-:W1:Y:S01]  /*2b50*/  SHFL.IDX PT, R89, R80, 0x3, 0x181f ;  /* 0x00781f0050597f89 */ /* 0x000e6200000e0000 */
[----:B------:R-:W-:-:S03]  /*2b60*/  IMAD.SHL.U32 R3, R36, 0x2, RZ ;  /* 0x0000000224037824 */ /* 0x000fc600078e00ff */
[----:B------:R-:W2:Y:S04]  /*2b70*/  SHFL.IDX PT, R79, R81, 0x3, 0x181f ;  /* 0x00781f00514f7f89 */ /* 0x000ea800000e0000 */
[----:B------:R-:W3:Y:S04]  /*2b80*/  SHFL.IDX PT, R84, R80, RZ, 0x181f ;  /* 0x00181fff50547589 */ /* 0x000ee800000e0000 */
[----:B------:R-:W4:Y:S04]  /*2b90*/  SHFL.IDX PT, R82, R80, 0x1, 0x181f ;  /* 0x00381f0050527f89 */ /* 0x000f2800000e0000 */
[----:B------:R-:W5:Y:S04]  /*2ba0*/  SHFL.IDX PT, R85, R81, RZ, 0x181f ;  /* 0x00181fff51557589 */ /* 0x000f6800000e0000 */
[----:B------:R-:W5:Y:S04]  /*2bb0*/  SHFL.IDX PT, R80, R80, 0x2, 0x181f ;  /* 0x00581f0050507f89 */ /* 0x000f6800000e0000 */
[----:B------:R-:W5:Y:S01]  /*2bc0*/  SHFL.IDX PT, R83, R81, 0x1, 0x181f ;  /* 0x00381f0051537f89 */ /* 0x000f6200000e0000 */
[----:B-1----:R-:W-:-:S03]  /*2bd0*/  IADD3 R90, P2, P1, R90, R89, R77 ;  /* 0x000000595a5a7210 */ /* 0x002fc6000795e04d */
[----:B------:R-:W1:Y:S01]  /*2be0*/  SHFL.IDX PT, R81, R81, 0x2, 0x181f ;  /* 0x00581f0051517f89 */ /* 0x000e6200000e0000 */
[--C-:B--2---:R-:W-:Y:S02]  /*2bf0*/  IADD3.X R91, RZ, R79, R78.reuse, P2, P1 ;  /* 0x0000004fff5b7210 */ /* 0x104fe400017e244e */
[----:B------:R-:W-:Y:S02]  /*2c00*/  IADD3 R88, P2, P1, R88, R89, R3 ;  /* 0x0000005958587210 */ /* 0x000fe4000795e003 */
[C---:B---3--:R-:W-:Y:S02]  /*2c10*/  IADD3 R92, P5, R84.reuse, R77, RZ ;  /* 0x0000004d545c7210 */ /* 0x048fe40007fbe0ff */
[--C-:B------:R-:W-:Y:S02]  /*2c20*/  IADD3.X R89, RZ, R79, R7.reuse, P2, P1 ;  /* 0x0000004fff597210 */ /* 0x100fe400017e2407 */
[----:B------:R-:W-:Y:S02]  /*2c30*/  IADD3 R94, P2, R84, R3, RZ ;  /* 0x00000003545e7210 */ /* 0x000fe40007f5e0ff */
[C---:B----4-:R-:W-:Y:S01]  /*2c40*/  IADD3 R84, P1, R82.reuse, R77, RZ ;  /* 0x0000004d52547210 */ /* 0x050fe20007f3e0ff */
[C---:B-----5:R-:W-:Y:S01]  /*2c50*/  IMAD.X R93, R85.reuse, 0x1, R78, P5 ;  /* 0x00000001555d7824 */ /* 0x060fe200028e064e */
        /* <DEDUP_REMOVED lines=8> */
[C---:B-1----:R-:W-:Y:S01]  /*2ce0*/  IMAD.X R97, R81.reuse, 0x1, R78, P2 ;  /* 0x0000000151617824 */ /* 0x042fe200010e064e */
        /* <DEDUP_REMOVED lines=9> */
.L_x_1788:
[----:B------:R-:W-:Y:S01]  /*2d80*/  LOP3.LUT R6, R6, 0xffffffe0, RZ, 0xc0, !PT ;  /* 0xffffffe006067812 */ /* 0x000fe200078ec0ff */
[----:B------:R-:W-:Y:S01]  /*2d90*/  IMAD.MOV.U32 R76, RZ, RZ, -0x2 ;  /* 0xfffffffeff4c7424 */ /* 0x000fe200078e00ff */
[----:B------:R-:W-:Y:S01]  /*2da0*/  UIADD3 UR6, UR7, -0x2, URZ ;  /* 0xfffffffe07067890 */ /* 0x000fe2000fffe03f */
[----:B------:R-:W-:Y:S01]  /*2db0*/  IMAD.SHL.U32 R236, R4, 0x2, RZ ;  /* 0x0000000204ec7824 */ /* 0x000fe200078e00ff */
[----:B------:R-:W0:Y:S01]  /*2dc0*/  LDGDEPBAR ;  /* 0x00000000000079af */ /* 0x000e220000000000 */
[----:B------:R-:W-:Y:S01]  /*2dd0*/  IMAD.IADD R5, R5, 0x1, -R6 ;  /* 0x0000000105057824 */ /* 0x000fe200078e0a06 */
[----:B------:R-:W-:Y:S01]  /*2de0*/  UISETP.GE.AND UP0, UPT, UR6, UR8, UPT ;  /* 0x000000080600728c */ /* 0x000fe2000bf06270 */
[--C-:B------:R-:W-:Y:S01]  /*2df0*/  IMAD R234, R2, 0x2, R236.reuse ;  /* 0x0000000202ea7824 */ /* 0x100fe200078e02ec */
[----:B--2---:R-:W-:Y:S01]  /*2e00*/  LDSM.16.MT88.4 R96, [R236+0x4100] ;  /* 0x00410000ec60783b */ /* 0x004fe20000004200 */
        /* <DEDUP_REMOVED lines=12> */
[----:B------:R-:W-:-:S02]  /*2ed0*/  ISETP.GT.AND P1, PT, R76, 0x1, PT ;  /* 0x000000014c00780c */ /* 0x000fc40003f24270 */
[C---:B------:R-:W-:Y:S02]  /*2ee0*/  ISETP.GT.AND P5, PT, R76.reuse, RZ, PT ;  /* 0x000000ff4c00720c */ /* 0x040fe40003fa4270 */
[----:B------:R-:W-:Y:S02]  /*2ef0*/  FSEL R19, R19, -INF , P1 ;  /* 0xff80000013137808 */ /* 0x000fe40000800000 */
[----:B------:R-:W-:Y:S02]  /*2f00*/  FSEL R3, R17, -INF , P1 ;  /* 0xff80000011037808 */ /* 0x000fe40000800000 */
[----:B------:R-:W-:Y:S02]  /*2f10*/  ISETP.GT.AND P1, PT, R76, 0x9, PT ;  /* 0x000000094c00780c */ /* 0x000fe40003f24270 */
[----:B------:R-:W-:Y:S02]  /*2f20*/  FSEL R18, R18, -INF , P5 ;  /* 0xff80000012127808 */ /* 0x000fe40002800000 */
[----:B------:R-:W-:-:S02]  /*2f30*/  FSEL R15, R15, -INF , P1 ;  /* 0xff8000000f0f7808 */ /* 0x000fc40000800000 */
[----:B------:R-:W-:Y:S02]  /*2f40*/  FSEL R13, R13, -INF , P1 ;  /* 0xff8000000d0d7808 */ /* 0x000fe40000800000 */
[----:B------:R-:W-:Y:S02]  /*2f50*/  FSEL R16, R16, -INF , P5 ;  /* 0xff80000010107808 */ /* 0x000fe40002800000 */
        /* <DEDUP_REMOVED lines=8> */
[----:B------:R-:W-:Y:S02]  /*2fe0*/  ISETP.GT.AND P5, PT, R76, 0x20, PT ;  /* 0x000000204c00780c */ /* 0x000fe40003fa4270 */
[----:B------:R-:W-:-:S02]  /*2ff0*/  FSEL R17, R12, -INF , P2 ;  /* 0xff8000000c117808 */ /* 0x000fc40001000000 */
[----:B------:R-:W-:Y:S02]  /*3000*/  FSEL R8, R75, -INF , P1 ;  /* 0xff8000004b087808 */ /* 0x000fe40000800000 */
[----:B------:R-:W-:Y:S02]  /*3010*/  FSEL R12, R73, -INF , P1 ;  /* 0xff800000490c7808 */ /* 0x000fe40000800000 */
[----:B------:R-:W-:Y:S02]  /*3020*/  FSEL R14, R14, -INF , P2 ;  /* 0xff8000000e0e7808 */ /* 0x000fe40001000000 */
[----:B------:R-:W-:Y:S02]  /*3030*/  ISETP.GT.AND P1, PT, R76, 0x28, PT ;  /* 0x000000284c00780c */ /* 0x000fe40003f24270 */
[----:B------:R-:W-:Y:S02]  /*3040*/  FSEL R208, R68, -INF , P5 ;  /* 0xff80000044d07808 */ /* 0x000fe40002800000 */
[----:B------:R-:W-:-:S02]  /*3050*/  ISETP.GT.AND P2, PT, R76, 0x18, PT ;  /* 0x000000184c00780c */ /* 0x000fc40003f44270 */
[----:B------:R-:W-:Y:S02]  /*3060*/  FMNMX.FTZ R68, R16, R3, !PT ;  /* 0x0000000310447209 */ /* 0x000fe40007810000 */
[----:B------:R-:W-:Y:S02]  /*3070*/  FSEL R203, R64, -INF , P1 ;  /* 0xff80000040cb7808 */ /* 0x000fe40000800000 */
[----:B------:R-:W-:Y:S02]  /*3080*/  FSEL R9, R74, -INF , P2 ;  /* 0xff8000004a097808 */ /* 0x000fe40001000000 */
[----:B------:R-:W-:Y:S02]  /*3090*/  FSEL R6, R72, -INF , P2 ;  /* 0xff80000048067808 */ /* 0x000fe40001000000 */
[----:B------:R-:W-:Y:S01]  /*30a0*/  FMNMX.FTZ R64, R17, R68, !PT ;  /* 0x0000004411407209 */ /* 0x000fe20007810000 */
[----:B------:R-:W-:Y:S01]  /*30b0*/  LDSM.16.MT88.4 R72, [R234+0x100] ;  /* 0x00010000ea48783b */ /* 0x000fe20000004200 */
[----:B------:R-:W-:-:S02]  /*30c0*/  ISETP.GT.AND P2, PT, R76, 0x21, PT ;  /* 0x000000214c00780c */ /* 0x000fc40003f44270 */
[----:B------:R-:W-:Y:S02]  /*30d0*/  FSEL R195, R70, -INF , P5 ;  /* 0xff80000046c37808 */ /* 0x000fe40002800000 */
[C---:B------:R-:W-:Y:S02]  /*30e0*/  ISETP.GT.AND P5, PT, R76.reuse, 0x30, PT ;  /* 0x000000304c00780c */ /* 0x040fe40003fa4270 */
[----:B------:R-:W-:Y:S02]  /*30f0*/  FMNMX.FTZ R64, R13, R64, !PT ;  /* 0x000000400d407209 */ /* 0x000fe40007810000 */
        /* <DEDUP_REMOVED lines=8> */
[----:B------:R-:W-:-:S02]  /*3180*/  ISETP.GT.AND P2, PT, R76, 0x31, PT ;  /* 0x000000314c00780c */ /* 0x000fc40003f44270 */
[----:B------:R-:W-:Y:S02]  /*3190*/  ISETP.GT.AND P1, PT, R76, 0x38, PT ;  /* 0x000000384c00780c */ /* 0x000fe40003f24270 */
[----:B------:R-:W-:Y:S02]  /*31a0*/  FMNMX.FTZ R62, R5, R62, !PT ;  /* 0x0000003e053e7209 */ /* 0x000fe40007810000 */
[----:B------:R-:W-:Y:S02]  /*31b0*/  FSEL R152, R63, -INF , P2 ;  /* 0xff8000003f987808 */ /* 0x000fe40001000000 */
[----:B------:R-:W-:Y:S02]  /*31c0*/  FSEL R146, R61, -INF , P2 ;  /* 0xff8000003d927808 */ /* 0x000fe40001000000 */
[----:B------:R-:W-:Y:S02]  /*31d0*/  FSEL R148, R56, -INF , P1 ;  /* 0xff80000038947808 */ /* 0x000fe40000800000 */
[----:B------:R-:W-:-:S02]  /*31e0*/  ISETP.GT.AND P2, PT, R76, 0x39, PT ;  /* 0x000000394c00780c */ /* 0x000fc40003f44270 */
[----:B------:R-:W-:Y:S02]  /*31f0*/  FMNMX.FTZ R56, R6, R62, !PT ;  /* 0x0000003e06387209 */ /* 0x000fe40007810000 */
[----:B------:R-:W-:Y:S02]  /*3200*/  FSEL R147, R57, -INF , P2 ;  /* 0xff80000039937808 */ /* 0x000fe40001000000 */
[----:B------:R-:W-:Y:S02]  /*3210*/  FMNMX.FTZ R56, R12, R56, !PT ;  /* 0x000000380c387209 */ /* 0x000fe40007810000 */
[----:B------:R-:W-:Y:S02]  /*3220*/  FMNMX.FTZ R57, R18, R19, !PT ;  /* 0x0000001312397209 */ /* 0x000fe40007810000 */
[----:B------:R-:W-:Y:S02]  /*3230*/  FSEL R154, R59, -INF , P2 ;  /* 0xff8000003b9a7808 */ /* 0x000fe40001000000 */
[----:B------:R-:W-:-:S02]  /*3240*/  ISETP.GT.AND P2, PT, R76, 0x40, PT ;  /* 0x000000404c00780c */ /* 0x000fc40003f44270 */
[----:B------:R-:W-:Y:S02]  /*3250*/  FMNMX.FTZ R56, R208, R56, !PT ;  /* 0x00000038d0387209 */ /* 0x000fe40007810000 */
[----:B------:R-:W-:Y:S02]  /*3260*/  FMNMX.FTZ R57, R14, R57, !PT ;  /* 0x000000390e397209 */ /* 0x000fe40007810000 */
[----:B------:R-:W-:Y:S02]  /*3270*/  FSEL R153, R58, -INF , P1 ;  /* 0xff8000003a997808 */ /* 0x000fe40000800000 */
[----:B------:R-:W-:Y:S02]  /*3280*/  FSEL R161, R52, -INF , P2 ;  /* 0xff80000034a17808 */ /* 0x000fe40001000000 */
[----:B------:R-:W-:Y:S02]  /*3290*/  ISETP.GT.AND P1, PT, R76, 0x41, PT ;  /* 0x000000414c00780c */ /* 0x000fe40003f24270 */
[----:B------:R-:W-:-:S02]  /*32a0*/  FSEL R166, R54, -INF , P2 ;  /* 0xff80000036a67808 */ /* 0x000fc40001000000 */
[----:B------:R-:W-:Y:S02]  /*32b0*/  FMNMX.FTZ R52, R202, R56, !PT ;  /* 0x00000038ca347209 */ /* 0x000fe40007810000 */
[----:B------:R-:W-:Y:S02]  /*32c0*/  FMNMX.FTZ R54, R15, R57, !PT ;  /* 0x000000390f367209 */ /* 0x000fe40007810000 */
        /* <DEDUP_REMOVED lines=8> */
[----:B------:R-:W-:Y:S02]  /*3350*/  FSEL R164, R48, -INF , P2 ;  /* 0xff80000030a47808 */ /* 0x000fe40001000000 */
[----:B------:R-:W-:-:S02]  /*3360*/  ISETP.GT.AND P1, PT, R76, 0x49, PT ;  /* 0x000000494c00780c */ /* 0x000fc40003f24270 */
[----:B------:R-:W-:Y:S02]  /*3370*/  FSEL R181, R50, -INF , P2 ;  /* 0xff80000032b57808 */ /* 0x000fe40001000000 */
[----:B------:R-:W-:Y:S02]  /*3380*/  FMNMX.FTZ R48, R145, R52, !PT ;  /* 0x0000003491307209 */ /* 0x000fe40007810000 */
[----:B------:R-:W-:Y:S02]  /*3390*/  FMNMX.FTZ R50, R9, R53, !PT ;  /* 0x0000003509327209 */ /* 0x000fe40007810000 */
[----:B------:R-:W-:Y:S02]  /*33a0*/  FSEL R163, R49, -INF , P1 ;  /* 0xff80000031a37808 */ /* 0x000fe40000800000 */
[----:B------:R-:W-:Y:S02]  /*33b0*/  FMNMX.FTZ R48, R146, R48, !PT ;  /* 0x0000003092307209 */ /* 0x000fe40007810000 */
[----:B------:R-:W-:-:S02]  /*33c0*/  FMNMX.FTZ R49, R8, R50, !PT ;  /* 0x0000003208317209 */ /* 0x000fc40007810000 */
[----:B------:R-:W-:Y:S02]  /*33d0*/  ISETP.GT.AND P2, PT, R76, 0x50, PT ;  /* 0x000000504c00780c */ /* 0x000fe40003f44270 */
        /* <DEDUP_REMOVED lines=44> */
[----:B------:R-:W-:Y:S01]  /*36a0*/  FSEL R157, R29, -INF , P1 ;  /* 0xff8000001d9d7808 */ /* 0x000fe20000800000 */
[----:B------:R-:W-:Y:S01]  /*36b0*/  LDSM.16.MT88.4 R32, [R234+0x4900] ;  /* 0x00490000ea20783b */ /* 0x000fe20000004200 */
[----:B------:R-:W-:Y:S02]  /*36c0*/  FMNMX.FTZ R28, R159, R28, !PT ;  /* 0x0000001c9f1c7209 */ /* 0x000fe40007810000 */
[----:B------:R-:W-:-:S02]  /*36d0*/  FMNMX.FTZ R29, R182, R30, !PT ;  /* 0x0000001eb61d7209 */ /* 0x000fc40007810000 */
[----:B------:R-:W-:Y:S02]  /*36e0*/  FSEL R149, R31, -INF , P1 ;  /* 0xff8000001f957808 */ /* 0x000fe40000800000 */
[----:B------:R-:W-:Y:S02]  /*36f0*/  ISETP.GT.AND P1, PT, R76, 0x70, PT ;  /* 0x000000704c00780c */ /* 0x000fe40003f24270 */
        /* <DEDUP_REMOVED lines=16> */
[----:B------:R-:W-:Y:S02]  /*3800*/  FMNMX.FTZ R20, R134, R28, !PT ;  /* 0x0000001c86147209 */ /* 0x000fe40007810000 */
[----:B------:R-:W-:Y:S02]  /*3810*/  FMNMX.FTZ R24, R156, R29, !PT ;  /* 0x0000001d9c187209 */ /* 0x000fe40007810000 */
[----:B------:R-:W-:Y:S01]  /*3820*/  FMNMX.FTZ R20, R67, R20, !PT ;  /* 0x0000001443147209 */ /* 0x000fe20007810000 */
[----:B------:R-:W-:Y:S01]  /*3830*/  LDSM.16.MT88.4 R28, [R233+0x4900] ;  /* 0x00490000e91c783b */ /* 0x000fe20000004200 */
        /* <DEDUP_REMOVED lines=8> */
[----:B------:R-:W-:Y:S02]  /*38c0*/  FMNMX.FTZ R22, R65, R24, !PT ;  /* 0x0000001841167209 */ /* 0x000fe40007810000 */
[----:B------:R-:W-:Y:S02]  /*38d0*/  LDSM.16.MT88.4 R24, [R236+0x900] ;  /* 0x00090000ec18783b */ /* 0x000fe40000004200 */
        /* <DEDUP_REMOVED lines=20> */
[----:B------:R-:W-:Y:S01]  /*3a20*/  LDSM.16.MT88.4 R20, [R234+0x900] ;  /* 0x00090000ea14783b */ /* 0x000fe20000004200 */
[--C-:B------:R-:W-:Y:S01]  /*3a30*/  FFMA.FTZ R47, R12, c[0x0][0x2d0], -R133.reuse ;  /* 0x0000b4000c2f7a23 */ /* 0x100fe20000010885 */
[C---:B------:R-:W-:Y:S01]  /*3a40*/  FSETP.NEU.FTZ.AND P1, PT, R3.reuse, -INF , PT ;  /* 0xff8000000300780b */ /* 0x040fe20003f3d000 */
[----:B------:R-:W-:Y:S01]  /*3a50*/  FMUL.FTZ R63, R3, c[0x0][0x2d0] ;  /* 0x0000b400033f7a20 */ /* 0x000fe20000410000 */
[----:B------:R-:W1:Y:S01]  /*3a60*/  LDSM.16.MT88.4 R4, [R232+0x4100] ;  /* 0x00410000e804783b */ /* 0x000e620000004200 */
[----:B------:R-:W2:Y:S01]  /*3a70*/  MUFU.EX2 R58, R58 ;  /* 0x0000003a003a7308 */ /* 0x000ea20000000800 */
[----:B------:R-:W-:-:S02]  /*3a80*/  FFMA.FTZ R46, R208, c[0x0][0x2d0], -R133 ;  /* 0x0000b400d02e7a23 */ /* 0x000fc40000010885 */
[----:B------:R-:W-:Y:S01]  /*3a90*/  FSEL R63, R63, RZ, P1 ;  /* 0x000000ff3f3f7208 */ /* 0x000fe20000800000 */
[--C-:B------:R-:W-:Y:S01]  /*3aa0*/  FFMA.FTZ R43, R202, c[0x0][0x2d0], -R133.reuse ;  /* 0x0000b400ca2b7a23 */ /* 0x100fe20000010885 */
[----:B------:R-:W-:Y:S01]  /*3ab0*/  PLOP3.LUT P1, PT, PT, PT, UP0, 0x80, 0x0 ;  /* 0x000000000000781c */ /* 0x000fe20003f2f008 */
[----:B------:R-:W-:Y:S02]  /*3ac0*/  FFMA.FTZ R42, R203, c[0x0][0x2d0], -R133 ;  /* 0x0000b400cb2a7a23 */ /* 0x000fe40000010885 */
[--C-:B------:R-:W-:Y:S01]  /*3ad0*/  FFMA.FTZ R61, R18, c[0x0][0x2d0], -R63.reuse ;  /* 0x0000b400123d7a23 */ /* 0x100fe2000001083f */
[----:B------:R-:W-:Y:S01]  /*3ae0*/  MUFU.EX2 R56, R56 ;  /* 0x0000003800387308 */ /* 0x000fe20000000800 */
[--C-:B------:R-:W-:Y:S02]  /*3af0*/  FFMA.FTZ R60, R19, c[0x0][0x2d0], -R63.reuse ;  /* 0x0000b400133c7a23 */ /* 0x100fe4000001083f */
[--C-:B------:R-:W-:Y:S01]  /*3b00*/  FFMA.FTZ R59, R14, c[0x0][0x2d0], -R63.reuse ;  /* 0x0000b4000e3b7a23 */ /* 0x100fe2000001083f */
[----:B------:R-:W-:Y:S01]  /*3b10*/  LDSM.16.MT88.4 R16, [R233+0x900] ;  /* 0x00090000e910783b */ /* 0x000fe20000004200 */
[----:B------:R-:W-:-:S02]  /*3b20*/  FFMA.FTZ R53, R15, c[0x0][0x2d0], -R63 ;  /* 0x0000b4000f357a23 */ /* 0x000fc4000001083f */
[--C-:B------:R-:W-:Y:S01]  /*3b30*/  FFMA.FTZ R54, R10, c[0x0][0x2d0], -R63.reuse ;  /* 0x0000b4000a367a23 */ /* 0x100fe2000001083f */
[----:B------:R-:W3:Y:S01]  /*3b40*/  MUFU.EX2 R52, R52 ;  /* 0x0000003400347308 */ /* 0x000ee20000000800 */
[----:B------:R-:W4:Y:S01]  /*3b50*/  LDSM.16.MT88.4 R12, [R232+0x900] ;  /* 0x00090000e80c783b */ /* 0x000f220000004200 */
[--C-:B------:R-:W-:Y:S01]  /*3b60*/  FFMA.FTZ R49, R11, c[0x0][0x2d0], -R63.reuse ;  /* 0x0000b4000b317a23 */ /* 0x100fe2000001083f */
[----:B--2---:R-:W-:Y:S01]  /*3b70*/  F2FP.PACK_AB R112, R57, R58 ;  /* 0x0000003a3970723e */ /* 0x004fe200000000ff */
[--C-:B------:R-:W-:Y:S02]  /*3b80*/  FFMA.FTZ R48, R9, c[0x0][0x2d0], -R63.reuse ;  /* 0x0000b40009307a23 */ /* 0x100fe4000001083f */
[----:B------:R-:W-:Y:S02]  /*3b90*/  FFMA.FTZ R45, R8, c[0x0][0x2d0], -R63 ;  /* 0x0000b400082d7a23 */ /* 0x000fe4000001083f */
[----:B------:R-:W-:Y:S01]  /*3ba0*/  MUFU.EX2 R61, R61 ;  /* 0x0000003d003d7308 */ /* 0x000fe20000000800 */
[----:B------:R-:W2:Y:S01]  /*3bb0*/  LDSM.16.MT88.4 R8, [R236+0x4900] ;  /* 0x00490000ec08783b */ /* 0x000ea20000004200 */
[----:B------:R-:W-:-:S02]  /*3bc0*/  FFMA.FTZ R2, R201, c[0x0][0x2d0], -R133 ;  /* 0x0000b400c9027a23 */ /* 0x000fc40000010885 */
[--C-:B------:R-:W-:Y:S02]  /*3bd0*/  FFMA.FTZ R44, R195, c[0x0][0x2d0], -R63.reuse ;  /* 0x0000b400c32c7a23 */ /* 0x100fe4000001083f */
[--C-:B------:R-:W-:Y:S02]  /*3be0*/  FFMA.FTZ R41, R200, c[0x0][0x2d0], -R63.reuse ;  /* 0x0000b400c8297a23 */ /* 0x100fe4000001083f */
[----:B------:R-:W5:Y:S01]  /*3bf0*/  MUFU.EX2 R60, R60 ;  /* 0x0000003c003c7308 */ /* 0x000f620000000800 */
[----:B---3--:R-:W-:Y:S01]  /*3c00*/  F2FP.PACK_AB R114, R52, R56 ;  /* 0x000000383472723e */ /* 0x008fe200000000ff */
[--C-:B------:R-:W-:Y:S02]  /*3c10*/  FFMA.FTZ R40, R194, c[0x0][0x2d0], -R63.reuse ;  /* 0x0000b400c2287a23 */ /* 0x100fe4000001083f */
[----:B------:R-:W-:Y:S02]  /*3c20*/  FFMA.FTZ R0, R193, c[0x0][0x2d0], -R63 ;  /* 0x0000b400c1007a23 */ /* 0x000fe4000001083f */
[----:B------:R-:W-:-:S02]  /*3c30*/  FFMA.FTZ R145, R145, c[0x0][0x2d0], -R133 ;  /* 0x0000b40091917a23 */ /* 0x000fc40000010885 */
[----:B------:R-:W-:Y:S01]  /*3c40*/  MUFU.EX2 R59, R59 ;  /* 0x0000003b003b7308 */ /* 0x000fe20000000800 */
[--C-:B------:R-:W-:Y:S02]  /*3c50*/  FFMA.FTZ R146, R146, c[0x0][0x2d0], -R133.reuse ;  /* 0x0000b40092927a23 */ /* 0x100fe40000010885 */
[--C-:B------:R-:W-:Y:S02]  /*3c60*/  FFMA.FTZ R148, R148, c[0x0][0x2d0], -R133.reuse ;  /* 0x0000b40094947a23 */ /* 0x100fe40000010885 */
[----:B------:R-:W-:Y:S02]  /*3c70*/  FFMA.FTZ R147, R147, c[0x0][0x2d0], -R133 ;  /* 0x0000b40093937a23 */ /* 0x000fe40000010885 */
[--C-:B------:R-:W-:Y:S01]  /*3c80*/  FFMA.FTZ R151, R151, c[0x0][0x2d0], -R63.reuse ;  /* 0x0000b40097977a23 */ /* 0x100fe2000001083f */
[----:B------:R-:W3:Y:S01]  /*3c90*/  MUFU.EX2 R53, R53 ;  /* 0x0000003500357308 */ /* 0x000ee20000000800 */
[----:B-----5:R-:W-:Y:S01]  /*3ca0*/  F2FP.PACK_AB R113, R60, R61 ;  /* 0x0000003d3c71723e */ /* 0x020fe200000000ff */
[----:B------:R-:W-:-:S02]  /*3cb0*/  FFMA.FTZ R152, R152, c[0x0][0x2d0], -R63 ;  /* 0x0000b40098987a23 */ /* 0x000fc4000001083f */
[--C-:B------:R-:W-:Y:S02]  /*3cc0*/  FFMA.FTZ R153, R153, c[0x0][0x2d0], -R63.reuse ;  /* 0x0000b40099997a23 */ /* 0x100fe4000001083f */
[----:B------:R-:W-:Y:S02]  /*3cd0*/  FFMA.FTZ R154, R154, c[0x0][0x2d0], -R63 ;  /* 0x0000b4009a9a7a23 */ /* 0x000fe4000001083f */
[----:B------:R-:W-:Y:S01]  /*3ce0*/  MUFU.EX2 R55, R55 ;  /* 0x0000003700377308 */ /* 0x000fe20000000800 */
[--C-:B------:R-:W-:Y:S02]  /*3cf0*/  FFMA.FTZ R161, R161, c[0x0][0x2d0], -R133.reuse ;  /* 0x0000b400a1a17a23 */ /* 0x100fe40000010885 */
[--C-:B------:R-:W-:Y:S02]  /*3d00*/  FFMA.FTZ R162, R162, c[0x0][0x2d0], -R133.reuse ;  /* 0x0000b400a2a27a23 */ /* 0x100fe40000010885 */
[--C-:B------:R-:W-:Y:S02]  /*3d10*/  FFMA.FTZ R164, R164, c[0x0][0x2d0], -R133.reuse ;  /* 0x0000b400a4a47a23 */ /* 0x100fe40000010885 */
[----:B------:R-:W-:Y:S01]  /*3d20*/  FFMA.FTZ R163, R163, c[0x0][0x2d0], -R133 ;  /* 0x0000b400a3a37a23 */ /* 0x000fe20000010885 */
[----:B---3--:R-:W-:Y:S01]  /*3d30*/  F2FP.PACK_AB R115, R53, R59 ;  /* 0x0000003b3573723e */ /* 0x008fe200000000ff */
[----:B------:R-:W3:Y:S01]  /*3d40*/  MUFU.EX2 R51, R51 ;  /* 0x0000003300337308 */ /* 0x000ee20000000800 */
[----:B------:R-:W-:-:S02]  /*3d50*/  FFMA.FTZ R166, R166, c[0x0][0x2d0], -R63 ;  /* 0x0000b400a6a67a23 */ /* 0x000fc4000001083f */
[--C-:B------:R-:W-:Y:S02]  /*3d60*/  FFMA.FTZ R167, R167, c[0x0][0x2d0], -R63.reuse ;  /* 0x0000b400a7a77a23 */ /* 0x100fe4000001083f */
[--C-:B------:R-:W-:Y:S01]  /*3d70*/  FFMA.FTZ R181, R181, c[0x0][0x2d0], -R63.reuse ;  /* 0x0000b400b5b57a23 */ /* 0x100fe2000001083f */
[C---:B------:R-:W-:Y:S01]  /*3d80*/  HMMA.16816.F32 R84, R112.reuse, R88, RZ ;  /* 0x000000587054723c */ /* 0x040fe200000018ff */
[----:B------:R-:W-:Y:S01]  /*3d90*/  FFMA.FTZ R182, R182, c[0x0][0x2d0], -R63 ;  /* 0x0000b400b6b67a23 */ /* 0x000fe2000001083f */
[----:B------:R-:W-:Y:S01]  /*3da0*/  MUFU.EX2 R50, R50 ;  /* 0x0000003200327308 */ /* 0x000fe20000000800 */
[--C-:B------:R-:W-:Y:S02]  /*3db0*/  FFMA.FTZ R192, R192, c[0x0][0x2d0], -R133.reuse ;  /* 0x0000b400c0c07a23 */ /* 0x100fe40000010885 */
[--C-:B------:R-:W-:Y:S02]  /*3dc0*/  FFMA.FTZ R191, R191, c[0x0][0x2d0], -R133.reuse ;  /* 0x0000b400bfbf7a23 */ /* 0x100fe40000010885 */
[--C-:B------:R-:W-:Y:S01]  /*3dd0*/  FFMA.FTZ R190, R190, c[0x0][0x2d0], -R133.reuse ;  /* 0x0000b400bebe7a23 */ /* 0x100fe20000010885 */
[----:B------:R-:W-:Y:S01]  /*3de0*/  HMMA.16816.F32 R88, R112, R90, RZ ;  /* 0x0000005a7058723c */ /* 0x000fe200000018ff */
[----:B------:R-:W-:Y:S01]  /*3df0*/  FFMA.FTZ R189, R189, c[0x0][0x2d0], -R133 ;  /* 0x0000b400bdbd7a23 */ /* 0x000fe20000010885 */
[----:B------:R-:W-:Y:S01]  /*3e00*/  MUFU.EX2 R47, R47 ;  /* 0x0000002f002f7308 */ /* 0x000fe20000000800 */
        /* <DEDUP_REMOVED lines=11> */
[----:B------:R-:W5:Y:S01]  /*3ec0*/  MUFU.EX2 R49, R49 ;  /* 0x0000003100317308 */ /* 0x000f620000000800 */
        /* <DEDUP_REMOVED lines=9> */
[----:B------:R-:W-:Y:S01]  /*3f60*/  HMMA.16816.F32 R68, R112, R72, RZ ;  /* 0x000000487044723c */ /* 0x000fe200000018ff */
[----:B------:R-:W-:Y:S01]  /*3f70*/  FADD.FTZ R59, R59, R60 ;  /* 0x0000003c3b3b7221 */ /* 0x000fe20000010000 */
[----:B------:R-:W1:Y:S01]  /*3f80*/  MUFU.EX2 R45, R45 ;  /* 0x0000002d002d7308 */ /* 0x000e620000000800 */
[----:B------:R-:W-:-:S02]  /*3f90*/  FFMA.FTZ R249, R67, c[0x0][0x2d0], -R133 ;  /* 0x0000b40043f97a23 */ /* 0x000fc40000010885 */
[----:B------:R-:W-:Y:S02]  /*3fa0*/  FFMA.FTZ R248, R62, c[0x0][0x2d0], -R63 ;  /* 0x0000b4003ef87a23 */ /* 0x000fe4000001083f */
[----:B------:R-:W-:Y:S01]  /*3fb0*/  FADD.FTZ R56, R52, R56 ;  /* 0x0000003834387221 */ /* 0x000fe20000010000 */
[C---:B------:R-:W-:Y:S01]  /*3fc0*/  HMMA.16816.F32 R76, R112.reuse, R80, RZ ;  /* 0x00000050704c723c */ /* 0x040fe200000018ff */
[----:B------:R-:W-:Y:S01]  /*3fd0*/  FADD.FTZ R59, R53, R59 ;  /* 0x0000003b353b7221 */ /* 0x000fe20000010000 */
        /* <DEDUP_REMOVED lines=15> */
[C---:B-1----:R-:W-:Y:S02]  /*40d0*/  HMMA.16816.F32 R116, R112.reuse, R4, RZ ;  /* 0x000000047074723c */ /* 0x042fe400000018ff */
[----:B------:R-:W-:Y:S05]  /*40e0*/  MUFU.EX2 R145, R145 ;  /* 0x0000009100917308 */ /* 0x000fea0000000800 */
[----:B---3--:R-:W-:Y:S01]  /*40f0*/  F2FP.PACK_AB R4, R51, R55 ;  /* 0x000000373304723e */ /* 0x008fe200000000ff */
[----:B------:R-:W-:Y:S01]  /*4100*/  HMMA.16816.F32 R112, R112, R6, RZ ;  /* 0x000000067070723c */ /* 0x000fe200000018ff */
[----:B-----5:R-:W-:Y:S01]  /*4110*/  F2FP.PACK_AB R5, R49, R54 ;  /* 0x000000363105723e */ /* 0x020fe200000000ff */
[----:B------:R-:W1:Y:S01]  /*4120*/  MUFU.EX2 R146, R146 ;  /* 0x0000009200927308 */ /* 0x000e620000000800 */
[----:B------:R-:W-:-:S02]  /*4130*/  FADD.FTZ R55, R55, R56 ;  /* 0x0000003837377221 */ /* 0x000fc40000010000 */
[----:B------:R-:W-:Y:S02]  /*4140*/  FADD.FTZ R54, R54, R59 ;  /* 0x0000003b36367221 */ /* 0x000fe40000010000 */
[----:B------:R-:W-:Y:S01]  /*4150*/  F2FP.PACK_AB R6, R47, R50 ;  /* 0x000000322f06723e */ /* 0x000fe200000000ff */
[----:B------:R-:W-:Y:S01]  /*4160*/  FADD.FTZ R55, R51, R55 ;  /* 0x0000003733377221 */ /* 0x000fe20000010000 */
[----:B------:R-:W-:Y:S01]  /*4170*/  F2FP.PACK_AB R7, R45, R48 ;  /* 0x000000302d07723e */ /* 0x000fe200000000ff */
[----:B------:R-:W-:Y:S01]  /*4180*/  MUFU.EX2 R148, R148 ;  /* 0x0000009400947308 */ /* 0x000fe20000000800 */
[----:B------:R-:W-:Y:S02]  /*4190*/  FADD.FTZ R54, R49, R54 ;  /* 0x0000003631367221 */ /* 0x000fe40000010000 */
[----:B------:R-:W-:Y:S02]  /*41a0*/  FADD.FTZ R50, R50, R55 ;  /* 0x0000003732327221 */ /* 0x000fe40000010000 */
[----:B------:R-:W-:Y:S01]  /*41b0*/  FADD.FTZ R48, R48, R54 ;  /* 0x0000003630307221 */ /* 0x000fe20000010000 */
[----:B----4-:R-:W-:Y:S01]  /*41c0*/  HMMA.16816.F32 R84, R4, R12, R84 ;  /* 0x0000000c0454723c */ /* 0x010fe20000001854 */
[----:B------:R-:W-:Y:S01]  /*41d0*/  FADD.FTZ R50, R47, R50 ;  /* 0x000000322f327221 */ /* 0x000fe20000010000 */
[----:B------:R-:W3:Y:S01]  /*41e0*/  MUFU.EX2 R147, R147 ;  /* 0x0000009300937308 */ /* 0x000ee20000000800 */
[----:B------:R-:W-:-:S05]  /*41f0*/  FADD.FTZ R48, R45, R48 ;  /* 0x000000302d307221 */ /* 0x000fca0000010000 */
[C---:B------:R-:W-:Y:S01]  /*4200*/  HMMA.16816.F32 R88, R4.reuse, R14, R88 ;  /* 0x0000000e0458723c */ /* 0x040fe20000001858 */
[----:B------:R-:W4:Y:S01]  /*4210*/  LDSM.16.MT88.4 R12, [R232+0x4900] ;  /* 0x00490000e80c783b */ /* 0x000f220000004200 */
[----:B------:R-:W-:Y:S06]  /*4220*/  MUFU.EX2 R151, R151 ;  /* 0x0000009700977308 */ /* 0x000fec0000000800 */
[C---:B--2---:R-:W-:Y:S02]  /*4230*/  HMMA.16816.F32 R92, R4.reuse, R8, R92 ;  /* 0x00000008045c723c */ /* 0x044fe4000000185c */
[----:B------:R-:W2:Y:S06]  /*4240*/  MUFU.EX2 R152, R152 ;  /* 0x0000009800987308 */ /* 0x000eac0000000800 */
[C---:B------:R-:W-:Y:S01]  /*4250*/  HMMA.16816.F32 R96, R4.reuse, R10, R96 ;  /* 0x0000000a0460723c */ /* 0x040fe20000001860 */
[----:B------:R-:W5:Y:S01]  /*4260*/  LDSM.16.MT88.4 R8, [R232+0x1100] ;  /* 0x00110000e808783b */ /* 0x000f620000004200 */
        /* <DEDUP_REMOVED lines=26> */
[C---:B----4-:R-:W-:Y:S02]  /*4410*/  HMMA.16816.F32 R116, R4.reuse, R12, R116 ;  /* 0x0000000c0474723c */ /* 0x050fe40000001874 */
[----:B------:R-:W4:Y:S06]  /*4420*/  MUFU.EX2 R191, R191 ;  /* 0x000000bf00bf7308 */ /* 0x000f2c0000000800 */
[----:B------:R-:W-:Y:S01]  /*4430*/  HMMA.16816.F32 R112, R4, R14, R112 ;  /* 0x0000000e0470723c */ /* 0x000fe20000001870 */
[----:B------:R-:W2:Y:S01]  /*4440*/  LDSM.16.MT88.4 R12, [R236+0x5100] ;  /* 0x00510000ec0c783b */ /* 0x000ea20000004200 */
[----:B------:R-:W-:Y:S05]  /*4450*/  MUFU.EX2 R190, R190 ;  /* 0x000000be00be7308 */ /* 0x000fea0000000800 */
[----:B------:R-:W-:Y:S01]  /*4460*/  F2FP.PACK_AB R4, R43, R46 ;  /* 0x0000002e2b04723e */ /* 0x000fe200000000ff */
[----:B------:R-:W-:Y:S01]  /*4470*/  FADD.FTZ R46, R46, R50 ;  /* 0x000000322e2e7221 */ /* 0x000fe20000010000 */
[----:B------:R-:W-:Y:S01]  /*4480*/  F2FP.PACK_AB R6, R2, R42 ;  /* 0x0000002a0206723e */ /* 0x000fe200000000ff */
[----:B------:R-:W1:Y:S01]  /*4490*/  MUFU.EX2 R189, R189 ;  /* 0x000000bd00bd7308 */ /* 0x000e620000000800 */
[----:B------:R-:W-:Y:S01]  /*44a0*/  F2FP.PACK_AB R5, R41, R44 ;  /* 0x0000002c2905723e */ /* 0x000fe200000000ff */
[----:B------:R-:W-:Y:S01]  /*44b0*/  FADD.FTZ R44, R44, R48 ;  /* 0x000000302c2c7221 */ /* 0x000fe20000010000 */
[----:B------:R-:W-:Y:S01]  /*44c0*/  F2FP.PACK_AB R7, R0, R40 ;  /* 0x000000280007723e */ /* 0x000fe200000000ff */
[----:B------:R-:W-:-:S02]  /*44d0*/  FADD.FTZ R46, R43, R46 ;  /* 0x0000002e2b2e7221 */ /* 0x000fc40000010000 */
[----:B------:R-:W-:Y:S02]  /*44e0*/  FADD.FTZ R44, R41, R44 ;  /* 0x0000002c292c7221 */ /* 0x000fe40000010000 */
[----:B------:R-:W-:Y:S01]  /*44f0*/  MUFU.EX2 R188, R188 ;  /* 0x000000bc00bc7308 */ /* 0x000fe20000000800 */
[----:B------:R-:W-:Y:S01]  /*4500*/  FADD.FTZ R42, R42, R46 ;  /* 0x0000002e2a2a7221 */ /* 0x000fe20000010000 */
[C---:B-----5:R-:W-:Y:S01]  /*4510*/  HMMA.16816.F32 R84, R4.reuse, R8, R84 ;  /* 0x000000080454723c */ /* 0x060fe20000001854 */
[----:B------:R-:W-:Y:S02]  /*4520*/  FADD.FTZ R40, R40, R44 ;  /* 0x0000002c28287221 */ /* 0x000fe40000010000 */
[----:B------:R-:W-:Y:S02]  /*4530*/  FADD.FTZ R42, R2, R42 ;  /* 0x0000002a022a7221 */ /* 0x000fe40000010000 */
[----:B------:R-:W-:Y:S01]  /*4540*/  FADD.FTZ R40, R0, R40 ;  /* 0x0000002800287221 */ /* 0x000fe20000010000 */
[----:B------:R-:W5:Y:S02]  /*4550*/  MUFU.EX2 R183, R183 ;  /* 0x000000b700b77308 */ /* 0x000f640000000800 */
[C---:B------:R-:W-:Y:S01]  /*4560*/  HMMA.16816.F32 R88, R4.reuse, R10, R88 ;  /* 0x0000000a0458723c */ /* 0x040fe20000001858 */
[----:B------:R-:W3:Y:S05]  /*4570*/  LDSM.16.MT88.4 R8, [R232+0x5100] ;  /* 0x00510000e808783b */ /* 0x000eea0000004200 */
[----:B------:R-:W-:Y:S02]  /*4580*/  MUFU.EX2 R180, R180 ;  /* 0x000000b400b47308 */ /* 0x000fe40000000800 */
[C---:B-1----:R-:W-:Y:S06]  /*4590*/  HMMA.16816.F32 R76, R4.reuse, R16, R76 ;  /* 0x00000010044c723c */ /* 0x042fec000000184c */
[----:B------:R-:W1:Y:S02]  /*45a0*/  MUFU.EX2 R165, R165 ;  /* 0x000000a500a57308 */ /* 0x000e640000000800 */
[C---:B------:R-:W-:Y:S01]  /*45b0*/  HMMA.16816.F32 R80, R4.reuse, R18, R80 ;  /* 0x000000120450723c */ /* 0x040fe20000001850 */
[----:B------:R-:W1:Y:S05]  /*45c0*/  LDSM.16.MT88.4 R16, [R233+0x1900] ;  /* 0x00190000e910783b */ /* 0x000e6a0000004200 */
[----:B------:R-:W-:Y:S02]  /*45d0*/  MUFU.EX2 R160, R160 ;  /* 0x000000a000a07308 */ /* 0x000fe40000000800 */
[C---:B--2---:R-:W-:Y:S06]  /*45e0*/  HMMA.16816.F32 R92, R4.reuse, R12, R92 ;  /* 0x0000000c045c723c */ /* 0x044fec000000185c */
[----:B------:R-:W2:Y:S02]  /*45f0*/  MUFU.EX2 R159, R159 ;  /* 0x0000009f009f7308 */ /* 0x000ea40000000800 */
[C---:B------:R-:W-:Y:S01]  /*4600*/  HMMA.16816.F32 R96, R4.reuse, R14, R96 ;  /* 0x0000000e0460723c */ /* 0x040fe20000001860 */
[----:B------:R-:W1:Y:S05]  /*4610*/  LDSM.16.MT88.4 R12, [R232+0x1900] ;  /* 0x00190000e80c783b */ /* 0x000e6a0000004200 */
[----:B------:R-:W-:Y:S02]  /*4620*/  MUFU.EX2 R158, R158 ;  /* 0x0000009e009e7308 */ /* 0x000fe40000000800 */
[C---:B------:R-:W-:Y:S06]  /*4630*/  HMMA.16816.F32 R128, R4.reuse, R24, R128 ;  /* 0x000000180480723c */ /* 0x040fec0000001880 */
[----:B------:R-:W1:Y:S02]  /*4640*/  MUFU.EX2 R157, R157 ;  /* 0x0000009d009d7308 */ /* 0x000e640000000800 */
[C---:B---3--:R-:W-:Y:S06]  /*4650*/  HMMA.16816.F32 R116, R4.reuse, R8, R116 ;  /* 0x000000080474723c */ /* 0x048fec0000001874 */
[----:B------:R-:W-:Y:S02]  /*4660*/  MUFU.EX2 R156, R156 ;  /* 0x0000009c009c7308 */ /* 0x000fe40000000800 */
[C---:B------:R-:W-:Y:S01]  /*4670*/  HMMA.16816.F32 R112, R4.reuse, R10, R112 ;  /* 0x0000000a0470723c */ /* 0x040fe20000001870 */
[----:B------:R-:W3:Y:S05]  /*4680*/  LDSM.16.MT88.4 R8, [R236+0x5900] ;  /* 0x00590000ec08783b */ /* 0x000eea0000004200 */
        /* <DEDUP_REMOVED lines=30> */
[C---:B------:R-:W-:Y:S08]  /*4870*/  HMMA.16816.F32 R84, R4.reuse, R12, R84 ;  /* 0x0000000c0454723c */ /* 0x040ff00000001854 */
        /* <DEDUP_REMOVED lines=8> */
[C---:B------:R-:W-:Y:S08]  /*4900*/  HMMA.16816.F32 R68, R4.reuse, R20, R68 ;  /* 0x000000140444723c */ /* 0x040ff00000001844 */
        /* <DEDUP_REMOVED lines=10> */
[----:B------:R-:W1:Y:S06]  /*49b0*/  LDSM.16.MT88.4 R12, [R236+0x6100] ;  /* 0x00610000ec0c783b */ /* 0x000e6c0000004200 */
[----:B------:R-:W-:Y:S01]  /*49c0*/  F2FP.PACK_AB R4, R162, R161 ;  /* 0x000000a1a204723e */ /* 0x000fe200000000ff */
[----:B------:R-:W-:Y:S01]  /*49d0*/  FADD.FTZ R161, R161, R148 ;  /* 0x00000094a1a17221 */ /* 0x000fe20000010000 */
[----:B------:R-:W-:-:S02]  /*49e0*/  F2FP.PACK_AB R6, R163, R164 ;  /* 0x000000a4a306723e */ /* 0x000fc400000000ff */
[C---:B------:R-:W-:Y:S01]  /*49f0*/  F2FP.PACK_AB R5, R167.reuse, R166 ;  /* 0x000000a6a705723e */ /* 0x040fe200000000ff */
        /* <DEDUP_REMOVED lines=30> */
[----:B------:R-:W-:Y:S01]  /*4be0*/  HMMA.16816.F32 R112, R4, R18, R112 ;  /* 0x000000120470723c */ /* 0x000fe20000001870 */
[----:B------:R-:W1:Y:S06]  /*4bf0*/  LDSM.16.MT88.4 R16, [R236+0x6900] ;  /* 0x00690000ec10783b */ /* 0x000e6c0000004200 */
[----:B----4-:R-:W-:Y:S01]  /*4c00*/  F2FP.PACK_AB R4, R191, R192 ;  /* 0x000000c0bf04723e */ /* 0x010fe200000000ff */
[----:B------:R-:W-:Y:S01]  /*4c10*/  FADD.FTZ R192, R192, R164 ;  /* 0x000000a4c0c07221 */ /* 0x000fe20000010000 */
[----:B------:R-:W-:-:S02]  /*4c20*/  F2FP.PACK_AB R6, R189, R190 ;  /* 0x000000bebd06723e */ /* 0x000fc400000000ff */
[----:B-----5:R-:W-:Y:S01]  /*4c30*/  F2FP.PACK_AB R5, R183, R188 ;  /* 0x000000bcb705723e */ /* 0x020fe200000000ff */
[----:B------:R-:W-:Y:S01]  /*4c40*/  FADD.FTZ R188, R188, R181 ;  /* 0x000000b5bcbc7221 */ /* 0x000fe20000010000 */
[----:B------:R-:W-:Y:S01]  /*4c50*/  F2FP.PACK_AB R7, R165, R180 ;  /* 0x000000b4a507723e */ /* 0x000fe200000000ff */
[----:B------:R-:W-:Y:S02]  /*4c60*/  FADD.FTZ R192, R191, R192 ;  /* 0x000000c0bfc07221 */ /* 0x000fe40000010000 */
[----:B------:R-:W-:Y:S02]  /*4c70*/  FADD.FTZ R188, R183, R188 ;  /* 0x000000bcb7bc7221 */ /* 0x000fe40000010000 */
[----:B------:R-:W-:Y:S02]  /*4c80*/  FADD.FTZ R190, R190, R192 ;  /* 0x000000c0bebe7221 */ /* 0x000fe40000010000 */
[----:B------:R-:W-:Y:S01]  /*4c90*/  HMMA.16816.F32 R68, R4, R12, R68 ;  /* 0x0000000c0444723c */ /* 0x000fe20000001844 */
[----:B------:R-:W-:-:S02]  /*4ca0*/  FADD.FTZ R180, R180, R188 ;  /* 0x000000bcb4b47221 */ /* 0x000fc40000010000 */
[----:B------:R-:W-:Y:S02]  /*4cb0*/  FADD.FTZ R190, R189, R190 ;  /* 0x000000bebdbe7221 */ /* 0x000fe40000010000 */
[----:B------:R-:W-:-:S03]  /*4cc0*/  FADD.FTZ R180, R165, R180 ;  /* 0x000000b4a5b47221 */ /* 0x000fc60000010000 */
[C---:B------:R-:W-:Y:S01]  /*4cd0*/  HMMA.16816.F32 R72, R4.reuse, R14, R72 ;  /* 0x0000000e0448723c */ /* 0x040fe20000001848 */
[----:B------:R-:W4:Y:S07]  /*4ce0*/  LDSM.16.MT88.4 R12, [R234+0x6900] ;  /* 0x00690000ea0c783b */ /* 0x000f2e0000004200 */
[C---:B---3--:R-:W-:Y:S08]  /*4cf0*/  HMMA.16816.F32 R84, R4.reuse, R8, R84 ;  /* 0x000000080454723c */ /* 0x048ff00000001854 */
[C---:B------:R-:W-:Y:S01]  /*4d00*/  HMMA.16816.F32 R88, R4.reuse, R10, R88 ;  /* 0x0000000a0458723c */ /* 0x040fe20000001858 */
[----:B------:R-:W3:Y:S07]  /*4d10*/  LDSM.16.MT88.4 R8, [R232+0x6900] ;  /* 0x00690000e808783b */ /* 0x000eee0000004200 */
[C---:B--2---:R-:W-:Y:S08]  /*4d20*/  HMMA.16816.F32 R76, R4.reuse, R20, R76 ;  /* 0x00000014044c723c */ /* 0x044ff0000000184c */
[C---:B------:R-:W-:Y:S01]  /*4d30*/  HMMA.16816.F32 R80, R4.reuse, R22, R80 ;  /* 0x000000160450723c */ /* 0x040fe20000001850 */
[----:B------:R-:W-:Y:S07]  /*4d40*/  LDSM.16.MT88.4 R20, [R232+0x3100] ;  /* 0x00310000e814783b */ /* 0x000fee0000004200 */
[C---:B-1----:R-:W-:Y:S08]  /*4d50*/  HMMA.16816.F32 R92, R4.reuse, R16, R92 ;  /* 0x00000010045c723c */ /* 0x042ff0000000185c */
[C---:B------:R-:W-:Y:S01]  /*4d60*/  HMMA.16816.F32 R96, R4.reuse, R18, R96 ;  /* 0x000000120460723c */ /* 0x040fe20000001860 */
[----:B------:R-:W1:Y:S07]  /*4d70*/  LDSM.16.MT88.4 R16, [R233+0x3100] ;  /* 0x00310000e910783b */ /* 0x000e6e0000004200 */
[C---:B----4-:R-:W-:Y:S08]  /*4d80*/  HMMA.16816.F32 R120, R4.reuse, R12, R120 ;  /* 0x0000000c0478723c */ /* 0x050ff00000001878 */
[C---:B------:R-:W-:Y:S01]  /*4d90*/  HMMA.16816.F32 R100, R4.reuse, R14, R100 ;  /* 0x0000000e0464723c */ /* 0x040fe20000001864 */
[----:B------:R-:W2:Y:S07]  /*4da0*/  LDSM.16.MT88.4 R12, [R236+0x7100] ;  /* 0x00710000ec0c783b */ /* 0x000eae0000004200 */
[C---:B---3--:R-:W-:Y:S08]  /*4db0*/  HMMA.16816.F32 R116, R4.reuse, R8, R116 ;  /* 0x000000080474723c */ /* 0x048ff00000001874 */
[C---:B------:R-:W-:Y:S01]  /*4dc0*/  HMMA.16816.F32 R112, R4.reuse, R10, R112 ;  /* 0x0000000a0470723c */ /* 0x040fe20000001870 */
[----:B------:R-:W3:Y:S07]  /*4dd0*/  LDSM.16.MT88.4 R8, [R234+0x7100] ;  /* 0x00710000ea08783b */ /* 0x000eee0000004200 */
        /* <DEDUP_REMOVED lines=23> */
[----:B------:R-:W4:Y:S07]  /*4f50*/  LDSM.16.MT88.4 R20, [R232+0x7100] ;  /* 0x00710000e814783b */ /* 0x000f2e0000004200 */
[C---:B--2---:R-:W-:Y:S08]  /*4f60*/  HMMA.16816.F32 R92, R4.reuse, R12, R92 ;  /* 0x0000000c045c723c */ /* 0x044ff0000000185c */
[C---:B------:R-:W-:Y:S01]  /*4f70*/  HMMA.16816.F32 R96, R4.reuse, R14, R96 ;  /* 0x0000000e0460723c */ /* 0x040fe20000001860 */
[----:B------:R-:W2:Y:S07]  /*4f80*/  LDSM.16.MT88.4 R12, [R236+0x3900] ;  /* 0x00390000ec0c783b */ /* 0x000eae0000004200 */
[C---:B---3--:R-:W-:Y:S08]  /*4f90*/  HMMA.16816.F32 R120, R4.reuse, R8, R120 ;  /* 0x000000080478723c */ /* 0x048ff00000001878 */
[C---:B------:R-:W-:Y:S01]  /*4fa0*/  HMMA.16816.F32 R100, R4.reuse, R10, R100 ;  /* 0x0000000a0464723c */ /* 0x040fe20000001864 */
[----:B------:R-:W3:Y:S07]  /*4fb0*/  LDSM.16.MT88.4 R8, [R234+0x3900] ;  /* 0x00390000ea08783b */ /* 0x000eee0000004200 */
        /* <DEDUP_REMOVED lines=12> */
[----:B------:R-:W2:Y:S03]  /*5080*/  MUFU.EX2 R25, R25 ;  /* 0x0000001900197308 */ /* 0x000ea60000000800 */
[C---:B-1----:R-:W-:Y:S05]  /*5090*/  HMMA.16816.F32 R104, R4.reuse, R16, R104 ;  /* 0x000000100468723c */ /* 0x042fea0000001868 */
[----:B------:R-:W1:Y:S01]  /*50a0*/  MUFU.EX2 R26, R26 ;  /* 0x0000001a001a7308 */ /* 0x000e620000000800 */
[----:B-----5:R-:W-:Y:S02]  /*50b0*/  FADD.FTZ R158, R24, R158 ;  /* 0x0000009e189e7221 */ /* 0x020fe40000010000 */
[----:B------:R-:W-:Y:S01]  /*50c0*/  HMMA.16816.F32 R108, R4, R18, R108 ;  /* 0x00000012046c723c */ /* 0x000fe2000000186c */
[----:B------:R-:W5:Y:S04]  /*50d0*/  LDSM.16.MT88.4 R16, [R233+0x3900] ;  /* 0x00390000e910783b */ /* 0x000f680000004200 */
[----:B------:R-:W3:Y:S01]  /*50e0*/  MUFU.EX2 R27, R27 ;  /* 0x0000001b001b7308 */ /* 0x000ee20000000800 */
[----:B--2---:R-:W-:-:S02]  /*50f0*/  FADD.FTZ R158, R25, R158 ;  /* 0x0000009e199e7221 */ /* 0x004fc40000010000 */
[C---:B----4-:R-:W-:Y:S05]  /*5100*/  HMMA.16816.F32 R116, R4.reuse, R20, R116 ;  /* 0x000000140474723c */ /* 0x050fea0000001874 */
[----:B------:R-:W2:Y:S01]  /*5110*/  MUFU.EX2 R29, R29 ;  /* 0x0000001d001d7308 */ /* 0x000ea20000000800 */
[----:B-1----:R-:W-:Y:S02]  /*5120*/  FADD.FTZ R158, R26, R158 ;  /* 0x0000009e1a9e7221 */ /* 0x002fe40000010000 */
[----:B------:R-:W-:Y:S01]  /*5130*/  HMMA.16816.F32 R112, R4, R22, R112 ;  /* 0x000000160470723c */ /* 0x000fe20000001870 */
[----:B---3--:R-:W-:-:S06]  /*5140*/  FADD.FTZ R150, R27, R150 ;  /* 0x000000961b967221 */ /* 0x008fcc0000010000 */
[----:B------:R-:W-:Y:S02]  /*5150*/  F2FP.PACK_AB R4, R25, R24 ;  /* 0x000000181904723e */ /* 0x000fe400000000ff */
[C---:B------:R-:W-:Y:S01]  /*5160*/  F2FP.PACK_AB R6, R249.reuse, R26 ;  /* 0x0000001af906723e */ /* 0x040fe200000000ff */
[C---:B------:R-:W-:Y:S01]  /*5170*/  FADD.FTZ R150, R28.reuse, R150 ;  /* 0x000000961c967221 */ /* 0x040fe20000010000 */
[----:B------:R-:W-:Y:S01]  /*5180*/  F2FP.PACK_AB R5, R28, R27 ;  /* 0x0000001b1c05723e */ /* 0x000fe200000000ff */
[----:B------:R-:W-:Y:S01]  /*5190*/  FADD.FTZ R249, R249, R158 ;  /* 0x0000009ef9f97221 */ /* 0x000fe20000010000 */
[----:B--2---:R-:W-:Y:S01]  /*51a0*/  F2FP.PACK_AB R7, R248, R29 ;  /* 0x0000001df807723e */ /* 0x004fe200000000ff */
        /* <DEDUP_REMOVED lines=31> */
.L_x_1792:
        /* <DEDUP_REMOVED lines=60> */
.L_x_1790:
[----:B------:R-:W-:Y:S04]  /*5760*/  DEPBAR.LE SB0, 0x0 ;  /* 0x000080000000791a */ /* 0x000fe80000000000 */
[----:B------:R-:W-:Y:S01]  /*5770*/  BAR.SYNC.DEFER_BLOCKING 0x0 ;  /* 0x0000000000007b1d */ /* 0x000fe20000010000 */
[C---:B------:R-:W-:Y:S01]  /*5780*/  IMAD.WIDE.U32 R144, R240.reuse, c[0x0][0x208], RZ ;  /* 0x00008200f0907a25 */ /* 0x040fe200078e00ff */
[----:B------:R-:W-:Y:S01]  /*5790*/  SHF.R.S32.HI R3, RZ, 0x1f, R240 ;  /* 0x0000001fff037819 */ /* 0x000fe200000114f0 */
[----:B------:R-:W-:Y:S04]  /*57a0*/  UISETP.GT.AND UP0, UPT, UR6, UR8, UPT ;  /* 0x000000080600728c */ /* 0x000fe8000bf04270 */
[----:B------:R-:W-:Y:S04]  /*57b0*/  IMAD R3, R3, c[0x0][0x208], RZ ;  /* 0x0000820003037a24 */ /* 0x000fe800078e02ff */
[----:B------:R-:W-:Y:S04]  /*57c0*/  IMAD R3, R240, c[0x0][0x20c], R3 ;  /* 0x00008300f0037a24 */ /* 0x000fe800078e0203 */
[----:B------:R-:W-:Y:S01]  /*57d0*/  IMAD.IADD R145, R145, 0x1, R3 ;  /* 0x0000000191917824 */ /* 0x000fe200078e0203 */
[----:B------:R-:W-:Y:S03]  /*57e0*/  SHF.R.S32.HI R3, RZ, 0x1f, R239 ;  /* 0x0000001fff037819 */ /* 0x000fe600000114ef */
[----:B------:R-:W-:Y:S04]  /*57f0*/  IMAD.WIDE.U32 R144, R239, c[0x0][0x218], R144 ;  /* 0x00008600ef907a25 */ /* 0x000fe800078e0090 */
[----:B------:R-:W-:Y:S01]  /*5800*/  IMAD R3, R3, c[0x0][0x218], RZ ;  /* 0x0000860003037a24 */ /* 0x000fe200078e02ff */
[----:B------:R-:W1:Y:S01]  /*5810*/  LDSM.16.M88.4 R8, [R238+0x8100] ;  /* 0x00810000ee08783b */ /* 0x000e620000000200 */
[----:B------:R-:W-:Y:S02]  /*5820*/  IADD3 R164, P1, R144, UR22, RZ ;  /* 0x0000001690a47c10 */ /* 0x000fe4000ff3e0ff */
[----:B------:R-:W-:Y:S02]  /*5830*/  IMAD R3, R239, c[0x0][0x21c], R3 ;  /* 0x00008700ef037a24 */ /* 0x000fe400078e0203 */
[----:B------:R-:W2:Y:S03]  /*5840*/  LDSM.16.M88.4 R16, [R238+0x8900] ;  /* 0x00890000ee10783b */ /* 0x000ea60000000200 */
[----:B------:R-:W-:Y:S02]  /*5850*/  IADD3.X R3, R145, UR4, R3, P1, !PT ;  /* 0x0000000491037c10 */ /* 0x000fe40008ffe403 */
[----:B------:R-:W3:Y:S01]  /*5860*/  LDSM.16.M88.4 R24, [R238+0x9100] ;  /* 0x00910000ee18783b */ /* 0x000ee20000000200 */
[C---:B------:R-:W-:Y:S04]  /*5870*/  LEA R160, P1, R164.reuse, c[0x0][0x1f8], 0x1 ;  /* 0x00007e00a4a07a11 */ /* 0x040fe800078208ff */
[----:B------:R-:W4:Y:S01]  /*5880*/  LDSM.16.M88.4 R32, [R238+0x9900] ;  /* 0x00990000ee20783b */ /* 0x000f220000000200 */
[----:B------:R-:W-:Y:S04]  /*5890*/  LEA.HI.X R164, R164, c[0x0][0x1fc], R3, 0x1, P1 ;  /* 0x00007f00a4a47a11 */ /* 0x000fe800008f0c03 */
[----:B------:R-:W-:Y:S05]  /*58a0*/  LDSM.16.M88.4 R40, [R238+0xa100] ;  /* 0x00a10000ee28783b */ /* 0x000fea0000000200 */
[----:B------:R-:W-:Y:S05]  /*58b0*/  LDSM.16.M88.4 R48, [R238+0xa900] ;  /* 0x00a90000ee30783b */ /* 0x000fea0000000200 */
[----:B------:R-:W-:Y:S05]  /*58c0*/  LDSM.16.M88.4 R56, [R238+0xb100] ;  /* 0x00b10000ee38783b */ /* 0x000fea0000000200 */
[----:B------:R-:W-:Y:S01]  /*58d0*/  LDSM.16.M88.4 R64, [R238+0xb900] ;  /* 0x00b90000ee40783b */ /* 0x000fe20000000200 */
[C---:B-1----:R-:W-:Y:S04]  /*58e0*/  HMMA.16816.F32 R4, R136.reuse, R8, RZ ;  /* 0x000000088804723c */ /* 0x042fe800000018ff */
[----:B------:R-:W-:Y:S05]  /*58f0*/  LDSM.16.M88.4 R132, [R237] ;  /* 0x00000000ed84783b */ /* 0x000fea0000000200 */
[----:B------:R-:W-:Y:S01]  /*5900*/  LDSM.16.M88.4 R144, [R231] ;  /* 0x00000000e790783b */ /* 0x000fe20000000200 */
[C---:B------:R-:W-:Y:S04]  /*5910*/  HMMA.16816.F32 R8, R136.reuse, R10, RZ ;  /* 0x0000000a8808723c */ /* 0x040fe800000018ff */
[----:B------:R-:W-:Y:S04]  /*5920*/  LDSM.16.M88.4 R148, [R229] ;  /* 0x00000000e594783b */ /* 0x000fe80000000200 */
[C---:B--2---:R-:W-:Y:S01]  /*5930*/  HMMA.16816.F32 R12, R136.reuse, R16, RZ ;  /* 0x00000010880c723c */ /* 0x044fe200000018ff */
[----:B------:R-:W-:Y:S05]  /*5940*/  LDSM.16.M88.4 R152, [R228] ;  /* 0x00000000e498783b */ /* 0x000fea0000000200 */
[----:B------:R-:W-:Y:S02]  /*5950*/  LDSM.16.M88.4 R156, [R227] ;  /* 0x00000000e39c783b */ /* 0x000fe40000000200 */
[C---:B------:R-:W-:Y:S03]  /*5960*/  HMMA.16816.F32 R16, R136.reuse, R18, RZ ;  /* 0x000000128810723c */ /* 0x040fe600000018ff */
[----:B------:R-:W1:Y:S05]  /*5970*/  SHFL.IDX PT, R165, R160, RZ, 0x181f ;  /* 0x00181fffa0a57589 */ /* 0x000e6a00000e0000 */
[C---:B---3--:R-:W-:Y:S01]  /*5980*/  HMMA.16816.F32 R20, R136.reuse, R24, RZ ;  /* 0x000000188814723c */ /* 0x048fe200000018ff */
[----:B------:R-:W2:Y:S05]  /*5990*/  SHFL.IDX PT, R180, R164, RZ, 0x181f ;  /* 0x00181fffa4b47589 */ /* 0x000eaa00000e0000 */
[----:B------:R-:W3:Y:S02]  /*59a0*/  SHFL.IDX PT, R3, R160, 0x1, 0x181f ;  /* 0x00381f00a0037f89 */ /* 0x000ee400000e0000 */
[C---:B------:R-:W-:Y:S03]  /*59b0*/  HMMA.16816.F32 R24, R136.reuse, R26, RZ ;  /* 0x0000001a8818723c */ /* 0x040fe600000018ff */
[----:B------:R-:W5:Y:S05]  /*59c0*/  SHFL.IDX PT, R183, R164, 0x1, 0x181f ;  /* 0x00381f00a4b77f89 */ /* 0x000f6a00000e0000 */
[C---:B----4-:R-:W-:Y:S01]  /*59d0*/  HMMA.16816.F32 R28, R136.reuse, R32, RZ ;  /* 0x00000020881c723c */ /* 0x050fe200000018ff */
[----:B------:R-:W-:Y:S03]  /*59e0*/  SHFL.IDX PT, R188, R160, 0x2, 0x181f ;  /* 0x00581f00a0bc7f89 */ /* 0x000fe600000e0000 */
[C---:B-1----:R-:W-:Y:S02]  /*59f0*/  IADD3 R192, P5, R165.reuse, R246, RZ ;  /* 0x000000f6a5c07210 */ /* 0x042fe40007fbe0ff */
[----:B------:R-:W-:Y:S01]  /*5a00*/  IADD3 R194, P2, R165, R244, RZ ;  /* 0x000000f4a5c27210 */ /* 0x000fe20007f5e0ff */
[----:B------:R-:W1:Y:S01]  /*5a10*/  SHFL.IDX PT, R189, R160, 0x3, 0x181f ;  /* 0x00781f00a0bd7f89 */ /* 0x000e6200000e0000 */
[C---:B------:R-:W-:Y:S01]  /*5a20*/  HMMA.16816.F32 R32, R136.reuse, R34, RZ ;  /* 0x000000228820723c */ /* 0x040fe200000018ff */
[C---:B--2---:R-:W-:Y:S03]  /*5a30*/  IMAD.X R193, R180.reuse, 0x1, R247, P5 ;  /* 0x00000001b4c17824 */ /* 0x044fe600028e06f7 */
[----:B------:R-:W-:Y:S01]  /*5a40*/  LDSM.16.M88.4 R160, [R226] ;  /* 0x00000000e2a0783b */ /* 0x000fe20000000200 */
[----:B------:R-:W-:Y:S01]  /*5a50*/  IMAD.X R195, R180, 0x1, R245, P2 ;  /* 0x00000001b4c37824 */ /* 0x000fe200010e06f5 */
[C---:B---3--:R-:W-:Y:S02]  /*5a60*/  IADD3 R200, P1, R3.reuse, R246, RZ ;  /* 0x000000f603c87210 */ /* 0x048fe40007f3e0ff */
[C---:B------:R-:W-:Y:S01]  /*5a70*/  HMMA.16816.F32 R36, R136.reuse, R40, RZ ;  /* 0x000000288824723c */ /* 0x040fe200000018ff */
[----:B------:R-:W2:Y:S03]  /*5a80*/  SHFL.IDX PT, R181, R164, 0x2, 0x181f ;  /* 0x00581f00a4b57f89 */ /* 0x000ea600000e0000 */
[----:B------:R-:W-:Y:S01]  /*5a90*/  IADD3 R190, P2, R3, R244, RZ ;  /* 0x000000f403be7210 */ /* 0x000fe20007f5e0ff */
[C---:B-----5:R-:W-:Y:S01]  /*5aa0*/  IMAD.X R201, R183.reuse, 0x1, R247, P1 ;  /* 0x00000001b7c97824 */ /* 0x060fe200008e06f7 */
[----:B------:R-:W-:Y:S02]  /*5ab0*/  SHFL.IDX PT, R182, R164, 0x3, 0x181f ;  /* 0x00781f00a4b67f89 */ /* 0x000fe400000e0000 */
[C---:B------:R-:W-:Y:S01]  /*5ac0*/  HMMA.16816.F32 R40, R136.reuse, R42, RZ ;  /* 0x0000002a8828723c */ /* 0x040fe200000018ff */
[----:B------:R-:W-:Y:S02]  /*5ad0*/  IMAD.X R191, R183, 0x1, R245, P2 ;  /* 0x00000001b7bf7824 */ /* 0x000fe400010e06f5 */
[----:B------:R-:W-:Y:S01]  /*5ae0*/  LDSM.16.M88.4 R164, [R225] ;  /* 0x00000000e1a4783b */ /* 0x000fe20000000200 */
[-C--:B-1----:R-:W-:Y:S04]  /*5af0*/  IADD3 R180, P2, R189, R246.reuse, RZ ;  /* 0x000000f6bdb47210 */ /* 0x082fe80007f5e0ff */
        /* <DEDUP_REMOVED lines=8> */
[----:B------:R-:W1:Y:S05]  /*5b80*/  LDSM.16.M88.4 R132, [R230] ;  /* 0x00000000e684783b */ /* 0x000e6a0000000200 */
[----:B------:R-:W-:Y:S01]  /*5b90*/  @!PT LDS RZ, [RZ] ;  /* 0x00000000fffff984 */ /* 0x000fe20000000800 */
[----:B------:R-:W-:Y:S01]  /*5ba0*/  @!PT LDS RZ, [RZ] ;  /* 0x00000000fffff984 */ /* 0x000fe20000000800 */
[----:B------:R-:W-:Y:S01]  /*5bb0*/  @!PT LDS RZ, [RZ] ;  /* 0x00000000fffff984 */ /* 0x000fe20000000800 */
[----:B------:R3:W-:Y:S02]  /*5bc0*/  LDGSTS.E.BYPASS.LTC128B.128 [R243], [R192.64], !P4 ;  /* 0x00000000c0f37fae */ /* 0x0007e4000e101d4c */
[C---:B------:R-:W-:Y:S03]  /*5bd0*/  HMMA.16816.F32 R12, R140.reuse, R144, R12 ;  /* 0x000000908c0c723c */ /* 0x040fe6000000180c */
[----:B------:R3:W-:Y:S04]  /*5be0*/  LDGSTS.E.BYPASS.LTC128B.128 [R241+0x4100], [R194.64], !P3 ;  /* 0x04100000c2f17fae */ /* 0x0007e8000d901d4c */
[C---:B------:R-:W-:Y:S01]  /*5bf0*/  IADD3 R144, P1, R188.reuse, R246, RZ ;  /* 0x000000f6bc907210 */ /* 0x040fe20007f3e0ff */
[C---:B------:R-:W-:Y:S01]  /*5c00*/  HMMA.16816.F32 R16, R140.reuse, R146, R16 ;  /* 0x000000928c10723c */ /* 0x040fe20000001810 */
[----:B------:R4:W-:Y:S03]  /*5c10*/  LDGSTS.E.BYPASS.LTC128B.128 [R241+0x1100], [R200.64], !P4 ;  /* 0x01100000c8f17fae */ /* 0x0009e6000e101d4c */
[----:B--2---:R-:W-:Y:S01]  /*5c20*/  IMAD.X R145, R181, 0x1, R247, P1 ;  /* 0x00000001b5917824 */ /* 0x004fe200008e06f7 */
[-C--:B------:R-:W-:Y:S01]  /*5c30*/  IADD3 R188, P5, R188, R244.reuse, RZ ;  /* 0x000000f4bcbc7210 */ /* 0x080fe20007fbe0ff */
[----:B------:R2:W-:Y:S05]  /*5c40*/  LDGSTS.E.BYPASS.LTC128B.128 [R241+0x5100], [R190.64], !P3 ;  /* 0x05100000bef17fae */ /* 0x0005ea000d901d4c */
[----:B------:R5:W-:Y:S01]  /*5c50*/  LDGSTS.E.BYPASS.LTC128B.128 [R241+0x2100], [R144.64], !P4 ;  /* 0x0210000090f17fae */ /* 0x000be2000e101d4c */
[C---:B-1----:R-:W-:Y:S08]  /*5c60*/  HMMA.16816.F32 R20, R140.reuse, R132, R20 ;  /* 0x000000848c14723c */ /* 0x042ff00000001814 */
[C---:B------:R-:W-:Y:S04]  /*5c70*/  HMMA.16816.F32 R24, R140.reuse, R134, R24 ;  /* 0x000000868c18723c */ /* 0x040fe80000001818 */
[----:B--2---:R-:W-:Y:S01]  /*5c80*/  IADD3 R190, P1, R189, R244, RZ ;  /* 0x000000f4bdbe7210 */ /* 0x004fe20007f3e0ff */
[----:B------:R-:W-:Y:S02]  /*5c90*/  IMAD.X R189, R181, 0x1, R245, P5 ;  /* 0x00000001b5bd7824 */ /* 0x000fe400028e06f5 */
[C---:B------:R-:W-:Y:S01]  /*5ca0*/  IMAD.X R181, R182.reuse, 0x1, R247, P2 ;  /* 0x00000001b6b57824 */ /* 0x040fe200010e06f7 */
[C---:B------:R-:W-:Y:S02]  /*5cb0*/  HMMA.16816.F32 R28, R140.reuse, R148, R28 ;  /* 0x000000948c1c723c */ /* 0x040fe4000000181c */
[----:B------:R1:W-:Y:S02]  /*5cc0*/  LDGSTS.E.BYPASS.LTC128B.128 [R241+0x6100], [R188.64], !P3 ;  /* 0x06100000bcf17fae */ /* 0x0003e4000d901d4c */
[----:B------:R-:W-:Y:S01]  /*5cd0*/  IMAD.X R191, R182, 0x1, R245, P1 ;  /* 0x00000001b6bf7824 */ /* 0x000fe200008e06f5 */
[----:B------:R-:W-:Y:S02]  /*5ce0*/  PLOP3.LUT P1, PT, PT, PT, UP0, 0x80, 0x0 ;  /* 0x000000000000781c */ /* 0x000fe40003f2f008 */
[----:B------:R2:W-:Y:S01]  /*5cf0*/  LDGSTS.E.BYPASS.LTC128B.128 [R243+0x3000], [R180.64], !P4 ;  /* 0x03000000b4f37fae */ /* 0x0005e2000e101d4c */
[C---:B------:R-:W-:Y:S04]  /*5d00*/  HMMA.16816.F32 R32, R140.reuse, R150, R32 ;  /* 0x000000968c20723c */ /* 0x040fe80000001820 */
[----:B------:R1:W-:Y:S04]  /*5d10*/  LDGSTS.E.BYPASS.LTC128B.128 [R243+0x7000], [R190.64], !P3 ;  /* 0x07000000bef37fae */ /* 0x0003e8000d901d4c */
[C---:B------:R-:W-:Y:S01]  /*5d20*/  HMMA.16816.F32 R36, R140.reuse, R152, R36 ;  /* 0x000000988c24723c */ /* 0x040fe20000001824 */
[----:B-----5:R-:W5:Y:S05]  /*5d30*/  LDSM.16.M88.4 R144, [R235+0x8100] ;  /* 0x00810000eb90783b */ /* 0x020f6a0000000200 */
[----:B------:R-:W0:Y:S02]  /*5d40*/  LDGDEPBAR ;  /* 0x00000000000079af */ /* 0x000e240000000000 */
[C---:B------:R-:W-:Y:S03]  /*5d50*/  HMMA.16816.F32 R40, R140.reuse, R154, R40 ;  /* 0x0000009a8c28723c */ /* 0x040fe60000001828 */
[----:B------:R-:W4:Y:S05]  /*5d60*/  LDSM.16.M88.4 R132, [R235+0x8900] ;  /* 0x00890000eb84783b */ /* 0x000f2a0000000200 */
[C---:B------:R-:W-:Y:S01]  /*5d70*/  HMMA.16816.F32 R44, R140.reuse, R156, R44 ;  /* 0x0000009c8c2c723c */ /* 0x040fe2000000182c */
[----:B------:R-:W5:Y:S05]  /*5d80*/  LDSM.16.M88.4 R148, [R235+0x9100] ;  /* 0x00910000eb94783b */ /* 0x000f6a0000000200 */
[----:B------:R-:W5:Y:S02]  /*5d90*/  LDSM.16.M88.4 R152, [R235+0x9900] ;  /* 0x00990000eb98783b */ /* 0x000f640000000200 */
[C---:B------:R-:W-:Y:S03]  /*5da0*/  HMMA.16816.F32 R48, R140.reuse, R158, R48 ;  /* 0x0000009e8c30723c */ /* 0x040fe60000001830 */
[----:B------:R-:W5:Y:S05]  /*5db0*/  LDSM.16.M88.4 R156, [R235+0xa100] ;  /* 0x00a10000eb9c783b */ /* 0x000f6a0000000200 */
[C---:B------:R-:W-:Y:S01]  /*5dc0*/  HMMA.16816.F32 R52, R140.reuse, R160, R52 ;  /* 0x000000a08c34723c */ /* 0x040fe20000001834 */
[----:B--2---:R-:W-:Y:S05]  /*5dd0*/  LDSM.16.M88.4 R180, [R238+0xe100] ;  /* 0x00e10000eeb4783b */ /* 0x004fea0000000200 */
[----:B-1----:R-:W-:Y:S02]  /*5de0*/  LDSM.16.M88.4 R188, [R217] ;  /* 0x00000000d9bc783b */ /* 0x002fe40000000200 */
[C---:B------:R-:W-:Y:S03]  /*5df0*/  HMMA.16816.F32 R56, R140.reuse, R162, R56 ;  /* 0x000000a28c38723c */ /* 0x040fe60000001838 */
[----:B------:R-:W-:Y:S05]  /*5e00*/  LDSM.16.M88.4 R160, [R235+0xb100] ;  /* 0x00b10000eba0783b */ /* 0x000fea0000000200 */
[C---:B------:R-:W-:Y:S01]  /*5e10*/  HMMA.16816.F32 R60, R140.reuse, R164, R60 ;  /* 0x000000a48c3c723c */ /* 0x040fe2000000183c */
[----:B---3--:R-:W-:Y:S05]  /*5e20*/  LDSM.16.M88.4 R192, [R216] ;  /* 0x00000000d8c0783b */ /* 0x008fea0000000200 */
[----:B----4-:R-:W-:Y:S02]  /*5e30*/  LDSM.16.M88.4 R200, [R235+0xc100] ;  /* 0x00c10000ebc8783b */ /* 0x010fe40000000200 */
[----:B------:R-:W-:Y:S03]  /*5e40*/  HMMA.16816.F32 R64, R140, R166, R64 ;  /* 0x000000a68c40723c */ /* 0x000fe60000001840 */
[----:B------:R-:W-:Y:S05]  /*5e50*/  LDSM.16.M88.4 R164, [R224+0x800] ;  /* 0x00080000e0a4783b */ /* 0x000fea0000000200 */
[C---:B-----5:R-:W-:Y:S01]  /*5e60*/  HMMA.16816.F32 R4, R168.reuse, R144, R4 ;  /* 0x00000090a804723c */ /* 0x060fe20000001804 */
[----:B------:R-:W-:Y:S05]  /*5e70*/  LDSM.16.M88.4 R208, [R224+0x6800] ;  /* 0x00680000e0d0783b */ /* 0x000fea0000000200 */
[----:B------:R-:W-:Y:S02]  /*5e80*/  LDSM.16.M88.4 R212, [R224+0x7000] ;  /* 0x00700000e0d4783b */ /* 0x000fe40000000200 */
[C---:B------:R-:W-:Y:S03]  /*5e90*/  HMMA.16816.F32 R8, R168.reuse, R146, R8 ;  /* 0x00000092a808723c */ /* 0x040fe60000001808 */
[----:B------:R-:W1:Y:S05]  /*5ea0*/  LDSM.16.M88.4 R144, [R235+0xa900] ;  /* 0x00a90000eb90783b */ /* 0x000e6a0000000200 */
[C---:B------:R-:W-:Y:S08]  /*5eb0*/  HMMA.16816.F32 R12, R168.reuse, R132, R12 ;  /* 0x00000084a80c723c */ /* 0x040ff0000000180c */
[C---:B------:R-:W-:Y:S01]  /*5ec0*/  HMMA.16816.F32 R16, R168.reuse, R134, R16 ;  /* 0x00000086a810723c */ /* 0x040fe20000001810 */
[----:B------:R-:W2:Y:S07]  /*5ed0*/  LDSM.16.M88.4 R132, [R235+0xb900] ;  /* 0x00b90000eb84783b */ /* 0x000eae0000000200 */
        /* <DEDUP_REMOVED lines=8> */
[----:B------:R-:W-:Y:S07]  /*5f60*/  LDSM.16.M88.4 R156, [R224+0x3000] ;  /* 0x00300000e09c783b */ /* 0x000fee0000000200 */
[C---:B-1----:R-:W-:Y:S08]  /*5f70*/  HMMA.16816.F32 R44, R168.reuse, R144, R44 ;  /* 0x00000090a82c723c */ /* 0x042ff0000000182c */
[C---:B------:R-:W-:Y:S01]  /*5f80*/  HMMA.16816.F32 R48, R168.reuse, R146, R48 ;  /* 0x00000092a830723c */ /* 0x040fe20000001830 */
[----:B------:R-:W-:Y:S07]  /*5f90*/  LDSM.16.M88.4 R144, [R224+0x2000] ;  /* 0x00200000e090783b */ /* 0x000fee0000000200 */
[C---:B------:R-:W-:Y:S08]  /*5fa0*/  HMMA.16816.F32 R52, R168.reuse, R160, R52 ;  /* 0x000000a0a834723c */ /* 0x040ff00000001834 */
[C---:B------:R-:W-:Y:S01]  /*5fb0*/  HMMA.16816.F32 R56, R168.reuse, R162, R56 ;  /* 0x000000a2a838723c */ /* 0x040fe20000001838 */
[----:B------:R-:W-:Y:S07]  /*5fc0*/  LDSM.16.M88.4 R160, [R224+0x3800] ;  /* 0x00380000e0a0783b */ /* 0x000fee0000000200 */
[C---:B--2---:R-:W-:Y:S08]  /*5fd0*/  HMMA.16816.F32 R60, R168.reuse, R132, R60 ;  /* 0x00000084a83c723c */ /* 0x044ff0000000183c */
[----:B------:R-:W-:Y:S01]  /*5fe0*/  HMMA.16816.F32 R64, R168, R134, R64 ;  /* 0x00000086a840723c */ /* 0x000fe20000001840 */
[----:B------:R-:W1:Y:S07]  /*5ff0*/  LDSM.16.M88.4 R132, [R224+0x1800] ;  /* 0x00180000e084783b */ /* 0x000e6e0000000200 */
[C---:B---3--:R-:W-:Y:S08]  /*6000*/  HMMA.16816.F32 R4, R172.reuse, R148, R4 ;  /* 0x00000094ac04723c */ /* 0x048ff00000001804 */
[C---:B------:R-:W-:Y:S01]  /*6010*/  HMMA.16816.F32 R8, R172.reuse, R150, R8 ;  /* 0x00000096ac08723c */ /* 0x040fe20000001808 */
[----:B------:R-:W2:Y:S07]  /*6020*/  LDSM.16.M88.4 R148, [R224+0x2800] ;  /* 0x00280000e094783b */ /* 0x000eae0000000200 */
[C---:B------:R-:W-:Y:S08]  /*6030*/  HMMA.16816.F32 R12, R172.reuse, R164, R12 ;  /* 0x000000a4ac0c723c */ /* 0x040ff0000000180c */
        /* <DEDUP_REMOVED lines=8> */
[C---:B------:R-:W-:Y:S08]  /*60c0*/  HMMA.16816.F32 R36, R172.reuse, R144, R36 ;  /* 0x00000090ac24723c */ /* 0x040ff00000001824 */
[C---:B------:R-:W-:Y:S01]  /*60d0*/  HMMA.16816.F32 R40, R172.reuse, R146, R40 ;  /* 0x00000092ac28723c */ /* 0x040fe20000001828 */
[----:B------:R-:W5:Y:S07]  /*60e0*/  LDSM.16.M88.4 R144, [R238+0xd900] ;  /* 0x00d90000ee90783b */ /* 0x000f6e0000000200 */
[C---:B--2---:R-:W-:Y:S08]  /*60f0*/  HMMA.16816.F32 R44, R172.reuse, R148, R44 ;  /* 0x00000094ac2c723c */ /* 0x044ff0000000182c */
[C---:B------:R-:W-:Y:S01]  /*6100*/  HMMA.16816.F32 R48, R172.reuse, R150, R48 ;  /* 0x00000096ac30723c */ /* 0x040fe20000001830 */
[----:B------:R-:W2:Y:S07]  /*6110*/  LDSM.16.M88.4 R148, [R238+0xe900] ;  /* 0x00e90000ee94783b */ /* 0x000eae0000000200 */
[C---:B------:R-:W-:Y:S08]  /*6120*/  HMMA.16816.F32 R52, R172.reuse, R156, R52 ;  /* 0x0000009cac34723c */ /* 0x040ff00000001834 */
[C---:B------:R-:W-:Y:S01]  /*6130*/  HMMA.16816.F32 R56, R172.reuse, R158, R56 ;  /* 0x0000009eac38723c */ /* 0x040fe20000001838 */
[----:B------:R-:W-:Y:S07]  /*6140*/  LDSM.16.M88.4 R156, [R222] ;  /* 0x00000000de9c783b */ /* 0x000fee0000000200 */
[C---:B------:R-:W-:Y:S08]  /*6150*/  HMMA.16816.F32 R60, R172.reuse, R160, R60 ;  /* 0x000000a0ac3c723c */ /* 0x040ff0000000183c */
[----:B------:R-:W-:Y:S01]  /*6160*/  HMMA.16816.F32 R64, R172, R162, R64 ;  /* 0x000000a2ac40723c */ /* 0x000fe20000001840 */
[----:B------:R-:W-:Y:S07]  /*6170*/  LDSM.16.M88.4 R160, [R221] ;  /* 0x00000000dda0783b */ /* 0x000fee0000000200 */
[C---:B---3--:R-:W-:Y:S08]  /*6180*/  HMMA.16816.F32 R4, R176.reuse, R164, R4 ;  /* 0x000000a4b004723c */ /* 0x048ff00000001804 */
[C---:B------:R-:W-:Y:S01]  /*6190*/  HMMA.16816.F32 R8, R176.reuse, R166, R8 ;  /* 0x000000a6b008723c */ /* 0x040fe20000001808 */
[----:B------:R-:W-:Y:S07]  /*61a0*/  LDSM.16.M88.4 R164, [R220] ;  /* 0x00000000dca4783b */ /* 0x000fee0000000200 */
[C---:B----4-:R-:W-:Y:S08]  /*61b0*/  HMMA.16816.F32 R12, R176.reuse, R152, R12 ;  /* 0x00000098b00c723c */ /* 0x050ff0000000180c */
[C---:B------:R-:W-:Y:S01]  /*61c0*/  HMMA.16816.F32 R16, R176.reuse, R154, R16 ;  /* 0x0000009ab010723c */ /* 0x040fe20000001810 */
[----:B------:R-:W-:Y:S07]  /*61d0*/  LDSM.16.M88.4 R152, [R223] ;  /* 0x00000000df98783b */ /* 0x000fee0000000200 */
[C---:B-1----:R-:W-:Y:S08]  /*61e0*/  HMMA.16816.F32 R20, R176.reuse, R132, R20 ;  /* 0x00000084b014723c */ /* 0x042ff00000001814 */
[C---:B------:R-:W-:Y:S01]  /*61f0*/  HMMA.16816.F32 R24, R176.reuse, R134, R24 ;  /* 0x00000086b018723c */ /* 0x040fe20000001818 */
[----:B------:R-:W1:Y:S07]  /*6200*/  LDSM.16.M88.4 R132, [R238+0xf100] ;  /* 0x00f10000ee84783b */ /* 0x000e6e0000000200 */
[C---:B-----5:R-:W-:Y:S08]  /*6210*/  HMMA.16816.F32 R28, R176.reuse, R144, R28 ;  /* 0x00000090b01c723c */ /* 0x060ff0000000181c */
[C---:B------:R-:W-:Y:S01]  /*6220*/  HMMA.16816.F32 R32, R176.reuse, R146, R32 ;  /* 0x00000092b020723c */ /* 0x040fe20000001820 */
[----:B------:R-:W3:Y:S07]  /*6230*/  LDSM.16.M88.4 R144, [R238+0xf900] ;  /* 0x00f90000ee90783b */ /* 0x000eee0000000200 */
[C---:B------:R-:W-:Y:S08]  /*6240*/  HMMA.16816.F32 R36, R176.reuse, R180, R36 ;  /* 0x000000b4b024723c */ /* 0x040ff00000001824 */
[C---:B------:R-:W-:Y:S01]  /*6250*/  HMMA.16816.F32 R40, R176.reuse, R182, R40 ;  /* 0x000000b6b028723c */ /* 0x040fe20000001828 */
[----:B------:R-:W-:Y:S07]  /*6260*/  LDSM.16.M88.4 R180, [R218] ;  /* 0x00000000dab4783b */ /* 0x000fee0000000200 */
[C---:B--2---:R-:W-:Y:S08]  /*6270*/  HMMA.16816.F32 R44, R176.reuse, R148, R44 ;  /* 0x00000094b02c723c */ /* 0x044ff0000000182c */
[C---:B------:R-:W-:Y:S01]  /*6280*/  HMMA.16816.F32 R48, R176.reuse, R150, R48 ;  /* 0x00000096b030723c */ /* 0x040fe20000001830 */
[----:B------:R-:W2:Y:S07]  /*6290*/  LDSM.16.M88.4 R148, [R219] ;  /* 0x00000000db94783b */ /* 0x000eae0000000200 */
[C---:B-1----:R-:W-:Y:S08]  /*62a0*/  HMMA.16816.F32 R52, R176.reuse, R132, R52 ;  /* 0x00000084b034723c */ /* 0x042ff00000001834 */
[C---:B------:R-:W-:Y:S01]  /*62b0*/  HMMA.16816.F32 R56, R176.reuse, R134, R56 ;  /* 0x00000086b038723c */ /* 0x040fe20000001838 */
[----:B------:R-:W1:Y:S07]  /*62c0*/  LDSM.16.M88.4 R132, [R235+0xc900] ;  /* 0x00c90000eb84783b */ /* 0x000e6e0000000200 */
[C---:B---3--:R-:W-:Y:S08]  /*62d0*/  HMMA.16816.F32 R60, R176.reuse, R144, R60 ;  /* 0x00000090b03c723c */ /* 0x048ff0000000183c */
[----:B------:R-:W-:Y:S01]  /*62e0*/  HMMA.16816.F32 R64, R176, R146, R64 ;  /* 0x00000092b040723c */ /* 0x000fe20000001840 */
        /* <DEDUP_REMOVED lines=13> */
[C---:B--2---:R-:W-:Y:S08]  /*63c0*/  HMMA.16816.F32 R36, R184.reuse, R148, R36 ;  /* 0x00000094b824723c */ /* 0x044ff00000001824 */
[C---:B------:R-:W-:Y:S01]  /*63d0*/  HMMA.16816.F32 R40, R184.reuse, R150, R40 ;  /* 0x00000096b828723c */ /* 0x040fe20000001828 */
[----:B------:R-:W2:Y:S07]  /*63e0*/  LDSM.16.M88.4 R148, [R235+0xd900] ;  /* 0x00d90000eb94783b */ /* 0x000eae0000000200 */
[C---:B------:R-:W-:Y:S08]  /*63f0*/  HMMA.16816.F32 R44, R184.reuse, R180, R44 ;  /* 0x000000b4b82c723c */ /* 0x040ff0000000182c */
[C---:B------:R-:W-:Y:S01]  /*6400*/  HMMA.16816.F32 R48, R184.reuse, R182, R48 ;  /* 0x000000b6b830723c */ /* 0x040fe20000001830 */
[----:B------:R-:W4:Y:S07]  /*6410*/  LDSM.16.M88.4 R180, [R224+0x4000] ;  /* 0x00400000e0b4783b */ /* 0x000f2e0000000200 */
[C---:B------:R-:W-:Y:S08]  /*6420*/  HMMA.16816.F32 R52, R184.reuse, R188, R52 ;  /* 0x000000bcb834723c */ /* 0x040ff00000001834 */
[C---:B------:R-:W-:Y:S01]  /*6430*/  HMMA.16816.F32 R56, R184.reuse, R190, R56 ;  /* 0x000000beb838723c */ /* 0x040fe20000001838 */
[----:B------:R-:W-:Y:S07]  /*6440*/  LDSM.16.M88.4 R188, [R224+0x5000] ;  /* 0x00500000e0bc783b */ /* 0x000fee0000000200 */
[C---:B------:R-:W-:Y:S08]  /*6450*/  HMMA.16816.F32 R60, R184.reuse, R192, R60 ;  /* 0x000000c0b83c723c */ /* 0x040ff0000000183c */
[----:B------:R-:W-:Y:S01]  /*6460*/  HMMA.16816.F32 R64, R184, R194, R64 ;  /* 0x000000c2b840723c */ /* 0x000fe20000001840 */
[----:B------:R-:W-:Y:S07]  /*6470*/  LDSM.16.M88.4 R192, [R224+0x5800] ;  /* 0x00580000e0c0783b */ /* 0x000fee0000000200 */
        /* <DEDUP_REMOVED lines=8> */
[----:B------:R-:W3:Y:S01]  /*6500*/  LDSM.16.M88.4 R144, [R224+0x7800] ;  /* 0x00780000e090783b */ /* 0x000ee20000000200 */
[----:B------:R-:W-:Y:S04]  /*6510*/  DEPBAR.LE SB0, 0x0 ;  /* 0x000080000000791a */ /* 0x000fe80000000000 */
[----:B------:R-:W-:Y:S02]  /*6520*/  BAR.SYNC.DEFER_BLOCKING 0x0 ;  /* 0x0000000000007b1d */ /* 0x000fe40000010000 */
        /* <DEDUP_REMOVED lines=24> */
[C---:B---3--:R-:W-:Y:S08]  /*66b0*/  HMMA.16816.F32 R60, R204.reuse, R144, R60 ;  /* 0x00000090cc3c723c */ /* 0x048ff0000000183c */
[----:B------:R-:W-:Y:S01]  /*66c0*/  HMMA.16816.F32 R64, R204, R146, R64 ;  /* 0x00000092cc40723c */ /* 0x000fe20000001840 */
[----:B------:R-:W-:-:S07]  /*66d0*/  @P1 BRA `(.L_x_1792) ;  /* 0xffffecc000001947 */ /* 0x000fce000383ffff */
.L_x_1791:
[----:B------:R-:W-:Y:S01]  /*66e0*/  FMNMX.FTZ R134, R4, R2, !PT ;  /* 0x0000000204867209 */ /* 0x000fe20007810000 */
[----:B---3--:R-:W-:Y:S01]  /*66f0*/  LDSM.16.MT88.4 R144, [R236+0x100] ;  /* 0x00010000ec90783b */ /* 0x008fe20000004200 */
        /* <DEDUP_REMOVED lines=69> */
[----:B------:R-:W-:Y:S08]  /*6b50*/  SHFL.BFLY PT, R132, R134, 0x2, 0x1f ;  /* 0x0c401f0086847f89 */ /* 0x000ff000000e0000 */
[----:B------:R-:W1:Y:S02]  /*6b60*/  SHFL.BFLY PT, R133, R3, 0x2, 0x1f ;  /* 0x0c401f0003857f89 */ /* 0x000e6400000e0000 */
[----:B-1----:R-:W-:Y:S02]  /*6b70*/  FMNMX.FTZ R133, R3, R133, !PT ;  /* 0x0000008503857209 */ /* 0x002fe40007810000 */
[----:B------:R-:W-:Y:S04]  /*6b80*/  FMNMX.FTZ R134, R134, R132, !PT ;  /* 0x0000008486867209 */ /* 0x000fe80007810000 */
[----:B------:R-:W1:Y:S08]  /*6b90*/  SHFL.BFLY PT, R3, R133, 0x1, 0x1f ;  /* 0x0c201f0085037f89 */ /* 0x000e7000000e0000 */
        /* <DEDUP_REMOVED lines=10> */
[--C-:B------:R-:W-:Y:S02]  /*6c40*/  FFMA.FTZ R134, R8, c[0x0][0x2d0], -R162.reuse ;  /* 0x0000b40008867a23 */ /* 0x100fe400000108a2 */
[--C-:B------:R-:W-:Y:S02]  /*6c50*/  FFMA.FTZ R135, R9, c[0x0][0x2d0], -R162.reuse ;  /* 0x0000b40009877a23 */ /* 0x100fe400000108a2 */
[----:B------:R-:W-:Y:S02]  /*6c60*/  FMUL.FTZ R2, R2, c[0x0][0x2d0] ;  /* 0x0000b40002027a20 */ /* 0x000fe40000410000 */
        /* <DEDUP_REMOVED lines=11> */
[----:B------:R-:W-:Y:S01]  /*6d20*/  LDSM.16.MT88.4 R20, [R234+0x4900] ;  /* 0x00490000ea14783b */ /* 0x000fe20000004200 */
[--C-:B------:R-:W-:Y:S02]  /*6d30*/  FFMA.FTZ R183, R32, c[0x0][0x2d0], -R162.reuse ;  /* 0x0000b40020b77a23 */ /* 0x100fe400000108a2 */
[--C-:B------:R-:W-:Y:S02]  /*6d40*/  FFMA.FTZ R188, R33, c[0x0][0x2d0], -R162.reuse ;  /* 0x0000b40021bc7a23 */ /* 0x100fe400000108a2 */
[----:B------:R-:W2:Y:S01]  /*6d50*/  MUFU.EX2 R0, R0 ;  /* 0x0000000000007308 */ /* 0x000ea20000000800 */
[--C-:B------:R-:W-:Y:S02]  /*6d60*/  FFMA.FTZ R189, R34, c[0x0][0x2d0], -R161.reuse ;  /* 0x0000b40022bd7a23 */ /* 0x100fe400000108a1 */
[--C-:B------:R-:W-:Y:S02]  /*6d70*/  FFMA.FTZ R190, R35, c[0x0][0x2d0], -R161.reuse ;  /* 0x0000b40023be7a23 */ /* 0x100fe400000108a1 */
[----:B------:R-:W-:Y:S01]  /*6d80*/  LDSM.16.MT88.4 R32, [R234+0x1900] ;  /* 0x00190000ea20783b */ /* 0x000fe20000004200 */
[--C-:B------:R-:W-:Y:S02]  /*6d90*/  FFMA.FTZ R192, R36, c[0x0][0x2d0], -R162.reuse ;  /* 0x0000b40024c07a23 */ /* 0x100fe400000108a2 */
[--C-:B------:R-:W-:Y:S02]  /*6da0*/  FFMA.FTZ R191, R37, c[0x0][0x2d0], -R162.reuse ;  /* 0x0000b40025bf7a23 */ /* 0x100fe400000108a2 */
[----:B------:R-:W-:Y:S01]  /*6db0*/  MUFU.EX2 R157, R157 ;  /* 0x0000009d009d7308 */ /* 0x000fe20000000800 */
[--C-:B------:R-:W-:Y:S02]  /*6dc0*/  FFMA.FTZ R193, R38, c[0x0][0x2d0], -R161.reuse ;  /* 0x0000b40026c17a23 */ /* 0x100fe400000108a1 */
[--C-:B------:R-:W-:Y:S02]  /*6dd0*/  FFMA.FTZ R194, R39, c[0x0][0x2d0], -R161.reuse ;  /* 0x0000b40027c27a23 */ /* 0x100fe400000108a1 */
[C---:B-1----:R-:W-:Y:S01]  /*6de0*/  FMUL.FTZ R4, R2.reuse, R128 ;  /* 0x0000008002047220 */ /* 0x042fe20000410000 */
[----:B------:R-:W-:Y:S01]  /*6df0*/  LDSM.16.MT88.4 R36, [R234+0x5900] ;  /* 0x00590000ea24783b */ /* 0x000fe20000004200 */
[C---:B------:R-:W-:Y:S02]  /*6e00*/  FMUL.FTZ R5, R2.reuse, R129 ;  /* 0x0000008102057220 */ /* 0x040fe40000410000 */
[C---:B------:R-:W-:Y:S01]  /*6e10*/  FMUL.FTZ R8, R2.reuse, R124 ;  /* 0x0000007c02087220 */ /* 0x040fe20000410000 */
[----:B------:R-:W1:Y:S01]  /*6e20*/  MUFU.EX2 R133, R133 ;  /* 0x0000008500857308 */ /* 0x000e620000000800 */
[C---:B------:R-:W-:Y:S02]  /*6e30*/  FMUL.FTZ R9, R2.reuse, R125 ;  /* 0x0000007d02097220 */ /* 0x040fe40000410000 */
[----:B------:R-:W-:Y:S02]  /*6e40*/  FMUL.FTZ R68, R2, R68 ;  /* 0x0000004402447220 */ /* 0x000fe40000410000 */
[C---:B--2---:R-:W-:Y:S02]  /*6e50*/  FMUL.FTZ R6, R0.reuse, R130 ;  /* 0x0000008200067220 */ /* 0x044fe40000410000 */
[C---:B------:R-:W-:Y:S02]  /*6e60*/  FMUL.FTZ R7, R0.reuse, R131 ;  /* 0x0000008300077220 */ /* 0x040fe40000410000 */
[C---:B------:R-:W-:Y:S01]  /*6e70*/  FMUL.FTZ R10, R0.reuse, R126 ;  /* 0x0000007e000a7220 */ /* 0x040fe20000410000 */
[----:B------:R-:W2:Y:S01]  /*6e80*/  MUFU.EX2 R135, R135 ;  /* 0x0000008700877308 */ /* 0x000ea20000000800 */
[----:B------:R-:W-:Y:S02]  /*6e90*/  FMUL.FTZ R11, R0, R127 ;  /* 0x0000007f000b7220 */ /* 0x000fe40000410000 */
[----:B------:R-:W3:Y:S01]  /*6ea0*/  LDSM.16.MT88.4 R124, [R232+0x100] ;  /* 0x00010000e87c783b */ /* 0x000ee20000004200 */
[----:B------:R-:W-:Y:S02]  /*6eb0*/  FMUL.FTZ R69, R2, R69 ;  /* 0x0000004502457220 */ /* 0x000fe40000410000 */
[C---:B------:R-:W-:Y:S02]  /*6ec0*/  FMUL.FTZ R70, R0.reuse, R70 ;  /* 0x0000004600467220 */ /* 0x040fe40000410000 */
[----:B------:R-:W-:Y:S02]  /*6ed0*/  FMUL.FTZ R71, R0, R71 ;  /* 0x0000004700477220 */ /* 0x000fe40000410000 */
[----:B------:R-:W-:Y:S01]  /*6ee0*/  MUFU.EX2 R156, R156 ;  /* 0x0000009c009c7308 */ /* 0x000fe20000000800 */
[C---:B------:R-:W-:Y:S02]  /*6ef0*/  FMUL.FTZ R72, R2.reuse, R72 ;  /* 0x0000004802487220 */ /* 0x040fe40000410000 */
[----:B------:R-:W-:Y:S01]  /*6f00*/  FMUL.FTZ R73, R2, R73 ;  /* 0x0000004902497220 */ /* 0x000fe20000410000 */
[----:B-1----:R-:W-:Y:S01]  /*6f10*/  F2FP.PACK_AB R128, R133, R157 ;  /* 0x0000009d8580723e */ /* 0x002fe200000000ff */
[C---:B------:R-:W-:Y:S02]  /*6f20*/  FMUL.FTZ R74, R0.reuse, R74 ;  /* 0x0000004a004a7220 */ /* 0x040fe40000410000 */
[----:B------:R-:W-:Y:S02]  /*6f30*/  FMUL.FTZ R75, R0, R75 ;  /* 0x0000004b004b7220 */ /* 0x000fe40000410000 */
[C---:B------:R-:W-:Y:S01]  /*6f40*/  FMUL.FTZ R76, R2.reuse, R76 ;  /* 0x0000004c024c7220 */ /* 0x040fe20000410000 */
[----:B------:R-:W1:Y:S01]  /*6f50*/  MUFU.EX2 R158, R158 ;  /* 0x0000009e009e7308 */ /* 0x000e620000000800 */
[----:B------:R-:W-:Y:S02]  /*6f60*/  FMUL.FTZ R77, R2, R77 ;  /* 0x0000004d024d7220 */ /* 0x000fe40000410000 */
[C---:B------:R-:W-:Y:S01]  /*6f70*/  FMUL.FTZ R78, R0.reuse, R78 ;  /* 0x0000004e004e7220 */ /* 0x040fe20000410000 */
[----:B--2---:R-:W-:Y:S01]  /*6f80*/  F2FP.PACK_AB R130, R135, R134 ;  /* 0x000000868782723e */ /* 0x004fe200000000ff */
[----:B------:R-:W-:Y:S02]  /*6f90*/  FMUL.FTZ R79, R0, R79 ;  /* 0x0000004f004f7220 */ /* 0x000fe40000410000 */
[C---:B------:R-:W-:Y:S02]  /*6fa0*/  FMUL.FTZ R80, R2.reuse, R80 ;  /* 0x0000005002507220 */ /* 0x040fe40000410000 */
[----:B------:R-:W-:Y:S01]  /*6fb0*/  FMUL.FTZ R81, R2, R81 ;  /* 0x0000005102517220 */ /* 0x000fe20000410000 */
[----:B------:R-:W2:Y:S01]  /*6fc0*/  MUFU.EX2 R160, R160 ;  /* 0x000000a000a07308 */ /* 0x000ea20000000800 */
[C---:B------:R-:W-:Y:S02]  /*6fd0*/  FMUL.FTZ R82, R0.reuse, R82 ;  /* 0x0000005200527220 */ /* 0x040fe40000410000 */
[----:B------:R-:W-:Y:S02]  /*6fe0*/  FMUL.FTZ R83, R0, R83 ;  /* 0x0000005300537220 */ /* 0x000fe40000410000 */
[C---:B------:R-:W-:Y:S02]  /*6ff0*/  FMUL.FTZ R84, R2.reuse, R84 ;  /* 0x0000005402547220 */ /* 0x040fe40000410000 */
[----:B------:R-:W-:Y:S02]  /*7000*/  FMUL.FTZ R85, R2, R85 ;  /* 0x0000005502557220 */ /* 0x000fe40000410000 */
[C---:B------:R-:W-:Y:S01]  /*7010*/  FMUL.FTZ R86, R0.reuse, R86 ;  /* 0x0000005600567220 */ /* 0x040fe20000410000 */
[----:B------:R-:W-:Y:S01]  /*7020*/  MUFU.EX2 R180, R180 ;  /* 0x000000b400b47308 */ /* 0x000fe20000000800 */
[----:B------:R-:W-:Y:S02]  /*7030*/  FMUL.FTZ R87, R0, R87 ;  /* 0x0000005700577220 */ /* 0x000fe40000410000 */
[--C-:B------:R-:W-:Y:S01]  /*7040*/  FFMA.FTZ R195, R40, c[0x0][0x2d0], -R162.reuse ;  /* 0x0000b40028c37a23 */ /* 0x100fe200000108a2 */
[----:B-1----:R-:W-:Y:S01]  /*7050*/  F2FP.PACK_AB R129, R158, R156 ;  /* 0x0000009c9e81723e */ /* 0x002fe200000000ff */
[--C-:B------:R-:W-:Y:S02]  /*7060*/  FFMA.FTZ R200, R41, c[0x0][0x2d0], -R162.reuse ;  /* 0x0000b40029c87a23 */ /* 0x100fe400000108a2 */
[--C-:B------:R-:W-:Y:S02]  /*7070*/  FFMA.FTZ R201, R42, c[0x0][0x2d0], -R161.reuse ;  /* 0x0000b4002ac97a23 */ /* 0x100fe400000108a1 */
[--C-:B------:R-:W-:Y:S01]  /*7080*/  FFMA.FTZ R202, R43, c[0x0][0x2d0], -R161.reuse ;  /* 0x0000b4002bca7a23 */ /* 0x100fe200000108a1 */
[----:B------:R-:W-:Y:S01]  /*7090*/  MUFU.EX2 R167, R167 ;  /* 0x000000a700a77308 */ /* 0x000fe20000000800 */
[----:B------:R-:W-:Y:S01]  /*70a0*/  LDSM.16.MT88.4 R40, [R232+0x6100] ;  /* 0x00610000e828783b */ /* 0x000fe20000004200 */
[--C-:B------:R-:W-:Y:S01]  /*70b0*/  FFMA.FTZ R203, R48, c[0x0][0x2d0], -R162.reuse ;  /* 0x0000b40030cb7a23 */ /* 0x100fe200000108a2 */
[----:B--2---:R-:W-:Y:S01]  /*70c0*/  F2FP.PACK_AB R131, R160, R159 ;  /* 0x0000009fa083723e */ /* 0x004fe200000000ff */
[--C-:B------:R-:W-:Y:S02]  /*70d0*/  FFMA.FTZ R208, R49, c[0x0][0x2d0], -R162.reuse ;  /* 0x0000b40031d07a23 */ /* 0x100fe400000108a2 */
[--C-:B------:R-:W-:Y:S02]  /*70e0*/  FFMA.FTZ R209, R50, c[0x0][0x2d0], -R161.reuse ;  /* 0x0000b40032d17a23 */ /* 0x100fe400000108a1 */
[--C-:B------:R-:W-:Y:S02]  /*70f0*/  FFMA.FTZ R210, R51, c[0x0][0x2d0], -R161.reuse ;  /* 0x0000b40033d27a23 */ /* 0x100fe400000108a1 */
[----:B------:R-:W-:Y:S01]  /*7100*/  MUFU.EX2 R181, R181 ;  /* 0x000000b500b57308 */ /* 0x000fe20000000800 */
[C---:B------:R-:W-:Y:S01]  /*7110*/  HMMA.16816.F32 R4, R128.reuse, R144, R4 ;  /* 0x000000908004723c */ /* 0x040fe20000001804 */
[----:B------:R-:W-:Y:S04]  /*7120*/  LDSM.16.MT88.4 R48, [R232+0x7100] ;  /* 0x00710000e830783b */ /* 0x000fe80000004200 */
[C---:B------:R-:W-:Y:S02]  /*7130*/  FMUL.FTZ R88, R2.reuse, R88 ;  /* 0x0000005802587220 */ /* 0x040fe40000410000 */
[----:B------:R-:W-:Y:S01]  /*7140*/  FMUL.FTZ R89, R2, R89 ;  /* 0x0000005902597220 */ /* 0x000fe20000410000 */
[C---:B------:R-:W-:Y:S01]  /*7150*/  HMMA.16816.F32 R8, R128.reuse, R146, R8 ;  /* 0x000000928008723c */ /* 0x040fe20000001808 */
[----:B------:R-:W1:Y:S01]  /*7160*/  LDSM.16.MT88.4 R144, [R236+0x4100] ;  /* 0x00410000ec90783b */ /* 0x000e620000004200 */
[----:B------:R-:W-:Y:S02]  /*7170*/  MUFU.EX2 R182, R182 ;  /* 0x000000b600b67308 */ /* 0x000fe40000000800 */
[C---:B------:R-:W-:Y:S02]  /*7180*/  FMUL.FTZ R90, R0.reuse, R90 ;  /* 0x0000005a005a7220 */ /* 0x040fe40000410000 */
[----:B------:R-:W-:Y:S02]  /*7190*/  FMUL.FTZ R91, R0, R91 ;  /* 0x0000005b005b7220 */ /* 0x000fe40000410000 */
[C---:B------:R-:W-:Y:S04]  /*71a0*/  HMMA.16816.F32 R68, R128.reuse, R148, R68 ;  /* 0x000000948044723c */ /* 0x040fe80000001844 */
[C---:B------:R-:W-:Y:S01]  /*71b0*/  FMUL.FTZ R92, R2.reuse, R92 ;  /* 0x0000005c025c7220 */ /* 0x040fe20000410000 */
[----:B------:R-:W-:Y:S01]  /*71c0*/  MUFU.EX2 R183, R183 ;  /* 0x000000b700b77308 */ /* 0x000fe20000000800 */
[----:B------:R-:W-:Y:S02]  /*71d0*/  FMUL.FTZ R93, R2, R93 ;  /* 0x0000005d025d7220 */ /* 0x000fe40000410000 */
[C---:B------:R-:W-:Y:S01]  /*71e0*/  HMMA.16816.F32 R72, R128.reuse, R150, R72 ;  /* 0x000000968048723c */ /* 0x040fe20000001848 */
[----:B------:R-:W2:Y:S03]  /*71f0*/  LDSM.16.MT88.4 R148, [R234+0x4100] ;  /* 0x00410000ea94783b */ /* 0x000ea60000004200 */
[C---:B------:R-:W-:Y:S02]  /*7200*/  FMUL.FTZ R94, R0.reuse, R94 ;  /* 0x0000005e005e7220 */ /* 0x040fe40000410000 */
[----:B------:R-:W-:Y:S01]  /*7210*/  FMUL.FTZ R95, R0, R95 ;  /* 0x0000005f005f7220 */ /* 0x000fe20000410000 */
[----:B------:R-:W-:Y:S01]  /*7220*/  MUFU.EX2 R188, R188 ;  /* 0x000000bc00bc7308 */ /* 0x000fe20000000800 */
[C---:B------:R-:W-:Y:S04]  /*7230*/  HMMA.16816.F32 R76, R128.reuse, R152, R76 ;  /* 0x00000098804c723c */ /* 0x040fe8000000184c */
[C---:B------:R-:W-:Y:S02]  /*7240*/  FMUL.FTZ R96, R2.reuse, R96 ;  /* 0x0000006002607220 */ /* 0x040fe40000410000 */
[----:B------:R-:W-:Y:S02]  /*7250*/  FMUL.FTZ R97, R2, R97 ;  /* 0x0000006102617220 */ /* 0x000fe40000410000 */
[C---:B------:R-:W-:Y:S01]  /*7260*/  HMMA.16816.F32 R80, R128.reuse, R154, R80 ;  /* 0x0000009a8050723c */ /* 0x040fe20000001850 */
[----:B------:R-:W-:Y:S03]  /*7270*/  MUFU.EX2 R189, R189 ;  /* 0x000000bd00bd7308 */ /* 0x000fe60000000800 */
[C---:B------:R-:W-:Y:S02]  /*7280*/  FMUL.FTZ R98, R0.reuse, R98 ;  /* 0x0000006200627220 */ /* 0x040fe40000410000 */
[----:B------:R-:W-:Y:S02]  /*7290*/  FMUL.FTZ R99, R0, R99 ;  /* 0x0000006300637220 */ /* 0x000fe40000410000 */
[C---:B---3--:R-:W-:Y:S03]  /*72a0*/  HMMA.16816.F32 R84, R128.reuse, R124, R84 ;  /* 0x0000007c8054723c */ /* 0x048fe60000001854 */
[----:B------:R-:W-:Y:S01]  /*72b0*/  MUFU.EX2 R190, R190 ;  /* 0x000000be00be7308 */ /* 0x000fe20000000800 */
[--C-:B------:R-:W-:Y:S02]  /*72c0*/  FFMA.FTZ R152, R12, c[0x0][0x2d0], -R162.reuse ;  /* 0x0000b4000c987a23 */ /* 0x100fe400000108a2 */
[C---:B------:R-:W-:Y:S02]  /*72d0*/  FMUL.FTZ R12, R2.reuse, R120 ;  /* 0x00000078020c7220 */ /* 0x040fe40000410000 */
[C---:B------:R-:W-:Y:S01]  /*72e0*/  HMMA.16816.F32 R88, R128.reuse, R126, R88 ;  /* 0x0000007e8058723c */ /* 0x040fe20000001858 */
[----:B------:R-:W3:Y:S03]  /*72f0*/  LDSM.16.MT88.4 R124, [R233+0x4100] ;  /* 0x00410000e97c783b */ /* 0x000ee60000004200 */
[--C-:B------:R-:W-:Y:S01]  /*7300*/  FFMA.FTZ R153, R13, c[0x0][0x2d0], -R162.reuse ;  /* 0x0000b4000d997a23 */ /* 0x100fe200000108a2 */
[----:B------:R-:W-:Y:S01]  /*7310*/  MUFU.EX2 R152, R152 ;  /* 0x0000009800987308 */ /* 0x000fe20000000800 */
[----:B------:R-:W-:Y:S02]  /*7320*/  FMUL.FTZ R13, R2, R121 ;  /* 0x00000079020d7220 */ /* 0x000fe40000410000 */
[C---:B-1----:R-:W-:Y:S04]  /*7330*/  HMMA.16816.F32 R92, R128.reuse, R144, R92 ;  /* 0x00000090805c723c */ /* 0x042fe8000000185c */
[--C-:B------:R-:W-:Y:S02]  /*7340*/  FFMA.FTZ R154, R14, c[0x0][0x2d0], -R161.reuse ;  /* 0x0000b4000e9a7a23 */ /* 0x100fe400000108a1 */
[C---:B------:R-:W-:Y:S01]  /*7350*/  FMUL.FTZ R14, R0.reuse, R122 ;  /* 0x0000007a000e7220 */ /* 0x040fe20000410000 */
[----:B------:R-:W1:Y:S01]  /*7360*/  MUFU.EX2 R153, R153 ;  /* 0x0000009900997308 */ /* 0x000e620000000800 */
[C---:B------:R-:W-:Y:S01]  /*7370*/  HMMA.16816.F32 R96, R128.reuse, R146, R96 ;  /* 0x000000928060723c */ /* 0x040fe20000001860 */
[----:B------:R-:W-:Y:S03]  /*7380*/  LDSM.16.MT88.4 R144, [R236+0x900] ;  /* 0x00090000ec90783b */ /* 0x000fe60000004200 */
[--C-:B------:R-:W-:Y:S02]  /*7390*/  FFMA.FTZ R155, R15, c[0x0][0x2d0], -R161.reuse ;  /* 0x0000b4000f9b7a23 */ /* 0x100fe400000108a1 */
[----:B------:R-:W-:Y:S02]  /*73a0*/  FMUL.FTZ R15, R0, R123 ;  /* 0x0000007b000f7220 */ /* 0x000fe40000410000 */
[C---:B------:R-:W-:Y:S01]  /*73b0*/  FMUL.FTZ R100, R2.reuse, R100 ;  /* 0x0000006402647220 */ /* 0x040fe20000410000 */
[----:B------:R-:W4:Y:S01]  /*73c0*/  LDSM.16.MT88.4 R120, [R232+0x4100] ;  /* 0x00410000e878783b */ /* 0x000f220000004200 */
[----:B------:R-:W-:Y:S02]  /*73d0*/  MUFU.EX2 R154, R154 ;  /* 0x0000009a009a7308 */ /* 0x000fe40000000800 */
[----:B------:R-:W-:Y:S01]  /*73e0*/  FMUL.FTZ R101, R2, R101 ;  /* 0x0000006502657220 */ /* 0x000fe20000410000 */
[C---:B--2---:R-:W-:Y:S03]  /*73f0*/  HMMA.16816.F32 R12, R128.reuse, R148, R12 ;  /* 0x00000094800c723c */ /* 0x044fe6000000180c */
[C---:B------:R-:W-:Y:S02]  /*7400*/  FMUL.FTZ R102, R0.reuse, R102 ;  /* 0x0000006600667220 */ /* 0x040fe40000410000 */
[----:B------:R-:W-:Y:S02]  /*7410*/  FMUL.FTZ R103, R0, R103 ;  /* 0x0000006700677220 */ /* 0x000fe40000410000 */
[C---:B------:R-:W-:Y:S01]  /*7420*/  FMUL.FTZ R104, R2.reuse, R104 ;  /* 0x0000006802687220 */ /* 0x040fe20000410000 */
[----:B------:R-:W2:Y:S01]  /*7430*/  MUFU.EX2 R155, R155 ;  /* 0x0000009b009b7308 */ /* 0x000ea20000000800 */
[----:B------:R-:W-:Y:S03]  /*7440*/  FMUL.FTZ R105, R2, R105 ;  /* 0x0000006902697220 */ /* 0x000fe60000410000 */
[C---:B------:R-:W-:Y:S01]  /*7450*/  HMMA.16816.F32 R100, R128.reuse, R150, R100 ;  /* 0x000000968064723c */ /* 0x040fe20000001864 */
[----:B------:R-:W-:Y:S02]  /*7460*/  LDSM.16.MT88.4 R148, [R233+0x900] ;  /* 0x00090000e994783b */ /* 0x000fe40000004200 */
[C---:B------:R-:W-:Y:S02]  /*7470*/  FMUL.FTZ R106, R0.reuse, R106 ;  /* 0x0000006a006a7220 */ /* 0x040fe40000410000 */
[----:B------:R-:W-:Y:S01]  /*7480*/  FMUL.FTZ R107, R0, R107 ;  /* 0x0000006b006b7220 */ /* 0x000fe20000410000 */
[----:B------:R-:W-:Y:S01]  /*7490*/  MUFU.EX2 R192, R192 ;  /* 0x000000c000c07308 */ /* 0x000fe20000000800 */
[--C-:B------:R-:W-:Y:S02]  /*74a0*/  FFMA.FTZ R163, R16, c[0x0][0x2d0], -R162.reuse ;  /* 0x0000b40010a37a23 */ /* 0x100fe400000108a2 */
[--C-:B------:R-:W-:Y:S03]  /*74b0*/  FFMA.FTZ R164, R17, c[0x0][0x2d0], -R162.reuse ;  /* 0x0000b40011a47a23 */ /* 0x100fe600000108a2 */
[C---:B---3--:R-:W-:Y:S03]  /*74c0*/  HMMA.16816.F32 R104, R128.reuse, R124, R104 ;  /* 0x0000007c8068723c */ /* 0x048fe60000001868 */
[--C-:B------:R-:W-:Y:S01]  /*74d0*/  FFMA.FTZ R165, R18, c[0x0][0x2d0], -R161.reuse ;  /* 0x0000b40012a57a23 */ /* 0x100fe200000108a1 */
[----:B------:R-:W-:Y:S01]  /*74e0*/  MUFU.EX2 R163, R163 ;  /* 0x000000a300a37308 */ /* 0x000fe20000000800 */
[--C-:B------:R-:W-:Y:S02]  /*74f0*/  FFMA.FTZ R166, R19, c[0x0][0x2d0], -R161.reuse ;  /* 0x0000b40013a67a23 */ /* 0x100fe400000108a1 */
[C---:B------:R-:W-:Y:S02]  /*7500*/  FMUL.FTZ R108, R2.reuse, R108 ;  /* 0x0000006c026c7220 */ /* 0x040fe40000410000 */
[----:B------:R-:W-:Y:S03]  /*7510*/  FMUL.FTZ R109, R2, R109 ;  /* 0x0000006d026d7220 */ /* 0x000fe60000410000 */
[C---:B------:R-:W-:Y:S02]  /*7520*/  FMUL.FTZ R110, R0.reuse, R110 ;  /* 0x0000006e006e7220 */ /* 0x040fe40000410000 */
[----:B------:R-:W3:Y:S01]  /*7530*/  MUFU.EX2 R164, R164 ;  /* 0x000000a400a47308 */ /* 0x000ee20000000800 */
[----:B------:R-:W-:Y:S02]  /*7540*/  FMUL.FTZ R111, R0, R111 ;  /* 0x0000006f006f7220 */ /* 0x000fe40000410000 */
[C---:B------:R-:W-:Y:S01]  /*7550*/  FMUL.FTZ R16, R2.reuse, R116 ;  /* 0x0000007402107220 */ /* 0x040fe20000410000 */
[----:B-1----:R-:W-:Y:S01]  /*7560*/  F2FP.PACK_AB R116, R153, R152 ;  /* 0x000000989974723e */ /* 0x002fe200000000ff */
[----:B------:R-:W-:Y:S01]  /*7570*/  FMUL.FTZ R17, R2, R117 ;  /* 0x0000007502117220 */ /* 0x000fe20000410000 */
[----:B--2---:R-:W-:Y:S01]  /*7580*/  F2FP.PACK_AB R117, R155, R154 ;  /* 0x0000009a9b75723e */ /* 0x004fe200000000ff */
[C---:B------:R-:W-:Y:S01]  /*7590*/  FMUL.FTZ R18, R0.reuse, R118 ;  /* 0x0000007600127220 */ /* 0x040fe20000410000 */
[C---:B------:R-:W-:Y:S01]  /*75a0*/  HMMA.16816.F32 R108, R128.reuse, R126, R108 ;  /* 0x0000007e806c723c */ /* 0x040fe2000000186c */
[----:B------:R-:W1:Y:S01]  /*75b0*/  LDSM.16.MT88.4 R124, [R234+0x900] ;  /* 0x00090000ea7c783b */ /* 0x000e620000004200 */
[----:B------:R-:W-:Y:S01]  /*75c0*/  MUFU.EX2 R165, R165 ;  /* 0x000000a500a57308 */ /* 0x000fe20000000800 */
[----:B------:R-:W-:Y:S02]  /*75d0*/  FMUL.FTZ R19, R0, R119 ;  /* 0x0000007700137220 */ /* 0x000fe40000410000 */
[C---:B------:R-:W-:Y:S02]  /*75e0*/  FMUL.FTZ R112, R2.reuse, R112 ;  /* 0x0000007002707220 */ /* 0x040fe40000410000 */
[----:B------:R-:W-:Y:S02]  /*75f0*/  FMUL.FTZ R113, R2, R113 ;  /* 0x0000007102717220 */ /* 0x000fe40000410000 */
[C---:B------:R-:W-:Y:S01]  /*7600*/  FMUL.FTZ R114, R0.reuse, R114 ;  /* 0x0000007200727220 */ /* 0x040fe20000410000 */
[C---:B----4-:R-:W-:Y:S02]  /*7610*/  HMMA.16816.F32 R16, R128.reuse, R120, R16 ;  /* 0x000000788010723c */ /* 0x050fe40000001810 */
[----:B------:R-:W2:Y:S01]  /*7620*/  MUFU.EX2 R166, R166 ;  /* 0x000000a600a67308 */ /* 0x000ea20000000800 */
[----:B------:R-:W-:Y:S02]  /*7630*/  FMUL.FTZ R115, R0, R115 ;  /* 0x0000007300737220 */ /* 0x000fe40000410000 */
[--C-:B------:R-:W-:Y:S01]  /*7640*/  FFMA.FTZ R52, R52, c[0x0][0x2d0], -R162.reuse ;  /* 0x0000b40034347a23 */ /* 0x100fe200000108a2 */
[----:B---3--:R-:W-:Y:S01]  /*7650*/  F2FP.PACK_AB R118, R164, R163 ;  /* 0x000000a3a476723e */ /* 0x008fe200000000ff */
[--C-:B------:R-:W-:Y:S02]  /*7660*/  FFMA.FTZ R53, R53, c[0x0][0x2d0], -R162.reuse ;  /* 0x0000b40035357a23 */ /* 0x100fe400000108a2 */
[--C-:B------:R-:W-:Y:S01]  /*7670*/  FFMA.FTZ R54, R54, c[0x0][0x2d0], -R161.reuse ;  /* 0x0000b40036367a23 */ /* 0x100fe200000108a1 */
[----:B------:R-:W-:Y:S01]  /*7680*/  HMMA.16816.F32 R112, R128, R122, R112 ;  /* 0x0000007a8070723c */ /* 0x000fe20000001870 */
[----:B------:R-:W3:Y:S01]  /*7690*/  LDSM.16.MT88.4 R120, [R232+0x900] ;  /* 0x00090000e878783b */ /* 0x000ee20000004200 */
[----:B------:R-:W-:Y:S01]  /*76a0*/  MUFU.EX2 R191, R191 ;  /* 0x000000bf00bf7308 */ /* 0x000fe20000000800 */
[--C-:B------:R-:W-:Y:S02]  /*76b0*/  FFMA.FTZ R55, R55, c[0x0][0x2d0], -R161.reuse ;  /* 0x0000b40037377a23 */ /* 0x100fe400000108a1 */
[--C-:B------:R-:W-:Y:S02]  /*76c0*/  FFMA.FTZ R56, R56, c[0x0][0x2d0], -R162.reuse ;  /* 0x0000b40038387a23 */ /* 0x100fe400000108a2 */
[--C-:B------:R-:W-:Y:S02]  /*76d0*/  FFMA.FTZ R57, R57, c[0x0][0x2d0], -R162.reuse ;  /* 0x0000b40039397a23 */ /* 0x100fe400000108a2 */
[----:B------:R-:W4:Y:S03]  /*76e0*/  LDSM.16.MT88.4 R128, [R236+0x4900] ;  /* 0x00490000ec80783b */ /* 0x000f260000004200 */
[----:B------:R-:W-:Y:S01]  /*76f0*/  MUFU.EX2 R193, R193 ;  /* 0x000000c100c17308 */ /* 0x000fe20000000800 */
[--C-:B------:R-:W-:Y:S02]  /*7700*/  FFMA.FTZ R58, R58, c[0x0][0x2d0], -R161.reuse ;  /* 0x0000b4003a3a7a23 */ /* 0x100fe400000108a1 */
[--C-:B------:R-:W-:Y:S01]  /*7710*/  FFMA.FTZ R59, R59, c[0x0][0x2d0], -R161.reuse ;  /* 0x0000b4003b3b7a23 */ /* 0x100fe200000108a1 */
[----:B--2---:R-:W-:Y:S01]  /*7720*/  F2FP.PACK_AB R119, R166, R165 ;  /* 0x000000a5a677723e */ /* 0x004fe200000000ff */
[--C-:B------:R-:W-:Y:S02]  /*7730*/  FFMA.FTZ R60, R60, c[0x0][0x2d0], -R162.reuse ;  /* 0x0000b4003c3c7a23 */ /* 0x100fe400000108a2 */
[--C-:B------:R-:W-:Y:S02]  /*7740*/  FFMA.FTZ R61, R61, c[0x0][0x2d0], -R162.reuse ;  /* 0x0000b4003d3d7a23 */ /* 0x100fe400000108a2 */
[--C-:B------:R-:W-:Y:S01]  /*7750*/  FFMA.FTZ R62, R62, c[0x0][0x2d0], -R161.reuse ;  /* 0x0000b4003e3e7a23 */ /* 0x100fe200000108a1 */
[----:B------:R-:W-:Y:S01]  /*7760*/  MUFU.EX2 R194, R194 ;  /* 0x000000c200c27308 */ /* 0x000fe20000000800 */
[C---:B------:R-:W-:Y:S05]  /*7770*/  HMMA.16816.F32 R4, R116.reuse, R144, R4 ;  /* 0x000000907404723c */ /* 0x040fea0000001804 */
[----:B------:R-:W-:Y:S02]  /*7780*/  FFMA.FTZ R63, R63, c[0x0][0x2d0], -R161 ;  /* 0x0000b4003f3f7a23 */ /* 0x000fe400000108a1 */
[----:B------:R-:W-:Y:S01]  /*7790*/  FFMA.FTZ R64, R64, c[0x0][0x2d0], -R162 ;  /* 0x0000b40040407a23 */ /* 0x000fe200000108a2 */
[C---:B------:R-:W-:Y:S01]  /*77a0*/  HMMA.16816.F32 R8, R116.reuse, R146, R8 ;  /* 0x000000927408723c */ /* 0x040fe20000001808 */
[----:B------:R-:W-:Y:S01]  /*77b0*/  LDSM.16.MT88.4 R144, [R232+0x4900] ;  /* 0x00490000e890783b */ /* 0x000fe20000004200 */
[----:B------:R-:W-:Y:S02]  /*77c0*/  MUFU.EX2 R195, R195 ;  /* 0x000000c300c37308 */ /* 0x000fe40000000800 */
[----:B------:R-:W-:Y:S01]  /*77d0*/  FFMA.FTZ R157, R2, R249, R157 ;  /* 0x000000f9029d7223 */ /* 0x000fe2000001009d */
[----:B------:R-:W-:Y:S01]  /*77e0*/  MOV R2, R132 ;  /* 0x0000008400027202 */ /* 0x000fe20000000f00 */
[----:B------:R-:W-:Y:S01]  /*77f0*/  FFMA.FTZ R156, R0, R248, R156 ;  /* 0x000000f8009c7223 */ /* 0x000fe2000001009c */
[----:B------:R-:W-:Y:S01]  /*7800*/  MOV R0, R3 ;  /* 0x0000000300007202 */ /* 0x000fe20000000f00 */
[C---:B-1----:R-:W-:Y:S04]  /*7810*/  HMMA.16816.F32 R68, R116.reuse, R124, R68 ;  /* 0x0000007c7444723c */ /* 0x042fe80000001844 */
[----:B------:R-:W-:Y:S01]  /*7820*/  MUFU.EX2 R200, R200 ;  /* 0x000000c800c87308 */ /* 0x000fe20000000800 */
[----:B------:R-:W-:Y:S02]  /*7830*/  FADD.FTZ R157, R133, R157 ;  /* 0x0000009d859d7221 */ /* 0x000fe40000010000 */
[----:B------:R-:W-:Y:S01]  /*7840*/  FADD.FTZ R156, R158, R156 ;  /* 0x0000009c9e9c7221 */ /* 0x000fe20000010000 */
[C---:B------:R-:W-:Y:S01]  /*7850*/  HMMA.16816.F32 R72, R116.reuse, R126, R72 ;  /* 0x0000007e7448723c */ /* 0x040fe20000001848 */
[----:B------:R-:W1:Y:S03]  /*7860*/  LDSM.16.MT88.4 R124, [R233+0x4900] ;  /* 0x00490000e97c783b */ /* 0x000e660000004200 */
[----:B------:R-:W-:Y:S02]  /*7870*/  FADD.FTZ R134, R134, R157 ;  /* 0x0000009d86867221 */ /* 0x000fe40000010000 */
[----:B------:R-:W-:Y:S01]  /*7880*/  MUFU.EX2 R201, R201 ;  /* 0x000000c900c97308 */ /* 0x000fe20000000800 */
[----:B------:R-:W-:Y:S01]  /*7890*/  FADD.FTZ R156, R159, R156 ;  /* 0x0000009c9f9c7221 */ /* 0x000fe20000010000 */
[C---:B------:R-:W-:Y:S04]  /*78a0*/  HMMA.16816.F32 R76, R116.reuse, R148, R76 ;  /* 0x00000094744c723c */ /* 0x040fe8000000184c */
[----:B------:R-:W-:Y:S02]  /*78b0*/  FADD.FTZ R134, R135, R134 ;  /* 0x0000008687867221 */ /* 0x000fe40000010000 */
[----:B------:R-:W-:Y:S02]  /*78c0*/  FADD.FTZ R160, R160, R156 ;  /* 0x0000009ca0a07221 */ /* 0x000fe40000010000 */
[C---:B------:R-:W-:Y:S01]  /*78d0*/  HMMA.16816.F32 R80, R116.reuse, R150, R80 ;  /* 0x000000967450723c */ /* 0x040fe20000001850 */
[----:B------:R-:W-:Y:S03]  /*78e0*/  MUFU.EX2 R202, R202 ;  /* 0x000000ca00ca7308 */ /* 0x000fe60000000800 */
[--C-:B------:R-:W-:Y:S02]  /*78f0*/  FFMA.FTZ R148, R24, c[0x0][0x2d0], -R162.reuse ;  /* 0x0000b40018947a23 */ /* 0x100fe400000108a2 */
[----:B------:R-:W-:Y:S02]  /*7900*/  FFMA.FTZ R149, R25, c[0x0][0x2d0], -R162 ;  /* 0x0000b40019957a23 */ /* 0x000fe400000108a2 */
[C---:B---3--:R-:W-:Y:S03]  /*7910*/  HMMA.16816.F32 R84, R116.reuse, R120, R84 ;  /* 0x000000787454723c */ /* 0x048fe60000001854 */
[----:B------:R-:W-:Y:S01]  /*7920*/  MUFU.EX2 R148, R148 ;  /* 0x0000009400947308 */ /* 0x000fe20000000800 */
[--C-:B------:R-:W-:Y:S02]  /*7930*/  FFMA.FTZ R150, R26, c[0x0][0x2d0], -R161.reuse ;  /* 0x0000b4001a967a23 */ /* 0x100fe400000108a1 */
[----:B------:R-:W-:Y:S02]  /*7940*/  FFMA.FTZ R151, R27, c[0x0][0x2d0], -R161 ;  /* 0x0000b4001b977a23 */ /* 0x000fe400000108a1 */
[C---:B------:R-:W-:Y:S01]  /*7950*/  HMMA.16816.F32 R88, R116.reuse, R122, R88 ;  /* 0x0000007a7458723c */ /* 0x040fe20000001858 */
[----:B------:R-:W2:Y:S03]  /*7960*/  LDSM.16.MT88.4 R120, [R236+0x1100] ;  /* 0x00110000ec78783b */ /* 0x000ea60000004200 */
[----:B------:R-:W-:Y:S01]  /*7970*/  FADD.FTZ R152, R152, R134 ;  /* 0x0000008698987221 */ /* 0x000fe20000010000 */
[----:B------:R-:W3:Y:S01]  /*7980*/  MUFU.EX2 R149, R149 ;  /* 0x0000009500957308 */ /* 0x000ee20000000800 */
[----:B------:R-:W-:Y:S02]  /*7990*/  FADD.FTZ R160, R154, R160 ;  /* 0x000000a09aa07221 */ /* 0x000fe40000010000 */
[C---:B----4-:R-:W-:Y:S01]  /*79a0*/  HMMA.16816.F32 R92, R116.reuse, R128, R92 ;  /* 0x00000080745c723c */ /* 0x050fe2000000185c */
[----:B------:R-:W4:Y:S03]  /*79b0*/  LDSM.16.MT88.4 R24, [R234+0x1100] ;  /* 0x00110000ea18783b */ /* 0x000f260000004200 */
[----:B------:R-:W-:Y:S02]  /*79c0*/  FADD.FTZ R152, R153, R152 ;  /* 0x0000009899987221 */ /* 0x000fe40000010000 */
[----:B------:R-:W-:Y:S01]  /*79d0*/  FADD.FTZ R155, R155, R160 ;  /* 0x000000a09b9b7221 */ /* 0x000fe20000010000 */
[----:B------:R-:W-:Y:S01]  /*79e0*/  MUFU.EX2 R150, R150 ;  /* 0x0000009600967308 */ /* 0x000fe20000000800 */
[C---:B------:R-:W-:Y:S01]  /*79f0*/  HMMA.16816.F32 R96, R116.reuse, R130, R96 ;  /* 0x000000827460723c */ /* 0x040fe20000001860 */
[----:B------:R-:W-:Y:S03]  /*7a00*/  LDSM.16.MT88.4 R128, [R232+0x5100] ;  /* 0x00510000e880783b */ /* 0x000fe60000004200 */
[----:B------:R-:W-:Y:S02]  /*7a10*/  FADD.FTZ R163, R163, R152 ;  /* 0x00000098a3a37221 */ /* 0x000fe40000010000 */
[----:B------:R-:W-:Y:S02]  /*7a20*/  FADD.FTZ R155, R165, R155 ;  /* 0x0000009ba59b7221 */ /* 0x000fe40000010000 */
[C---:B------:R-:W-:Y:S01]  /*7a30*/  HMMA.16816.F32 R12, R116.reuse, R20, R12 ;  /* 0x00000014740c723c */ /* 0x040fe2000000180c */
[----:B------:R-:W5:Y:S03]  /*7a40*/  MUFU.EX2 R151, R151 ;  /* 0x0000009700977308 */ /* 0x000f660000000800 */
[----:B------:R-:W-:Y:S02]  /*7a50*/  FADD.FTZ R163, R164, R163 ;  /* 0x000000a3a4a37221 */ /* 0x000fe40000010000 */
[----:B------:R-:W-:Y:S01]  /*7a60*/  FADD.FTZ R166, R166, R155 ;  /* 0x0000009ba6a67221 */ /* 0x000fe20000010000 */
[----:B------:R-:W-:Y:S01]  /*7a70*/  F2FP.PACK_AB R20, R167, R180 ;  /* 0x000000b4a714723e */ /* 0x000fe200000000ff */
[C---:B------:R-:W-:Y:S03]  /*7a80*/  HMMA.16816.F32 R100, R116.reuse, R22, R100 ;  /* 0x000000167464723c */ /* 0x040fe60000001864 */
[----:B------:R-:W-:Y:S01]  /*7a90*/  MUFU.EX2 R203, R203 ;  /* 0x000000cb00cb7308 */ /* 0x000fe20000000800 */
[----:B------:R-:W-:Y:S01]  /*7aa0*/  F2FP.PACK_AB R21, R182, R181 ;  /* 0x000000b5b615723e */ /* 0x000fe200000000ff */
[----:B------:R-:W-:Y:S02]  /*7ab0*/  FADD.FTZ R180, R180, R163 ;  /* 0x000000a3b4b47221 */ /* 0x000fe40000010000 */
[----:B---3--:R-:W-:Y:S01]  /*7ac0*/  F2FP.PACK_AB R22, R149, R148 ;  /* 0x000000949516723e */ /* 0x008fe200000000ff */
[C---:B-1----:R-:W-:Y:S04]  /*7ad0*/  HMMA.16816.F32 R104, R116.reuse, R124, R104 ;  /* 0x0000007c7468723c */ /* 0x042fe80000001868 */
[----:B------:R-:W-:Y:S01]  /*7ae0*/  FADD.FTZ R166, R181, R166 ;  /* 0x000000a6b5a67221 */ /* 0x000fe20000010000 */
[----:B------:R-:W-:Y:S01]  /*7af0*/  MUFU.EX2 R208, R208 ;  /* 0x000000d000d07308 */ /* 0x000fe20000000800 */
[----:B------:R-:W-:Y:S02]  /*7b00*/  FADD.FTZ R180, R167, R180 ;  /* 0x000000b4a7b47221 */ /* 0x000fe40000010000 */
[C---:B------:R-:W-:Y:S01]  /*7b10*/  HMMA.16816.F32 R108, R116.reuse, R126, R108 ;  /* 0x0000007e746c723c */ /* 0x040fe2000000186c */
[----:B------:R-:W-:Y:S03]  /*7b20*/  LDSM.16.MT88.4 R124, [R232+0x1100] ;  /* 0x00110000e87c783b */ /* 0x000fe60000004200 */
[----:B-----5:R-:W-:Y:S01]  /*7b30*/  F2FP.PACK_AB R23, R151, R150 ;  /* 0x000000969717723e */ /* 0x020fe200000000ff */
[----:B------:R-:W-:Y:S02]  /*7b40*/  FADD.FTZ R182, R182, R166 ;  /* 0x000000a6b6b67221 */ /* 0x000fe40000010000 */
[----:B------:R-:W-:Y:S01]  /*7b50*/  MUFU.EX2 R209, R209 ;  /* 0x000000d100d17308 */ /* 0x000fe20000000800 */
[C---:B------:R-:W-:Y:S04]  /*7b60*/  HMMA.16816.F32 R16, R116.reuse, R144, R16 ;  /* 0x000000907410723c */ /* 0x040fe80000001810 */
[----:B------:R-:W-:Y:S02]  /*7b70*/  FADD.FTZ R148, R148, R180 ;  /* 0x000000b494947221 */ /* 0x000fe40000010000 */
[----:B------:R-:W-:Y:S02]  /*7b80*/  FADD.FTZ R182, R150, R182 ;  /* 0x000000b696b67221 */ /* 0x000fe40000010000 */
[----:B------:R-:W-:Y:S01]  /*7b90*/  HMMA.16816.F32 R112, R116, R146, R112 ;  /* 0x000000927470723c */ /* 0x000fe20000001870 */
[----:B------:R-:W1:Y:S01]  /*7ba0*/  LDSM.16.MT88.4 R116, [R233+0x1100] ;  /* 0x00110000e974783b */ /* 0x000e620000004200 */
[----:B------:R-:W-:Y:S02]  /*7bb0*/  MUFU.EX2 R210, R210 ;  /* 0x000000d200d27308 */ /* 0x000fe40000000800 */
[--C-:B------:R-:W-:Y:S02]  /*7bc0*/  FFMA.FTZ R145, R28, c[0x0][0x2d0], -R162.reuse ;  /* 0x0000b4001c917a23 */ /* 0x100fe400000108a2 */
[----:B------:R-:W-:Y:S02]  /*7bd0*/  FFMA.FTZ R144, R29, c[0x0][0x2d0], -R162 ;  /* 0x0000b4001d907a23 */ /* 0x000fe400000108a2 */
[C---:B--2---:R-:W-:Y:S04]  /*7be0*/  HMMA.16816.F32 R4, R20.reuse, R120, R4 ;  /* 0x000000781404723c */ /* 0x044fe80000001804 */
[----:B------:R-:W-:Y:S01]  /*7bf0*/  MUFU.EX2 R145, R145 ;  /* 0x0000009100917308 */ /* 0x000fe20000000800 */
[--C-:B------:R-:W-:Y:S02]  /*7c00*/  FFMA.FTZ R146, R30, c[0x0][0x2d0], -R161.reuse ;  /* 0x0000b4001e927a23 */ /* 0x100fe400000108a1 */
[----:B------:R-:W-:Y:S01]  /*7c10*/  FFMA.FTZ R147, R31, c[0x0][0x2d0], -R161 ;  /* 0x0000b4001f937a23 */ /* 0x000fe200000108a1 */
[C---:B------:R-:W-:Y:S01]  /*7c20*/  HMMA.16816.F32 R8, R20.reuse, R122, R8 ;  /* 0x0000007a1408723c */ /* 0x040fe20000001808 */
[----:B------:R-:W2:Y:S03]  /*7c30*/  LDSM.16.MT88.4 R120, [R236+0x5100] ;  /* 0x00510000ec78783b */ /* 0x000ea60000004200 */
[----:B------:R-:W-:Y:S02]  /*7c40*/  FADD.FTZ R148, R149, R148 ;  /* 0x0000009495947221 */ /* 0x000fe40000010000 */
[----:B------:R-:W-:Y:S01]  /*7c50*/  MUFU.EX2 R144, R144 ;  /* 0x0000009000907308 */ /* 0x000fe20000000800 */
[----:B------:R-:W-:Y:S01]  /*7c60*/  FADD.FTZ R151, R151, R182 ;  /* 0x000000b697977221 */ /* 0x000fe20000010000 */
[C---:B----4-:R-:W-:Y:S01]  /*7c70*/  HMMA.16816.F32 R68, R20.reuse, R24, R68 ;  /* 0x000000181444723c */ /* 0x050fe20000001844 */
[----:B------:R-:W-:Y:S07]  /*7c80*/  LDSM.16.MT88.4 R28, [R233+0x5100] ;  /* 0x00510000e91c783b */ /* 0x000fee0000004200 */
[C---:B------:R-:W-:Y:S01]  /*7c90*/  HMMA.16816.F32 R72, R20.reuse, R26, R72 ;  /* 0x0000001a1448723c */ /* 0x040fe20000001848 */
[----:B------:R-:W3:Y:S01]  /*7ca0*/  LDSM.16.MT88.4 R24, [R234+0x5100] ;  /* 0x00510000ea18783b */ /* 0x000ee20000004200 */
[----:B------:R-:W4:Y:S06]  /*7cb0*/  MUFU.EX2 R146, R146 ;  /* 0x0000009200927308 */ /* 0x000f2c0000000800 */
[C---:B-1----:R-:W-:Y:S04]  /*7cc0*/  HMMA.16816.F32 R76, R20.reuse, R116, R76 ;  /* 0x00000074144c723c */ /* 0x042fe8000000184c */
[----:B------:R-:W1:Y:S04]  /*7cd0*/  MUFU.EX2 R147, R147 ;  /* 0x0000009300937308 */ /* 0x000e680000000800 */
[C---:B------:R-:W-:Y:S01]  /*7ce0*/  HMMA.16816.F32 R80, R20.reuse, R118, R80 ;  /* 0x000000761450723c */ /* 0x040fe20000001850 */
[----:B------:R-:W5:Y:S05]  /*7cf0*/  LDSM.16.MT88.4 R116, [R236+0x1900] ;  /* 0x00190000ec74783b */ /* 0x000f6a0000004200 */
[----:B------:R-:W-:Y:S02]  /*7d00*/  MUFU.EX2 R52, R52 ;  /* 0x0000003400347308 */ /* 0x000fe40000000800 */
[C---:B------:R-:W-:Y:S04]  /*7d10*/  HMMA.16816.F32 R84, R20.reuse, R124, R84 ;  /* 0x0000007c1454723c */ /* 0x040fe80000001854 */
[----:B----4-:R-:W-:Y:S04]  /*7d20*/  FADD.FTZ R151, R146, R151 ;  /* 0x0000009792977221 */ /* 0x010fe80000010000 */
[----:B------:R-:W-:Y:S01]  /*7d30*/  MUFU.EX2 R53, R53 ;  /* 0x0000003500357308 */ /* 0x000fe20000000800 */
[C---:B------:R-:W-:Y:S01]  /*7d40*/  HMMA.16816.F32 R88, R20.reuse, R126, R88 ;  /* 0x0000007e1458723c */ /* 0x040fe20000001858 */
[----:B------:R-:W-:Y:S07]  /*7d50*/  LDSM.16.MT88.4 R124, [R236+0x3900] ;  /* 0x00390000ec7c783b */ /* 0x000fee0000004200 */
[C---:B--2---:R-:W-:Y:S01]  /*7d60*/  HMMA.16816.F32 R92, R20.reuse, R120, R92 ;  /* 0x00000078145c723c */ /* 0x044fe2000000185c */
[----:B------:R-:W-:Y:S07]  /*7d70*/  MUFU.EX2 R54, R54 ;  /* 0x0000003600367308 */ /* 0x000fee0000000800 */
[C---:B------:R-:W-:Y:S01]  /*7d80*/  HMMA.16816.F32 R96, R20.reuse, R122, R96 ;  /* 0x0000007a1460723c */ /* 0x040fe20000001860 */
[----:B------:R-:W-:Y:S02]  /*7d90*/  LDSM.16.MT88.4 R120, [R232+0x5900] ;  /* 0x00590000e878783b */ /* 0x000fe40000004200 */
[----:B------:R-:W-:Y:S05]  /*7da0*/  MUFU.EX2 R55, R55 ;  /* 0x0000003700377308 */ /* 0x000fea0000000800 */
[C---:B---3--:R-:W-:Y:S05]  /*7db0*/  HMMA.16816.F32 R12, R20.reuse, R24, R12 ;  /* 0x00000018140c723c */ /* 0x048fea000000180c */
[----:B------:R-:W-:Y:S03]  /*7dc0*/  MUFU.EX2 R56, R56 ;  /* 0x0000003800387308 */ /* 0x000fe60000000800 */
[C---:B------:R-:W-:Y:S01]  /*7dd0*/  HMMA.16816.F32 R100, R20.reuse, R26, R100 ;  /* 0x0000001a1464723c */ /* 0x040fe20000001864 */
[----:B------:R-:W2:Y:S06]  /*7de0*/  LDSM.16.MT88.4 R24, [R233+0x1900] ;  /* 0x00190000e918783b */ /* 0x000eac0000004200 */
[----:B------:R-:W-:Y:S01]  /*7df0*/  MUFU.EX2 R57, R57 ;  /* 0x0000003900397308 */ /* 0x000fe20000000800 */
[C---:B------:R-:W-:Y:S08]  /*7e00*/  HMMA.16816.F32 R104, R20.reuse, R28, R104 ;  /* 0x0000001c1468723c */ /* 0x040ff00000001868 */
[C---:B------:R-:W-:Y:S01]  /*7e10*/  HMMA.16816.F32 R108, R20.reuse, R30, R108 ;  /* 0x0000001e146c723c */ /* 0x040fe2000000186c */
[----:B------:R-:W3:Y:S01]  /*7e20*/  LDSM.16.MT88.4 R28, [R232+0x1900] ;  /* 0x00190000e81c783b */ /* 0x000ee20000004200 */
[----:B------:R-:W-:Y:S06]  /*7e30*/  MUFU.EX2 R58, R58 ;  /* 0x0000003a003a7308 */ /* 0x000fec0000000800 */
[C---:B------:R-:W-:Y:S04]  /*7e40*/  HMMA.16816.F32 R16, R20.reuse, R128, R16 ;  /* 0x000000801410723c */ /* 0x040fe80000001810 */
[----:B------:R-:W-:Y:S04]  /*7e50*/  MUFU.EX2 R59, R59 ;  /* 0x0000003b003b7308 */ /* 0x000fe80000000800 */
[----:B------:R-:W-:Y:S06]  /*7e60*/  HMMA.16816.F32 R112, R20, R130, R112 ;  /* 0x000000821470723c */ /* 0x000fec0000001870 */
[----:B------:R-:W-:Y:S01]  /*7e70*/  MUFU.EX2 R60, R60 ;  /* 0x0000003c003c7308 */ /* 0x000fe20000000800 */
[----:B------:R-:W-:Y:S01]  /*7e80*/  F2FP.PACK_AB R20, R144, R145 ;  /* 0x000000919014723e */ /* 0x000fe200000000ff */
[----:B------:R-:W-:Y:S01]  /*7e90*/  FADD.FTZ R145, R145, R148 ;  /* 0x0000009491917221 */ /* 0x000fe20000010000 */
[C---:B-1----:R-:W-:Y:S03]  /*7ea0*/  F2FP.PACK_AB R21, R147.reuse, R146 ;  /* 0x000000929315723e */ /* 0x042fe600000000ff */
[----:B------:R-:W-:Y:S01]  /*7eb0*/  F2FP.PACK_AB R22, R188, R183 ;  /* 0x000000b7bc16723e */ /* 0x000fe200000000ff */
[----:B------:R-:W-:Y:S01]  /*7ec0*/  FADD.FTZ R145, R144, R145 ;  /* 0x0000009190917221 */ /* 0x000fe20000010000 */
[----:B------:R-:W-:Y:S01]  /*7ed0*/  F2FP.PACK_AB R23, R190, R189 ;  /* 0x000000bdbe17723e */ /* 0x000fe200000000ff */
[----:B------:R-:W-:Y:S01]  /*7ee0*/  FADD.FTZ R147, R147, R151 ;  /* 0x0000009793937221 */ /* 0x000fe20000010000 */
[----:B------:R-:W-:Y:S01]  /*7ef0*/  MUFU.EX2 R61, R61 ;  /* 0x0000003d003d7308 */ /* 0x000fe20000000800 */
[----:B------:R-:W-:Y:S02]  /*7f00*/  FADD.FTZ R183, R183, R145 ;  /* 0x00000091b7b77221 */ /* 0x000fe40000010000 */
[----:B------:R-:W-:Y:S02]  /*7f10*/  FADD.FTZ R147, R189, R147 ;  /* 0x00000093bd937221 */ /* 0x000fe40000010000 */
[C---:B-----5:R-:W-:Y:S03]  /*7f20*/  HMMA.16816.F32 R4, R20.reuse, R116, R4 ;  /* 0x000000741404723c */ /* 0x060fe60000001804 */
[----:B------:R-:W-:Y:S02]  /*7f30*/  FADD.FTZ R183, R188, R183 ;  /* 0x000000b7bcb77221 */ /* 0x000fe40000010000 */
[----:B------:R-:W-:Y:S01]  /*7f40*/  MUFU.EX2 R62, R62 ;  /* 0x0000003e003e7308 */ /* 0x000fe20000000800 */
[----:B------:R-:W-:Y:S02]  /*7f50*/  FADD.FTZ R190, R190, R147 ;  /* 0x00000093bebe7221 */ /* 0x000fe40000010000 */
[C---:B------:R-:W-:Y:S01]  /*7f60*/  HMMA.16816.F32 R8, R20.reuse, R118, R8 ;  /* 0x000000761408723c */ /* 0x040fe20000001808 */
[----:B------:R-:W-:Y:S03]  /*7f70*/  LDSM.16.MT88.4 R116, [R233+0x5900] ;  /* 0x00590000e974783b */ /* 0x000fe60000004200 */
[----:B------:R-:W-:Y:S03]  /*7f80*/  FADD.FTZ R190, R193, R190 ;  /* 0x000000bec1be7221 */ /* 0x000fe60000010000 */
[----:B------:R-:W-:Y:S01]  /*7f90*/  MUFU.EX2 R63, R63 ;  /* 0x0000003f003f7308 */ /* 0x000fe20000000800 */
[C---:B------:R-:W-:Y:S08]  /*7fa0*/  HMMA.16816.F32 R68, R20.reuse, R32, R68 ;  /* 0x000000201444723c */ /* 0x040ff00000001844 */
[C---:B------:R-:W-:Y:S01]  /*7fb0*/  HMMA.16816.F32 R72, R20.reuse, R34, R72 ;  /* 0x000000221448723c */ /* 0x040fe20000001848 */
[----:B------:R-:W1:Y:S01]  /*7fc0*/  LDSM.16.MT88.4 R32, [R236+0x5900] ;  /* 0x00590000ec20783b */ /* 0x000e620000004200 */
[----:B------:R-:W-:Y:S06]  /*7fd0*/  MUFU.EX2 R64, R64 ;  /* 0x0000004000407308 */ /* 0x000fec0000000800 */
[C---:B--2---:R-:W-:Y:S08]  /*7fe0*/  HMMA.16816.F32 R76, R20.reuse, R24, R76 ;  /* 0x00000018144c723c */ /* 0x044ff0000000184c */
[C---:B------:R-:W-:Y:S01]  /*7ff0*/  HMMA.16816.F32 R80, R20.reuse, R26, R80 ;  /* 0x0000001a1450723c */ /* 0x040fe20000001850 */
[----:B------:R-:W2:Y:S07]  /*8000*/  LDSM.16.MT88.4 R24, [R236+0x2100] ;  /* 0x00210000ec18783b */ /* 0x000eae0000004200 */
[C---:B---3--:R-:W-:Y:S08]  /*8010*/  HMMA.16816.F32 R84, R20.reuse, R28, R84 ;  /* 0x0000001c1454723c */ /* 0x048ff00000001854 */
[C---:B------:R-:W-:Y:S01]  /*8020*/  HMMA.16816.F32 R88, R20.reuse, R30, R88 ;  /* 0x0000001e1458723c */ /* 0x040fe20000001858 */
[----:B------:R-:W3:Y:S07]  /*8030*/  LDSM.16.MT88.4 R28, [R234+0x2100] ;  /* 0x00210000ea1c783b */ /* 0x000eee0000004200 */
[C---:B-1----:R-:W-:Y:S08]  /*8040*/  HMMA.16816.F32 R92, R20.reuse, R32, R92 ;  /* 0x00000020145c723c */ /* 0x042ff0000000185c */
[C---:B------:R-:W-:Y:S01]  /*8050*/  HMMA.16816.F32 R96, R20.reuse, R34, R96 ;  /* 0x000000221460723c */ /* 0x040fe20000001860 */
[----:B------:R-:W1:Y:S07]  /*8060*/  LDSM.16.MT88.4 R32, [R233+0x2100] ;  /* 0x00210000e920783b */ /* 0x000e6e0000004200 */
[C---:B------:R-:W-:Y:S08]  /*8070*/  HMMA.16816.F32 R12, R20.reuse, R36, R12 ;  /* 0x00000024140c723c */ /* 0x040ff0000000180c */
[C---:B------:R-:W-:Y:S01]  /*8080*/  HMMA.16816.F32 R100, R20.reuse, R38, R100 ;  /* 0x000000261464723c */ /* 0x040fe20000001864 */
[----:B------:R-:W4:Y:S07]  /*8090*/  LDSM.16.MT88.4 R36, [R232+0x2100] ;  /* 0x00210000e824783b */ /* 0x000f2e0000004200 */
[C---:B------:R-:W-:Y:S07]  /*80a0*/  HMMA.16816.F32 R104, R20.reuse, R116, R104 ;  /* 0x000000741468723c */ /* 0x040fee0000001868 */
[--C-:B------:R-:W-:Y:S01]  /*80b0*/  FFMA.FTZ R116, R44, c[0x0][0x2d0], -R162.reuse ;  /* 0x0000b4002c747a23 */ /* 0x100fe200000108a2 */
[C---:B------:R-:W-:Y:S04]  /*80c0*/  HMMA.16816.F32 R108, R20.reuse, R118, R108 ;  /* 0x00000076146c723c */ /* 0x040fe8000000186c */
[--C-:B------:R-:W-:Y:S01]  /*80d0*/  FFMA.FTZ R117, R45, c[0x0][0x2d0], -R162.reuse ;  /* 0x0000b4002d757a23 */ /* 0x100fe200000108a2 */
[----:B------:R-:W-:Y:S01]  /*80e0*/  MUFU.EX2 R116, R116 ;  /* 0x0000007400747308 */ /* 0x000fe20000000800 */
[----:B------:R-:W-:Y:S02]  /*80f0*/  FFMA.FTZ R162, R65, c[0x0][0x2d0], -R162 ;  /* 0x0000b40041a27a23 */ /* 0x000fe400000108a2 */
[C---:B------:R-:W-:Y:S04]  /*8100*/  HMMA.16816.F32 R16, R20.reuse, R120, R16 ;  /* 0x000000781410723c */ /* 0x040fe80000001810 */
[--C-:B------:R-:W-:Y:S02]  /*8110*/  FFMA.FTZ R118, R46, c[0x0][0x2d0], -R161.reuse ;  /* 0x0000b4002e767a23 */ /* 0x100fe400000108a1 */
[--C-:B------:R-:W-:Y:S01]  /*8120*/  FFMA.FTZ R119, R47, c[0x0][0x2d0], -R161.reuse ;  /* 0x0000b4002f777a23 */ /* 0x100fe200000108a1 */
[----:B------:R-:W-:Y:S01]  /*8130*/  MUFU.EX2 R117, R117 ;  /* 0x0000007500757308 */ /* 0x000fe20000000800 */
[----:B------:R-:W-:Y:S01]  /*8140*/  HMMA.16816.F32 R112, R20, R122, R112 ;  /* 0x0000007a1470723c */ /* 0x000fe20000001870 */
[----:B------:R-:W-:Y:S03]  /*8150*/  LDSM.16.MT88.4 R44, [R234+0x2900] ;  /* 0x00290000ea2c783b */ /* 0x000fe60000004200 */
[--C-:B------:R-:W-:Y:S02]  /*8160*/  FFMA.FTZ R65, R66, c[0x0][0x2d0], -R161.reuse ;  /* 0x0000b40042417a23 */ /* 0x100fe400000108a1 */
[----:B------:R-:W-:Y:S01]  /*8170*/  FFMA.FTZ R161, R67, c[0x0][0x2d0], -R161 ;  /* 0x0000b40043a17a23 */ /* 0x000fe200000108a1 */
[C---:B------:R-:W-:Y:S01]  /*8180*/  F2FP.PACK_AB R20, R191.reuse, R192 ;  /* 0x000000c0bf14723e */ /* 0x040fe200000000ff */
[----:B------:R-:W-:Y:S01]  /*8190*/  FADD.FTZ R192, R192, R183 ;  /* 0x000000b7c0c07221 */ /* 0x000fe20000010000 */
[----:B------:R-:W-:Y:S01]  /*81a0*/  F2FP.PACK_AB R21, R194, R193 ;  /* 0x000000c1c215723e */ /* 0x000fe200000000ff */
[----:B------:R-:W5:Y:S02]  /*81b0*/  MUFU.EX2 R118, R118 ;  /* 0x0000007600767308 */ /* 0x000f640000000800 */
[----:B------:R-:W-:Y:S01]  /*81c0*/  F2FP.PACK_AB R22, R200, R195 ;  /* 0x000000c3c816723e */ /* 0x000fe200000000ff */
[----:B------:R-:W-:Y:S01]  /*81d0*/  FADD.FTZ R192, R191, R192 ;  /* 0x000000c0bfc07221 */ /* 0x000fe20000010000 */
[----:B------:R-:W-:Y:S01]  /*81e0*/  F2FP.PACK_AB R23, R202, R201 ;  /* 0x000000c9ca17723e */ /* 0x000fe200000000ff */
[----:B------:R-:W-:Y:S02]  /*81f0*/  FADD.FTZ R194, R194, R190 ;  /* 0x000000bec2c27221 */ /* 0x000fe40000010000 */
[----:B------:R-:W-:Y:S02]  /*8200*/  FADD.FTZ R195, R195, R192 ;  /* 0x000000c0c3c37221 */ /* 0x000fe40000010000 */
[----:B------:R-:W-:Y:S01]  /*8210*/  FADD.FTZ R194, R201, R194 ;  /* 0x000000c2c9c27221 */ /* 0x000fe20000010000 */
[----:B------:R-:W1:Y:S01]  /*8220*/  MUFU.EX2 R119, R119 ;  /* 0x0000007700777308 */ /* 0x000e620000000800 */
[C---:B--2---:R-:W-:Y:S03]  /*8230*/  HMMA.16816.F32 R4, R20.reuse, R24, R4 ;  /* 0x000000181404723c */ /* 0x044fe60000001804 */
[----:B------:R-:W-:Y:S02]  /*8240*/  FADD.FTZ R195, R200, R195 ;  /* 0x000000c3c8c37221 */ /* 0x000fe40000010000 */
[----:B------:R-:W-:Y:S03]  /*8250*/  FADD.FTZ R202, R202, R194 ;  /* 0x000000c2caca7221 */ /* 0x000fe60000010000 */
[C---:B------:R-:W-:Y:S01]  /*8260*/  HMMA.16816.F32 R8, R20.reuse, R26, R8 ;  /* 0x0000001a1408723c */ /* 0x040fe20000001808 */
[----:B------:R-:W2:Y:S01]  /*8270*/  LDSM.16.MT88.4 R24, [R236+0x6100] ;  /* 0x00610000ec18783b */ /* 0x000ea20000004200 */
[----:B------:R-:W-:Y:S02]  /*8280*/  MUFU.EX2 R162, R162 ;  /* 0x000000a200a27308 */ /* 0x000fe40000000800 */
[----:B-----5:R-:W-:Y:S04]  /*8290*/  FADD.FTZ R202, R118, R202 ;  /* 0x000000ca76ca7221 */ /* 0x020fe80000010000 */
[C---:B---3--:R-:W-:Y:S04]  /*82a0*/  HMMA.16816.F32 R68, R20.reuse, R28, R68 ;  /* 0x0000001c1444723c */ /* 0x048fe80000001844 */
[----:B------:R-:W3:Y:S04]  /*82b0*/  MUFU.EX2 R65, R65 ;  /* 0x0000004100417308 */ /* 0x000ee80000000800 */
[C---:B------:R-:W-:Y:S01]  /*82c0*/  HMMA.16816.F32 R72, R20.reuse, R30, R72 ;  /* 0x0000001e1448723c */ /* 0x040fe20000001848 */
[----:B------:R-:W5:Y:S05]  /*82d0*/  LDSM.16.MT88.4 R28, [R234+0x6100] ;  /* 0x00610000ea1c783b */ /* 0x000f6a0000004200 */
[----:B------:R-:W2:Y:S02]  /*82e0*/  MUFU.EX2 R161, R161 ;  /* 0x000000a100a17308 */ /* 0x000ea40000000800 */
[C---:B-1----:R-:W-:Y:S08]  /*82f0*/  HMMA.16816.F32 R76, R20.reuse, R32, R76 ;  /* 0x00000020144c723c */ /* 0x042ff0000000184c */
[C---:B------:R-:W-:Y:S01]  /*8300*/  HMMA.16816.F32 R80, R20.reuse, R34, R80 ;  /* 0x000000221450723c */ /* 0x040fe20000001850 */
[----:B------:R-:W1:Y:S07]  /*8310*/  LDSM.16.MT88.4 R32, [R233+0x6100] ;  /* 0x00610000e920783b */ /* 0x000e6e0000004200 */
[C---:B----4-:R-:W-:Y:S08]  /*8320*/  HMMA.16816.F32 R84, R20.reuse, R36, R84 ;  /* 0x000000241454723c */ /* 0x050ff00000001854 */
[C---:B------:R-:W-:Y:S01]  /*8330*/  HMMA.16816.F32 R88, R20.reuse, R38, R88 ;  /* 0x000000261458723c */ /* 0x040fe20000001858 */
[----:B------:R-:W4:Y:S07]  /*8340*/  LDSM.16.MT88.4 R36, [R236+0x2900] ;  /* 0x00290000ec24783b */ /* 0x000f2e0000004200 */
[C---:B--2---:R-:W-:Y:S08]  /*8350*/  HMMA.16816.F32 R92, R20.reuse, R24, R92 ;  /* 0x00000018145c723c */ /* 0x044ff0000000185c */
        /* <DEDUP_REMOVED lines=22> */
[----:B------:R-:W-:Y:S03]  /*84c0*/  FADD.FTZ R210, R210, R119 ;  /* 0x00000077d2d27221 */ /* 0x000fe60000010000 */
[C---:B------:R-:W-:Y:S01]  /*84d0*/  HMMA.16816.F32 R8, R20.reuse, R38, R8 ;  /* 0x000000261408723c */ /* 0x040fe20000001808 */
[----:B------:R-:W4:Y:S03]  /*84e0*/  LDSM.16.MT88.4 R36, [R234+0x6900] ;  /* 0x00690000ea24783b */ /* 0x000f260000004200 */
[----:B------:R-:W-:Y:S04]  /*84f0*/  FADD.FTZ R210, R54, R210 ;  /* 0x000000d236d27221 */ /* 0x000fe80000010000 */
[C---:B------:R-:W-:Y:S08]  /*8500*/  HMMA.16816.F32 R68, R20.reuse, R44, R68 ;  /* 0x0000002c1444723c */ /* 0x040ff00000001844 */
[C---:B------:R-:W-:Y:S01]  /*8510*/  HMMA.16816.F32 R72, R20.reuse, R46, R72 ;  /* 0x0000002e1448723c */ /* 0x040fe20000001848 */
[----:B------:R-:W-:Y:S07]  /*8520*/  LDSM.16.MT88.4 R44, [R233+0x7100] ;  /* 0x00710000e92c783b */ /* 0x000fee0000004200 */
        /* <DEDUP_REMOVED lines=9> */
[C---:B----4-:R-:W-:Y:S08]  /*85c0*/  HMMA.16816.F32 R12, R20.reuse, R36, R12 ;  /* 0x00000024140c723c */ /* 0x050ff0000000180c */
[C---:B------:R-:W-:Y:S01]  /*85d0*/  HMMA.16816.F32 R100, R20.reuse, R38, R100 ;  /* 0x000000261464723c */ /* 0x040fe20000001864 */
[----:B------:R-:W-:Y:S07]  /*85e0*/  LDSM.16.MT88.4 R36, [R232+0x3100] ;  /* 0x00310000e824783b */ /* 0x000fee0000004200 */
[C---:B--2---:R-:W-:Y:S08]  /*85f0*/  HMMA.16816.F32 R104, R20.reuse, R24, R104 ;  /* 0x000000181468723c */ /* 0x044ff00000001868 */
[C---:B------:R-:W-:Y:S01]  /*8600*/  HMMA.16816.F32 R108, R20.reuse, R26, R108 ;  /* 0x0000001a146c723c */ /* 0x040fe2000000186c */
[----:B------:R-:W2:Y:S07]  /*8610*/  LDSM.16.MT88.4 R24, [R234+0x3100] ;  /* 0x00310000ea18783b */ /* 0x000eae0000004200 */
[C---:B-----5:R-:W-:Y:S08]  /*8620*/  HMMA.16816.F32 R16, R20.reuse, R28, R16 ;  /* 0x0000001c1410723c */ /* 0x060ff00000001810 */
[----:B------:R-:W-:Y:S01]  /*8630*/  HMMA.16816.F32 R112, R20, R30, R112 ;  /* 0x0000001e1470723c */ /* 0x000fe20000001870 */
[----:B------:R-:W4:Y:S06]  /*8640*/  LDSM.16.MT88.4 R28, [R233+0x3100] ;  /* 0x00310000e91c783b */ /* 0x000f2c0000004200 */
        /* <DEDUP_REMOVED lines=11> */
[----:B------:R-:W-:Y:S03]  /*8700*/  FADD.FTZ R59, R59, R55 ;  /* 0x000000373b3b7221 */ /* 0x000fe60000010000 */
[C---:B------:R-:W-:Y:S01]  /*8710*/  HMMA.16816.F32 R8, R20.reuse, R34, R8 ;  /* 0x000000221408723c */ /* 0x040fe20000001808 */
[----:B------:R-:W1:Y:S03]  /*8720*/  LDSM.16.MT88.4 R32, [R236+0x7100] ;  /* 0x00710000ec20783b */ /* 0x000e660000004200 */
[----:B------:R-:W-:Y:S04]  /*8730*/  FADD.FTZ R59, R62, R59 ;  /* 0x0000003b3e3b7221 */ /* 0x000fe80000010000 */
[C---:B--2---:R-:W-:Y:S04]  /*8740*/  HMMA.16816.F32 R68, R20.reuse, R24, R68 ;  /* 0x000000181444723c */ /* 0x044fe80000001844 */
[----:B------:R-:W-:Y:S04]  /*8750*/  FADD.FTZ R59, R63, R59 ;  /* 0x0000003b3f3b7221 */ /* 0x000fe80000010000 */
[C---:B------:R-:W-:Y:S01]  /*8760*/  HMMA.16816.F32 R72, R20.reuse, R26, R72 ;  /* 0x0000001a1448723c */ /* 0x040fe20000001848 */
[----:B------:R-:W2:Y:S03]  /*8770*/  LDSM.16.MT88.4 R24, [R234+0x3900] ;  /* 0x00390000ea18783b */ /* 0x000ea60000004200 */
[----:B---3--:R-:W-:Y:S04]  /*8780*/  FADD.FTZ R59, R65, R59 ;  /* 0x0000003b413b7221 */ /* 0x008fe80000010000 */
[C---:B----4-:R-:W-:Y:S04]  /*8790*/  HMMA.16816.F32 R76, R20.reuse, R28, R76 ;  /* 0x0000001c144c723c */ /* 0x050fe8000000184c */
[----:B------:R-:W-:Y:S04]  /*87a0*/  FADD.FTZ R248, R161, R59 ;  /* 0x0000003ba1f87221 */ /* 0x000fe80000010000 */
[C---:B------:R-:W-:Y:S01]  /*87b0*/  HMMA.16816.F32 R80, R20.reuse, R30, R80 ;  /* 0x0000001e1450723c */ /* 0x040fe20000001850 */
[----:B------:R-:W3:Y:S07]  /*87c0*/  LDSM.16.MT88.4 R28, [R233+0x3900] ;  /* 0x00390000e91c783b */ /* 0x000eee0000004200 */
        /* <DEDUP_REMOVED lines=9> */
[----:B------:R-:W-:Y:S07]  /*8860*/  HMMA.16816.F32 R112, R20, R50, R112 ;  /* 0x000000321470723c */ /* 0x000fee0000001870 */
[----:B------:R-:W-:Y:S01]  /*8870*/  F2FP.PACK_AB R20, R61, R60 ;  /* 0x0000003c3d14723e */ /* 0x000fe200000000ff */
[----:B------:R-:W-:Y:S01]  /*8880*/  FADD.FTZ R60, R60, R56 ;  /* 0x000000383c3c7221 */ /* 0x000fe20000010000 */
[----:B------:R-:W-:Y:S03]  /*8890*/  F2FP.PACK_AB R21, R63, R62 ;  /* 0x0000003e3f15723e */ /* 0x000fe600000000ff */
[----:B------:R-:W-:Y:S01]  /*88a0*/  F2FP.PACK_AB R22, R162, R64 ;  /* 0x00000040a216723e */ /* 0x000fe200000000ff */
[----:B------:R-:W-:Y:S01]  /*88b0*/  FADD.FTZ R60, R61, R60 ;  /* 0x0000003c3d3c7221 */ /* 0x000fe20000010000 */
[----:B------:R-:W-:Y:S03]  /*88c0*/  F2FP.PACK_AB R23, R161, R65 ;  /* 0x00000041a117723e */ /* 0x000fe600000000ff */
[----:B------:R-:W-:Y:S04]  /*88d0*/  FADD.FTZ R60, R64, R60 ;  /* 0x0000003c403c7221 */ /* 0x000fe80000010000 */
[C---:B------:R-:W-:Y:S01]  /*88e0*/  HMMA.16816.F32 R128, R20.reuse, R124, R4 ;  /* 0x0000007c1480723c */ /* 0x040fe20000001804 */
[----:B------:R-:W1:Y:S02]  /*88f0*/  LDSM.16.MT88.4 R4, [R232+0x3900] ;  /* 0x00390000e804783b */ /* 0x000e640000004200 */
[----:B------:R-:W-:Y:S05]  /*8900*/  FADD.FTZ R249, R162, R60 ;  /* 0x0000003ca2f97221 */ /* 0x000fea0000010000 */
[C---:B------:R-:W-:Y:S01]  /*8910*/  HMMA.16816.F32 R124, R20.reuse, R126, R8 ;  /* 0x0000007e147c723c */ /* 0x040fe20000001808 */
[----:B------:R-:W4:Y:S07]  /*8920*/  LDSM.16.MT88.4 R8, [R236+0x7900] ;  /* 0x00790000ec08783b */ /* 0x000f2e0000004200 */
[C---:B--2---:R-:W-:Y:S08]  /*8930*/  HMMA.16816.F32 R68, R20.reuse, R24, R68 ;  /* 0x000000181444723c */ /* 0x044ff00000001844 */
[C---:B------:R-:W-:Y:S01]  /*8940*/  HMMA.16816.F32 R72, R20.reuse, R26, R72 ;  /* 0x0000001a1448723c */ /* 0x040fe20000001848 */
[----:B------:R-:W2:Y:S07]  /*8950*/  LDSM.16.MT88.4 R24, [R234+0x7900] ;  /* 0x00790000ea18783b */ /* 0x000eae0000004200 */
[C---:B---3--:R-:W-:Y:S08]  /*8960*/  HMMA.16816.F32 R76, R20.reuse, R28, R76 ;  /* 0x0000001c144c723c */ /* 0x048ff0000000184c */
[C---:B------:R-:W-:Y:S08]  /*8970*/  HMMA.16816.F32 R80, R20.reuse, R30, R80 ;  /* 0x0000001e1450723c */ /* 0x040ff00000001850 */
[C---:B-1----:R-:W-:Y:S08]  /*8980*/  HMMA.16816.F32 R84, R20.reuse, R4, R84 ;  /* 0x000000041454723c */ /* 0x042ff00000001854 */
[C---:B------:R-:W-:Y:S01]  /*8990*/  HMMA.16816.F32 R88, R20.reuse, R6, R88 ;  /* 0x000000061458723c */ /* 0x040fe20000001858 */
[----:B------:R-:W1:Y:S07]  /*89a0*/  LDSM.16.MT88.4 R4, [R233+0x7900] ;  /* 0x00790000e904783b */ /* 0x000e6e0000004200 */
[C---:B----4-:R-:W-:Y:S08]  /*89b0*/  HMMA.16816.F32 R92, R20.reuse, R8, R92 ;  /* 0x00000008145c723c */ /* 0x050ff0000000185c */
[C---:B------:R-:W-:Y:S01]  /*89c0*/  HMMA.16816.F32 R96, R20.reuse, R10, R96 ;  /* 0x0000000a1460723c */ /* 0x040fe20000001860 */
[----:B------:R-:W3:Y:S07]  /*89d0*/  LDSM.16.MT88.4 R8, [R232+0x7900] ;  /* 0x00790000e808783b */ /* 0x000eee0000004200 */
[C---:B--2---:R-:W-:Y:S08]  /*89e0*/  HMMA.16816.F32 R120, R20.reuse, R24, R12 ;  /* 0x000000181478723c */ /* 0x044ff0000000180c */
[C---:B------:R-:W-:Y:S08]  /*89f0*/  HMMA.16816.F32 R100, R20.reuse, R26, R100 ;  /* 0x0000001a1464723c */ /* 0x040ff00000001864 */
[C---:B-1----:R-:W-:Y:S08]  /*8a00*/  HMMA.16816.F32 R104, R20.reuse, R4, R104 ;  /* 0x000000041468723c */ /* 0x042ff00000001868 */
[C---:B------:R-:W-:Y:S08]  /*8a10*/  HMMA.16816.F32 R108, R20.reuse, R6, R108 ;  /* 0x00000006146c723c */ /* 0x040ff0000000186c */
[C---:B---3--:R-:W-:Y:S08]  /*8a20*/  HMMA.16816.F32 R116, R20.reuse, R8, R16 ;  /* 0x000000081474723c */ /* 0x048ff00000001810 */
[----:B------:R-:W-:Y:S01]  /*8a30*/  HMMA.16816.F32 R112, R20, R10, R112 ;  /* 0x0000000a1470723c */ /* 0x000fe20000001870 */
[----:B------:R-:W-:-:S07]  /*8a40*/  @P1 BRA `(.L_x_1790) ;  /* 0xffffcd1000001947 */ /* 0x000fce000383ffff */
.L_x_1789:
        /* <DEDUP_REMOVED lines=91> */
.L_x_1787:
        /* <DEDUP_REMOVED lines=211> */
.L_x_1795:
[----:B--23--:R-:W-:Y:S05]  /*9d30*/  BSYNC B0 ;  /* 0x0000000000007941 */ /* 0x00cfea0003800000 */
.L_x_1794:
        /* <DEDUP_REMOVED lines=98> */
.L_x_1793:
        /* <DEDUP_REMOVED lines=50> */
.L_x_1796:
        /* <DEDUP_REMOVED lines=16> */
.L_x_3608:


//--------------------- .text._ZN7cutlass13device_kernelIN5flash19enable_sm80_to_sm89INS1_16FlashAttnFwdSm80INS1_25CollectiveMainloopFwdSm80ILi8ELi1ELb1EN4cute5tupleIJNS5_1CILi128EEENS7_ILi96EEES8_EEELi128ENS_6half_tEfNS_4arch4Sm80ELb0ELb1ELb0ELb0ELb1ELb0ELb1ELb1EEENS1_21CollectiveEpilogueFwdINS6_IJS8_S8_S9_EEENS6_IJNS7_ILi1EEESH_SH_EEESB_SD_Li256ELb0ELb1ELb1ELb0EEENS1_19SingleTileSchedulerILb0ELb1ELb1ELi128EEEEEEEEEvNT_6ParamsE --------------------------
	.section	.text._ZN7cutlass13device_kernelIN5flash19enable_sm80_to_sm89INS1_16FlashAttnFwdSm80INS1_25CollectiveMainloopFwdSm80ILi8ELi1ELb1EN4cute5tupleIJNS5_1CILi128EEENS7_ILi96EEES8_EEELi128ENS_6half_tEfNS_4arch4Sm80ELb0ELb1ELb0ELb0ELb1ELb0ELb1ELb1EEENS1_21CollectiveEpilogueFwdINS6_IJS8_S8_S9_EEENS6_IJNS7_ILi1EEESH_SH_EEESB_SD_Li256ELb0ELb1ELb1ELb0EEENS1_19SingleTileSchedulerILb0ELb1ELb1ELi128EEEEEEEEEvNT_6ParamsE,"ax",@progbits
	.sectioninfo	@"SHI_REGISTERS=254"
	.align	128
.text._ZN7cutlass13device_kernelIN5flash19enable_sm80_to_sm89INS1_16FlashAttnFwdSm80INS1_25CollectiveMainloopFwdSm80ILi8ELi1ELb1EN4cute5tupleIJNS5_1CILi128EEENS7_ILi96EEES8_EEELi128ENS_6half_tEfNS_4arch4Sm80ELb0ELb1ELb0ELb0ELb1ELb0ELb1ELb1EEENS1_21CollectiveEpilogueFwdINS6_IJS8_S8_S9_EEENS6_IJNS7_ILi1EEESH_SH_EEESB_SD_Li256ELb0ELb1ELb1ELb0EEENS1_19SingleTileSchedulerILb0ELb1ELb1ELi128EEEEEEEEEvNT_6ParamsE:
        .type           _ZN7cutlass13device_kernelIN5flash19enable_sm80_to_sm89INS1_16FlashAttnFwdSm80INS1_25CollectiveMainloopFwdSm80ILi8ELi1ELb1EN4cute5tupleIJNS5_1CILi128EEENS7_ILi96EEES8_EEELi128ENS_6half_tEfNS_4arch4Sm80ELb0ELb1ELb0ELb0ELb1ELb0ELb1ELb1EEENS1_21CollectiveEpilogueFwdINS6_IJS8_S8_S9_EEENS6_IJNS7_ILi1EEESH_SH_EEESB_SD_Li256ELb0ELb1ELb1ELb0EEENS1_19SingleTileSchedulerILb0ELb1ELb1ELi128EEEEEEEEEvNT_6ParamsE,@function
        .size           _ZN7cutlass13device_kernelIN5flash19enable_sm80_to_sm89INS1_16FlashAttnFwdSm80INS1_25CollectiveMainloopFwdSm80ILi8ELi1ELb1EN4cute5tupleIJNS5_1CILi128EEENS7_ILi96EEES8_EEELi128ENS_6half_tEfNS_4arch4Sm80ELb0ELb1ELb0ELb0ELb1ELb0ELb1ELb1EEENS1_21CollectiveEpilogueFwdINS6_IJS8_S8_S9_EEENS6_IJNS7_ILi1EEESH_SH_EEESB_SD_Li256ELb0ELb1ELb1ELb0EEENS1_19SingleTileSchedulerILb0ELb1ELb1ELi128EEEEEEEEEvNT_6ParamsE,(.L_x_3609 - _ZN7cutlass13device_kernelIN5flash19enable_sm80_to_sm89INS1_16FlashAttnFwdSm80INS1_25CollectiveMainloopFwdSm80ILi8ELi1ELb1EN4cute5tupleIJNS5_1CILi128EEENS7_ILi96EEES8_EEELi128ENS_6half_tEfNS_4arch4Sm80ELb0ELb1ELb0ELb0ELb1ELb0ELb1ELb1EEENS1_21CollectiveEpilogueFwdINS6_IJS8_S8_S9_EEENS6_IJNS7_ILi1EEESH_SH_EEESB_SD_Li256ELb0ELb1ELb1ELb0EEENS1_19SingleTileSchedulerILb0ELb1ELb1ELi128EEEEEEEEEvNT_6ParamsE)
        .other          _ZN7cutlass13device_kernelIN5flash19enable_sm80_to_sm89INS1_16FlashAttnFwdSm80INS1_25CollectiveMainloopFwdSm80ILi8ELi1ELb1EN4cute5tupleIJNS5_1CILi128EEENS7_ILi96EEES8_EEELi128ENS_6half_tEfNS_4arch4Sm80ELb0ELb1ELb0ELb0ELb1ELb0ELb1ELb1EEENS1_21CollectiveEpilogueFwdINS6_IJS8_S8_S9_EEENS6_IJNS7_ILi1EEESH_SH_EEESB_SD_Li256ELb0ELb1ELb1ELb0EEENS1_19SingleTileSchedulerILb0ELb1ELb1ELi128EEEEEEEEEvNT_6ParamsE,@"STO_CUDA_ENTRY STV_DEFAULT"
_ZN7cutlass13device_kernelIN5flash19enable_sm80_to_sm89INS1_16FlashAttnFwdSm80INS1_25CollectiveMainloopFwdSm80ILi8ELi1ELb1EN4cute5tupleIJNS5_1CILi128EEENS7_ILi96EEES8_EEELi128ENS_6half_tEfNS_4arch4Sm80ELb0ELb1ELb0ELb0ELb1ELb0ELb1ELb1EEENS1_21CollectiveEpilogueFwdINS6_IJS8_S8_S9_EEENS6_IJNS7_ILi1EEESH_SH_EEESB_SD_Li256ELb0ELb1ELb1ELb0EEENS1_19SingleTileSchedulerILb0ELb1ELb1ELi128EEEEEEEEEvNT_6ParamsE:
        /* <DEDUP_REMOVED lines=17> */
.L_x_1797:
[----:B------:R-:W-:Y:S02]  /*0110*/  ULDC.64 UR4, c[0x0][0x550] ;  /* 0x0001540000047ab9 */ /* 0x000fe40000000a00 */
[----:B------:R-:W-:Y:S02]  /*0120*/  UISETP.NE.AND UP0, UPT, UR4, 0x1, UPT ;  /* 0x000000010400788c */ /* 0x000fe4000bf05270 */
[----:B------:R-:W-:-:S02]  /*0130*/  UIMAD.WIDE.U32 UR12, UR6, UR5, URZ ;  /* 0x00000005060c72a5 */ /* 0x000fc4000f8e003f */
[----:B------:R-:W-:Y:S02]  /*0140*/  ULDC UR4, c[0x0][0x558] ;  /* 0x0001560000047ab9 */ /* 0x000fe40000000800 */
[----:B------:R-:W-:-:S05]  /*0150*/  UMOV UR9, UR6 ;  /* 0x0000000600097c82 */ /* 0x000fca0008000000 */
[----:B------:R-:W-:-:S03]  /*0160*/  @UP0 USHF.R.U32.HI UR9, URZ, UR4, UR13 ;  /* 0x000000043f090299 */ /* 0x000fc6000801160d */
.L_x_1798:
        /* <DEDUP_REMOVED lines=49> */
.L_x_1800:
[----:B------:R-:W-:Y:S02]  /*0480*/  ULDC UR4, c[0x0][0x32c] ;  /* 0x0000cb0000047ab9 */ /* 0x000fe40000000800 */
[----:B------:R-:W-:-:S03]  /*0490*/  UISETP.NE.AND UP0, UPT, UR12, UR4, UPT ;  /* 0x000000040c00728c */ /* 0x000fc6000bf05270 */
[----:B------:R-:W-:Y:S02]  /*04a0*/  ULDC.64 UR4, c[0x0][0x330] ;  /* 0x0000cc0000047ab9 */ /* 0x000fe40000000a00 */
[----:B------:R-:W-:-:S06]  /*04b0*/  UIMAD.WIDE.U32 UR16, UR13, UR4, URZ ;  /* 0x000000040d1072a5 */ /* 0x000fcc000f8e003f */
[----:B------:R-:W-:Y:S02]  /*04c0*/  @UP0 USHF.R.U32.HI UR13, URZ, UR5, UR17 ;  /* 0x000000053f0d0299 */ /* 0x000fe40008011611 */
.L_x_1801:
[----:B------:R-:W-:Y:S02]  /*04d0*/  ULDC UR4, c[0x0][0x32c] ;  /* 0x0000cb0000047ab9 */ /* 0x000fe40000000800 */
[----:B------:R-:W-:-:S04]  /*04e0*/  UIMAD UR4, UR13, UR4, UR4 ;  /* 0x000000040d0472a4 */ /* 0x000fc8000f8e0204 */
[----:B------:R-:W-:-:S04]  /*04f0*/  UISETP.LT.AND UP0, UPT, UR11, UR4, UPT ;  /* 0x000000040b00728c */ /* 0x000fc8000bf01270 */
[----:B------:R-:W-:Y:S02]  /*0500*/  USEL UR11, UR11, UR4, UP0 ;  /* 0x000000040b0b7287 */ /* 0x000fe40008000000 */
.L_x_1799:
        /* <DEDUP_REMOVED lines=34> */
.L_x_1803:
[----:B------:R-:W-:-:S04]  /*0730*/  MOV R0, c[0x0][0x32c] ;  /* 0x0000cb0000007a02 */ /* 0x000fc80000000f00 */
[----:B------:R-:W-:-:S13]  /*0740*/  ISETP.NE.AND P0, PT, R0, 0x1, PT ;  /* 0x000000010000780c */ /* 0x000fda0003f05270 */
[----:B------:R-:W-:-:S05]  /*0750*/  @P0 IMAD.HI.U32 R0, R3, c[0x0][0x330], RZ ;  /* 0x0000cc0003000a27 */ /* 0x000fca00078e00ff */
[----:B------:R-:W-:-:S05]  /*0760*/  @P0 SHF.R.U32.HI R3, RZ, c[0x0][0x334], R0 ;  /* 0x0000cd00ff030a19 */ /* 0x000fca0000011600 */
.L_x_1804:
[----:B------:R-:W-:-:S05]  /*0770*/  IMAD R3, R3, c[0x0][0x32c], RZ ;  /* 0x0000cb0003037a24 */ /* 0x000fca00078e02ff */
[----:B------:R-:W-:-:S05]  /*0780*/  IMNMX R2, R2, R3, !PT ;  /* 0x0000000302027217 */ /* 0x000fca0007800200 */
.L_x_1802:
        /* <DEDUP_REMOVED lines=39> */
.L_x_1805:
        /* <DEDUP_REMOVED lines=51> */
[----:B------:R-:W-:Y:S01]  /*0d30*/  IMAD.MOV.U32 R13, RZ, RZ, 0x60 ;  /* 0x00000060ff0d7424 */ /* 0x000fe200078e00ff */
[----:B------:R-:W-:Y:S02]  /*0d40*/  ULDC.64 UR4, c[0x0][0x2b0] ;  /* 0x0000ac0000047ab9 */ /* 0x000fe40000000a00 */
[----:B------:R-:W-:Y:S01]  /*0d50*/  LEA.HI R4, R103, R100, RZ, 0x3 ;  /* 0x0000006467047211 */ /* 0x000fe200078f18ff */
[----:B------:R-:W2:Y:S01]  /*0d60*/  @P0 LDG.E R2, [R2.64] ;  /* 0x0000000e02020981 */ /* 0x000ea2000c1e1900 */
[----:B------:R-:W-:Y:S02]  /*0d70*/  IMAD.MOV.U32 R0, RZ, RZ, c[0x0][0x2b8] ;  /* 0x0000ae00ff007624 */ /* 0x000fe400078e00ff */
[----:B------:R-:W-:Y:S01]  /*0d80*/  LOP3.LUT R39, R4, 0xfffffff8, RZ, 0xc0, !PT ;  /* 0xfffffff804277812 */ /* 0x000fe200078ec0ff */
[----:B------:R-:W-:Y:S01]  /*0d90*/  IMAD R12, R14, R13, -0x60 ;  /* 0xffffffa00e0c7424 */ /* 0x000fe200078e020d */
[----:B------:R-:W-:Y:S01]  /*0da0*/  SHF.R.S32.HI R4, RZ, 0x3, R4 ;  /* 0x00000003ff047819 */ /* 0x000fe20000011404 */
[----:B------:R-:W-:Y:S01]  /*0db0*/  IMAD.MOV.U32 R216, RZ, RZ, RZ ;  /* 0x000000ffffd87224 */ /* 0x000fe200078e00ff */
[----:B------:R-:W-:Y:S01]  /*0dc0*/  ISETP.NE.AND P3, PT, R0, 0x1, PT ;  /* 0x000000010000780c */ /* 0x000fe20003f65270 */
[----:B------:R-:W-:-:S04]  /*0dd0*/  IMAD.IADD R39, R100, 0x1, -R39 ;  /* 0x0000000164277824 */ /* 0x000fc800078e0a27 */
[----:B------:R-:W-:-:S04]  /*0de0*/  IMAD R219, R39, 0x20, R4 ;  /* 0x0000002027db7824 */ /* 0x000fc800078e0204 */
[----:B------:R-:W-:-:S05]  /*0df0*/  IMAD.IADD R217, R219, 0x1, R12 ;  /* 0x00000001dbd97824 */ /* 0x000fca00078e020c */
[C---:B------:R-:W-:Y:S01]  /*0e00*/  ISETP.GE.AND P2, PT, R217.reuse, UR8, PT ;  /* 0x00000008d9007c0c */ /* 0x040fe2000bf46270 */
[----:B-----5:R-:W-:-:S03]  /*0e10*/  IMAD.IADD R217, R217, 0x1, R220 ;  /* 0x00000001d9d97824 */ /* 0x020fc600078e02dc */
[----:B------:R-:W-:Y:S01]  /*0e20*/  ISETP.GT.OR P2, PT, R219, 0x5f, P2 ;  /* 0x0000005fdb00780c */ /* 0x000fe20001744670 */
[----:B------:R-:W-:-:S04]  /*0e30*/  @P3 IMAD.HI.U32 R0, R217, c[0x0][0x2bc], RZ ;  /* 0x0000af00d9003a27 */ /* 0x000fc800078e00ff */
[----:B------:R-:W-:Y:S01]  /*0e40*/  IMAD.MOV.U32 R6, RZ, RZ, R217 ;  /* 0x000000ffff067224 */ /* 0x000fe200078e00d9 */
[----:B------:R-:W-:Y:S01]  /*0e50*/  @P3 SHF.R.U32.HI R6, RZ, c[0x0][0x2c0], R0 ;  /* 0x0000b000ff063a19 */ /* 0x000fe20000011600 */
[----:B------:R-:W-:Y:S01]  /*0e60*/  BAR.SYNC.DEFER_BLOCKING 0x0 ;  /* 0x0000000000007b1d */ /* 0x000fe20000010000 */
[----:B------:R-:W-:Y:S02]  /*0e70*/  USHF.R.S32.HI UR16, URZ, 0x1f, UR9 ;  /* 0x0000001f3f107899 */ /* 0x000fe40008011409 */
[----:B------:R-:W-:-:S03]  /*0e80*/  USHF.R.S32.HI UR17, URZ, 0x1f, UR10 ;  /* 0x0000001f3f117899 */ /* 0x000fc6000801140a */
[----:B--2---:R1:W2:Y:S02]  /*0e90*/  @P0 R2UR UR11, R2 ;  /* 0x00000000020b03c2 */ /* 0x0042a400000e0000 */
[----:B--2---:R-:W-:Y:S02]  /*0ea0*/  @!UP0 UMOV UR11, UR10 ;  /* 0x0000000a000b8c82 */ /* 0x004fe40008000000 */
[----:B------:R-:W-:Y:S02]  /*0eb0*/  USHF.R.S32.HI UR7, URZ, 0x1f, UR11 ;  /* 0x0000001f3f077899 */ /* 0x000fe4000801140b */
[----:B------:R-:W-:Y:S02]  /*0ec0*/  UIMAD.WIDE.U32 UR12, UR11, UR4, URZ ;  /* 0x000000040b0c72a5 */ /* 0x000fe4000f8e003f */
[----:B------:R-:W-:-:S04]  /*0ed0*/  UIMAD UR7, UR7, UR4, URZ ;  /* 0x00000004070772a4 */ /* 0x000fc8000f8e023f */
[----:B------:R-:W-:Y:S01]  /*0ee0*/  UIMAD UR7, UR11, UR5, UR7 ;  /* 0x000000050b0772a4 */ /* 0x000fe2000f8e0207 */
[----:B------:R-:W-:Y:S02]  /*0ef0*/  @!P2 IADD3 R3, P1, R6, UR12, RZ ;  /* 0x0000000c0603ac10 */ /* 0x000fe4000ff3e0ff */
[----:B------:R-:W-:Y:S02]  /*0f00*/  ULDC.64 UR4, c[0x0][0x1b8] ;  /* 0x00006e0000047ab9 */ /* 0x000fe40000000a00 */
[----:B------:R-:W-:-:S06]  /*0f10*/  UIADD3 UR7, UR13, UR7, URZ ;  /* 0x000000070d077290 */ /* 0x000fcc000fffe03f */
[----:B------:R-:W-:Y:S02]  /*0f20*/  @!P2 LEA.HI.X.SX32 R0, R6, UR7, 0x1, P1 ;  /* 0x000000070600ac11 */ /* 0x000fe400088f0eff */
[----:B-1----:R-:W-:-:S04]  /*0f30*/  @!P2 LEA R2, P0, R3, c[0x0][0x2a0], 0x2 ;  /* 0x0000a8000302aa11 */ /* 0x002fc800078010ff */
[----:B------:R-:W-:-:S05]  /*0f40*/  @!P2 LEA.HI.X R3, R3, c[0x0][0x2a4], R0, 0x2, P0 ;  /* 0x0000a9000303aa11 */ /* 0x000fca00000f1400 */
[----:B------:R1:W2:Y:S01]  /*0f50*/  @!P2 LDG.E R216, [R2.64] ;  /* 0x0000000e02d8a981 */ /* 0x0002a2000c1e1900 */
[----:B------:R-:W-:Y:S01]  /*0f60*/  PLOP3.LUT P1, PT, PT, PT, UP2, 0x80, 0x0 ;  /* 0x000000000000781c */ /* 0x000fe20003f2f028 */
[----:B------:R-:W-:Y:S01]  /*0f70*/  UIMAD UR11, UR16, UR4, URZ ;  /* 0x00000004100b72a4 */ /* 0x000fe2000f8e023f */
[----:B------:R-:W-:Y:S01]  /*0f80*/  PLOP3.LUT P0, PT, PT, PT, UP2, 0x80, 0x0 ;  /* 0x000000000000781c */ /* 0x000fe20003f0f028 */
[----:B------:R-:W-:Y:S01]  /*0f90*/  UIMAD.WIDE.U32 UR20, UR9, UR4, URZ ;  /* 0x00000004091472a5 */ /* 0x000fe2000f8e003f */
[----:B------:R-:W-:Y:S01]  /*0fa0*/  IADD3 R0, R219, UR19, RZ ;  /* 0x00000013db007c10 */ /* 0x000fe2000fffe0ff */
[----:B------:R-:W-:Y:S01]  /*0fb0*/  UIMAD UR11, UR9, UR5, UR11 ;  /* 0x00000005090b72a4 */ /* 0x000fe2000f8e020b */
[----:B------:R-:W-:Y:S01]  /*0fc0*/  IMAD.SHL.U32 R231, R39, 0x8, RZ ;  /* 0x0000000827e77824 */ /* 0x000fe200078e00ff */
[-C--:B------:R-:W-:Y:S01]  /*0fd0*/  LEA.HI R218, R103, R100.reuse, RZ, 0x6 ;  /* 0x0000006467da7211 */ /* 0x080fe200078f30ff */
[----:B------:R-:W-:Y:S01]  /*0fe0*/  ULDC.64 UR4, c[0x0][0x1c0] ;  /* 0x0000700000047ab9 */ /* 0x000fe20000000a00 */
[----:B------:R-:W-:Y:S01]  /*0ff0*/  IMAD.MOV.U32 R5, RZ, RZ, R0 ;  /* 0x000000ffff057224 */ /* 0x000fe200078e0000 */
[----:B------:R-:W-:Y:S01]  /*1000*/  UIMAD UR17, UR17, UR4, URZ ;  /* 0x00000004111172a4 */ /* 0x000fe2000f8e023f */
[C---:B------:R-:W-:Y:S01]  /*1010*/  IADD3 R38, R231.reuse, 0x40, RZ ;  /* 0x00000040e7267810 */ /* 0x040fe20007ffe0ff */
[----:B------:R-:W-:Y:S01]  /*1020*/  UIADD3 UR21, UR21, UR11, URZ ;  /* 0x0000000b15157290 */ /* 0x000fe2000fffe03f */
[----:B------:R-:W-:Y:S01]  /*1030*/  IMAD.MOV R6, RZ, RZ, -R6 ;  /* 0x000000ffff067224 */ /* 0x000fe200078e0a06 */
[----:B------:R-:W-:Y:S01]  /*1040*/  UIMAD UR5, UR10, UR5, UR17 ;  /* 0x000000050a0572a4 */ /* 0x000fe2000f8e0211 */
[----:B------:R-:W-:Y:S01]  /*1050*/  IMAD.SHL.U32 R218, R218, 0x8, RZ ;  /* 0x00000008dada7824 */ /* 0x000fe200078e00ff */
[----:B------:R-:W-:Y:S01]  /*1060*/  UIMAD.WIDE.U32 UR10, UR10, UR4, UR20 ;  /* 0x000000040a0a72a5 */ /* 0x000fe2000f8e0014 */
[----:B------:R-:W-:Y:S01]  /*1070*/  ISETP.GE.AND P2, PT, R231, c[0x0][0x198], PT ;  /* 0x00006600e7007a0c */ /* 0x000fe20003f46270 */
[----:B------:R-:W-:Y:S01]  /*1080*/  IMAD R217, R6, c[0x0][0x2b8], R217 ;  /* 0x0000ae0006d97a24 */ /* 0x000fe200078e02d9 */
[----:B------:R-:W-:Y:S01]  /*1090*/  ULDC UR4, c[0x0][0x168] ;  /* 0x00005a0000047ab9 */ /* 0x000fe20000000800 */
[----:B------:R-:W-:Y:S01]  /*10a0*/  LEA.HI R214, R103, R100, RZ, 0x4 ;  /* 0x0000006467d67211 */ /* 0x000fe200078f20ff */
[----:B------:R-:W-:Y:S01]  /*10b0*/  UIADD3 UR5, UR11, UR5, URZ ;  /* 0x000000050b057290 */ /* 0x000fe2000fffe03f */
[----:B------:R-:W-:Y:S01]  /*10c0*/  IMAD.U32 R9, RZ, RZ, UR11 ;  /* 0x0000000bff097e24 */ /* 0x000fe2000f8e00ff */
[----:B------:R-:W-:Y:S01]  /*10d0*/  UIMAD UR6, UR6, UR4, URZ ;  /* 0x00000004060672a4 */ /* 0x000fe2000f8e023f */
[----:B-1----:R-:W-:Y:S01]  /*10e0*/  @P1 IMAD.HI.U32 R2, R0, c[0x0][0x2c8], RZ ;  /* 0x0000b20000021a27 */ /* 0x002fe200078e00ff */
[----:B------:R-:W-:-:S02]  /*10f0*/  SHF.R.S32.HI R24, RZ, 0x1f, R217 ;  /* 0x0000001fff187819 */ /* 0x000fc400000114d9 */
[----:B------:R-:W-:Y:S01]  /*1100*/  ISETP.GE.AND P4, PT, R38, c[0x0][0x198], PT ;  /* 0x0000660026007a0c */ /* 0x000fe20003f86270 */
[----:B------:R-:W-:Y:S01]  /*1110*/  IMAD.U32 R8, RZ, RZ, UR10 ;  /* 0x0000000aff087e24 */ /* 0x000fe2000f8e00ff */
[----:B------:R-:W-:Y:S01]  /*1120*/  @P0 SHF.R.U32.HI R5, RZ, c[0x0][0x2cc], R2 ;  /* 0x0000b300ff050a19 */ /* 0x000fe20000011602 */
[----:B------:R-:W-:Y:S01]  /*1130*/  IMAD.U32 R9, RZ, RZ, UR5 ;  /* 0x00000005ff097e24 */ /* 0x000fe2000f8e00ff */
[----:B------:R-:W-:Y:S01]  /*1140*/  ULDC.64 UR4, c[0x0][0x1e8] ;  /* 0x00007a0000047ab9 */ /* 0x000fe20000000a00 */
[----:B------:R-:W-:Y:S01]  /*1150*/  IMAD R6, R24, c[0x0][0x1e0], RZ ;  /* 0x0000780018067a24 */ /* 0x000fe200078e02ff */
[--C-:B------:R-:W-:Y:S01]  /*1160*/  SHF.R.S32.HI R2, RZ, 0x1f, R5.reuse ;  /* 0x0000001fff027819 */ /* 0x100fe20000011405 */
[----:B------:R-:W-:Y:S01]  /*1170*/  IMAD.MOV R3, RZ, RZ, -R5 ;  /* 0x000000ffff037224 */ /* 0x000fe200078e0a05 */
[----:B------:R-:W-:Y:S01]  /*1180*/  UIMAD.WIDE.U32 UR10, UR9, UR4, URZ ;  /* 0x00000004090a72a5 */ /* 0x000fe2000f8e003f */
[----:B------:R-:W-:Y:S01]  /*1190*/  IMAD.WIDE.U32 R8, R5, c[0x0][0x1b0], R8 ;  /* 0x00006c0005087a25 */ /* 0x000fe200078e0008 */
[----:B------:R-:W-:Y:S01]  /*11a0*/  UIMAD UR4, UR16, UR4, URZ ;  /* 0x00000004100472a4 */ /* 0x000fe2000f8e023f */
[----:B------:R-:W-:-:S02]  /*11b0*/  LEA.HI R102, R103, R100, RZ, 0x5 ;  /* 0x0000006467667211 */ /* 0x000fc400078f28ff */
[----:B------:R-:W-:Y:S01]  /*11c0*/  IMAD R3, R3, c[0x0][0x2c4], R0 ;  /* 0x0000b10003037a24 */ /* 0x000fe200078e0200 */
[----:B------:R-:W-:Y:S01]  /*11d0*/  UIMAD UR4, UR9, UR5, UR4 ;  /* 0x00000005090472a4 */ /* 0x000fe2000f8e0204 */
[----:B------:R-:W-:Y:S01]  /*11e0*/  IMAD R2, R2, c[0x0][0x1b0], RZ ;  /* 0x00006c0002027a24 */ /* 0x000fe200078e02ff */
[----:B------:R-:W-:Y:S01]  /*11f0*/  SHF.R.S32.HI R101, RZ, 0x5, R102 ;  /* 0x00000005ff657819 */ /* 0x000fe20000011466 */
[----:B------:R-:W-:Y:S01]  /*1200*/  IMAD R6, R217, c[0x0][0x1e4], R6 ;  /* 0x00007900d9067a24 */ /* 0x000fe200078e0206 */
[----:B------:R-:W-:Y:S01]  /*1210*/  SHF.R.S32.HI R0, RZ, 0x1f, R3 ;  /* 0x0000001fff007819 */ /* 0x000fe20000011403 */
[----:B------:R-:W-:Y:S02]  /*1220*/  IMAD R5, R5, c[0x0][0x1b4], R2 ;  /* 0x00006d0005057a24 */ /* 0x000fe400078e0202 */
[----:B------:R-:W-:Y:S02]  /*1230*/  IMAD R13, R14, -0x60, R13 ;  /* 0xffffffa00e0d7824 */ /* 0x000fe400078e020d */
[----:B------:R-:W-:Y:S01]  /*1240*/  IMAD.IADD R9, R9, 0x1, R5 ;  /* 0x0000000109097824 */ /* 0x000fe200078e0205 */
[----:B------:R-:W-:Y:S01]  /*1250*/  SHF.R.S32.HI R5, RZ, 0x1f, R38 ;  /* 0x0000001fff057819 */ /* 0x000fe20000011426 */
[----:B------:R-:W-:-:S02]  /*1260*/  IMAD R0, R0, c[0x0][0x1a8], RZ ;  /* 0x00006a0000007a24 */ /* 0x000fc400078e02ff */
[----:B------:R-:W-:Y:S01]  /*1270*/  IMAD.WIDE.U32 R8, R3, c[0x0][0x1a8], R8 ;  /* 0x00006a0003087a25 */ /* 0x000fe200078e0008 */
[----:B------:R-:W-:-:S03]  /*1280*/  LEA.HI R230, R5, R38, RZ, 0x3 ;  /* 0x0000002605e67211 */ /* 0x000fc600078f18ff */
[----:B------:R-:W-:Y:S01]  /*1290*/  IMAD R0, R3, c[0x0][0x1ac], R0 ;  /* 0x00006b0003007a24 */ /* 0x000fe200078e0200 */
[----:B------:R-:W-:Y:S01]  /*12a0*/  LEA R17, P0, R8, c[0x0][0x160], 0x1 ;  /* 0x0000580008117a11 */ /* 0x000fe200078008ff */
[----:B------:R-:W-:Y:S01]  /*12b0*/  IMAD.MOV.U32 R37, RZ, RZ, 0x20 ;  /* 0x00000020ff257424 */ /* 0x000fe200078e00ff */
[----:B------:R-:W-:Y:S01]  /*12c0*/  LOP3.LUT R230, R230, 0xfffffff8, RZ, 0xc0, !PT ;  /* 0xfffffff8e6e67812 */ /* 0x000fe200078ec0ff */
[----:B------:R-:W-:Y:S02]  /*12d0*/  IMAD.IADD R15, R9, 0x1, R0 ;  /* 0x00000001090f7824 */ /* 0x000fe400078e0200 */
[----:B------:R-:W-:Y:S01]  /*12e0*/  IMAD.SHL.U32 R0, R4, 0x40, RZ ;  /* 0x0000004004007824 */ /* 0x000fe200078e00ff */
[----:B------:R-:W-:Y:S01]  /*12f0*/  SHFL.IDX PT, R2, R17, RZ, 0x181f ;  /* 0x00181fff11027589 */ /* 0x000fe200000e0000 */
[----:B------:R-:W-:Y:S01]  /*1300*/  IMAD.WIDE R46, R230, 0x2, RZ ;  /* 0x00000002e62e7825 */ /* 0x000fe200078e02ff */
[----:B------:R-:W-:Y:S02]  /*1310*/  LEA.HI.X R15, R8, c[0x0][0x164], R15, 0x1, P0 ;  /* 0x00005900080f7a11 */ /* 0x000fe400000f0c0f */
[----:B------:R-:W-:Y:S01]  /*1320*/  LOP3.LUT R0, R0, 0x1c0, RZ, 0xc0, !PT ;  /* 0x000001c000007812 */ /* 0x000fe200078ec0ff */
[----:B------:R-:W-:Y:S01]  /*1330*/  SHFL.IDX PT, R20, R17, 0x1, 0x181f ;  /* 0x00381f0011147f89 */ /* 0x000fe200000e0000 */
[----:B------:R-:W-:-:S02]  /*1340*/  SHF.R.S32.HI R233, RZ, 0x1f, R230 ;  /* 0x0000001fffe97819 */ /* 0x000fc400000114e6 */
[----:B------:R-:W-:Y:S01]  /*1350*/  SHF.R.U32.HI R8, RZ, 0x3, R0 ;  /* 0x00000003ff087819 */ /* 0x000fe20000011600 */
[----:B------:R-:W1:Y:S01]  /*1360*/  SHFL.IDX PT, R3, R15, RZ, 0x181f ;  /* 0x00181fff0f037589 */ /* 0x000e6200000e0000 */
[----:B------:R-:W-:Y:S02]  /*1370*/  LOP3.LUT R7, R0, 0x38, R231, 0xf8, !PT ;  /* 0x0000003800077812 */ /* 0x000fe400078ef8e7 */
[----:B------:R-:W-:Y:S01]  /*1380*/  IADD3 R0, R4, UR19, RZ ;  /* 0x0000001304007c10 */ /* 0x000fe2000fffe0ff */
[----:B------:R-:W3:Y:S01]  /*1390*/  SHFL.IDX PT, R21, R15, 0x1, 0x181f ;  /* 0x00381f000f157f89 */ /* 0x000ee200000e0000 */
[----:B------:R-:W-:Y:S02]  /*13a0*/  LOP3.LUT R7, R7, R8, RZ, 0x3c, !PT ;  /* 0x0000000807077212 */ /* 0x000fe400078e3cff */
[----:B------:R-:W-:Y:S02]  /*13b0*/  ISETP.GE.AND P0, PT, R0, UR6, PT ;  /* 0x0000000600007c0c */ /* 0x000fe4000bf06270 */
[----:B------:R-:W-:-:S02]  /*13c0*/  LOP3.LUT R218, R7, 0xfffffe00, R218, 0xf8, !PT ;  /* 0xfffffe0007da7812 */ /* 0x000fc400078ef8da */
[C---:B------:R-:W-:Y:S02]  /*13d0*/  IADD3 R5, R0.reuse, 0x40, RZ ;  /* 0x0000004000057810 */ /* 0x040fe40007ffe0ff */
[----:B------:R-:W-:Y:S01]  /*13e0*/  IADD3 R7, R0, 0x20, RZ ;  /* 0x0000002000077810 */ /* 0x000fe20007ffe0ff */
[----:B------:R-:W-:Y:S01]  /*13f0*/  IMAD.SHL.U32 R218, R218, 0x2, RZ ;  /* 0x00000002dada7824 */ /* 0x000fe200078e00ff */
[----:B------:R-:W-:Y:S02]  /*1400*/  ISETP.GE.AND P5, PT, R5, UR6, PT ;  /* 0x0000000605007c0c */ /* 0x000fe4000bfa6270 */
[----:B------:R-:W-:Y:S02]  /*1410*/  LOP3.LUT R5, R214, 0xfffffff0, RZ, 0xc0, !PT ;  /* 0xfffffff0d6057812 */ /* 0x000fe400078ec0ff */
[----:B------:R-:W-:Y:S02]  /*1420*/  ISETP.GE.AND P6, PT, R7, UR6, PT ;  /* 0x0000000607007c0c */ /* 0x000fe4000bfc6270 */
[----:B------:R-:W-:Y:S01]  /*1430*/  IADD3 R0, R0, 0x60, RZ ;  /* 0x0000006000007810 */ /* 0x000fe20007ffe0ff */
[----:B------:R-:W-:Y:S01]  /*1440*/  IMAD.IADD R5, R100, 0x1, -R5 ;  /* 0x0000000164057824 */ /* 0x000fe200078e0a05 */
[----:B------:R-:W-:Y:S01]  /*1450*/  IADD3 R226, R218, 0x100, RZ ;  /* 0x00000100dae27810 */ /* 0x000fe20007ffe0ff */
[C-C-:B-1----:R-:W-:Y:S01]  /*1460*/  @!P0 IMAD.WIDE R8, R231.reuse, 0x2, R2.reuse ;  /* 0x00000002e7088825 */ /* 0x142fe200078e0202 */
[----:B------:R-:W-:Y:S01]  /*1470*/  ISETP.GE.AND P1, PT, R0, UR6, PT ;  /* 0x0000000600007c0c */ /* 0x000fe2000bf26270 */
[----:B------:R-:W-:Y:S01]  /*1480*/  UIADD3 UR6, UR11, UR4, URZ ;  /* 0x000000040b067290 */ /* 0x000fe2000fffe03f */
[----:B------:R-:W-:Y:S01]  /*1490*/  IADD3 R225, R218, 0x3100, RZ ;  /* 0x00003100dae17810 */ /* 0x000fe20007ffe0ff */
[----:B------:R-:W-:Y:S01]  /*14a0*/  @!P0 IMAD.WIDE R10, R230, 0x2, R2 ;  /* 0x00000002e60a8825 */ /* 0x000fe200078e0202 */
[----:B------:R-:W-:Y:S01]  /*14b0*/  SHF.R.S32.HI R3, RZ, 0x4, R214 ;  /* 0x00000004ff037819 */ /* 0x000fe200000114d6 */
[----:B------:R1:W-:Y:S01]  /*14c0*/  @!P0 LDGSTS.E.BYPASS.LTC128B.128 [R218+0x100], [R8.64], !P2 ;  /* 0x0010000008da8fae */ /* 0x0003e2000d101d4e */
[----:B------:R-:W-:Y:S01]  /*14d0*/  SHF.R.S32.HI R2, RZ, 0x1f, R5 ;  /* 0x0000001fff027819 */ /* 0x000fe20000011405 */
[--C-:B---3--:R-:W-:Y:S01]  /*14e0*/  @!P6 IMAD.WIDE R22, R231, 0x2, R20.reuse ;  /* 0x00000002e716e825 */ /* 0x108fe200078e0214 */
[----:B------:R-:W-:Y:S01]  /*14f0*/  LEA.HI R214, R214, R3, RZ, 0x1 ;  /* 0x00000003d6d67211 */ /* 0x000fe200078f08ff */
[----:B------:R3:W-:Y:S01]  /*1500*/  @!P0 LDGSTS.E.BYPASS.LTC128B.128 [R218+0x4100], [R10.64], !P4 ;  /* 0x041000000ada8fae */ /* 0x0007e2000e101d4e */
[----:B------:R-:W-:Y:S01]  /*1510*/  LEA.HI R2, R2, R5, RZ, 0x3 ;  /* 0x0000000502027211 */ /* 0x000fe200078f18ff */
[----:B------:R-:W-:Y:S01]  /*1520*/  @!P6 IMAD.WIDE R20, R230, 0x2, R20 ;  /* 0x00000002e614e825 */ /* 0x000fe200078e0214 */
[----:B------:R-:W-:Y:S01]  /*1530*/  LOP3.LUT R214, R214, 0xfffffffe, RZ, 0xc0, !PT ;  /* 0xfffffffed6d67812 */ /* 0x000fe200078ec0ff */
[----:B------:R4:W-:Y:S01]  /*1540*/  @!P6 LDGSTS.E.BYPASS.LTC128B.128 [R218+0x1100], [R22.64], !P2 ;  /* 0x0110000016daefae */ /* 0x0009e2000d101d4e */
[C---:B------:R-:W-:Y:S01]  /*1550*/  LOP3.LUT R0, R2.reuse, 0xfffffff8, RZ, 0xc0, !PT ;  /* 0xfffffff802007812 */ /* 0x040fe200078ec0ff */
[----:B------:R-:W-:Y:S01]  /*1560*/  IMAD.SHL.U32 R2, R2, 0x40, RZ ;  /* 0x0000004002027824 */ /* 0x000fe200078e00ff */
[----:B------:R-:W-:Y:S01]  /*1570*/  ULDC.64 UR4, c[0x0][0x210] ;  /* 0x0000840000047ab9 */ /* 0x000fe20000000a00 */
[----:B------:R-:W-:Y:S01]  /*1580*/  IMAD.IADD R214, R3, 0x1, -R214 ;  /* 0x0000000103d67824 */ /* 0x000fe200078e0ad6 */
[----:B------:R4:W-:Y:S01]  /*1590*/  @!P6 LDGSTS.E.BYPASS.LTC128B.128 [R218+0x5100], [R20.64], !P4 ;  /* 0x0510000014daefae */ /* 0x0009e2000e101d4e */
[----:B------:R-:W-:Y:S01]  /*15a0*/  IMAD.IADD R0, R5, 0x1, -R0 ;  /* 0x0000000105007824 */ /* 0x000fe200078e0a00 */
[----:B------:R-:W-:Y:S01]  /*15b0*/  UIMAD UR16, UR16, UR4, URZ ;  /* 0x00000004101072a4 */ /* 0x000fe2000f8e023f */
[C---:B------:R-:W-:Y:S01]  /*15c0*/  IADD3 R224, R218.reuse, 0x1100, RZ ;  /* 0x00001100dae07810 */ /* 0x040fe20007ffe0ff */
[----:B------:R-:W-:Y:S01]  /*15d0*/  UIMAD.WIDE.U32 UR20, UR9, UR4, URZ ;  /* 0x00000004091472a5 */ /* 0x000fe2000f8e003f */
[----:B------:R-:W-:Y:S01]  /*15e0*/  IADD3 R223, R218, 0x4100, RZ ;  /* 0x00004100dadf7810 */ /* 0x000fe20007ffe0ff */
[----:B------:R-:W-:-:S04]  /*15f0*/  UIMAD UR16, UR9, UR5, UR16 ;  /* 0x00000005091072a4 */ /* 0x000fc8000f8e0210 */
[----:B------:R-:W-:Y:S01]  /*1600*/  UIADD3 UR16, UR21, UR16, URZ ;  /* 0x0000001015107290 */ /* 0x000fe2000fffe03f */
[----:B-1----:R-:W-:-:S04]  /*1610*/  IMAD.WIDE.U32 R8, R217, c[0x0][0x1e0], RZ ;  /* 0x00007800d9087a25 */ /* 0x002fc800078e00ff */
[----:B------:R-:W-:Y:S01]  /*1620*/  IMAD.IADD R7, R9, 0x1, R6 ;  /* 0x0000000109077824 */ /* 0x000fe200078e0206 */
[----:B---3--:R-:W-:Y:S01]  /*1630*/  SHFL.IDX PT, R10, R17, 0x2, 0x181f ;  /* 0x00581f00110a7f89 */ /* 0x008fe200000e0000 */
[----:B------:R-:W-:-:S03]  /*1640*/  IMAD.MOV.U32 R6, RZ, RZ, R8 ;  /* 0x000000ffff067224 */ /* 0x000fc600078e0008 */
[----:B------:R-:W1:Y:S04]  /*1650*/  SHFL.IDX PT, R11, R15, 0x2, 0x181f ;  /* 0x00581f000f0b7f89 */ /* 0x000e6800000e0000 */
[----:B------:R-:W-:Y:S04]  /*1660*/  SHFL.IDX PT, R8, R17, 0x3, 0x181f ;  /* 0x00781f0011087f89 */ /* 0x000fe800000e0000 */
[----:B------:R3:W3:Y:S01]  /*1670*/  SHFL.IDX PT, R9, R15, 0x3, 0x181f ;  /* 0x00781f000f097f89 */ /* 0x0006e200000e0000 */
[----:B-1----:R-:W-:-:S04]  /*1680*/  @!P5 IMAD.WIDE R18, R231, 0x2, R10 ;  /* 0x00000002e712d825 */ /* 0x002fc800078e020a */
[C---:B----4-:R-:W-:Y:S01]  /*1690*/  @!P5 IMAD.WIDE R20, R230.reuse, 0x2, R10 ;  /* 0x00000002e614d825 */ /* 0x050fe200078e020a */
[----:B------:R1:W-:Y:S01]  /*16a0*/  @!P5 LDGSTS.E.BYPASS.LTC128B.128 [R218+0x2100], [R18.64], !P2 ;  /* 0x0210000012dadfae */ /* 0x0003e2000d101d4e */
[----:B---3--:R-:W-:Y:S02]  /*16b0*/  IADD3 R15, R13, UR8, RZ ;  /* 0x000000080d0f7c10 */ /* 0x008fe4000fffe0ff */
[C---:B------:R-:W-:Y:S01]  /*16c0*/  @!P1 IMAD.WIDE R10, R231.reuse, 0x2, R8 ;  /* 0x00000002e70a9825 */ /* 0x040fe200078e0208 */
[----:B------:R3:W-:Y:S01]  /*16d0*/  @!P5 LDGSTS.E.BYPASS.LTC128B.128 [R218+0x6100], [R20.64], !P4 ;  /* 0x0610000014dadfae */ /* 0x0007e2000e101d4e */
[----:B------:R-:W-:Y:S02]  /*16e0*/  ISETP.GE.AND P5, PT, R231, c[0x0][0x1d4], PT ;  /* 0x00007500e7007a0c */ /* 0x000fe40003fa6270 */
[----:B------:R-:W-:Y:S01]  /*16f0*/  IMAD.IADD R36, R15, 0x1, -R4 ;  /* 0x000000010f247824 */ /* 0x000fe200078e0a04 */
[----:B------:R4:W-:Y:S01]  /*1700*/  @!P1 LDGSTS.E.BYPASS.LTC128B.128 [R218+0x3100], [R10.64], !P2 ;  /* 0x031000000ada9fae */ /* 0x0009e2000d101d4e */
[----:B------:R-:W-:-:S03]  /*1710*/  @!P1 IMAD.WIDE R26, R230, 0x2, R8 ;  /* 0x00000002e61a9825 */ /* 0x000fc600078e0208 */
[----:B------:R-:W-:Y:S01]  /*1720*/  ISETP.GE.AND P2, PT, R36, 0x21, PT ;  /* 0x000000212400780c */ /* 0x000fe20003f46270 */
[----:B------:R-:W-:Y:S01]  /*1730*/  IMAD.SHL.U32 R8, R214, 0x8, RZ ;  /* 0x00000008d6087824 */ /* 0x000fe200078e00ff */
[----:B------:R1:W-:Y:S01]  /*1740*/  @!P1 LDGSTS.E.BYPASS.LTC128B.128 [R218+0x7100], [R26.64], !P4 ;  /* 0x071000001ada9fae */ /* 0x0003e2000e101d4e */
[----:B------:R-:W-:Y:S01]  /*1750*/  ISETP.GT.AND P1, PT, R36, 0x40, PT ;  /* 0x000000402400780c */ /* 0x000fe20003f24270 */
[----:B------:R-:W-:Y:S01]  /*1760*/  IMAD.SHL.U32 R4, R4, 0x8, RZ ;  /* 0x0000000804047824 */ /* 0x000fe200078e00ff */
[----:B------:R-:W-:Y:S01]  /*1770*/  ISETP.GE.AND P4, PT, R38, c[0x0][0x1d4], PT ;  /* 0x0000750026007a0c */ /* 0x000fe20003f86270 */
[----:B------:R-:W0:Y:S03]  /*1780*/  LDGDEPBAR ;  /* 0x00000000000079af */ /* 0x000e260000000000 */
[----:B------:R-:W-:Y:S02]  /*1790*/  SEL R232, RZ, 0x10, P4 ;  /* 0x00000010ffe87807 */ /* 0x000fe40002000000 */
        /* <DEDUP_REMOVED lines=11> */
[----:B------:R-:W-:Y:S01]  /*1850*/  SHFL.IDX PT, R22, R5, 0x1, 0x181f ;  /* 0x00381f0005167f89 */ /* 0x000fe200000e0000 */
[----:B------:R-:W-:Y:S01]  /*1860*/  ISETP.GE.AND P0, PT, R36, 0x1, PT ;  /* 0x000000012400780c */ /* 0x000fe20003f06270 */
[----:B------:R-:W-:Y:S02]  /*1870*/  IMAD R6, R6, c[0x0][0x1e8], R7 ;  /* 0x00007a0006067a24 */ /* 0x000fe400078e0207 */
[----:B------:R2:W-:Y:S01]  /*1880*/  SHFL.IDX PT, R16, R5, RZ, 0x181f ;  /* 0x00181fff05107589 */ /* 0x0005e200000e0000 */
[----:B------:R-:W-:Y:S02]  /*1890*/  IMAD.SHL.U32 R7, R0, 0x40, RZ ;  /* 0x0000004000077824 */ /* 0x000fe400078e00ff */
[----:B------:R-:W-:Y:S01]  /*18a0*/  LEA R6, R6, c[0x0][0x1c8], 0x1 ;  /* 0x0000720006067a11 */ /* 0x000fe200078e08ff */
[----:B------:R-:W3:Y:S04]  /*18b0*/  SHFL.IDX PT, R17, R3, RZ, 0x181f ;  /* 0x00181fff03117589 */ /* 0x000ee800000e0000 */
[----:B------:R-:W3:Y:S04]  /*18c0*/  SHFL.IDX PT, R23, R3, 0x1, 0x181f ;  /* 0x00381f0003177f89 */ /* 0x000ee800000e0000 */
[----:B-1----:R1:W-:Y:S04]  /*18d0*/  SHFL.IDX PT, R18, R6, 0x2, 0x181f ;  /* 0x00581f0006127f89 */ /* 0x0023e800000e0000 */
[----:B------:R4:W4:Y:S01]  /*18e0*/  SHFL.IDX PT, R19, R3, 0x2, 0x181f ;  /* 0x00581f0003137f89 */ /* 0x00092200000e0000 */
[----:B--2---:R-:W-:-:S04]  /*18f0*/  LOP3.LUT R5, R7, 0x1c0, RZ, 0xc0, !PT ;  /* 0x000001c007057812 */ /* 0x004fc800078ec0ff */
[----:B-1----:R-:W-:Y:S01]  /*1900*/  LOP3.LUT R6, R5, 0x8, R8, 0xf8, !PT ;  /* 0x0000000805067812 */ /* 0x002fe200078ef808 */
[----:B---3--:R-:W-:Y:S01]  /*1910*/  @P0 IMAD.WIDE R8, R231, 0x2, R16 ;  /* 0x00000002e7080825 */ /* 0x008fe200078e0210 */
[----:B----4-:R-:W-:-:S03]  /*1920*/  SHF.R.U32.HI R3, RZ, 0x3, R5 ;  /* 0x00000003ff037819 */ /* 0x010fc60000011605 */
[----:B------:R-:W-:Y:S01]  /*1930*/  @P0 IMAD.WIDE R16, R230, 0x2, R16 ;  /* 0x00000002e6100825 */ /* 0x000fe200078e0210 */
[----:B------:R1:W-:Y:S01]  /*1940*/  @P0 LDGSTS.E.BYPASS.LTC128B.128 [R218+0x8100], [R8.64], !P5 ;  /* 0x0810000008da0fae */ /* 0x0003e2000e901d4e */
[----:B------:R-:W-:Y:S02]  /*1950*/  LOP3.LUT R3, R6, R3, RZ, 0x3c, !PT ;  /* 0x0000000306037212 */ /* 0x000fe400078e3cff */
[----:B------:R-:W-:Y:S01]  /*1960*/  @P2 IMAD.WIDE R6, R231, 0x2, R22 ;  /* 0x00000002e7062825 */ /* 0x000fe200078e0216 */
[----:B------:R2:W-:Y:S01]  /*1970*/  @P0 LDGSTS.E.BYPASS.LTC128B.128 [R218+0xb100], [R16.64], !P4 ;  /* 0x0b10000010da0fae */ /* 0x0005e2000e101d4e */
[----:B------:R-:W-:Y:S02]  /*1980*/  LOP3.LUT R2, R3, 0xfffffe00, R2, 0xf8, !PT ;  /* 0xfffffe0003027812 */ /* 0x000fe400078ef802 */
[C---:B------:R-:W-:Y:S01]  /*1990*/  @P2 IMAD.WIDE R22, R230.reuse, 0x2, R22 ;  /* 0x00000002e6162825 */ /* 0x040fe200078e0216 */
[----:B------:R3:W-:Y:S03]  /*19a0*/  @P2 LDGSTS.E.BYPASS.LTC128B.128 [R218+0x9100], [R6.64], !P5 ;  /* 0x0910000006da2fae */ /* 0x0007e6000e901d4e */
[--C-:B------:R-:W-:Y:S01]  /*19b0*/  @P1 IMAD.WIDE R10, R231, 0x2, R18.reuse ;  /* 0x00000002e70a1825 */ /* 0x100fe200078e0212 */
[----:B------:R4:W-:Y:S03]  /*19c0*/  @P2 LDGSTS.E.BYPASS.LTC128B.128 [R218+0xc100], [R22.64], !P4 ;  /* 0x0c10000016da2fae */ /* 0x0009e6000e101d4e */
[----:B------:R-:W-:Y:S01]  /*19d0*/  @P1 IMAD.WIDE R18, R230, 0x2, R18 ;  /* 0x00000002e6121825 */ /* 0x000fe200078e0212 */
[----:B------:R1:W-:Y:S03]  /*19e0*/  @P1 LDGSTS.E.BYPASS.LTC128B.128 [R218+0xa100], [R10.64], !P5 ;  /* 0x0a1000000ada1fae */ /* 0x0003e6000e901d4e */
[----:B------:R-:W-:Y:S01]  /*19f0*/  IMAD.SHL.U32 R5, R39, 0x40, RZ ;  /* 0x0000004027057824 */ /* 0x000fe200078e00ff */
[----:B------:R2:W-:Y:S01]  /*1a00*/  @P1 LDGSTS.E.BYPASS.LTC128B.128 [R218+0xd100], [R18.64], !P4 ;  /* 0x0d10000012da1fae */ /* 0x0005e2000e101d4e */
[----:B------:R-:W-:-:S02]  /*1a10*/  R2P PR, R0, 0x6 ;  /* 0x0000000600007804 */ /* 0x000fc40000000000 */
[----:B------:R-:W-:Y:S01]  /*1a20*/  LOP3.LUT P0, RZ, R39, 0x2, RZ, 0xc0, !PT ;  /* 0x0000000227ff7812 */ /* 0x000fe2000780c0ff */
[----:B------:R-:W0:Y:S01]  /*1a30*/  LDGDEPBAR ;  /* 0x00000000000079af */ /* 0x000e220000000000 */
[----:B------:R-:W-:Y:S02]  /*1a40*/  LOP3.LUT R5, R5, 0x1c0, RZ, 0xc0, !PT ;  /* 0x000001c005057812 */ /* 0x000fe400078ec0ff */
[----:B------:R-:W-:Y:S02]  /*1a50*/  LOP3.LUT P6, RZ, R39, 0x4, RZ, 0xc0, !PT ;  /* 0x0000000427ff7812 */ /* 0x000fe400078cc0ff */
[----:B------:R-:W-:Y:S02]  /*1a60*/  LOP3.LUT R3, R5, 0x8, R4, 0xf8, !PT ;  /* 0x0000000805037812 */ /* 0x000fe400078ef804 */
[----:B------:R-:W-:Y:S01]  /*1a70*/  SHF.R.U32.HI R4, RZ, 0x3, R5 ;  /* 0x00000003ff047819 */ /* 0x000fe20000011605 */
[----:B------:R-:W-:Y:S02]  /*1a80*/  IMAD.MOV.U32 R5, RZ, RZ, 0x10 ;  /* 0x00000010ff057424 */ /* 0x000fe400078e00ff */
[----:B---3--:R-:W-:Y:S01]  /*1a90*/  IMAD R7, R101, 0x400, R2 ;  /* 0x0000040065077824 */ /* 0x008fe200078e0202 */
[----:B------:R-:W-:-:S02]  /*1aa0*/  LOP3.LUT R3, R3, R4, RZ, 0x3c, !PT ;  /* 0x0000000403037212 */ /* 0x000fc400078e3cff */
[----:B------:R-:W-:Y:S02]  /*1ab0*/  SEL R5, R5, 0xfffffff0, !P1 ;  /* 0xfffffff005057807 */ /* 0x000fe40004800000 */
[----:B------:R-:W-:Y:S01]  /*1ac0*/  LEA R4, R7, 0x100, 0x1 ;  /* 0x0000010007047811 */ /* 0x000fe200078e08ff */
[----:B------:R-:W-:Y:S01]  /*1ad0*/  IMAD R214, R214, 0x200, R3 ;  /* 0x00000200d6d67824 */ /* 0x000fe200078e0203 */
[----:B------:R-:W-:Y:S01]  /*1ae0*/  SEL R3, R37, 0xffffffe0, !P2 ;  /* 0xffffffe025037807 */ /* 0x000fe20005000000 */
[----:B------:R-:W-:Y:S02]  /*1af0*/  IMAD.SHL.U32 R7, R7, 0x2, RZ ;  /* 0x0000000207077824 */ /* 0x000fe400078e00ff */
[--C-:B------:R-:W-:Y:S02]  /*1b00*/  IMAD R6, R5, 0x2, R4.reuse ;  /* 0x0000000205067824 */ /* 0x100fe400078e0204 */
[----:B------:R-:W-:Y:S01]  /*1b10*/  IMAD R4, R3, 0x2, R4 ;  /* 0x0000000203047824 */ /* 0x000fe200078e0204 */
[----:B------:R-:W-:-:S04]  /*1b20*/  DEPBAR.LE SB0, 0x1 ;  /* 0x000080400000791a */ /* 0x000fc80000000000 */
[----:B------:R-:W-:Y:S01]  /*1b30*/  BAR.SYNC.DEFER_BLOCKING 0x0 ;  /* 0x0000000000007b1d */ /* 0x000fe20000010000 */
[----:B------:R-:W-:Y:S02]  /*1b40*/  IMAD R0, R3, 0x2, R6 ;  /* 0x0000000203007824 */ /* 0x000fe400078e0206 */
[----:B------:R-:W-:-:S05]  /*1b50*/  IMAD.SHL.U32 R214, R214, 0x2, RZ ;  /* 0x00000002d6d67824 */ /* 0x000fca00078e00ff */
[C---:B------:R-:W-:Y:S01]  /*1b60*/  IADD3 R213, R214.reuse, 0x8120, RZ ;  /* 0x00008120d6d57810 */ /* 0x040fe20007ffe0ff */
[----:B------:R-:W-:Y:S04]  /*1b70*/  LDSM.16.M88.4 R124, [R7+0x100] ;  /* 0x00010000077c783b */ /* 0x000fe80000000200 */
[----:B------:R3:W-:Y:S04]  /*1b80*/  LDSM.16.M88.4 R180, [R7+0x4100] ;  /* 0x0041000007b4783b */ /* 0x0007e80000000200 */
[----:B------:R-:W-:Y:S04]  /*1b90*/  LDSM.16.M88.4 R144, [R6] ;  /* 0x000000000690783b */ /* 0x000fe80000000200 */
[----:B------:R1:W-:Y:S04]  /*1ba0*/  LDSM.16.M88.4 R184, [R6+0x4000] ;  /* 0x0040000006b8783b */ /* 0x0003e80000000200 */
[----:B------:R-:W-:Y:S04]  /*1bb0*/  LDSM.16.M88.4 R172, [R4] ;  /* 0x0000000004ac783b */ /* 0x000fe80000000200 */
[----:B------:R-:W-:Y:S04]  /*1bc0*/  LDSM.16.M88.4 R188, [R4+0x4000] ;  /* 0x0040000004bc783b */ /* 0x000fe80000000200 */
[----:B------:R-:W-:Y:S01]  /*1bd0*/  LDSM.16.M88.4 R176, [R0] ;  /* 0x0000000000b0783b */ /* 0x000fe20000000200 */
[----:B---3--:R-:W-:-:S03]  /*1be0*/  IADD3 R7, R214, 0x8100, RZ ;  /* 0x00008100d6077810 */ /* 0x008fc60007ffe0ff */
[----:B------:R-:W-:Y:S01]  /*1bf0*/  LDSM.16.M88.4 R192, [R0+0x4000] ;  /* 0x0040000000c0783b */ /* 0x000fe20000000200 */
[----:B------:R-:W-:-:S03]  /*1c00*/  @P0 IADD3 R213, R7, -0x20, RZ ;  /* 0xffffffe007d50810 */ /* 0x000fc60007ffe0ff */
[----:B------:R-:W-:Y:S01]  /*1c10*/  BAR.SYNC.DEFER_BLOCKING 0x0 ;  /* 0x0000000000007b1d */ /* 0x000fe20000010000 */
[----:B-1----:R-:W-:Y:S01]  /*1c20*/  IMAD R6, R24, c[0x0][0x208], RZ ;  /* 0x0000820018067a24 */ /* 0x002fe200078e02ff */
[C---:B------:R-:W-:Y:S02]  /*1c30*/  IADD3 R207, R213.reuse, 0x800, RZ ;  /* 0x00000800d5cf7810 */ /* 0x040fe40007ffe0ff */
[----:B------:R-:W-:Y:S01]  /*1c40*/  IADD3 R206, R213, 0x1000, RZ ;  /* 0x00001000d5ce7810 */ /* 0x000fe20007ffe0ff */
[----:B------:R-:W-:Y:S01]  /*1c50*/  IMAD R6, R217, c[0x0][0x20c], R6 ;  /* 0x00008300d9067a24 */ /* 0x000fe200078e0206 */
[C---:B------:R-:W-:Y:S02]  /*1c60*/  IADD3 R205, R213.reuse, 0x1800, RZ ;  /* 0x00001800d5cd7810 */ /* 0x040fe40007ffe0ff */
[C---:B------:R-:W-:Y:S02]  /*1c70*/  IADD3 R204, R213.reuse, 0x2000, RZ ;  /* 0x00002000d5cc7810 */ /* 0x040fe40007ffe0ff */
[----:B------:R-:W-:-:S02]  /*1c80*/  IADD3 R203, R213, 0x2800, RZ ;  /* 0x00002800d5cb7810 */ /* 0x000fc40007ffe0ff */
[C---:B------:R-:W-:Y:S02]  /*1c90*/  IADD3 R201, R213.reuse, 0x3000, RZ ;  /* 0x00003000d5c97810 */ /* 0x040fe40007ffe0ff */
[C---:B------:R-:W-:Y:S02]  /*1ca0*/  IADD3 R200, R213.reuse, 0x3800, RZ ;  /* 0x00003800d5c87810 */ /* 0x040fe40007ffe0ff */
[C---:B------:R-:W-:Y:S02]  /*1cb0*/  IADD3 R199, R213.reuse, 0x4000, RZ ;  /* 0x00004000d5c77810 */ /* 0x040fe40007ffe0ff */
[C---:B------:R-:W-:Y:S02]  /*1cc0*/  IADD3 R198, R213.reuse, 0x4800, RZ ;  /* 0x00004800d5c67810 */ /* 0x040fe40007ffe0ff */
[----:B------:R-:W-:Y:S01]  /*1cd0*/  IADD3 R197, R213, 0x5000, RZ ;  /* 0x00005000d5c57810 */ /* 0x000fe20007ffe0ff */
[----:B------:R-:W-:-:S04]  /*1ce0*/  DEPBAR.LE SB0, 0x0 ;  /* 0x000080000000791a */ /* 0x000fc80000000000 */
[----:B------:R-:W-:Y:S01]  /*1cf0*/  BAR.SYNC.DEFER_BLOCKING 0x0 ;  /* 0x0000000000007b1d */ /* 0x000fe20000010000 */
[----:B------:R-:W-:-:S05]  /*1d00*/  IADD3 R196, R213, 0x5800, RZ ;  /* 0x00005800d5c47810 */ /* 0x000fca0007ffe0ff */
[----:B------:R-:W1:Y:S04]  /*1d10*/  LDSM.16.M88.4 R28, [R214+0x8100] ;  /* 0x00810000d61c783b */ /* 0x000e680000000200 */
[----:B------:R-:W-:Y:S04]  /*1d20*/  LDSM.16.M88.4 R32, [R213] ;  /* 0x00000000d520783b */ /* 0x000fe80000000200 */
[----:B----4-:R-:W3:Y:S04]  /*1d30*/  LDSM.16.M88.4 R20, [R214+0x8900] ;  /* 0x00890000d614783b */ /* 0x010ee80000000200 */
[----:B--2---:R-:W2:Y:S04]  /*1d40*/  LDSM.16.M88.4 R16, [R213+0x800] ;  /* 0x00080000d510783b */ /* 0x004ea80000000200 */
[----:B------:R-:W4:Y:S04]  /*1d50*/  LDSM.16.M88.4 R56, [R214+0x9100] ;  /* 0x00910000d638783b */ /* 0x000f280000000200 */
[----:B------:R-:W-:Y:S04]  /*1d60*/  LDSM.16.M88.4 R48, [R214+0x9900] ;  /* 0x00990000d630783b */ /* 0x000fe80000000200 */
[----:B------:R-:W-:Y:S04]  /*1d70*/  LDSM.16.M88.4 R60, [R213+0x1800] ;  /* 0x00180000d53c783b */ /* 0x000fe80000000200 */
[----:B------:R-:W-:Y:S04]  /*1d80*/  LDSM.16.M88.4 R72, [R213+0x2000] ;  /* 0x00200000d548783b */ /* 0x000fe80000000200 */
[----:B------:R-:W-:Y:S01]  /*1d90*/  LDSM.16.M88.4 R68, [R213+0x2800] ;  /* 0x00280000d544783b */ /* 0x000fe20000000200 */
[C---:B-1----:R-:W-:Y:S08]  /*1da0*/  HMMA.16816.F32 R8, R124.reuse, R28, RZ ;  /* 0x0000001c7c08723c */ /* 0x042ff000000018ff */
[C---:B------:R-:W-:Y:S08]  /*1db0*/  HMMA.16816.F32 R28, R124.reuse, R30, RZ ;  /* 0x0000001e7c1c723c */ /* 0x040ff000000018ff */
[----:B---3--:R-:W-:Y:S08]  /*1dc0*/  HMMA.16816.F32 R24, R124, R20, RZ ;  /* 0x000000147c18723c */ /* 0x008ff000000018ff */
[----:B------:R-:W-:Y:S07]  /*1dd0*/  HMMA.16816.F32 R8, R144, R32, R8 ;  /* 0x000000209008723c */ /* 0x000fee0000001808 */
[----:B------:R-:W-:Y:S01]  /*1de0*/  IMAD.WIDE.U32 R32, R217, c[0x0][0x208], RZ ;  /* 0x00008200d9207a25 */ /* 0x000fe200078e00ff */
[----:B------:R-:W-:Y:S03]  /*1df0*/  HMMA.16816.F32 R20, R124, R22, RZ ;  /* 0x000000167c14723c */ /* 0x000fe600000018ff */
[----:B------:R-:W-:-:S02]  /*1e00*/  IMAD.IADD R7, R33, 0x1, R6 ;  /* 0x0000000121077824 */ /* 0x000fc400078e0206 */
[----:B------:R-:W-:Y:S02]  /*1e10*/  IMAD.MOV.U32 R6, RZ, RZ, R32 ;  /* 0x000000ffff067224 */ /* 0x000fe400078e0020 */
[----:B------:R-:W-:Y:S01]  /*1e20*/  IMAD R33, R40, c[0x0][0x218], RZ ;  /* 0x0000860028217a24 */ /* 0x000fe200078e02ff */
[----:B------:R-:W-:Y:S01]  /*1e30*/  HMMA.16816.F32 R28, R144, R34, R28 ;  /* 0x00000022901c723c */ /* 0x000fe2000000181c */
[----:B------:R-:W-:-:S04]  /*1e40*/  IMAD.WIDE.U32 R6, R216, c[0x0][0x218], R6 ;  /* 0x00008600d8067a25 */ /* 0x000fc800078e0006 */
[----:B------:R-:W-:Y:S01]  /*1e50*/  IMAD R0, R216, c[0x0][0x21c], R33 ;  /* 0x00008700d8007a24 */ /* 0x000fe200078e0221 */
[----:B------:R-:W-:Y:S01]  /*1e60*/  IADD3 R4, P0, R6, UR20, RZ ;  /* 0x0000001406047c10 */ /* 0x000fe2000ff1e0ff */
[----:B------:R-:W-:Y:S01]  /*1e70*/  LDSM.16.M88.4 R32, [R213+0x1000] ;  /* 0x00100000d520783b */ /* 0x000fe20000000200 */
[----:B--2---:R-:W-:Y:S02]  /*1e80*/  HMMA.16816.F32 R24, R144, R16, R24 ;  /* 0x000000109018723c */ /* 0x004fe40000001818 */
[----:B------:R-:W-:Y:S02]  /*1e90*/  IADD3.X R7, R7, UR16, R0, P0, !PT ;  /* 0x0000001007077c10 */ /* 0x000fe400087fe400 */
[----:B------:R-:W-:-:S04]  /*1ea0*/  LEA R41, P0, R4, c[0x0][0x1f8], 0x1 ;  /* 0x00007e0004297a11 */ /* 0x000fc800078008ff */
[----:B------:R-:W-:Y:S01]  /*1eb0*/  LEA.HI.X R40, R4, c[0x0][0x1fc], R7, 0x1, P0 ;  /* 0x00007f0004287a11 */ /* 0x000fe200000f0c07 */
[----:B------:R-:W1:Y:S01]  /*1ec0*/  SHFL.IDX PT, R66, R41, RZ, 0x181f ;  /* 0x00181fff29427589 */ /* 0x000e6200000e0000 */
[----:B------:R-:W-:Y:S01]  /*1ed0*/  HMMA.16816.F32 R20, R144, R18, R20 ;  /* 0x000000129014723c */ /* 0x000fe20000001814 */
[----:B------:R-:W-:Y:S02]  /*1ee0*/  IMAD.WIDE R6, R231, 0x2, RZ ;  /* 0x00000002e7067825 */ /* 0x000fe400078e02ff */
[----:B------:R-:W2:Y:S04]  /*1ef0*/  SHFL.IDX PT, R84, R41, 0x1, 0x181f ;  /* 0x00381f0029547f89 */ /* 0x000ea800000e0000 */
[----:B------:R-:W3:Y:S01]  /*1f00*/  SHFL.IDX PT, R82, R41, 0x2, 0x181f ;  /* 0x00581f0029527f89 */ /* 0x000ee200000e0000 */
[C---:B----4-:R-:W-:Y:S03]  /*1f10*/  HMMA.16816.F32 R16, R124.reuse, R56, RZ ;  /* 0x000000387c10723c */ /* 0x050fe600000018ff */
[----:B------:R-:W4:Y:S04]  /*1f20*/  SHFL.IDX PT, R44, R40, RZ, 0x181f ;  /* 0x00181fff282c7589 */ /* 0x000f2800000e0000 */
[----:B------:R-:W4:Y:S01]  /*1f30*/  SHFL.IDX PT, R4, R40, 0x1, 0x181f ;  /* 0x00381f0028047f89 */ /* 0x000f2200000e0000 */
[----:B------:R-:W-:Y:S03]  /*1f40*/  HMMA.16816.F32 R56, R124, R58, RZ ;  /* 0x0000003a7c38723c */ /* 0x000fe600000018ff */
[----:B------:R-:W4:Y:S01]  /*1f50*/  SHFL.IDX PT, R0, R40, 0x2, 0x181f ;  /* 0x00581f0028007f89 */ /* 0x000f2200000e0000 */
[----:B-1----:R-:W-:-:S03]  /*1f60*/  IADD3 R64, P2, R66, R6, RZ ;  /* 0x0000000642407210 */ /* 0x002fc60007f5e0ff */
[----:B------:R-:W1:Y:S01]  /*1f70*/  LDSM.16.M88.4 R40, [R214+0xa100] ;  /* 0x00a10000d628783b */ /* 0x000e620000000200 */
[----:B------:R-:W-:Y:S01]  /*1f80*/  HMMA.16816.F32 R52, R124, R48, RZ ;  /* 0x000000307c34723c */ /* 0x000fe200000018ff */
[C---:B--2---:R-:W-:Y:S02]  /*1f90*/  IADD3 R80, P1, R6.reuse, R84, RZ ;  /* 0x0000005406507210 */ /* 0x044fe40007f3e0ff */
[----:B---3--:R-:W-:-:S05]  /*1fa0*/  IADD3 R6, P0, R6, R82, RZ ;  /* 0x0000005206067210 */ /* 0x008fca0007f1e0ff */
[----:B------:R-:W-:Y:S01]  /*1fb0*/  HMMA.16816.F32 R16, R144, R32, R16 ;  /* 0x000000209010723c */ /* 0x000fe20000001810 */
[----:B----4-:R-:W-:Y:S01]  /*1fc0*/  IMAD.X R65, R44, 0x1, R7, P2 ;  /* 0x000000012c417824 */ /* 0x010fe200010e0607 */
[----:B------:R-:W-:Y:S01]  /*1fd0*/  IADD3 R66, P2, R66, R46, RZ ;  /* 0x0000002e42427210 */ /* 0x000fe20007f5e0ff */
[----:B------:R-:W-:Y:S01]  /*1fe0*/  IMAD.X R81, R7, 0x1, R4, P1 ;  /* 0x0000000107517824 */ /* 0x000fe200008e0604 */
[----:B------:R-:W-:-:S03]  /*1ff0*/  IADD3 R84, P1, R46, R84, RZ ;  /* 0x000000542e547210 */ /* 0x000fc60007f3e0ff */
[----:B------:R-:W-:Y:S01]  /*2000*/  IMAD.X R67, R44, 0x1, R47, P2 ;  /* 0x000000012c437824 */ /* 0x000fe200010e062f */
[----:B------:R-:W-:Y:S01]  /*2010*/  ISETP.GE.AND P2, PT, R231, c[0x0][0x1d4], PT ;  /* 0x00007500e7007a0c */ /* 0x000fe20003f46270 */
[----:B------:R-:W-:Y:S01]  /*2020*/  IMAD.X R7, R7, 0x1, R0, P0 ;  /* 0x0000000107077824 */ /* 0x000fe200000e0600 */
[----:B------:R-:W-:Y:S01]  /*2030*/  IADD3 R82, P0, R46, R82, RZ ;  /* 0x000000522e527210 */ /* 0x000fe20007f1e0ff */
[C---:B------:R-:W-:Y:S01]  /*2040*/  IMAD.X R85, R47.reuse, 0x1, R4, P1 ;  /* 0x000000012f557824 */ /* 0x040fe200008e0604 */
[----:B------:R-:W-:Y:S01]  /*2050*/  ISETP.GE.AND P1, PT, R38, c[0x0][0x1d4], PT ;  /* 0x0000750026007a0c */ /* 0x000fe20003f26270 */
[----:B------:R-:W-:Y:S01]  /*2060*/  HMMA.16816.F32 R56, R144, R34, R56 ;  /* 0x000000229038723c */ /* 0x000fe20000001838 */
[----:B------:R-:W2:Y:S01]  /*2070*/  LDSM.16.M88.4 R32, [R214+0xa900] ;  /* 0x00a90000d620783b */ /* 0x000ea20000000200 */
[----:B------:R-:W-:Y:S01]  /*2080*/  IMAD.X R83, R47, 0x1, R0, P0 ;  /* 0x000000012f537824 */ /* 0x000fe200000e0600 */
[----:B------:R-:W-:Y:S02]  /*2090*/  ISETP.LT.OR P0, PT, R36, 0x1, P2 ;  /* 0x000000012400780c */ /* 0x000fe40001701670 */
[----:B------:R-:W-:-:S02]  /*20a0*/  SEL R0, R37, 0xffffffe0, !P6 ;  /* 0xffffffe025007807 */ /* 0x000fc40007000000 */
[----:B------:R-:W-:Y:S01]  /*20b0*/  ISETP.LT.OR P6, PT, R36, 0x1, P1 ;  /* 0x000000012400780c */ /* 0x000fe20000fc1670 */
[----:B------:R-:W-:Y:S02]  /*20c0*/  HMMA.16816.F32 R48, R124, R50, RZ ;  /* 0x000000327c30723c */ /* 0x000fe400000018ff */
[C---:B------:R-:W-:Y:S02]  /*20d0*/  IMAD R211, R0.reuse, 0x2, R214 ;  /* 0x0000000200d37824 */ /* 0x040fe400078e02d6 */
[----:B------:R-:W-:Y:S01]  /*20e0*/  IMAD R202, R0, 0x2, R213 ;  /* 0x0000000200ca7824 */ /* 0x000fe200078e02d5 */
[----:B------:R-:W-:-:S03]  /*20f0*/  IADD3 R0, R14, -0x1, RZ ;  /* 0xffffffff0e007810 */ /* 0x000fc60007ffe0ff */
[----:B------:R-:W-:Y:S01]  /*2100*/  @!PT LDS RZ, [RZ] ;  /* 0x00000000fffff984 */ /* 0x000fe20000000800 */
[----:B------:R-:W-:Y:S01]  /*2110*/  @!PT LDS RZ, [RZ] ;  /* 0x00000000fffff984 */ /* 0x000fe20000000800 */
[----:B------:R-:W-:Y:S01]  /*2120*/  @!PT LDS RZ, [RZ] ;  /* 0x00000000fffff984 */ /* 0x000fe20000000800 */
[----:B------:R3:W-:Y:S01]  /*2130*/  LDGSTS.E.BYPASS.LTC128B.128 [R218+0x100], [R64.64], !P0 ;  /* 0x0010000040da7fae */ /* 0x0007e2000c101d4e */
[C---:B------:R-:W-:Y:S01]  /*2140*/  ISETP.LT.OR P0, PT, R36.reuse, 0x21, P2 ;  /* 0x000000212400780c */ /* 0x040fe20001701670 */
[----:B------:R-:W-:Y:S01]  /*2150*/  HMMA.16816.F32 R52, R144, R60, R52 ;  /* 0x0000003c9034723c */ /* 0x000fe20000001834 */
[C---:B------:R-:W-:Y:S01]  /*2160*/  ISETP.LT.OR P2, PT, R36.reuse, 0x41, P2 ;  /* 0x000000412400780c */ /* 0x040fe20001741670 */
[----:B------:R3:W-:Y:S01]  /*2170*/  LDGSTS.E.BYPASS.LTC128B.128 [R218+0x3100], [R66.64], !P6 ;  /* 0x0310000042da7fae */ /* 0x0007e2000f101d4e */
[C---:B------:R-:W-:Y:S02]  /*2180*/  ISETP.LT.OR P6, PT, R36.reuse, 0x21, P1 ;  /* 0x000000212400780c */ /* 0x040fe40000fc1670 */
[----:B------:R-:W-:-:S03]  /*2190*/  ISETP.LT.OR P1, PT, R36, 0x41, P1 ;  /* 0x000000412400780c */ /* 0x000fc60000f21670 */
[----:B-1----:R-:W-:Y:S04]  /*21a0*/  HMMA.16816.F32 R44, R124, R40, RZ ;  /* 0x000000287c2c723c */ /* 0x002fe800000018ff */
[----:B------:R1:W-:Y:S01]  /*21b0*/  LDGSTS.E.BYPASS.LTC128B.128 [R218+0x1100], [R80.64], !P0 ;  /* 0x0110000050da7fae */ /* 0x0003e2000c101d4e */
[----:B------:R-:W-:-:S03]  /*21c0*/  ISETP.GT.AND P0, PT, R0, R215, PT ;  /* 0x000000d70000720c */ /* 0x000fc60003f04270 */
[----:B------:R4:W-:Y:S01]  /*21d0*/  LDGSTS.E.BYPASS.LTC128B.128 [R218+0x4100], [R84.64], !P6 ;  /* 0x0410000054da7fae */ /* 0x0009e2000f101d4e */
[----:B------:R-:W-:Y:S03]  /*21e0*/  HMMA.16816.F32 R48, R144, R62, R48 ;  /* 0x0000003e9030723c */ /* 0x000fe60000001830 */
[----:B------:R1:W-:Y:S04]  /*21f0*/  LDGSTS.E.BYPASS.LTC128B.128 [R218+0x2100], [R6.64], !P2 ;  /* 0x0210000006da7fae */ /* 0x0003e8000d101d4e */
[----:B------:R1:W-:Y:S01]  /*2200*/  LDGSTS.E.BYPASS.LTC128B.128 [R218+0x5100], [R82.64], !P1 ;  /* 0x0510000052da7fae */ /* 0x0003e2000c901d4e */
[----:B------:R-:W-:Y:S01]  /*2210*/  HMMA.16816.F32 R40, R124, R42, RZ ;  /* 0x0000002a7c28723c */ /* 0x000fe200000018ff */
[----:B------:R-:W-:-:S02]  /*2220*/  ISETP.GT.AND P1, PT, R219, 0x5f, PT ;  /* 0x0000005fdb00780c */ /* 0x000fc40003f24270 */
[----:B------:R-:W-:Y:S04]  /*2230*/  LDSM.16.M88.4 R60, [R211+0x9100] ;  /* 0x00910000d33c783b */ /* 0x000fe80000000200 */
[----:B---3--:R-:W3:Y:S01]  /*2240*/  LDSM.16.M88.4 R64, [R211+0x8100] ;  /* 0x00810000d340783b */ /* 0x008ee20000000200 */
[C---:B--2---:R-:W-:Y:S03]  /*2250*/  HMMA.16816.F32 R36, R124.reuse, R32, RZ ;  /* 0x000000207c24723c */ /* 0x044fe600000018ff */
[----:B------:R-:W2:Y:S04]  /*2260*/  LDSM.16.M88.4 R76, [R211+0x8900] ;  /* 0x00890000d34c783b */ /* 0x000ea80000000200 */
[----:B------:R-:W-:Y:S01]  /*2270*/  LDSM.16.M88.4 R92, [R214+0xd100] ;  /* 0x00d10000d65c783b */ /* 0x000fe20000000200 */
[----:B------:R-:W-:Y:S03]  /*2280*/  HMMA.16816.F32 R32, R124, R34, RZ ;  /* 0x000000227c20723c */ /* 0x000fe600000018ff */
[----:B------:R-:W-:Y:S04]  /*2290*/  LDSM.16.M88.4 R88, [R213+0x3000] ;  /* 0x00300000d558783b */ /* 0x000fe80000000200 */
[----:B----4-:R-:W-:Y:S01]  /*22a0*/  LDSM.16.M88.4 R84, [R213+0x3800] ;  /* 0x00380000d554783b */ /* 0x010fe20000000200 */
[C---:B------:R-:W-:Y:S03]  /*22b0*/  HMMA.16816.F32 R44, R144.reuse, R72, R44 ;  /* 0x00000048902c723c */ /* 0x040fe6000000182c */
[----:B-1----:R-:W-:Y:S04]  /*22c0*/  LDSM.16.M88.4 R80, [R213+0x4000] ;  /* 0x00400000d550783b */ /* 0x002fe80000000200 */
[----:B------:R-:W-:Y:S01]  /*22d0*/  LDSM.16.M88.4 R96, [R211+0xc100] ;  /* 0x00c10000d360783b */ /* 0x000fe20000000200 */
[C---:B------:R-:W-:Y:S03]  /*22e0*/  HMMA.16816.F32 R40, R144.reuse, R74, R40 ;  /* 0x0000004a9028723c */ /* 0x040fe60000001828 */
[----:B------:R-:W1:Y:S04]  /*22f0*/  LDSM.16.M88.4 R72, [R211+0x9900] ;  /* 0x00990000d348783b */ /* 0x000e680000000200 */
[----:B------:R-:W0:Y:S01]  /*2300*/  LDGDEPBAR ;  /* 0x00000000000079af */ /* 0x000e220000000000 */
[C---:B------:R-:W-:Y:S08]  /*2310*/  HMMA.16816.F32 R36, R144.reuse, R68, R36 ;  /* 0x000000449024723c */ /* 0x040ff00000001824 */
[----:B------:R-:W-:Y:S01]  /*2320*/  HMMA.16816.F32 R32, R144, R70, R32 ;  /* 0x000000469020723c */ /* 0x000fe20000001820 */
[----:B------:R-:W4:Y:S07]  /*2330*/  LDSM.16.M88.4 R68, [R211+0xa100] ;  /* 0x00a10000d344783b */ /* 0x000f2e0000000200 */
[C---:B---3--:R-:W-:Y:S08]  /*2340*/  HMMA.16816.F32 R8, R172.reuse, R64, R8 ;  /* 0x00000040ac08723c */ /* 0x048ff00000001808 */
[C---:B------:R-:W-:Y:S01]  /*2350*/  HMMA.16816.F32 R28, R172.reuse, R66, R28 ;  /* 0x00000042ac1c723c */ /* 0x040fe2000000181c */
[----:B------:R-:W3:Y:S07]  /*2360*/  LDSM.16.M88.4 R64, [R211+0xa900] ;  /* 0x00a90000d340783b */ /* 0x000eee0000000200 */
[C---:B------:R-:W-:Y:S08]  /*2370*/  HMMA.16816.F32 R16, R172.reuse, R60, R16 ;  /* 0x0000003cac10723c */ /* 0x040ff00000001810 */
[C---:B------:R-:W-:Y:S01]  /*2380*/  HMMA.16816.F32 R56, R172.reuse, R62, R56 ;  /* 0x0000003eac38723c */ /* 0x040fe20000001838 */
[----:B------:R-:W3:Y:S07]  /*2390*/  LDSM.16.M88.4 R60, [R202+0x800] ;  /* 0x00080000ca3c783b */ /* 0x000eee0000000200 */
[C---:B--2---:R-:W-:Y:S08]  /*23a0*/  HMMA.16816.F32 R24, R172.reuse, R76, R24 ;  /* 0x0000004cac18723c */ /* 0x044ff00000001818 */
[C---:B------:R-:W-:Y:S01]  /*23b0*/  HMMA.16816.F32 R20, R172.reuse, R78, R20 ;  /* 0x0000004eac14723c */ /* 0x040fe20000001814 */
[----:B------:R-:W2:Y:S07]  /*23c0*/  LDSM.16.M88.4 R76, [R202] ;  /* 0x00000000ca4c783b */ /* 0x000eae0000000200 */
[C---:B-1----:R-:W-:Y:S08]  /*23d0*/  HMMA.16816.F32 R52, R172.reuse, R72, R52 ;  /* 0x00000048ac34723c */ /* 0x042ff00000001834 */
[C---:B------:R-:W-:Y:S01]  /*23e0*/  HMMA.16816.F32 R48, R172.reuse, R74, R48 ;  /* 0x0000004aac30723c */ /* 0x040fe20000001830 */
[----:B------:R-:W1:Y:S07]  /*23f0*/  LDSM.16.M88.4 R72, [R202+0x1000] ;  /* 0x00100000ca48783b */ /* 0x000e6e0000000200 */
[C---:B----4-:R-:W-:Y:S08]  /*2400*/  HMMA.16816.F32 R44, R172.reuse, R68, R44 ;  /* 0x00000044ac2c723c */ /* 0x050ff0000000182c */
[C---:B------:R-:W-:Y:S01]  /*2410*/  HMMA.16816.F32 R40, R172.reuse, R70, R40 ;  /* 0x00000046ac28723c */ /* 0x040fe20000001828 */
[----:B------:R-:W4:Y:S07]  /*2420*/  LDSM.16.M88.4 R68, [R202+0x1800] ;  /* 0x00180000ca44783b */ /* 0x000f2e0000000200 */
[C---:B---3--:R-:W-:Y:S08]  /*2430*/  HMMA.16816.F32 R36, R172.reuse, R64, R36 ;  /* 0x00000040ac24723c */ /* 0x048ff00000001824 */
[----:B------:R-:W-:Y:S01]  /*2440*/  HMMA.16816.F32 R32, R172, R66, R32 ;  /* 0x00000042ac20723c */ /* 0x000fe20000001820 */
[----:B------:R-:W3:Y:S07]  /*2450*/  LDSM.16.M88.4 R64, [R202+0x2000] ;  /* 0x00200000ca40783b */ /* 0x000eee0000000200 */
[C---:B------:R-:W-:Y:S08]  /*2460*/  HMMA.16816.F32 R24, R176.reuse, R60, R24 ;  /* 0x0000003cb018723c */ /* 0x040ff00000001818 */
[C---:B------:R-:W-:Y:S01]  /*2470*/  HMMA.16816.F32 R20, R176.reuse, R62, R20 ;  /* 0x0000003eb014723c */ /* 0x040fe20000001814 */
[----:B------:R-:W3:Y:S07]  /*2480*/  LDSM.16.M88.4 R60, [R214+0xb100] ;  /* 0x00b10000d63c783b */ /* 0x000eee0000000200 */
[C---:B--2---:R-:W-:Y:S08]  /*2490*/  HMMA.16816.F32 R8, R176.reuse, R76, R8 ;  /* 0x0000004cb008723c */ /* 0x044ff00000001808 */
[C---:B------:R-:W-:Y:S01]  /*24a0*/  HMMA.16816.F32 R28, R176.reuse, R78, R28 ;  /* 0x0000004eb01c723c */ /* 0x040fe2000000181c */
[----:B------:R-:W2:Y:S07]  /*24b0*/  LDSM.16.M88.4 R76, [R202+0x2800] ;  /* 0x00280000ca4c783b */ /* 0x000eae0000000200 */
        /* <DEDUP_REMOVED lines=10> */
[----:B------:R-:W-:Y:S01]  /*2560*/  HMMA.16816.F32 R28, R180, R62, R28 ;  /* 0x0000003eb41c723c */ /* 0x000fe2000000181c */
[----:B------:R-:W3:Y:S07]  /*2570*/  LDSM.16.M88.4 R60, [R214+0xd900] ;  /* 0x00d90000d63c783b */ /* 0x000eee0000000200 */
[C---:B--2---:R-:W-:Y:S08]  /*2580*/  HMMA.16816.F32 R36, R176.reuse, R76, R36 ;  /* 0x0000004cb024723c */ /* 0x044ff00000001824 */
[----:B------:R-:W-:Y:S01]  /*2590*/  HMMA.16816.F32 R32, R176, R78, R32 ;  /* 0x0000004eb020723c */ /* 0x000fe20000001820 */
[----:B------:R-:W-:Y:S07]  /*25a0*/  LDSM.16.M88.4 R76, [R213+0x4800] ;  /* 0x00480000d54c783b */ /* 0x000fee0000000200 */
[C---:B-1----:R-:W-:Y:S08]  /*25b0*/  HMMA.16816.F32 R24, R180.reuse, R72, R24 ;  /* 0x00000048b418723c */ /* 0x042ff00000001818 */
[C---:B------:R-:W-:Y:S01]  /*25c0*/  HMMA.16816.F32 R20, R180.reuse, R74, R20 ;  /* 0x0000004ab414723c */ /* 0x040fe20000001814 */
[----:B------:R-:W1:Y:S07]  /*25d0*/  LDSM.16.M88.4 R72, [R213+0x5000] ;  /* 0x00500000d548783b */ /* 0x000e6e0000000200 */
[C---:B----4-:R-:W-:Y:S08]  /*25e0*/  HMMA.16816.F32 R16, R180.reuse, R68, R16 ;  /* 0x00000044b410723c */ /* 0x050ff00000001810 */
[C---:B------:R-:W-:Y:S01]  /*25f0*/  HMMA.16816.F32 R56, R180.reuse, R70, R56 ;  /* 0x00000046b438723c */ /* 0x040fe20000001838 */
[----:B------:R-:W2:Y:S07]  /*2600*/  LDSM.16.M88.4 R68, [R213+0x5800] ;  /* 0x00580000d544783b */ /* 0x000eae0000000200 */
        /* <DEDUP_REMOVED lines=8> */
[----:B------:R-:W-:Y:S07]  /*2690*/  LDSM.16.M88.4 R92, [R211+0xc900] ;  /* 0x00c90000d35c783b */ /* 0x000fee0000000200 */
[C---:B------:R-:W-:Y:S08]  /*26a0*/  HMMA.16816.F32 R8, R184.reuse, R88, R8 ;  /* 0x00000058b808723c */ /* 0x040ff00000001808 */
[C---:B------:R-:W-:Y:S01]  /*26b0*/  HMMA.16816.F32 R28, R184.reuse, R90, R28 ;  /* 0x0000005ab81c723c */ /* 0x040fe2000000181c */
[----:B------:R-:W2:Y:S07]  /*26c0*/  LDSM.16.M88.4 R88, [R211+0xd100] ;  /* 0x00d10000d358783b */ /* 0x000eae0000000200 */
[C---:B------:R-:W-:Y:S08]  /*26d0*/  HMMA.16816.F32 R24, R184.reuse, R84, R24 ;  /* 0x00000054b818723c */ /* 0x040ff00000001818 */
[C---:B------:R-:W-:Y:S01]  /*26e0*/  HMMA.16816.F32 R20, R184.reuse, R86, R20 ;  /* 0x00000056b814723c */ /* 0x040fe20000001814 */
[----:B------:R-:W2:Y:S07]  /*26f0*/  LDSM.16.M88.4 R84, [R211+0xd900] ;  /* 0x00d90000d354783b */ /* 0x000eae0000000200 */
[C---:B-1----:R-:W-:Y:S08]  /*2700*/  HMMA.16816.F32 R44, R184.reuse, R72, R44 ;  /* 0x00000048b82c723c */ /* 0x042ff0000000182c */
[C---:B------:R-:W-:Y:S08]  /*2710*/  HMMA.16816.F32 R16, R184.reuse, R80, R16 ;  /* 0x00000050b810723c */ /* 0x040ff00000001810 */
[C---:B------:R-:W-:Y:S01]  /*2720*/  HMMA.16816.F32 R56, R184.reuse, R82, R56 ;  /* 0x00000052b838723c */ /* 0x040fe20000001838 */
[----:B------:R-:W-:Y:S07]  /*2730*/  LDSM.16.M88.4 R80, [R202+0x3000] ;  /* 0x00300000ca50783b */ /* 0x000fee0000000200 */
[C---:B------:R-:W-:Y:S08]  /*2740*/  HMMA.16816.F32 R52, R184.reuse, R76, R52 ;  /* 0x0000004cb834723c */ /* 0x040ff00000001834 */
[C---:B------:R-:W-:Y:S01]  /*2750*/  HMMA.16816.F32 R48, R184.reuse, R78, R48 ;  /* 0x0000004eb830723c */ /* 0x040fe20000001830 */
[----:B------:R-:W-:Y:S07]  /*2760*/  LDSM.16.M88.4 R76, [R202+0x3800] ;  /* 0x00380000ca4c783b */ /* 0x000fee0000000200 */
[C---:B------:R-:W-:Y:S01]  /*2770*/  HMMA.16816.F32 R40, R184.reuse, R74, R40 ;  /* 0x0000004ab828723c */ /* 0x040fe20000001828 */
[----:B------:R-:W-:Y:S07]  /*2780*/  LDSM.16.M88.4 R72, [R202+0x4000] ;  /* 0x00400000ca48783b */ /* 0x000fee0000000200 */
[C---:B--2---:R-:W-:Y:S08]  /*2790*/  HMMA.16816.F32 R36, R184.reuse, R68, R36 ;  /* 0x00000044b824723c */ /* 0x044ff00000001824 */
[----:B------:R-:W-:Y:S01]  /*27a0*/  HMMA.16816.F32 R32, R184, R70, R32 ;  /* 0x00000046b820723c */ /* 0x000fe20000001820 */
[----:B------:R-:W-:Y:S07]  /*27b0*/  LDSM.16.M88.4 R68, [R202+0x4800] ;  /* 0x00480000ca44783b */ /* 0x000fee0000000200 */
[C---:B---3--:R-:W-:Y:S08]  /*27c0*/  HMMA.16816.F32 R8, R188.reuse, R64, R8 ;  /* 0x00000040bc08723c */ /* 0x048ff00000001808 */
[C---:B------:R-:W-:Y:S01]  /*27d0*/  HMMA.16816.F32 R28, R188.reuse, R66, R28 ;  /* 0x00000042bc1c723c */ /* 0x040fe2000000181c */
[----:B------:R-:W1:Y:S07]  /*27e0*/  LDSM.16.M88.4 R64, [R202+0x5000] ;  /* 0x00500000ca40783b */ /* 0x000e6e0000000200 */
[C---:B----4-:R-:W-:Y:S08]  /*27f0*/  HMMA.16816.F32 R24, R188.reuse, R60, R24 ;  /* 0x0000003cbc18723c */ /* 0x050ff00000001818 */
        /* <DEDUP_REMOVED lines=20> */
[C---:B------:R-:W-:Y:S07]  /*2940*/  HMMA.16816.F32 R64, R192.reuse, R66, R40 ;  /* 0x00000042c040723c */ /* 0x040fee0000001828 */
[----:B------:R-:W-:Y:S01]  /*2950*/  SHF.R.S32.HI R40, RZ, 0x1f, R231 ;  /* 0x0000001fff287819 */ /* 0x000fe200000114e7 */
[C---:B--2---:R-:W-:Y:S08]  /*2960*/  HMMA.16816.F32 R36, R192.reuse, R60, R36 ;  /* 0x0000003cc024723c */ /* 0x044ff00000001824 */
[----:B------:R-:W-:Y:S01]  /*2970*/  HMMA.16816.F32 R32, R192, R62, R32 ;  /* 0x0000003ec020723c */ /* 0x000fe20000001820 */
[----:B------:R-:W-:Y:S06]  /*2980*/  BAR.SYNC.DEFER_BLOCKING 0x0 ;  /* 0x0000000000007b1d */ /* 0x000fec0000010000 */
[----:B------:R-:W-:Y:S05]  /*2990*/  @!P0 BRA `(.L_x_1807) ;  /* 0x000003d000008947 */ /* 0x000fea0003800000 */
[----:B------:R-:W-:Y:S01]  /*29a0*/  IADD3 R217, R219, R12, R220 ;  /* 0x0000000cdbd97210 */ /* 0x000fe20007ffe0dc */
[----:B------:R-:W-:-:S03]  /*29b0*/  IMAD.MOV.U32 R216, RZ, RZ, RZ ;  /* 0x000000ffffd87224 */ /* 0x000fc600078e00ff */
        /* <DEDUP_REMOVED lines=8> */
[----:B------:R-:W2:Y:S01]  /*2a40*/  @!P1 LDG.E R216, [R6.64] ;  /* 0x0000000e06d89981 */ /* 0x000ea2000c1e1900 */
[----:B------:R-:W-:Y:S01]  /*2a50*/  IMAD.MOV R0, RZ, RZ, -R0 ;  /* 0x000000ffff007224 */ /* 0x000fe200078e0a00 */
[----:B------:R-:W-:Y:S02]  /*2a60*/  IADD3 R63, -R232, 0x10, RZ ;  /* 0x00000010e83f7810 */ /* 0x000fe40007ffe1ff */
[----:B------:R-:W-:Y:S01]  /*2a70*/  SHF.L.U64.HI R12, R231, 0x1, R40 ;  /* 0x00000001e70c7819 */ /* 0x000fe20000010228 */
[----:B------:R-:W-:Y:S01]  /*2a80*/  IMAD R217, R0, c[0x0][0x2b8], R217 ;  /* 0x0000ae0000d97a24 */ /* 0x000fe200078e02d9 */
[----:B------:R-:W-:-:S03]  /*2a90*/  LOP3.LUT R63, R63, 0xf, RZ, 0xc0, !PT ;  /* 0x0000000f3f3f7812 */ /* 0x000fc600078ec0ff */
        /* <DEDUP_REMOVED lines=17> */
[----:B------:R-:W1:Y:S01]  /*2bb0*/  SHFL.IDX PT, R62, R4, 0x2, 0x181f ;  /* 0x00581f00043e7f89 */ /* 0x000e6200000e0000 */
[----:B------:R-:W-:-:S03]  /*2bc0*/  IMAD.SHL.U32 R7, R231, 0x2, RZ ;  /* 0x00000002e7077824 */ /* 0x000fc600078e00ff */
[----:B------:R-:W2:Y:S04]  /*2bd0*/  SHFL.IDX PT, R41, R70, 0x2, 0x181f ;  /* 0x00581f0046297f89 */ /* 0x000ea800000e0000 */
[----:B------:R-:W-:Y:S04]  /*2be0*/  SHFL.IDX PT, R60, R4, RZ, 0x181f ;  /* 0x00181fff043c7589 */ /* 0x000fe800000e0000 */
[----:B------:R3:W4:Y:S04]  /*2bf0*/  SHFL.IDX PT, R42, R4, 0x1, 0x181f ;  /* 0x00381f00042a7f89 */ /* 0x00072800000e0000 */
[----:B------:R-:W-:Y:S04]  /*2c00*/  SHFL.IDX PT, R61, R70, RZ, 0x181f ;  /* 0x00181fff463d7589 */ /* 0x000fe800000e0000 */
[----:B------:R5:W5:Y:S01]  /*2c10*/  SHFL.IDX PT, R43, R70, 0x1, 0x181f ;  /* 0x00381f00462b7f89 */ /* 0x000b6200000e0000 */
[----:B-1----:R-:W-:-:S04]  /*2c20*/  IADD3 R68, P2, P0, R68, R62, R7 ;  /* 0x0000003e44447210 */ /* 0x002fc8000785e007 */
[----:B--2---:R-:W-:Y:S02]  /*2c30*/  IADD3.X R69, RZ, R41, R12, P2, P0 ;  /* 0x00000029ff457210 */ /* 0x004fe400017e040c */
[----:B------:R-:W-:Y:S02]  /*2c40*/  IADD3 R62, P2, P0, R63, R62, R0 ;  /* 0x0000003e3f3e7210 */ /* 0x000fe4000785e000 */
[----:B---3--:R-:W-:-:S04]  /*2c50*/  SHF.L.U64.HI R4, R230, 0x1, R233 ;  /* 0x00000001e6047819 */ /* 0x008fc800000102e9 */
[----:B------:R-:W-:Y:S02]  /*2c60*/  IADD3.X R63, RZ, R41, R4, P2, P0 ;  /* 0x00000029ff3f7210 */ /* 0x000fe400017e0404 */
[-C--:B----4-:R-:W-:Y:S02]  /*2c70*/  IADD3 R72, P0, R42, R7.reuse, RZ ;  /* 0x000000072a487210 */ /* 0x090fe40007f1e0ff */
[C---:B-----5:R-:W-:Y:S02]  /*2c80*/  IADD3 R70, P6, R60.reuse, R7, RZ ;  /* 0x000000073c467210 */ /* 0x060fe40007fde0ff */
[-C--:B------:R-:W-:Y:S01]  /*2c90*/  IADD3 R60, P2, R60, R0.reuse, RZ ;  /* 0x000000003c3c7210 */ /* 0x080fe20007f5e0ff */
[--C-:B------:R-:W-:Y:S01]  /*2ca0*/  IMAD.X R73, R43, 0x1, R12.reuse, P0 ;  /* 0x000000012b497824 */ /* 0x100fe200000e060c */
[----:B------:R-:W-:Y:S01]  /*2cb0*/  ISETP.NE.U32.AND P0, PT, R232, RZ, PT ;  /* 0x000000ffe800720c */ /* 0x000fe20003f05070 */
[C---:B------:R-:W-:Y:S01]  /*2cc0*/  IMAD.X R71, R61.reuse, 0x1, R12, P6 ;  /* 0x000000013d477824 */ /* 0x040fe200030e060c */
[----:B------:R-:W-:Y:S01]  /*2cd0*/  IADD3 R42, P6, R42, R0, RZ ;  /* 0x000000002a2a7210 */ /* 0x000fe20007fde0ff */
[----:B------:R-:W-:Y:S01]  /*2ce0*/  IMAD.X R61, R61, 0x1, R4, P2 ;  /* 0x000000013d3d7824 */ /* 0x000fe200010e0604 */
[----:B------:R-:W-:-:S02]  /*2cf0*/  ISETP.NE.U32.AND P2, PT, R6, RZ, PT ;  /* 0x000000ff0600720c */ /* 0x000fc40003f45070 */
[----:B------:R1:W-:Y:S01]  /*2d00*/  LDGSTS.E.BYPASS.LTC128B.128 [R218+0x8100], [R70.64], !P5 ;  /* 0x0810000046da7fae */ /* 0x0003e2000e901d4e */
[----:B------:R-:W-:-:S03]  /*2d10*/  IMAD.X R43, R43, 0x1, R4, P6 ;  /* 0x000000012b2b7824 */ /* 0x000fc600030e0604 */
[----:B------:R1:W-:Y:S04]  /*2d20*/  LDGSTS.E.BYPASS.LTC128B.128 [R218+0xb100], [R60.64], !P4 ;  /* 0x0b1000003cda7fae */ /* 0x0003e8000e101d4e */
[----:B------:R1:W-:Y:S04]  /*2d30*/  LDGSTS.E.BYPASS.LTC128B.128 [R218+0x9100], [R72.64], !P5 ;  /* 0x0910000048da7fae */ /* 0x0003e8000e901d4e */
[----:B------:R1:W-:Y:S04]  /*2d40*/  LDGSTS.E.BYPASS.LTC128B.128 [R218+0xc100], [R42.64], !P4 ;  /* 0x0c1000002ada7fae */ /* 0x0003e8000e101d4e */
[----:B------:R1:W-:Y:S04]  /*2d50*/  LDGSTS.E.BYPASS.LTC128B.128.ZFILL [R218+0xa100], [R68.64], P2 ;  /* 0x0a10000044da7fae */ /* 0x0003e80009141d4e */
[----:B------:R1:W-:Y:S02]  /*2d60*/  LDGSTS.E.BYPASS.LTC128B.128.ZFILL [R218+0xd100], [R62.64], P0 ;  /* 0x0d1000003eda7fae */ /* 0x0003e40008141d4e */
.L_x_1807:
[----:B------:R-:W-:Y:S01]  /*2d70*/  LOP3.LUT R7, R102, 0xffffffe0, RZ, 0xc0, !PT ;  /* 0xffffffe066077812 */ /* 0x000fe200078ec0ff */
[----:B------:R-:W-:Y:S01]  /*2d80*/  ULDC UR17, c[0x0][0x324] ;  /* 0x0000c90000117ab9 */ /* 0x000fe20000000800 */
[----:B------:R-:W-:Y:S01]  /*2d90*/  LEA.HI R41, R103, R100, RZ, 0x2 ;  /* 0x0000006467297211 */ /* 0x000fe200078f10ff */
[----:B------:R-:W-:Y:S01]  /*2da0*/  ULOP3.LUT UR17, URZ, UR17, URZ, 0x33, !UPT ;  /* 0x000000113f117292 */ /* 0x000fe2000f8e333f */
[----:B------:R-:W-:Y:S01]  /*2db0*/  SHF.R.S32.HI R12, RZ, 0x1f, R101 ;  /* 0x0000001fff0c7819 */ /* 0x000fe20000011465 */
[----:B------:R-:W-:Y:S01]  /*2dc0*/  IMAD.IADD R4, R100, 0x1, -R7 ;  /* 0x0000000164047824 */ /* 0x000fe200078e0a07 */
[----:B------:R-:W-:Y:S01]  /*2dd0*/  LOP3.LUT R41, R41, 0xfffffffc, RZ, 0xc0, !PT ;  /* 0xfffffffc29297812 */ /* 0x000fe200078ec0ff */
[----:B------:R-:W0:Y:S01]  /*2de0*/  LDGDEPBAR ;  /* 0x00000000000079af */ /* 0x000e220000000000 */
[----:B------:R-:W-:-:S02]  /*2df0*/  LEA.HI R12, R12, R101, RZ, 0x3 ;  /* 0x000000650c0c7211 */ /* 0x000fc400078f18ff */
[----:B------:R-:W-:Y:S01]  /*2e00*/  SHF.R.S32.HI R7, RZ, 0x1f, R4 ;  /* 0x0000001fff077819 */ /* 0x000fe20000011404 */
[----:B------:R-:W-:Y:S01]  /*2e10*/  IMAD.IADD R100, R100, 0x1, -R41 ;  /* 0x0000000164647824 */ /* 0x000fe200078e0a29 */
[----:B------:R-:W-:Y:S02]  /*2e20*/  LOP3.LUT R12, R12, 0xffffff8, RZ, 0xc0, !PT ;  /* 0x0ffffff80c0c7812 */ /* 0x000fe400078ec0ff */
[----:B------:R-:W-:Y:S02]  /*2e30*/  LEA.HI R0, R7, R4, RZ, 0x2 ;  /* 0x0000000407007211 */ /* 0x000fe400078f10ff */
[----:B------:R-:W-:Y:S01]  /*2e40*/  LEA.HI R6, R100, R100, RZ, 0x1 ;  /* 0x0000006464067211 */ /* 0x000fe200078f08ff */
[----:B------:R-:W-:Y:S01]  /*2e50*/  IMAD.IADD R12, R101, 0x1, -R12 ;  /* 0x00000001650c7824 */ /* 0x000fe200078e0a0c */
[----:B------:R-:W-:Y:S02]  /*2e60*/  PLOP3.LUT P2, PT, PT, PT, UP2, 0x80, 0x0 ;  /* 0x000000000000781c */ /* 0x000fe40003f4f028 */
[----:B------:R-:W-:-:S02]  /*2e70*/  LEA.HI.SX32 R7, R0, UR19, 0x1e ;  /* 0x0000001300077c11 */ /* 0x000fc4000f8ff2ff */
[----:B------:R-:W-:Y:S02]  /*2e80*/  LOP3.LUT R41, R6, 0x1ffffffe, RZ, 0xc0, !PT ;  /* 0x1ffffffe06297812 */ /* 0x000fe400078ec0ff */
[----:B------:R-:W-:Y:S01]  /*2e90*/  PLOP3.LUT P0, PT, PT, PT, UP2, 0x80, 0x0 ;  /* 0x000000000000781c */ /* 0x000fe20003f0f028 */
[----:B------:R-:W-:Y:S02]  /*2ea0*/  IMAD R7, R12, 0x10, R7 ;  /* 0x000000100c077824 */ /* 0x000fe400078e0207 */
[----:B------:R-:W-:Y:S01]  /*2eb0*/  IMAD.IADD R100, R100, 0x1, -R41 ;  /* 0x0000000164647824 */ /* 0x000fe200078e0a29 */
[----:B------:R-:W-:-:S03]  /*2ec0*/  LOP3.LUT R41, R0, 0x7ffffffc, RZ, 0xc0, !PT ;  /* 0x7ffffffc00297812 */ /* 0x000fc600078ec0ff */
[----:B------:R-:W-:Y:S02]  /*2ed0*/  IMAD R221, R100, 0x8, R7 ;  /* 0x0000000864dd7824 */ /* 0x000fe400078e0207 */
[----:B------:R-:W-:Y:S02]  /*2ee0*/  IMAD.IADD R41, R4, 0x1, -R41 ;  /* 0x0000000104297824 */ /* 0x000fe400078e0a29 */
[----:B------:R-:W-:-:S04]  /*2ef0*/  @P2 IMAD.HI.U32 R6, R221, c[0x0][0x2c8], RZ ;  /* 0x0000b200dd062a27 */ /* 0x000fc800078e00ff */
[----:B------:R-:W-:Y:S01]  /*2f00*/  IMAD.MOV.U32 R7, RZ, RZ, R221 ;  /* 0x000000ffff077224 */ /* 0x000fe200078e00dd */
[----:B------:R-:W-:Y:S01]  /*2f10*/  @P0 SHF.R.U32.HI R7, RZ, c[0x0][0x2cc], R6 ;  /* 0x0000b300ff070a19 */ /* 0x000fe20000011606 */
[----:B------:R-:W-:Y:S01]  /*2f20*/  IMAD.SHL.U32 R222, R41, 0x2, RZ ;  /* 0x0000000229de7824 */ /* 0x000fe200078e00ff */
[----:B------:R-:W-:Y:S01]  /*2f30*/  PLOP3.LUT P0, PT, PT, PT, UP1, 0x40, 0x0 ;  /* 0x000000000000781c */ /* 0x000fe20003f0e818 */
[----:B------:R-:W-:Y:S02]  /*2f40*/  IMAD.MOV.U32 R4, RZ, RZ, c[0x0][0x2ac] ;  /* 0x0000ab00ff047624 */ /* 0x000fe400078e00ff */
[----:B------:R-:W2:Y:S01]  /*2f50*/  SHFL.IDX PT, R0, R7, RZ, 0x1c1f ;  /* 0x001c1fff07007589 */ /* 0x000ea200000e0000 */
[----:B-1----:R-:W-:Y:S01]  /*2f60*/  IADD3 R43, -R222, 0x1, R15 ;  /* 0x00000001de2b7810 */ /* 0x002fe20007ffe10f */
[----:B------:R-:W-:Y:S02]  /*2f70*/  IMAD R41, R4, c[0x0][0x1d0], R13 ;  /* 0x0000740004297a24 */ /* 0x000fe400078e020d */
[--C-:B------:R-:W-:Y:S01]  /*2f80*/  IMAD.IADD R15, R13, 0x1, -R222.reuse ;  /* 0x000000010d0f7824 */ /* 0x100fe200078e0ade */
[----:B------:R-:W-:Y:S01]  /*2f90*/  IADD3 R43, R43, -c[0x0][0x168], RZ ;  /* 0x80005a002b2b7a10 */ /* 0x000fe20007ffe0ff */
[----:B------:R-:W-:-:S03]  /*2fa0*/  IMAD.IADD R41, R41, 0x1, -R222 ;  /* 0x0000000129297824 */ /* 0x000fc600078e0ade */
[C---:B------:R-:W-:Y:S02]  /*2fb0*/  IADD3 R60, R43.reuse, c[0x0][0x328], RZ ;  /* 0x0000ca002b3c7a10 */ /* 0x040fe40007ffe0ff */
[----:B------:R-:W-:-:S03]  /*2fc0*/  IADD3 R43, R43, UR17, RZ ;  /* 0x000000112b2b7c10 */ /* 0x000fc6000fffe0ff */
[--C-:B--2---:R-:W-:Y:S02]  /*2fd0*/  IMAD.IADD R62, R60, 0x1, R0.reuse ;  /* 0x000000013c3e7824 */ /* 0x104fe400078e0200 */
[----:B------:R-:W-:-:S03]  /*2fe0*/  IMAD.IADD R61, R43, 0x1, R0 ;  /* 0x000000012b3d7824 */ /* 0x000fc600078e0200 */
[----:B------:R-:W-:Y:S01]  /*2ff0*/  IMNMX R62, R62, R41, PT ;  /* 0x000000293e3e7217 */ /* 0x000fe20003800200 */
[----:B------:R-:W-:Y:S05]  /*3000*/  @P0 BRA `(.L_x_1808) ;  /* 0x0000015000000947 */ /* 0x000fea0003800000 */
[----:B------:R-:W-:Y:S01]  /*3010*/  IMAD.U32 R63, RZ, RZ, UR8 ;  /* 0x00000008ff3f7e24 */ /* 0x000fe2000f8e00ff */
        /* <DEDUP_REMOVED lines=11> */
.L_x_1810:
[----:B------:R-:W-:-:S04]  /*30d0*/  MOV R0, c[0x0][0x32c] ;  /* 0x0000cb0000007a02 */ /* 0x000fc80000000f00 */
[----:B------:R-:W-:-:S13]  /*30e0*/  ISETP.NE.AND P0, PT, R0, 0x1, PT ;  /* 0x000000010000780c */ /* 0x000fda0003f05270 */
[----:B------:R-:W-:-:S05]  /*30f0*/  @P0 IMAD.HI.U32 R0, R4, c[0x0][0x330], RZ ;  /* 0x0000cc0004000a27 */ /* 0x000fca00078e00ff */
[----:B------:R-:W-:Y:S02]  /*3100*/  @P0 SHF.R.U32.HI R4, RZ, c[0x0][0x334], R0 ;  /* 0x0000cd00ff040a19 */ /* 0x000fe40000011600 */
.L_x_1811:
[----:B------:R-:W-:Y:S05]  /*3110*/  BSYNC B0 ;  /* 0x0000000000007941 */ /* 0x000fea0003800000 */
.L_x_1809:
[----:B------:R-:W-:-:S05]  /*3120*/  IMAD R4, R4, c[0x0][0x32c], R15 ;  /* 0x0000cb0004047a24 */ /* 0x000fca00078e020f */
[----:B------:R-:W-:Y:S02]  /*3130*/  IADD3 R63, R4, c[0x0][0x32c], RZ ;  /* 0x0000cb00043f7a10 */ /* 0x000fe40007ffe0ff */
[----:B------:R-:W-:Y:S02]  /*3140*/  IMNMX R61, R61, R4, !PT ;  /* 0x000000043d3d7217 */ /* 0x000fe40007800200 */
[----:B------:R-:W-:Y:S02]  /*3150*/  IMNMX R62, R62, R63, PT ;  /* 0x0000003f3e3e7217 */ /* 0x000fe40003800200 */
.L_x_1808:
[C---:B------:R-:W-:Y:S01]  /*3160*/  ISETP.GE.AND P0, PT, R13.reuse, 0x2, PT ;  /* 0x000000020d00780c */ /* 0x040fe20003f06270 */
[----:B------:R-:W1:Y:S01]  /*3170*/  SHFL.IDX PT, R7, R7, 0x1, 0x1c1f ;  /* 0x003c1f0007077f89 */ /* 0x000e6200000e0000 */
[----:B------:R-:W-:Y:S02]  /*3180*/  ISETP.GE.AND P2, PT, R13, 0x9, PT ;  /* 0x000000090d00780c */ /* 0x000fe40003f46270 */
[----:B------:R-:W-:Y:S02]  /*3190*/  P2R R0, PR, RZ, 0x1 ;  /* 0x00000001ff007803 */ /* 0x000fe40000000000 */
[----:B------:R-:W-:-:S02]  /*31a0*/  ISETP.GT.AND P0, PT, R61, 0x1, !P0 ;  /* 0x000000013d00780c */ /* 0x000fc40004704270 */
[----:B------:R-:W-:Y:S02]  /*31b0*/  P2R R75, PR, RZ, 0x4 ;  /* 0x00000004ff4b7803 */ /* 0x000fe40000000000 */
[----:B------:R-:W-:Y:S02]  /*31c0*/  ISETP.LT.OR P0, PT, R62, 0x2, P0 ;  /* 0x000000023e00780c */ /* 0x000fe40000701670 */
[----:B------:R-:W-:Y:S02]  /*31d0*/  ISETP.GE.AND P6, PT, R13, 0x59, PT ;  /* 0x000000590d00780c */ /* 0x000fe40003fc6270 */
[----:B------:R-:W-:Y:S02]  /*31e0*/  FSEL R12, R9, -INF , !P0 ;  /* 0xff800000090c7808 */ /* 0x000fe40004000000 */
[----:B------:R-:W-:Y:S02]  /*31f0*/  ISETP.GT.AND P0, PT, R61, 0x8, !P2 ;  /* 0x000000083d00780c */ /* 0x000fe40005704270 */
[----:B------:R-:W-:-:S02]  /*3200*/  ISETP.GE.AND P2, PT, R13, 0xa, PT ;  /* 0x0000000a0d00780c */ /* 0x000fc40003f46270 */
[----:B------:R-:W-:Y:S02]  /*3210*/  ISETP.LT.OR P0, PT, R62, 0x9, P0 ;  /* 0x000000093e00780c */ /* 0x000fe40000701670 */
[----:B------:R-:W-:Y:S02]  /*3220*/  P2R R74, PR, RZ, 0x4 ;  /* 0x00000004ff4a7803 */ /* 0x000fe40000000000 */
[----:B------:R-:W-:Y:S01]  /*3230*/  FSEL R42, R28, -INF , !P0 ;  /* 0xff8000001c2a7808 */ /* 0x000fe20004000000 */
[--C-:B-1----:R-:W-:Y:S01]  /*3240*/  IMAD.IADD R60, R60, 0x1, R7.reuse ;  /* 0x000000013c3c7824 */ /* 0x102fe200078e0207 */
[----:B------:R-:W-:Y:S01]  /*3250*/  ISETP.GT.AND P0, PT, R61, 0x9, !P2 ;  /* 0x000000093d00780c */ /* 0x000fe20005704270 */
[----:B------:R-:W-:Y:S01]  /*3260*/  IMAD.IADD R43, R43, 0x1, R7 ;  /* 0x000000012b2b7824 */ /* 0x000fe200078e0207 */
[----:B------:R-:W-:Y:S02]  /*3270*/  ISETP.GE.AND P2, PT, R13, 0x11, PT ;  /* 0x000000110d00780c */ /* 0x000fe40003f46270 */
[----:B------:R-:W-:-:S02]  /*3280*/  ISETP.LT.OR P0, PT, R62, 0xa, P0 ;  /* 0x0000000a3e00780c */ /* 0x000fc40000701670 */
[----:B------:R-:W-:Y:S02]  /*3290*/  P2R R73, PR, RZ, 0x4 ;  /* 0x00000004ff497803 */ /* 0x000fe40000000000 */
[----:B------:R-:W-:Y:S02]  /*32a0*/  FSEL R28, R29, -INF , !P0 ;  /* 0xff8000001d1c7808 */ /* 0x000fe40004000000 */
[----:B------:R-:W-:Y:S02]  /*32b0*/  ISETP.GT.AND P0, PT, R61, 0x10, !P2 ;  /* 0x000000103d00780c */ /* 0x000fe40005704270 */
[----:B------:R-:W-:Y:S02]  /*32c0*/  ISETP.GE.AND P2, PT, R13, 0x12, PT ;  /* 0x000000120d00780c */ /* 0x000fe40003f46270 */
[----:B------:R-:W-:Y:S02]  /*32d0*/  ISETP.LT.OR P0, PT, R62, 0x11, P0 ;  /* 0x000000113e00780c */ /* 0x000fe40000701670 */
[----:B------:R-:W-:-:S02]  /*32e0*/  P2R R72, PR, RZ, 0x4 ;  /* 0x00000004ff487803 */ /* 0x000fc40000000000 */
[----:B------:R-:W-:Y:S02]  /*32f0*/  FSEL R24, R24, -INF , !P0 ;  /* 0xff80000018187808 */ /* 0x000fe40004000000 */
[----:B------:R-:W-:Y:S02]  /*3300*/  ISETP.GT.AND P0, PT, R61, 0x11, !P2 ;  /* 0x000000113d00780c */ /* 0x000fe40005704270 */
[----:B------:R-:W-:Y:S02]  /*3310*/  ISETP.GE.AND P2, PT, R13, 0x19, PT ;  /* 0x000000190d00780c */ /* 0x000fe40003f46270 */
[----:B------:R-:W-:Y:S02]  /*3320*/  ISETP.LT.OR P0, PT, R62, 0x12, P0 ;  /* 0x000000123e00780c */ /* 0x000fe40000701670 */
[----:B------:R-:W-:Y:S02]  /*3330*/  P2R R71, PR, RZ, 0x4 ;  /* 0x00000004ff477803 */ /* 0x000fe40000000000 */
[----:B------:R-:W-:-:S02]  /*3340*/  FSEL R6, R25, -INF , !P0 ;  /* 0xff80000019067808 */ /* 0x000fc40004000000 */
[----:B------:R-:W-:Y:S02]  /*3350*/  ISETP.GT.AND P0, PT, R61, 0x18, !P2 ;  /* 0x000000183d00780c */ /* 0x000fe40005704270 */
[----:B------:R-:W-:Y:S02]  /*3360*/  ISETP.GE.AND P2, PT, R13, 0x1a, PT ;  /* 0x0000001a0d00780c */ /* 0x000fe40003f46270 */
[----:B------:R-:W-:Y:S02]  /*3370*/  ISETP.LT.OR P0, PT, R62, 0x19, P0 ;  /* 0x000000193e00780c */ /* 0x000fe40000701670 */
[----:B------:R-:W-:Y:S02]  /*3380*/  P2R R9, PR, RZ, 0x4 ;  /* 0x00000004ff097803 */ /* 0x000fe40000000000 */
[----:B------:R-:W-:Y:S02]  /*3390*/  FSEL R4, R20, -INF , !P0 ;  /* 0xff80000014047808 */ /* 0x000fe40004000000 */
[----:B------:R-:W-:-:S02]  /*33a0*/  ISETP.GT.AND P0, PT, R61, 0x19, !P2 ;  /* 0x000000193d00780c */ /* 0x000fc40005704270 */
[----:B------:R-:W-:Y:S02]  /*33b0*/  ISETP.GE.AND P2, PT, R13, 0x21, PT ;  /* 0x000000210d00780c */ /* 0x000fe40003f46270 */
[----:B------:R-:W-:Y:S02]  /*33c0*/  ISETP.LT.OR P0, PT, R62, 0x1a, P0 ;  /* 0x0000001a3e00780c */ /* 0x000fe40000701670 */
[----:B------:R-:W-:Y:S02]  /*33d0*/  P2R R70, PR, RZ, 0x4 ;  /* 0x00000004ff467803 */ /* 0x000fe40000000000 */
[----:B------:R-:W-:Y:S02]  /*33e0*/  FSEL R20, R21, -INF , !P0 ;  /* 0xff80000015147808 */ /* 0x000fe40004000000 */
[----:B------:R-:W-:Y:S02]  /*33f0*/  ISETP.GT.AND P0, PT, R61, 0x20, !P2 ;  /* 0x000000203d00780c */ /* 0x000fe40005704270 */
        /* <DEDUP_REMOVED lines=17> */
[----:B------:R-:W-:Y:S02]  /*3510*/  IMNMX R41, R60, R41, PT ;  /* 0x000000293c297217 */ /* 0x000fe40003800200 */
[----:B------:R-:W-:-:S02]  /*3520*/  FSEL R128, R57, -INF , !P0 ;  /* 0xff80000039807808 */ /* 0x000fc40004000000 */
[----:B------:R-:W-:Y:S02]  /*3530*/  ISETP.GT.AND P0, PT, R61, 0x30, !P2 ;  /* 0x000000303d00780c */ /* 0x000fe40005704270 */
[----:B------:R-:W-:Y:S02]  /*3540*/  P2R R57, PR, RZ, 0x4 ;  /* 0x00000004ff397803 */ /* 0x000fe40000000000 */
[----:B------:R-:W-:Y:S02]  /*3550*/  ISETP.LT.OR P0, PT, R62, 0x31, P0 ;  /* 0x000000313e00780c */ /* 0x000fe40000701670 */
[----:B------:R-:W-:Y:S02]  /*3560*/  ISETP.GE.AND P2, PT, R13, 0x32, PT ;  /* 0x000000320d00780c */ /* 0x000fe40003f46270 */
[----:B------:R-:W-:Y:S02]  /*3570*/  FSEL R158, R52, -INF , !P0 ;  /* 0xff800000349e7808 */ /* 0x000fe40004000000 */
[----:B------:R-:W-:-:S02]  /*3580*/  ISETP.GT.AND P0, PT, R61, 0x31, !P2 ;  /* 0x000000313d00780c */ /* 0x000fc40005704270 */
[----:B------:R-:W-:Y:S02]  /*3590*/  P2R R56, PR, RZ, 0x4 ;  /* 0x00000004ff387803 */ /* 0x000fe40000000000 */
[----:B------:R-:W-:Y:S02]  /*35a0*/  ISETP.LT.OR P0, PT, R62, 0x32, P0 ;  /* 0x000000323e00780c */ /* 0x000fe40000701670 */
[----:B------:R-:W-:Y:S02]  /*35b0*/  ISETP.GE.AND P2, PT, R13, 0x39, PT ;  /* 0x000000390d00780c */ /* 0x000fe40003f46270 */
[----:B------:R-:W-:Y:S02]  /*35c0*/  FSEL R142, R53, -INF , !P0 ;  /* 0xff800000358e7808 */ /* 0x000fe40004000000 */
[----:B------:R-:W-:Y:S02]  /*35d0*/  ISETP.GT.AND P0, PT, R61, 0x38, !P2 ;  /* 0x000000383d00780c */ /* 0x000fe40005704270 */
[----:B------:R-:W-:-:S02]  /*35e0*/  P2R R53, PR, RZ, 0x4 ;  /* 0x00000004ff357803 */ /* 0x000fc40000000000 */
[----:B------:R-:W-:Y:S02]  /*35f0*/  ISETP.LT.OR P0, PT, R62, 0x39, P0 ;  /* 0x000000393e00780c */ /* 0x000fe40000701670 */
[----:B------:R-:W-:Y:S02]  /*3600*/  ISETP.GE.AND P2, PT, R13, 0x3a, PT ;  /* 0x0000003a0d00780c */ /* 0x000fe40003f46270 */
[----:B------:R-:W-:Y:S02]  /*3610*/  FSEL R148, R48, -INF , !P0 ;  /* 0xff80000030947808 */ /* 0x000fe40004000000 */
[----:B------:R-:W-:Y:S02]  /*3620*/  ISETP.GT.AND P0, PT, R61, 0x39, !P2 ;  /* 0x000000393d00780c */ /* 0x000fe40005704270 */
[----:B------:R-:W-:Y:S02]  /*3630*/  P2R R52, PR, RZ, 0x4 ;  /* 0x00000004ff347803 */ /* 0x000fe40000000000 */
[----:B------:R-:W-:-:S02]  /*3640*/  ISETP.LT.OR P0, PT, R62, 0x3a, P0 ;  /* 0x0000003a3e00780c */ /* 0x000fc40000701670 */
[----:B------:R-:W-:Y:S02]  /*3650*/  ISETP.GE.AND P2, PT, R13, 0x41, PT ;  /* 0x000000410d00780c */ /* 0x000fe40003f46270 */
[----:B------:R-:W-:Y:S02]  /*3660*/  FSEL R150, R49, -INF , !P0 ;  /* 0xff80000031967808 */ /* 0x000fe40004000000 */
[----:B------:R-:W-:Y:S02]  /*3670*/  ISETP.GT.AND P0, PT, R61, 0x40, !P2 ;  /* 0x000000403d00780c */ /* 0x000fe40005704270 */
[----:B------:R-:W-:Y:S02]  /*3680*/  P2R R48, PR, RZ, 0x4 ;  /* 0x00000004ff307803 */ /* 0x000fe40000000000 */
[----:B------:R-:W-:Y:S02]  /*3690*/  ISETP.LT.OR P0, PT, R62, 0x41, P0 ;  /* 0x000000413e00780c */ /* 0x000fe40000701670 */
[----:B------:R-:W-:-:S02]  /*36a0*/  ISETP.GE.AND P2, PT, R13, 0x42, PT ;  /* 0x000000420d00780c */ /* 0x000fc40003f46270 */
[----:B------:R-:W-:Y:S02]  /*36b0*/  FSEL R160, R44, -INF , !P0 ;  /* 0xff8000002ca07808 */ /* 0x000fe40004000000 */
[----:B------:R-:W-:Y:S02]  /*36c0*/  ISETP.GT.AND P0, PT, R61, 0x41, !P2 ;  /* 0x000000413d00780c */ /* 0x000fe40005704270 */
[----:B------:R-:W-:Y:S02]  /*36d0*/  P2R R44, PR, RZ, 0x4 ;  /* 0x00000004ff2c7803 */ /* 0x000fe40000000000 */
[----:B------:R-:W-:Y:S02]  /*36e0*/  ISETP.LT.OR P0, PT, R62, 0x42, P0 ;  /* 0x000000423e00780c */ /* 0x000fe40000701670 */
[----:B------:R-:W-:Y:S02]  /*36f0*/  ISETP.GE.AND P2, PT, R13, 0x49, PT ;  /* 0x000000490d00780c */ /* 0x000fe40003f46270 */
        /* <DEDUP_REMOVED lines=21> */
[----:B------:R-:W-:-:S04]  /*3850*/  ISETP.GT.AND P0, PT, R61, 0x58, !P6 ;  /* 0x000000583d00780c */ /* 0x000fc80007704270 */
[----:B------:R-:W-:-:S04]  /*3860*/  ISETP.LT.OR P0, PT, R62, 0x59, P0 ;  /* 0x000000593e00780c */ /* 0x000fc80000701670 */
[----:B------:R-:W-:Y:S02]  /*3870*/  FSEL R136, R32, -INF , !P0 ;  /* 0xff80000020887808 */ /* 0x000fe40004000000 */
[----:B------:R-:W-:Y:S02]  /*3880*/  ISETP.GT.AND P0, PT, R61, RZ, !P2 ;  /* 0x000000ff3d00720c */ /* 0x000fe40005704270 */
[----:B------:R-:W-:Y:S02]  /*3890*/  P2R R32, PR, RZ, 0x4 ;  /* 0x00000004ff207803 */ /* 0x000fe40000000000 */
[----:B------:R-:W-:Y:S02]  /*38a0*/  ISETP.LT.OR P0, PT, R62, 0x1, P0 ;  /* 0x000000013e00780c */ /* 0x000fe40000701670 */
[----:B------:R-:W-:Y:S02]  /*38b0*/  ISETP.GE.AND P2, PT, R13, 0x5a, PT ;  /* 0x0000005a0d00780c */ /* 0x000fe40003f46270 */
[----:B------:R-:W-:-:S02]  /*38c0*/  FSEL R8, R8, -INF , !P0 ;  /* 0xff80000008087808 */ /* 0x000fc40004000000 */
[----:B------:R-:W-:-:S04]  /*38d0*/  ISETP.GT.AND P0, PT, R61, 0x59, !P2 ;  /* 0x000000593d00780c */ /* 0x000fc80005704270 */
[----:B------:R-:W-:-:S04]  /*38e0*/  ISETP.LT.OR P0, PT, R62, 0x5a, P0 ;  /* 0x0000005a3e00780c */ /* 0x000fc80000701670 */
[----:B------:R-:W-:Y:S02]  /*38f0*/  FSEL R134, R33, -INF , !P0 ;  /* 0xff80000021867808 */ /* 0x000fe40004000000 */
[----:B------:R-:W-:-:S13]  /*3900*/  PLOP3.LUT P0, PT, PT, PT, UP1, 0x40, 0x0 ;  /* 0x000000000000781c */ /* 0x000fda0003f0e818 */
        /* <DEDUP_REMOVED lines=13> */
.L_x_1814:
[----:B------:R-:W-:-:S04]  /*39e0*/  MOV R7, c[0x0][0x32c] ;  /* 0x0000cb0000077a02 */ /* 0x000fc80000000f00 */
[----:B------:R-:W-:-:S13]  /*39f0*/  ISETP.NE.AND P0, PT, R7, 0x1, PT ;  /* 0x000000010700780c */ /* 0x000fda0003f05270 */
[----:B------:R-:W-:-:S05]  /*3a00*/  @P0 IMAD.HI.U32 R7, R36, c[0x0][0x330], RZ ;  /* 0x0000cc0024070a27 */ /* 0x000fca00078e00ff */
[----:B------:R-:W-:Y:S02]  /*3a10*/  @P0 SHF.R.U32.HI R36, RZ, c[0x0][0x334], R7 ;  /* 0x0000cd00ff240a19 */ /* 0x000fe40000011607 */
.L_x_1815:
[----:B------:R-:W-:Y:S05]  /*3a20*/  BSYNC B0 ;  /* 0x0000000000007941 */ /* 0x000fea0003800000 */
.L_x_1813:
[----:B------:R-:W-:-:S05]  /*3a30*/  IMAD R60, R36, c[0x0][0x32c], R15 ;  /* 0x0000cb00243c7a24 */ /* 0x000fca00078e020f */
[----:B------:R-:W-:Y:S02]  /*3a40*/  IADD3 R36, R60, c[0x0][0x32c], RZ ;  /* 0x0000cb003c247a10 */ /* 0x000fe40007ffe0ff */
[----:B------:R-:W-:Y:S02]  /*3a50*/  IMNMX R43, R43, R60, !PT ;  /* 0x0000003c2b2b7217 */ /* 0x000fe40007800200 */
[----:B------:R-:W-:Y:S02]  /*3a60*/  IMNMX R41, R41, R36, PT ;  /* 0x0000002429297217 */ /* 0x000fe40003800200 */
.L_x_1812:
[----:B------:R-:W-:Y:S01]  /*3a70*/  ISETP.NE.AND P0, PT, R75, RZ, PT ;  /* 0x000000ff4b00720c */ /* 0x000fe20003f05270 */
[----:B------:R-:W-:Y:S01]  /*3a80*/  IMAD.SHL.U32 R212, R2, 0x2, RZ ;  /* 0x0000000202d47824 */ /* 0x000fe200078e00ff */
[----:B------:R-:W-:Y:S01]  /*3a90*/  FMNMX.FTZ R13, R8, R12, !PT ;  /* 0x0000000c080d7209 */ /* 0x000fe20007810000 */
[----:B------:R-:W-:Y:S01]  /*3aa0*/  ULDC.64 UR4, c[0x0][0x2c8] ;  /* 0x0000b20000047ab9 */ /* 0x000fe20000000a00 */
[----:B------:R-:W-:Y:S01]  /*3ab0*/  ISETP.GT.AND P0, PT, R43, 0x8, !P0 ;  /* 0x000000082b00780c */ /* 0x000fe20004704270 */
[----:B------:R-:W-:Y:S01]  /*3ac0*/  IMAD R210, R5, 0x2, R212 ;  /* 0x0000000205d27824 */ /* 0x000fe200078e02d4 */
[----:B------:R-:W-:Y:S01]  /*3ad0*/  FMNMX.FTZ R13, R42, R13, !PT ;  /* 0x0000000d2a0d7209 */ /* 0x000fe20007810000 */
[----:B------:R-:W-:Y:S01]  /*3ae0*/  LDSM.16.MT88.4 R100, [R212+0x3100] ;  /* 0x00310000d464783b */ /* 0x000fe20000004200 */
[----:B------:R-:W-:Y:S01]  /*3af0*/  ISETP.LT.OR P0, PT, R41, 0x9, P0 ;  /* 0x000000092900780c */ /* 0x000fe20000701670 */
[C---:B------:R-:W-:Y:S01]  /*3b00*/  IMAD R208, R3.reuse, 0x2, R210 ;  /* 0x0000000203d07824 */ /* 0x040fe200078e02d2 */
[----:B------:R-:W-:Y:S01]  /*3b10*/  FMNMX.FTZ R13, R28, R13, !PT ;  /* 0x0000000d1c0d7209 */ /* 0x000fe20007810000 */
[----:B------:R-:W-:Y:S01]  /*3b20*/  IMAD R209, R3, 0x2, R212 ;  /* 0x0000000203d17824 */ /* 0x000fe200078e02d4 */
[----:B------:R-:W-:Y:S01]  /*3b30*/  FSEL R7, R30, -INF , !P0 ;  /* 0xff8000001e077808 */ /* 0x000fe20004000000 */
[----:B------:R-:W-:Y:S01]  /*3b40*/  LDSM.16.MT88.4 R76, [R210+0x100] ;  /* 0x00010000d24c783b */ /* 0x000fe20000004200 */
[----:B------:R-:W-:Y:S01]  /*3b50*/  ISETP.NE.AND P0, PT, R74, RZ, PT ;  /* 0x000000ff4a00720c */ /* 0x000fe20003f05270 */
[----:B------:R-:W-:Y:S01]  /*3b60*/  UIMAD.WIDE.U32 UR22, UR19, UR4, URZ ;  /* 0x00000004131672a5 */ /* 0x000fe2000f8e003f */
[----:B------:R-:W-:Y:S01]  /*3b70*/  FMNMX.FTZ R13, R24, R13, !PT ;  /* 0x0000000d180d7209 */ /* 0x000fe20007810000 */
[----:B------:R-:W-:Y:S01]  /*3b80*/  LDSM.16.MT88.4 R92, [R208+0x100] ;  /* 0x00010000d05c783b */ /* 0x000fe20000004200 */
[----:B------:R-:W-:Y:S01]  /*3b90*/  ISETP.GT.AND P0, PT, R43, 0x9, !P0 ;  /* 0x000000092b00780c */ /* 0x000fe20004704270 */
[----:B------:R-:W-:Y:S01]  /*3ba0*/  @UP2 USHF.R.U32.HI UR19, URZ, UR5, UR23 ;  /* 0x000000053f132299 */ /* 0x000fe20008011617 */
[----:B------:R-:W-:Y:S01]  /*3bb0*/  FMNMX.FTZ R13, R6, R13, !PT ;  /* 0x0000000d060d7209 */ /* 0x000fe20007810000 */
[----:B------:R-:W-:Y:S01]  /*3bc0*/  LDSM.16.MT88.4 R84, [R209+0x100] ;  /* 0x00010000d154783b */ /* 0x000fe20000004200 */
[----:B------:R-:W-:Y:S01]  /*3bd0*/  ISETP.LT.OR P0, PT, R41, 0xa, P0 ;  /* 0x0000000a2900780c */ /* 0x000fe20000701670 */
[----:B------:R-:W-:Y:S01]  /*3be0*/  UIADD3 UR4, UR18, UR19, URZ ;  /* 0x0000001312047290 */ /* 0x000fe2000fffe03f */
[----:B------:R-:W-:Y:S01]  /*3bf0*/  FMNMX.FTZ R13, R4, R13, !PT ;  /* 0x0000000d040d7209 */ /* 0x000fe20007810000 */
[----:B------:R-:W-:Y:S01]  /*3c00*/  LDSM.16.MT88.4 R104, [R210+0x3100] ;  /* 0x00310000d268783b */ /* 0x000fe20000004200 */
[----:B------:R-:W-:Y:S01]  /*3c10*/  FSEL R31, R31, -INF , !P0 ;  /* 0xff8000001f1f7808 */ /* 0x000fe20004000000 */
[----:B------:R-:W-:Y:S01]  /*3c20*/  ULDC UR18, c[0x0][0x328] ;  /* 0x0000ca0000127ab9 */ /* 0x000fe20000000800 */
[----:B------:R-:W-:Y:S01]  /*3c30*/  ISETP.NE.AND P0, PT, R73, RZ, PT ;  /* 0x000000ff4900720c */ /* 0x000fe20003f05270 */
[----:B------:R-:W-:Y:S01]  /*3c40*/  UIADD3 UR18, UR4, UR18, URZ ;  /* 0x0000001204127290 */ /* 0x000fe2000fffe03f */
[----:B------:R-:W-:-:S02]  /*3c50*/  FMNMX.FTZ R13, R20, R13, !PT ;  /* 0x0000000d140d7209 */ /* 0x000fc40007810000 */
[----:B------:R-:W-:Y:S02]  /*3c60*/  ISETP.GT.AND P0, PT, R43, 0x10, !P0 ;  /* 0x000000102b00780c */ /* 0x000fe40004704270 */
[----:B------:R-:W-:Y:S02]  /*3c70*/  FMNMX.FTZ R13, R120, R13, !PT ;  /* 0x0000000d780d7209 */ /* 0x000fe40007810000 */
[----:B------:R-:W-:Y:S02]  /*3c80*/  ISETP.LT.OR P0, PT, R41, 0x11, P0 ;  /* 0x000000112900780c */ /* 0x000fe40000701670 */
[----:B------:R-:W-:Y:S02]  /*3c90*/  FMNMX.FTZ R13, R132, R13, !PT ;  /* 0x0000000d840d7209 */ /* 0x000fe40007810000 */
[----:B------:R-:W-:Y:S02]  /*3ca0*/  FSEL R15, R26, -INF , !P0 ;  /* 0xff8000001a0f7808 */ /* 0x000fe40004000000 */
[----:B------:R-:W-:-:S02]  /*3cb0*/  ISETP.NE.AND P0, PT, R72, RZ, PT ;  /* 0x000000ff4800720c */ /* 0x000fc40003f05270 */
[----:B------:R-:W-:Y:S02]  /*3cc0*/  FMNMX.FTZ R13, R122, R13, !PT ;  /* 0x0000000d7a0d7209 */ /* 0x000fe40007810000 */
[----:B------:R-:W-:Y:S02]  /*3cd0*/  ISETP.GT.AND P0, PT, R43, 0x11, !P0 ;  /* 0x000000112b00780c */ /* 0x000fe40004704270 */
[----:B------:R-:W-:Y:S02]  /*3ce0*/  FMNMX.FTZ R13, R128, R13, !PT ;  /* 0x0000000d800d7209 */ /* 0x000fe40007810000 */
[----:B------:R-:W-:Y:S02]  /*3cf0*/  ISETP.LT.OR P0, PT, R41, 0x12, P0 ;  /* 0x000000122900780c */ /* 0x000fe40000701670 */
[----:B------:R-:W-:Y:S02]  /*3d00*/  FMNMX.FTZ R13, R158, R13, !PT ;  /* 0x0000000d9e0d7209 */ /* 0x000fe40007810000 */
[----:B------:R-:W-:-:S02]  /*3d10*/  FSEL R27, R27, -INF , !P0 ;  /* 0xff8000001b1b7808 */ /* 0x000fc40004000000 */
[----:B------:R-:W-:Y:S02]  /*3d20*/  ISETP.NE.AND P0, PT, R71, RZ, PT ;  /* 0x000000ff4700720c */ /* 0x000fe40003f05270 */
[----:B------:R-:W-:Y:S02]  /*3d30*/  FMNMX.FTZ R13, R142, R13, !PT ;  /* 0x0000000d8e0d7209 */ /* 0x000fe40007810000 */
[----:B------:R-:W-:Y:S02]  /*3d40*/  ISETP.GT.AND P0, PT, R43, 0x18, !P0 ;  /* 0x000000182b00780c */ /* 0x000fe40004704270 */
[----:B------:R-:W-:Y:S02]  /*3d50*/  FMNMX.FTZ R13, R148, R13, !PT ;  /* 0x0000000d940d7209 */ /* 0x000fe40007810000 */
[----:B------:R-:W-:Y:S02]  /*3d60*/  ISETP.LT.OR P0, PT, R41, 0x19, P0 ;  /* 0x000000192900780c */ /* 0x000fe40000701670 */
[----:B------:R-:W-:-:S02]  /*3d70*/  FMNMX.FTZ R13, R150, R13, !PT ;  /* 0x0000000d960d7209 */ /* 0x000fc40007810000 */
[----:B------:R-:W-:Y:S02]  /*3d80*/  FSEL R17, R22, -INF , !P0 ;  /* 0xff80000016117808 */ /* 0x000fe40004000000 */
[----:B------:R-:W-:Y:S02]  /*3d90*/  ISETP.NE.AND P0, PT, R9, RZ, PT ;  /* 0x000000ff0900720c */ /* 0x000fe40003f05270 */
[----:B------:R-:W-:Y:S02]  /*3da0*/  FMNMX.FTZ R13, R160, R13, !PT ;  /* 0x0000000da00d7209 */ /* 0x000fe40007810000 */
[----:B------:R-:W-:Y:S02]  /*3db0*/  ISETP.GT.AND P0, PT, R43, 0x19, !P0 ;  /* 0x000000192b00780c */ /* 0x000fe40004704270 */
[----:B------:R-:W-:Y:S02]  /*3dc0*/  FMNMX.FTZ R13, R154, R13, !PT ;  /* 0x0000000d9a0d7209 */ /* 0x000fe40007810000 */
[----:B------:R-:W-:-:S02]  /*3dd0*/  ISETP.LT.OR P0, PT, R41, 0x1a, P0 ;  /* 0x0000001a2900780c */ /* 0x000fc40000701670 */
[----:B------:R-:W-:Y:S02]  /*3de0*/  FMNMX.FTZ R13, R156, R13, !PT ;  /* 0x0000000d9c0d7209 */ /* 0x000fe40007810000 */
[----:B------:R-:W-:Y:S02]  /*3df0*/  FSEL R9, R23, -INF , !P0 ;  /* 0xff80000017097808 */ /* 0x000fe40004000000 */
[----:B------:R-:W-:Y:S02]  /*3e00*/  ISETP.NE.AND P0, PT, R70, RZ, PT ;  /* 0x000000ff4600720c */ /* 0x000fe40003f05270 */
[----:B------:R-:W-:Y:S02]  /*3e10*/  FMNMX.FTZ R13, R152, R13, !PT ;  /* 0x0000000d980d7209 */ /* 0x000fe40007810000 */
[----:B------:R-:W-:Y:S02]  /*3e20*/  ISETP.GT.AND P0, PT, R43, 0x20, !P0 ;  /* 0x000000202b00780c */ /* 0x000fe40004704270 */
[----:B------:R-:W-:-:S02]  /*3e30*/  FMNMX.FTZ R13, R140, R13, !PT ;  /* 0x0000000d8c0d7209 */ /* 0x000fc40007810000 */
[----:B------:R-:W-:Y:S02]  /*3e40*/  ISETP.LT.OR P0, PT, R41, 0x21, P0 ;  /* 0x000000212900780c */ /* 0x000fe40000701670 */
[----:B------:R-:W-:Y:S02]  /*3e50*/  FMNMX.FTZ R13, R138, R13, !PT ;  /* 0x0000000d8a0d7209 */ /* 0x000fe40007810000 */
[----:B------:R-:W-:Y:S02]  /*3e60*/  FSEL R119, R18, -INF , !P0 ;  /* 0xff80000012777808 */ /* 0x000fe40004000000 */
[----:B------:R-:W-:Y:S02]  /*3e70*/  ISETP.NE.AND P0, PT, R69, RZ, PT ;  /* 0x000000ff4500720c */ /* 0x000fe40003f05270 */
[----:B------:R-:W-:Y:S02]  /*3e80*/  FMNMX.FTZ R13, R136, R13, !PT ;  /* 0x0000000d880d7209 */ /* 0x000fe40007810000 */
[----:B------:R-:W-:-:S02]  /*3e90*/  ISETP.GT.AND P0, PT, R43, 0x21, !P0 ;  /* 0x000000212b00780c */ /* 0x000fc40004704270 */
[----:B------:R-:W-:Y:S02]  /*3ea0*/  ISETP.GT.AND P6, PT, R43, 0x58, !P6 ;  /* 0x000000582b00780c */ /* 0x000fe400077c4270 */
[----:B------:R-:W-:Y:S02]  /*3eb0*/  ISETP.LT.OR P0, PT, R41, 0x22, P0 ;  /* 0x000000222900780c */ /* 0x000fe40000701670 */
[----:B------:R-:W-:Y:S02]  /*3ec0*/  ISETP.GT.AND P2, PT, R43, 0x59, !P2 ;  /* 0x000000592b00780c */ /* 0x000fe40005744270 */
[----:B------:R-:W-:Y:S02]  /*3ed0*/  FSEL R139, R19, -INF , !P0 ;  /* 0xff800000138b7808 */ /* 0x000fe40004000000 */
[----:B------:R-:W-:Y:S02]  /*3ee0*/  ISETP.NE.AND P0, PT, R68, RZ, PT ;  /* 0x000000ff4400720c */ /* 0x000fe40003f05270 */
[----:B------:R-:W-:Y:S01]  /*3ef0*/  ISETP.LT.OR P6, PT, R41, 0x59, P6 ;  /* 0x000000592900780c */ /* 0x000fe200037c1670 */
[----:B------:R-:W-:Y:S01]  /*3f00*/  LDSM.16.MT88.4 R68, [R212+0x100] ;  /* 0x00010000d444783b */ /* 0x000fe20000004200 */
[----:B------:R-:W-:-:S02]  /*3f10*/  ISETP.GT.AND P0, PT, R43, 0x28, !P0 ;  /* 0x000000282b00780c */ /* 0x000fc40004704270 */
[C---:B------:R-:W-:Y:S02]  /*3f20*/  ISETP.LT.OR P2, PT, R41.reuse, 0x5a, P2 ;  /* 0x0000005a2900780c */ /* 0x040fe40001741670 */
[----:B------:R-:W-:Y:S02]  /*3f30*/  ISETP.LT.OR P0, PT, R41, 0x29, P0 ;  /* 0x000000292900780c */ /* 0x000fe40000701670 */
[----:B------:R-:W-:Y:S02]  /*3f40*/  FSEL R123, R34, -INF , !P6 ;  /* 0xff800000227b7808 */ /* 0x000fe40007000000 */
[----:B------:R-:W-:Y:S02]  /*3f50*/  FSEL R129, R58, -INF , !P0 ;  /* 0xff8000003a817808 */ /* 0x000fe40004000000 */
[----:B------:R-:W-:Y:S02]  /*3f60*/  ISETP.NE.AND P0, PT, R63, RZ, PT ;  /* 0x000000ff3f00720c */ /* 0x000fe40003f05270 */
[----:B------:R-:W-:-:S02]  /*3f70*/  FSEL R121, R35, -INF , !P2 ;  /* 0xff80000023797808 */ /* 0x000fc40005000000 */
[----:B------:R-:W-:Y:S02]  /*3f80*/  ISETP.GT.AND P0, PT, R43, 0x29, !P0 ;  /* 0x000000292b00780c */ /* 0x000fe40004704270 */
[----:B------:R-:W-:Y:S02]  /*3f90*/  IADD3 R168, R14, -0x2, RZ ;  /* 0xfffffffe0ea87810 */ /* 0x000fe40007ffe0ff */
        /* <DEDUP_REMOVED lines=37> */
[----:B------:R-:W-:-:S03]  /*41f0*/  ISETP.GT.AND P0, PT, R43, 0x1, !P0 ;  /* 0x000000012b00780c */ /* 0x000fc60004704270 */
[----:B------:R-:W1:Y:S01]  /*4200*/  SHFL.BFLY PT, R13, R0, 0x2, 0x1f ;  /* 0x0c401f00000d7f89 */ /* 0x000e6200000e0000 */
[----:B------:R-:W-:-:S04]  /*4210*/  ISETP.LT.OR P0, PT, R41, 0x2, P0 ;  /* 0x000000022900780c */ /* 0x000fc80000701670 */
[----:B------:R-:W-:Y:S02]  /*4220*/  FSEL R11, R11, -INF , !P0 ;  /* 0xff8000000b0b7808 */ /* 0x000fe40004000000 */
[----:B------:R-:W-:Y:S02]  /*4230*/  ISETP.NE.AND P0, PT, R32, RZ, PT ;  /* 0x000000ff2000720c */ /* 0x000fe40003f05270 */
[----:B------:R-:W-:Y:S02]  /*4240*/  LDSM.16.MT88.4 R32, [R209+0x3900] ;  /* 0x00390000d120783b */ /* 0x000fe40000004200 */
[----:B------:R-:W-:-:S04]  /*4250*/  ISETP.GT.AND P0, PT, R43, RZ, !P0 ;  /* 0x000000ff2b00720c */ /* 0x000fc80004704270 */
[----:B------:R-:W-:-:S04]  /*4260*/  ISETP.LT.OR P0, PT, R41, 0x1, P0 ;  /* 0x000000012900780c */ /* 0x000fc80000701670 */
[----:B------:R-:W-:Y:S02]  /*4270*/  FSEL R10, R10, -INF , !P0 ;  /* 0xff8000000a0a7808 */ /* 0x000fe40004000000 */
[----:B------:R-:W-:Y:S02]  /*4280*/  ISETP.NE.AND P0, PT, R21, RZ, PT ;  /* 0x000000ff1500720c */ /* 0x000fe40003f05270 */
[----:B-1----:R-:W-:Y:S02]  /*4290*/  FMNMX.FTZ R19, R0, R13, !PT ;  /* 0x0000000d00137209 */ /* 0x002fe40007810000 */
[----:B------:R-:W-:-:S03]  /*42a0*/  ISETP.GT.AND P0, PT, R43, 0x50, !P0 ;  /* 0x000000502b00780c */ /* 0x000fc60004704270 */
[----:B------:R-:W1:Y:S01]  /*42b0*/  SHFL.BFLY PT, R0, R19, 0x1, 0x1f ;  /* 0x0c201f0013007f89 */ /* 0x000e6200000e0000 */
[----:B------:R-:W-:-:S04]  /*42c0*/  ISETP.LT.OR P0, PT, R41, 0x51, P0 ;  /* 0x000000512900780c */ /* 0x000fc80000701670 */
        /* <DEDUP_REMOVED lines=8> */
[----:B------:R-:W-:Y:S01]  /*4350*/  FMNMX.FTZ R16, R15, R16, !PT ;  /* 0x000000100f107209 */ /* 0x000fe20007810000 */
[----:B------:R-:W-:Y:S01]  /*4360*/  LDSM.16.MT88.4 R36, [R210+0x3900] ;  /* 0x00390000d224783b */ /* 0x000fe20000004200 */
[----:B-1----:R-:W-:Y:S02]  /*4370*/  FMNMX.FTZ R0, R19, R0, !PT ;  /* 0x0000000013007209 */ /* 0x002fe40007810000 */
[----:B------:R-:W-:Y:S02]  /*4380*/  FMNMX.FTZ R16, R27, R16, !PT ;  /* 0x000000101b107209 */ /* 0x000fe40007810000 */
[C---:B------:R-:W-:Y:S01]  /*4390*/  FSETP.NEU.FTZ.AND P0, PT, R0.reuse, -INF , PT ;  /* 0xff8000000000780b */ /* 0x040fe20003f1d000 */
[----:B------:R-:W-:Y:S01]  /*43a0*/  FMUL.FTZ R135, R0, c[0x0][0x2d0] ;  /* 0x0000b40000877a20 */ /* 0x000fe20000410000 */
[----:B------:R-:W-:-:S04]  /*43b0*/  FMNMX.FTZ R16, R17, R16, !PT ;  /* 0x0000001011107209 */ /* 0x000fc80007810000 */
[----:B------:R-:W-:Y:S02]  /*43c0*/  FMNMX.FTZ R16, R9, R16, !PT ;  /* 0x0000001009107209 */ /* 0x000fe40007810000 */
[----:B------:R-:W-:Y:S02]  /*43d0*/  FSEL R135, R135, RZ, P0 ;  /* 0x000000ff87877208 */ /* 0x000fe40000000000 */
[----:B------:R-:W-:-:S03]  /*43e0*/  FMNMX.FTZ R16, R119, R16, !PT ;  /* 0x0000001077107209 */ /* 0x000fc60007810000 */
[--C-:B------:R-:W-:Y:S01]  /*43f0*/  FFMA.FTZ R47, R12, c[0x0][0x2d0], -R135.reuse ;  /* 0x0000b4000c2f7a23 */ /* 0x100fe20000010887 */
[----:B------:R-:W-:Y:S01]  /*4400*/  FMNMX.FTZ R16, R139, R16, !PT ;  /* 0x000000108b107209 */ /* 0x000fe20007810000 */
[--C-:B------:R-:W-:Y:S02]  /*4410*/  FFMA.FTZ R116, R8, c[0x0][0x2d0], -R135.reuse ;  /* 0x0000b40008747a23 */ /* 0x100fe40000010887 */
[--C-:B------:R-:W-:Y:S01]  /*4420*/  FFMA.FTZ R50, R42, c[0x0][0x2d0], -R135.reuse ;  /* 0x0000b4002a327a23 */ /* 0x100fe20000010887 */
[----:B------:R-:W-:Y:S01]  /*4430*/  FMNMX.FTZ R16, R129, R16, !PT ;  /* 0x0000001081107209 */ /* 0x000fe20007810000 */
[--C-:B------:R-:W-:Y:S01]  /*4440*/  FFMA.FTZ R43, R28, c[0x0][0x2d0], -R135.reuse ;  /* 0x0000b4001c2b7a23 */ /* 0x100fe20000010887 */
[----:B------:R-:W-:Y:S01]  /*4450*/  MUFU.EX2 R47, R47 ;  /* 0x0000002f002f7308 */ /* 0x000fe20000000800 */
[--C-:B------:R-:W-:Y:S01]  /*4460*/  FFMA.FTZ R41, R6, c[0x0][0x2d0], -R135.reuse ;  /* 0x0000b40006297a23 */ /* 0x100fe20000010887 */
[----:B------:R-:W-:Y:S01]  /*4470*/  FMNMX.FTZ R16, R137, R16, !PT ;  /* 0x0000001089107209 */ /* 0x000fe20007810000 */
[----:B------:R-:W-:-:S02]  /*4480*/  FFMA.FTZ R44, R4, c[0x0][0x2d0], -R135 ;  /* 0x0000b400042c7a23 */ /* 0x000fc40000010887 */
[--C-:B------:R-:W-:Y:S01]  /*4490*/  FFMA.FTZ R48, R24, c[0x0][0x2d0], -R135.reuse ;  /* 0x0000b40018307a23 */ /* 0x100fe20000010887 */
[----:B------:R-:W-:Y:S01]  /*44a0*/  FMNMX.FTZ R16, R141, R16, !PT ;  /* 0x000000108d107209 */ /* 0x000fe20007810000 */
[--C-:B------:R-:W-:Y:S01]  /*44b0*/  FFMA.FTZ R51, R132, c[0x0][0x2d0], -R135.reuse ;  /* 0x0000b40084337a23 */ /* 0x100fe20000010887 */
[----:B------:R-:W1:Y:S01]  /*44c0*/  MUFU.EX2 R116, R116 ;  /* 0x0000007400747308 */ /* 0x000e620000000800 */
        /* <DEDUP_REMOVED lines=13> */
[----:B------:R-:W2:Y:S01]  /*45a0*/  MUFU.EX2 R43, R43 ;  /* 0x0000002b002b7308 */ /* 0x000ea20000000800 */
[----:B-1----:R-:W-:Y:S01]  /*45b0*/  F2FP.PACK_AB R64, R47, R116 ;  /* 0x000000742f40723e */ /* 0x002fe200000000ff */
[----:B------:R-:W-:Y:S01]  /*45c0*/  FFMA.FTZ R136, R136, c[0x0][0x2d0], -R135 ;  /* 0x0000b40088887a23 */ /* 0x000fe20000010887 */
[----:B------:R-:W-:Y:S01]  /*45d0*/  FMNMX.FTZ R16, R155, R16, !PT ;  /* 0x000000109b107209 */ /* 0x000fe20007810000 */
[----:B------:R-:W-:-:S03]  /*45e0*/  FADD.FTZ R47, R116, R47 ;  /* 0x0000002f742f7221 */ /* 0x000fc60000010000 */
[----:B------:R-:W-:Y:S01]  /*45f0*/  FMNMX.FTZ R16, R151, R16, !PT ;  /* 0x0000001097107209 */ /* 0x000fe20007810000 */
[----:B------:R-:W-:Y:S03]  /*4600*/  MUFU.EX2 R48, R48 ;  /* 0x0000003000307308 */ /* 0x000fe60000000800 */
[----:B------:R-:W-:-:S04]  /*4610*/  FMNMX.FTZ R16, R143, R16, !PT ;  /* 0x000000108f107209 */ /* 0x000fc80007810000 */
[----:B------:R-:W-:Y:S01]  /*4620*/  FMNMX.FTZ R16, R133, R16, !PT ;  /* 0x0000001085107209 */ /* 0x000fe20007810000 */
[----:B------:R-:W-:Y:S01]  /*4630*/  MUFU.EX2 R41, R41 ;  /* 0x0000002900297308 */ /* 0x000fe20000000800 */
[----:B--2---:R-:W-:Y:S01]  /*4640*/  F2FP.PACK_AB R66, R43, R50 ;  /* 0x000000322b42723e */ /* 0x004fe200000000ff */
[----:B------:R-:W-:Y:S01]  /*4650*/  FADD.FTZ R50, R50, R47 ;  /* 0x0000002f32327221 */ /* 0x000fe20000010000 */
[----:B------:R-:W-:-:S03]  /*4660*/  FMNMX.FTZ R16, R131, R16, !PT ;  /* 0x0000001083107209 */ /* 0x000fc60007810000 */
[----:B------:R-:W-:Y:S01]  /*4670*/  FADD.FTZ R43, R43, R50 ;  /* 0x000000322b2b7221 */ /* 0x000fe20000010000 */
[----:B------:R-:W-:Y:S01]  /*4680*/  FMNMX.FTZ R16, R123, R16, !PT ;  /* 0x000000107b107209 */ /* 0x000fe20007810000 */
[----:B------:R-:W-:Y:S03]  /*4690*/  MUFU.EX2 R44, R44 ;  /* 0x0000002c002c7308 */ /* 0x000fe60000000800 */
[----:B------:R-:W-:-:S05]  /*46a0*/  FMNMX.FTZ R18, R121, R16, !PT ;  /* 0x0000001079127209 */ /* 0x000fca0007810000 */
[----:B------:R-:W1:Y:S01]  /*46b0*/  SHFL.BFLY PT, R13, R18, 0x2, 0x1f ;  /* 0x0c401f00120d7f89 */ /* 0x000e6200000e0000 */
[----:B------:R-:W-:Y:S08]  /*46c0*/  MUFU.EX2 R120, R120 ;  /* 0x0000007800787308 */ /* 0x000ff00000000800 */
[----:B------:R-:W-:Y:S08]  /*46d0*/  MUFU.EX2 R51, R51 ;  /* 0x0000003300337308 */ /* 0x000ff00000000800 */
[----:B------:R-:W-:Y:S01]  /*46e0*/  MUFU.EX2 R122, R122 ;  /* 0x0000007a007a7308 */ /* 0x000fe20000000800 */
[----:B-1----:R-:W-:-:S07]  /*46f0*/  FMNMX.FTZ R16, R18, R13, !PT ;  /* 0x0000000d12107209 */ /* 0x002fce0007810000 */
[----:B------:R-:W-:Y:S01]  /*4700*/  MUFU.EX2 R117, R117 ;  /* 0x0000007500757308 */ /* 0x000fe20000000800 */
[----:B------:R-:W1:Y:S07]  /*4710*/  SHFL.BFLY PT, R13, R16, 0x1, 0x1f ;  /* 0x0c201f00100d7f89 */ /* 0x000e6e00000e0000 */
[----:B------:R-:W-:Y:S08]  /*4720*/  MUFU.EX2 R142, R142 ;  /* 0x0000008e008e7308 */ /* 0x000ff00000000800 */
[----:B------:R-:W-:Y:S08]  /*4730*/  MUFU.EX2 R148, R148 ;  /* 0x0000009400947308 */ /* 0x000ff00000000800 */
[----:B------:R-:W-:Y:S01]  /*4740*/  MUFU.EX2 R154, R154 ;  /* 0x0000009a009a7308 */ /* 0x000fe20000000800 */
[----:B-1----:R-:W-:Y:S01]  /*4750*/  FMNMX.FTZ R12, R13, R16, !PT ;  /* 0x000000100d0c7209 */ /* 0x002fe20007810000 */
[----:B------:R-:W-:-:S02]  /*4760*/  FFMA.FTZ R13, R20, c[0x0][0x2d0], -R135 ;  /* 0x0000b400140d7a23 */ /* 0x000fc40000010887 */
[----:B------:R-:W-:Y:S01]  /*4770*/  LDSM.16.MT88.4 R20, [R209+0x900] ;  /* 0x00090000d114783b */ /* 0x000fe20000004200 */
[C---:B------:R-:W-:Y:S01]  /*4780*/  FSETP.NEU.FTZ.AND P0, PT, R12.reuse, -INF , PT ;  /* 0xff8000000c00780b */ /* 0x040fe20003f1d000 */
[----:B------:R-:W-:Y:S02]  /*4790*/  FMUL.FTZ R130, R12, c[0x0][0x2d0] ;  /* 0x0000b4000c827a20 */ /* 0x000fe40000410000 */
[----:B------:R-:W-:Y:S03]  /*47a0*/  MUFU.EX2 R152, R152 ;  /* 0x0000009800987308 */ /* 0x000fe60000000800 */
[----:B------:R-:W-:Y:S02]  /*47b0*/  FSEL R130, R130, RZ, P0 ;  /* 0x000000ff82827208 */ /* 0x000fe40000000000 */
[----:B------:R-:W-:-:S03]  /*47c0*/  PLOP3.LUT P0, PT, PT, PT, UP1, 0x40, 0x0 ;  /* 0x000000000000781c */ /* 0x000fc60003f0e818 */
[----:B------:R-:W-:Y:S01]  /*47d0*/  MUFU.EX2 R13, R13 ;  /* 0x0000000d000d7308 */ /* 0x000fe20000000800 */
[--C-:B------:R-:W-:Y:S02]  /*47e0*/  FFMA.FTZ R49, R10, c[0x0][0x2d0], -R130.reuse ;  /* 0x0000b4000a317a23 */ /* 0x100fe40000010882 */
[--C-:B------:R-:W-:Y:S02]  /*47f0*/  FFMA.FTZ R118, R11, c[0x0][0x2d0], -R130.reuse ;  /* 0x0000b4000b767a23 */ /* 0x100fe40000010882 */
[--C-:B------:R-:W-:Y:S02]  /*4800*/  FFMA.FTZ R46, R7, c[0x0][0x2d0], -R130.reuse ;  /* 0x0000b400072e7a23 */ /* 0x100fe40000010882 */
[--C-:B------:R-:W-:Y:S01]  /*4810*/  FFMA.FTZ R45, R31, c[0x0][0x2d0], -R130.reuse ;  /* 0x0000b4001f2d7a23 */ /* 0x100fe20000010882 */
[----:B------:R-:W1:Y:S01]  /*4820*/  LDSM.16.MT88.4 R4, [R208+0x3100] ;  /* 0x00310000d004783b */ /* 0x000e620000004200 */
[----:B------:R-:W-:Y:S01]  /*4830*/  MUFU.EX2 R49, R49 ;  /* 0x0000003100317308 */ /* 0x000fe20000000800 */
[----:B------:R-:W-:-:S02]  /*4840*/  FFMA.FTZ R3, R17, c[0x0][0x2d0], -R130 ;  /* 0x0000b40011037a23 */ /* 0x000fc40000010882 */
[----:B------:R-:W2:Y:S01]  /*4850*/  LDSM.16.MT88.4 R16, [R208+0x900] ;  /* 0x00090000d010783b */ /* 0x000ea20000004200 */
[--C-:B------:R-:W-:Y:S02]  /*4860*/  FFMA.FTZ R2, R9, c[0x0][0x2d0], -R130.reuse ;  /* 0x0000b40009027a23 */ /* 0x100fe40000010882 */
[--C-:B------:R-:W-:Y:S01]  /*4870*/  FFMA.FTZ R42, R15, c[0x0][0x2d0], -R130.reuse ;  /* 0x0000b4000f2a7a23 */ /* 0x100fe20000010882 */
[----:B------:R-:W3:Y:S01]  /*4880*/  LDSM.16.MT88.4 R8, [R212+0x3900] ;  /* 0x00390000d408783b */ /* 0x000ee20000004200 */
[----:B------:R-:W4:Y:S01]  /*4890*/  MUFU.EX2 R118, R118 ;  /* 0x0000007600767308 */ /* 0x000f220000000800 */
[--C-:B------:R-:W-:Y:S02]  /*48a0*/  FFMA.FTZ R15, R27, c[0x0][0x2d0], -R130.reuse ;  /* 0x0000b4001b0f7a23 */ /* 0x100fe40000010882 */
[----:B------:R-:W5:Y:S01]  /*48b0*/  LDSM.16.MT88.4 R28, [R212+0x900] ;  /* 0x00090000d41c783b */ /* 0x000f620000004200 */
[--C-:B------:R-:W-:Y:S02]  /*48c0*/  FFMA.FTZ R119, R119, c[0x0][0x2d0], -R130.reuse ;  /* 0x0000b40077777a23 */ /* 0x100fe40000010882 */
[--C-:B------:R-:W-:Y:S01]  /*48d0*/  FFMA.FTZ R128, R139, c[0x0][0x2d0], -R130.reuse ;  /* 0x0000b4008b807a23 */ /* 0x100fe20000010882 */
[----:B------:R-:W1:Y:S01]  /*48e0*/  LDSM.16.MT88.4 R24, [R210+0x900] ;  /* 0x00090000d218783b */ /* 0x000e620000004200 */
[----:B------:R-:W-:Y:S01]  /*48f0*/  MUFU.EX2 R46, R46 ;  /* 0x0000002e002e7308 */ /* 0x000fe20000000800 */
[----:B------:R-:W-:-:S02]  /*4900*/  FFMA.FTZ R129, R129, c[0x0][0x2d0], -R130 ;  /* 0x0000b40081817a23 */ /* 0x000fc40000010882 */
[--C-:B------:R-:W-:Y:S02]  /*4910*/  FFMA.FTZ R132, R137, c[0x0][0x2d0], -R130.reuse ;  /* 0x0000b40089847a23 */ /* 0x100fe40000010882 */
[--C-:B------:R-:W-:Y:S02]  /*4920*/  FFMA.FTZ R137, R158, c[0x0][0x2d0], -R135.reuse ;  /* 0x0000b4009e897a23 */ /* 0x100fe40000010887 */
[----:B------:R-:W-:Y:S01]  /*4930*/  FFMA.FTZ R139, R150, c[0x0][0x2d0], -R135 ;  /* 0x0000b400968b7a23 */ /* 0x000fe20000010887 */
[----:B------:R-:W2:Y:S01]  /*4940*/  MUFU.EX2 R45, R45 ;  /* 0x0000002d002d7308 */ /* 0x000ea20000000800 */
[----:B----4-:R-:W-:Y:S01]  /*4950*/  F2FP.PACK_AB R65, R118, R49 ;  /* 0x000000317641723e */ /* 0x010fe200000000ff */
[--C-:B------:R-:W-:Y:S02]  /*4960*/  FFMA.FTZ R141, R141, c[0x0][0x2d0], -R130.reuse ;  /* 0x0000b4008d8d7a23 */ /* 0x100fe40000010882 */
[--C-:B------:R-:W-:Y:S02]  /*4970*/  FFMA.FTZ R150, R159, c[0x0][0x2d0], -R130.reuse ;  /* 0x0000b4009f967a23 */ /* 0x100fe40000010882 */
[----:B------:R-:W-:-:S02]  /*4980*/  FFMA.FTZ R149, R149, c[0x0][0x2d0], -R130 ;  /* 0x0000b40095957a23 */ /* 0x000fc40000010882 */
[----:B------:R-:W-:Y:S01]  /*4990*/  MUFU.EX2 R42, R42 ;  /* 0x0000002a002a7308 */ /* 0x000fe20000000800 */
[--C-:B------:R-:W-:Y:S02]  /*49a0*/  FFMA.FTZ R158, R157, c[0x0][0x2d0], -R130.reuse ;  /* 0x0000b4009d9e7a23 */ /* 0x100fe40000010882 */
[--C-:B------:R-:W-:Y:S02]  /*49b0*/  FFMA.FTZ R157, R160, c[0x0][0x2d0], -R135.reuse ;  /* 0x0000b400a09d7a23 */ /* 0x100fe40000010887 */
[----:B------:R-:W-:Y:S02]  /*49c0*/  FFMA.FTZ R159, R156, c[0x0][0x2d0], -R135 ;  /* 0x0000b4009c9f7a23 */ /* 0x000fe40000010887 */
[--C-:B------:R-:W-:Y:S01]  /*49d0*/  FFMA.FTZ R153, R153, c[0x0][0x2d0], -R130.reuse ;  /* 0x0000b40099997a23 */ /* 0x100fe20000010882 */
[----:B--2---:R-:W-:Y:S01]  /*49e0*/  F2FP.PACK_AB R67, R45, R46 ;  /* 0x0000002e2d43723e */ /* 0x004fe200000000ff */
[----:B------:R-:W2:Y:S01]  /*49f0*/  MUFU.EX2 R15, R15 ;  /* 0x0000000f000f7308 */ /* 0x000ea20000000800 */
        /* <DEDUP_REMOVED lines=10> */
[----:B------:R-:W-:Y:S01]  /*4aa0*/  FFMA.FTZ R229, R121, c[0x0][0x2d0], -R130 ;  /* 0x0000b40079e57a23 */ /* 0x000fe20000010882 */
[----:B------:R-:W4:Y:S01]  /*4ab0*/  MUFU.EX2 R2, R2 ;  /* 0x0000000200027308 */ /* 0x000f220000000800 */
[----:B------:R-:W-:-:S04]  /*4ac0*/  FADD.FTZ R49, R49, R118 ;  /* 0x0000007631317221 */ /* 0x000fc80000010000 */
[----:B------:R-:W-:Y:S01]  /*4ad0*/  FADD.FTZ R46, R46, R49 ;  /* 0x000000312e2e7221 */ /* 0x000fe20000010000 */
[----:B------:R-:W-:Y:S02]  /*4ae0*/  HMMA.16816.F32 R96, R64, R100, RZ ;  /* 0x000000644060723c */ /* 0x000fe400000018ff */
[----:B------:R-:W-:Y:S01]  /*4af0*/  MUFU.EX2 R119, R119 ;  /* 0x0000007700777308 */ /* 0x000fe20000000800 */
[----:B------:R-:W-:-:S05]  /*4b00*/  FADD.FTZ R45, R45, R46 ;  /* 0x0000002e2d2d7221 */ /* 0x000fca0000010000 */
[C---:B------:R-:W-:Y:S02]  /*4b10*/  HMMA.16816.F32 R100, R64.reuse, R102, RZ ;  /* 0x000000664064723c */ /* 0x040fe400000018ff */
[----:B------:R-:W1:Y:S06]  /*4b20*/  MUFU.EX2 R128, R128 ;  /* 0x0000008000807308 */ /* 0x000e6c0000000800 */
[C---:B------:R-:W-:Y:S02]  /*4b30*/  HMMA.16816.F32 R112, R64.reuse, R68, RZ ;  /* 0x000000444070723c */ /* 0x040fe400000018ff */
[----:B------:R-:W-:Y:S06]  /*4b40*/  MUFU.EX2 R129, R129 ;  /* 0x0000008100817308 */ /* 0x000fec0000000800 */
[C---:B------:R-:W-:Y:S02]  /*4b50*/  HMMA.16816.F32 R72, R64.reuse, R76, RZ ;  /* 0x0000004c4048723c */ /* 0x040fe400000018ff */
[----:B------:R-:W1:Y:S06]  /*4b60*/  MUFU.EX2 R132, R132 ;  /* 0x0000008400847308 */ /* 0x000e6c0000000800 */
[C---:B------:R-:W-:Y:S02]  /*4b70*/  HMMA.16816.F32 R80, R64.reuse, R84, RZ ;  /* 0x000000544050723c */ /* 0x040fe400000018ff */
[----:B------:R-:W1:Y:S06]  /*4b80*/  MUFU.EX2 R137, R137 ;  /* 0x0000008900897308 */ /* 0x000e6c0000000800 */
        /* <DEDUP_REMOVED lines=11> */
[----:B------:R-:W2:Y:S06]  /*4c40*/  MUFU.EX2 R157, R157 ;  /* 0x0000009d009d7308 */ /* 0x000eac0000000800 */
[C---:B------:R-:W-:Y:S02]  /*4c50*/  HMMA.16816.F32 R56, R64.reuse, R58, RZ ;  /* 0x0000003a4038723c */ /* 0x040fe400000018ff */
[----:B------:R-:W3:Y:S06]  /*4c60*/  MUFU.EX2 R159, R159 ;  /* 0x0000009f009f7308 */ /* 0x000eec0000000800 */
[C---:B-1----:R-:W-:Y:S02]  /*4c70*/  HMMA.16816.F32 R60, R64.reuse, R4, RZ ;  /* 0x00000004403c723c */ /* 0x042fe400000018ff */
[----:B------:R-:W-:Y:S05]  /*4c80*/  MUFU.EX2 R153, R153 ;  /* 0x0000009900997308 */ /* 0x000fea0000000800 */
[----:B------:R-:W-:Y:S01]  /*4c90*/  F2FP.PACK_AB R4, R41, R48 ;  /* 0x000000302904723e */ /* 0x000fe200000000ff */
[----:B------:R-:W-:Y:S01]  /*4ca0*/  HMMA.16816.F32 R64, R64, R6, RZ ;  /* 0x000000064040723c */ /* 0x000fe200000018ff */
[----:B--2---:R-:W-:Y:S01]  /*4cb0*/  F2FP.PACK_AB R5, R15, R42 ;  /* 0x0000002a0f05723e */ /* 0x004fe200000000ff */
[----:B------:R-:W1:Y:S01]  /*4cc0*/  MUFU.EX2 R156, R156 ;  /* 0x0000009c009c7308 */ /* 0x000e620000000800 */
[----:B------:R-:W-:-:S04]  /*4cd0*/  FADD.FTZ R48, R48, R43 ;  /* 0x0000002b30307221 */ /* 0x000fc80000010000 */
[----:B------:R-:W-:Y:S01]  /*4ce0*/  F2FP.PACK_AB R6, R13, R44 ;  /* 0x0000002c0d06723e */ /* 0x000fe200000000ff */
[----:B------:R-:W-:Y:S01]  /*4cf0*/  FADD.FTZ R41, R41, R48 ;  /* 0x0000003029297221 */ /* 0x000fe20000010000 */
[----:B----4-:R-:W-:Y:S01]  /*4d00*/  F2FP.PACK_AB R7, R2, R3 ;  /* 0x000000030207723e */ /* 0x010fe200000000ff */
[----:B------:R-:W-:Y:S02]  /*4d10*/  MUFU.EX2 R151, R151 ;  /* 0x0000009700977308 */ /* 0x000fe40000000800 */
[----:B------:R-:W-:-:S04]  /*4d20*/  FADD.FTZ R44, R44, R41 ;  /* 0x000000292c2c7221 */ /* 0x000fc80000010000 */
[C---:B------:R-:W-:Y:S01]  /*4d30*/  HMMA.16816.F32 R88, R4.reuse, R16, R88 ;  /* 0x000000100458723c */ /* 0x040fe20000001858 */
[----:B------:R-:W-:Y:S01]  /*4d40*/  FADD.FTZ R13, R13, R44 ;  /* 0x0000002c0d0d7221 */ /* 0x000fe20000010000 */
[----:B------:R-:W2:Y:S06]  /*4d50*/  MUFU.EX2 R160, R160 ;  /* 0x000000a000a07308 */ /* 0x000eac0000000800 */
[C---:B------:R-:W-:Y:S01]  /*4d60*/  HMMA.16816.F32 R92, R4.reuse, R18, R92 ;  /* 0x00000012045c723c */ /* 0x040fe2000000185c */
[----:B------:R-:W4:Y:S01]  /*4d70*/  LDSM.16.MT88.4 R16, [R208+0x3900] ;  /* 0x00390000d010783b */ /* 0x000f220000004200 */
[----:B------:R-:W-:Y:S06]  /*4d80*/  MUFU.EX2 R140, R140 ;  /* 0x0000008c008c7308 */ /* 0x000fec0000000800 */
[C---:B---3--:R-:W-:Y:S02]  /*4d90*/  HMMA.16816.F32 R96, R4.reuse, R8, R96 ;  /* 0x000000080460723c */ /* 0x048fe40000001860 */
[----:B------:R-:W3:Y:S06]  /*4da0*/  MUFU.EX2 R143, R143 ;  /* 0x0000008f008f7308 */ /* 0x000eec0000000800 */
[C---:B------:R-:W-:Y:S01]  /*4db0*/  HMMA.16816.F32 R100, R4.reuse, R10, R100 ;  /* 0x0000000a0464723c */ /* 0x040fe20000001864 */
[----:B------:R-:W1:Y:S01]  /*4dc0*/  LDSM.16.MT88.4 R8, [R208+0x1100] ;  /* 0x00110000d008783b */ /* 0x000e620000004200 */
[----:B------:R-:W-:Y:S06]  /*4dd0*/  MUFU.EX2 R136, R136 ;  /* 0x0000008800887308 */ /* 0x000fec0000000800 */
[C---:B-----5:R-:W-:Y:S02]  /*4de0*/  HMMA.16816.F32 R112, R4.reuse, R28, R112 ;  /* 0x0000001c0470723c */ /* 0x060fe40000001870 */
[----:B------:R-:W5:Y:S06]  /*4df0*/  MUFU.EX2 R135, R135 ;  /* 0x0000008700877308 */ /* 0x000f6c0000000800 */
        /* <DEDUP_REMOVED lines=8> */
[C---:B------:R-:W-:Y:S08]  /*4e80*/  HMMA.16816.F32 R80, R4.reuse, R20, R80 ;  /* 0x000000140450723c */ /* 0x040ff00000001850 */
[C---:B------:R-:W-:Y:S01]  /*4e90*/  HMMA.16816.F32 R84, R4.reuse, R22, R84 ;  /* 0x000000160454723c */ /* 0x040fe20000001854 */
[----:B------:R-:W-:Y:S07]  /*4ea0*/  LDSM.16.MT88.4 R20, [R209+0x1100] ;  /* 0x00110000d114783b */ /* 0x000fee0000004200 */
[C---:B------:R-:W-:Y:S08]  /*4eb0*/  HMMA.16816.F32 R108, R4.reuse, R36, R108 ;  /* 0x00000024046c723c */ /* 0x040ff0000000186c */
[C---:B------:R-:W-:Y:S01]  /*4ec0*/  HMMA.16816.F32 R104, R4.reuse, R38, R104 ;  /* 0x000000260468723c */ /* 0x040fe20000001868 */
[----:B------:R-:W-:Y:S07]  /*4ed0*/  LDSM.16.MT88.4 R36, [R210+0x4100] ;  /* 0x00410000d224783b */ /* 0x000fee0000004200 */
[C---:B------:R-:W-:Y:S08]  /*4ee0*/  HMMA.16816.F32 R52, R4.reuse, R32, R52 ;  /* 0x000000200434723c */ /* 0x040ff00000001834 */
[C---:B------:R-:W-:Y:S01]  /*4ef0*/  HMMA.16816.F32 R56, R4.reuse, R34, R56 ;  /* 0x000000220438723c */ /* 0x040fe20000001838 */
[----:B------:R-:W-:Y:S07]  /*4f00*/  LDSM.16.MT88.4 R32, [R209+0x4100] ;  /* 0x00410000d120783b */ /* 0x000fee0000004200 */
[C---:B----4-:R-:W-:Y:S08]  /*4f10*/  HMMA.16816.F32 R60, R4.reuse, R16, R60 ;  /* 0x00000010043c723c */ /* 0x050ff0000000183c */
[----:B------:R-:W-:Y:S01]  /*4f20*/  HMMA.16816.F32 R64, R4, R18, R64 ;  /* 0x000000120440723c */ /* 0x000fe20000001840 */
[----:B------:R-:W4:Y:S06]  /*4f30*/  LDSM.16.MT88.4 R16, [R212+0x4100] ;  /* 0x00410000d410783b */ /* 0x000f2c0000004200 */
        /* <DEDUP_REMOVED lines=11> */
[C---:B------:R-:W-:Y:S08]  /*4ff0*/  HMMA.16816.F32 R72, R4.reuse, R24, R72 ;  /* 0x000000180448723c */ /* 0x040ff00000001848 */
[C---:B----4-:R-:W-:Y:S08]  /*5000*/  HMMA.16816.F32 R96, R4.reuse, R16, R96 ;  /* 0x000000100460723c */ /* 0x050ff00000001860 */
[C---:B------:R-:W-:Y:S01]  /*5010*/  HMMA.16816.F32 R100, R4.reuse, R18, R100 ;  /* 0x000000120464723c */ /* 0x040fe20000001864 */
[----:B------:R-:W4:Y:S07]  /*5020*/  LDSM.16.MT88.4 R16, [R208+0x1900] ;  /* 0x00190000d010783b */ /* 0x000f2e0000004200 */
        /* <DEDUP_REMOVED lines=24> */
[----:B----4-:R-:W-:Y:S01]  /*51b0*/  HMMA.16816.F32 R88, R4, R16, R88 ;  /* 0x000000100458723c */ /* 0x010fe20000001858 */
[----:B------:R-:W-:-:S07]  /*51c0*/  FADD.FTZ R148, R139, R148 ;  /* 0x000000948b947221 */ /* 0x000fce0000010000 */
[C---:B------:R-:W-:Y:S01]  /*51d0*/  HMMA.16816.F32 R92, R4.reuse, R18, R92 ;  /* 0x00000012045c723c */ /* 0x040fe2000000185c */
[----:B------:R-:W4:Y:S07]  /*51e0*/  LDSM.16.MT88.4 R16, [R208+0x4900] ;  /* 0x00490000d010783b */ /* 0x000f2e0000004200 */
[C---:B-1----:R-:W-:Y:S08]  /*51f0*/  HMMA.16816.F32 R96, R4.reuse, R8, R96 ;  /* 0x000000080460723c */ /* 0x042ff00000001860 */
        /* <DEDUP_REMOVED lines=14> */
[C---:B--2---:R-:W-:Y:S08]  /*52e0*/  HMMA.16816.F32 R52, R4.reuse, R32, R52 ;  /* 0x000000200434723c */ /* 0x044ff00000001834 */
[C---:B------:R-:W-:Y:S01]  /*52f0*/  HMMA.16816.F32 R56, R4.reuse, R34, R56 ;  /* 0x000000220438723c */ /* 0x040fe20000001838 */
[----:B------:R-:W-:Y:S07]  /*5300*/  LDSM.16.MT88.4 R32, [R209+0x5100] ;  /* 0x00510000d120783b */ /* 0x000fee0000004200 */
[C---:B----4-:R-:W-:Y:S08]  /*5310*/  HMMA.16816.F32 R60, R4.reuse, R16, R60 ;  /* 0x00000010043c723c */ /* 0x050ff0000000183c */
        /* <DEDUP_REMOVED lines=14> */
[C---:B------:R-:W-:Y:S01]  /*5400*/  HMMA.16816.F32 R76, R4.reuse, R26, R76 ;  /* 0x0000001a044c723c */ /* 0x040fe2000000184c */
[----:B------:R-:W4:Y:S07]  /*5410*/  LDSM.16.MT88.4 R24, [R210+0x2900] ;  /* 0x00290000d218783b */ /* 0x000f2e0000004200 */
[C---:B------:R-:W-:Y:S07]  /*5420*/  HMMA.16816.F32 R108, R4.reuse, R36, R108 ;  /* 0x00000024046c723c */ /* 0x040fee000000186c */
[----:B------:R-:W-:Y:S01]  /*5430*/  FFMA.FTZ R36, R123, c[0x0][0x2d0], -R130 ;  /* 0x0000b4007b247a23 */ /* 0x000fe20000010882 */
[C---:B------:R-:W-:Y:S05]  /*5440*/  HMMA.16816.F32 R112, R4.reuse, R28, R112 ;  /* 0x0000001c0470723c */ /* 0x040fea0000001870 */
[----:B------:R-:W1:Y:S03]  /*5450*/  MUFU.EX2 R36, R36 ;  /* 0x0000002400247308 */ /* 0x000e660000000800 */
        /* <DEDUP_REMOVED lines=14> */
[----:B---3--:R-:W-:Y:S01]  /*5540*/  F2FP.PACK_AB R4, R143, R140 ;  /* 0x0000008c8f04723e */ /* 0x008fe200000000ff */
[----:B------:R-:W-:Y:S01]  /*5550*/  FADD.FTZ R140, R140, R159 ;  /* 0x0000009f8c8c7221 */ /* 0x000fe20000010000 */
[----:B-----5:R-:W-:-:S02]  /*5560*/  F2FP.PACK_AB R6, R135, R136 ;  /* 0x000000888706723e */ /* 0x020fc400000000ff */
[----:B------:R-:W-:Y:S01]  /*5570*/  F2FP.PACK_AB R5, R134, R133 ;  /* 0x000000858605723e */ /* 0x000fe200000000ff */
[----:B------:R-:W-:Y:S01]  /*5580*/  FADD.FTZ R143, R143, R140 ;  /* 0x0000008c8f8f7221 */ /* 0x000fe20000010000 */
[----:B------:R-:W-:-:S03]  /*5590*/  F2FP.PACK_AB R7, R229, R36 ;  /* 0x00000024e507723e */ /* 0x000fc600000000ff */
[----:B------:R-:W-:-:S04]  /*55a0*/  FADD.FTZ R136, R136, R143 ;  /* 0x0000008f88887221 */ /* 0x000fc80000010000 */
[----:B----4-:R-:W-:Y:S01]  /*55b0*/  HMMA.16816.F32 R72, R4, R24, R72 ;  /* 0x000000180448723c */ /* 0x010fe20000001848 */
        /* <DEDUP_REMOVED lines=33> */
[----:B------:R-:W-:-:S05]  /*57d0*/  FADD.FTZ R229, R229, R36 ;  /* 0x00000024e5e57221 */ /* 0x000fca0000010000 */
[C---:B------:R-:W-:Y:S08]  /*57e0*/  HMMA.16816.F32 R104, R4.reuse, R22, R104 ;  /* 0x000000160468723c */ /* 0x040ff00000001868 */
        /* <DEDUP_REMOVED lines=17> */
.L_x_1817:
[----:B------:R-:W-:Y:S02]  /*5900*/  UMOV UR5, 0x1 ;  /* 0x0000000100057882 */ /* 0x000fe40000000000 */
[----:B------:R-:W-:Y:S02]  /*5910*/  ULDC UR4, c[0x0][0x32c] ;  /* 0x0000cb0000047ab9 */ /* 0x000fe40000000800 */
[----:B------:R-:W-:-:S03]  /*5920*/  UISETP.NE.AND UP0, UPT, UR5, UR4, UPT ;  /* 0x000000040500728c */ /* 0x000fc6000bf05270 */
[----:B------:R-:W-:Y:S02]  /*5930*/  ULDC.64 UR4, c[0x0][0x330] ;  /* 0x0000cc0000047ab9 */ /* 0x000fe40000000a00 */
[----:B------:R-:W-:-:S06]  /*5940*/  UIMAD.WIDE.U32 UR22, UR19, UR4, URZ ;  /* 0x00000004131672a5 */ /* 0x000fcc000f8e003f */
[----:B------:R-:W-:Y:S02]  /*5950*/  @UP0 USHF.R.U32.HI UR19, URZ, UR5, UR23 ;  /* 0x000000053f130299 */ /* 0x000fe40008011617 */
.L_x_1818:
[----:B------:R-:W-:Y:S02]  /*5960*/  ULDC UR4, c[0x0][0x32c] ;  /* 0x0000cb0000047ab9 */ /* 0x000fe40000000800 */
[----:B------:R-:W-:-:S04]  /*5970*/  UIMAD UR4, UR19, UR4, UR4 ;  /* 0x00000004130472a4 */ /* 0x000fc8000f8e0204 */
[----:B------:R-:W-:-:S04]  /*5980*/  UISETP.LT.AND UP0, UPT, UR18, UR4, UPT ;  /* 0x000000041200728c */ /* 0x000fc8000bf01270 */
[----:B------:R-:W-:-:S03]  /*5990*/  USEL UR18, UR18, UR4, UP0 ;  /* 0x0000000412127287 */ /* 0x000fc60008000000 */
.L_x_1816:
        /* <DEDUP_REMOVED lines=15> */
.L_x_1830:
        /* <DEDUP_REMOVED lines=18> */
[----:B------:R-:W-:Y:S03]  /*5bb0*/  SHF.R.S32.HI R4, RZ, 0x1f, R216 ;  /* 0x0000001fff047819 */ /* 0x000fe600000114d8 */
        /* <DEDUP_REMOVED lines=25> */
[----:B----4-:R-:W-:Y:S01]  /*5d50*/  IADD3 R6, P6, R7, R236, RZ ;  /* 0x000000ec07067210 */ /* 0x010fe20007fde0ff */
[----:B------:R2:W-:Y:S01]  /*5d60*/  LDGSTS.E.BYPASS.LTC128B.128 [R225], [R10.64], !P4 ;  /* 0x000000000ae17fae */ /* 0x0005e2000e101d4e */
[C---:B-1----:R-:W-:Y:S02]  /*5d70*/  IMAD.X R9, R4.reuse, 0x1, R237, P2 ;  /* 0x0000000104097824 */ /* 0x042fe400010e06ed */
[----:B------:R-:W-:Y:S01]  /*5d80*/  IMAD.X R15, R4, 0x1, R235, P0 ;  /* 0x00000001040f7824 */ /* 0x000fe200000e06eb */
[----:B------:R-:W-:Y:S01]  /*5d90*/  IADD3 R4, P2, P0, R5, R7, R234 ;  /* 0x0000000705047210 */ /* 0x000fe2000785e0ea */
[----:B------:R-:W-:Y:S01]  /*5da0*/  IMAD.X R7, R0, 0x1, R237, P6 ;  /* 0x0000000100077824 */ /* 0x000fe200030e06ed */
[----:B------:R2:W-:Y:S01]  /*5db0*/  LDGSTS.E.BYPASS.LTC128B.128 [R224], [R8.64], !P5 ;  /* 0x0000000008e07fae */ /* 0x0005e2000e901d4e */
[----:B------:R-:W-:Y:S02]  /*5dc0*/  ISETP.NE.U32.AND P6, PT, R232, RZ, PT ;  /* 0x000000ffe800720c */ /* 0x000fe40003fc5070 */
[----:B------:R-:W-:Y:S01]  /*5dd0*/  IADD3.X R5, RZ, R0, R235, P2, P0 ;  /* 0x00000000ff057210 */ /* 0x000fe200017e04eb */
[----:B------:R2:W-:Y:S04]  /*5de0*/  LDGSTS.E.BYPASS.LTC128B.128 [R223], [R14.64], !P4 ;  /* 0x000000000edf7fae */ /* 0x0005e8000e101d4e */
[----:B------:R2:W-:Y:S06]  /*5df0*/  LDGSTS.E.BYPASS.LTC128B.128 [R226+0x2000], [R6.64], !P5 ;  /* 0x0200000006e27fae */ /* 0x0005ec000e901d4e */
[----:B------:R2:W-:Y:S02]  /*5e00*/  LDGSTS.E.BYPASS.LTC128B.128.ZFILL [R226+0x5000], [R4.64], P6 ;  /* 0x0500000004e27fae */ /* 0x0005e4000b141d4e */
.L_x_1820:
        /* <DEDUP_REMOVED lines=22> */
[----:B------:R-:W1:Y:S07]  /*5f70*/  LDSM.16.M88.4 R148, [R202] ;  /* 0x00000000ca94783b */ /* 0x000e6e0000000200 */
        /* <DEDUP_REMOVED lines=58> */
[----:B------:R-:W5:Y:S07]  /*6320*/  LDSM.16.M88.4 R136, [R211+0xb100] ;  /* 0x00b10000d388783b */ /* 0x000f6e0000000200 */
[C---:B------:R-:W-:Y:S08]  /*6330*/  HMMA.16816.F32 R28, R180.reuse, R140, R28 ;  /* 0x0000008cb41c723c */ /* 0x040ff0000000181c */
[C---:B------:R-:W-:Y:S01]  /*6340*/  HMMA.16816.F32 R32, R180.reuse, R142, R32 ;  /* 0x0000008eb420723c */ /* 0x040fe20000001820 */
[----:B------:R-:W-:Y:S07]  /*6350*/  LDSM.16.M88.4 R140, [R211+0xc100] ;  /* 0x00c10000d38c783b */ /* 0x000fee0000000200 */
        /* <DEDUP_REMOVED lines=14> */
[----:B------:R-:W-:Y:S07]  /*6440*/  LDSM.16.M88.4 R160, [R202+0x4800] ;  /* 0x00480000caa0783b */ /* 0x000fee0000000200 */
[C---:B---3--:R-:W-:Y:S08]  /*6450*/  HMMA.16816.F32 R28, R184.reuse, R120, R28 ;  /* 0x00000078b81c723c */ /* 0x048ff0000000181c */
[C---:B------:R-:W-:Y:S01]  /*6460*/  HMMA.16816.F32 R32, R184.reuse, R122, R32 ;  /* 0x0000007ab820723c */ /* 0x040fe20000001820 */
[----:B------:R-:W3:Y:S07]  /*6470*/  LDSM.16.M88.4 R120, [R202+0x3000] ;  /* 0x00300000ca78783b */ /* 0x000eee0000000200 */
[C---:B----4-:R-:W-:Y:S08]  /*6480*/  HMMA.16816.F32 R36, R184.reuse, R128, R36 ;  /* 0x00000080b824723c */ /* 0x050ff00000001824 */
[C---:B------:R-:W-:Y:S01]  /*6490*/  HMMA.16816.F32 R40, R184.reuse, R130, R40 ;  /* 0x00000082b828723c */ /* 0x040fe20000001828 */
[----:B------:R-:W4:Y:S07]  /*64a0*/  LDSM.16.M88.4 R128, [R202+0x3800] ;  /* 0x00380000ca80783b */ /* 0x000f2e0000000200 */
[C---:B-1----:R-:W-:Y:S08]  /*64b0*/  HMMA.16816.F32 R44, R184.reuse, R132, R44 ;  /* 0x00000084b82c723c */ /* 0x042ff0000000182c */
[----:B------:R-:W-:Y:S01]  /*64c0*/  HMMA.16816.F32 R48, R184, R134, R48 ;  /* 0x00000086b830723c */ /* 0x000fe20000001830 */
[----:B------:R-:W1:Y:S07]  /*64d0*/  LDSM.16.M88.4 R132, [R202+0x4000] ;  /* 0x00400000ca84783b */ /* 0x000e6e0000000200 */
[C---:B-----5:R-:W-:Y:S08]  /*64e0*/  HMMA.16816.F32 R4, R188.reuse, R136, R4 ;  /* 0x00000088bc04723c */ /* 0x060ff00000001804 */
[C---:B------:R-:W-:Y:S01]  /*64f0*/  HMMA.16816.F32 R8, R188.reuse, R138, R8 ;  /* 0x0000008abc08723c */ /* 0x040fe20000001808 */
[----:B------:R-:W5:Y:S01]  /*6500*/  LDSM.16.M88.4 R136, [R202+0x5800] ;  /* 0x00580000ca88783b */ /* 0x000f620000000200 */
[----:B------:R-:W-:Y:S06]  /*6510*/  DEPBAR.LE SB0, 0x0 ;  /* 0x000080000000791a */ /* 0x000fec0000000000 */
[C---:B--2---:R-:W-:Y:S01]  /*6520*/  HMMA.16816.F32 R12, R188.reuse, R116, R12 ;  /* 0x00000074bc0c723c */ /* 0x044fe2000000180c */
[----:B------:R-:W-:Y:S07]  /*6530*/  BAR.SYNC.DEFER_BLOCKING 0x0 ;  /* 0x0000000000007b1d */ /* 0x000fee0000010000 */
        /* <DEDUP_REMOVED lines=9> */
[C---:B---3--:R-:W-:Y:S08]  /*65d0*/  HMMA.16816.F32 R4, R192.reuse, R120, R4 ;  /* 0x00000078c004723c */ /* 0x048ff00000001804 */
[C---:B------:R-:W-:Y:S08]  /*65e0*/  HMMA.16816.F32 R8, R192.reuse, R122, R8 ;  /* 0x0000007ac008723c */ /* 0x040ff00000001808 */
        /* <DEDUP_REMOVED lines=8> */
[C---:B-----5:R-:W-:Y:S08]  /*6670*/  HMMA.16816.F32 R44, R192.reuse, R136, R44 ;  /* 0x00000088c02c723c */ /* 0x060ff0000000182c */
[----:B------:R-:W-:Y:S01]  /*6680*/  HMMA.16816.F32 R48, R192, R138, R48 ;  /* 0x0000008ac030723c */ /* 0x000fe20000001830 */
[----:B------:R-:W-:-:S07]  /*6690*/  @!P0 BRA `(.L_x_1821) ;  /* 0x0000035000008947 */ /* 0x000fce0003800000 */
[----:B------:R-:W-:Y:S02]  /*66a0*/  IMAD R0, R238, 0x60, R220 ;  /* 0x00000060ee007824 */ /* 0x000fe400078e02dc */
[----:B------:R-:W-:Y:S03]  /*66b0*/  IMAD.MOV.U32 R216, RZ, RZ, RZ ;  /* 0x000000ffffd87224 */ /* 0x000fe600078e00ff */
[----:B------:R-:W-:Y:S05]  /*66c0*/  IADD3 R217, R0, -0x60, R219 ;  /* 0xffffffa000d97810 */ /* 0x000fea0007ffe0db */
        /* <DEDUP_REMOVED lines=30> */
[----:B------:R-:W5:Y:S01]  /*68b0*/  SHFL.IDX PT, R0, R132, 0x2, 0x181f ;  /* 0x00581f0084007f89 */ /* 0x000f6200000e0000 */
[C---:B-1----:R-:W-:Y:S02]  /*68c0*/  IADD3 R128, P0, R123.reuse, R236, RZ ;  /* 0x000000ec7b807210 */ /* 0x042fe40007f1e0ff */
[----:B------:R-:W-:Y:S03]  /*68d0*/  IADD3 R122, P6, R123, R234, RZ ;  /* 0x000000ea7b7a7210 */ /* 0x000fe60007fde0ff */
[C---:B--2---:R-:W-:Y:S02]  /*68e0*/  IMAD.X R129, R118.reuse, 0x1, R237, P0 ;  /* 0x0000000176817824 */ /* 0x044fe400000e06ed */
[----:B------:R-:W-:Y:S01]  /*68f0*/  IMAD.X R123, R118, 0x1, R235, P6 ;  /* 0x00000001767b7824 */ /* 0x000fe200030e06eb */
[C---:B---3--:R-:W-:Y:S02]  /*6900*/  IADD3 R120, P2, R121.reuse, R236, RZ ;  /* 0x000000ec79787210 */ /* 0x048fe40007f5e0ff */
[----:B------:R1:W-:Y:S01]  /*6910*/  LDGSTS.E.BYPASS.LTC128B.128 [R218+0x8100], [R128.64], !P5 ;  /* 0x0810000080da7fae */ /* 0x0003e2000e901d4e */
[----:B------:R-:W-:Y:S02]  /*6920*/  IADD3 R130, P0, R121, R234, RZ ;  /* 0x000000ea79827210 */ /* 0x000fe40007f1e0ff */
[----:B----4-:R-:W-:Y:S01]  /*6930*/  IADD3 R118, P6, R119, R236, RZ ;  /* 0x000000ec77767210 */ /* 0x010fe20007fde0ff */
[----:B------:R1:W-:Y:S01]  /*6940*/  LDGSTS.E.BYPASS.LTC128B.128 [R218+0xb100], [R122.64], !P4 ;  /* 0x0b1000007ada7fae */ /* 0x0003e2000e101d4e */
[C---:B-----5:R-:W-:Y:S02]  /*6950*/  IMAD.X R121, R116.reuse, 0x1, R237, P2 ;  /* 0x0000000174797824 */ /* 0x060fe400010e06ed */
        /* <DEDUP_REMOVED lines=9> */
.L_x_1821:
[----:B-1----:R-:W-:Y:S01]  /*69f0*/  IMAD.MOV.U32 R121, RZ, RZ, R221 ;  /* 0x000000ffff797224 */ /* 0x002fe200078e00dd */
        /* <DEDUP_REMOVED lines=9> */
[----:B------:R-:W1:Y:S01]  /*6a90*/  SHFL.IDX PT, R129, R121, RZ, 0x1c1f ;  /* 0x001c1fff79817589 */ /* 0x000e6200000e0000 */
        /* <DEDUP_REMOVED lines=22> */
.L_x_1824:
[----:B------:R-:W-:Y:S04]  /*6c00*/  MOV R116, c[0x0][0x32c] ;  /* 0x0000cb0000747a02 */ /* 0x000fe80000000f00 */
[----:B------:R-:W-:Y:S11]  /*6c10*/  ISETP.NE.AND P0, PT, R116, 0x1, PT ;  /* 0x000000017400780c */ /* 0x000ff60003f05270 */
[----:B------:R-:W-:Y:S02]  /*6c20*/  @!UPT UIADD3 URZ, URZ, URZ, URZ ;  /* 0x0000003f3f3ff290 */ /* 0x000fe4000fffe03f */
[----:B------:R-:W-:Y:S05]  /*6c30*/  @P0 IMAD.HI.U32 R116, R118, c[0x0][0x330], RZ ;  /* 0x0000cc0076740a27 */ /* 0x000fea00078e00ff */
[----:B------:R-:W-:Y:S02]  /*6c40*/  @P0 SHF.R.U32.HI R118, RZ, c[0x0][0x334], R116 ;  /* 0x0000cd00ff760a19 */ /* 0x000fe40000011674 */
.L_x_1825:
[----:B------:R-:W-:Y:S05]  /*6c50*/  BSYNC B0 ;  /* 0x0000000000007941 */ /* 0x000fea0003800000 */
.L_x_1823:
[----:B------:R-:W-:Y:S04]  /*6c60*/  IMAD.IADD R129, R119, 0x1, -R222 ;  /* 0x0000000177817824 */ /* 0x000fe800078e0ade */
[----:B------:R-:W-:Y:S05]  /*6c70*/  IMAD R129, R118, c[0x0][0x32c], R129 ;  /* 0x0000cb0076817a24 */ /* 0x000fea00078e0281 */
[----:B------:R-:W-:Y:S02]  /*6c80*/  IADD3 R116, R129, c[0x0][0x32c], RZ ;  /* 0x0000cb0081747a10 */ /* 0x000fe40007ffe0ff */
[----:B------:R-:W-:Y:S02]  /*6c90*/  IMNMX R122, R122, R129, !PT ;  /* 0x000000817a7a7217 */ /* 0x000fe40007800200 */
[----:B------:R-:W-:Y:S02]  /*6ca0*/  IMNMX R123, R123, R116, PT ;  /* 0x000000747b7b7217 */ /* 0x000fe40003800200 */
.L_x_1822:
[C---:B------:R-:W-:Y:S02]  /*6cb0*/  ISETP.GE.AND P0, PT, R119.reuse, 0x1, PT ;  /* 0x000000017700780c */ /* 0x040fe40003f06270 */
[----:B------:R-:W-:Y:S02]  /*6cc0*/  ISETP.GE.AND P2, PT, R119, 0x2, PT ;  /* 0x000000027700780c */ /* 0x000fe40003f46270 */
[----:B------:R-:W-:Y:S02]  /*6cd0*/  LOP3.LUT R227, R227, 0xffdfffff, RZ, 0xc0, !PT ;  /* 0xffdfffffe3e37812 */ /* 0x000fe400078ec0ff */
[----:B------:R-:W-:Y:S07]  /*6ce0*/  ISETP.GE.AND P6, PT, R119, 0x59, PT ;  /* 0x000000597700780c */ /* 0x000fee0003fc6270 */
[----:B------:R-:W-:Y:S02]  /*6cf0*/  @P0 LOP3.LUT R227, R227, 0x200000, RZ, 0xfc, !PT ;  /* 0x00200000e3e30812 */ /* 0x000fe400078efcff */
[----:B------:R-:W-:Y:S02]  /*6d00*/  ISETP.GT.AND P0, PT, R122, RZ, !P0 ;  /* 0x000000ff7a00720c */ /* 0x000fe40004704270 */
[----:B------:R-:W-:Y:S02]  /*6d10*/  LOP3.LUT R227, R227, 0xffefffff, RZ, 0xc0, !PT ;  /* 0xffefffffe3e37812 */ /* 0x000fe400078ec0ff */
[----:B------:R-:W-:Y:S02]  /*6d20*/  ISETP.LT.OR P0, PT, R123, 0x1, P0 ;  /* 0x000000017b00780c */ /* 0x000fe40000701670 */
[----:B------:R-:W-:Y:S02]  /*6d30*/  @P2 LOP3.LUT R227, R227, 0x100000, RZ, 0xfc, !PT ;  /* 0x00100000e3e32812 */ /* 0x000fe400078efcff */
[----:B------:R-:W-:Y:S02]  /*6d40*/  FSEL R120, R4, -INF , !P0 ;  /* 0xff80000004787808 */ /* 0x000fe40004000000 */
[C---:B------:R-:W-:Y:S01]  /*6d50*/  ISETP.GT.AND P0, PT, R122.reuse, 0x1, !P2 ;  /* 0x000000017a00780c */ /* 0x040fe20005704270 */
[----:B------:R-:W1:Y:S01]  /*6d60*/  SHFL.IDX PT, R4, R121, 0x1, 0x1c1f ;  /* 0x003c1f0079047f89 */ /* 0x000e6200000e0000 */
[----:B------:R-:W-:Y:S02]  /*6d70*/  ISETP.GE.AND P2, PT, R119, 0x9, PT ;  /* 0x000000097700780c */ /* 0x000fe40003f46270 */
[----:B------:R-:W-:Y:S02]  /*6d80*/  ISETP.LT.OR P0, PT, R123, 0x2, P0 ;  /* 0x000000027b00780c */ /* 0x000fe40000701670 */
[----:B------:R-:W-:Y:S02]  /*6d90*/  LOP3.LUT R227, R227, 0xfff7ffff, RZ, 0xc0, !PT ;  /* 0xfff7ffffe3e37812 */ /* 0x000fe400078ec0ff */
[----:B------:R-:W-:Y:S02]  /*6da0*/  FSEL R118, R5, -INF , !P0 ;  /* 0xff80000005767808 */ /* 0x000fe40004000000 */
[----:B------:R-:W-:Y:S04]  /*6db0*/  ISETP.GT.AND P0, PT, R122, 0x8, !P2 ;  /* 0x000000087a00780c */ /* 0x000fe80005704270 */
[----:B------:R-:W-:Y:S02]  /*6dc0*/  ISETP.LT.OR P0, PT, R123, 0x9, P0 ;  /* 0x000000097b00780c */ /* 0x000fe40000701670 */
[----:B------:R-:W-:Y:S02]  /*6dd0*/  @P2 LOP3.LUT R227, R227, 0x80000, RZ, 0xfc, !PT ;  /* 0x00080000e3e32812 */ /* 0x000fe400078efcff */
[----:B------:R-:W-:Y:S02]  /*6de0*/  ISETP.GE.AND P2, PT, R119, 0xa, PT ;  /* 0x0000000a7700780c */ /* 0x000fe40003f46270 */
[----:B------:R-:W-:Y:S02]  /*6df0*/  LOP3.LUT R227, R227, 0xfffbffff, RZ, 0xc0, !PT ;  /* 0xfffbffffe3e37812 */ /* 0x000fe400078ec0ff */
[----:B------:R-:W-:Y:S02]  /*6e00*/  FSEL R116, R8, -INF , !P0 ;  /* 0xff80000008747808 */ /* 0x000fe40004000000 */
[----:B------:R-:W-:Y:S01]  /*6e10*/  ISETP.GT.AND P0, PT, R122, 0x9, !P2 ;  /* 0x000000097a00780c */ /* 0x000fe20005704270 */
[--C-:B-1----:R-:W-:Y:S02]  /*6e20*/  IMAD.IADD R117, R117, 0x1, R4.reuse ;  /* 0x0000000175757824 */ /* 0x102fe400078e0204 */
[----:B------:R-:W-:Y:S01]  /*6e30*/  IMAD.IADD R0, R0, 0x1, R4 ;  /* 0x0000000100007824 */ /* 0x000fe200078e0204 */
        /* <DEDUP_REMOVED lines=11> */
[C---:B------:R-:W-:Y:S04]  /*6ef0*/  ISETP.GT.AND P0, PT, R122.reuse, 0x11, !P2 ;  /* 0x000000117a00780c */ /* 0x040fe80005704270 */
        /* <DEDUP_REMOVED lines=94> */
[C---:B------:R-:W-:Y:S02]  /*74e0*/  ISETP.GT.AND P0, PT, R122.reuse, 0x51, !P2 ;  /* 0x000000517a00780c */ /* 0x040fe40005704270 */
        /* <DEDUP_REMOVED lines=29> */
.L_x_1828:
[----:B------:R-:W-:Y:S04]  /*76c0*/  MOV R4, 0x1 ;  /* 0x0000000100047802 */ /* 0x000fe80000000f00 */
[----:B------:R-:W-:Y:S11]  /*76d0*/  ISETP.NE.AND P0, PT, R4, c[0x0][0x32c], PT ;  /* 0x0000cb0004007a0c */ /* 0x000ff60003f05270 */
[----:B------:R-:W-:Y:S02]  /*76e0*/  @!UPT UIADD3 URZ, URZ, URZ, URZ ;  /* 0x0000003f3f3ff290 */ /* 0x000fe4000fffe03f */
[----:B------:R-:W-:Y:S05]  /*76f0*/  @P0 IMAD.HI.U32 R4, R5, c[0x0][0x330], RZ ;  /* 0x0000cc0005040a27 */ /* 0x000fea00078e00ff */
[----:B------:R-:W-:Y:S02]  /*7700*/  @P0 SHF.R.U32.HI R5, RZ, c[0x0][0x334], R4 ;  /* 0x0000cd00ff050a19 */ /* 0x000fe40000011604 */
.L_x_1829:
[----:B------:R-:W-:Y:S05]  /*7710*/  BSYNC B0 ;  /* 0x0000000000007941 */ /* 0x000fea0003800000 */
.L_x_1827:
[----:B------:R-:W-:Y:S04]  /*7720*/  IMAD.IADD R4, R119, 0x1, -R222 ;  /* 0x0000000177047824 */ /* 0x000fe800078e0ade */
[----:B------:R-:W-:Y:S05]  /*7730*/  IMAD R4, R5, c[0x0][0x32c], R4 ;  /* 0x0000cb0005047a24 */ /* 0x000fea00078e0204 */
[----:B------:R-:W-:Y:S02]  /*7740*/  IADD3 R12, R4, c[0x0][0x32c], RZ ;  /* 0x0000cb00040c7a10 */ /* 0x000fe40007ffe0ff */
[----:B------:R-:W-:Y:S02]  /*7750*/  IMNMX R0, R0, R4, !PT ;  /* 0x0000000400007217 */ /* 0x000fe40007800200 */
[----:B------:R-:W-:Y:S02]  /*7760*/  IMNMX R117, R117, R12, PT ;  /* 0x0000000c75757217 */ /* 0x000fe40003800200 */
.L_x_1826:
        /* <DEDUP_REMOVED lines=70> */
[----:B------:R-:W-:Y:S01]  /*7bd0*/  LOP3.LUT P0, RZ, R227, 0x800, RZ, 0xc0, !PT ;  /* 0x00000800e3ff7812 */ /* 0x000fe2000780c0ff */
[----:B------:R-:W-:Y:S01]  /*7be0*/  LDSM.16.MT88.4 R20, [R210+0x100] ;  /* 0x00010000d214783b */ /* 0x000fe20000004200 */
        /* <DEDUP_REMOVED lines=9> */
[----:B------:R-:W-:Y:S02]  /*7c80*/  ISETP.GT.AND P6, PT, R0, 0x58, !P6 ;  /* 0x000000580000780c */ /* 0x000fe400077c4270 */
[----:B------:R-:W-:Y:S02]  /*7c90*/  ISETP.LT.OR P0, PT, R117, 0x2a, P0 ;  /* 0x0000002a7500780c */ /* 0x000fe40000701670 */
[----:B------:R-:W-:Y:S02]  /*7ca0*/  FMNMX.FTZ R10, R136, R5, !PT ;  /* 0x00000005880a7209 */ /* 0x000fe40007810000 */
[----:B------:R-:W-:Y:S02]  /*7cb0*/  FSEL R167, R27, -INF , !P0 ;  /* 0xff8000001ba77808 */ /* 0x000fe40004000000 */
[----:B------:R-:W-:Y:S01]  /*7cc0*/  LOP3.LUT P0, RZ, R227, 0x200, RZ, 0xc0, !PT ;  /* 0x00000200e3ff7812 */ /* 0x000fe2000780c0ff */
[----:B------:R-:W1:Y:S01]  /*7cd0*/  SHFL.BFLY PT, R5, R10, 0x2, 0x1f ;  /* 0x0c401f000a057f89 */ /* 0x000e6200000e0000 */
        /* <DEDUP_REMOVED lines=13> */
[----:B------:R-:W-:Y:S01]  /*7db0*/  LOP3.LUT P0, RZ, R227, 0x80, RZ, 0xc0, !PT ;  /* 0x00000080e3ff7812 */ /* 0x000fe2000780c0ff */
[----:B------:R-:W-:Y:S01]  /*7dc0*/  LDSM.16.MT88.4 R28, [R209+0x100] ;  /* 0x00010000d11c783b */ /* 0x000fe20000004200 */
        /* <DEDUP_REMOVED lines=23> */
[----:B------:R-:W-:Y:S01]  /*7f40*/  ISETP.GT.AND P0, PT, R0, 0x48, !P0 ;  /* 0x000000480000780c */ /* 0x000fe20004704270 */
[----:B------:R-:W-:Y:S03]  /*7f50*/  LDSM.16.MT88.4 R36, [R208+0x100] ;  /* 0x00010000d024783b */ /* 0x000fe60000004200 */
        /* <DEDUP_REMOVED lines=12> */
[----:B------:R-:W-:Y:S04]  /*8020*/  LOP3.LUT P0, RZ, R227, 0x1, RZ, 0xc0, !PT ;  /* 0x00000001e3ff7812 */ /* 0x000fe8000780c0ff */
[----:B------:R-:W-:Y:S02]  /*8030*/  ISETP.GT.AND P0, PT, R0, 0x51, !P0 ;  /* 0x000000510000780c */ /* 0x000fe40004704270 */
[----:B------:R-:W-:Y:S02]  /*8040*/  FMNMX.FTZ R0, R149, R4, !PT ;  /* 0x0000000495007209 */ /* 0x000fe40007810000 */
[----:B------:R-:W-:Y:S02]  /*8050*/  ISETP.LT.OR P0, PT, R117, 0x52, P0 ;  /* 0x000000527500780c */ /* 0x000fe40000701670 */
[----:B------:R-:W-:Y:S02]  /*8060*/  FSEL R117, R51, -INF , !P2 ;  /* 0xff80000033757808 */ /* 0x000fe40005000000 */
[----:B------:R-:W-:Y:S02]  /*8070*/  FSEL R139, R47, -INF , !P0 ;  /* 0xff8000002f8b7808 */ /* 0x000fe40004000000 */
[----:B------:R-:W-:Y:S02]  /*8080*/  LDSM.16.MT88.4 R44, [R212+0x3100] ;  /* 0x00310000d42c783b */ /* 0x000fe40000004200 */
        /* <DEDUP_REMOVED lines=43> */
[----:B------:R-:W2:Y:S01]  /*8340*/  LDSM.16.MT88.4 R12, [R212+0x100] ;  /* 0x00010000d40c783b */ /* 0x000ea20000004200 */
[--C-:B------:R-:W-:Y:S01]  /*8350*/  FFMA.FTZ R133, R17, c[0x0][0x2d0], -R134.reuse ;  /* 0x0000b40011857a23 */ /* 0x100fe20000010886 */
[----:B------:R-:W-:Y:S01]  /*8360*/  MUFU.EX2 R137, R137 ;  /* 0x0000008900897308 */ /* 0x000fe20000000800 */
[--C-:B------:R-:W-:Y:S01]  /*8370*/  FFMA.FTZ R131, R9, c[0x0][0x2d0], -R134.reuse ;  /* 0x0000b40009837a23 */ /* 0x100fe20000010886 */
[----:B---3--:R-:W-:Y:S01]  /*8380*/  F2FP.PACK_AB R122, R129, R118 ;  /* 0x00000076817a723e */ /* 0x008fe200000000ff */
[--C-:B------:R-:W-:Y:S02]  /*8390*/  FFMA.FTZ R130, R11, c[0x0][0x2d0], -R134.reuse ;  /* 0x0000b4000b827a23 */ /* 0x100fe40000010886 */
[----:B------:R-:W-:Y:S02]  /*83a0*/  FMUL.FTZ R2, R5, c[0x0][0x2d0] ;  /* 0x0000b40005027a20 */ /* 0x000fe40000410000 */
[--C-:B------:R-:W-:Y:S02]  /*83b0*/  FFMA.FTZ R165, R165, c[0x0][0x2d0], -R134.reuse ;  /* 0x0000b400a5a57a23 */ /* 0x100fe40000010886 */
[--C-:B------:R-:W-:Y:S01]  /*83c0*/  FFMA.FTZ R167, R167, c[0x0][0x2d0], -R134.reuse ;  /* 0x0000b400a7a77a23 */ /* 0x100fe20000010886 */
        /* <DEDUP_REMOVED lines=29> */
[----:B------:R-:W3:Y:S01]  /*85a0*/  LDSM.16.MT88.4 R68, [R210+0x3100] ;  /* 0x00310000d244783b */ /* 0x000ee20000004200 */
[C---:B------:R-:W-:Y:S02]  /*85b0*/  FMUL.FTZ R26, R2.reuse, R86 ;  /* 0x00000056021a7220 */ /* 0x040fe40000410000 */
[C---:B------:R-:W-:Y:S01]  /*85c0*/  FMUL.FTZ R27, R2.reuse, R87 ;  /* 0x00000057021b7220 */ /* 0x040fe20000410000 */
[----:B------:R-:W4:Y:S01]  /*85d0*/  MUFU.EX2 R140, R140 ;  /* 0x0000008c008c7308 */ /* 0x000f220000000800 */
        /* <DEDUP_REMOVED lines=8> */
[----:B------:R-:W-:Y:S01]  /*8660*/  LDSM.16.MT88.4 R84, [R209+0x900] ;  /* 0x00090000d154783b */ /* 0x000fe20000004200 */
[----:B------:R-:W-:Y:S01]  /*8670*/  FMUL.FTZ R54, R2, R54 ;  /* 0x0000003602367220 */ /* 0x000fe20000410000 */
[----:B-1----:R-:W-:Y:S01]  /*8680*/  F2FP.PACK_AB R123, R130, R131 ;  /* 0x00000083827b723e */ /* 0x002fe200000000ff */
[C---:B------:R-:W-:Y:S02]  /*8690*/  FMUL.FTZ R55, R2.reuse, R55 ;  /* 0x0000003702377220 */ /* 0x040fe40000410000 */
[C---:B------:R-:W-:Y:S02]  /*86a0*/  FMUL.FTZ R56, R3.reuse, R56 ;  /* 0x0000003803387220 */ /* 0x040fe40000410000 */
[C---:B------:R-:W-:Y:S01]  /*86b0*/  FMUL.FTZ R57, R3.reuse, R57 ;  /* 0x0000003903397220 */ /* 0x040fe20000410000 */
[----:B------:R-:W-:Y:S01]  /*86c0*/  LDSM.16.MT88.4 R92, [R208+0x4900] ;  /* 0x00490000d05c783b */ /* 0x000fe20000004200 */
[C---:B--2---:R-:W-:Y:S01]  /*86d0*/  HMMA.16816.F32 R4, R120.reuse, R12, R4 ;  /* 0x0000000c7804723c */ /* 0x044fe20000001804 */
[----:B------:R-:W-:Y:S04]  /*86e0*/  MUFU.EX2 R154, R154 ;  /* 0x0000009a009a7308 */ /* 0x000fe80000000800 */
[C---:B------:R-:W-:Y:S02]  /*86f0*/  FMUL.FTZ R58, R2.reuse, R58 ;  /* 0x0000003a023a7220 */ /* 0x040fe40000410000 */
[----:B------:R-:W-:Y:S01]  /*8700*/  LDSM.16.MT88.4 R100, [R208+0x2900] ;  /* 0x00290000d064783b */ /* 0x000fe20000004200 */
[C---:B------:R-:W-:Y:S03]  /*8710*/  HMMA.16816.F32 R8, R120.reuse, R14, R8 ;  /* 0x0000000e7808723c */ /* 0x040fe60000001808 */
[----:B------:R-:W-:Y:S01]  /*8720*/  MUFU.EX2 R158, R158 ;  /* 0x0000009e009e7308 */ /* 0x000fe20000000800 */
[C---:B------:R-:W-:Y:S02]  /*8730*/  FMUL.FTZ R12, R3.reuse, R72 ;  /* 0x00000048030c7220 */ /* 0x040fe40000410000 */
[C---:B------:R-:W-:Y:S01]  /*8740*/  FMUL.FTZ R13, R3.reuse, R73 ;  /* 0x00000049030d7220 */ /* 0x040fe20000410000 */
[----:B------:R-:W-:Y:S01]  /*8750*/  LDSM.16.MT88.4 R104, [R212+0x5900] ;  /* 0x00590000d468783b */ /* 0x000fe20000004200 */
[C---:B------:R-:W-:Y:S04]  /*8760*/  FMUL.FTZ R14, R2.reuse, R74 ;  /* 0x0000004a020e7220 */ /* 0x040fe80000410000 */
[C---:B------:R-:W-:Y:S01]  /*8770*/  FMUL.FTZ R15, R2.reuse, R75 ;  /* 0x0000004b020f7220 */ /* 0x040fe20000410000 */
[----:B------:R-:W-:Y:S01]  /*8780*/  MUFU.EX2 R165, R165 ;  /* 0x000000a500a57308 */ /* 0x000fe20000000800 */
[C---:B------:R-:W-:Y:S01]  /*8790*/  FMUL.FTZ R59, R2.reuse, R59 ;  /* 0x0000003b023b7220 */ /* 0x040fe20000410000 */
[----:B------:R-:W1:Y:S01]  /*87a0*/  LDSM.16.MT88.4 R72, [R209+0x3100] ;  /* 0x00310000d148783b */ /* 0x000e620000004200 */
        /* <DEDUP_REMOVED lines=9> */
[C---:B------:R-:W-:Y:S01]  /*8840*/  FMUL.FTZ R64, R3.reuse, R64 ;  /* 0x0000004003407220 */ /* 0x040fe20000410000 */
[----:B------:R-:W-:Y:S01]  /*8850*/  MUFU.EX2 R166, R166 ;  /* 0x000000a600a67308 */ /* 0x000fe20000000800 */
[C---:B------:R-:W-:Y:S04]  /*8860*/  FMUL.FTZ R22, R2.reuse, R82 ;  /* 0x0000005202167220 */ /* 0x040fe80000410000 */
[C---:B------:R-:W-:Y:S02]  /*8870*/  FMUL.FTZ R23, R2.reuse, R83 ;  /* 0x0000005302177220 */ /* 0x040fe40000410000 */
[----:B------:R-:W2:Y:S01]  /*8880*/  LDSM.16.MT88.4 R80, [R212+0x900] ;  /* 0x00090000d450783b */ /* 0x000ea20000004200 */
[----:B------:R-:W-:Y:S02]  /*8890*/  FMUL.FTZ R65, R3, R65 ;  /* 0x0000004103417220 */ /* 0x000fe40000410000 */
[C---:B------:R-:W-:Y:S01]  /*88a0*/  FMUL.FTZ R66, R2.reuse, R66 ;  /* 0x0000004202427220 */ /* 0x040fe20000410000 */
[----:B------:R-:W-:Y:S01]  /*88b0*/  MUFU.EX2 R168, R168 ;  /* 0x000000a800a87308 */ /* 0x000fe20000000800 */
[C---:B------:R-:W-:Y:S03]  /*88c0*/  HMMA.16816.F32 R20, R120.reuse, R28, R20 ;  /* 0x0000001c7814723c */ /* 0x040fe60000001814 */
[C---:B------:R-:W-:Y:S02]  /*88d0*/  FMUL.FTZ R67, R2.reuse, R67 ;  /* 0x0000004302437220 */ /* 0x040fe40000410000 */
[--C-:B------:R-:W-:Y:S02]  /*88e0*/  FFMA.FTZ R171, R171, c[0x0][0x2d0], -R134.reuse ;  /* 0x0000b400abab7a23 */ /* 0x100fe40000010886 */
[C---:B------:R-:W-:Y:S01]  /*88f0*/  FMUL.FTZ R28, R3.reuse, R88 ;  /* 0x00000058031c7220 */ /* 0x040fe20000410000 */
[C---:B------:R-:W-:Y:S01]  /*8900*/  HMMA.16816.F32 R24, R120.reuse, R30, R24 ;  /* 0x0000001e7818723c */ /* 0x040fe20000001818 */
[----:B------:R-:W-:Y:S03]  /*8910*/  MUFU.EX2 R243, R243 ;  /* 0x000000f300f37308 */ /* 0x000fe60000000800 */
[----:B------:R-:W-:Y:S02]  /*8920*/  FMUL.FTZ R29, R3, R89 ;  /* 0x00000059031d7220 */ /* 0x000fe40000410000 */
[--C-:B------:R-:W-:Y:S02]  /*8930*/  FFMA.FTZ R157, R157, c[0x0][0x2d0], -R134.reuse ;  /* 0x0000b4009d9d7a23 */ /* 0x100fe40000010886 */
[C---:B------:R-:W-:Y:S03]  /*8940*/  FMUL.FTZ R30, R2.reuse, R90 ;  /* 0x0000005a021e7220 */ /* 0x040fe60000410000 */
[----:B------:R-:W-:Y:S01]  /*8950*/  MUFU.EX2 R171, R171 ;  /* 0x000000ab00ab7308 */ /* 0x000fe20000000800 */
[C---:B------:R-:W-:Y:S02]  /*8960*/  FMUL.FTZ R31, R2.reuse, R91 ;  /* 0x0000005b021f7220 */ /* 0x040fe40000410000 */
[----:B------:R-:W-:Y:S01]  /*8970*/  LDSM.16.MT88.4 R88, [R208+0x900] ;  /* 0x00090000d058783b */ /* 0x000fe20000004200 */
[--C-:B------:R-:W-:Y:S02]  /*8980*/  FFMA.FTZ R155, R155, c[0x0][0x2d0], -R134.reuse ;  /* 0x0000b4009b9b7a23 */ /* 0x100fe40000010886 */
[--C-:B------:R-:W-:Y:S02]  /*8990*/  FFMA.FTZ R139, R139, c[0x0][0x2d0], -R134.reuse ;  /* 0x0000b4008b8b7a23 */ /* 0x100fe40000010886 */
[C---:B------:R-:W-:Y:S02]  /*89a0*/  HMMA.16816.F32 R28, R120.reuse, R36, R28 ;  /* 0x00000024781c723c */ /* 0x040fe4000000181c */
[----:B------:R-:W-:Y:S01]  /*89b0*/  MUFU.EX2 R160, R160 ;  /* 0x000000a000a07308 */ /* 0x000fe20000000800 */
[----:B------:R-:W-:Y:S02]  /*89c0*/  FFMA.FTZ R135, R135, c[0x0][0x2d0], -R134 ;  /* 0x0000b40087877a23 */ /* 0x000fe40000010886 */
[C---:B------:R-:W-:Y:S02]  /*89d0*/  FFMA.FTZ R128, R3.reuse, R228, R128 ;  /* 0x000000e403807223 */ /* 0x040fe40000010080 */
[C---:B------:R-:W-:Y:S01]  /*89e0*/  FMUL.FTZ R36, R3.reuse, R96 ;  /* 0x0000006003247220 */ /* 0x040fe20000410000 */
[C---:B------:R-:W-:Y:S04]  /*89f0*/  HMMA.16816.F32 R32, R120.reuse, R38, R32 ;  /* 0x000000267820723c */ /* 0x040fe80000001820 */
[----:B------:R-:W-:Y:S01]  /*8a00*/  FMUL.FTZ R37, R3, R97 ;  /* 0x0000006103257220 */ /* 0x000fe20000410000 */
[----:B------:R-:W-:Y:S01]  /*8a10*/  MUFU.EX2 R152, R152 ;  /* 0x0000009800987308 */ /* 0x000fe20000000800 */
[C---:B------:R-:W-:Y:S02]  /*8a20*/  FFMA.FTZ R133, R2.reuse, R229, R133 ;  /* 0x000000e502857223 */ /* 0x040fe40000010085 */
[C---:B------:R-:W-:Y:S04]  /*8a30*/  FMUL.FTZ R38, R2.reuse, R98 ;  /* 0x0000006202267220 */ /* 0x040fe80000410000 */
[----:B------:R-:W-:Y:S02]  /*8a40*/  FMUL.FTZ R39, R2, R99 ;  /* 0x0000006302277220 */ /* 0x000fe40000410000 */
[----:B------:R-:W-:Y:S01]  /*8a50*/  LDSM.16.MT88.4 R96, [R209+0x2900] ;  /* 0x00290000d160783b */ /* 0x000fe20000004200 */
[----:B------:R-:W-:Y:S01]  /*8a60*/  MUFU.EX2 R157, R157 ;  /* 0x0000009d009d7308 */ /* 0x000fe20000000800 */
[----:B------:R-:W-:Y:S02]  /*8a70*/  FADD.FTZ R119, R119, R128 ;  /* 0x0000008077777221 */ /* 0x000fe40000010000 */
[----:B------:R-:W-:Y:S01]  /*8a80*/  FADD.FTZ R132, R132, R133 ;  /* 0x0000008584847221 */ /* 0x000fe20000010000 */
[C---:B------:R-:W-:Y:S03]  /*8a90*/  HMMA.16816.F32 R36, R120.reuse, R44, R36 ;  /* 0x0000002c7824723c */ /* 0x040fe60000001824 */
[----:B------:R-:W-:Y:S02]  /*8aa0*/  FADD.FTZ R118, R118, R119 ;  /* 0x0000007776767221 */ /* 0x000fe40000010000 */
[----:B------:R-:W-:Y:S01]  /*8ab0*/  FADD.FTZ R131, R131, R132 ;  /* 0x0000008483837221 */ /* 0x000fe20000010000 */
[----:B------:R-:W-:Y:S01]  /*8ac0*/  MUFU.EX2 R155, R155 ;  /* 0x0000009b009b7308 */ /* 0x000fe20000000800 */
[C---:B------:R-:W-:Y:S01]  /*8ad0*/  FMUL.FTZ R44, R3.reuse, R108 ;  /* 0x0000006c032c7220 */ /* 0x040fe20000410000 */
[C---:B------:R-:W-:Y:S04]  /*8ae0*/  HMMA.16816.F32 R40, R120.reuse, R46, R40 ;  /* 0x0000002e7828723c */ /* 0x040fe80000001828 */
[----:B------:R-:W-:Y:S02]  /*8af0*/  FMUL.FTZ R45, R3, R109 ;  /* 0x0000006d032d7220 */ /* 0x000fe40000410000 */
[--C-:B------:R-:W-:Y:S02]  /*8b00*/  FFMA.FTZ R108, R148, c[0x0][0x2d0], -R151.reuse ;  /* 0x0000b400946c7a23 */ /* 0x100fe40000010897 */
[C---:B------:R-:W-:Y:S01]  /*8b10*/  FMUL.FTZ R46, R2.reuse, R110 ;  /* 0x0000006e022e7220 */ /* 0x040fe20000410000 */
[----:B------:R-:W-:Y:S03]  /*8b20*/  MUFU.EX2 R142, R142 ;  /* 0x0000008e008e7308 */ /* 0x000fe60000000800 */
[----:B------:R-:W-:Y:S02]  /*8b30*/  FMUL.FTZ R47, R2, R111 ;  /* 0x0000006f022f7220 */ /* 0x000fe40000410000 */
[--C-:B------:R-:W-:Y:S02]  /*8b40*/  FFMA.FTZ R109, R249, c[0x0][0x2d0], -R134.reuse ;  /* 0x0000b400f96d7a23 */ /* 0x100fe40000010886 */
[--C-:B------:R-:W-:Y:S02]  /*8b50*/  FFMA.FTZ R110, R247, c[0x0][0x2d0], -R134.reuse ;  /* 0x0000b400f76e7a23 */ /* 0x100fe40000010886 */
[--C-:B------:R-:W-:Y:S01]  /*8b60*/  FFMA.FTZ R111, R161, c[0x0][0x2d0], -R134.reuse ;  /* 0x0000b400a16f7a23 */ /* 0x100fe20000010886 */
[C---:B---3--:R-:W-:Y:S01]  /*8b70*/  HMMA.16816.F32 R44, R120.reuse, R68, R44 ;  /* 0x00000044782c723c */ /* 0x048fe2000000182c */
[----:B------:R-:W3:Y:S02]  /*8b80*/  MUFU.EX2 R108, R108 ;  /* 0x0000006c006c7308 */ /* 0x000ee40000000800 */
[--C-:B------:R-:W-:Y:S02]  /*8b90*/  FFMA.FTZ R148, R159, c[0x0][0x2d0], -R134.reuse ;  /* 0x0000b4009f947a23 */ /* 0x100fe40000010886 */
[--C-:B------:R-:W-:Y:S02]  /*8ba0*/  FFMA.FTZ R159, R164, c[0x0][0x2d0], -R151.reuse ;  /* 0x0000b400a49f7a23 */ /* 0x100fe40000010897 */
[----:B----4-:R-:W-:Y:S01]  /*8bb0*/  F2FP.PACK_AB R68, R140, R137 ;  /* 0x000000898c44723e */ /* 0x010fe200000000ff */
[C---:B------:R-:W-:Y:S03]  /*8bc0*/  HMMA.16816.F32 R48, R120.reuse, R70, R48 ;  /* 0x000000467830723c */ /* 0x040fe60000001830 */
[----:B------:R-:W-:Y:S01]  /*8bd0*/  MUFU.EX2 R109, R109 ;  /* 0x0000006d006d7308 */ /* 0x000fe20000000800 */
[--C-:B------:R-:W-:Y:S02]  /*8be0*/  FFMA.FTZ R161, R162, c[0x0][0x2d0], -R151.reuse ;  /* 0x0000b400a2a17a23 */ /* 0x100fe40000010897 */
[--C-:B------:R-:W-:Y:S02]  /*8bf0*/  FFMA.FTZ R162, R239, c[0x0][0x2d0], -R134.reuse ;  /* 0x0000b400efa27a23 */ /* 0x100fe40000010886 */
[C---:B-1----:R-:W-:Y:S04]  /*8c00*/  HMMA.16816.F32 R52, R120.reuse, R72, R52 ;  /* 0x000000487834723c */ /* 0x042fe80000001834 */
[--C-:B------:R-:W-:Y:S01]  /*8c10*/  FFMA.FTZ R164, R169, c[0x0][0x2d0], -R134.reuse ;  /* 0x0000b400a9a47a23 */ /* 0x100fe20000010886 */
[----:B------:R-:W1:Y:S01]  /*8c20*/  MUFU.EX2 R110, R110 ;  /* 0x0000006e006e7308 */ /* 0x000e620000000800 */
[--C-:B------:R-:W-:Y:S02]  /*8c30*/  FFMA.FTZ R169, R240, c[0x0][0x2d0], -R151.reuse ;  /* 0x0000b400f0a97a23 */ /* 0x100fe40000010897 */
[C---:B------:R-:W-:Y:S01]  /*8c40*/  HMMA.16816.F32 R56, R120.reuse, R74, R56 ;  /* 0x0000004a7838723c */ /* 0x040fe20000001838 */
[----:B------:R-:W4:Y:S03]  /*8c50*/  LDSM.16.MT88.4 R72, [R210+0x900] ;  /* 0x00090000d248783b */ /* 0x000f260000004200 */
[----:B---3--:R-:W-:Y:S01]  /*8c60*/  F2FP.PACK_AB R70, R108, R143 ;  /* 0x0000008f6c46723e */ /* 0x008fe200000000ff */
[--C-:B------:R-:W-:Y:S02]  /*8c70*/  FFMA.FTZ R239, R170, c[0x0][0x2d0], -R151.reuse ;  /* 0x0000b400aaef7a23 */ /* 0x100fe40000010897 */
[----:B------:R-:W-:Y:S01]  /*8c80*/  MUFU.EX2 R111, R111 ;  /* 0x0000006f006f7308 */ /* 0x000fe20000000800 */
[C---:B------:R-:W-:Y:S04]  /*8c90*/  HMMA.16816.F32 R60, R120.reuse, R76, R60 ;  /* 0x0000004c783c723c */ /* 0x040fe8000000183c */
[--C-:B------:R-:W-:Y:S02]  /*8ca0*/  FFMA.FTZ R170, R245, c[0x0][0x2d0], -R134.reuse ;  /* 0x0000b400f5aa7a23 */ /* 0x100fe40000010886 */
[--C-:B------:R-:W-:Y:S02]  /*8cb0*/  FFMA.FTZ R240, R241, c[0x0][0x2d0], -R134.reuse ;  /* 0x0000b400f1f07a23 */ /* 0x100fe40000010886 */
[----:B------:R-:W-:Y:S01]  /*8cc0*/  HMMA.16816.F32 R64, R120, R78, R64 ;  /* 0x0000004e7840723c */ /* 0x000fe20000001840 */
[----:B------:R-:W3:Y:S01]  /*8cd0*/  MUFU.EX2 R148, R148 ;  /* 0x0000009400947308 */ /* 0x000ee20000000800 */
[----:B------:R-:W5:Y:S02]  /*8ce0*/  LDSM.16.MT88.4 R76, [R212+0x3900] ;  /* 0x00390000d44c783b */ /* 0x000f640000004200 */
[--C-:B------:R-:W-:Y:S01]  /*8cf0*/  FFMA.FTZ R241, R156, c[0x0][0x2d0], -R151.reuse ;  /* 0x0000b4009cf17a23 */ /* 0x100fe20000010897 */
[----:B-1----:R-:W-:Y:S01]  /*8d00*/  F2FP.PACK_AB R69, R110, R109 ;  /* 0x0000006d6e45723e */ /* 0x002fe200000000ff */
[--C-:B------:R-:W-:Y:S02]  /*8d10*/  FFMA.FTZ R245, R150, c[0x0][0x2d0], -R151.reuse ;  /* 0x0000b40096f57a23 */ /* 0x100fe40000010897 */
[--C-:B------:R-:W-:Y:S03]  /*8d20*/  FFMA.FTZ R150, R163, c[0x0][0x2d0], -R134.reuse ;  /* 0x0000b400a3967a23 */ /* 0x100fe60000010886 */
[----:B------:R-:W1:Y:S01]  /*8d30*/  MUFU.EX2 R159, R159 ;  /* 0x0000009f009f7308 */ /* 0x000e620000000800 */
[--C-:B------:R-:W-:Y:S02]  /*8d40*/  FFMA.FTZ R156, R153, c[0x0][0x2d0], -R134.reuse ;  /* 0x0000b400999c7a23 */ /* 0x100fe40000010886 */
[----:B------:R-:W-:Y:S02]  /*8d50*/  FFMA.FTZ R151, R136, c[0x0][0x2d0], -R151 ;  /* 0x0000b40088977a23 */ /* 0x000fe40000010897 */
[--C-:B------:R-:W-:Y:S02]  /*8d60*/  FFMA.FTZ R136, R149, c[0x0][0x2d0], -R134.reuse ;  /* 0x0000b40095887a23 */ /* 0x100fe40000010886 */
[----:B------:R-:W-:Y:S02]  /*8d70*/  FFMA.FTZ R134, R117, c[0x0][0x2d0], -R134 ;  /* 0x0000b40075867a23 */ /* 0x000fe40000010886 */
[----:B------:R-:W-:Y:S01]  /*8d80*/  FADD.FTZ R118, R129, R118 ;  /* 0x0000007681767221 */ /* 0x000fe20000010000 */
[----:B------:R-:W1:Y:S01]  /*8d90*/  MUFU.EX2 R161, R161 ;  /* 0x000000a100a17308 */ /* 0x000e620000000800 */
[----:B------:R-:W-:Y:S02]  /*8da0*/  FADD.FTZ R130, R130, R131 ;  /* 0x0000008382827221 */ /* 0x000fe40000010000 */
[----:B------:R-:W-:Y:S01]  /*8db0*/  FADD.FTZ R137, R137, R118 ;  /* 0x0000007689897221 */ /* 0x000fe20000010000 */
[----:B---3--:R-:W-:Y:S01]  /*8dc0*/  F2FP.PACK_AB R71, R148, R111 ;  /* 0x0000006f9447723e */ /* 0x008fe200000000ff */
[----:B------:R-:W-:Y:S02]  /*8dd0*/  FADD.FTZ R109, R109, R130 ;  /* 0x000000826d6d7221 */ /* 0x000fe40000010000 */
[----:B------:R-:W-:Y:S02]  /*8de0*/  FADD.FTZ R140, R140, R137 ;  /* 0x000000898c8c7221 */ /* 0x000fe40000010000 */
[----:B------:R-:W-:Y:S01]  /*8df0*/  FADD.FTZ R110, R110, R109 ;  /* 0x0000006d6e6e7221 */ /* 0x000fe20000010000 */
[----:B------:R-:W3:Y:S01]  /*8e00*/  MUFU.EX2 R162, R162 ;  /* 0x000000a200a27308 */ /* 0x000ee20000000800 */
[C---:B--2---:R-:W-:Y:S05]  /*8e10*/  HMMA.16816.F32 R4, R68.reuse, R80, R4 ;  /* 0x000000504404723c */ /* 0x044fea0000001804 */
[----:B------:R-:W-:Y:S02]  /*8e20*/  FADD.FTZ R143, R143, R140 ;  /* 0x0000008c8f8f7221 */ /* 0x000fe40000010000 */
[----:B------:R-:W-:Y:S01]  /*8e30*/  FADD.FTZ R3, R111, R110 ;  /* 0x0000006e6f037221 */ /* 0x000fe20000010000 */
[C---:B------:R-:W-:Y:S01]  /*8e40*/  HMMA.16816.F32 R8, R68.reuse, R82, R8 ;  /* 0x000000524408723c */ /* 0x040fe20000001808 */
[----:B------:R-:W-:Y:S01]  /*8e50*/  LDSM.16.MT88.4 R80, [R209+0x3900] ;  /* 0x00390000d150783b */ /* 0x000fe20000004200 */
[----:B------:R-:W2:Y:S02]  /*8e60*/  MUFU.EX2 R164, R164 ;  /* 0x000000a400a47308 */ /* 0x000ea40000000800 */
[----:B------:R-:W-:Y:S02]  /*8e70*/  FADD.FTZ R108, R108, R143 ;  /* 0x0000008f6c6c7221 */ /* 0x000fe40000010000 */
[----:B------:R-:W-:Y:S02]  /*8e80*/  FADD.FTZ R3, R148, R3 ;  /* 0x0000000394037221 */ /* 0x000fe40000010000 */
[C---:B----4-:R-:W-:Y:S04]  /*8e90*/  HMMA.16816.F32 R12, R68.reuse, R72, R12 ;  /* 0x00000048440c723c */ /* 0x050fe8000000180c */
[----:B------:R-:W-:Y:S04]  /*8ea0*/  MUFU.EX2 R169, R169 ;  /* 0x000000a900a97308 */ /* 0x000fe80000000800 */
[C---:B------:R-:W-:Y:S01]  /*8eb0*/  HMMA.16816.F32 R16, R68.reuse, R74, R16 ;  /* 0x0000004a4410723c */ /* 0x040fe20000001810 */
[----:B------:R-:W4:Y:S05]  /*8ec0*/  LDSM.16.MT88.4 R72, [R210+0x3900] ;  /* 0x00390000d248783b */ /* 0x000f2a0000004200 */
[----:B------:R-:W-:Y:S02]  /*8ed0*/  MUFU.EX2 R239, R239 ;  /* 0x000000ef00ef7308 */ /* 0x000fe40000000800 */
[C---:B------:R-:W-:Y:S08]  /*8ee0*/  HMMA.16816.F32 R20, R68.reuse, R84, R20 ;  /* 0x000000544414723c */ /* 0x040ff00000001814 */
[C---:B------:R-:W-:Y:S01]  /*8ef0*/  HMMA.16816.F32 R24, R68.reuse, R86, R24 ;  /* 0x000000564418723c */ /* 0x040fe20000001818 */
[----:B------:R-:W1:Y:S01]  /*8f00*/  LDSM.16.MT88.4 R84, [R208+0x3900] ;  /* 0x00390000d054783b */ /* 0x000e620000004200 */
[----:B------:R-:W-:Y:S06]  /*8f10*/  MUFU.EX2 R170, R170 ;  /* 0x000000aa00aa7308 */ /* 0x000fec0000000800 */
[C---:B------:R-:W-:Y:S04]  /*8f20*/  HMMA.16816.F32 R28, R68.reuse, R88, R28 ;  /* 0x00000058441c723c */ /* 0x040fe8000000181c */
[----:B------:R-:W-:Y:S04]  /*8f30*/  MUFU.EX2 R240, R240 ;  /* 0x000000f000f07308 */ /* 0x000fe80000000800 */
[C---:B------:R-:W-:Y:S01]  /*8f40*/  HMMA.16816.F32 R32, R68.reuse, R90, R32 ;  /* 0x0000005a4420723c */ /* 0x040fe20000001820 */
[----:B------:R-:W-:Y:S05]  /*8f50*/  LDSM.16.MT88.4 R88, [R208+0x4100] ;  /* 0x00410000d058783b */ /* 0x000fea0000004200 */
[----:B------:R-:W-:Y:S02]  /*8f60*/  MUFU.EX2 R241, R241 ;  /* 0x000000f100f17308 */ /* 0x000fe40000000800 */
[C---:B-----5:R-:W-:Y:S08]  /*8f70*/  HMMA.16816.F32 R36, R68.reuse, R76, R36 ;  /* 0x0000004c4424723c */ /* 0x060ff00000001824 */
[C---:B------:R-:W-:Y:S01]  /*8f80*/  HMMA.16816.F32 R40, R68.reuse, R78, R40 ;  /* 0x0000004e4428723c */ /* 0x040fe20000001828 */
[----:B------:R-:W-:Y:S01]  /*8f90*/  LDSM.16.MT88.4 R76, [R210+0x1100] ;  /* 0x00110000d24c783b */ /* 0x000fe20000004200 */
[----:B------:R-:W-:Y:S06]  /*8fa0*/  MUFU.EX2 R245, R245 ;  /* 0x000000f500f57308 */ /* 0x000fec0000000800 */
[C---:B----4-:R-:W-:Y:S04]  /*8fb0*/  HMMA.16816.F32 R44, R68.reuse, R72, R44 ;  /* 0x00000048442c723c */ /* 0x050fe8000000182c */
[----:B------:R-:W-:Y:S04]  /*8fc0*/  MUFU.EX2 R150, R150 ;  /* 0x0000009600967308 */ /* 0x000fe80000000800 */
[C---:B------:R-:W-:Y:S01]  /*8fd0*/  HMMA.16816.F32 R48, R68.reuse, R74, R48 ;  /* 0x0000004a4430723c */ /* 0x040fe20000001830 */
[----:B------:R-:W4:Y:S05]  /*8fe0*/  LDSM.16.MT88.4 R72, [R212+0x1100] ;  /* 0x00110000d448783b */ /* 0x000f2a0000004200 */
[----:B------:R-:W-:Y:S02]  /*8ff0*/  MUFU.EX2 R156, R156 ;  /* 0x0000009c009c7308 */ /* 0x000fe40000000800 */
[C---:B------:R-:W-:Y:S08]  /*9000*/  HMMA.16816.F32 R52, R68.reuse, R80, R52 ;  /* 0x000000504434723c */ /* 0x040ff00000001834 */
[C---:B------:R-:W-:Y:S01]  /*9010*/  HMMA.16816.F32 R56, R68.reuse, R82, R56 ;  /* 0x000000524438723c */ /* 0x040fe20000001838 */
[----:B------:R-:W5:Y:S01]  /*9020*/  LDSM.16.MT88.4 R80, [R209+0x1100] ;  /* 0x00110000d150783b */ /* 0x000f620000004200 */
[----:B------:R-:W2:Y:S06]  /*9030*/  MUFU.EX2 R141, R141 ;  /* 0x0000008d008d7308 */ /* 0x000eac0000000800 */
[C---:B-1----:R-:W-:Y:S04]  /*9040*/  HMMA.16816.F32 R60, R68.reuse, R84, R60 ;  /* 0x00000054443c723c */ /* 0x042fe8000000183c */
[----:B------:R-:W-:Y:S04]  /*9050*/  MUFU.EX2 R138, R138 ;  /* 0x0000008a008a7308 */ /* 0x000fe80000000800 */
[----:B------:R-:W-:Y:S01]  /*9060*/  HMMA.16816.F32 R64, R68, R86, R64 ;  /* 0x000000564440723c */ /* 0x000fe20000001840 */
[----:B------:R-:W1:Y:S05]  /*9070*/  LDSM.16.MT88.4 R84, [R208+0x1100] ;  /* 0x00110000d054783b */ /* 0x000e6a0000004200 */
[----:B------:R-:W5:Y:S01]  /*9080*/  MUFU.EX2 R151, R151 ;  /* 0x0000009700977308 */ /* 0x000f620000000800 */
[----:B------:R-:W-:Y:S01]  /*9090*/  F2FP.PACK_AB R68, R154, R159 ;  /* 0x0000009f9a44723e */ /* 0x000fe200000000ff */
[----:B------:R-:W-:Y:S01]  /*90a0*/  FADD.FTZ R159, R159, R108 ;  /* 0x0000006c9f9f7221 */ /* 0x000fe20000010000 */
[----:B------:R-:W-:Y:S03]  /*90b0*/  F2FP.PACK_AB R70, R161, R158 ;  /* 0x0000009ea146723e */ /* 0x000fe600000000ff */
[----:B---3--:R-:W-:Y:S01]  /*90c0*/  F2FP.PACK_AB R69, R165, R162 ;  /* 0x000000a2a545723e */ /* 0x008fe200000000ff */
[----:B------:R-:W-:Y:S01]  /*90d0*/  FADD.FTZ R162, R162, R3 ;  /* 0x00000003a2a27221 */ /* 0x000fe20000010000 */
[----:B--2---:R-:W-:Y:S01]  /*90e0*/  F2FP.PACK_AB R71, R167, R164 ;  /* 0x000000a4a747723e */ /* 0x004fe200000000ff */
[----:B------:R-:W-:Y:S01]  /*90f0*/  FADD.FTZ R159, R154, R159 ;  /* 0x0000009f9a9f7221 */ /* 0x000fe20000010000 */
[----:B------:R-:W-:Y:S01]  /*9100*/  F2FP.PACK_AB R120, R141, R142 ;  /* 0x0000008e8d78723e */ /* 0x000fe200000000ff */
[----:B------:R-:W-:Y:S01]  /*9110*/  MUFU.EX2 R136, R136 ;  /* 0x0000008800887308 */ /* 0x000fe20000000800 */
[----:B------:R-:W-:Y:S02]  /*9120*/  FADD.FTZ R165, R165, R162 ;  /* 0x000000a2a5a57221 */ /* 0x000fe40000010000 */
[----:B------:R-:W-:Y:S01]  /*9130*/  FADD.FTZ R158, R158, R159 ;  /* 0x0000009f9e9e7221 */ /* 0x000fe20000010000 */
[C---:B----4-:R-:W-:Y:S03]  /*9140*/  HMMA.16816.F32 R4, R68.reuse, R72, R4 ;  /* 0x000000484404723c */ /* 0x050fe60000001804 */
[----:B------:R-:W-:Y:S02]  /*9150*/  FADD.FTZ R164, R164, R165 ;  /* 0x000000a5a4a47221 */ /* 0x000fe40000010000 */
[----:B------:R-:W-:Y:S01]  /*9160*/  FADD.FTZ R161, R161, R158 ;  /* 0x0000009ea1a17221 */ /* 0x000fe20000010000 */
[----:B------:R-:W2:Y:S01]  /*9170*/  MUFU.EX2 R139, R139 ;  /* 0x0000008b008b7308 */ /* 0x000ea20000000800 */
[----:B------:R-:W-:Y:S01]  /*9180*/  FADD.FTZ R167, R167, R164 ;  /* 0x000000a4a7a77221 */ /* 0x000fe20000010000 */
[C---:B------:R-:W-:Y:S01]  /*9190*/  HMMA.16816.F32 R8, R68.reuse, R74, R8 ;  /* 0x0000004a4408723c */ /* 0x040fe20000001808 */
[----:B------:R-:W3:Y:S03]  /*91a0*/  LDSM.16.MT88.4 R72, [R212+0x4100] ;  /* 0x00410000d448783b */ /* 0x000ee60000004200 */
[----:B-----5:R-:W-:Y:S04]  /*91b0*/  F2FP.PACK_AB R122, R151, R138 ;  /* 0x0000008a977a723e */ /* 0x020fe800000000ff */
[C---:B------:R-:W-:Y:S01]  /*91c0*/  HMMA.16816.F32 R12, R68.reuse, R76, R12 ;  /* 0x0000004c440c723c */ /* 0x040fe2000000180c */
[----:B------:R-:W-:Y:S07]  /*91d0*/  MUFU.EX2 R135, R135 ;  /* 0x0000008700877308 */ /* 0x000fee0000000800 */
[C---:B------:R-:W-:Y:S01]  /*91e0*/  HMMA.16816.F32 R16, R68.reuse, R78, R16 ;  /* 0x0000004e4410723c */ /* 0x040fe20000001810 */
[----:B------:R-:W4:Y:S02]  /*91f0*/  LDSM.16.MT88.4 R76, [R210+0x4100] ;  /* 0x00410000d24c783b */ /* 0x000f240000004200 */
[----:B------:R-:W5:Y:S01]  /*9200*/  MUFU.EX2 R134, R134 ;  /* 0x0000008600867308 */ /* 0x000f620000000800 */
[----:B--2---:R-:W-:Y:S04]  /*9210*/  F2FP.PACK_AB R121, R139, R136 ;  /* 0x000000888b79723e */ /* 0x004fe800000000ff */
[C---:B------:R-:W-:Y:S08]  /*9220*/  HMMA.16816.F32 R20, R68.reuse, R80, R20 ;  /* 0x000000504414723c */ /* 0x040ff00000001814 */
[C---:B------:R-:W-:Y:S01]  /*9230*/  HMMA.16816.F32 R24, R68.reuse, R82, R24 ;  /* 0x000000524418723c */ /* 0x040fe20000001818 */
[----:B------:R-:W2:Y:S07]  /*9240*/  LDSM.16.MT88.4 R80, [R209+0x4100] ;  /* 0x00410000d150783b */ /* 0x000eae0000004200 */
[C---:B-1----:R-:W-:Y:S04]  /*9250*/  HMMA.16816.F32 R28, R68.reuse, R84, R28 ;  /* 0x00000054441c723c */ /* 0x042fe8000000181c */
[----:B-----5:R-:W-:Y:S04]  /*9260*/  F2FP.PACK_AB R123, R134, R135 ;  /* 0x00000087867b723e */ /* 0x020fe800000000ff */
[C---:B------:R-:W-:Y:S01]  /*9270*/  HMMA.16816.F32 R32, R68.reuse, R86, R32 ;  /* 0x000000564420723c */ /* 0x040fe20000001820 */
[----:B------:R-:W1:Y:S07]  /*9280*/  LDSM.16.MT88.4 R84, [R212+0x1900] ;  /* 0x00190000d454783b */ /* 0x000e6e0000004200 */
[C---:B---3--:R-:W-:Y:S08]  /*9290*/  HMMA.16816.F32 R36, R68.reuse, R72, R36 ;  /* 0x000000484424723c */ /* 0x048ff00000001824 */
[C---:B------:R-:W-:Y:S01]  /*92a0*/  HMMA.16816.F32 R40, R68.reuse, R74, R40 ;  /* 0x0000004a4428723c */ /* 0x040fe20000001828 */
[----:B------:R-:W3:Y:S07]  /*92b0*/  LDSM.16.MT88.4 R72, [R210+0x1900] ;  /* 0x00190000d248783b */ /* 0x000eee0000004200 */
[C---:B----4-:R-:W-:Y:S08]  /*92c0*/  HMMA.16816.F32 R44, R68.reuse, R76, R44 ;  /* 0x0000004c442c723c */ /* 0x050ff0000000182c */
[C---:B------:R-:W-:Y:S01]  /*92d0*/  HMMA.16816.F32 R48, R68.reuse, R78, R48 ;  /* 0x0000004e4430723c */ /* 0x040fe20000001830 */
[----:B------:R-:W4:Y:S07]  /*92e0*/  LDSM.16.MT88.4 R76, [R209+0x1900] ;  /* 0x00190000d14c783b */ /* 0x000f2e0000004200 */
[C---:B--2---:R-:W-:Y:S08]  /*92f0*/  HMMA.16816.F32 R52, R68.reuse, R80, R52 ;  /* 0x000000504434723c */ /* 0x044ff00000001834 */
[C---:B------:R-:W-:Y:S01]  /*9300*/  HMMA.16816.F32 R56, R68.reuse, R82, R56 ;  /* 0x000000524438723c */ /* 0x040fe20000001838 */
[----:B------:R-:W2:Y:S07]  /*9310*/  LDSM.16.MT88.4 R80, [R208+0x1900] ;  /* 0x00190000d050783b */ /* 0x000eae0000004200 */
        /* <DEDUP_REMOVED lines=15> */
[----:B------:R-:W-:Y:S01]  /*9410*/  IADD3 R168, R238, -0x1, RZ ;  /* 0xffffffffeea87810 */ /* 0x000fe20007ffe0ff */
[----:B------:R-:W-:Y:S01]  /*9420*/  FADD.FTZ R171, R171, R240 ;  /* 0x000000f0abab7221 */ /* 0x000fe20000010000 */
[C---:B------:R-:W-:Y:S01]  /*9430*/  HMMA.16816.F32 R8, R68.reuse, R86, R8 ;  /* 0x000000564408723c */ /* 0x040fe20000001808 */
[----:B------:R-:W1:Y:S03]  /*9440*/  LDSM.16.MT88.4 R84, [R212+0x4900] ;  /* 0x00490000d454783b */ /* 0x000e660000004200 */
[----:B------:R-:W-:Y:S02]  /*9450*/  FADD.FTZ R2, R150, R171 ;  /* 0x000000ab96027221 */ /* 0x000fe40000010000 */
[----:B------:R-:W-:Y:S02]  /*9460*/  IMAD.MOV.U32 R238, RZ, RZ, R168 ;  /* 0x000000ffffee7224 */ /* 0x000fe400078e00a8 */
[C---:B---3--:R-:W-:Y:S04]  /*9470*/  HMMA.16816.F32 R12, R68.reuse, R72, R12 ;  /* 0x00000048440c723c */ /* 0x048fe8000000180c */
[----:B------:R-:W-:Y:S04]  /*9480*/  FADD.FTZ R2, R157, R2 ;  /* 0x000000029d027221 */ /* 0x000fe80000010000 */
[C---:B------:R-:W-:Y:S01]  /*9490*/  HMMA.16816.F32 R16, R68.reuse, R74, R16 ;  /* 0x0000004a4410723c */ /* 0x040fe20000001810 */
[----:B------:R-:W3:Y:S03]  /*94a0*/  LDSM.16.MT88.4 R72, [R210+0x4900] ;  /* 0x00490000d248783b */ /* 0x000ee60000004200 */
[----:B------:R-:W-:Y:S02]  /*94b0*/  FADD.FTZ R3, R155, R2 ;  /* 0x000000029b037221 */ /* 0x000fe40000010000 */
[----:B------:R-:W-:Y:S02]  /*94c0*/  IMAD.MOV.U32 R2, RZ, RZ, R116 ;  /* 0x000000ffff027224 */ /* 0x000fe400078e0074 */
[C---:B----4-:R-:W-:Y:S04]  /*94d0*/  HMMA.16816.F32 R20, R68.reuse, R76, R20 ;  /* 0x0000004c4414723c */ /* 0x050fe80000001814 */
[----:B------:R-:W-:Y:S04]  /*94e0*/  FADD.FTZ R3, R156, R3 ;  /* 0x000000039c037221 */ /* 0x000fe80000010000 */
[C---:B------:R-:W-:Y:S01]  /*94f0*/  HMMA.16816.F32 R24, R68.reuse, R78, R24 ;  /* 0x0000004e4418723c */ /* 0x040fe20000001818 */
[----:B------:R-:W4:Y:S03]  /*9500*/  LDSM.16.MT88.4 R76, [R212+0x2100] ;  /* 0x00210000d44c783b */ /* 0x000f260000004200 */
[----:B------:R-:W-:Y:S02]  /*9510*/  FADD.FTZ R136, R136, R3 ;  /* 0x0000000388887221 */ /* 0x000fe40000010000 */
[----:B------:R-:W-:Y:S02]  /*9520*/  IMAD.MOV.U32 R3, RZ, RZ, R0 ;  /* 0x000000ffff037224 */ /* 0x000fe400078e0000 */
[C---:B--2---:R-:W-:Y:S04]  /*9530*/  HMMA.16816.F32 R28, R68.reuse, R80, R28 ;  /* 0x00000050441c723c */ /* 0x044fe8000000181c */
[----:B------:R-:W-:Y:S04]  /*9540*/  FADD.FTZ R136, R139, R136 ;  /* 0x000000888b887221 */ /* 0x000fe80000010000 */
[C---:B------:R-:W-:Y:S01]  /*9550*/  HMMA.16816.F32 R32, R68.reuse, R82, R32 ;  /* 0x000000524420723c */ /* 0x040fe20000001820 */
[----:B------:R-:W2:Y:S03]  /*9560*/  LDSM.16.MT88.4 R80, [R210+0x2100] ;  /* 0x00210000d250783b */ /* 0x000ea60000004200 */
[----:B------:R-:W-:Y:S04]  /*9570*/  FADD.FTZ R135, R135, R136 ;  /* 0x0000008887877221 */ /* 0x000fe80000010000 */
[C---:B-1----:R-:W-:Y:S04]  /*9580*/  HMMA.16816.F32 R36, R68.reuse, R84, R36 ;  /* 0x000000544424723c */ /* 0x042fe80000001824 */
[----:B------:R-:W-:Y:S04]  /*9590*/  FADD.FTZ R229, R134, R135 ;  /* 0x0000008786e57221 */ /* 0x000fe80000010000 */
[C---:B------:R-:W-:Y:S01]  /*95a0*/  HMMA.16816.F32 R40, R68.reuse, R86, R40 ;  /* 0x000000564428723c */ /* 0x040fe20000001828 */
[----:B------:R-:W-:Y:S07]  /*95b0*/  LDSM.16.MT88.4 R84, [R208+0x2100] ;  /* 0x00210000d054783b */ /* 0x000fee0000004200 */
[C---:B---3--:R-:W-:Y:S08]  /*95c0*/  HMMA.16816.F32 R44, R68.reuse, R72, R44 ;  /* 0x00000048442c723c */ /* 0x048ff0000000182c */
        /* <DEDUP_REMOVED lines=15> */
[C---:B----4-:R-:W-:Y:S03]  /*96c0*/  HMMA.16816.F32 R4, R68.reuse, R76, R4 ;  /* 0x0000004c4404723c */ /* 0x050fe60000001804 */
[----:B------:R-:W-:Y:S04]  /*96d0*/  FADD.FTZ R245, R245, R152 ;  /* 0x00000098f5f57221 */ /* 0x000fe80000010000 */
        /* <DEDUP_REMOVED lines=8> */
[----:B------:R-:W-:Y:S04]  /*9760*/  FADD.FTZ R228, R151, R138 ;  /* 0x0000008a97e47221 */ /* 0x000fe80000010000 */
        /* <DEDUP_REMOVED lines=9> */
[C---:B------:R-:W-:Y:S08]  /*9800*/  HMMA.16816.F32 R48, R68.reuse, R82, R48 ;  /* 0x000000524430723c */ /* 0x040ff00000001830 */
[C---:B------:R-:W-:Y:S08]  /*9810*/  HMMA.16816.F32 R52, R68.reuse, R88, R52 ;  /* 0x000000584434723c */ /* 0x040ff00000001834 */
[C---:B------:R-:W-:Y:S08]  /*9820*/  HMMA.16816.F32 R56, R68.reuse, R90, R56 ;  /* 0x0000005a4438723c */ /* 0x040ff00000001838 */
[C---:B-1----:R-:W-:Y:S08]  /*9830*/  HMMA.16816.F32 R60, R68.reuse, R72, R60 ;  /* 0x00000048443c723c */ /* 0x042ff0000000183c */
[----:B------:R-:W-:Y:S08]  /*9840*/  HMMA.16816.F32 R64, R68, R74, R64 ;  /* 0x0000004a4440723c */ /* 0x000ff00000001840 */
[C---:B----4-:R-:W-:Y:S01]  /*9850*/  HMMA.16816.F32 R112, R120.reuse, R84, R4 ;  /* 0x000000547870723c */ /* 0x050fe20000001804 */
[----:B------:R-:W1:Y:S07]  /*9860*/  LDSM.16.MT88.4 R4, [R210+0x5900] ;  /* 0x00590000d204783b */ /* 0x000e6e0000004200 */
[C---:B------:R-:W-:Y:S01]  /*9870*/  HMMA.16816.F32 R68, R120.reuse, R86, R8 ;  /* 0x000000567844723c */ /* 0x040fe20000001808 */
[----:B------:R-:W2:Y:S07]  /*9880*/  LDSM.16.MT88.4 R8, [R209+0x5900] ;  /* 0x00590000d108783b */ /* 0x000eae0000004200 */
[C---:B------:R-:W-:Y:S01]  /*9890*/  HMMA.16816.F32 R72, R120.reuse, R92, R12 ;  /* 0x0000005c7848723c */ /* 0x040fe2000000180c */
[----:B------:R-:W3:Y:S07]  /*98a0*/  LDSM.16.MT88.4 R12, [R208+0x5900] ;  /* 0x00590000d00c783b */ /* 0x000eee0000004200 */
        /* <DEDUP_REMOVED lines=8> */
[C---:B------:R-:W-:Y:S08]  /*9930*/  HMMA.16816.F32 R104, R120.reuse, R6, R48 ;  /* 0x000000067868723c */ /* 0x040ff00000001830 */
[C---:B--2---:R-:W-:Y:S08]  /*9940*/  HMMA.16816.F32 R52, R120.reuse, R8, R52 ;  /* 0x000000087834723c */ /* 0x044ff00000001834 */
[C---:B------:R-:W-:Y:S08]  /*9950*/  HMMA.16816.F32 R56, R120.reuse, R10, R56 ;  /* 0x0000000a7838723c */ /* 0x040ff00000001838 */
[C---:B---3--:R-:W-:Y:S07]  /*9960*/  HMMA.16816.F32 R60, R120.reuse, R12, R60 ;  /* 0x0000000c783c723c */ /* 0x048fee000000183c */
[----:B------:R-:W-:Y:S01]  /*9970*/  IMAD.MOV.U32 R12, RZ, RZ, R116 ;  /* 0x000000ffff0c7224 */ /* 0x000fe200078e0074 */
[----:B------:R-:W-:Y:S01]  /*9980*/  HMMA.16816.F32 R64, R120, R14, R64 ;  /* 0x0000000e7840723c */ /* 0x000fe20000001840 */
[----:B------:R-:W-:-:S07]  /*9990*/  @P0 BRA `(.L_x_1830) ;  /* 0xffffc0f000000947 */ /* 0x000fce000383ffff */
.L_x_1819:
        /* <DEDUP_REMOVED lines=22> */
.L_x_1832:
[----:B------:R-:W-:-:S13]  /*9b00*/  ISETP.NE.AND P0, PT, R2, c[0x0][0x32c], PT ;  /* 0x0000cb0002007a0c */ /* 0x000fda0003f05270 */
[----:B------:R-:W-:-:S05]  /*9b10*/  @P0 IMAD.HI.U32 R2, R3, c[0x0][0x330], RZ ;  /* 0x0000cc0003020a27 */ /* 0x000fca00078e00ff */
[----:B------:R-:W-:-:S05]  /*9b20*/  @P0 SHF.R.U32.HI R3, RZ, c[0x0][0x334], R2 ;  /* 0x0000cd00ff030a19 */ /* 0x000fca0000011602 */
.L_x_1833:
[----:B------:R-:W-:-:S05]  /*9b30*/  IMAD R3, R3, c[0x0][0x32c], RZ ;  /* 0x0000cb0003037a24 */ /* 0x000fca00078e02ff */
[----:B------:R-:W-:-:S04]  /*9b40*/  IMNMX R4, R4, R3, !PT ;  /* 0x0000000304047217 */ /* 0x000fc80007800200 */
.L_x_1831:
        /* <DEDUP_REMOVED lines=15> */
.L_x_1837:
        /* <DEDUP_REMOVED lines=56> */
.L_x_1835:
        /* <DEDUP_REMOVED lines=35> */
[----:B------:R-:W-:Y:S01]  /*a1f0*/  HMMA.16816.F32 R48, R144, R154, R48 ;  /* 0x0000009a9030723c */ /* 0x000fe20000001830 */
[----:B------:R-:W4:Y:S07]  /*a200*/  LDSM.16.M88.4 R152, [R202] ;  /* 0x00000000ca98783b */ /* 0x000f2e0000000200 */
        /* <DEDUP_REMOVED lines=32> */
[----:B------:R-:W2:Y:S07]  /*a410*/  LDSM.16.M88.4 R164, [R199] ;  /* 0x00000000c7a4783b */ /* 0x000eae0000000200 */
[C---:B-1----:R-:W-:Y:S08]  /*a420*/  HMMA.16816.F32 R44, R176.reuse, R128, R44 ;  /* 0x00000080b02c723c */ /* 0x042ff0000000182c */
[----:B------:R-:W-:Y:S01]  /*a430*/  HMMA.16816.F32 R48, R176, R130, R48 ;  /* 0x00000082b030723c */ /* 0x000fe20000001830 */
[----:B------:R-:W1:Y:S07]  /*a440*/  LDSM.16.M88.4 R128, [R198] ;  /* 0x00000000c680783b */ /* 0x000e6e0000000200 */
[C---:B---3--:R-:W-:Y:S08]  /*a450*/  HMMA.16816.F32 R4, R180.reuse, R132, R4 ;  /* 0x00000084b404723c */ /* 0x048ff00000001804 */
[C---:B------:R-:W-:Y:S01]  /*a460*/  HMMA.16816.F32 R8, R180.reuse, R134, R8 ;  /* 0x00000086b408723c */ /* 0x040fe20000001808 */
[----:B------:R-:W3:Y:S07]  /*a470*/  LDSM.16.M88.4 R132, [R197] ;  /* 0x00000000c584783b */ /* 0x000eee0000000200 */
[C---:B----4-:R-:W-:Y:S08]  /*a480*/  HMMA.16816.F32 R12, R180.reuse, R136, R12 ;  /* 0x00000088b40c723c */ /* 0x050ff0000000180c */
[C---:B------:R-:W-:Y:S01]  /*a490*/  HMMA.16816.F32 R16, R180.reuse, R138, R16 ;  /* 0x0000008ab410723c */ /* 0x040fe20000001810 */
[----:B------:R-:W4:Y:S07]  /*a4a0*/  LDSM.16.M88.4 R136, [R196] ;  /* 0x00000000c488783b */ /* 0x000f2e0000000200 */
        /* <DEDUP_REMOVED lines=47> */
[C---:B---3--:R-:W-:Y:S08]  /*a7a0*/  HMMA.16816.F32 R12, R192.reuse, R132, R12 ;  /* 0x00000084c00c723c */ /* 0x048ff0000000180c */
[C---:B------:R-:W-:Y:S08]  /*a7b0*/  HMMA.16816.F32 R16, R192.reuse, R134, R16 ;  /* 0x00000086c010723c */ /* 0x040ff00000001810 */
[C---:B----4-:R-:W-:Y:S08]  /*a7c0*/  HMMA.16816.F32 R20, R192.reuse, R136, R20 ;  /* 0x00000088c014723c */ /* 0x050ff00000001814 */
        /* <DEDUP_REMOVED lines=61> */
.L_x_1836:
[----:B------:R-:W-:Y:S01]  /*aba0*/  FMNMX.FTZ R0, R4, R3, !PT ;  /* 0x0000000304007209 */ /* 0x000fe20007810000 */
[----:B-1----:R-:W-:Y:S01]  /*abb0*/  LDSM.16.MT88.4 R128, [R210+0x100] ;  /* 0x00010000d280783b */ /* 0x002fe20000004200 */
        /* <DEDUP_REMOVED lines=47> */
[----:B------:R-:W-:Y:S02]  /*aeb0*/  ISETP.GT.AND P0, PT, R238, R239, PT ;  /* 0x000000efee00720c */ /* 0x000fe40003f04270 */
[----:B------:R-:W-:Y:S02]  /*aec0*/  FMNMX.FTZ R122, R49, R0, !PT ;  /* 0x00000000317a7209 */ /* 0x000fe40007810000 */
[----:B------:R-:W-:Y:S03]  /*aed0*/  FMNMX.FTZ R0, R50, R121, !PT ;  /* 0x0000007932007209 */ /* 0x000fe60007810000 */
[----:B------:R-:W-:Y:S01]  /*aee0*/  SHFL.BFLY PT, R123, R122, 0x2, 0x1f ;  /* 0x0c401f007a7b7f89 */ /* 0x000fe200000e0000 */
[----:B------:R-:W-:Y:S07]  /*aef0*/  FMNMX.FTZ R118, R51, R0, !PT ;  /* 0x0000000033767209 */ /* 0x000fee0007810000 */
        /* <DEDUP_REMOVED lines=8> */
[--C-:B------:R-:W-:Y:S01]  /*af80*/  FFMA.FTZ R6, R6, c[0x0][0x2d0], -R143.reuse ;  /* 0x0000b40006067a23 */ /* 0x100fe2000001088f */
[----:B------:R-:W1:Y:S01]  /*af90*/  LDSM.16.MT88.4 R120, [R212+0x100] ;  /* 0x00010000d478783b */ /* 0x000e620000004200 */
[----:B------:R-:W-:Y:S02]  /*afa0*/  FFMA.FTZ R7, R7, c[0x0][0x2d0], -R143 ;  /* 0x0000b40007077a23 */ /* 0x000fe4000001088f */
[C---:B------:R-:W-:Y:S02]  /*afb0*/  FADD.FTZ R2, -R0.reuse, R3 ;  /* 0x0000000300027221 */ /* 0x040fe40000010100 */
[----:B------:R-:W-:Y:S01]  /*afc0*/  FMUL.FTZ R150, R0, c[0x0][0x2d0] ;  /* 0x0000b40000967a20 */ /* 0x000fe20000410000 */
[----:B------:R-:W-:Y:S01]  /*afd0*/  MUFU.EX2 R6, R6 ;  /* 0x0000000600067308 */ /* 0x000fe20000000800 */
[----:B------:R-:W-:Y:S02]  /*afe0*/  FMUL.FTZ R3, R2, c[0x0][0x2d0] ;  /* 0x0000b40002037a20 */ /* 0x000fe40000410000 */
[----:B------:R-:W-:Y:S02]  /*aff0*/  FADD.FTZ R2, -R116, R117 ;  /* 0x0000007574027221 */ /* 0x000fe40000010100 */
[--C-:B------:R-:W-:Y:S02]  /*b000*/  FFMA.FTZ R140, R4, c[0x0][0x2d0], -R150.reuse ;  /* 0x0000b400048c7a23 */ /* 0x100fe40000010896 */
[----:B------:R-:W-:Y:S02]  /*b010*/  FMUL.FTZ R117, R2, c[0x0][0x2d0] ;  /* 0x0000b40002757a20 */ /* 0x000fe40000410000 */
[--C-:B------:R-:W-:Y:S01]  /*b020*/  FFMA.FTZ R5, R5, c[0x0][0x2d0], -R150.reuse ;  /* 0x0000b40005057a23 */ /* 0x100fe20000010896 */
[----:B------:R-:W2:Y:S01]  /*b030*/  MUFU.EX2 R3, R3 ;  /* 0x0000000300037308 */ /* 0x000ea20000000800 */
[--C-:B------:R-:W-:Y:S02]  /*b040*/  FFMA.FTZ R118, R8, c[0x0][0x2d0], -R150.reuse ;  /* 0x0000b40008767a23 */ /* 0x100fe40000010896 */
[--C-:B------:R-:W-:Y:S02]  /*b050*/  FFMA.FTZ R119, R9, c[0x0][0x2d0], -R150.reuse ;  /* 0x0000b40009777a23 */ /* 0x100fe40000010896 */
[--C-:B------:R-:W-:Y:S02]  /*b060*/  FFMA.FTZ R142, R11, c[0x0][0x2d0], -R143.reuse ;  /* 0x0000b4000b8e7a23 */ /* 0x100fe4000001088f */
[--C-:B------:R-:W-:Y:S02]  /*b070*/  FFMA.FTZ R155, R36, c[0x0][0x2d0], -R150.reuse ;  /* 0x0000b400249b7a23 */ /* 0x100fe40000010896 */
[--C-:B------:R-:W-:Y:S01]  /*b080*/  FFMA.FTZ R158, R37, c[0x0][0x2d0], -R150.reuse ;  /* 0x0000b400259e7a23 */ /* 0x100fe20000010896 */
[----:B------:R3:W4:Y:S01]  /*b090*/  MUFU.EX2 R2, R117 ;  /* 0x0000007500027308 */ /* 0x0007220000000800 */
        /* <DEDUP_REMOVED lines=8> */
[C---:B--2---:R-:W-:Y:S01]  /*b120*/  FMUL.FTZ R8, R3.reuse, R112 ;  /* 0x0000007003087220 */ /* 0x044fe20000410000 */
[----:B------:R-:W-:Y:S01]  /*b130*/  LDSM.16.MT88.4 R40, [R210+0x2900] ;  /* 0x00290000d228783b */ /* 0x000fe20000004200 */
[C---:B------:R-:W-:Y:S02]  /*b140*/  FMUL.FTZ R9, R3.reuse, R113 ;  /* 0x0000007103097220 */ /* 0x040fe40000410000 */
[C---:B------:R-:W-:Y:S01]  /*b150*/  FMUL.FTZ R68, R3.reuse, R68 ;  /* 0x0000004403447220 */ /* 0x040fe20000410000 */
[----:B------:R-:W2:Y:S01]  /*b160*/  MUFU.EX2 R5, R5 ;  /* 0x0000000500057308 */ /* 0x000ea20000000800 */
[C---:B------:R-:W-:Y:S02]  /*b170*/  FMUL.FTZ R69, R3.reuse, R69 ;  /* 0x0000004503457220 */ /* 0x040fe40000410000 */
[C---:B------:R-:W-:Y:S02]  /*b180*/  FMUL.FTZ R72, R3.reuse, R72 ;  /* 0x0000004803487220 */ /* 0x040fe40000410000 */
[--C-:B---3--:R-:W-:Y:S02]  /*b190*/  FFMA.FTZ R117, R10, c[0x0][0x2d0], -R143.reuse ;  /* 0x0000b4000a757a23 */ /* 0x108fe4000001088f */
[C---:B----4-:R-:W-:Y:S02]  /*b1a0*/  FMUL.FTZ R10, R2.reuse, R114 ;  /* 0x00000072020a7220 */ /* 0x050fe40000410000 */
        /* <DEDUP_REMOVED lines=19> */
[----:B------:R-:W-:Y:S01]  /*b2e0*/  FMUL.FTZ R85, R3, R85 ;  /* 0x0000005503557220 */ /* 0x000fe20000410000 */
[----:B------:R-:W-:Y:S01]  /*b2f0*/  MUFU.EX2 R117, R117 ;  /* 0x0000007500757308 */ /* 0x000fe20000000800 */
[C---:B------:R-:W-:Y:S02]  /*b300*/  FMUL.FTZ R86, R2.reuse, R86 ;  /* 0x0000005602567220 */ /* 0x040fe40000410000 */
[----:B------:R-:W-:Y:S01]  /*b310*/  FMUL.FTZ R87, R2, R87 ;  /* 0x0000005702577220 */ /* 0x000fe20000410000 */
[----:B---3--:R-:W-:Y:S01]  /*b320*/  F2FP.PACK_AB R114, R119, R118 ;  /* 0x000000767772723e */ /* 0x008fe200000000ff */
[--C-:B------:R-:W-:Y:S02]  /*b330*/  FFMA.FTZ R163, R44, c[0x0][0x2d0], -R150.reuse ;  /* 0x0000b4002ca37a23 */ /* 0x100fe40000010896 */
[--C-:B------:R-:W-:Y:S02]  /*b340*/  FFMA.FTZ R166, R45, c[0x0][0x2d0], -R150.reuse ;  /* 0x0000b4002da67a23 */ /* 0x100fe40000010896 */
[--C-:B------:R-:W-:Y:S01]  /*b350*/  FFMA.FTZ R165, R46, c[0x0][0x2d0], -R143.reuse ;  /* 0x0000b4002ea57a23 */ /* 0x100fe2000001088f */
[----:B------:R-:W3:Y:S01]  /*b360*/  MUFU.EX2 R142, R142 ;  /* 0x0000008e008e7308 */ /* 0x000ee20000000800 */
[--C-:B------:R-:W-:Y:S02]  /*b370*/  FFMA.FTZ R168, R47, c[0x0][0x2d0], -R143.reuse ;  /* 0x0000b4002fa87a23 */ /* 0x100fe4000001088f */
[----:B------:R-:W-:Y:S01]  /*b380*/  LDSM.16.MT88.4 R44, [R209+0x2900] ;  /* 0x00290000d12c783b */ /* 0x000fe20000004200 */
[----:B--2---:R-:W-:Y:S01]  /*b390*/  F2FP.PACK_AB R113, R7, R6 ;  /* 0x000000060771723e */ /* 0x004fe200000000ff */
        /* <DEDUP_REMOVED lines=8> */
[----:B------:R-:W-:Y:S01]  /*b420*/  FMUL.FTZ R95, R2, R95 ;  /* 0x0000005f025f7220 */ /* 0x000fe20000410000 */
[----:B------:R-:W-:Y:S01]  /*b430*/  MUFU.EX2 R158, R158 ;  /* 0x0000009e009e7308 */ /* 0x000fe20000000800 */
[C---:B------:R-:W-:Y:S02]  /*b440*/  FMUL.FTZ R96, R3.reuse, R96 ;  /* 0x0000006003607220 */ /* 0x040fe40000410000 */
        /* <DEDUP_REMOVED lines=10> */
[----:B------:R-:W1:Y:S01]  /*b4f0*/  LDSM.16.MT88.4 R120, [R208+0x100] ;  /* 0x00010000d078783b */ /* 0x000e620000004200 */
[----:B------:R-:W-:Y:S02]  /*b500*/  MUFU.EX2 R160, R160 ;  /* 0x000000a000a07308 */ /* 0x000fe40000000800 */
[----:B------:R-:W-:Y:S02]  /*b510*/  FMUL.FTZ R103, R2, R103 ;  /* 0x0000006702677220 */ /* 0x000fe40000410000 */
[--C-:B------:R-:W-:Y:S02]  /*b520*/  FFMA.FTZ R141, R12, c[0x0][0x2d0], -R150.reuse ;  /* 0x0000b4000c8d7a23 */ /* 0x100fe40000010896 */
[C---:B------:R-:W-:Y:S04]  /*b530*/  HMMA.16816.F32 R72, R112.reuse, R128, R72 ;  /* 0x000000807048723c */ /* 0x040fe80000001848 */
[----:B------:R-:W-:Y:S01]  /*b540*/  FMUL.FTZ R12, R3, R108 ;  /* 0x0000006c030c7220 */ /* 0x000fe20000410000 */
[----:B------:R-:W-:Y:S01]  /*b550*/  MUFU.EX2 R141, R141 ;  /* 0x0000008d008d7308 */ /* 0x000fe20000000800 */
[--C-:B------:R-:W-:Y:S02]  /*b560*/  FFMA.FTZ R148, R13, c[0x0][0x2d0], -R150.reuse ;  /* 0x0000b4000d947a23 */ /* 0x100fe40000010896 */
[C---:B------:R-:W-:Y:S01]  /*b570*/  HMMA.16816.F32 R76, R112.reuse, R130, R76 ;  /* 0x00000082704c723c */ /* 0x040fe2000000184c */
[----:B------:R-:W2:Y:S03]  /*b580*/  LDSM.16.MT88.4 R128, [R212+0x3100] ;  /* 0x00310000d480783b */ /* 0x000ea60000004200 */
[----:B------:R-:W-:Y:S02]  /*b590*/  FMUL.FTZ R13, R3, R109 ;  /* 0x0000006d030d7220 */ /* 0x000fe40000410000 */
[--C-:B------:R-:W-:Y:S01]  /*b5a0*/  FFMA.FTZ R149, R14, c[0x0][0x2d0], -R143.reuse ;  /* 0x0000b4000e957a23 */ /* 0x100fe2000001088f */
[----:B------:R-:W3:Y:S01]  /*b5b0*/  MUFU.EX2 R148, R148 ;  /* 0x0000009400947308 */ /* 0x000ee20000000800 */
[C---:B------:R-:W-:Y:S04]  /*b5c0*/  HMMA.16816.F32 R80, R112.reuse, R132, R80 ;  /* 0x000000847050723c */ /* 0x040fe80000001850 */
[C---:B------:R-:W-:Y:S02]  /*b5d0*/  FMUL.FTZ R14, R2.reuse, R110 ;  /* 0x0000006e020e7220 */ /* 0x040fe40000410000 */
[--C-:B------:R-:W-:Y:S02]  /*b5e0*/  FFMA.FTZ R152, R15, c[0x0][0x2d0], -R143.reuse ;  /* 0x0000b4000f987a23 */ /* 0x100fe4000001088f */
[C---:B------:R-:W-:Y:S01]  /*b5f0*/  HMMA.16816.F32 R84, R112.reuse, R134, R84 ;  /* 0x000000867054723c */ /* 0x040fe20000001854 */
[----:B------:R-:W4:Y:S01]  /*b600*/  LDSM.16.MT88.4 R132, [R210+0x3100] ;  /* 0x00310000d284783b */ /* 0x000f220000004200 */
[----:B------:R-:W-:Y:S02]  /*b610*/  MUFU.EX2 R149, R149 ;  /* 0x0000009500957308 */ /* 0x000fe40000000800 */
[C---:B------:R-:W-:Y:S02]  /*b620*/  FMUL.FTZ R15, R2.reuse, R111 ;  /* 0x0000006f020f7220 */ /* 0x040fe40000410000 */
[C---:B------:R-:W-:Y:S02]  /*b630*/  FMUL.FTZ R104, R3.reuse, R104 ;  /* 0x0000006803687220 */ /* 0x040fe40000410000 */
[C---:B------:R-:W-:Y:S01]  /*b640*/  FMUL.FTZ R105, R3.reuse, R105 ;  /* 0x0000006903697220 */ /* 0x040fe20000410000 */
[C---:B-1----:R-:W-:Y:S01]  /*b650*/  HMMA.16816.F32 R88, R112.reuse, R120, R88 ;  /* 0x000000787058723c */ /* 0x042fe20000001858 */
[----:B------:R-:W-:Y:S02]  /*b660*/  LDSM.16.MT88.4 R108, [R208+0x3100] ;  /* 0x00310000d06c783b */ /* 0x000fe40000004200 */
[C---:B------:R-:W-:Y:S01]  /*b670*/  FMUL.FTZ R106, R2.reuse, R106 ;  /* 0x0000006a026a7220 */ /* 0x040fe20000410000 */
[----:B------:R-:W1:Y:S01]  /*b680*/  MUFU.EX2 R152, R152 ;  /* 0x0000009800987308 */ /* 0x000e620000000800 */
[C---:B------:R-:W-:Y:S02]  /*b690*/  FMUL.FTZ R107, R2.reuse, R107 ;  /* 0x0000006b026b7220 */ /* 0x040fe40000410000 */
[C---:B------:R-:W-:Y:S01]  /*b6a0*/  FMUL.FTZ R52, R3.reuse, R52 ;  /* 0x0000003403347220 */ /* 0x040fe20000410000 */
[C---:B------:R-:W-:Y:S01]  /*b6b0*/  HMMA.16816.F32 R92, R112.reuse, R122, R92 ;  /* 0x0000007a705c723c */ /* 0x040fe2000000185c */
[----:B------:R-:W5:Y:S03]  /*b6c0*/  LDSM.16.MT88.4 R120, [R209+0x3100] ;  /* 0x00310000d178783b */ /* 0x000f660000004200 */
[C---:B------:R-:W-:Y:S02]  /*b6d0*/  FMUL.FTZ R53, R3.reuse, R53 ;  /* 0x0000003503357220 */ /* 0x040fe40000410000 */
[C---:B------:R-:W-:Y:S01]  /*b6e0*/  FMUL.FTZ R54, R2.reuse, R54 ;  /* 0x0000003602367220 */ /* 0x040fe20000410000 */
[----:B------:R-:W-:Y:S01]  /*b6f0*/  MUFU.EX2 R159, R159 ;  /* 0x0000009f009f7308 */ /* 0x000fe20000000800 */
[C---:B--2---:R-:W-:Y:S04]  /*b700*/  HMMA.16816.F32 R96, R112.reuse, R128, R96 ;  /* 0x000000807060723c */ /* 0x044fe80000001860 */
[C---:B------:R-:W-:Y:S02]  /*b710*/  FMUL.FTZ R55, R2.reuse, R55 ;  /* 0x0000003702377220 */ /* 0x040fe40000410000 */
[C---:B------:R-:W-:Y:S02]  /*b720*/  FMUL.FTZ R56, R3.reuse, R56 ;  /* 0x0000003803387220 */ /* 0x040fe40000410000 */
[C---:B------:R-:W-:Y:S01]  /*b730*/  HMMA.16816.F32 R100, R112.reuse, R130, R100 ;  /* 0x000000827064723c */ /* 0x040fe20000001864 */
[----:B------:R-:W2:Y:S01]  /*b740*/  LDSM.16.MT88.4 R128, [R212+0x900] ;  /* 0x00090000d480783b */ /* 0x000ea20000004200 */
[----:B------:R-:W-:Y:S02]  /*b750*/  MUFU.EX2 R162, R162 ;  /* 0x000000a200a27308 */ /* 0x000fe40000000800 */
[C---:B------:R-:W-:Y:S02]  /*b760*/  FMUL.FTZ R57, R3.reuse, R57 ;  /* 0x0000003903397220 */ /* 0x040fe40000410000 */
[C---:B------:R-:W-:Y:S02]  /*b770*/  FMUL.FTZ R58, R2.reuse, R58 ;  /* 0x0000003a023a7220 */ /* 0x040fe40000410000 */
[C---:B----4-:R-:W-:Y:S04]  /*b780*/  HMMA.16816.F32 R12, R112.reuse, R132, R12 ;  /* 0x00000084700c723c */ /* 0x050fe8000000180c */
[----:B------:R-:W-:Y:S01]  /*b790*/  FMUL.FTZ R59, R2, R59 ;  /* 0x0000003b023b7220 */ /* 0x000fe20000410000 */
[----:B------:R-:W-:Y:S01]  /*b7a0*/  MUFU.EX2 R161, R161 ;  /* 0x000000a100a17308 */ /* 0x000fe20000000800 */
[----:B------:R-:W-:Y:S02]  /*b7b0*/  FMUL.FTZ R60, R3, R60 ;  /* 0x0000003c033c7220 */ /* 0x000fe40000410000 */
[C---:B------:R-:W-:Y:S01]  /*b7c0*/  HMMA.16816.F32 R104, R112.reuse, R134, R104 ;  /* 0x000000867068723c */ /* 0x040fe20000001868 */
[----:B------:R-:W4:Y:S03]  /*b7d0*/  LDSM.16.MT88.4 R132, [R210+0x900] ;  /* 0x00090000d284783b */ /* 0x000f260000004200 */
[--C-:B------:R-:W-:Y:S01]  /*b7e0*/  FFMA.FTZ R151, R16, c[0x0][0x2d0], -R150.reuse ;  /* 0x0000b40010977a23 */ /* 0x100fe20000010896 */
[----:B---3--:R-:W-:Y:S01]  /*b7f0*/  F2FP.PACK_AB R16, R148, R141 ;  /* 0x0000008d9410723e */ /* 0x008fe200000000ff */
[--C-:B------:R-:W-:Y:S01]  /*b800*/  FFMA.FTZ R154, R17, c[0x0][0x2d0], -R150.reuse ;  /* 0x0000b400119a7a23 */ /* 0x100fe20000010896 */
[----:B-1----:R-:W-:Y:S01]  /*b810*/  F2FP.PACK_AB R17, R152, R149 ;  /* 0x000000959811723e */ /* 0x002fe200000000ff */
[--C-:B------:R-:W-:Y:S01]  /*b820*/  FFMA.FTZ R153, R18, c[0x0][0x2d0], -R143.reuse ;  /* 0x0000b40012997a23 */ /* 0x100fe2000001088f */
[C---:B-----5:R-:W-:Y:S01]  /*b830*/  HMMA.16816.F32 R52, R112.reuse, R120, R52 ;  /* 0x000000787034723c */ /* 0x060fe20000001834 */
[----:B------:R-:W-:Y:S02]  /*b840*/  MUFU.EX2 R151, R151 ;  /* 0x0000009700977308 */ /* 0x000fe40000000800 */
[--C-:B------:R-:W-:Y:S02]  /*b850*/  FFMA.FTZ R156, R19, c[0x0][0x2d0], -R143.reuse ;  /* 0x0000b400139c7a23 */ /* 0x100fe4000001088f */
[C---:B------:R-:W-:Y:S02]  /*b860*/  FMUL.FTZ R61, R3.reuse, R61 ;  /* 0x0000003d033d7220 */ /* 0x040fe40000410000 */
[C---:B------:R-:W-:Y:S01]  /*b870*/  FMUL.FTZ R62, R2.reuse, R62 ;  /* 0x0000003e023e7220 */ /* 0x040fe20000410000 */
[C---:B------:R-:W-:Y:S01]  /*b880*/  HMMA.16816.F32 R56, R112.reuse, R122, R56 ;  /* 0x0000007a7038723c */ /* 0x040fe20000001838 */
[----:B------:R-:W1:Y:S02]  /*b890*/  LDSM.16.MT88.4 R120, [R209+0x900] ;  /* 0x00090000d178783b */ /* 0x000e640000004200 */
[----:B------:R-:W3:Y:S01]  /*b8a0*/  MUFU.EX2 R154, R154 ;  /* 0x0000009a009a7308 */ /* 0x000ee20000000800 */
[C---:B------:R-:W-:Y:S02]  /*b8b0*/  FMUL.FTZ R63, R2.reuse, R63 ;  /* 0x0000003f023f7220 */ /* 0x040fe40000410000 */
[C---:B------:R-:W-:Y:S02]  /*b8c0*/  FMUL.FTZ R64, R3.reuse, R64 ;  /* 0x0000004003407220 */ /* 0x040fe40000410000 */
[C---:B------:R-:W-:Y:S03]  /*b8d0*/  FMUL.FTZ R65, R3.reuse, R65 ;  /* 0x0000004103417220 */ /* 0x040fe60000410000 */
[C---:B------:R-:W-:Y:S02]  /*b8e0*/  HMMA.16816.F32 R60, R112.reuse, R108, R60 ;  /* 0x0000006c703c723c */ /* 0x040fe4000000183c */
[----:B------:R-:W-:Y:S01]  /*b8f0*/  MUFU.EX2 R153, R153 ;  /* 0x0000009900997308 */ /* 0x000fe20000000800 */
[C---:B------:R-:W-:Y:S02]  /*b900*/  FMUL.FTZ R66, R2.reuse, R66 ;  /* 0x0000004202427220 */ /* 0x040fe40000410000 */
[----:B------:R-:W-:Y:S02]  /*b910*/  FMUL.FTZ R67, R2, R67 ;  /* 0x0000004302437220 */ /* 0x000fe40000410000 */
[----:B------:R-:W-:Y:S02]  /*b920*/  FFMA.FTZ R48, R48, c[0x0][0x2d0], -R150 ;  /* 0x0000b40030307a23 */ /* 0x000fe40000010896 */
[----:B------:R-:W-:Y:S03]  /*b930*/  FFMA.FTZ R50, R50, c[0x0][0x2d0], -R143 ;  /* 0x0000b40032327a23 */ /* 0x000fe6000001088f */
[----:B------:R-:W-:Y:S01]  /*b940*/  HMMA.16816.F32 R64, R112, R110, R64 ;  /* 0x0000006e7040723c */ /* 0x000fe20000001840 */
[----:B------:R-:W5:Y:S01]  /*b950*/  MUFU.EX2 R156, R156 ;  /* 0x0000009c009c7308 */ /* 0x000f620000000800 */
[----:B------:R-:W1:Y:S01]  /*b960*/  LDSM.16.MT88.4 R108, [R212+0x3900] ;  /* 0x00390000d46c783b */ /* 0x000e620000004200 */
[----:B------:R-:W-:Y:S01]  /*b970*/  FFMA.FTZ R140, R3, R228, R140 ;  /* 0x000000e4038c7223 */ /* 0x000fe2000001008c */
[----:B---3--:R-:W-:Y:S01]  /*b980*/  F2FP.PACK_AB R18, R154, R151 ;  /* 0x000000979a12723e */ /* 0x008fe200000000ff */
[----:B------:R-:W-:Y:S01]  /*b990*/  FFMA.FTZ R6, R2, R229, R6 ;  /* 0x000000e502067223 */ /* 0x000fe20000010006 */
[----:B------:R-:W-:Y:S01]  /*b9a0*/  MOV R3, R0 ;  /* 0x0000000000037202 */ /* 0x000fe20000000f00 */
[----:B------:R-:W-:Y:S02]  /*b9b0*/  FADD.FTZ R5, R5, R140 ;  /* 0x0000008c05057221 */ /* 0x000fe40000010000 */
[----:B------:R-:W-:Y:S01]  /*b9c0*/  FADD.FTZ R6, R7, R6 ;  /* 0x0000000607067221 */ /* 0x000fe20000010000 */
[----:B------:R-:W3:Y:S01]  /*b9d0*/  LDSM.16.MT88.4 R112, [R210+0x3900] ;  /* 0x00390000d270783b */ /* 0x000ee20000004200 */
[----:B------:R-:W-:Y:S01]  /*b9e0*/  MUFU.EX2 R164, R164 ;  /* 0x000000a400a47308 */ /* 0x000fe20000000800 */
[----:B------:R-:W-:Y:S02]  /*b9f0*/  FADD.FTZ R118, R118, R5 ;  /* 0x0000000576767221 */ /* 0x000fe40000010000 */
[----:B------:R-:W-:Y:S02]  /*ba00*/  FADD.FTZ R117, R117, R6 ;  /* 0x0000000675757221 */ /* 0x000fe40000010000 */
[----:B------:R-:W-:Y:S02]  /*ba10*/  FADD.FTZ R118, R119, R118 ;  /* 0x0000007677767221 */ /* 0x000fe40000010000 */
[----:B------:R-:W-:Y:S01]  /*ba20*/  FADD.FTZ R142, R142, R117 ;  /* 0x000000758e8e7221 */ /* 0x000fe20000010000 */
[----:B------:R-:W-:Y:S01]  /*ba30*/  MOV R117, R116 ;  /* 0x0000007400757202 */ /* 0x000fe20000000f00 */
[----:B------:R-:W-:Y:S01]  /*ba40*/  FADD.FTZ R141, R141, R118 ;  /* 0x000000768d8d7221 */ /* 0x000fe20000010000 */
[----:B------:R-:W-:Y:S01]  /*ba50*/  MUFU.EX2 R163, R163 ;  /* 0x000000a300a37308 */ /* 0x000fe20000000800 */
[----:B------:R-:W-:Y:S02]  /*ba60*/  FADD.FTZ R149, R149, R142 ;  /* 0x0000008e95957221 */ /* 0x000fe40000010000 */
[----:B------:R-:W-:Y:S01]  /*ba70*/  FADD.FTZ R148, R148, R141 ;  /* 0x0000008d94947221 */ /* 0x000fe20000010000 */
[----:B-----5:R-:W-:Y:S01]  /*ba80*/  F2FP.PACK_AB R19, R156, R153 ;  /* 0x000000999c13723e */ /* 0x020fe200000000ff */
[----:B------:R-:W-:Y:S02]  /*ba90*/  FADD.FTZ R152, R152, R149 ;  /* 0x0000009598987221 */ /* 0x000fe40000010000 */
[----:B------:R-:W-:Y:S02]  /*baa0*/  FADD.FTZ R151, R151, R148 ;  /* 0x0000009497977221 */ /* 0x000fe40000010000 */
[----:B------:R-:W-:Y:S01]  /*bab0*/  FADD.FTZ R5, R153, R152 ;  /* 0x0000009899057221 */ /* 0x000fe20000010000 */
[----:B------:R-:W-:Y:S01]  /*bac0*/  MUFU.EX2 R166, R166 ;  /* 0x000000a600a67308 */ /* 0x000fe20000000800 */
[C---:B--2---:R-:W-:Y:S05]  /*bad0*/  HMMA.16816.F32 R8, R16.reuse, R128, R8 ;  /* 0x000000801008723c */ /* 0x044fea0000001808 */
[----:B------:R-:W-:Y:S02]  /*bae0*/  FADD.FTZ R154, R154, R151 ;  /* 0x000000979a9a7221 */ /* 0x000fe40000010000 */
[--C-:B------:R-:W-:Y:S01]  /*baf0*/  FFMA.FTZ R129, R20, c[0x0][0x2d0], -R150.reuse ;  /* 0x0000b40014817a23 */ /* 0x100fe20000010896 */
[C---:B------:R-:W-:Y:S01]  /*bb00*/  HMMA.16816.F32 R68, R16.reuse, R130, R68 ;  /* 0x000000821044723c */ /* 0x040fe20000001844 */
[----:B------:R-:W-:Y:S03]  /*bb10*/  MUFU.EX2 R165, R165 ;  /* 0x000000a500a57308 */ /* 0x000fe60000000800 */
[--C-:B------:R-:W-:Y:S02]  /*bb20*/  FFMA.FTZ R128, R21, c[0x0][0x2d0], -R150.reuse ;  /* 0x0000b40015807a23 */ /* 0x100fe40000010896 */
[----:B------:R-:W-:Y:S02]  /*bb30*/  FADD.FTZ R5, R156, R5 ;  /* 0x000000059c057221 */ /* 0x000fe40000010000 */
[C---:B----4-:R-:W-:Y:S03]  /*bb40*/  HMMA.16816.F32 R72, R16.reuse, R132, R72 ;  /* 0x000000841048723c */ /* 0x050fe60000001848 */
[----:B------:R-:W-:Y:S01]  /*bb50*/  MUFU.EX2 R129, R129 ;  /* 0x0000008100817308 */ /* 0x000fe20000000800 */
[--C-:B------:R-:W-:Y:S02]  /*bb60*/  FFMA.FTZ R130, R22, c[0x0][0x2d0], -R143.reuse ;  /* 0x0000b40016827a23 */ /* 0x100fe4000001088f */
[--C-:B------:R-:W-:Y:S02]  /*bb70*/  FFMA.FTZ R131, R23, c[0x0][0x2d0], -R143.reuse ;  /* 0x0000b40017837a23 */ /* 0x100fe4000001088f */
[C---:B------:R-:W-:Y:S01]  /*bb80*/  HMMA.16816.F32 R76, R16.reuse, R134, R76 ;  /* 0x00000086104c723c */ /* 0x040fe2000000184c */
[----:B------:R-:W-:Y:S03]  /*bb90*/  LDSM.16.MT88.4 R20, [R208+0x3900] ;  /* 0x00390000d014783b */ /* 0x000fe60000004200 */
[--C-:B------:R-:W-:Y:S01]  /*bba0*/  FFMA.FTZ R132, R24, c[0x0][0x2d0], -R150.reuse ;  /* 0x0000b40018847a23 */ /* 0x100fe20000010896 */
[----:B------:R-:W2:Y:S01]  /*bbb0*/  MUFU.EX2 R128, R128 ;  /* 0x0000008000807308 */ /* 0x000ea20000000800 */
[--C-:B------:R-:W-:Y:S02]  /*bbc0*/  FFMA.FTZ R133, R25, c[0x0][0x2d0], -R150.reuse ;  /* 0x0000b40019857a23 */ /* 0x100fe40000010896 */
[C---:B-1----:R-:W-:Y:S04]  /*bbd0*/  HMMA.16816.F32 R80, R16.reuse, R120, R80 ;  /* 0x000000781050723c */ /* 0x042fe80000001850 */
[--C-:B------:R-:W-:Y:S02]  /*bbe0*/  FFMA.FTZ R134, R26, c[0x0][0x2d0], -R143.reuse ;  /* 0x0000b4001a867a23 */ /* 0x100fe4000001088f */
[--C-:B------:R-:W-:Y:S01]  /*bbf0*/  FFMA.FTZ R135, R27, c[0x0][0x2d0], -R143.reuse ;  /* 0x0000b4001b877a23 */ /* 0x100fe2000001088f */
[----:B------:R-:W-:Y:S01]  /*bc00*/  MUFU.EX2 R130, R130 ;  /* 0x0000008200827308 */ /* 0x000fe20000000800 */
[C---:B------:R-:W-:Y:S01]  /*bc10*/  HMMA.16816.F32 R84, R16.reuse, R122, R84 ;  /* 0x0000007a1054723c */ /* 0x040fe20000001854 */
[----:B------:R-:W1:Y:S07]  /*bc20*/  LDSM.16.MT88.4 R120, [R209+0x3900] ;  /* 0x00390000d178783b */ /* 0x000e6e0000004200 */
[C---:B------:R-:W-:Y:S01]  /*bc30*/  HMMA.16816.F32 R88, R16.reuse, R136, R88 ;  /* 0x000000881058723c */ /* 0x040fe20000001858 */
[----:B------:R-:W-:Y:S01]  /*bc40*/  LDSM.16.MT88.4 R24, [R210+0x1100] ;  /* 0x00110000d218783b */ /* 0x000fe20000004200 */
[----:B------:R-:W4:Y:S05]  /*bc50*/  MUFU.EX2 R131, R131 ;  /* 0x0000008300837308 */ /* 0x000f2a0000000800 */
[--C-:B------:R-:W-:Y:S01]  /*bc60*/  FFMA.FTZ R136, R32, c[0x0][0x2d0], -R150.reuse ;  /* 0x0000b40020887a23 */ /* 0x100fe20000010896 */
[C---:B------:R-:W-:Y:S04]  /*bc70*/  HMMA.16816.F32 R92, R16.reuse, R138, R92 ;  /* 0x0000008a105c723c */ /* 0x040fe8000000185c */
[--C-:B------:R-:W-:Y:S01]  /*bc80*/  FFMA.FTZ R137, R33, c[0x0][0x2d0], -R150.reuse ;  /* 0x0000b40021897a23 */ /* 0x100fe20000010896 */
[----:B------:R-:W-:Y:S02]  /*bc90*/  MUFU.EX2 R132, R132 ;  /* 0x0000008400847308 */ /* 0x000fe40000000800 */
[--C-:B------:R-:W-:Y:S01]  /*bca0*/  FFMA.FTZ R138, R34, c[0x0][0x2d0], -R143.reuse ;  /* 0x0000b400228a7a23 */ /* 0x100fe2000001088f */
[C---:B------:R-:W-:Y:S04]  /*bcb0*/  HMMA.16816.F32 R96, R16.reuse, R108, R96 ;  /* 0x0000006c1060723c */ /* 0x040fe80000001860 */
[--C-:B------:R-:W-:Y:S02]  /*bcc0*/  FFMA.FTZ R139, R35, c[0x0][0x2d0], -R143.reuse ;  /* 0x0000b400238b7a23 */ /* 0x100fe4000001088f */
[----:B------:R-:W-:Y:S01]  /*bcd0*/  LDSM.16.MT88.4 R32, [R210+0x1900] ;  /* 0x00190000d220783b */ /* 0x000fe20000004200 */
[----:B------:R-:W5:Y:S01]  /*bce0*/  MUFU.EX2 R133, R133 ;  /* 0x0000008500857308 */ /* 0x000f620000000800 */
[C---:B------:R-:W-:Y:S06]  /*bcf0*/  HMMA.16816.F32 R100, R16.reuse, R110, R100 ;  /* 0x0000006e1064723c */ /* 0x040fec0000001864 */
[----:B------:R-:W2:Y:S02]  /*bd00*/  LDSM.16.MT88.4 R108, [R212+0x1100] ;  /* 0x00110000d46c783b */ /* 0x000ea40000004200 */
[C---:B---3--:R-:W-:Y:S01]  /*bd10*/  HMMA.16816.F32 R12, R16.reuse, R112, R12 ;  /* 0x00000070100c723c */ /* 0x048fe2000000180c */
[----:B------:R-:W-:Y:S07]  /*bd20*/  MUFU.EX2 R134, R134 ;  /* 0x0000008600867308 */ /* 0x000fee0000000800 */
[C---:B------:R-:W-:Y:S01]  /*bd30*/  HMMA.16816.F32 R104, R16.reuse, R114, R104 ;  /* 0x000000721068723c */ /* 0x040fe20000001868 */
[----:B------:R-:W3:Y:S02]  /*bd40*/  LDSM.16.MT88.4 R112, [R209+0x1100] ;  /* 0x00110000d170783b */ /* 0x000ee40000004200 */
[----:B------:R-:W-:Y:S05]  /*bd50*/  MUFU.EX2 R136, R136 ;  /* 0x0000008800887308 */ /* 0x000fea0000000800 */
[C---:B-1----:R-:W-:Y:S05]  /*bd60*/  HMMA.16816.F32 R52, R16.reuse, R120, R52 ;  /* 0x000000781034723c */ /* 0x042fea0000001834 */
[----:B------:R1:W1:Y:S02]  /*bd70*/  MUFU.EX2 R121, R135 ;  /* 0x0000008700797308 */ /* 0x0002640000000800 */
[--C-:B------:R-:W-:Y:S01]  /*bd80*/  FFMA.FTZ R120, R28, c[0x0][0x2d0], -R150.reuse ;  /* 0x0000b4001c787a23 */ /* 0x100fe20000010896 */
[C---:B------:R-:W-:Y:S07]  /*bd90*/  HMMA.16816.F32 R56, R16.reuse, R122, R56 ;  /* 0x0000007a1038723c */ /* 0x040fee0000001838 */
[--C-:B------:R-:W-:Y:S01]  /*bda0*/  FFMA.FTZ R123, R29, c[0x0][0x2d0], -R150.reuse ;  /* 0x0000b4001d7b7a23 */ /* 0x100fe20000010896 */
[C---:B------:R-:W-:Y:S01]  /*bdb0*/  HMMA.16816.F32 R60, R16.reuse, R20, R60 ;  /* 0x00000014103c723c */ /* 0x040fe2000000183c */
[----:B------:R-:W-:Y:S03]  /*bdc0*/  MUFU.EX2 R120, R120 ;  /* 0x0000007800787308 */ /* 0x000fe60000000800 */
[--C-:B------:R-:W-:Y:S02]  /*bdd0*/  FFMA.FTZ R122, R30, c[0x0][0x2d0], -R143.reuse ;  /* 0x0000b4001e7a7a23 */ /* 0x100fe4000001088f */
[----:B------:R-:W-:Y:S02]  /*bde0*/  FFMA.FTZ R150, R49, c[0x0][0x2d0], -R150 ;  /* 0x0000b40031967a23 */ /* 0x000fe40000010896 */
[----:B------:R-:W-:Y:S01]  /*bdf0*/  HMMA.16816.F32 R64, R16, R22, R64 ;  /* 0x000000161040723c */ /* 0x000fe20000001840 */
[----:B------:R-:W3:Y:S02]  /*be00*/  LDSM.16.MT88.4 R20, [R208+0x1100] ;  /* 0x00110000d014783b */ /* 0x000ee40000004200 */
[----:B------:R-:W3:Y:S01]  /*be10*/  MUFU.EX2 R123, R123 ;  /* 0x0000007b007b7308 */ /* 0x000ee20000000800 */
[--C-:B-1----:R-:W-:Y:S03]  /*be20*/  FFMA.FTZ R135, R31, c[0x0][0x2d0], -R143.reuse ;  /* 0x0000b4001f877a23 */ /* 0x102fe6000001088f */
[----:B--2---:R-:W-:Y:S01]  /*be30*/  F2FP.PACK_AB R16, R128, R129 ;  /* 0x000000818010723e */ /* 0x004fe200000000ff */
[----:B------:R-:W-:Y:S01]  /*be40*/  FFMA.FTZ R143, R51, c[0x0][0x2d0], -R143 ;  /* 0x0000b400338f7a23 */ /* 0x000fe2000001088f */
[----:B----4-:R-:W-:Y:S01]  /*be50*/  F2FP.PACK_AB R17, R131, R130 ;  /* 0x000000828311723e */ /* 0x010fe200000000ff */
[----:B------:R-:W-:Y:S02]  /*be60*/  LDSM.16.MT88.4 R28, [R209+0x4100] ;  /* 0x00410000d11c783b */ /* 0x000fe40000004200 */
[----:B-----5:R-:W-:Y:S01]  /*be70*/  F2FP.PACK_AB R18, R133, R132 ;  /* 0x000000848512723e */ /* 0x020fe200000000ff */
[----:B------:R-:W-:Y:S01]  /*be80*/  MUFU.EX2 R122, R122 ;  /* 0x0000007a007a7308 */ /* 0x000fe20000000800 */
[----:B------:R-:W-:Y:S01]  /*be90*/  F2FP.PACK_AB R19, R121, R134 ;  /* 0x000000867913723e */ /* 0x000fe200000000ff */
[----:B------:R-:W-:Y:S02]  /*bea0*/  FADD.FTZ R129, R129, R154 ;  /* 0x0000009a81817221 */ /* 0x000fe40000010000 */
[----:B------:R-:W-:Y:S02]  /*beb0*/  FADD.FTZ R130, R130, R5 ;  /* 0x0000000582827221 */ /* 0x000fe40000010000 */
[----:B------:R-:W-:Y:S02]  /*bec0*/  FADD.FTZ R129, R128, R129 ;  /* 0x0000008180817221 */ /* 0x000fe40000010000 */
[C---:B------:R-:W-:Y:S02]  /*bed0*/  HMMA.16816.F32 R8, R16.reuse, R108, R8 ;  /* 0x0000006c1008723c */ /* 0x040fe40000001808 */
[----:B------:R-:W1:Y:S01]  /*bee0*/  MUFU.EX2 R135, R135 ;  /* 0x0000008700877308 */ /* 0x000e620000000800 */
[----:B------:R-:W-:Y:S02]  /*bef0*/  FADD.FTZ R131, R131, R130 ;  /* 0x0000008283837221 */ /* 0x000fe40000010000 */
[----:B------:R-:W-:Y:S02]  /*bf00*/  FADD.FTZ R132, R132, R129 ;  /* 0x0000008184847221 */ /* 0x000fe40000010000 */
[----:B------:R-:W-:Y:S01]  /*bf10*/  FADD.FTZ R134, R134, R131 ;  /* 0x0000008386867221 */ /* 0x000fe20000010000 */
[C---:B------:R-:W-:Y:S01]  /*bf20*/  HMMA.16816.F32 R68, R16.reuse, R110, R68 ;  /* 0x0000006e1044723c */ /* 0x040fe20000001844 */
[----:B------:R-:W2:Y:S03]  /*bf30*/  LDSM.16.MT88.4 R108, [R212+0x4100] ;  /* 0x00410000d46c783b */ /* 0x000ea60000004200 */
[----:B------:R-:W4:Y:S01]  /*bf40*/  MUFU.EX2 R137, R137 ;  /* 0x0000008900897308 */ /* 0x000f220000000800 */
[----:B------:R-:W-:Y:S02]  /*bf50*/  FADD.FTZ R133, R133, R132 ;  /* 0x0000008485857221 */ /* 0x000fe40000010000 */
[----:B------:R-:W-:Y:S01]  /*bf60*/  FADD.FTZ R121, R121, R134 ;  /* 0x0000008679797221 */ /* 0x000fe20000010000 */
[C---:B------:R-:W-:Y:S06]  /*bf70*/  HMMA.16816.F32 R72, R16.reuse, R24, R72 ;  /* 0x000000181048723c */ /* 0x040fec0000001848 */
[----:B------:R-:W-:Y:S02]  /*bf80*/  MUFU.EX2 R138, R138 ;  /* 0x0000008a008a7308 */ /* 0x000fe40000000800 */
[C---:B------:R-:W-:Y:S01]  /*bf90*/  HMMA.16816.F32 R76, R16.reuse, R26, R76 ;  /* 0x0000001a104c723c */ /* 0x040fe2000000184c */
[----:B------:R-:W5:Y:S07]  /*bfa0*/  LDSM.16.MT88.4 R24, [R210+0x4100] ;  /* 0x00410000d218783b */ /* 0x000f6e0000004200 */
[C---:B---3--:R-:W-:Y:S01]  /*bfb0*/  HMMA.16816.F32 R80, R16.reuse, R112, R80 ;  /* 0x000000701050723c */ /* 0x048fe20000001850 */
[----:B------:R-:W3:Y:S07]  /*bfc0*/  MUFU.EX2 R139, R139 ;  /* 0x0000008b008b7308 */ /* 0x000eee0000000800 */
[C---:B------:R-:W-:Y:S01]  /*bfd0*/  HMMA.16816.F32 R84, R16.reuse, R114, R84 ;  /* 0x000000721054723c */ /* 0x040fe20000001854 */
[----:B------:R-:W1:Y:S02]  /*bfe0*/  LDSM.16.MT88.4 R112, [R208+0x4100] ;  /* 0x00410000d070783b */ /* 0x000e640000004200 */
[----:B------:R-:W1:Y:S05]  /*bff0*/  MUFU.EX2 R168, R168 ;  /* 0x000000a800a87308 */ /* 0x000e6a0000000800 */
[C---:B------:R-:W-:Y:S05]  /*c000*/  HMMA.16816.F32 R88, R16.reuse, R20, R88 ;  /* 0x000000141058723c */ /* 0x040fea0000001858 */
[----:B------:R-:W-:Y:S03]  /*c010*/  MUFU.EX2 R48, R48 ;  /* 0x0000003000307308 */ /* 0x000fe60000000800 */
[C---:B------:R-:W-:Y:S01]  /*c020*/  HMMA.16816.F32 R92, R16.reuse, R22, R92 ;  /* 0x00000016105c723c */ /* 0x040fe2000000185c */
[----:B------:R-:W1:Y:S06]  /*c030*/  LDSM.16.MT88.4 R20, [R212+0x1900] ;  /* 0x00190000d414783b */ /* 0x000e6c0000004200 */
[----:B------:R-:W1:Y:S01]  /*c040*/  MUFU.EX2 R49, R150 ;  /* 0x0000009600317308 */ /* 0x000e620000000800 */
[C---:B--2---:R-:W-:Y:S08]  /*c050*/  HMMA.16816.F32 R96, R16.reuse, R108, R96 ;  /* 0x0000006c1060723c */ /* 0x044ff00000001860 */
[C---:B------:R-:W-:Y:S01]  /*c060*/  HMMA.16816.F32 R100, R16.reuse, R110, R100 ;  /* 0x0000006e1064723c */ /* 0x040fe20000001864 */
[----:B------:R-:W-:Y:S01]  /*c070*/  LDSM.16.MT88.4 R108, [R208+0x4900] ;  /* 0x00490000d06c783b */ /* 0x000fe20000004200 */
[----:B------:R-:W-:Y:S06]  /*c080*/  MUFU.EX2 R50, R50 ;  /* 0x0000003200327308 */ /* 0x000fec0000000800 */
[C---:B-----5:R-:W-:Y:S04]  /*c090*/  HMMA.16816.F32 R12, R16.reuse, R24, R12 ;  /* 0x00000018100c723c */ /* 0x060fe8000000180c */
[----:B------:R-:W2:Y:S04]  /*c0a0*/  MUFU.EX2 R143, R143 ;  /* 0x0000008f008f7308 */ /* 0x000ea80000000800 */
[C---:B------:R-:W-:Y:S01]  /*c0b0*/  HMMA.16816.F32 R104, R16.reuse, R26, R104 ;  /* 0x0000001a1068723c */ /* 0x040fe20000001868 */
[----:B------:R-:W5:Y:S07]  /*c0c0*/  LDSM.16.MT88.4 R24, [R209+0x1900] ;  /* 0x00190000d118783b */ /* 0x000f6e0000004200 */
[C---:B------:R-:W-:Y:S08]  /*c0d0*/  HMMA.16816.F32 R52, R16.reuse, R28, R52 ;  /* 0x0000001c1034723c */ /* 0x040ff00000001834 */
[C---:B------:R-:W-:Y:S01]  /*c0e0*/  HMMA.16816.F32 R56, R16.reuse, R30, R56 ;  /* 0x0000001e1038723c */ /* 0x040fe20000001838 */
[----:B------:R-:W2:Y:S07]  /*c0f0*/  LDSM.16.MT88.4 R28, [R208+0x1900] ;  /* 0x00190000d01c783b */ /* 0x000eae0000004200 */
[C---:B-1----:R-:W-:Y:S08]  /*c100*/  HMMA.16816.F32 R60, R16.reuse, R112, R60 ;  /* 0x00000070103c723c */ /* 0x042ff0000000183c */
[----:B------:R-:W-:Y:S07]  /*c110*/  HMMA.16816.F32 R64, R16, R114, R64 ;  /* 0x000000721040723c */ /* 0x000fee0000001840 */
[----:B------:R-:W-:Y:S01]  /*c120*/  F2FP.PACK_AB R16, R123, R120 ;  /* 0x000000787b10723e */ /* 0x000fe200000000ff */
[----:B------:R-:W-:Y:S01]  /*c130*/  FADD.FTZ R120, R120, R133 ;  /* 0x0000008578787221 */ /* 0x000fe20000010000 */
[----:B------:R-:W-:Y:S03]  /*c140*/  F2FP.PACK_AB R17, R135, R122 ;  /* 0x0000007a8711723e */ /* 0x000fe600000000ff */
[----:B----4-:R-:W-:Y:S01]  /*c150*/  F2FP.PACK_AB R18, R137, R136 ;  /* 0x000000888912723e */ /* 0x010fe200000000ff */
[----:B------:R-:W-:Y:S01]  /*c160*/  FADD.FTZ R122, R122, R121 ;  /* 0x000000797a7a7221 */ /* 0x000fe20000010000 */
[----:B---3--:R-:W-:Y:S01]  /*c170*/  F2FP.PACK_AB R19, R139, R138 ;  /* 0x0000008a8b13723e */ /* 0x008fe200000000ff */
[----:B------:R-:W-:Y:S02]  /*c180*/  FADD.FTZ R123, R123, R120 ;  /* 0x000000787b7b7221 */ /* 0x000fe40000010000 */
[----:B------:R-:W-:Y:S02]  /*c190*/  FADD.FTZ R135, R135, R122 ;  /* 0x0000007a87877221 */ /* 0x000fe40000010000 */
[----:B------:R-:W-:Y:S02]  /*c1a0*/  FADD.FTZ R136, R136, R123 ;  /* 0x0000007b88887221 */ /* 0x000fe40000010000 */
[C---:B------:R-:W-:Y:S03]  /*c1b0*/  HMMA.16816.F32 R8, R16.reuse, R20, R8 ;  /* 0x000000141008723c */ /* 0x040fe60000001808 */
[----:B------:R-:W-:Y:S02]  /*c1c0*/  FADD.FTZ R2, R138, R135 ;  /* 0x000000878a027221 */ /* 0x000fe40000010000 */
[----:B------:R-:W-:Y:S02]  /*c1d0*/  FADD.FTZ R136, R137, R136 ;  /* 0x0000008889887221 */ /* 0x000fe40000010000 */
[----:B------:R-:W-:Y:S01]  /*c1e0*/  FADD.FTZ R2, R139, R2 ;  /* 0x000000028b027221 */ /* 0x000fe20000010000 */
[C---:B------:R-:W-:Y:S01]  /*c1f0*/  HMMA.16816.F32 R68, R16.reuse, R22, R68 ;  /* 0x000000161044723c */ /* 0x040fe20000001844 */
[----:B------:R-:W1:Y:S07]  /*c200*/  LDSM.16.MT88.4 R20, [R212+0x4900] ;  /* 0x00490000d414783b */ /* 0x000e6e0000004200 */
[C---:B------:R-:W-:Y:S08]  /*c210*/  HMMA.16816.F32 R72, R16.reuse, R32, R72 ;  /* 0x000000201048723c */ /* 0x040ff00000001848 */
[C---:B------:R-:W-:Y:S01]  /*c220*/  HMMA.16816.F32 R76, R16.reuse, R34, R76 ;  /* 0x00000022104c723c */ /* 0x040fe2000000184c */
[----:B------:R-:W3:Y:S07]  /*c230*/  LDSM.16.MT88.4 R32, [R210+0x4900] ;  /* 0x00490000d220783b */ /* 0x000eee0000004200 */
[C---:B-----5:R-:W-:Y:S08]  /*c240*/  HMMA.16816.F32 R80, R16.reuse, R24, R80 ;  /* 0x000000181050723c */ /* 0x060ff00000001850 */
[C---:B------:R-:W-:Y:S01]  /*c250*/  HMMA.16816.F32 R84, R16.reuse, R26, R84 ;  /* 0x0000001a1054723c */ /* 0x040fe20000001854 */
[----:B------:R-:W4:Y:S07]  /*c260*/  LDSM.16.MT88.4 R24, [R212+0x2100] ;  /* 0x00210000d418783b */ /* 0x000f2e0000004200 */
[C---:B--2---:R-:W-:Y:S08]  /*c270*/  HMMA.16816.F32 R88, R16.reuse, R28, R88 ;  /* 0x0000001c1058723c */ /* 0x044ff00000001858 */
[C---:B------:R-:W-:Y:S01]  /*c280*/  HMMA.16816.F32 R92, R16.reuse, R30, R92 ;  /* 0x0000001e105c723c */ /* 0x040fe2000000185c */
[----:B------:R-:W-:Y:S07]  /*c290*/  LDSM.16.MT88.4 R28, [R209+0x2100] ;  /* 0x00210000d11c783b */ /* 0x000fee0000004200 */
[C---:B-1----:R-:W-:Y:S08]  /*c2a0*/  HMMA.16816.F32 R96, R16.reuse, R20, R96 ;  /* 0x000000141060723c */ /* 0x042ff00000001860 */
[C---:B------:R-:W-:Y:S01]  /*c2b0*/  HMMA.16816.F32 R100, R16.reuse, R22, R100 ;  /* 0x000000161064723c */ /* 0x040fe20000001864 */
[----:B------:R-:W1:Y:S07]  /*c2c0*/  LDSM.16.MT88.4 R20, [R210+0x2100] ;  /* 0x00210000d214783b */ /* 0x000e6e0000004200 */
[C---:B---3--:R-:W-:Y:S08]  /*c2d0*/  HMMA.16816.F32 R12, R16.reuse, R32, R12 ;  /* 0x00000020100c723c */ /* 0x048ff0000000180c */
[C---:B------:R-:W-:Y:S01]  /*c2e0*/  HMMA.16816.F32 R104, R16.reuse, R34, R104 ;  /* 0x000000221068723c */ /* 0x040fe20000001868 */
[----:B------:R-:W2:Y:S07]  /*c2f0*/  LDSM.16.MT88.4 R32, [R208+0x2100] ;  /* 0x00210000d020783b */ /* 0x000eae0000004200 */
[C---:B------:R-:W-:Y:S08]  /*c300*/  HMMA.16816.F32 R52, R16.reuse, R36, R52 ;  /* 0x000000241034723c */ /* 0x040ff00000001834 */
[C---:B------:R-:W-:Y:S01]  /*c310*/  HMMA.16816.F32 R56, R16.reuse, R38, R56 ;  /* 0x000000261038723c */ /* 0x040fe20000001838 */
[----:B------:R-:W-:Y:S07]  /*c320*/  LDSM.16.MT88.4 R36, [R209+0x5100] ;  /* 0x00510000d124783b */ /* 0x000fee0000004200 */
[C---:B------:R-:W-:Y:S08]  /*c330*/  HMMA.16816.F32 R60, R16.reuse, R108, R60 ;  /* 0x0000006c103c723c */ /* 0x040ff0000000183c */
[----:B------:R-:W-:Y:S07]  /*c340*/  HMMA.16816.F32 R64, R16, R110, R64 ;  /* 0x0000006e1040723c */ /* 0x000fee0000001840 */
        /* <DEDUP_REMOVED lines=31> */
[C---:B------:R-:W-:Y:S08]  /*c540*/  HMMA.16816.F32 R56, R16.reuse, R38, R56 ;  /* 0x000000261038723c */ /* 0x040ff00000001838 */
[C---:B----4-:R-:W-:Y:S08]  /*c550*/  HMMA.16816.F32 R60, R16.reuse, R28, R60 ;  /* 0x0000001c103c723c */ /* 0x050ff0000000183c */
        /* <DEDUP_REMOVED lines=8> */
[----:B------:R-:W-:Y:S01]  /*c5e0*/  FADD.FTZ R165, R168, R165 ;  /* 0x000000a5a8a57221 */ /* 0x000fe20000010000 */
[----:B------:R-:W-:Y:S01]  /*c5f0*/  IADD3 R168, R238, -0x1, RZ ;  /* 0xffffffffeea87810 */ /* 0x000fe20007ffe0ff */
[----:B------:R-:W-:Y:S02]  /*c600*/  FADD.FTZ R48, R48, R163 ;  /* 0x000000a330307221 */ /* 0x000fe40000010000 */
[C---:B--2---:R-:W-:Y:S01]  /*c610*/  HMMA.16816.F32 R112, R16.reuse, R32, R8 ;  /* 0x000000201070723c */ /* 0x044fe20000001808 */
[----:B------:R-:W2:Y:S02]  /*c620*/  LDSM.16.MT88.4 R8, [R210+0x5900] ;  /* 0x00590000d208783b */ /* 0x000ea40000004200 */
[----:B------:R-:W-:Y:S01]  /*c630*/  FADD.FTZ R50, R50, R165 ;  /* 0x000000a532327221 */ /* 0x000fe20000010000 */
[----:B------:R-:W-:Y:S01]  /*c640*/  MOV R238, R168 ;  /* 0x000000a800ee7202 */ /* 0x000fe20000000f00 */
[----:B------:R-:W-:Y:S02]  /*c650*/  FADD.FTZ R228, R49, R48 ;  /* 0x0000003031e47221 */ /* 0x000fe40000010000 */
[----:B------:R-:W-:Y:S01]  /*c660*/  FADD.FTZ R229, R143, R50 ;  /* 0x000000328fe57221 */ /* 0x000fe20000010000 */
[C---:B------:R-:W-:Y:S08]  /*c670*/  HMMA.16816.F32 R68, R16.reuse, R34, R68 ;  /* 0x000000221044723c */ /* 0x040ff00000001844 */
[C---:B------:R-:W-:Y:S08]  /*c680*/  HMMA.16816.F32 R72, R16.reuse, R40, R72 ;  /* 0x000000281048723c */ /* 0x040ff00000001848 */
[C---:B------:R-:W-:Y:S08]  /*c690*/  HMMA.16816.F32 R76, R16.reuse, R42, R76 ;  /* 0x0000002a104c723c */ /* 0x040ff0000000184c */
[C---:B------:R-:W-:Y:S08]  /*c6a0*/  HMMA.16816.F32 R80, R16.reuse, R44, R80 ;  /* 0x0000002c1050723c */ /* 0x040ff00000001850 */
[C---:B------:R-:W-:Y:S08]  /*c6b0*/  HMMA.16816.F32 R84, R16.reuse, R46, R84 ;  /* 0x0000002e1054723c */ /* 0x040ff00000001854 */
[C---:B---3--:R-:W-:Y:S08]  /*c6c0*/  HMMA.16816.F32 R88, R16.reuse, R24, R88 ;  /* 0x000000181058723c */ /* 0x048ff00000001858 */
[C---:B------:R-:W-:Y:S01]  /*c6d0*/  HMMA.16816.F32 R92, R16.reuse, R26, R92 ;  /* 0x0000001a105c723c */ /* 0x040fe2000000185c */
[----:B------:R-:W3:Y:S07]  /*c6e0*/  LDSM.16.MT88.4 R24, [R209+0x5900] ;  /* 0x00590000d118783b */ /* 0x000eee0000004200 */
[C---:B-1----:R-:W-:Y:S08]  /*c6f0*/  HMMA.16816.F32 R96, R16.reuse, R20, R96 ;  /* 0x000000141060723c */ /* 0x042ff00000001860 */
[C---:B------:R-:W-:Y:S01]  /*c700*/  HMMA.16816.F32 R100, R16.reuse, R22, R100 ;  /* 0x000000161064723c */ /* 0x040fe20000001864 */
[----:B------:R-:W1:Y:S07]  /*c710*/  LDSM.16.MT88.4 R20, [R208+0x5900] ;  /* 0x00590000d014783b */ /* 0x000e6e0000004200 */
[C---:B--2---:R-:W-:Y:S07]  /*c720*/  HMMA.16816.F32 R108, R16.reuse, R8, R12 ;  /* 0x00000008106c723c */ /* 0x044fee000000180c */
[----:B------:R-:W-:Y:S01]  /*c730*/  MOV R12, R116 ;  /* 0x00000074000c7202 */ /* 0x000fe20000000f00 */
[C---:B------:R-:W-:Y:S08]  /*c740*/  HMMA.16816.F32 R104, R16.reuse, R10, R104 ;  /* 0x0000000a1068723c */ /* 0x040ff00000001868 */
[C---:B---3--:R-:W-:Y:S08]  /*c750*/  HMMA.16816.F32 R52, R16.reuse, R24, R52 ;  /* 0x000000181034723c */ /* 0x048ff00000001834 */
[C---:B------:R-:W-:Y:S08]  /*c760*/  HMMA.16816.F32 R56, R16.reuse, R26, R56 ;  /* 0x0000001a1038723c */ /* 0x040ff00000001838 */
[C---:B-1----:R-:W-:Y:S08]  /*c770*/  HMMA.16816.F32 R60, R16.reuse, R20, R60 ;  /* 0x00000014103c723c */ /* 0x042ff0000000183c */
[----:B------:R-:W-:Y:S01]  /*c780*/  HMMA.16816.F32 R64, R16, R22, R64 ;  /* 0x000000161040723c */ /* 0x000fe20000001840 */
[----:B------:R-:W-:-:S07]  /*c790*/  @P0 BRA `(.L_x_1837) ;  /* 0xffffd4a000000947 */ /* 0x000fce000383ffff */
.L_x_1834:
        /* <DEDUP_REMOVED lines=9> */
.L_x_1848:
[----:B------:R-:W-:Y:S04]  /*c830*/  DEPBAR.LE SB0, 0x0 ;  /* 0x000080000000791a */ /* 0x000fe80000000000 */
[----:B------:R-:W-:Y:S01]  /*c840*/  BAR.SYNC.DEFER_BLOCKING 0x0 ;  /* 0x0000000000007b1d */ /* 0x000fe20000010000 */
[----:B------:R-:W-:Y:S01]  /*c850*/  IMAD.WIDE.U32 R44, R217, c[0x0][0x208], RZ ;  /* 0x00008200d92c7a25 */ /* 0x000fe200078e00ff */
[----:B------:R-:W-:Y:S02]  /*c860*/  SHF.R.S32.HI R0, RZ, 0x1f, R217 ;  /* 0x0000001fff007819 */ /* 0x000fe400000114d9 */
[----:B------:R-:W-:Y:S03]  /*c870*/  SHF.R.S32.HI R129, RZ, 0x1f, R216 ;  /* 0x0000001fff817819 */ /* 0x000fe600000114d8 */
[----:B------:R-:W-:Y:S02]  /*c880*/  IMAD R0, R0, c[0x0][0x208], RZ ;  /* 0x0000820000007a24 */ /* 0x000fe400078e02ff */
[----:B------:R-:W-:Y:S04]  /*c890*/  IMAD R129, R129, c[0x0][0x218], RZ ;  /* 0x0000860081817a24 */ /* 0x000fe800078e02ff */
[C---:B------:R-:W-:Y:S01]  /*c8a0*/  IMAD R129, R216.reuse, c[0x0][0x21c], R129 ;  /* 0x00008700d8817a24 */ /* 0x040fe200078e0281 */
[----:B------:R-:W1:Y:S05]  /*c8b0*/  LDSM.16.M88.4 R8, [R214+0x8100] ;  /* 0x00810000d608783b */ /* 0x000e6a0000000200 */
[----:B------:R-:W2:Y:S05]  /*c8c0*/  LDSM.16.M88.4 R16, [R214+0x8900] ;  /* 0x00890000d610783b */ /* 0x000eaa0000000200 */
[----:B------:R-:W3:Y:S05]  /*c8d0*/  LDSM.16.M88.4 R24, [R214+0x9100] ;  /* 0x00910000d618783b */ /* 0x000eea0000000200 */
[----:B------:R-:W4:Y:S05]  /*c8e0*/  LDSM.16.M88.4 R32, [R214+0x9900] ;  /* 0x00990000d620783b */ /* 0x000f2a0000000200 */
[----:B------:R-:W5:Y:S05]  /*c8f0*/  LDSM.16.M88.4 R40, [R214+0xa100] ;  /* 0x00a10000d628783b */ /* 0x000f6a0000000200 */
[----:B------:R-:W3:Y:S05]  /*c900*/  LDSM.16.M88.4 R48, [R214+0xa900] ;  /* 0x00a90000d630783b */ /* 0x000eea0000000200 */
[----:B------:R-:W3:Y:S05]  /*c910*/  LDSM.16.M88.4 R116, [R213] ;  /* 0x00000000d574783b */ /* 0x000eea0000000200 */
[----:B------:R-:W-:Y:S01]  /*c920*/  LDSM.16.M88.4 R120, [R207] ;  /* 0x00000000cf78783b */ /* 0x000fe20000000200 */
[C---:B-1----:R-:W-:Y:S04]  /*c930*/  HMMA.16816.F32 R4, R124.reuse, R8, RZ ;  /* 0x000000087c04723c */ /* 0x042fe800000018ff */
[----:B------:R-:W-:Y:S04]  /*c940*/  LDSM.16.M88.4 R136, [R203] ;  /* 0x00000000cb88783b */ /* 0x000fe80000000200 */
[C---:B------:R-:W-:Y:S08]  /*c950*/  HMMA.16816.F32 R8, R124.reuse, R10, RZ ;  /* 0x0000000a7c08723c */ /* 0x040ff000000018ff */
[C---:B--2---:R-:W-:Y:S08]  /*c960*/  HMMA.16816.F32 R12, R124.reuse, R16, RZ ;  /* 0x000000107c0c723c */ /* 0x044ff000000018ff */
[C---:B------:R-:W-:Y:S08]  /*c970*/  HMMA.16816.F32 R16, R124.reuse, R18, RZ ;  /* 0x000000127c10723c */ /* 0x040ff000000018ff */
[C---:B---3--:R-:W-:Y:S08]  /*c980*/  HMMA.16816.F32 R20, R124.reuse, R24, RZ ;  /* 0x000000187c14723c */ /* 0x048ff000000018ff */
[C---:B------:R-:W-:Y:S08]  /*c990*/  HMMA.16816.F32 R24, R124.reuse, R26, RZ ;  /* 0x0000001a7c18723c */ /* 0x040ff000000018ff */
[C---:B----4-:R-:W-:Y:S07]  /*c9a0*/  HMMA.16816.F32 R28, R124.reuse, R32, RZ ;  /* 0x000000207c1c723c */ /* 0x050fee00000018ff */
[----:B------:R-:W-:Y:S05]  /*c9b0*/  IMAD R33, R217, c[0x0][0x20c], R0 ;  /* 0x00008300d9217a24 */ /* 0x000fea00078e0200 */
[----:B------:R-:W-:Y:S02]  /*c9c0*/  IMAD.IADD R45, R45, 0x1, R33 ;  /* 0x000000012d2d7824 */ /* 0x000fe400078e0221 */
[C---:B------:R-:W-:Y:S02]  /*c9d0*/  HMMA.16816.F32 R32, R124.reuse, R34, RZ ;  /* 0x000000227c20723c */ /* 0x040fe400000018ff */
[----:B------:R-:W-:Y:S05]  /*c9e0*/  IMAD.WIDE.U32 R44, R216, c[0x0][0x218], R44 ;  /* 0x00008600d82c7a25 */ /* 0x000fea00078e002c */
[----:B------:R-:W-:Y:S01]  /*c9f0*/  IADD3 R0, P0, R44, UR20, RZ ;  /* 0x000000142c007c10 */ /* 0x000fe2000ff1e0ff */
[C---:B-----5:R-:W-:Y:S04]  /*ca00*/  HMMA.16816.F32 R36, R124.reuse, R40, RZ ;  /* 0x000000287c24723c */ /* 0x060fe800000018ff */
[----:B------:R-:W-:Y:S02]  /*ca10*/  IADD3.X R129, R45, UR16, R129, P0, !PT ;  /* 0x000000102d817c10 */ /* 0x000fe400087fe481 */
[C---:B------:R-:W-:Y:S02]  /*ca20*/  LEA R149, P0, R0.reuse, c[0x0][0x1f8], 0x1 ;  /* 0x00007e0000957a11 */ /* 0x040fe400078008ff */
[C---:B------:R-:W-:Y:S03]  /*ca30*/  HMMA.16816.F32 R40, R124.reuse, R42, RZ ;  /* 0x0000002a7c28723c */ /* 0x040fe600000018ff */
[----:B------:R-:W1:Y:S01]  /*ca40*/  SHFL.IDX PT, R132, R149, RZ, 0x181f ;  /* 0x00181fff95847589 */ /* 0x000e6200000e0000 */
[----:B------:R-:W-:Y:S04]  /*ca50*/  LEA.HI.X R143, R0, c[0x0][0x1fc], R129, 0x1, P0 ;  /* 0x00007f00008f7a11 */ /* 0x000fe800000f0c81 */
[C---:B------:R-:W-:Y:S01]  /*ca60*/  HMMA.16816.F32 R44, R124.reuse, R48, RZ ;  /* 0x000000307c2c723c */ /* 0x040fe200000018ff */
[----:B------:R-:W-:Y:S05]  /*ca70*/  LDSM.16.M88.4 R128, [R206] ;  /* 0x00000000ce80783b */ /* 0x000fea0000000200 */
[----:B------:R-:W-:Y:S02]  /*ca80*/  SHFL.IDX PT, R142, R149, 0x1, 0x181f ;  /* 0x00381f00958e7f89 */ /* 0x000fe400000e0000 */
[----:B------:R-:W-:Y:S03]  /*ca90*/  HMMA.16816.F32 R48, R124, R50, RZ ;  /* 0x000000327c30723c */ /* 0x000fe600000018ff */
[----:B------:R-:W-:Y:S05]  /*caa0*/  SHFL.IDX PT, R141, R149, 0x2, 0x181f ;  /* 0x00581f00958d7f89 */ /* 0x000fea00000e0000 */
[C---:B------:R-:W-:Y:S01]  /*cab0*/  HMMA.16816.F32 R4, R144.reuse, R116, R4 ;  /* 0x000000749004723c */ /* 0x040fe20000001804 */
[----:B------:R-:W2:Y:S04]  /*cac0*/  SHFL.IDX PT, R140, R143, RZ, 0x181f ;  /* 0x00181fff8f8c7589 */ /* 0x000ea800000e0000 */
[CC--:B-1----:R-:W-:Y:S01]  /*cad0*/  IADD3 R150, P2, R132.reuse, R231.reuse, RZ ;  /* 0x000000e784967210 */ /* 0x0c2fe20007f5e0ff */
[----:B------:R-:W-:Y:S02]  /*cae0*/  SHFL.IDX PT, R148, R143, 0x2, 0x181f ;  /* 0x00581f008f947f89 */ /* 0x000fe400000e0000 */
[C---:B------:R-:W-:Y:S03]  /*caf0*/  HMMA.16816.F32 R8, R144.reuse, R118, R8 ;  /* 0x000000769008723c */ /* 0x040fe60000001808 */
[----:B------:R-:W1:Y:S05]  /*cb00*/  SHFL.IDX PT, R0, R143, 0x1, 0x181f ;  /* 0x00381f008f007f89 */ /* 0x000e6a00000e0000 */
[C---:B------:R-:W-:Y:S01]  /*cb10*/  HMMA.16816.F32 R12, R144.reuse, R120, R12 ;  /* 0x00000078900c723c */ /* 0x040fe2000000180c */
[----:B------:R-:W3:Y:S06]  /*cb20*/  LDSM.16.M88.4 R116, [R205] ;  /* 0x00000000cd74783b */ /* 0x000eec0000000200 */
[-C--:B------:R-:W-:Y:S01]  /*cb30*/  IADD3 R120, P0, R132, R230.reuse, RZ ;  /* 0x000000e684787210 */ /* 0x080fe20007f1e0ff */
[C---:B------:R-:W-:Y:S01]  /*cb40*/  HMMA.16816.F32 R16, R144.reuse, R122, R16 ;  /* 0x0000007a9010723c */ /* 0x040fe20000001810 */
[----:B------:R-:W4:Y:S03]  /*cb50*/  LDSM.16.M88.4 R132, [R204] ;  /* 0x00000000cc84783b */ /* 0x000f260000000200 */
[C---:B--2---:R-:W-:Y:S02]  /*cb60*/  IMAD.X R151, R140.reuse, 0x1, R169, P2 ;  /* 0x000000018c977824 */ /* 0x044fe400010e06a9 */
[----:B------:R-:W-:Y:S01]  /*cb70*/  IMAD.X R121, R140, 0x1, R233, P0 ;  /* 0x000000018c797824 */ /* 0x000fe200000e06e9 */
[CC--:B------:R-:W-:Y:S01]  /*cb80*/  IADD3 R154, P0, R142.reuse, R231.reuse, RZ ;  /* 0x000000e78e9a7210 */ /* 0x0c0fe20007f1e0ff */
[C---:B------:R-:W-:Y:S01]  /*cb90*/  HMMA.16816.F32 R20, R144.reuse, R128, R20 ;  /* 0x000000809014723c */ /* 0x040fe20000001814 */
[----:B------:R-:W-:Y:S01]  /*cba0*/  @!PT LDS RZ, [RZ] ;  /* 0x00000000fffff984 */ /* 0x000fe20000000800 */
[----:B------:R-:W-:Y:S01]  /*cbb0*/  @!PT LDS RZ, [RZ] ;  /* 0x00000000fffff984 */ /* 0x000fe20000000800 */
[----:B------:R-:W-:Y:S01]  /*cbc0*/  @!PT LDS RZ, [RZ] ;  /* 0x00000000fffff984 */ /* 0x000fe20000000800 */
[----:B------:R2:W-:Y:S03]  /*cbd0*/  LDGSTS.E.BYPASS.LTC128B.128 [R226], [R150.64], !P5 ;  /* 0x0000000096e27fae */ /* 0x0005e6000e901d4e */
[-C--:B------:R-:W-:Y:S01]  /*cbe0*/  IADD3 R142, P6, R142, R230.reuse, RZ ;  /* 0x000000e68e8e7210 */ /* 0x080fe20007fde0ff */
[C---:B-1----:R-:W-:Y:S01]  /*cbf0*/  IMAD.X R155, R0.reuse, 0x1, R169, P0 ;  /* 0x00000001009b7824 */ /* 0x042fe200000e06a9 */
[----:B------:R1:W-:Y:S01]  /*cc00*/  LDGSTS.E.BYPASS.LTC128B.128 [R225], [R120.64], !P4 ;  /* 0x0000000078e17fae */ /* 0x0003e2000e101d4e */
[C---:B------:R-:W-:Y:S01]  /*cc10*/  IADD3 R140, P2, R141.reuse, R231, RZ ;  /* 0x000000e78d8c7210 */ /* 0x040fe20007f5e0ff */
[C---:B------:R-:W-:Y:S03]  /*cc20*/  HMMA.16816.F32 R24, R144.reuse, R130, R24 ;  /* 0x000000829018723c */ /* 0x040fe60000001818 */
[----:B------:R5:W-:Y:S01]  /*cc30*/  LDGSTS.E.BYPASS.LTC128B.128 [R224], [R154.64], !P5 ;  /* 0x000000009ae07fae */ /* 0x000be2000e901d4e */
[----:B------:R-:W-:Y:S01]  /*cc40*/  IMAD.X R143, R0, 0x1, R233, P6 ;  /* 0x00000001008f7824 */ /* 0x000fe200030e06e9 */
[----:B------:R-:W-:Y:S01]  /*cc50*/  IADD3 R152, P0, R141, R230, RZ ;  /* 0x000000e68d987210 */ /* 0x000fe20007f1e0ff */
[C---:B------:R-:W-:Y:S03]  /*cc60*/  IMAD.X R141, R148.reuse, 0x1, R169, P2 ;  /* 0x00000001948d7824 */ /* 0x040fe600010e06a9 */
[----:B------:R2:W-:Y:S03]  /*cc70*/  LDGSTS.E.BYPASS.LTC128B.128 [R223], [R142.64], !P4 ;  /* 0x000000008edf7fae */ /* 0x0005e6000e101d4e */
[----:B------:R-:W-:Y:S01]  /*cc80*/  IMAD.X R153, R148, 0x1, R233, P0 ;  /* 0x0000000194997824 */ /* 0x000fe200000e06e9 */
[----:B------:R-:W-:Y:S01]  /*cc90*/  ISETP.GT.AND P0, PT, R168, R215, PT ;  /* 0x000000d7a800720c */ /* 0x000fe20003f04270 */
[----:B------:R2:W-:Y:S01]  /*cca0*/  LDGSTS.E.BYPASS.LTC128B.128 [R226+0x2000], [R140.64], !P5 ;  /* 0x020000008ce27fae */ /* 0x0005e2000e901d4e */
[C---:B---3--:R-:W-:Y:S04]  /*ccb0*/  HMMA.16816.F32 R28, R144.reuse, R116, R28 ;  /* 0x00000074901c723c */ /* 0x048fe8000000181c */
[----:B------:R5:W-:Y:S05]  /*ccc0*/  LDGSTS.E.BYPASS.LTC128B.128 [R226+0x5000], [R152.64], !P4 ;  /* 0x0500000098e27fae */ /* 0x000bea000e101d4e */
[----:B------:R-:W-:Y:S01]  /*ccd0*/  LDSM.16.M88.4 R128, [R211+0x8900] ;  /* 0x00890000d380783b */ /* 0x000fe20000000200 */
[C---:B------:R-:W-:Y:S04]  /*cce0*/  HMMA.16816.F32 R32, R144.reuse, R118, R32 ;  /* 0x000000769020723c */ /* 0x040fe80000001820 */
[----:B-1----:R-:W1:Y:S04]  /*ccf0*/  LDSM.16.M88.4 R120, [R211+0x8100] ;  /* 0x00810000d378783b */ /* 0x002e680000000200 */
[C---:B----4-:R-:W-:Y:S01]  /*cd00*/  HMMA.16816.F32 R36, R144.reuse, R132, R36 ;  /* 0x000000849024723c */ /* 0x050fe20000001824 */
[----:B------:R-:W0:Y:S05]  /*cd10*/  LDGDEPBAR ;  /* 0x00000000000079af */ /* 0x000e2a0000000000 */
[----:B------:R-:W3:Y:S02]  /*cd20*/  LDSM.16.M88.4 R116, [R211+0x9100] ;  /* 0x00910000d374783b */ /* 0x000ee40000000200 */
[C---:B------:R-:W-:Y:S03]  /*cd30*/  HMMA.16816.F32 R40, R144.reuse, R134, R40 ;  /* 0x000000869028723c */ /* 0x040fe60000001828 */
[----:B------:R-:W4:Y:S05]  /*cd40*/  LDSM.16.M88.4 R132, [R211+0x9900] ;  /* 0x00990000d384783b */ /* 0x000f2a0000000200 */
[C---:B------:R-:W-:Y:S01]  /*cd50*/  HMMA.16816.F32 R44, R144.reuse, R136, R44 ;  /* 0x00000088902c723c */ /* 0x040fe2000000182c */
[----:B--2---:R-:W2:Y:S05]  /*cd60*/  LDSM.16.M88.4 R140, [R211+0xa100] ;  /* 0x00a10000d38c783b */ /* 0x004eaa0000000200 */
[----:B------:R-:W2:Y:S02]  /*cd70*/  LDSM.16.M88.4 R148, [R211+0xa900] ;  /* 0x00a90000d394783b */ /* 0x000ea40000000200 */
[----:B------:R-:W-:Y:S03]  /*cd80*/  HMMA.16816.F32 R48, R144, R138, R48 ;  /* 0x0000008a9030723c */ /* 0x000fe60000001830 */
[----:B------:R-:W2:Y:S05]  /*cd90*/  LDSM.16.M88.4 R136, [R202] ;  /* 0x00000000ca88783b */ /* 0x000eaa0000000200 */
[----:B-----5:R-:W-:Y:S01]  /*cda0*/  LDSM.16.M88.4 R152, [R202+0x1000] ;  /* 0x00100000ca98783b */ /* 0x020fe20000000200 */
[C---:B-1----:R-:W-:Y:S04]  /*cdb0*/  HMMA.16816.F32 R4, R172.reuse, R120, R4 ;  /* 0x00000078ac04723c */ /* 0x042fe80000001804 */
[----:B------:R-:W-:Y:S05]  /*cdc0*/  LDSM.16.M88.4 R156, [R202+0x1800] ;  /* 0x00180000ca9c783b */ /* 0x000fea0000000200 */
[----:B------:R-:W-:Y:S01]  /*cdd0*/  LDSM.16.M88.4 R160, [R202+0x2000] ;  /* 0x00200000caa0783b */ /* 0x000fe20000000200 */
[C---:B------:R-:W-:Y:S04]  /*cde0*/  HMMA.16816.F32 R8, R172.reuse, R122, R8 ;  /* 0x0000007aac08723c */ /* 0x040fe80000001808 */
[----:B------:R-:W1:Y:S04]  /*cdf0*/  LDSM.16.M88.4 R120, [R202+0x800] ;  /* 0x00080000ca78783b */ /* 0x000e680000000200 */
[C---:B------:R-:W-:Y:S01]  /*ce00*/  HMMA.16816.F32 R12, R172.reuse, R128, R12 ;  /* 0x00000080ac0c723c */ /* 0x040fe2000000180c */
[----:B------:R-:W-:Y:S07]  /*ce10*/  LDSM.16.M88.4 R164, [R202+0x5000] ;  /* 0x00500000caa4783b */ /* 0x000fee0000000200 */
        /* <DEDUP_REMOVED lines=29> */
[C---:B---3--:R-:W-:Y:S08]  /*cff0*/  HMMA.16816.F32 R44, R176.reuse, R116, R44 ;  /* 0x00000074b02c723c */ /* 0x048ff0000000182c */
[----:B------:R-:W-:Y:S01]  /*d000*/  HMMA.16816.F32 R48, R176, R118, R48 ;  /* 0x00000076b030723c */ /* 0x000fe20000001830 */
[----:B------:R-:W3:Y:S07]  /*d010*/  LDSM.16.M88.4 R116, [R198] ;  /* 0x00000000c674783b */ /* 0x000eee0000000200 */
        /* <DEDUP_REMOVED lines=8> */
[----:B------:R-:W2:Y:S07]  /*d0a0*/  LDSM.16.M88.4 R140, [R211+0xb100] ;  /* 0x00b10000d38c783b */ /* 0x000eae0000000200 */
[C---:B-----5:R-:W-:Y:S08]  /*d0b0*/  HMMA.16816.F32 R28, R180.reuse, R148, R28 ;  /* 0x00000094b41c723c */ /* 0x060ff0000000181c */
[C---:B------:R-:W-:Y:S01]  /*d0c0*/  HMMA.16816.F32 R32, R180.reuse, R150, R32 ;  /* 0x00000096b420723c */ /* 0x040fe20000001820 */
[----:B------:R-:W-:Y:S07]  /*d0d0*/  LDSM.16.M88.4 R148, [R211+0xc900] ;  /* 0x00c90000d394783b */ /* 0x000fee0000000200 */
        /* <DEDUP_REMOVED lines=18> */
[C---:B------:R-:W-:Y:S08]  /*d200*/  HMMA.16816.F32 R36, R184.reuse, R128, R36 ;  /* 0x00000080b824723c */ /* 0x040ff00000001824 */
[C---:B------:R-:W-:Y:S01]  /*d210*/  HMMA.16816.F32 R40, R184.reuse, R130, R40 ;  /* 0x00000082b828723c */ /* 0x040fe20000001828 */
[----:B------:R-:W3:Y:S07]  /*d220*/  LDSM.16.M88.4 R128, [R202+0x3800] ;  /* 0x00380000ca80783b */ /* 0x000eee0000000200 */
[C---:B----4-:R-:W-:Y:S08]  /*d230*/  HMMA.16816.F32 R44, R184.reuse, R132, R44 ;  /* 0x00000084b82c723c */ /* 0x050ff0000000182c */
[----:B------:R-:W-:Y:S01]  /*d240*/  HMMA.16816.F32 R48, R184, R134, R48 ;  /* 0x00000086b830723c */ /* 0x000fe20000001830 */
[----:B------:R-:W4:Y:S07]  /*d250*/  LDSM.16.M88.4 R132, [R202+0x4000] ;  /* 0x00400000ca84783b */ /* 0x000f2e0000000200 */
[C---:B--2---:R-:W-:Y:S08]  /*d260*/  HMMA.16816.F32 R4, R188.reuse, R140, R4 ;  /* 0x0000008cbc04723c */ /* 0x044ff00000001804 */
[C---:B------:R-:W-:Y:S01]  /*d270*/  HMMA.16816.F32 R8, R188.reuse, R142, R8 ;  /* 0x0000008ebc08723c */ /* 0x040fe20000001808 */
[----:B------:R-:W2:Y:S01]  /*d280*/  LDSM.16.M88.4 R140, [R202+0x5800] ;  /* 0x00580000ca8c783b */ /* 0x000ea20000000200 */
[----:B------:R-:W-:Y:S04]  /*d290*/  DEPBAR.LE SB0, 0x0 ;  /* 0x000080000000791a */ /* 0x000fe80000000000 */
[----:B------:R-:W-:Y:S02]  /*d2a0*/  BAR.SYNC.DEFER_BLOCKING 0x0 ;  /* 0x0000000000007b1d */ /* 0x000fe40000010000 */
        /* <DEDUP_REMOVED lines=12> */
[C---:B------:R-:W-:Y:S08]  /*d370*/  HMMA.16816.F32 R12, R192.reuse, R128, R12 ;  /* 0x00000080c00c723c */ /* 0x040ff0000000180c */
[C---:B------:R-:W-:Y:S08]  /*d380*/  HMMA.16816.F32 R16, R192.reuse, R130, R16 ;  /* 0x00000082c010723c */ /* 0x040ff00000001810 */
[C---:B----4-:R-:W-:Y:S08]  /*d390*/  HMMA.16816.F32 R20, R192.reuse, R132, R20 ;  /* 0x00000084c014723c */ /* 0x050ff00000001814 */
[C---:B------:R-:W-:Y:S08]  /*d3a0*/  HMMA.16816.F32 R24, R192.reuse, R134, R24 ;  /* 0x00000086c018723c */ /* 0x040ff00000001818 */
[C---:B------:R-:W-:Y:S08]  /*d3b0*/  HMMA.16816.F32 R28, R192.reuse, R160, R28 ;  /* 0x000000a0c01c723c */ /* 0x040ff0000000181c */
[C---:B------:R-:W-:Y:S08]  /*d3c0*/  HMMA.16816.F32 R32, R192.reuse, R162, R32 ;  /* 0x000000a2c020723c */ /* 0x040ff00000001820 */
[C---:B------:R-:W-:Y:S08]  /*d3d0*/  HMMA.16816.F32 R36, R192.reuse, R164, R36 ;  /* 0x000000a4c024723c */ /* 0x040ff00000001824 */
[C---:B------:R-:W-:Y:S08]  /*d3e0*/  HMMA.16816.F32 R40, R192.reuse, R166, R40 ;  /* 0x000000a6c028723c */ /* 0x040ff00000001828 */
[C---:B--2---:R-:W-:Y:S08]  /*d3f0*/  HMMA.16816.F32 R44, R192.reuse, R140, R44 ;  /* 0x0000008cc02c723c */ /* 0x044ff0000000182c */
        /* <DEDUP_REMOVED lines=32> */
[----:B------:R-:W5:Y:S04]  /*d600*/  SHFL.IDX PT, R0, R134, 0x2, 0x181f ;  /* 0x00581f0086007f89 */ /* 0x000f6800000e0000 */
[----:B------:R-:W5:Y:S01]  /*d610*/  SHFL.IDX PT, R116, R136, 0x2, 0x181f ;  /* 0x00581f0088747f89 */ /* 0x000f6200000e0000 */
[C---:B-1----:R-:W-:Y:S02]  /*d620*/  IADD3 R122, P0, R119.reuse, R231, RZ ;  /* 0x000000e7777a7210 */ /* 0x042fe40007f1e0ff */
[-C--:B------:R-:W-:Y:S03]  /*d630*/  IADD3 R128, P2, R119, R230.reuse, RZ ;  /* 0x000000e677807210 */ /* 0x080fe60007f5e0ff */
[C-C-:B--2---:R-:W-:Y:S01]  /*d640*/  IMAD.X R123, R120.reuse, 0x1, R169.reuse, P0 ;  /* 0x00000001787b7824 */ /* 0x144fe200000e06a9 */
[----:B------:R-:W-:Y:S02]  /*d650*/  IADD3.X R129, R120, R233, RZ, P2, !PT ;  /* 0x000000e978817210 */ /* 0x000fe400017fe4ff */
[CC--:B---3--:R-:W-:Y:S02]  /*d660*/  IADD3 R130, P0, R117.reuse, R231.reuse, RZ ;  /* 0x000000e775827210 */ /* 0x0c8fe40007f1e0ff */
[----:B------:R1:W-:Y:S01]  /*d670*/  LDGSTS.E.BYPASS.LTC128B.128 [R218+0x8100], [R122.64], !P5 ;  /* 0x081000007ada7fae */ /* 0x0003e2000e901d4e */
[-C--:B------:R-:W-:Y:S02]  /*d680*/  IADD3 R132, P6, R117, R230.reuse, RZ ;  /* 0x000000e675847210 */ /* 0x080fe40007fde0ff */
[----:B----4-:R-:W-:Y:S01]  /*d690*/  IMAD.X R131, R118, 0x1, R169, P0 ;  /* 0x0000000176837824 */ /* 0x010fe200000e06a9 */
[----:B------:R1:W-:Y:S01]  /*d6a0*/  LDGSTS.E.BYPASS.LTC128B.128 [R218+0xb100], [R128.64], !P4 ;  /* 0x0b10000080da7fae */ /* 0x0003e2000e101d4e */
[----:B-----5:R-:W-:Y:S01]  /*d6b0*/  IADD3 R120, P2, R0, R231, RZ ;  /* 0x000000e700787210 */ /* 0x020fe20007f5e0ff */
[--C-:B------:R-:W-:Y:S02]  /*d6c0*/  IMAD.X R133, R118, 0x1, R233.reuse, P6 ;  /* 0x0000000176857824 */ /* 0x100fe400030e06e9 */
[----:B------:R1:W-:Y:S01]  /*d6d0*/  LDGSTS.E.BYPASS.LTC128B.128 [R218+0x9100], [R130.64], !P5 ;  /* 0x0910000082da7fae */ /* 0x0003e2000e901d4e */
[----:B------:R-:W-:Y:S02]  /*d6e0*/  IADD3 R134, P0, R0, R230, RZ ;  /* 0x000000e600867210 */ /* 0x000fe40007f1e0ff */
[C---:B------:R-:W-:Y:S01]  /*d6f0*/  IADD3.X R121, R116.reuse, R169, RZ, P2, !PT ;  /* 0x000000a974797210 */ /* 0x040fe200017fe4ff */
[----:B------:R1:W-:Y:S02]  /*d700*/  LDGSTS.E.BYPASS.LTC128B.128 [R218+0xc100], [R132.64], !P4 ;  /* 0x0c10000084da7fae */ /* 0x0003e4000e101d4e */
[----:B------:R-:W-:Y:S02]  /*d710*/  IMAD.X R135, R116, 0x1, R233, P0 ;  /* 0x0000000174877824 */ /* 0x000fe400000e06e9 */
[----:B------:R1:W-:Y:S04]  /*d720*/  LDGSTS.E.BYPASS.LTC128B.128 [R218+0xa100], [R120.64], !P5 ;  /* 0x0a10000078da7fae */ /* 0x0003e8000e901d4e */
[----:B------:R1:W-:Y:S02]  /*d730*/  LDGSTS.E.BYPASS.LTC128B.128 [R218+0xd100], [R134.64], !P4 ;  /* 0x0d10000086da7fae */ /* 0x0003e4000e101d4e */
.L_x_1839:
[----:B-1----:R-:W-:Y:S01]  /*d740*/  IMAD.MOV.U32 R129, RZ, RZ, R221 ;  /* 0x000000ffff817224 */ /* 0x002fe200078e00dd */
[----:B------:R-:W-:Y:S01]  /*d750*/  PLOP3.LUT P2, PT, PT, PT, UP2, 0x80, 0x0 ;  /* 0x000000000000781c */ /* 0x000fe20003f4f028 */
[----:B------:R-:W0:Y:S01]  /*d760*/  LDGDEPBAR ;  /* 0x00000000000079af */ /* 0x000e220000000000 */
[----:B------:R-:W-:Y:S01]  /*d770*/  PLOP3.LUT P0, PT, PT, PT, UP2, 0x80, 0x0 ;  /* 0x000000000000781c */ /* 0x000fe20003f0f028 */
[----:B------:R-:W-:Y:S02]  /*d780*/  IMAD R133, R168, -0x60, RZ ;  /* 0xffffffa0a8857824 */ /* 0x000fe400078e02ff */
[----:B------:R-:W-:Y:S03]  /*d790*/  IMAD.U32 R118, RZ, RZ, UR8 ;  /* 0x00000008ff767e24 */ /* 0x000fe6000f8e00ff */
[----:B------:R-:W-:Y:S04]  /*d7a0*/  IADD3 R119, -R222, 0x1, R133 ;  /* 0x00000001de777810 */ /* 0x000fe80007ffe185 */
[----:B------:R-:W-:Y:S01]  /*d7b0*/  IADD3 R118, R119, -c[0x0][0x168], R118 ;  /* 0x80005a0077767a10 */ /* 0x000fe20007ffe076 */
[----:B------:R-:W-:Y:S03]  /*d7c0*/  @P2 IMAD.HI.U32 R0, R221, c[0x0][0x2c8], RZ ;  /* 0x0000b200dd002a27 */ /* 0x000fe600078e00ff */
[C---:B------:R-:W-:Y:S02]  /*d7d0*/  IADD3 R128, R118.reuse, c[0x0][0x328], RZ ;  /* 0x0000ca0076807a10 */ /* 0x040fe40007ffe0ff */
[----:B------:R-:W-:Y:S01]  /*d7e0*/  @P0 SHF.R.U32.HI R129, RZ, c[0x0][0x2cc], R0 ;  /* 0x0000b300ff810a19 */ /* 0x000fe20000011600 */
[----:B------:R-:W-:Y:S01]  /*d7f0*/  IMAD.IADD R0, R133, 0x1, -R222 ;  /* 0x0000000185007824 */ /* 0x000fe200078e0ade */
[----:B------:R-:W-:Y:S02]  /*d800*/  PLOP3.LUT P0, PT, PT, PT, UP1, 0x40, 0x0 ;  /* 0x000000000000781c */ /* 0x000fe40003f0e818 */
[----:B------:R-:W-:Y:S01]  /*d810*/  IADD3 R118, R118, UR17, RZ ;  /* 0x0000001176767c10 */ /* 0x000fe2000fffe0ff */
[----:B------:R-:W1:Y:S02]  /*d820*/  SHFL.IDX PT, R117, R129, RZ, 0x1c1f ;  /* 0x001c1fff81757589 */ /* 0x000e6400000e0000 */
[--C-:B-1----:R-:W-:Y:S02]  /*d830*/  IMAD.IADD R132, R128, 0x1, R117.reuse ;  /* 0x0000000180847824 */ /* 0x102fe400078e0275 */
[----:B------:R-:W-:Y:S06]  /*d840*/  IMAD.IADD R130, R118, 0x1, R117 ;  /* 0x0000000176827824 */ /* 0x000fec00078e0275 */
        /* <DEDUP_REMOVED lines=16> */
.L_x_1842:
[----:B------:R-:W-:Y:S04]  /*d950*/  MOV R116, c[0x0][0x32c] ;  /* 0x0000cb0000747a02 */ /* 0x000fe80000000f00 */
[----:B------:R-:W-:Y:S11]  /*d960*/  ISETP.NE.AND P0, PT, R116, 0x1, PT ;  /* 0x000000017400780c */ /* 0x000ff60003f05270 */
[----:B------:R-:W-:Y:S02]  /*d970*/  @!UPT UIADD3 URZ, URZ, URZ, URZ ;  /* 0x0000003f3f3ff290 */ /* 0x000fe4000fffe03f */
[----:B------:R-:W-:Y:S05]  /*d980*/  @P0 IMAD.HI.U32 R116, R117, c[0x0][0x330], RZ ;  /* 0x0000cc0075740a27 */ /* 0x000fea00078e00ff */
[----:B------:R-:W-:Y:S02]  /*d990*/  @P0 SHF.R.U32.HI R117, RZ, c[0x0][0x334], R116 ;  /* 0x0000cd00ff750a19 */ /* 0x000fe40000011674 */
.L_x_1843:
[----:B------:R-:W-:Y:S05]  /*d9a0*/  BSYNC B0 ;  /* 0x0000000000007941 */ /* 0x000fea0003800000 */
.L_x_1841:
[----:B------:R-:W-:Y:S05]  /*d9b0*/  IMAD R119, R117, c[0x0][0x32c], R0 ;  /* 0x0000cb0075777a24 */ /* 0x000fea00078e0200 */
[----:B------:R-:W-:Y:S02]  /*d9c0*/  IADD3 R117, R119, c[0x0][0x32c], RZ ;  /* 0x0000cb0077757a10 */ /* 0x000fe40007ffe0ff */
[----:B------:R-:W-:Y:S02]  /*d9d0*/  IMNMX R130, R130, R119, !PT ;  /* 0x0000007782827217 */ /* 0x000fe40007800200 */
[----:B------:R-:W-:Y:S02]  /*d9e0*/  IMNMX R132, R132, R117, PT ;  /* 0x0000007584847217 */ /* 0x000fe40003800200 */
.L_x_1840:
[C---:B------:R-:W-:Y:S02]  /*d9f0*/  ISETP.GE.AND P0, PT, R133.reuse, 0x2, PT ;  /* 0x000000028500780c */ /* 0x040fe40003f06270 */
[----:B------:R-:W-:Y:S02]  /*da00*/  ISETP.GE.AND P2, PT, R133, 0x9, PT ;  /* 0x000000098500780c */ /* 0x000fe40003f46270 */
[----:B------:R-:W-:Y:S02]  /*da10*/  LOP3.LUT R227, R227, 0xffefffff, RZ, 0xc0, !PT ;  /* 0xffefffffe3e37812 */ /* 0x000fe400078ec0ff */
[----:B------:R-:W-:Y:S07]  /*da20*/  ISETP.GE.AND P6, PT, R133, 0x59, PT ;  /* 0x000000598500780c */ /* 0x000fee0003fc6270 */
        /* <DEDUP_REMOVED lines=29> */
[----:B------:R-:W-:Y:S01]  /*dc00*/  ISETP.GT.AND P0, PT, R130, 0x18, !P2 ;  /* 0x000000188200780c */ /* 0x000fe20005704270 */
[----:B------:R-:W1:Y:S03]  /*dc10*/  SHFL.IDX PT, R13, R129, 0x1, 0x1c1f ;  /* 0x003c1f00810d7f89 */ /* 0x000e6600000e0000 */
        /* <DEDUP_REMOVED lines=8> */
[----:B------:R-:W-:Y:S01]  /*dca0*/  ISETP.GE.AND P2, PT, R133, 0x21, PT ;  /* 0x000000218500780c */ /* 0x000fe20003f46270 */
[--C-:B-1----:R-:W-:Y:S01]  /*dcb0*/  IMAD.IADD R128, R128, 0x1, R13.reuse ;  /* 0x0000000180807824 */ /* 0x102fe200078e020d */
[----:B------:R-:W-:Y:S01]  /*dcc0*/  LOP3.LUT R227, R227, 0xffffdfff, RZ, 0xc0, !PT ;  /* 0xffffdfffe3e37812 */ /* 0x000fe200078ec0ff */
[----:B------:R-:W-:Y:S01]  /*dcd0*/  IMAD.IADD R5, R118, 0x1, R13 ;  /* 0x0000000176057824 */ /* 0x000fe200078e020d */
        /* <DEDUP_REMOVED lines=82> */
[----:B------:R-:W-:Y:S02]  /*e200*/  @P2 LOP3.LUT R227, R227, 0x1, RZ, 0xfc, !PT ;  /* 0x00000001e3e32812 */ /* 0x000fe400078efcff */
[----:B------:R-:W-:Y:S02]  /*e210*/  ISETP.GE.AND P2, PT, R133, 0x1, PT ;  /* 0x000000018500780c */ /* 0x000fe40003f46270 */
        /* <DEDUP_REMOVED lines=30> */
.L_x_1846:
[----:B------:R-:W-:Y:S04]  /*e400*/  MOV R4, 0x1 ;  /* 0x0000000100047802 */ /* 0x000fe80000000f00 */
[----:B------:R-:W-:Y:S11]  /*e410*/  ISETP.NE.AND P0, PT, R4, c[0x0][0x32c], PT ;  /* 0x0000cb0004007a0c */ /* 0x000ff60003f05270 */
[----:B------:R-:W-:Y:S02]  /*e420*/  @!UPT UIADD3 URZ, URZ, URZ, URZ ;  /* 0x0000003f3f3ff290 */ /* 0x000fe4000fffe03f */
[----:B------:R-:W-:Y:S05]  /*e430*/  @P0 IMAD.HI.U32 R4, R13, c[0x0][0x330], RZ ;  /* 0x0000cc000d040a27 */ /* 0x000fea00078e00ff */
[----:B------:R-:W-:Y:S02]  /*e440*/  @P0 SHF.R.U32.HI R13, RZ, c[0x0][0x334], R4 ;  /* 0x0000cd00ff0d0a19 */ /* 0x000fe40000011604 */
.L_x_1847:
[----:B------:R-:W-:Y:S05]  /*e450*/  BSYNC B0 ;  /* 0x0000000000007941 */ /* 0x000fea0003800000 */
.L_x_1845:
[----:B------:R-:W-:Y:S05]  /*e460*/  IMAD R0, R13, c[0x0][0x32c], R0 ;  /* 0x0000cb000d007a24 */ /* 0x000fea00078e0200 */
[----:B------:R-:W-:Y:S02]  /*e470*/  IADD3 R13, R0, c[0x0][0x32c], RZ ;  /* 0x0000cb00000d7a10 */ /* 0x000fe40007ffe0ff */
[----:B------:R-:W-:Y:S02]  /*e480*/  IMNMX R5, R5, R0, !PT ;  /* 0x0000000005057217 */ /* 0x000fe40007800200 */
[----:B------:R-:W-:Y:S02]  /*e490*/  IMNMX R128, R128, R13, PT ;  /* 0x0000000d80807217 */ /* 0x000fe40003800200 */
.L_x_1844:
        /* <DEDUP_REMOVED lines=25> */
[C---:B------:R-:W-:Y:S02]  /*e630*/  ISETP.LT.OR P0, PT, R128.reuse, 0xa, P0 ;  /* 0x0000000a8000780c */ /* 0x040fe40000701670 */
        /* <DEDUP_REMOVED lines=55> */
[C---:B------:R-:W-:Y:S02]  /*e9b0*/  ISETP.LT.OR P0, PT, R128.reuse, 0x2a, P0 ;  /* 0x0000002a8000780c */ /* 0x040fe40000701670 */
[----:B------:R-:W-:Y:S01]  /*e9c0*/  ISETP.GT.AND P6, PT, R5, 0x58, !P6 ;  /* 0x000000580500780c */ /* 0x000fe200077c4270 */
[----:B------:R-:W1:Y:S01]  /*e9d0*/  SHFL.BFLY PT, R13, R10, 0x2, 0x1f ;  /* 0x0c401f000a0d7f89 */ /* 0x000e6200000e0000 */
[----:B------:R-:W-:Y:S02]  /*e9e0*/  FSEL R157, R27, -INF , !P0 ;  /* 0xff8000001b9d7808 */ /* 0x000fe40004000000 */
[----:B------:R-:W-:Y:S02]  /*e9f0*/  LOP3.LUT P0, RZ, R227, 0x200, RZ, 0xc0, !PT ;  /* 0x00000200e3ff7812 */ /* 0x000fe4000780c0ff */
[----:B------:R-:W-:Y:S02]  /*ea00*/  FMNMX.FTZ R0, R157, R0, !PT ;  /* 0x000000009d007209 */ /* 0x000fe40007810000 */
[C---:B------:R-:W-:Y:S01]  /*ea10*/  ISETP.GT.AND P0, PT, R5.reuse, 0x30, !P0 ;  /* 0x000000300500780c */ /* 0x040fe20004704270 */
[----:B------:R-:W-:Y:S01]  /*ea20*/  LDSM.16.MT88.4 R24, [R209+0x100] ;  /* 0x00010000d118783b */ /* 0x000fe20000004200 */
        /* <DEDUP_REMOVED lines=9> */
[C---:B------:R-:W-:Y:S02]  /*eac0*/  ISETP.LT.OR P2, PT, R128.reuse, 0x5a, P2 ;  /* 0x0000005a8000780c */ /* 0x040fe40001741670 */
        /* <DEDUP_REMOVED lines=21> */
[C---:B------:R-:W-:Y:S02]  /*ec20*/  ISETP.LT.OR P0, PT, R128.reuse, 0x42, P0 ;  /* 0x000000428000780c */ /* 0x040fe40000701670 */
        /* <DEDUP_REMOVED lines=37> */
[----:B------:R-:W-:Y:S01]  /*ee80*/  LDSM.16.MT88.4 R40, [R208+0x4900] ;  /* 0x00490000d028783b */ /* 0x000fe20000004200 */
[--C-:B------:R-:W-:Y:S01]  /*ee90*/  FFMA.FTZ R119, R119, c[0x0][0x2d0], -R46.reuse ;  /* 0x0000b40077777a23 */ /* 0x100fe2000001082e */
[----:B-1----:R-:W-:Y:S01]  /*eea0*/  FMNMX.FTZ R6, R4, R5, !PT ;  /* 0x0000000504067209 */ /* 0x002fe20007810000 */
[--C-:B------:R-:W-:Y:S01]  /*eeb0*/  FFMA.FTZ R122, R122, c[0x0][0x2d0], -R46.reuse ;  /* 0x0000b4007a7a7a23 */ /* 0x100fe2000001082e */
[----:B------:R-:W-:Y:S01]  /*eec0*/  FSEL R4, R0, RZ, P0 ;  /* 0x000000ff00047208 */ /* 0x000fe20000000000 */
[--C-:B------:R-:W-:Y:S02]  /*eed0*/  FFMA.FTZ R128, R249, c[0x0][0x2d0], -R46.reuse ;  /* 0x0000b400f9807a23 */ /* 0x100fe4000001082e */
[----:B------:R-:W1:Y:S01]  /*eee0*/  MUFU.EX2 R15, R15 ;  /* 0x0000000f000f7308 */ /* 0x000e620000000800 */
[----:B------:R-:W2:Y:S01]  /*eef0*/  SHFL.BFLY PT, R5, R6, 0x1, 0x1f ;  /* 0x0c201f0006057f89 */ /* 0x000ea200000e0000 */
[----:B------:R-:W-:Y:S02]  /*ef00*/  FADD.FTZ R3, -R4, R3 ;  /* 0x0000000304037221 */ /* 0x000fe40000010100 */
[--C-:B------:R-:W-:Y:S02]  /*ef10*/  FFMA.FTZ R141, R141, c[0x0][0x2d0], -R46.reuse ;  /* 0x0000b4008d8d7a23 */ /* 0x100fe4000001082e */
        /* <DEDUP_REMOVED lines=10> */
[--C-:B------:R-:W-:Y:S01]  /*efc0*/  FFMA.FTZ R143, R143, c[0x0][0x2d0], -R46.reuse ;  /* 0x0000b4008f8f7a23 */ /* 0x100fe2000001082e */
[----:B-1----:R-:W-:Y:S01]  /*efd0*/  F2FP.PACK_AB R16, R15, R48 ;  /* 0x000000300f10723e */ /* 0x002fe200000000ff */
[--C-:B------:R-:W-:Y:S01]  /*efe0*/  FFMA.FTZ R139, R139, c[0x0][0x2d0], -R46.reuse ;  /* 0x0000b4008b8b7a23 */ /* 0x100fe2000001082e */
[----:B--2---:R-:W-:Y:S01]  /*eff0*/  FMNMX.FTZ R12, R5, R6, !PT ;  /* 0x00000006050c7209 */ /* 0x004fe20007810000 */
[----:B------:R-:W-:Y:S02]  /*f000*/  FMUL.FTZ R6, R3, c[0x0][0x2d0] ;  /* 0x0000b40003067a20 */ /* 0x000fe40000410000 */
[--C-:B------:R-:W-:Y:S01]  /*f010*/  FFMA.FTZ R123, R123, c[0x0][0x2d0], -R46.reuse ;  /* 0x0000b4007b7b7a23 */ /* 0x100fe2000001082e */
[C---:B------:R-:W-:Y:S01]  /*f020*/  FSETP.NEU.FTZ.AND P0, PT, R12.reuse, -INF , PT ;  /* 0xff8000000c00780b */ /* 0x040fe20003f1d000 */
[C---:B------:R-:W-:Y:S01]  /*f030*/  FMUL.FTZ R118, R12.reuse, c[0x0][0x2d0] ;  /* 0x0000b4000c767a20 */ /* 0x040fe20000410000 */
[----:B------:R-:W1:Y:S01]  /*f040*/  MUFU.EX2 R3, R6 ;  /* 0x0000000600037308 */ /* 0x000e620000000800 */
[--C-:B------:R-:W-:Y:S01]  /*f050*/  FFMA.FTZ R158, R121, c[0x0][0x2d0], -R46.reuse ;  /* 0x0000b400799e7a23 */ /* 0x100fe2000001082e */
[----:B------:R-:W-:Y:S01]  /*f060*/  FSEL R5, R12, RZ, P0 ;  /* 0x000000ff0c057208 */ /* 0x000fe20000000000 */
[----:B------:R-:W-:Y:S01]  /*f070*/  FFMA.FTZ R120, R120, c[0x0][0x2d0], -R46 ;  /* 0x0000b40078787a23 */ /* 0x000fe2000001082e */
[----:B------:R-:W-:Y:S02]  /*f080*/  FSEL R118, R118, RZ, P0 ;  /* 0x000000ff76767208 */ /* 0x000fe40000000000 */
[----:B------:R-:W-:Y:S01]  /*f090*/  ISETP.GT.AND P0, PT, R168, R215, PT ;  /* 0x000000d7a800720c */ /* 0x000fe20003f04270 */
[----:B------:R-:W-:Y:S02]  /*f0a0*/  FADD.FTZ R5, -R5, R2 ;  /* 0x0000000205057221 */ /* 0x000fe40000010100 */
[--C-:B------:R-:W-:Y:S01]  /*f0b0*/  FFMA.FTZ R50, R11, c[0x0][0x2d0], -R118.reuse ;  /* 0x0000b4000b327a23 */ /* 0x100fe20000010876 */
[----:B------:R-:W-:Y:S01]  /*f0c0*/  MUFU.EX2 R119, R119 ;  /* 0x0000007700777308 */ /* 0x000fe20000000800 */
[----:B------:R-:W2:Y:S01]  /*f0d0*/  LDSM.16.MT88.4 R8, [R212+0x100] ;  /* 0x00010000d408783b */ /* 0x000ea20000004200 */
[--C-:B------:R-:W-:Y:S01]  /*f0e0*/  FFMA.FTZ R117, R21, c[0x0][0x2d0], -R118.reuse ;  /* 0x0000b40015757a23 */ /* 0x100fe20000010876 */
[----:B---3--:R-:W-:Y:S01]  /*f0f0*/  F2FP.PACK_AB R18, R49, R14 ;  /* 0x0000000e3112723e */ /* 0x008fe200000000ff */
[--C-:B------:R-:W-:Y:S02]  /*f100*/  FFMA.FTZ R116, R17, c[0x0][0x2d0], -R118.reuse ;  /* 0x0000b40011747a23 */ /* 0x100fe40000010876 */
[--C-:B------:R-:W-:Y:S02]  /*f110*/  FFMA.FTZ R51, R7, c[0x0][0x2d0], -R118.reuse ;  /* 0x0000b40007337a23 */ /* 0x100fe40000010876 */
[----:B------:R-:W-:Y:S01]  /*f120*/  FMUL.FTZ R2, R5, c[0x0][0x2d0] ;  /* 0x0000b40005027a20 */ /* 0x000fe20000410000 */
[----:B------:R-:W3:Y:S01]  /*f130*/  LDSM.16.MT88.4 R20, [R210+0x100] ;  /* 0x00010000d214783b */ /* 0x000ee20000004200 */
        /* <DEDUP_REMOVED lines=18> */
[----:B------:R-:W4:Y:S01]  /*f260*/  MUFU.EX2 R50, R50 ;  /* 0x0000003200327308 */ /* 0x000f220000000800 */
[----:B------:R-:W-:Y:S02]  /*f270*/  FMUL.FTZ R89, R3, R89 ;  /* 0x0000005903597220 */ /* 0x000fe40000410000 */
[--C-:B------:R-:W-:Y:S01]  /*f280*/  FFMA.FTZ R133, R45, c[0x0][0x2d0], -R118.reuse ;  /* 0x0000b4002d857a23 */ /* 0x100fe20000010876 */
[----:B-1----:R-:W-:Y:S01]  /*f290*/  F2FP.PACK_AB R17, R116, R117 ;  /* 0x000000757411723e */ /* 0x002fe200000000ff */
        /* <DEDUP_REMOVED lines=9> */
[----:B------:R-:W5:Y:S01]  /*f330*/  MUFU.EX2 R122, R122 ;  /* 0x0000007a007a7308 */ /* 0x000f620000000800 */
[C---:B------:R-:W-:Y:S02]  /*f340*/  FMUL.FTZ R56, R3.reuse, R56 ;  /* 0x0000003803387220 */ /* 0x040fe40000410000 */
[C---:B------:R-:W-:Y:S01]  /*f350*/  FMUL.FTZ R57, R3.reuse, R57 ;  /* 0x0000003903397220 */ /* 0x040fe20000410000 */
[----:B----4-:R-:W-:Y:S01]  /*f360*/  F2FP.PACK_AB R19, R50, R51 ;  /* 0x000000333213723e */ /* 0x010fe200000000ff */
        /* <DEDUP_REMOVED lines=9> */
[----:B------:R-:W-:Y:S01]  /*f400*/  MUFU.EX2 R141, R141 ;  /* 0x0000008d008d7308 */ /* 0x000fe20000000800 */
[C---:B------:R-:W-:Y:S02]  /*f410*/  FMUL.FTZ R71, R2.reuse, R71 ;  /* 0x0000004702477220 */ /* 0x040fe40000410000 */
[C---:B------:R-:W-:Y:S01]  /*f420*/  FMUL.FTZ R74, R2.reuse, R74 ;  /* 0x0000004a024a7220 */ /* 0x040fe20000410000 */
[C---:B--2---:R-:W-:Y:S05]  /*f430*/  HMMA.16816.F32 R4, R16.reuse, R8, R4 ;  /* 0x000000081004723c */ /* 0x044fea0000001804 */
[C---:B------:R-:W-:Y:S01]  /*f440*/  FMUL.FTZ R75, R2.reuse, R75 ;  /* 0x0000004b024b7220 */ /* 0x040fe20000410000 */
[----:B------:R-:W-:Y:S01]  /*f450*/  MUFU.EX2 R130, R130 ;  /* 0x0000008200827308 */ /* 0x000fe20000000800 */
[C---:B------:R-:W-:Y:S01]  /*f460*/  FMUL.FTZ R78, R2.reuse, R78 ;  /* 0x0000004e024e7220 */ /* 0x040fe20000410000 */
[C---:B------:R-:W-:Y:S01]  /*f470*/  HMMA.16816.F32 R68, R16.reuse, R10, R68 ;  /* 0x0000000a1044723c */ /* 0x040fe20000001844 */
[----:B------:R-:W1:Y:S03]  /*f480*/  LDSM.16.MT88.4 R8, [R208+0x100] ;  /* 0x00010000d008783b */ /* 0x000e660000004200 */
[C---:B------:R-:W-:Y:S02]  /*f490*/  FMUL.FTZ R79, R2.reuse, R79 ;  /* 0x0000004f024f7220 */ /* 0x040fe40000410000 */
[C---:B------:R-:W-:Y:S02]  /*f4a0*/  FMUL.FTZ R82, R2.reuse, R82 ;  /* 0x0000005202527220 */ /* 0x040fe40000410000 */
[C---:B---3--:R-:W-:Y:S01]  /*f4b0*/  HMMA.16816.F32 R72, R16.reuse, R20, R72 ;  /* 0x000000141048723c */ /* 0x048fe20000001848 */
[----:B------:R-:W-:Y:S03]  /*f4c0*/  MUFU.EX2 R132, R132 ;  /* 0x0000008400847308 */ /* 0x000fe60000000800 */
[C---:B------:R-:W-:Y:S02]  /*f4d0*/  FMUL.FTZ R83, R2.reuse, R83 ;  /* 0x0000005302537220 */ /* 0x040fe40000410000 */
[C---:B------:R-:W-:Y:S02]  /*f4e0*/  FMUL.FTZ R86, R2.reuse, R86 ;  /* 0x0000005602567220 */ /* 0x040fe40000410000 */
[C---:B------:R-:W-:Y:S01]  /*f4f0*/  HMMA.16816.F32 R76, R16.reuse, R22, R76 ;  /* 0x00000016104c723c */ /* 0x040fe2000000184c */
[----:B------:R-:W2:Y:S02]  /*f500*/  LDSM.16.MT88.4 R20, [R212+0x3100] ;  /* 0x00310000d414783b */ /* 0x000ea40000004200 */
[----:B------:R-:W-:Y:S01]  /*f510*/  MUFU.EX2 R149, R149 ;  /* 0x0000009500957308 */ /* 0x000fe20000000800 */
[C---:B------:R-:W-:Y:S02]  /*f520*/  FMUL.FTZ R87, R2.reuse, R87 ;  /* 0x0000005702577220 */ /* 0x040fe40000410000 */
[C---:B------:R-:W-:Y:S02]  /*f530*/  FMUL.FTZ R98, R2.reuse, R98 ;  /* 0x0000006202627220 */ /* 0x040fe40000410000 */
[C---:B------:R-:W-:Y:S04]  /*f540*/  HMMA.16816.F32 R80, R16.reuse, R24, R80 ;  /* 0x000000181050723c */ /* 0x040fe80000001850 */
[C---:B------:R-:W-:Y:S01]  /*f550*/  FMUL.FTZ R99, R2.reuse, R99 ;  /* 0x0000006302637220 */ /* 0x040fe20000410000 */
[----:B------:R-:W-:Y:S01]  /*f560*/  MUFU.EX2 R138, R138 ;  /* 0x0000008a008a7308 */ /* 0x000fe20000000800 */
[C---:B------:R-:W-:Y:S02]  /*f570*/  FMUL.FTZ R102, R2.reuse, R102 ;  /* 0x0000006602667220 */ /* 0x040fe40000410000 */
[C---:B------:R-:W-:Y:S01]  /*f580*/  HMMA.16816.F32 R84, R16.reuse, R26, R84 ;  /* 0x0000001a1054723c */ /* 0x040fe20000001854 */
[----:B------:R-:W3:Y:S03]  /*f590*/  LDSM.16.MT88.4 R24, [R210+0x3100] ;  /* 0x00310000d218783b */ /* 0x000ee60000004200 */
[C---:B------:R-:W-:Y:S02]  /*f5a0*/  FMUL.FTZ R90, R2.reuse, R90 ;  /* 0x0000005a025a7220 */ /* 0x040fe40000410000 */
[C---:B------:R-:W-:Y:S01]  /*f5b0*/  FMUL.FTZ R91, R2.reuse, R91 ;  /* 0x0000005b025b7220 */ /* 0x040fe20000410000 */
[----:B------:R-:W-:Y:S01]  /*f5c0*/  MUFU.EX2 R159, R159 ;  /* 0x0000009f009f7308 */ /* 0x000fe20000000800 */
[C---:B------:R-:W-:Y:S04]  /*f5d0*/  FMUL.FTZ R103, R2.reuse, R103 ;  /* 0x0000006702677220 */ /* 0x040fe80000410000 */
[C---:B------:R-:W-:Y:S01]  /*f5e0*/  FMUL.FTZ R106, R2.reuse, R106 ;  /* 0x0000006a026a7220 */ /* 0x040fe20000410000 */
[C---:B-1----:R-:W-:Y:S03]  /*f5f0*/  HMMA.16816.F32 R88, R16.reuse, R8, R88 ;  /* 0x000000081058723c */ /* 0x042fe60000001858 */
[C---:B------:R-:W-:Y:S01]  /*f600*/  FMUL.FTZ R93, R3.reuse, R93 ;  /* 0x0000005d035d7220 */ /* 0x040fe20000410000 */
[----:B------:R-:W-:Y:S01]  /*f610*/  MUFU.EX2 R140, R140 ;  /* 0x0000008c008c7308 */ /* 0x000fe20000000800 */
[C---:B------:R-:W-:Y:S02]  /*f620*/  FMUL.FTZ R94, R2.reuse, R94 ;  /* 0x0000005e025e7220 */ /* 0x040fe40000410000 */
[C---:B------:R-:W-:Y:S02]  /*f630*/  FMUL.FTZ R95, R2.reuse, R95 ;  /* 0x0000005f025f7220 */ /* 0x040fe40000410000 */
[C---:B------:R-:W-:Y:S03]  /*f640*/  FMUL.FTZ R8, R3.reuse, R108 ;  /* 0x0000006c03087220 */ /* 0x040fe60000410000 */
[----:B------:R-:W-:Y:S02]  /*f650*/  FMUL.FTZ R9, R3, R109 ;  /* 0x0000006d03097220 */ /* 0x000fe40000410000 */
[C---:B------:R-:W-:Y:S01]  /*f660*/  HMMA.16816.F32 R92, R16.reuse, R10, R92 ;  /* 0x0000000a105c723c */ /* 0x040fe2000000185c */
[----:B------:R-:W-:Y:S02]  /*f670*/  MUFU.EX2 R163, R163 ;  /* 0x000000a300a37308 */ /* 0x000fe40000000800 */
[C---:B------:R-:W-:Y:S02]  /*f680*/  FMUL.FTZ R107, R2.reuse, R107 ;  /* 0x0000006b026b7220 */ /* 0x040fe40000410000 */
[C---:B------:R-:W-:Y:S02]  /*f690*/  FMUL.FTZ R54, R2.reuse, R54 ;  /* 0x0000003602367220 */ /* 0x040fe40000410000 */
[C---:B------:R-:W-:Y:S01]  /*f6a0*/  FMUL.FTZ R10, R2.reuse, R110 ;  /* 0x0000006e020a7220 */ /* 0x040fe20000410000 */
[C---:B--2---:R-:W-:Y:S03]  /*f6b0*/  HMMA.16816.F32 R96, R16.reuse, R20, R96 ;  /* 0x000000141060723c */ /* 0x044fe60000001860 */
[----:B------:R-:W-:Y:S01]  /*f6c0*/  MUFU.EX2 R150, R150 ;  /* 0x0000009600967308 */ /* 0x000fe20000000800 */
[----:B------:R-:W-:Y:S02]  /*f6d0*/  FFMA.FTZ R110, R37, c[0x0][0x2d0], -R118 ;  /* 0x0000b400256e7a23 */ /* 0x000fe40000010876 */
[----:B------:R-:W-:Y:S01]  /*f6e0*/  LDSM.16.MT88.4 R36, [R208+0x900] ;  /* 0x00090000d024783b */ /* 0x000fe20000004200 */
[C---:B------:R-:W-:Y:S01]  /*f6f0*/  FMUL.FTZ R11, R2.reuse, R111 ;  /* 0x0000006f020b7220 */ /* 0x040fe20000410000 */
[C---:B------:R-:W-:Y:S04]  /*f700*/  HMMA.16816.F32 R100, R16.reuse, R22, R100 ;  /* 0x000000161064723c */ /* 0x040fe80000001864 */
[----:B------:R-:W-:Y:S01]  /*f710*/  FMUL.FTZ R55, R2, R55 ;  /* 0x0000003702377220 */ /* 0x000fe20000410000 */
[----:B------:R-:W-:Y:S01]  /*f720*/  MUFU.EX2 R110, R110 ;  /* 0x0000006e006e7308 */ /* 0x000fe20000000800 */
[----:B------:R-:W1:Y:S01]  /*f730*/  LDSM.16.MT88.4 R20, [R208+0x3100] ;  /* 0x00310000d014783b */ /* 0x000e620000004200 */
[----:B------:R-:W-:Y:S01]  /*f740*/  FFMA.FTZ R109, R131, c[0x0][0x2d0], -R46 ;  /* 0x0000b400836d7a23 */ /* 0x000fe2000001082e */
[C---:B---3--:R-:W-:Y:S04]  /*f750*/  HMMA.16816.F32 R8, R16.reuse, R24, R8 ;  /* 0x000000181008723c */ /* 0x048fe80000001808 */
[----:B------:R-:W-:Y:S02]  /*f760*/  FFMA.FTZ R131, R33, c[0x0][0x2d0], -R118 ;  /* 0x0000b40021837a23 */ /* 0x000fe40000010876 */
[----:B------:R-:W-:Y:S01]  /*f770*/  LDSM.16.MT88.4 R32, [R209+0x900] ;  /* 0x00090000d120783b */ /* 0x000fe20000004200 */
[----:B------:R-:W-:Y:S01]  /*f780*/  FFMA.FTZ R46, R44, c[0x0][0x2d0], -R46 ;  /* 0x0000b4002c2e7a23 */ /* 0x000fe2000001082e */
[C---:B------:R-:W-:Y:S01]  /*f790*/  HMMA.16816.F32 R104, R16.reuse, R26, R104 ;  /* 0x0000001a1068723c */ /* 0x040fe20000001868 */
[----:B------:R-:W2:Y:S03]  /*f7a0*/  MUFU.EX2 R109, R109 ;  /* 0x0000006d006d7308 */ /* 0x000ea60000000800 */
[C---:B------:R-:W-:Y:S02]  /*f7b0*/  FMUL.FTZ R58, R2.reuse, R58 ;  /* 0x0000003a023a7220 */ /* 0x040fe40000410000 */
[----:B------:R-:W3:Y:S01]  /*f7c0*/  LDSM.16.MT88.4 R24, [R212+0x900] ;  /* 0x00090000d418783b */ /* 0x000ee20000004200 */
[C---:B------:R-:W-:Y:S01]  /*f7d0*/  FMUL.FTZ R59, R2.reuse, R59 ;  /* 0x0000003b023b7220 */ /* 0x040fe20000410000 */
[C---:B------:R-:W-:Y:S03]  /*f7e0*/  HMMA.16816.F32 R52, R16.reuse, R28, R52 ;  /* 0x0000001c1034723c */ /* 0x040fe60000001834 */
[----:B------:R-:W4:Y:S01]  /*f7f0*/  MUFU.EX2 R131, R131 ;  /* 0x0000008300837308 */ /* 0x000f220000000800 */
[--C-:B------:R-:W-:Y:S02]  /*f800*/  FFMA.FTZ R108, R251, c[0x0][0x2d0], -R118.reuse ;  /* 0x0000b400fb6c7a23 */ /* 0x100fe40000010876 */
[--C-:B------:R-:W-:Y:S02]  /*f810*/  FFMA.FTZ R111, R247, c[0x0][0x2d0], -R118.reuse ;  /* 0x0000b400f76f7a23 */ /* 0x100fe40000010876 */
[C---:B------:R-:W-:Y:S01]  /*f820*/  HMMA.16816.F32 R56, R16.reuse, R30, R56 ;  /* 0x0000001e1038723c */ /* 0x040fe20000001838 */
[----:B------:R-:W3:Y:S03]  /*f830*/  LDSM.16.MT88.4 R28, [R210+0x900] ;  /* 0x00090000d21c783b */ /* 0x000ee60000004200 */
[C---:B------:R-:W-:Y:S01]  /*f840*/  FMUL.FTZ R62, R2.reuse, R62 ;  /* 0x0000003e023e7220 */ /* 0x040fe20000410000 */
[----:B------:R-:W-:Y:S01]  /*f850*/  MUFU.EX2 R108, R108 ;  /* 0x0000006c006c7308 */ /* 0x000fe20000000800 */
[C---:B------:R-:W-:Y:S02]  /*f860*/  FMUL.FTZ R63, R2.reuse, R63 ;  /* 0x0000003f023f7220 */ /* 0x040fe40000410000 */
[C---:B------:R-:W-:Y:S04]  /*f870*/  FMUL.FTZ R66, R2.reuse, R66 ;  /* 0x0000004202427220 */ /* 0x040fe80000410000 */
[----:B------:R-:W-:Y:S01]  /*f880*/  FMUL.FTZ R67, R2, R67 ;  /* 0x0000004302437220 */ /* 0x000fe20000410000 */
[C---:B-1----:R-:W-:Y:S02]  /*f890*/  HMMA.16816.F32 R60, R16.reuse, R20, R60 ;  /* 0x00000014103c723c */ /* 0x042fe4000000183c */
[----:B------:R-:W1:Y:S01]  /*f8a0*/  MUFU.EX2 R111, R111 ;  /* 0x0000006f006f7308 */ /* 0x000e620000000800 */
[--C-:B------:R-:W-:Y:S02]  /*f8b0*/  FFMA.FTZ R134, R245, c[0x0][0x2d0], -R118.reuse ;  /* 0x0000b400f5867a23 */ /* 0x100fe40000010876 */
[--C-:B------:R-:W-:Y:S02]  /*f8c0*/  FFMA.FTZ R155, R241, c[0x0][0x2d0], -R118.reuse ;  /* 0x0000b400f19b7a23 */ /* 0x100fe40000010876 */
[--C-:B------:R-:W-:Y:S01]  /*f8d0*/  FFMA.FTZ R136, R239, c[0x0][0x2d0], -R118.reuse ;  /* 0x0000b400ef887a23 */ /* 0x100fe20000010876 */
[----:B------:R-:W-:Y:S01]  /*f8e0*/  HMMA.16816.F32 R64, R16, R22, R64 ;  /* 0x000000161040723c */ /* 0x000fe20000001840 */
[----:B------:R-:W3:Y:S03]  /*f8f0*/  LDSM.16.MT88.4 R20, [R212+0x3900] ;  /* 0x00390000d414783b */ /* 0x000ee60000004200 */
[----:B------:R3:W-:Y:S01]  /*f900*/  MUFU.EX2 R121, R46 ;  /* 0x0000002e00797308 */ /* 0x0007e20000000800 */
[--C-:B------:R-:W-:Y:S02]  /*f910*/  FFMA.FTZ R157, R157, c[0x0][0x2d0], -R118.reuse ;  /* 0x0000b4009d9d7a23 */ /* 0x100fe40000010876 */
[--C-:B------:R-:W-:Y:S01]  /*f920*/  FFMA.FTZ R142, R235, c[0x0][0x2d0], -R118.reuse ;  /* 0x0000b400eb8e7a23 */ /* 0x100fe20000010876 */
[----:B-----5:R-:W-:Y:S01]  /*f930*/  F2FP.PACK_AB R16, R122, R119 ;  /* 0x000000777a10723e */ /* 0x020fe200000000ff */
[--C-:B------:R-:W-:Y:S03]  /*f940*/  FFMA.FTZ R167, R167, c[0x0][0x2d0], -R118.reuse ;  /* 0x0000b400a7a77a23 */ /* 0x100fe60000010876 */
[----:B--2---:R-:W-:Y:S02]  /*f950*/  F2FP.PACK_AB R18, R109, R128 ;  /* 0x000000806d12723e */ /* 0x004fe400000000ff */
[----:B----4-:R-:W-:Y:S01]  /*f960*/  F2FP.PACK_AB R19, R131, R110 ;  /* 0x0000006e8313723e */ /* 0x010fe200000000ff */
[----:B------:R-:W-:Y:S01]  /*f970*/  MUFU.EX2 R134, R134 ;  /* 0x0000008600867308 */ /* 0x000fe20000000800 */
[--C-:B------:R-:W-:Y:S02]  /*f980*/  FFMA.FTZ R148, R165, c[0x0][0x2d0], -R118.reuse ;  /* 0x0000b400a5947a23 */ /* 0x100fe40000010876 */
[--C-:B------:R-:W-:Y:S01]  /*f990*/  FFMA.FTZ R161, R161, c[0x0][0x2d0], -R118.reuse ;  /* 0x0000b400a1a17a23 */ /* 0x100fe20000010876 */
[----:B-1----:R-:W-:Y:S01]  /*f9a0*/  F2FP.PACK_AB R17, R111, R108 ;  /* 0x0000006c6f11723e */ /* 0x002fe200000000ff */
[--C-:B------:R-:W-:Y:S02]  /*f9b0*/  FFMA.FTZ R151, R151, c[0x0][0x2d0], -R118.reuse ;  /* 0x0000b40097977a23 */ /* 0x100fe40000010876 */
[--C-:B------:R-:W-:Y:S02]  /*f9c0*/  FFMA.FTZ R154, R137, c[0x0][0x2d0], -R118.reuse ;  /* 0x0000b400899a7a23 */ /* 0x100fe40000010876 */
[--C-:B------:R-:W-:Y:S01]  /*f9d0*/  FFMA.FTZ R135, R135, c[0x0][0x2d0], -R118.reuse ;  /* 0x0000b40087877a23 */ /* 0x100fe20000010876 */
[----:B------:R-:W1:Y:S01]  /*f9e0*/  MUFU.EX2 R155, R155 ;  /* 0x0000009b009b7308 */ /* 0x000e620000000800 */
[C---:B---3--:R-:W-:Y:S01]  /*f9f0*/  HMMA.16816.F32 R4, R16.reuse, R24, R4 ;  /* 0x000000181004723c */ /* 0x048fe20000001804 */
[----:B------:R-:W-:Y:S02]  /*fa00*/  LDSM.16.MT88.4 R44, [R209+0x2900] ;  /* 0x00290000d12c783b */ /* 0x000fe40000004200 */
[--C-:B------:R-:W-:Y:S02]  /*fa10*/  FFMA.FTZ R129, R129, c[0x0][0x2d0], -R118.reuse ;  /* 0x0000b40081817a23 */ /* 0x100fe40000010876 */
[----:B------:R-:W-:Y:S03]  /*fa20*/  FFMA.FTZ R118, R13, c[0x0][0x2d0], -R118 ;  /* 0x0000b4000d767a23 */ /* 0x000fe60000010876 */
[C---:B------:R-:W-:Y:S01]  /*fa30*/  HMMA.16816.F32 R68, R16.reuse, R26, R68 ;  /* 0x0000001a1044723c */ /* 0x040fe20000001844 */
[----:B------:R-:W-:Y:S01]  /*fa40*/  MUFU.EX2 R136, R136 ;  /* 0x0000008800887308 */ /* 0x000fe20000000800 */
[----:B------:R-:W2:Y:S02]  /*fa50*/  LDSM.16.MT88.4 R24, [R210+0x3900] ;  /* 0x00390000d218783b */ /* 0x000ea40000004200 */
[----:B------:R-:W-:Y:S02]  /*fa60*/  FFMA.FTZ R48, R3, R228, R48 ;  /* 0x000000e403307223 */ /* 0x000fe40000010030 */
[----:B------:R-:W-:Y:S02]  /*fa70*/  FFMA.FTZ R117, R2, R229, R117 ;  /* 0x000000e502757223 */ /* 0x000fe40000010075 */
[C---:B------:R-:W-:Y:S03]  /*fa80*/  HMMA.16816.F32 R72, R16.reuse, R28, R72 ;  /* 0x0000001c1048723c */ /* 0x040fe60000001848 */
[----:B------:R-:W3:Y:S01]  /*fa90*/  MUFU.EX2 R157, R157 ;  /* 0x0000009d009d7308 */ /* 0x000ee20000000800 */
[----:B------:R-:W-:Y:S02]  /*faa0*/  FADD.FTZ R15, R15, R48 ;  /* 0x000000300f0f7221 */ /* 0x000fe40000010000 */
[----:B------:R-:W-:Y:S02]  /*fab0*/  FADD.FTZ R116, R116, R117 ;  /* 0x0000007574747221 */ /* 0x000fe40000010000 */
[C---:B------:R-:W-:Y:S01]  /*fac0*/  HMMA.16816.F32 R76, R16.reuse, R30, R76 ;  /* 0x0000001e104c723c */ /* 0x040fe2000000184c */
[----:B------:R-:W4:Y:S03]  /*fad0*/  LDSM.16.MT88.4 R28, [R209+0x3900] ;  /* 0x00390000d11c783b */ /* 0x000f260000004200 */
[----:B------:R-:W-:Y:S01]  /*fae0*/  FADD.FTZ R14, R14, R15 ;  /* 0x0000000f0e0e7221 */ /* 0x000fe20000010000 */
[----:B------:R-:W-:Y:S01]  /*faf0*/  MUFU.EX2 R142, R142 ;  /* 0x0000008e008e7308 */ /* 0x000fe20000000800 */
[----:B------:R-:W-:Y:S02]  /*fb00*/  FADD.FTZ R3, R51, R116 ;  /* 0x0000007433037221 */ /* 0x000fe40000010000 */
[C---:B------:R-:W-:Y:S04]  /*fb10*/  HMMA.16816.F32 R80, R16.reuse, R32, R80 ;  /* 0x000000201050723c */ /* 0x040fe80000001850 */
[----:B------:R-:W-:Y:S02]  /*fb20*/  FADD.FTZ R14, R49, R14 ;  /* 0x0000000e310e7221 */ /* 0x000fe40000010000 */
[----:B------:R-:W-:Y:S01]  /*fb30*/  FADD.FTZ R3, R50, R3 ;  /* 0x0000000332037221 */ /* 0x000fe20000010000 */
[----:B------:R-:W5:Y:S01]  /*fb40*/  MUFU.EX2 R167, R167 ;  /* 0x000000a700a77308 */ /* 0x000f620000000800 */
[C---:B------:R-:W-:Y:S01]  /*fb50*/  HMMA.16816.F32 R84, R16.reuse, R34, R84 ;  /* 0x000000221054723c */ /* 0x040fe20000001854 */
[----:B------:R-:W1:Y:S03]  /*fb60*/  LDSM.16.MT88.4 R32, [R208+0x3900] ;  /* 0x00390000d020783b */ /* 0x000e660000004200 */
[----:B------:R-:W-:Y:S02]  /*fb70*/  FADD.FTZ R119, R119, R14 ;  /* 0x0000000e77777221 */ /* 0x000fe40000010000 */
[----:B------:R-:W-:Y:S02]  /*fb80*/  FADD.FTZ R108, R108, R3 ;  /* 0x000000036c6c7221 */ /* 0x000fe40000010000 */
[C---:B------:R-:W-:Y:S01]  /*fb90*/  HMMA.16816.F32 R88, R16.reuse, R36, R88 ;  /* 0x000000241058723c */ /* 0x040fe20000001858 */
[----:B------:R-:W-:Y:S03]  /*fba0*/  MUFU.EX2 R148, R148 ;  /* 0x0000009400947308 */ /* 0x000fe60000000800 */
[----:B------:R-:W-:Y:S02]  /*fbb0*/  FADD.FTZ R119, R122, R119 ;  /* 0x000000777a777221 */ /* 0x000fe40000010000 */
[----:B------:R-:W-:Y:S02]  /*fbc0*/  FADD.FTZ R111, R111, R108 ;  /* 0x0000006c6f6f7221 */ /* 0x000fe40000010000 */
[C---:B------:R-:W-:Y:S01]  /*fbd0*/  HMMA.16816.F32 R92, R16.reuse, R38, R92 ;  /* 0x00000026105c723c */ /* 0x040fe2000000185c */
[----:B------:R-:W-:Y:S02]  /*fbe0*/  LDSM.16.MT88.4 R36, [R208+0x4100] ;  /* 0x00410000d024783b */ /* 0x000fe40000004200 */
[----:B------:R-:W1:Y:S01]  /*fbf0*/  MUFU.EX2 R161, R161 ;  /* 0x000000a100a17308 */ /* 0x000e620000000800 */
[----:B------:R-:W-:Y:S02]  /*fc00*/  FADD.FTZ R128, R128, R119 ;  /* 0x0000007780807221 */ /* 0x000fe40000010000 */
[----:B------:R-:W-:Y:S02]  /*fc10*/  FADD.FTZ R110, R110, R111 ;  /* 0x0000006f6e6e7221 */ /* 0x000fe40000010000 */
[C---:B------:R-:W-:Y:S04]  /*fc20*/  HMMA.16816.F32 R96, R16.reuse, R20, R96 ;  /* 0x000000141060723c */ /* 0x040fe80000001860 */
[----:B------:R-:W-:Y:S01]  /*fc30*/  FADD.FTZ R128, R109, R128 ;  /* 0x000000806d807221 */ /* 0x000fe20000010000 */
[----:B------:R-:W1:Y:S01]  /*fc40*/  MUFU.EX2 R143, R143 ;  /* 0x0000008f008f7308 */ /* 0x000e620000000800 */
[----:B------:R-:W-:Y:S02]  /*fc50*/  FADD.FTZ R131, R131, R110 ;  /* 0x0000006e83837221 */ /* 0x000fe40000010000 */
[C---:B------:R-:W-:Y:S01]  /*fc60*/  HMMA.16816.F32 R100, R16.reuse, R22, R100 ;  /* 0x000000161064723c */ /* 0x040fe20000001864 */
[----:B------:R-:W3:Y:S03]  /*fc70*/  LDSM.16.MT88.4 R20, [R212+0x1100] ;  /* 0x00110000d414783b */ /* 0x000ee60000004200 */
[----:B------:R-:W-:Y:S03]  /*fc80*/  IMAD.MOV.U32 R3, RZ, RZ, R0 ;  /* 0x000000ffff037224 */ /* 0x000fe600078e0000 */
[----:B------:R-:W-:Y:S01]  /*fc90*/  MUFU.EX2 R139, R139 ;  /* 0x0000008b008b7308 */ /* 0x000fe20000000800 */
[C---:B--2---:R-:W-:Y:S08]  /*fca0*/  HMMA.16816.F32 R8, R16.reuse, R24, R8 ;  /* 0x000000181008723c */ /* 0x044ff00000001808 */
[C---:B------:R-:W-:Y:S01]  /*fcb0*/  HMMA.16816.F32 R104, R16.reuse, R26, R104 ;  /* 0x0000001a1068723c */ /* 0x040fe20000001868 */
[----:B------:R-:W2:Y:S01]  /*fcc0*/  LDSM.16.MT88.4 R24, [R210+0x1100] ;  /* 0x00110000d218783b */ /* 0x000ea20000004200 */
[----:B------:R-:W2:Y:S06]  /*fcd0*/  MUFU.EX2 R152, R152 ;  /* 0x0000009800987308 */ /* 0x000eac0000000800 */
[C---:B----4-:R-:W-:Y:S04]  /*fce0*/  HMMA.16816.F32 R52, R16.reuse, R28, R52 ;  /* 0x0000001c1034723c */ /* 0x050fe80000001834 */
[----:B------:R-:W-:Y:S04]  /*fcf0*/  MUFU.EX2 R151, R151 ;  /* 0x0000009700977308 */ /* 0x000fe80000000800 */
[C---:B------:R-:W-:Y:S01]  /*fd00*/  HMMA.16816.F32 R56, R16.reuse, R30, R56 ;  /* 0x0000001e1038723c */ /* 0x040fe20000001838 */
[----:B------:R-:W4:Y:S05]  /*fd10*/  LDSM.16.MT88.4 R28, [R209+0x1100] ;  /* 0x00110000d11c783b */ /* 0x000f2a0000004200 */
[----:B------:R-:W2:Y:S02]  /*fd20*/  MUFU.EX2 R154, R154 ;  /* 0x0000009a009a7308 */ /* 0x000ea40000000800 */
[C---:B-1----:R-:W-:Y:S08]  /*fd30*/  HMMA.16816.F32 R60, R16.reuse, R32, R60 ;  /* 0x00000020103c723c */ /* 0x042ff0000000183c */
[----:B------:R-:W-:Y:S01]  /*fd40*/  HMMA.16816.F32 R64, R16, R34, R64 ;  /* 0x000000221040723c */ /* 0x000fe20000001840 */
[----:B------:R-:W1:Y:S01]  /*fd50*/  LDSM.16.MT88.4 R32, [R208+0x1100] ;  /* 0x00110000d020783b */ /* 0x000e620000004200 */
[----:B------:R-:W-:Y:S05]  /*fd60*/  MUFU.EX2 R135, R135 ;  /* 0x0000008700877308 */ /* 0x000fea0000000800 */
[----:B------:R-:W-:Y:S01]  /*fd70*/  F2FP.PACK_AB R16, R130, R141 ;  /* 0x0000008d8210723e */ /* 0x000fe200000000ff */
[----:B------:R-:W-:Y:S01]  /*fd80*/  FADD.FTZ R141, R141, R128 ;  /* 0x000000808d8d7221 */ /* 0x000fe20000010000 */
[----:B------:R-:W-:Y:S03]  /*fd90*/  F2FP.PACK_AB R18, R149, R132 ;  /* 0x000000849512723e */ /* 0x000fe600000000ff */
[----:B------:R-:W-:Y:S01]  /*fda0*/  F2FP.PACK_AB R17, R155, R134 ;  /* 0x000000869b11723e */ /* 0x000fe200000000ff */
[----:B------:R-:W1:Y:S01]  /*fdb0*/  MUFU.EX2 R156, R156 ;  /* 0x0000009c009c7308 */ /* 0x000e620000000800 */
[----:B---3--:R-:W-:Y:S01]  /*fdc0*/  F2FP.PACK_AB R19, R157, R136 ;  /* 0x000000889d13723e */ /* 0x008fe200000000ff */
[----:B------:R-:W-:Y:S02]  /*fdd0*/  FADD.FTZ R134, R134, R131 ;  /* 0x0000008386867221 */ /* 0x000fe40000010000 */
[----:B------:R-:W-:Y:S02]  /*fde0*/  FADD.FTZ R141, R130, R141 ;  /* 0x0000008d828d7221 */ /* 0x000fe40000010000 */
[----:B------:R-:W-:Y:S02]  /*fdf0*/  FADD.FTZ R155, R155, R134 ;  /* 0x000000869b9b7221 */ /* 0x000fe40000010000 */
[C---:B------:R-:W-:Y:S02]  /*fe00*/  HMMA.16816.F32 R4, R16.reuse, R20, R4 ;  /* 0x000000141004723c */ /* 0x040fe40000001804 */
[----:B------:R-:W-:Y:S01]  /*fe10*/  MUFU.EX2 R123, R123 ;  /* 0x0000007b007b7308 */ /* 0x000fe20000000800 */
[----:B------:R-:W-:Y:S02]  /*fe20*/  FADD.FTZ R132, R132, R141 ;  /* 0x0000008d84847221 */ /* 0x000fe40000010000 */
[----:B------:R-:W-:Y:S02]  /*fe30*/  FADD.FTZ R136, R136, R155 ;  /* 0x0000009b88887221 */ /* 0x000fe40000010000 */
[----:B------:R-:W-:Y:S01]  /*fe40*/  FADD.FTZ R149, R149, R132 ;  /* 0x0000008495957221 */ /* 0x000fe20000010000 */
[C---:B------:R-:W-:Y:S01]  /*fe50*/  HMMA.16816.F32 R68, R16.reuse, R22, R68 ;  /* 0x000000161044723c */ /* 0x040fe20000001844 */
[----:B------:R-:W3:Y:S03]  /*fe60*/  LDSM.16.MT88.4 R20, [R212+0x4100] ;  /* 0x00410000d414783b */ /* 0x000ee60000004200 */
[----:B------:R-:W1:Y:S01]  /*fe70*/  MUFU.EX2 R158, R158 ;  /* 0x0000009e009e7308 */ /* 0x000e620000000800 */
[----:B------:R-:W-:Y:S03]  /*fe80*/  FADD.FTZ R157, R157, R136 ;  /* 0x000000889d9d7221 */ /* 0x000fe60000010000 */
[C---:B--2---:R-:W-:Y:S06]  /*fe90*/  HMMA.16816.F32 R72, R16.reuse, R24, R72 ;  /* 0x000000181048723c */ /* 0x044fec0000001848 */
[----:B------:R-:W2:Y:S02]  /*fea0*/  MUFU.EX2 R120, R120 ;  /* 0x0000007800787308 */ /* 0x000ea40000000800 */
[C---:B------:R-:W-:Y:S01]  /*feb0*/  HMMA.16816.F32 R76, R16.reuse, R26, R76 ;  /* 0x0000001a104c723c */ /* 0x040fe2000000184c */
[----:B------:R-:W2:Y:S07]  /*fec0*/  LDSM.16.MT88.4 R24, [R210+0x4100] ;  /* 0x00410000d218783b */ /* 0x000eae0000004200 */
[C---:B----4-:R-:W-:Y:S01]  /*fed0*/  HMMA.16816.F32 R80, R16.reuse, R28, R80 ;  /* 0x0000001c1050723c */ /* 0x050fe20000001850 */
[----:B------:R-:W-:Y:S07]  /*fee0*/  MUFU.EX2 R129, R129 ;  /* 0x0000008100817308 */ /* 0x000fee0000000800 */
[C---:B------:R-:W-:Y:S01]  /*fef0*/  HMMA.16816.F32 R84, R16.reuse, R30, R84 ;  /* 0x0000001e1054723c */ /* 0x040fe20000001854 */
[----:B------:R-:W4:Y:S02]  /*ff00*/  LDSM.16.MT88.4 R28, [R209+0x4100] ;  /* 0x00410000d11c783b */ /* 0x000f240000004200 */
[----:B------:R-:W2:Y:S05]  /*ff10*/  MUFU.EX2 R160, R160 ;  /* 0x000000a000a07308 */ /* 0x000eaa0000000800 */
[C---:B-1----:R-:W-:Y:S05]  /*ff20*/  HMMA.16816.F32 R88, R16.reuse, R32, R88 ;  /* 0x000000201058723c */ /* 0x042fea0000001858 */
[----:B------:R-:W-:Y:S03]  /*ff30*/  MUFU.EX2 R133, R133 ;  /* 0x0000008500857308 */ /* 0x000fe60000000800 */
[C---:B------:R-:W-:Y:S01]  /*ff40*/  HMMA.16816.F32 R92, R16.reuse, R34, R92 ;  /* 0x00000022105c723c */ /* 0x040fe2000000185c */
[----:B------:R-:W1:Y:S06]  /*ff50*/  LDSM.16.MT88.4 R32, [R212+0x1900] ;  /* 0x00190000d420783b */ /* 0x000e6c0000004200 */
[----:B------:R-:W1:Y:S01]  /*ff60*/  MUFU.EX2 R118, R118 ;  /* 0x0000007600767308 */ /* 0x000e620000000800 */
[C---:B---3--:R-:W-:Y:S08]  /*ff70*/  HMMA.16816.F32 R96, R16.reuse, R20, R96 ;  /* 0x000000141060723c */ /* 0x048ff00000001860 */
[C---:B------:R-:W-:Y:S01]  /*ff80*/  HMMA.16816.F32 R100, R16.reuse, R22, R100 ;  /* 0x000000161064723c */ /* 0x040fe20000001864 */
[----:B------:R-:W3:Y:S07]  /*ff90*/  LDSM.16.MT88.4 R20, [R210+0x1900] ;  /* 0x00190000d214783b */ /* 0x000eee0000004200 */
[C---:B--2---:R-:W-:Y:S08]  /*ffa0*/  HMMA.16816.F32 R8, R16.reuse, R24, R8 ;  /* 0x000000181008723c */ /* 0x044ff00000001808 */
[C---:B------:R-:W-:Y:S01]  /*ffb0*/  HMMA.16816.F32 R104, R16.reuse, R26, R104 ;  /* 0x0000001a1068723c */ /* 0x040fe20000001868 */
[----:B------:R-:W2:Y:S07]  /*ffc0*/  LDSM.16.MT88.4 R24, [R209+0x1900] ;  /* 0x00190000d118783b */ /* 0x000eae0000004200 */
[C---:B----4-:R-:W-:Y:S08]  /*ffd0*/  HMMA.16816.F32 R52, R16.reuse, R28, R52 ;  /* 0x0000001c1034723c */ /* 0x050ff00000001834 */
[C---:B------:R-:W-:Y:S01]  /*ffe0*/  HMMA.16816.F32 R56, R16.reuse, R30, R56 ;  /* 0x0000001e1038723c */ /* 0x040fe20000001838 */
[----:B------:R-:W4:Y:S07]  /*fff0*/  LDSM.16.MT88.4 R28, [R208+0x1900] ;  /* 0x00190000d01c783b */ /* 0x000f2e0000004200 */
[C---:B------:R-:W-:Y:S08]  /*10000*/  HMMA.16816.F32 R60, R16.reuse, R36, R60 ;  /* 0x00000024103c723c */ /* 0x040ff0000000183c */
[----:B------:R-:W-:Y:S01]  /*10010*/  HMMA.16816.F32 R64, R16, R38, R64 ;  /* 0x000000261040723c */ /* 0x000fe20000001840 */
[----:B------:R-:W-:Y:S06]  /*10020*/  LDSM.16.MT88.4 R36, [R209+0x4900] ;  /* 0x00490000d124783b */ /* 0x000fec0000004200 */
[----:B------:R-:W-:Y:S01]  /*10030*/  F2FP.PACK_AB R16, R159, R138 ;  /* 0x0000008a9f10723e */ /* 0x000fe200000000ff */
[----:B------:R-:W-:Y:S01]  /*10040*/  FADD.FTZ R138, R138, R149 ;  /* 0x000000958a8a7221 */ /* 0x000fe20000010000 */
[----:B------:R-:W-:Y:S03]  /*10050*/  F2FP.PACK_AB R18, R163, R140 ;  /* 0x0000008ca312723e */ /* 0x000fe600000000ff */
[----:B-----5:R-:W-:Y:S01]  /*10060*/  F2FP.PACK_AB R17, R167, R142 ;  /* 0x0000008ea711723e */ /* 0x020fe200000000ff */
        /* <DEDUP_REMOVED lines=10> */
[----:B------:R-:W1:Y:S07]  /*10110*/  LDSM.16.MT88.4 R32, [R212+0x4900] ;  /* 0x00490000d420783b */ /* 0x000e6e0000004200 */
        /* <DEDUP_REMOVED lines=9> */
[C---:B-1----:R-:W-:Y:S08]  /*101b0*/  HMMA.16816.F32 R96, R16.reuse, R32, R96 ;  /* 0x000000201060723c */ /* 0x042ff00000001860 */
        /* <DEDUP_REMOVED lines=20> */
[----:B------:R-:W-:Y:S02]  /*10300*/  FADD.FTZ R139, R139, R150 ;  /* 0x000000968b8b7221 */ /* 0x000fe40000010000 */
[C---:B--2---:R-:W-:Y:S03]  /*10310*/  HMMA.16816.F32 R4, R16.reuse, R24, R4 ;  /* 0x000000181004723c */ /* 0x044fe60000001804 */
[----:B------:R-:W-:Y:S02]  /*10320*/  FADD.FTZ R135, R135, R154 ;  /* 0x0000009a87877221 */ /* 0x000fe40000010000 */
[----:B------:R-:W-:Y:S02]  /*10330*/  FADD.FTZ R152, R152, R139 ;  /* 0x0000008b98987221 */ /* 0x000fe40000010000 */
[----:B------:R-:W-:Y:S01]  /*10340*/  FADD.FTZ R156, R156, R135 ;  /* 0x000000879c9c7221 */ /* 0x000fe20000010000 */
[C---:B------:R-:W-:Y:S01]  /*10350*/  HMMA.16816.F32 R68, R16.reuse, R26, R68 ;  /* 0x0000001a1044723c */ /* 0x040fe20000001844 */
[----:B------:R-:W2:Y:S03]  /*10360*/  LDSM.16.MT88.4 R24, [R212+0x5100] ;  /* 0x00510000d418783b */ /* 0x000ea60000004200 */
[----:B------:R-:W-:Y:S02]  /*10370*/  IMAD.MOV.U32 R168, RZ, RZ, R2 ;  /* 0x000000ffffa87224 */ /* 0x000fe400078e0002 */
[----:B------:R-:W-:Y:S02]  /*10380*/  IMAD.MOV.U32 R2, RZ, RZ, R12 ;  /* 0x000000ffff027224 */ /* 0x000fe400078e000c */
[C---:B----4-:R-:W-:Y:S08]  /*10390*/  HMMA.16816.F32 R72, R16.reuse, R28, R72 ;  /* 0x0000001c1048723c */ /* 0x050ff00000001848 */
        /* <DEDUP_REMOVED lines=12> */
[C---:B------:R-:W-:Y:S08]  /*10460*/  HMMA.16816.F32 R104, R16.reuse, R30, R104 ;  /* 0x0000001e1068723c */ /* 0x040ff00000001868 */
[C---:B------:R-:W-:Y:S08]  /*10470*/  HMMA.16816.F32 R52, R16.reuse, R36, R52 ;  /* 0x000000241034723c */ /* 0x040ff00000001834 */
[C---:B------:R-:W-:Y:S08]  /*10480*/  HMMA.16816.F32 R56, R16.reuse, R38, R56 ;  /* 0x000000261038723c */ /* 0x040ff00000001838 */
[C---:B-1----:R-:W-:Y:S08]  /*10490*/  HMMA.16816.F32 R60, R16.reuse, R20, R60 ;  /* 0x00000014103c723c */ /* 0x042ff0000000183c */
[----:B------:R-:W-:Y:S01]  /*104a0*/  HMMA.16816.F32 R64, R16, R22, R64 ;  /* 0x000000161040723c */ /* 0x000fe20000001840 */
[----:B------:R-:W1:Y:S06]  /*104b0*/  LDSM.16.MT88.4 R20, [R212+0x5900] ;  /* 0x00590000d414783b */ /* 0x000e6c0000004200 */
        /* <DEDUP_REMOVED lines=9> */
[C---:B----4-:R-:W-:Y:S01]  /*10550*/  HMMA.16816.F32 R112, R16.reuse, R32, R4 ;  /* 0x000000201070723c */ /* 0x050fe20000001804 */
[----:B------:R-:W3:Y:S02]  /*10560*/  LDSM.16.MT88.4 R4, [R210+0x5900] ;  /* 0x00590000d204783b */ /* 0x000ee40000004200 */
[----:B------:R-:W-:Y:S02]  /*10570*/  FADD.FTZ R133, R133, R160 ;  /* 0x000000a085857221 */ /* 0x000fe40000010000 */
[----:B------:R-:W-:Y:S02]  /*10580*/  FADD.FTZ R228, R121, R120 ;  /* 0x0000007879e47221 */ /* 0x000fe40000010000 */
[----:B------:R-:W-:Y:S01]  /*10590*/  FADD.FTZ R229, R118, R133 ;  /* 0x0000008576e57221 */ /* 0x000fe20000010000 */
[C---:B------:R-:W-:Y:S08]  /*105a0*/  HMMA.16816.F32 R68, R16.reuse, R34, R68 ;  /* 0x000000221044723c */ /* 0x040ff00000001844 */
[C---:B------:R-:W-:Y:S08]  /*105b0*/  HMMA.16816.F32 R72, R16.reuse, R40, R72 ;  /* 0x000000281048723c */ /* 0x040ff00000001848 */
[C---:B------:R-:W-:Y:S08]  /*105c0*/  HMMA.16816.F32 R76, R16.reuse, R42, R76 ;  /* 0x0000002a104c723c */ /* 0x040ff0000000184c */
[C---:B------:R-:W-:Y:S08]  /*105d0*/  HMMA.16816.F32 R80, R16.reuse, R44, R80 ;  /* 0x0000002c1050723c */ /* 0x040ff00000001850 */
[C---:B------:R-:W-:Y:S08]  /*105e0*/  HMMA.16816.F32 R84, R16.reuse, R46, R84 ;  /* 0x0000002e1054723c */ /* 0x040ff00000001854 */
[C---:B--2---:R-:W-:Y:S08]  /*105f0*/  HMMA.16816.F32 R88, R16.reuse, R24, R88 ;  /* 0x000000181058723c */ /* 0x044ff00000001858 */
[C---:B------:R-:W-:Y:S01]  /*10600*/  HMMA.16816.F32 R92, R16.reuse, R26, R92 ;  /* 0x0000001a105c723c */ /* 0x040fe2000000185c */
[----:B------:R-:W2:Y:S07]  /*10610*/  LDSM.16.MT88.4 R24, [R209+0x5900] ;  /* 0x00590000d118783b */ /* 0x000eae0000004200 */
[C---:B-1----:R-:W-:Y:S08]  /*10620*/  HMMA.16816.F32 R96, R16.reuse, R20, R96 ;  /* 0x000000141060723c */ /* 0x042ff00000001860 */
[C---:B------:R-:W-:Y:S01]  /*10630*/  HMMA.16816.F32 R100, R16.reuse, R22, R100 ;  /* 0x000000161064723c */ /* 0x040fe20000001864 */
[----:B------:R-:W1:Y:S07]  /*10640*/  LDSM.16.MT88.4 R20, [R208+0x5900] ;  /* 0x00590000d014783b */ /* 0x000e6e0000004200 */
[C---:B---3--:R-:W-:Y:S08]  /*10650*/  HMMA.16816.F32 R108, R16.reuse, R4, R8 ;  /* 0x00000004106c723c */ /* 0x048ff00000001808 */
[C---:B------:R-:W-:Y:S08]  /*10660*/  HMMA.16816.F32 R104, R16.reuse, R6, R104 ;  /* 0x000000061068723c */ /* 0x040ff00000001868 */
[C---:B--2---:R-:W-:Y:S08]  /*10670*/  HMMA.16816.F32 R52, R16.reuse, R24, R52 ;  /* 0x000000181034723c */ /* 0x044ff00000001834 */
[C---:B------:R-:W-:Y:S08]  /*10680*/  HMMA.16816.F32 R56, R16.reuse, R26, R56 ;  /* 0x0000001a1038723c */ /* 0x040ff00000001838 */
[C---:B-1----:R-:W-:Y:S08]  /*10690*/  HMMA.16816.F32 R60, R16.reuse, R20, R60 ;  /* 0x00000014103c723c */ /* 0x042ff0000000183c */
[----:B------:R-:W-:Y:S01]  /*106a0*/  HMMA.16816.F32 R64, R16, R22, R64 ;  /* 0x000000161040723c */ /* 0x000fe20000001840 */
[----:B------:R-:W-:-:S07]  /*106b0*/  @P0 BRA `(.L_x_1848) ;  /* 0xffffc17000000947 */ /* 0x000fce000383ffff */
.L_x_1838:
        /* <DEDUP_REMOVED lines=91> */
.L_x_1806:
        /* <DEDUP_REMOVED lines=150> */
[----:B------:R-:W-:-:S02]  /*115d0*/  @!P6 LEA.HI R0, R0, R0, RZ, 0x1 ;  /* 0x000000000000e211 */ /* 0x000fc400078f08ff */
[----:B------:R-:W-:Y:S02]  /*115e0*/  IADD3 R20, R11, 0x68, RZ ;  /* 0x000000680b147810 */ /* 0x000fe40007ffe0ff */
[----:B------:R-:W-:-:S03]  /*115f0*/  @!P5 LEA.HI R18, R18, R18, RZ, 0x1 ;  /* 0x000000121212d211 */ /* 0x000fc600078f08ff */
        /* <DEDUP_REMOVED lines=10> */
[--C-:B------:R-:W-:Y:S01]  /*116a0*/  @!P6 IMAD.WIDE R6, R7, 0x4, R14.reuse ;  /* 0x000000040706e825 */ /* 0x100fe200078e020e */
[----:B------:R-:W-:Y:S02]  /*116b0*/  @!P2 LOP3.LUT R19, R19, 0xfffffffe, RZ, 0xc0, !PT ;  /* 0xfffffffe1313a812 */ /* 0x000fe400078ec0ff */
[----:B------:R-:W-:Y:S02]  /*116c0*/  IADD3 R0, R11, 0x50, RZ ;  /* 0x000000500b007810 */ /* 0x000fe40007ffe0ff */
[----:B------:R2:W-:Y:S01]  /*116d0*/  @!P6 ST.E.64 [R6.64], R80 ;  /* 0x000000500600e985 */ /* 0x0005e2000c101b0e */
[----:B------:R-:W-:Y:S01]  /*116e0*/  @!P1 LEA.HI R4, R4, R4, RZ, 0x1 ;  /* 0x0000000404049211 */ /* 0x000fe200078f08ff */
[----:B------:R-:W-:Y:S01]  /*116f0*/  @!P2 IMAD.WIDE R18, R19, 0x4, R14 ;  /* 0x000000041312a825 */ /* 0x000fe200078e020e */
[----:B------:R-:W-:-:S02]  /*11700*/  IADD3 R8, R11, 0x58, RZ ;  /* 0x000000580b087810 */ /* 0x000fc40007ffe0ff */
[----:B------:R-:W-:Y:S01]  /*11710*/  ISETP.GE.AND P6, PT, R0, c[0x0][0x3c8], PT ;  /* 0x0000f20000007a0c */ /* 0x000fe20003fc6270 */
[----:B-1----:R-:W-:-:S12]  /*11720*/  @!P5 IMAD.WIDE R12, R17, 0x4, R14 ;  /* 0x00000004110cd825 */ /* 0x002fd800078e020e */
[----:B------:R-:W-:Y:S01]  /*11730*/  @!P6 LEA.HI R0, R0, R0, RZ, 0x1 ;  /* 0x000000000000e211 */ /* 0x000fe200078f08ff */
[----:B------:R-:W-:Y:S01]  /*11740*/  @!P4 IMAD.WIDE R16, R21, 0x4, R14 ;  /* 0x000000041510c825 */ /* 0x000fe200078e020e */
[----:B------:R-:W-:Y:S01]  /*11750*/  IADD3 R21, R11, 0x60, RZ ;  /* 0x000000600b157810 */ /* 0x000fe20007ffe0ff */
[----:B------:R1:W-:Y:S01]  /*11760*/  @!P5 ST.E.64 [R12.64], R84 ;  /* 0x000000540c00d985 */ /* 0x0003e2000c101b0e */
[----:B------:R-:W-:-:S03]  /*11770*/  ISETP.GE.AND P5, PT, R8, c[0x0][0x3c8], PT ;  /* 0x0000f20008007a0c */ /* 0x000fc60003fa6270 */
[----:B------:R-:W-:Y:S01]  /*11780*/  @!P4 ST.E.64 [R16.64], R88 ;  /* 0x000000581000c985 */ /* 0x000fe2000c101b0e */
[----:B------:R-:W-:Y:S02]  /*11790*/  ISETP.GE.AND P4, PT, R21, c[0x0][0x3c8], PT ;  /* 0x0000f20015007a0c */ /* 0x000fe40003f86270 */
[----:B--2---:R-:W-:Y:S01]  /*117a0*/  @!P1 LOP3.LUT R7, R4, 0xfffffffe, RZ, 0xc0, !PT ;  /* 0xfffffffe04079812 */ /* 0x004fe200078ec0ff */
[----:B------:R-:W-:-:S04]  /*117b0*/  @!P3 IMAD.WIDE R4, R5, 0x4, R14 ;  /* 0x000000040504b825 */ /* 0x000fc800078e020e */
[----:B------:R-:W-:Y:S01]  /*117c0*/  @!P1 IMAD.WIDE R6, R7, 0x4, R14 ;  /* 0x0000000407069825 */ /* 0x000fe200078e020e */
[----:B------:R2:W-:Y:S01]  /*117d0*/  @!P3 ST.E.64 [R4.64], R92 ;  /* 0x0000005c0400b985 */ /* 0x0005e2000c101b0e */
[----:B------:R-:W-:Y:S02]  /*117e0*/  ISETP.GE.AND P3, PT, R20, c[0x0][0x3c8], PT ;  /* 0x0000f20014007a0c */ /* 0x000fe40003f66270 */
[----:B------:R-:W-:Y:S01]  /*117f0*/  @!P5 LEA.HI R8, R8, R8, RZ, 0x1 ;  /* 0x000000080808d211 */ /* 0x000fe200078f08ff */
[----:B------:R-:W-:Y:S01]  /*11800*/  @!P2 ST.E.64 [R18.64], R96 ;  /* 0x000000601200a985 */ /* 0x000fe2000c101b0e */
[----:B------:R-:W-:-:S03]  /*11810*/  @!P4 LEA.HI R21, R21, R21, RZ, 0x1 ;  /* 0x000000151515c211 */ /* 0x000fc600078f08ff */
[----:B------:R3:W-:Y:S01]  /*11820*/  @!P1 ST.E.64 [R6.64], R2 ;  /* 0x0000000206009985 */ /* 0x0007e2000c101b0e */
[----:B------:R-:W-:-:S05]  /*11830*/  @!P4 LOP3.LUT R21, R21, 0xfffffffe, RZ, 0xc0, !PT ;  /* 0xfffffffe1515c812 */ /* 0x000fca00078ec0ff */
[----:B------:R-:W-:Y:S02]  /*11840*/  @!P3 LEA.HI R20, R20, R20, RZ, 0x1 ;  /* 0x000000141414b211 */ /* 0x000fe400078f08ff */
[C---:B-1----:R-:W-:Y:S02]  /*11850*/  IADD3 R13, R11.reuse, 0x70, RZ ;  /* 0x000000700b0d7810 */ /* 0x042fe40007ffe0ff */
[----:B------:R-:W-:Y:S02]  /*11860*/  IADD3 R12, R11, 0x78, RZ ;  /* 0x000000780b0c7810 */ /* 0x000fe40007ffe0ff */
[----:B------:R-:W-:Y:S02]  /*11870*/  ISETP.GE.AND P2, PT, R13, c[0x0][0x3c8], PT ;  /* 0x0000f2000d007a0c */ /* 0x000fe40003f46270 */
[----:B------:R-:W-:Y:S02]  /*11880*/  ISETP.GE.AND P1, PT, R12, c[0x0][0x3c8], PT ;  /* 0x0000f2000c007a0c */ /* 0x000fe40003f26270 */
[----:B--2---:R-:W-:-:S09]  /*11890*/  @!P5 LOP3.LUT R5, R8, 0xfffffffe, RZ, 0xc0, !PT ;  /* 0xfffffffe0805d812 */ /* 0x004fd200078ec0ff */
[----:B------:R-:W-:Y:S01]  /*118a0*/  @!P2 LEA.HI R13, R13, R13, RZ, 0x1 ;  /* 0x0000000d0d0da211 */ /* 0x000fe200078f08ff */
[--C-:B------:R-:W-:Y:S01]  /*118b0*/  @!P5 IMAD.WIDE R4, R5, 0x4, R14.reuse ;  /* 0x000000040504d825 */ /* 0x100fe200078e020e */
[----:B------:R-:W-:Y:S02]  /*118c0*/  @!P1 LEA.HI R12, R12, R12, RZ, 0x1 ;  /* 0x0000000c0c0c9211 */ /* 0x000fe400078f08ff */
[----:B---3--:R-:W-:Y:S01]  /*118d0*/  @!P6 LOP3.LUT R3, R0, 0xfffffffe, RZ, 0xc0, !PT ;  /* 0xfffffffe0003e812 */ /* 0x008fe200078ec0ff */
[--C-:B------:R-:W-:Y:S01]  /*118e0*/  @!P4 IMAD.WIDE R18, R21, 0x4, R14.reuse ;  /* 0x000000041512c825 */ /* 0x100fe200078e020e */
        /* <DEDUP_REMOVED lines=13> */
.L_x_1851:
[----:B------:R-:W-:Y:S05]  /*119c0*/  BSYNC B0 ;  /* 0x0000000000007941 */ /* 0x000fea0003800000 */
.L_x_1850:
        /* <DEDUP_REMOVED lines=98> */
.L_x_1849:
        /* <DEDUP_REMOVED lines=50> */
.L_x_1852:
        /* <DEDUP_REMOVED lines=15> */
.L_x_3609:


//--------------------- .text._ZN7cutlass13device_kernelIN5flash19enable_sm80_to_sm89INS1_16FlashAttnFwdSm80INS1_25CollectiveMainloopFwdSm80ILi8ELi1ELb1EN4cute5tupleIJNS5_1CILi128EEES8_S8_EEELi128ENS_6half_tEfNS_4arch4Sm80ELb1ELb0ELb0ELb0ELb1ELb0ELb1ELb1EEENS1_21CollectiveEpilogueFwdIS9_NS6_IJNS7_ILi1EEESF_SF_EEESA_SC_Li256ELb0ELb1ELb1ELb0EEENS1_30DynamicPersistentTileSchedulerILi256ELi256ELb1ELb1ELb0EEEEEEEEEvNT_6ParamsE --------------------------
	.section	.text._ZN7cutlass13device_kernelIN5flash19enable_sm80_to_sm89INS1_16FlashAttnFwdSm80INS1_25CollectiveMainloopFwdSm80ILi8ELi1ELb1EN4cute5tupleIJNS5_1CILi128EEES8_S8_EEELi128ENS_6half_tEfNS_4arch4Sm80ELb1ELb0ELb0ELb0ELb1ELb0ELb1ELb1EEENS1_21CollectiveEpilogueFwdIS9_NS6_IJNS7_ILi1EEESF_SF_EEESA_SC_Li256ELb0ELb1ELb1ELb0EEENS1_30DynamicPersistentTileSchedulerILi256ELi256ELb1ELb1ELb0EEEEEEEEEvNT_6ParamsE,"ax",@progbits
	.sectioninfo	@"SHI_REGISTERS=255"
	.align	128
.text._ZN7cutlass13device_kernelIN5flash19enable_sm80_to_sm89INS1_16FlashAttnFwdSm80INS1_25CollectiveMainloopFwdSm80ILi8ELi1ELb1EN4cute5tupleIJNS5_1CILi128EEES8_S8_EEELi128ENS_6half_tEfNS_4arch4Sm80ELb1ELb0ELb0ELb0ELb1ELb0ELb1ELb1EEENS1_21CollectiveEpilogueFwdIS9_NS6_IJNS7_ILi1EEESF_SF_EEESA_SC_Li256ELb0ELb1ELb1ELb0EEENS1_30DynamicPersistentTileSchedulerILi256ELi256ELb1ELb1ELb0EEEEEEEEEvNT_6ParamsE:
        .type           _ZN7cutlass13device_kernelIN5flash19enable_sm80_to_sm89INS1_16FlashAttnFwdSm80INS1_25CollectiveMainloopFwdSm80ILi8ELi1ELb1EN4cute5tupleIJNS5_1CILi128EEES8_S8_EEELi128ENS_6half_tEfNS_4arch4Sm80ELb1ELb0ELb0ELb0ELb1ELb0ELb1ELb1EEENS1_21CollectiveEpilogueFwdIS9_NS6_IJNS7_ILi1EEESF_SF_EEESA_SC_Li256ELb0ELb1ELb1ELb0EEENS1_30DynamicPersistentTileSchedulerILi256ELi256ELb1ELb1ELb0EEEEEEEEEvNT_6ParamsE,@function
        .size           _ZN7cutlass13device_kernelIN5flash19enable_sm80_to_sm89INS1_16FlashAttnFwdSm80INS1_25CollectiveMainloopFwdSm80ILi8ELi1ELb1EN4cute5tupleIJNS5_1CILi128EEES8_S8_EEELi128ENS_6half_tEfNS_4arch4Sm80ELb1ELb0ELb0ELb0ELb1ELb0ELb1ELb1EEENS1_21CollectiveEpilogueFwdIS9_NS6_IJNS7_ILi1EEESF_SF_EEESA_SC_Li256ELb0ELb1ELb1ELb0EEENS1_30DynamicPersistentTileSchedulerILi256ELi256ELb1ELb1ELb0EEEEEEEEEvNT_6ParamsE,(.L_x_3610 - _ZN7cutlass13device_kernelIN5flash19enable_sm80_to_sm89INS1_16FlashAttnFwdSm80INS1_25CollectiveMainloopFwdSm80ILi8ELi1ELb1EN4cute5tupleIJNS5_1CILi128EEES8_S8_EEELi128ENS_6half_tEfNS_4arch4Sm80ELb1ELb0ELb0ELb0ELb1ELb0ELb1ELb1EEENS1_21CollectiveEpilogueFwdIS9_NS6_IJNS7_ILi1EEESF_SF_EEESA_SC_Li256ELb0ELb1ELb1ELb0EEENS1_30DynamicPersistentTileSchedulerILi256ELi256ELb1ELb1ELb0EEEEEEEEEvNT_6ParamsE)
        .other          _ZN7cutlass13device_kernelIN5flash19enable_sm80_to_sm89INS1_16FlashAttnFwdSm80INS1_25CollectiveMainloopFwdSm80ILi8ELi1ELb1EN4cute5tupleIJNS5_1CILi128EEES8_S8_EEELi128ENS_6half_tEfNS_4arch4Sm80ELb1ELb0ELb0ELb0ELb1ELb0ELb1ELb1EEENS1_21CollectiveEpilogueFwdIS9_NS6_IJNS7_ILi1EEESF_SF_EEESA_SC_Li256ELb0ELb1ELb1ELb0EEENS1_30DynamicPersistentTileSchedulerILi256ELi256ELb1ELb1ELb0EEEEEEEEEvNT_6ParamsE,@"STO_CUDA_ENTRY STV_DEFAULT"
_ZN7cutlass13device_kernelIN5flash19enable_sm80_to_sm89INS1_16FlashAttnFwdSm80INS1_25CollectiveMainloopFwdSm80ILi8ELi1ELb1EN4cute5tupleIJNS5_1CILi128EEES8_S8_EEELi128ENS_6half_tEfNS_4arch4Sm80ELb1ELb0ELb0ELb0ELb1ELb0ELb1ELb1EEENS1_21CollectiveEpilogueFwdIS9_NS6_IJNS7_ILi1EEESF_SF_EEESA_SC_Li256ELb0ELb1ELb1ELb0EEENS1_30DynamicPersistentTileSchedulerILi256ELi256ELb1ELb1ELb0EEEEEEEEEvNT_6ParamsE:
        /* <DEDUP_REMOVED lines=120> */
[C---:B------:R-:W-:Y:S01]  /*0780*/  IMAD.IADD R205, R203.reuse, 0x1, R206 ;  /* 0x00000001cbcd7824 */ /* 0x040fe200078e02ce */
        /* <DEDUP_REMOVED lines=41> */
.L_x_1898:
        /* <DEDUP_REMOVED lines=19> */
.L_x_1854:
[----:B------:R-:W-:-:S04]  /*0b50*/  MOV R0, c[0x0][0x554] ;  /* 0x0001550000007a02 */ /* 0x000fc80000000f00 */
[----:B------:R-:W-:Y:S02]  /*0b60*/  ISETP.NE.AND P0, PT, R0, 0x1, PT ;  /* 0x000000010000780c */ /* 0x000fe40003f05270 */
[----:B------:R-:W-:-:S11]  /*0b70*/  MOV R0, R2 ;  /* 0x0000000200007202 */ /* 0x000fd60000000f00 */
[----:B------:R-:W-:-:S05]  /*0b80*/  @P0 IMAD.HI.U32 R4, R2, c[0x0][0x558], RZ ;  /* 0x0001560002040a27 */ /* 0x000fca00078e00ff */
[----:B------:R-:W-:-:S05]  /*0b90*/  @P0 SHF.R.U32.HI R0, RZ, c[0x0][0x55c], R4 ;  /* 0x00015700ff000a19 */ /* 0x000fca0000011604 */
[----:B------:R-:W-:Y:S02]  /*0ba0*/  IMAD R4, R0, c[0x0][0x554], RZ ;  /* 0x0001550000047a24 */ /* 0x000fe400078e02ff */
.L_x_1855:
[----:B------:R-:W-:Y:S05]  /*0bb0*/  BSYNC B0 ;  /* 0x0000000000007941 */ /* 0x000fea0003800000 */
.L_x_1853:
        /* <DEDUP_REMOVED lines=83> */
.L_x_1857:
[----:B------:R-:W-:Y:S05]  /*10f0*/  BSYNC B0 ;  /* 0x0000000000007941 */ /* 0x000fea0003800000 */
.L_x_1856:
        /* <DEDUP_REMOVED lines=83> */
[----:B------:R-:W-:Y:S01]  /*1630*/  @!P1 IADD3 R0, P0, R10, R170, RZ ;  /* 0x000000aa0a009210 */ /* 0x000fe20007f1e0ff */
[----:B------:R-:W-:Y:S02]  /*1640*/  IMAD R5, R41, c[0x0][0x1b8], RZ ;  /* 0x00006e0029057a24 */ /* 0x000fe400078e02ff */
[----:B------:R-:W-:Y:S01]  /*1650*/  IMAD R162, R160, -0x80, R238 ;  /* 0xffffff80a0a27824 */ /* 0x000fe200078e02ee */
[----:B------:R-:W-:Y:S01]  /*1660*/  @!P1 LEA.HI.X.SX32 R3, R10, R168, 0x1, P0 ;  /* 0x000000a80a039211 */ /* 0x000fe200000f0eff */
[----:B------:R-:W-:Y:S01]  /*1670*/  IMAD.IADD R4, R13, 0x1, R161 ;  /* 0x000000010d047824 */ /* 0x000fe200078e02a1 */
[----:B------:R-:W-:Y:S01]  /*1680*/  @!P1 LEA R2, P0, R0, c[0x0][0x2a0], 0x2 ;  /* 0x0000a80000029a11 */ /* 0x000fe200078010ff */
[----:B------:R-:W-:Y:S01]  /*1690*/  IMAD.IADD R12, R19, 0x1, R13 ;  /* 0x00000001130c7824 */ /* 0x000fe200078e020d */
[----:B------:R-:W-:Y:S01]  /*16a0*/  IADD3 R207, R200, 0x20, RZ ;  /* 0x00000020c8cf7810 */ /* 0x000fe20007ffe0ff */
[----:B------:R-:W-:Y:S01]  /*16b0*/  IMAD.WIDE.U32 R44, R46, c[0x0][0x210], RZ ;  /* 0x000084002e2c7a25 */ /* 0x000fe200078e00ff */
[----:B------:R-:W-:Y:S01]  /*16c0*/  @!P1 LEA.HI.X R3, R0, c[0x0][0x2a4], R3, 0x2, P0 ;  /* 0x0000a90000039a11 */ /* 0x000fe200000f1403 */
[----:B------:R-:W-:Y:S04]  /*16d0*/  STL [R1+0x30], R168 ;  /* 0x000030a801007387 */ /* 0x000fe80000100800 */
[----:B------:R-:W-:Y:S04]  /*16e0*/  STL.64 [R1+0x18], R166 ;  /* 0x000018a601007387 */ /* 0x000fe80000100a00 */
[----:B------:R1:W2:Y:S01]  /*16f0*/  @!P1 LDG.E R230, [R2.64] ;  /* 0x0000000602e69981 */ /* 0x0002a2000c1e1900 */
[----:B------:R-:W-:Y:S01]  /*1700*/  IMAD R5, R46, c[0x0][0x1bc], R5 ;  /* 0x00006f002e057a24 */ /* 0x000fe200078e0205 */
[----:B------:R-:W-:Y:S01]  /*1710*/  BSSY B0, `(.L_x_1859) ;  /* 0x00001f4000007945 */ /* 0x000fe20003800000 */
[----:B------:R-:W-:-:S04]  /*1720*/  @P4 IMAD.HI.U32 R7, R4, c[0x0][0x2c8], RZ ;  /* 0x0000b20004074a27 */ /* 0x000fc800078e00ff */
        /* <DEDUP_REMOVED lines=9> */
[----:B------:R-:W-:Y:S02]  /*17c0*/  IMAD R6, R14, c[0x0][0x1c4], R5 ;  /* 0x000071000e067a24 */ /* 0x000fe400078e0205 */
[----:B------:R-:W-:Y:S02]  /*17d0*/  IMAD.MOV R5, RZ, RZ, -R0 ;  /* 0x000000ffff057224 */ /* 0x000fe400078e0a00 */
        /* <DEDUP_REMOVED lines=15> */
[----:B------:R-:W-:Y:S01]  /*18d0*/  IMAD.MOV R2, RZ, RZ, -R10 ;  /* 0x000000ffff027224 */ /* 0x000fe200078e0a0a */
[----:B------:R-:W-:Y:S01]  /*18e0*/  ISETP.GE.AND P0, PT, R12, R16, PT ;  /* 0x000000100c00720c */ /* 0x000fe20003f06270 */
[----:B------:R-:W-:Y:S02]  /*18f0*/  SHFL.IDX PT, R10, R9, 0x1, 0x181f ;  /* 0x00381f00090a7f89 */ /* 0x000fe400000e0000 */
[----:B------:R-:W-:-:S02]  /*1900*/  IMAD R231, R2, c[0x0][0x2b8], R11 ;  /* 0x0000ae0002e77a24 */ /* 0x000fc400078e020b */
[----:B------:R-:W3:Y:S03]  /*1910*/  SHFL.IDX PT, R5, R8, RZ, 0x181f ;  /* 0x00181fff08057589 */ /* 0x000ee600000e0000 */
[----:B------:R-:W-:Y:S01]  /*1920*/  SHF.R.S32.HI R15, RZ, 0x1f, R231 ;  /* 0x0000001fff0f7819 */ /* 0x000fe200000114e7 */
[----:B------:R-:W4:Y:S04]  /*1930*/  SHFL.IDX PT, R11, R8, 0x1, 0x181f ;  /* 0x00381f00080b7f89 */ /* 0x000f2800000e0000 */
[----:B------:R-:W4:Y:S04]  /*1940*/  SHFL.IDX PT, R13, R9, 0x2, 0x181f ;  /* 0x00581f00090d7f89 */ /* 0x000f2800000e0000 */
[----:B------:R-:W4:Y:S01]  /*1950*/  SHFL.IDX PT, R14, R8, 0x2, 0x181f ;  /* 0x00581f00080e7f89 */ /* 0x000f2200000e0000 */
[----:B-1----:R-:W-:-:S02]  /*1960*/  @!P0 LEA R2, P5, R233, R0, 0x1 ;  /* 0x00000000e9028211 */ /* 0x002fc400078a08ff */
[C---:B------:R-:W-:Y:S01]  /*1970*/  @!P0 LEA R4, P1, R234.reuse, R0, 0x1 ;  /* 0x00000000ea048211 */ /* 0x040fe200078208ff */
[----:B------:R-:W-:Y:S01]  /*1980*/  IMAD R0, R15, c[0x0][0x1e0], RZ ;  /* 0x000078000f007a24 */ /* 0x000fe200078e02ff */
[----:B------:R-:W1:Y:S03]  /*1990*/  SHFL.IDX PT, R9, R9, 0x3, 0x181f ;  /* 0x00781f0009097f89 */ /* 0x000e6600000e0000 */
[----:B------:R-:W-:Y:S01]  /*19a0*/  IMAD R0, R231, c[0x0][0x1e4], R0 ;  /* 0x00007900e7007a24 */ /* 0x000fe200078e0200 */
[----:B------:R-:W1:Y:S01]  /*19b0*/  SHFL.IDX PT, R8, R8, 0x3, 0x181f ;  /* 0x00781f0008087f89 */ /* 0x000e6200000e0000 */
[CC--:B---3--:R-:W-:Y:S02]  /*19c0*/  @!P0 LEA.HI.X R3, R233.reuse, R5.reuse, R43, 0x1, P5 ;  /* 0x00000005e9038211 */ /* 0x0c8fe400028f0c2b */
[----:B------:R-:W-:Y:S02]  /*19d0*/  @!P0 LEA.HI.X R5, R234, R5, R42, 0x1, P1 ;  /* 0x00000005ea058211 */ /* 0x000fe400008f0c2a */
[----:B------:R-:W-:Y:S01]  /*19e0*/  ISETP.GE.AND P1, PT, R6, R16, PT ;  /* 0x000000100600720c */ /* 0x000fe20003f26270 */
[----:B------:R3:W-:Y:S04]  /*19f0*/  @!P0 LDGSTS.E.BYPASS.LTC128B.128 [R229+0x100], [R2.64], !P2 ;  /* 0x0010000002e58fae */ /* 0x0007e8000d101d46 */
[----:B------:R1:W-:Y:S08]  /*1a00*/  @!P0 LDGSTS.E.BYPASS.LTC128B.128 [R229+0x4100], [R4.64], !P6 ;  /* 0x0410000004e58fae */ /* 0x0003f0000f101d46 */
[----:B------:R-:W-:-:S04]  /*1a10*/  @!P1 LEA R6, P0, R233, R10, 0x1 ;  /* 0x0000000ae9069211 */ /* 0x000fc800078008ff */
[----:B----4-:R-:W-:-:S05]  /*1a20*/  @!P1 LEA.HI.X R7, R233, R11, R43, 0x1, P0 ;  /* 0x0000000be9079211 */ /* 0x010fca00000f0c2b */
        /* <DEDUP_REMOVED lines=96> */
[----:B------:R-:W-:Y:S01]  /*2030*/  IADD3 R212, R207, 0x6000, RZ ;  /* 0x00006000cfd47810 */ /* 0x000fe20007ffe0ff */
[----:B------:R-:W-:Y:S01]  /*2040*/  IMAD R0, R41, c[0x0][0x210], RZ ;  /* 0x0000840029007a24 */ /* 0x000fe200078e02ff */
[C---:B------:R-:W-:Y:S01]  /*2050*/  IADD3 R214, R207.reuse, 0x7000, RZ ;  /* 0x00007000cfd67810 */ /* 0x040fe20007ffe0ff */
        /* <DEDUP_REMOVED lines=23> */
[----:B------:R-:W2:Y:S04]  /*21d0*/  LDSM.16.M88.4 R20, [R200+0x800] ;  /* 0x00080000c814783b */ /* 0x000ea80000000200 */
[----:B------:R-:W-:Y:S04]  /*21e0*/  LDSM.16.M88.4 R36, [R207+0x800] ;  /* 0x00080000cf24783b */ /* 0x000fe80000000200 */
[----:B------:R-:W3:Y:S04]  /*21f0*/  LDSM.16.M88.4 R24, [R207] ;  /* 0x00000000cf18783b */ /* 0x000ee80000000200 */
[----:B------:R-:W4:Y:S04]  /*2200*/  LDSM.16.M88.4 R28, [R200+0x1000] ;  /* 0x00100000c81c783b */ /* 0x000f280000000200 */
[----:B------:R-:W3:Y:S04]  /*2210*/  LDSM.16.M88.4 R48, [R200+0x1800] ;  /* 0x00180000c830783b */ /* 0x000ee80000000200 */
[----:B------:R-:W3:Y:S04]  /*2220*/  LDSM.16.M88.4 R32, [R207+0x1000] ;  /* 0x00100000cf20783b */ /* 0x000ee80000000200 */
[----:B------:R-:W4:Y:S04]  /*2230*/  LDSM.16.M88.4 R52, [R207+0x1800] ;  /* 0x00180000cf34783b */ /* 0x000f280000000200 */
[----:B------:R-:W-:Y:S04]  /*2240*/  LDSM.16.M88.4 R56, [R200+0x3800] ;  /* 0x00380000c838783b */ /* 0x000fe80000000200 */
[----:B------:R-:W-:Y:S01]  /*2250*/  LDSM.16.M88.4 R60, [R207+0x2800] ;  /* 0x00280000cf3c783b */ /* 0x000fe20000000200 */
[C---:B-1----:R-:W-:Y:S03]  /*2260*/  HMMA.16816.F32 R16, R136.reuse, R4, RZ ;  /* 0x000000048810723c */ /* 0x042fe600000018ff */
[----:B------:R-:W-:Y:S05]  /*2270*/  LDSM.16.M88.4 R68, [R207+0x3000] ;  /* 0x00300000cf44783b */ /* 0x000fea0000000200 */
[C---:B------:R-:W-:Y:S08]  /*2280*/  HMMA.16816.F32 R8, R136.reuse, R6, RZ ;  /* 0x000000068808723c */ /* 0x040ff000000018ff */
[----:B--2---:R-:W-:Y:S08]  /*2290*/  HMMA.16816.F32 R4, R136, R20, RZ ;  /* 0x000000148804723c */ /* 0x004ff000000018ff */
[----:B---3--:R-:W-:Y:S08]  /*22a0*/  HMMA.16816.F32 R120, R140, R24, R16 ;  /* 0x000000188c78723c */ /* 0x008ff00000001810 */
[----:B----4-:R-:W-:Y:S08]  /*22b0*/  HMMA.16816.F32 R16, R136, R28, RZ ;  /* 0x0000001c8810723c */ /* 0x010ff000000018ff */
[C---:B------:R-:W-:Y:S07]  /*22c0*/  HMMA.16816.F32 R112, R140.reuse, R36, R4 ;  /* 0x000000248c70723c */ /* 0x040fee0000001804 */
[----:B------:R-:W-:Y:S01]  /*22d0*/  IMAD R4, R40, c[0x0][0x218], RZ ;  /* 0x0000860028047a24 */ /* 0x000fe200078e02ff */
[----:B------:R-:W-:Y:S01]  /*22e0*/  HMMA.16816.F32 R116, R140, R26, R8 ;  /* 0x0000001a8c74723c */ /* 0x000fe20000001808 */
[----:B------:R-:W-:-:S02]  /*22f0*/  IMAD.IADD R5, R45, 0x1, R0 ;  /* 0x000000012d057824 */ /* 0x000fc400078e0200 */
[----:B------:R-:W-:Y:S01]  /*2300*/  IMAD R0, R230, c[0x0][0x21c], R4 ;  /* 0x00008700e6007a24 */ /* 0x000fe200078e0204 */
[----:B------:R-:W-:Y:S04]  /*2310*/  LDSM.16.M88.4 R44, [R200+0x2000] ;  /* 0x00200000c82c783b */ /* 0x000fe80000000200 */
[----:B------:R-:W-:Y:S01]  /*2320*/  IADD3.X R3, R5, R3, R0, P0, !PT ;  /* 0x0000000305037210 */ /* 0x000fe200007fe400 */
[C---:B------:R-:W-:Y:S01]  /*2330*/  HMMA.16816.F32 R8, R136.reuse, R22, RZ ;  /* 0x000000168808723c */ /* 0x040fe200000018ff */
[C---:B------:R-:W-:Y:S01]  /*2340*/  LEA R0, P0, R2.reuse, c[0x0][0x1f8], 0x1 ;  /* 0x00007e0002007a11 */ /* 0x040fe200078008ff */
[----:B------:R1:W-:Y:S03]  /*2350*/  STL [R1+0x34], R5 ;  /* 0x0000340501007387 */ /* 0x0003e60000100800 */
[----:B------:R-:W-:Y:S01]  /*2360*/  LEA.HI.X R4, R2, c[0x0][0x1fc], R3, 0x1, P0 ;  /* 0x00007f0002047a11 */ /* 0x000fe200000f0c03 */
[----:B------:R-:W-:Y:S02]  /*2370*/  SHFL.IDX PT, R12, R0, 0x2, 0x181f ;  /* 0x00581f00000c7f89 */ /* 0x000fe400000e0000 */
[----:B------:R-:W-:Y:S02]  /*2380*/  HMMA.16816.F32 R20, R136, R48, RZ ;  /* 0x000000308814723c */ /* 0x000fe400000018ff */
[----:B------:R-:W2:Y:S04]  /*2390*/  SHFL.IDX PT, R2, R0, RZ, 0x181f ;  /* 0x00181fff00027589 */ /* 0x000ea800000e0000 */
[----:B------:R-:W-:Y:S02]  /*23a0*/  SHFL.IDX PT, R7, R4, RZ, 0x181f ;  /* 0x00181fff04077589 */ /* 0x000fe400000e0000 */
[----:B------:R-:W-:Y:S02]  /*23b0*/  HMMA.16816.F32 R100, R140, R32, R16 ;  /* 0x000000208c64723c */ /* 0x000fe40000001810 */
[----:B------:R-:W3:Y:S04]  /*23c0*/  SHFL.IDX PT, R3, R0, 0x1, 0x181f ;  /* 0x00381f0000037f89 */ /* 0x000ee800000e0000 */
[----:B------:R-:W4:Y:S02]  /*23d0*/  SHFL.IDX PT, R18, R4, 0x1, 0x181f ;  /* 0x00381f0004127f89 */ /* 0x000f2400000e0000 */
[----:B------:R-:W-:Y:S02]  /*23e0*/  HMMA.16816.F32 R24, R136, R30, RZ ;  /* 0x0000001e8818723c */ /* 0x000fe400000018ff */
[----:B------:R-:W4:Y:S01]  /*23f0*/  SHFL.IDX PT, R17, R4, 0x2, 0x181f ;  /* 0x00581f0004117f89 */ /* 0x000f2200000e0000 */
[----:B-1----:R-:W-:-:S03]  /*2400*/  SHF.L.U64.HI R5, R234, 0x1, R42 ;  /* 0x00000001ea057819 */ /* 0x002fc6000001022a */
[----:B------:R-:W1:Y:S02]  /*2410*/  SHFL.IDX PT, R0, R0, 0x3, 0x181f ;  /* 0x00781f0000007f89 */ /* 0x000e6400000e0000 */
[----:B------:R-:W-:Y:S02]  /*2420*/  HMMA.16816.F32 R96, R140, R52, R20 ;  /* 0x000000348c60723c */ /* 0x000fe40000001814 */
[----:B------:R1:W4:Y:S01]  /*2430*/  SHFL.IDX PT, R20, R4, 0x3, 0x181f ;  /* 0x00781f0004147f89 */ /* 0x00032200000e0000 */
[----:B--2---:R-:W-:-:S05]  /*2440*/  IADD3 R14, P1, R2, R163, RZ ;  /* 0x000000a3020e7210 */ /* 0x004fca0007f3e0ff */
[C---:B------:R-:W-:Y:S07]  /*2450*/  HMMA.16816.F32 R108, R140.reuse, R38, R8 ;  /* 0x000000268c6c723c */ /* 0x040fee0000001808 */
[----:B------:R-:W-:Y:S01]  /*2460*/  IADD3 R10, P0, R2, R164, RZ ;  /* 0x000000a4020a7210 */ /* 0x000fe20007f1e0ff */
[----:B------:R-:W-:Y:S01]  /*2470*/  HMMA.16816.F32 R80, R140, R34, R24 ;  /* 0x000000228c50723c */ /* 0x000fe20000001818 */
[-C--:B---3--:R-:W-:Y:S01]  /*2480*/  IADD3 R8, P5, R3, R163.reuse, RZ ;  /* 0x000000a303087210 */ /* 0x088fe20007fbe0ff */
[----:B------:R-:W2:Y:S02]  /*2490*/  LDSM.16.M88.4 R32, [R200+0x2800] ;  /* 0x00280000c820783b */ /* 0x000ea40000000200 */
[----:B------:R-:W-:Y:S01]  /*24a0*/  IMAD.X R11, R7, 0x1, R5, P0 ;  /* 0x00000001070b7824 */ /* 0x000fe200000e0605 */
[----:B------:R-:W-:-:S03]  /*24b0*/  IADD3 R2, P0, R12, R163, RZ ;  /* 0x000000a30c027210 */ /* 0x000fc60007f1e0ff */
[C---:B------:R-:W-:Y:S01]  /*24c0*/  HMMA.16816.F32 R36, R136.reuse, R50, RZ ;  /* 0x000000328824723c */ /* 0x040fe200000018ff */
[----:B-1----:R-:W-:Y:S01]  /*24d0*/  SHF.L.U64.HI R4, R233, 0x1, R43 ;  /* 0x00000001e9047819 */ /* 0x002fe2000001022b */
[----:B------:R-:W-:Y:S04]  /*24e0*/  LDSM.16.M88.4 R48, [R200+0x3000] ;  /* 0x00300000c830783b */ /* 0x000fe80000000200 */
[--C-:B------:R-:W-:Y:S01]  /*24f0*/  IMAD.X R15, R7, 0x1, R4.reuse, P1 ;  /* 0x00000001070f7824 */ /* 0x100fe200008e0604 */
[-C--:B------:R-:W-:Y:S01]  /*2500*/  IADD3 R6, P1, R3, R164.reuse, RZ ;  /* 0x000000a403067210 */ /* 0x080fe20007f3e0ff */
[--C-:B----4-:R-:W-:Y:S01]  /*2510*/  IMAD.X R9, R18, 0x1, R4.reuse, P5 ;  /* 0x0000000112097824 */ /* 0x110fe200028e0604 */
[----:B------:R-:W-:Y:S01]  /*2520*/  IADD3 R16, P5, R12, R164, RZ ;  /* 0x000000a40c107210 */ /* 0x000fe20007fbe0ff */
[--C-:B------:R-:W-:Y:S01]  /*2530*/  IMAD.X R3, R17, 0x1, R4.reuse, P0 ;  /* 0x0000000111037824 */ /* 0x100fe200000e0604 */
[----:B------:R-:W-:Y:S01]  /*2540*/  ISETP.LT.OR P0, PT, R13, 0x1, P6 ;  /* 0x000000010d00780c */ /* 0x000fe20003701670 */
[--C-:B------:R-:W-:Y:S01]  /*2550*/  IMAD.X R7, R18, 0x1, R5.reuse, P1 ;  /* 0x0000000112077824 */ /* 0x100fe200008e0605 */
[----:B------:R-:W-:Y:S01]  /*2560*/  ISETP.GE.AND P1, PT, R234, c[0x0][0x1d4], PT ;  /* 0x00007500ea007a0c */ /* 0x000fe20003f26270 */
[----:B------:R-:W-:Y:S01]  /*2570*/  IMAD.X R17, R17, 0x1, R5, P5 ;  /* 0x0000000111117824 */ /* 0x000fe200028e0605 */
[----:B------:R-:W-:Y:S01]  /*2580*/  IADD3 R18, P5, R0, R163, RZ ;  /* 0x000000a300127210 */ /* 0x000fe20007fbe0ff */
[----:B------:R-:W-:Y:S01]  /*2590*/  HMMA.16816.F32 R28, R136, R44, RZ ;  /* 0x0000002c881c723c */ /* 0x000fe200000018ff */
[----:B------:R-:W1:Y:S03]  /*25a0*/  LDSM.16.M88.4 R40, [R207+0x2000] ;  /* 0x00200000cf28783b */ /* 0x000e660000000200 */
[----:B------:R-:W-:Y:S01]  /*25b0*/  IMAD.X R19, R20, 0x1, R4, P5 ;  /* 0x0000000114137824 */ /* 0x000fe200028e0604 */
[----:B------:R-:W-:-:S03]  /*25c0*/  ISETP.LT.OR P5, PT, R13, 0x1, P1 ;  /* 0x000000010d00780c */ /* 0x000fc60000fa1670 */
[----:B------:R-:W-:Y:S01]  /*25d0*/  HMMA.16816.F32 R24, R136, R46, RZ ;  /* 0x0000002e8818723c */ /* 0x000fe200000018ff */
[----:B------:R-:W3:Y:S04]  /*25e0*/  LDSM.16.M88.4 R44, [R207+0x3800] ;  /* 0x00380000cf2c783b */ /* 0x000ee80000000200 */
[----:B------:R-:W-:Y:S01]  /*25f0*/  @!PT LDS RZ, [RZ] ;  /* 0x00000000fffff984 */ /* 0x000fe20000000800 */
[----:B------:R-:W-:Y:S01]  /*2600*/  @!PT LDS RZ, [RZ] ;  /* 0x00000000fffff984 */ /* 0x000fe20000000800 */
[----:B------:R-:W-:Y:S01]  /*2610*/  @!PT LDS RZ, [RZ] ;  /* 0x00000000fffff984 */ /* 0x000fe20000000800 */
[----:B------:R4:W-:Y:S01]  /*2620*/  LDGSTS.E.BYPASS.LTC128B.128 [R229+0x100], [R14.64], !P0 ;  /* 0x001000000ee57fae */ /* 0x0009e2000c101d46 */
[C---:B------:R-:W-:Y:S02]  /*2630*/  ISETP.LT.OR P0, PT, R13.reuse, 0x21, P6 ;  /* 0x000000210d00780c */ /* 0x040fe40003701670 */
[----:B------:R-:W-:Y:S02]  /*2640*/  HMMA.16816.F32 R84, R140, R54, R36 ;  /* 0x000000368c54723c */ /* 0x000fe40000001824 */
[----:B------:R3:W-:Y:S01]  /*2650*/  LDGSTS.E.BYPASS.LTC128B.128 [R229+0x4100], [R10.64], !P5 ;  /* 0x041000000ae57fae */ /* 0x0007e2000e901d46 */
[----:B------:R-:W-:-:S05]  /*2660*/  ISETP.LT.OR P5, PT, R13, 0x21, P1 ;  /* 0x000000210d00780c */ /* 0x000fca0000fa1670 */
[----:B--2---:R-:W-:Y:S03]  /*2670*/  HMMA.16816.F32 R36, R136, R34, RZ ;  /* 0x000000228824723c */ /* 0x004fe600000018ff */
[----:B------:R3:W-:Y:S01]  /*2680*/  LDGSTS.E.BYPASS.LTC128B.128 [R229+0x1100], [R8.64], !P0 ;  /* 0x0110000008e57fae */ /* 0x0007e2000c101d46 */
[----:B------:R-:W-:-:S04]  /*2690*/  ISETP.LT.OR P0, PT, R13, 0x41, P6 ;  /* 0x000000410d00780c */ /* 0x000fc80003701670 */
[----:B------:R2:W-:Y:S01]  /*26a0*/  LDGSTS.E.BYPASS.LTC128B.128 [R229+0x5100], [R6.64], !P5 ;  /* 0x0510000006e57fae */ /* 0x0005e2000e901d46 */
[C---:B------:R-:W-:Y:S02]  /*26b0*/  ISETP.LT.OR P5, PT, R13.reuse, 0x61, P6 ;  /* 0x000000610d00780c */ /* 0x040fe400037a1670 */
[C---:B------:R-:W-:Y:S02]  /*26c0*/  ISETP.LT.OR P6, PT, R13.reuse, 0x41, P1 ;  /* 0x000000410d00780c */ /* 0x040fe40000fc1670 */
[----:B------:R-:W-:-:S04]  /*26d0*/  ISETP.LT.OR P1, PT, R13, 0x61, P1 ;  /* 0x000000610d00780c */ /* 0x000fc80000f21670 */
[----:B------:R2:W-:Y:S01]  /*26e0*/  LDGSTS.E.BYPASS.LTC128B.128 [R229+0x2100], [R2.64], !P0 ;  /* 0x0210000002e57fae */ /* 0x0005e2000c101d46 */
[C---:B-1----:R-:W-:Y:S06]  /*26f0*/  HMMA.16816.F32 R92, R140.reuse, R40, R28 ;  /* 0x000000288c5c723c */ /* 0x042fec000000181c */
[----:B------:R1:W-:Y:S02]  /*2700*/  LDGSTS.E.BYPASS.LTC128B.128 [R229+0x6100], [R16.64], !P6 ;  /* 0x0610000010e57fae */ /* 0x0003e4000f101d46 */
[----:B------:R-:W-:Y:S02]  /*2710*/  HMMA.16816.F32 R104, R140, R42, R24 ;  /* 0x0000002a8c68723c */ /* 0x000fe40000001818 */
[----:B------:R1:W-:Y:S06]  /*2720*/  LDGSTS.E.BYPASS.LTC128B.128 [R229+0x3100], [R18.64], !P5 ;  /* 0x0310000012e57fae */ /* 0x0003ec000e901d46 */
[C---:B------:R-:W-:Y:S08]  /*2730*/  HMMA.16816.F32 R40, R136.reuse, R32, RZ ;  /* 0x000000208828723c */ /* 0x040ff000000018ff */
[----:B------:R-:W-:Y:S01]  /*2740*/  HMMA.16816.F32 R28, R136, R48, RZ ;  /* 0x00000030881c723c */ /* 0x000fe200000018ff */
[----:B--2---:R-:W-:Y:S01]  /*2750*/  IMAD.MOV.U32 R3, RZ, RZ, 0x40 ;  /* 0x00000040ff037424 */ /* 0x004fe200078e00ff */
[----:B------:R-:W-:-:S04]  /*2760*/  IADD3 R2, P0, R0, R164, RZ ;  /* 0x000000a400027210 */ /* 0x000fc80007f1e0ff */
[----:B------:R-:W-:Y:S01]  /*2770*/  SEL R0, R3, 0xffffffc0, !P2 ;  /* 0xffffffc003007807 */ /* 0x000fe20005000000 */
[----:B------:R-:W-:Y:S01]  /*2780*/  IMAD.X R3, R20, 0x1, R5, P0 ;  /* 0x0000000114037824 */ /* 0x000fe200000e0605 */
[C---:B------:R-:W-:Y:S01]  /*2790*/  HMMA.16816.F32 R24, R136.reuse, R50, RZ ;  /* 0x000000328818723c */ /* 0x040fe200000018ff */
[----:B------:R-:W-:Y:S02]  /*27a0*/  ISETP.GT.AND P0, PT, R160, R172, PT ;  /* 0x000000aca000720c */ /* 0x000fe40003f04270 */
[--C-:B------:R-:W-:Y:S01]  /*27b0*/  IMAD.IADD R202, R200, 0x1, R0.reuse ;  /* 0x00000001c8ca7824 */ /* 0x100fe200078e0200 */
[----:B------:R2:W-:Y:S01]  /*27c0*/  LDGSTS.E.BYPASS.LTC128B.128 [R229+0x7100], [R2.64], !P1 ;  /* 0x0710000002e57fae */ /* 0x0005e2000c901d46 */
[----:B------:R-:W-:Y:S01]  /*27d0*/  IMAD.IADD R201, R208, 0x1, R0 ;  /* 0x00000001d0c97824 */ /* 0x000fe200078e0200 */
[----:B------:R-:W-:Y:S02]  /*27e0*/  ISETP.GT.AND P1, PT, R161, 0x7f, PT ;  /* 0x0000007fa100780c */ /* 0x000fe40003f24270 */
[----:B----4-:R-:W4:Y:S01]  /*27f0*/  LDSM.16.M88.4 R12, [R202] ;  /* 0x00000000ca0c783b */ /* 0x010f220000000200 */
[C---:B------:R-:W-:Y:S03]  /*2800*/  HMMA.16816.F32 R20, R136.reuse, R56, RZ ;  /* 0x000000388814723c */ /* 0x040fe600000018ff */
[----:B---3--:R-:W3:Y:S04]  /*2810*/  LDSM.16.M88.4 R8, [R202+0x800] ;  /* 0x00080000ca08783b */ /* 0x008ee80000000200 */
[----:B------:R-:W2:Y:S01]  /*2820*/  LDSM.16.M88.4 R32, [R202+0x1000] ;  /* 0x00100000ca20783b */ /* 0x000ea20000000200 */
[----:B-1----:R-:W-:Y:S03]  /*2830*/  HMMA.16816.F32 R16, R136, R58, RZ ;  /* 0x0000003a8810723c */ /* 0x002fe600000018ff */
[----:B------:R-:W-:Y:S04]  /*2840*/  LDSM.16.M88.4 R56, [R202+0x2000] ;  /* 0x00200000ca38783b */ /* 0x000fe80000000200 */
[----:B------:R-:W0:Y:S01]  /*2850*/  LDGDEPBAR ;  /* 0x00000000000079af */ /* 0x000e220000000000 */
[C---:B------:R-:W-:Y:S03]  /*2860*/  HMMA.16816.F32 R88, R140.reuse, R60, R40 ;  /* 0x0000003c8c58723c */ /* 0x040fe60000001828 */
[----:B------:R-:W1:Y:S05]  /*2870*/  LDSM.16.M88.4 R40, [R202+0x1800] ;  /* 0x00180000ca28783b */ /* 0x000e6a0000000200 */
[C---:B------:R-:W-:Y:S08]  /*2880*/  HMMA.16816.F32 R76, R140.reuse, R62, R36 ;  /* 0x0000003e8c4c723c */ /* 0x040ff00000001824 */
[C---:B------:R-:W-:Y:S01]  /*2890*/  HMMA.16816.F32 R72, R140.reuse, R68, R28 ;  /* 0x000000448c48723c */ /* 0x040fe2000000181c */
[----:B------:R-:W-:Y:S07]  /*28a0*/  LDSM.16.M88.4 R28, [R201+-0x3800] ;  /* 0xffc80000c91c783b */ /* 0x000fee0000000200 */
[C---:B------:R-:W-:Y:S08]  /*28b0*/  HMMA.16816.F32 R68, R140.reuse, R70, R24 ;  /* 0x000000468c44723c */ /* 0x040ff00000001818 */
[C---:B------:R-:W-:Y:S01]  /*28c0*/  HMMA.16816.F32 R64, R140.reuse, R44, R20 ;  /* 0x0000002c8c40723c */ /* 0x040fe20000001814 */
[----:B------:R-:W-:Y:S07]  /*28d0*/  LDSM.16.M88.4 R20, [R201+-0x4000] ;  /* 0xffc00000c914783b */ /* 0x000fee0000000200 */
[----:B------:R-:W-:Y:S01]  /*28e0*/  HMMA.16816.F32 R52, R140, R46, R16 ;  /* 0x0000002e8c34723c */ /* 0x000fe20000001810 */
[----:B------:R-:W-:Y:S07]  /*28f0*/  LDSM.16.M88.4 R16, [R202+0x3800] ;  /* 0x00380000ca10783b */ /* 0x000fee0000000200 */
[C---:B----4-:R-:W-:Y:S08]  /*2900*/  HMMA.16816.F32 R60, R176.reuse, R12, R120 ;  /* 0x0000000cb03c723c */ /* 0x050ff00000001878 */
[C---:B------:R-:W-:Y:S01]  /*2910*/  HMMA.16816.F32 R48, R176.reuse, R14, R116 ;  /* 0x0000000eb030723c */ /* 0x040fe20000001874 */
[----:B------:R-:W4:Y:S07]  /*2920*/  LDSM.16.M88.4 R12, [R202+0x2800] ;  /* 0x00280000ca0c783b */ /* 0x000f2e0000000200 */
[C---:B---3--:R-:W-:Y:S08]  /*2930*/  HMMA.16816.F32 R24, R176.reuse, R8, R112 ;  /* 0x00000008b018723c */ /* 0x048ff00000001870 */
[C---:B------:R-:W-:Y:S01]  /*2940*/  HMMA.16816.F32 R44, R176.reuse, R10, R108 ;  /* 0x0000000ab02c723c */ /* 0x040fe2000000186c */
[----:B------:R-:W3:Y:S07]  /*2950*/  LDSM.16.M88.4 R8, [R202+0x3000] ;  /* 0x00300000ca08783b */ /* 0x000eee0000000200 */
[C---:B--2---:R-:W-:Y:S08]  /*2960*/  HMMA.16816.F32 R36, R176.reuse, R32, R100 ;  /* 0x00000020b024723c */ /* 0x044ff00000001864 */
[C---:B------:R-:W-:Y:S08]  /*2970*/  HMMA.16816.F32 R32, R176.reuse, R34, R80 ;  /* 0x00000022b020723c */ /* 0x040ff00000001850 */
[C---:B-1----:R-:W-:Y:S08]  /*2980*/  HMMA.16816.F32 R80, R176.reuse, R40, R96 ;  /* 0x00000028b050723c */ /* 0x042ff00000001860 */
[C---:B----4-:R-:W-:Y:S08]  /*2990*/  HMMA.16816.F32 R120, R176.reuse, R12, R88 ;  /* 0x0000000cb078723c */ /* 0x050ff00000001858 */
[C---:B------:R-:W-:Y:S01]  /*29a0*/  HMMA.16816.F32 R100, R176.reuse, R14, R76 ;  /* 0x0000000eb064723c */ /* 0x040fe2000000184c */
[----:B------:R-:W1:Y:S07]  /*29b0*/  LDSM.16.M88.4 R12, [R201+-0x3000] ;  /* 0xffd00000c90c783b */ /* 0x000e6e0000000200 */
[C---:B---3--:R-:W-:Y:S08]  /*29c0*/  HMMA.16816.F32 R116, R176.reuse, R8, R72 ;  /* 0x00000008b074723c */ /* 0x048ff00000001848 */
[C---:B------:R-:W-:Y:S01]  /*29d0*/  HMMA.16816.F32 R96, R176.reuse, R10, R68 ;  /* 0x0000000ab060723c */ /* 0x040fe20000001844 */
[----:B------:R-:W2:Y:S07]  /*29e0*/  LDSM.16.M88.4 R8, [R201+-0x2800] ;  /* 0xffd80000c908783b */ /* 0x000eae0000000200 */
[C---:B------:R-:W-:Y:S08]  /*29f0*/  HMMA.16816.F32 R40, R176.reuse, R42, R84 ;  /* 0x0000002ab028723c */ /* 0x040ff00000001854 */
[C---:B------:R-:W-:Y:S08]  /*2a00*/  HMMA.16816.F32 R84, R176.reuse, R56, R92 ;  /* 0x00000038b054723c */ /* 0x040ff0000000185c */
[C---:B------:R-:W-:Y:S08]  /*2a10*/  HMMA.16816.F32 R104, R176.reuse, R58, R104 ;  /* 0x0000003ab068723c */ /* 0x040ff00000001868 */
[C---:B------:R-:W-:Y:S08]  /*2a20*/  HMMA.16816.F32 R112, R176.reuse, R16, R64 ;  /* 0x00000010b070723c */ /* 0x040ff00000001840 */
[----:B------:R-:W-:Y:S01]  /*2a30*/  HMMA.16816.F32 R88, R176, R18, R52 ;  /* 0x00000012b058723c */ /* 0x000fe20000001834 */
[----:B------:R-:W3:Y:S07]  /*2a40*/  LDSM.16.M88.4 R16, [R201+-0x2000] ;  /* 0xffe00000c910783b */ /* 0x000eee0000000200 */
[C---:B------:R-:W-:Y:S01]  /*2a50*/  HMMA.16816.F32 R76, R180.reuse, R28, R24 ;  /* 0x0000001cb44c723c */ /* 0x040fe20000001818 */
[----:B------:R-:W-:Y:S07]  /*2a60*/  LDSM.16.M88.4 R24, [R201+-0x1800] ;  /* 0xffe80000c918783b */ /* 0x000fee0000000200 */
[C---:B------:R-:W-:Y:S01]  /*2a70*/  HMMA.16816.F32 R72, R180.reuse, R30, R44 ;  /* 0x0000001eb448723c */ /* 0x040fe2000000182c */
[----:B------:R-:W4:Y:S07]  /*2a80*/  LDSM.16.M88.4 R28, [R201+-0x1000] ;  /* 0xfff00000c91c783b */ /* 0x000f2e0000000200 */
[C---:B-1----:R-:W-:Y:S08]  /*2a90*/  HMMA.16816.F32 R68, R180.reuse, R12, R36 ;  /* 0x0000000cb444723c */ /* 0x042ff00000001824 */
[C---:B------:R-:W-:Y:S01]  /*2aa0*/  HMMA.16816.F32 R56, R180.reuse, R14, R32 ;  /* 0x0000000eb438723c */ /* 0x040fe20000001820 */
[----:B------:R-:W1:Y:S07]  /*2ab0*/  LDSM.16.M88.4 R12, [R200+0x4000] ;  /* 0x00400000c80c783b */ /* 0x000e6e0000000200 */
[C---:B--2---:R-:W-:Y:S08]  /*2ac0*/  HMMA.16816.F32 R36, R180.reuse, R8, R80 ;  /* 0x00000008b424723c */ /* 0x044ff00000001850 */
[C---:B------:R-:W-:Y:S01]  /*2ad0*/  HMMA.16816.F32 R52, R180.reuse, R10, R40 ;  /* 0x0000000ab434723c */ /* 0x040fe20000001828 */
[----:B------:R-:W2:Y:S07]  /*2ae0*/  LDSM.16.M88.4 R8, [R200+0x4800] ;  /* 0x00480000c808783b */ /* 0x000eae0000000200 */
[C---:B------:R-:W-:Y:S08]  /*2af0*/  HMMA.16816.F32 R108, R180.reuse, R20, R60 ;  /* 0x00000014b46c723c */ /* 0x040ff0000000183c */
[C---:B------:R-:W-:Y:S01]  /*2b00*/  HMMA.16816.F32 R92, R180.reuse, R22, R48 ;  /* 0x00000016b45c723c */ /* 0x040fe20000001830 */
[----:B------:R-:W2:Y:S07]  /*2b10*/  LDSM.16.M88.4 R20, [R201+-0x800] ;  /* 0xfff80000c914783b */ /* 0x000eae0000000200 */
[C---:B---3--:R-:W-:Y:S08]  /*2b20*/  HMMA.16816.F32 R48, R180.reuse, R18, R104 ;  /* 0x00000012b430723c */ /* 0x048ff00000001868 */
[C---:B----4-:R-:W-:Y:S08]  /*2b30*/  HMMA.16816.F32 R64, R180.reuse, R30, R96 ;  /* 0x0000001eb440723c */ /* 0x050ff00000001860 */
[C---:B------:R-:W-:Y:S01]  /*2b40*/  HMMA.16816.F32 R32, R180.reuse, R16, R84 ;  /* 0x00000010b420723c */ /* 0x040fe20000001854 */
[----:B------:R-:W3:Y:S07]  /*2b50*/  LDSM.16.M88.4 R16, [R200+0x5000] ;  /* 0x00500000c810783b */ /* 0x000eee0000000200 */
[----:B------:R-:W-:Y:S01]  /*2b60*/  HMMA.16816.F32 R44, R180, R28, R116 ;  /* 0x0000001cb42c723c */ /* 0x000fe20000001874 */
[----:B------:R-:W-:Y:S07]  /*2b70*/  LDSM.16.M88.4 R28, [R208] ;  /* 0x00000000d01c783b */ /* 0x000fee0000000200 */
        /* <DEDUP_REMOVED lines=8> */
[----:B------:R-:W4:Y:S07]  /*2c00*/  LDSM.16.M88.4 R24, [R200+0x5800] ;  /* 0x00580000c818783b */ /* 0x000f2e0000000200 */
[C---:B------:R-:W-:Y:S08]  /*2c10*/  HMMA.16816.F32 R80, R180.reuse, R20, R112 ;  /* 0x00000014b450723c */ /* 0x040ff00000001870 */
[----:B------:R-:W-:Y:S01]  /*2c20*/  HMMA.16816.F32 R88, R180, R22, R88 ;  /* 0x00000016b458723c */ /* 0x000fe20000001858 */
[----:B------:R-:W4:Y:S07]  /*2c30*/  LDSM.16.M88.4 R20, [R200+0x6000] ;  /* 0x00600000c814783b */ /* 0x000f2e0000000200 */
[C---:B---3--:R-:W-:Y:S08]  /*2c40*/  HMMA.16816.F32 R100, R184.reuse, R16, R68 ;  /* 0x00000010b864723c */ /* 0x048ff00000001844 */
[C---:B-1----:R-:W-:Y:S08]  /*2c50*/  HMMA.16816.F32 R76, R184.reuse, R12, R40 ;  /* 0x0000000cb84c723c */ /* 0x042ff00000001828 */
[C---:B------:R-:W-:Y:S01]  /*2c60*/  HMMA.16816.F32 R72, R184.reuse, R14, R60 ;  /* 0x0000000eb848723c */ /* 0x040fe2000000183c */
[----:B------:R-:W1:Y:S07]  /*2c70*/  LDSM.16.M88.4 R12, [R210] ;  /* 0x00000000d20c783b */ /* 0x000e6e0000000200 */
[C---:B--2---:R-:W-:Y:S08]  /*2c80*/  HMMA.16816.F32 R68, R184.reuse, R8, R44 ;  /* 0x00000008b844723c */ /* 0x044ff0000000182c */
[C---:B------:R-:W-:Y:S01]  /*2c90*/  HMMA.16816.F32 R64, R184.reuse, R10, R64 ;  /* 0x0000000ab840723c */ /* 0x040fe20000001840 */
[----:B------:R-:W2:Y:S07]  /*2ca0*/  LDSM.16.M88.4 R8, [R211] ;  /* 0x00000000d308783b */ /* 0x000eae0000000200 */
[C---:B------:R-:W-:Y:S01]  /*2cb0*/  HMMA.16816.F32 R120, R184.reuse, R18, R56 ;  /* 0x00000012b878723c */ /* 0x040fe20000001838 */
[----:B------:R-:W3:Y:S07]  /*2cc0*/  LDSM.16.M88.4 R16, [R200+0x7800] ;  /* 0x00780000c810783b */ /* 0x000eee0000000200 */
[C---:B----4-:R-:W-:Y:S08]  /*2cd0*/  HMMA.16816.F32 R112, R184.reuse, R24, R36 ;  /* 0x00000018b870723c */ /* 0x050ff00000001824 */
[C---:B------:R-:W-:Y:S01]  /*2ce0*/  HMMA.16816.F32 R124, R184.reuse, R26, R52 ;  /* 0x0000001ab87c723c */ /* 0x040fe20000001834 */
[----:B------:R-:W4:Y:S07]  /*2cf0*/  LDSM.16.M88.4 R24, [R209] ;  /* 0x00000000d118783b */ /* 0x000f2e0000000200 */
[C---:B------:R-:W-:Y:S01]  /*2d00*/  HMMA.16816.F32 R108, R184.reuse, R20, R32 ;  /* 0x00000014b86c723c */ /* 0x040fe20000001820 */
[----:B------:R-:W2:Y:S07]  /*2d10*/  LDSM.16.M88.4 R32, [R213] ;  /* 0x00000000d520783b */ /* 0x000eae0000000200 */
[----:B------:R-:W-:Y:S01]  /*2d20*/  HMMA.16816.F32 R84, R184, R22, R48 ;  /* 0x00000016b854723c */ /* 0x000fe20000001830 */
[----:B------:R-:W3:Y:S07]  /*2d30*/  LDSM.16.M88.4 R20, [R212] ;  /* 0x00000000d414783b */ /* 0x000eee0000000200 */
[C---:B------:R-:W-:Y:S08]  /*2d40*/  HMMA.16816.F32 R52, R188.reuse, R28, R96 ;  /* 0x0000001cbc34723c */ /* 0x040ff00000001860 */
[C---:B------:R-:W-:Y:S01]  /*2d50*/  HMMA.16816.F32 R44, R188.reuse, R30, R104 ;  /* 0x0000001ebc2c723c */ /* 0x040fe20000001868 */
[----:B------:R-:W-:Y:S07]  /*2d60*/  LDSM.16.M88.4 R28, [R214] ;  /* 0x00000000d61c783b */ /* 0x000fee0000000200 */
[C---:B-1----:R-:W-:Y:S08]  /*2d70*/  HMMA.16816.F32 R48, R188.reuse, R12, R100 ;  /* 0x0000000cbc30723c */ /* 0x042ff00000001864 */
[C---:B------:R-:W-:Y:S01]  /*2d80*/  HMMA.16816.F32 R96, R188.reuse, R14, R120 ;  /* 0x0000000ebc60723c */ /* 0x040fe20000001878 */
[----:B------:R-:W1:Y:S07]  /*2d90*/  LDSM.16.M88.4 R12, [R202+0x4000] ;  /* 0x00400000ca0c783b */ /* 0x000e6e0000000200 */
[C---:B--2---:R-:W-:Y:S08]  /*2da0*/  HMMA.16816.F32 R104, R188.reuse, R8, R112 ;  /* 0x00000008bc68723c */ /* 0x044ff00000001870 */
[----:B------:R-:W-:Y:S01]  /*2db0*/  HMMA.16816.F32 R112, R188, R10, R124 ;  /* 0x0000000abc70723c */ /* 0x000fe2000000187c */
[----:B------:R-:W2:Y:S07]  /*2dc0*/  LDSM.16.M88.4 R8, [R202+0x4800] ;  /* 0x00480000ca08783b */ /* 0x000eae0000000200 */
[C---:B---3--:R-:W-:Y:S01]  /*2dd0*/  HMMA.16816.F32 R60, R184.reuse, R16, R80 ;  /* 0x00000010b83c723c */ /* 0x048fe20000001850 */
[----:B------:R-:W-:Y:S07]  /*2de0*/  LDSM.16.M88.4 R80, [R201+0x800] ;  /* 0x00080000c950783b */ /* 0x000fee0000000200 */
[----:B------:R-:W-:Y:S01]  /*2df0*/  HMMA.16816.F32 R56, R184, R18, R88 ;  /* 0x00000012b838723c */ /* 0x000fe20000001858 */
[----:B------:R-:W3:Y:S07]  /*2e00*/  LDSM.16.M88.4 R16, [R215] ;  /* 0x00000000d710783b */ /* 0x000eee0000000200 */
[C---:B----4-:R-:W-:Y:S01]  /*2e10*/  HMMA.16816.F32 R40, R188.reuse, R24, R92 ;  /* 0x00000018bc28723c */ /* 0x050fe2000000185c */
[----:B------:R-:W-:Y:S07]  /*2e20*/  LDSM.16.M88.4 R92, [R201] ;  /* 0x00000000c95c783b */ /* 0x000fee0000000200 */
[C---:B------:R-:W-:Y:S01]  /*2e30*/  HMMA.16816.F32 R36, R188.reuse, R26, R116 ;  /* 0x0000001abc24723c */ /* 0x040fe20000001874 */
[----:B------:R-:W4:Y:S07]  /*2e40*/  LDSM.16.M88.4 R24, [R202+0x5000] ;  /* 0x00500000ca18783b */ /* 0x000f2e0000000200 */
[C---:B------:R-:W-:Y:S08]  /*2e50*/  HMMA.16816.F32 R148, R188.reuse, R32, R76 ;  /* 0x00000020bc94723c */ /* 0x040ff0000000184c */
[C---:B------:R-:W-:Y:S01]  /*2e60*/  HMMA.16816.F32 R144, R188.reuse, R34, R72 ;  /* 0x00000022bc90723c */ /* 0x040fe20000001848 */
[----:B------:R-:W3:Y:S07]  /*2e70*/  LDSM.16.M88.4 R32, [R202+0x6000] ;  /* 0x00600000ca20783b */ /* 0x000eee0000000200 */
[----:B------:R-:W-:Y:S08]  /*2e80*/  HMMA.16816.F32 R152, R188, R20, R108 ;  /* 0x00000014bc98723c */ /* 0x000ff0000000186c */
[C---:B-1----:R-:W-:Y:S01]  /*2e90*/  HMMA.16816.F32 R116, R192.reuse, R12, R52 ;  /* 0x0000000cc074723c */ /* 0x042fe20000001834 */
[----:B------:R-:W-:Y:S07]  /*2ea0*/  LDSM.16.M88.4 R52, [R201+0x2800] ;  /* 0x00280000c934783b */ /* 0x000fee0000000200 */
[----:B------:R-:W-:Y:S01]  /*2eb0*/  HMMA.16816.F32 R108, R192, R14, R44 ;  /* 0x0000000ec06c723c */ /* 0x000fe2000000182c */
[----:B------:R-:W1:Y:S04]  /*2ec0*/  LDSM.16.M88.4 R12, [R202+0x6800] ;  /* 0x00680000ca0c783b */ /* 0x000e680000000200 */
[----:B------:R-:W-:Y:S03]  /*2ed0*/  LDSM.16.M88.4 R44, [R201+0x3800] ;  /* 0x00380000c92c783b */ /* 0x000fe60000000200 */
[----:B------:R-:W-:Y:S01]  /*2ee0*/  HMMA.16816.F32 R156, R188, R22, R84 ;  /* 0x00000016bc9c723c */ /* 0x000fe20000001854 */
[----:B------:R-:W1:Y:S04]  /*2ef0*/  LDSM.16.M88.4 R20, [R202+0x5800] ;  /* 0x00580000ca14783b */ /* 0x000e680000000200 */
[----:B------:R-:W-:Y:S03]  /*2f00*/  LDSM.16.M88.4 R84, [R202+0x7800] ;  /* 0x00780000ca54783b */ /* 0x000fe60000000200 */
[C---:B--2---:R-:W-:Y:S08]  /*2f10*/  HMMA.16816.F32 R100, R192.reuse, R8, R40 ;  /* 0x00000008c064723c */ /* 0x044ff00000001828 */
[----:B------:R-:W-:Y:S01]  /*2f20*/  HMMA.16816.F32 R88, R192, R10, R36 ;  /* 0x0000000ac058723c */ /* 0x000fe20000001824 */
[----:B------:R-:W2:Y:S07]  /*2f30*/  LDSM.16.M88.4 R8, [R202+0x7000] ;  /* 0x00700000ca08783b */ /* 0x000eae0000000200 */
[C---:B------:R-:W-:Y:S01]  /*2f40*/  HMMA.16816.F32 R132, R188.reuse, R28, R68 ;  /* 0x0000001cbc84723c */ /* 0x040fe20000001844 */
[----:B------:R-:W-:Y:S07]  /*2f50*/  LDSM.16.M88.4 R68, [R201+0x1000] ;  /* 0x00100000c944783b */ /* 0x000fee0000000200 */
[C---:B------:R-:W-:Y:S08]  /*2f60*/  HMMA.16816.F32 R128, R188.reuse, R30, R64 ;  /* 0x0000001ebc80723c */ /* 0x040ff00000001840 */
[C---:B---3--:R-:W-:Y:S01]  /*2f70*/  HMMA.16816.F32 R124, R188.reuse, R16, R60 ;  /* 0x00000010bc7c723c */ /* 0x048fe2000000183c */
[----:B------:R-:W-:Y:S07]  /*2f80*/  LDSM.16.M88.4 R60, [R201+0x1800] ;  /* 0x00180000c93c783b */ /* 0x000fee0000000200 */
[----:B------:R-:W-:Y:S01]  /*2f90*/  HMMA.16816.F32 R120, R188, R18, R56 ;  /* 0x00000012bc78723c */ /* 0x000fe20000001838 */
[----:B------:R-:W3:Y:S07]  /*2fa0*/  LDSM.16.M88.4 R56, [R201+0x2000] ;  /* 0x00200000c938783b */ /* 0x000eee0000000200 */
[----:B----4-:R-:W-:Y:S01]  /*2fb0*/  HMMA.16816.F32 R76, R192, R24, R48 ;  /* 0x00000018c04c723c */ /* 0x010fe20000001830 */
[----:B------:R-:W4:Y:S01]  /*2fc0*/  LDSM.16.M88.4 R48, [R201+0x3000] ;  /* 0x00300000c930783b */ /* 0x000f220000000200 */
[----:B------:R-:W-:-:S06]  /*2fd0*/  DEPBAR.LE SB0, 0x0 ;  /* 0x000080000000791a */ /* 0x000fcc0000000000 */
[C---:B------:R-:W-:Y:S08]  /*2fe0*/  HMMA.16816.F32 R36, R192.reuse, R32, R152 ;  /* 0x00000020c024723c */ /* 0x040ff00000001898 */
        /* <DEDUP_REMOVED lines=26> */
[----:B------:R-:W-:Y:S06]  /*3190*/  BAR.SYNC.DEFER_BLOCKING 0x0 ;  /* 0x0000000000007b1d */ /* 0x000fec0000010000 */
[----:B------:R-:W-:Y:S01]  /*31a0*/  @!UPT UIADD3 URZ, URZ, URZ, URZ ;  /* 0x0000003f3f3ff290 */ /* 0x000fe2000fffe03f */
[----:B------:R-:W-:Y:S11]  /*31b0*/  @!P0 BRA `(.L_x_1860) ;  /* 0x0000049000008947 */ /* 0x000ff60003800000 */
[----:B------:R-:W-:Y:S01]  /*31c0*/  IMAD R2, R160, 0x80, R169 ;  /* 0x00000080a0027824 */ /* 0x000fe200078e02a9 */
        /* <DEDUP_REMOVED lines=27> */
.L_x_1899:
        /* <DEDUP_REMOVED lines=9> */
[----:B---3--:R-:W-:-:S02]  /*3410*/  IADD3 R8, P6, R2, R163, RZ ;  /* 0x000000a302087210 */ /* 0x008fc40007fde0ff */
[----:B------:R-:W-:-:S03]  /*3420*/  IADD3 R2, P5, R2, R164, RZ ;  /* 0x000000a402027210 */ /* 0x000fc60007fbe0ff */
[C-C-:B--2---:R-:W-:Y:S01]  /*3430*/  IMAD.X R9, R10.reuse, 0x1, R4.reuse, P6 ;  /* 0x000000010a097824 */ /* 0x144fe200030e0604 */
[C---:B----4-:R-:W-:Y:S01]  /*3440*/  IADD3 R12, P6, R7.reuse, R163, RZ ;  /* 0x000000a3070c7210 */ /* 0x050fe20007fde0ff */
[--C-:B------:R-:W-:Y:S01]  /*3450*/  IMAD.X R3, R10, 0x1, R5.reuse, P5 ;  /* 0x000000010a037824 */ /* 0x100fe200028e0605 */
[-C--:B------:R-:W-:Y:S02]  /*3460*/  IADD3 R10, P5, R7, R164.reuse, RZ ;  /* 0x000000a4070a7210 */ /* 0x080fe40007fbe0ff */
[----:B------:R2:W-:Y:S01]  /*3470*/  LDGSTS.E.BYPASS.LTC128B.128 [R229+0x8100], [R8.64], !P2 ;  /* 0x0810000008e57fae */ /* 0x0005e2000d101d46 */
[C---:B-----5:R-:W-:Y:S01]  /*3480*/  IMAD.X R13, R11.reuse, 0x1, R4, P6 ;  /* 0x000000010b0d7824 */ /* 0x060fe200030e0604 */
[----:B------:R-:W-:Y:S01]  /*3490*/  SEL R7, RZ, 0x10, P0 ;  /* 0x00000010ff077807 */ /* 0x000fe20000000000 */
[----:B------:R-:W-:Y:S01]  /*34a0*/  IMAD.X R11, R11, 0x1, R5, P5 ;  /* 0x000000010b0b7824 */ /* 0x000fe200028e0605 */
[----:B------:R3:W-:Y:S04]  /*34b0*/  LDGSTS.E.BYPASS.LTC128B.128 [R229+0xc100], [R2.64], !P0 ;  /* 0x0c10000002e57fae */ /* 0x0007e8000c101d46 */
[----:B------:R4:W-:Y:S04]  /*34c0*/  LDGSTS.E.BYPASS.LTC128B.128 [R229+0x9100], [R12.64], !P2 ;  /* 0x091000000ce57fae */ /* 0x0009e8000d101d46 */
[----:B------:R4:W-:Y:S01]  /*34d0*/  LDGSTS.E.BYPASS.LTC128B.128 [R229+0xd100], [R10.64], !P0 ;  /* 0x0d1000000ae57fae */ /* 0x0009e2000c101d46 */
[----:B--2---:R-:W-:-:S02]  /*34e0*/  IADD3 R8, P5, R14, R164, RZ ;  /* 0x000000a40e087210 */ /* 0x004fc40007fbe0ff */
[----:B---3--:R-:W-:-:S03]  /*34f0*/  IADD3 R2, P6, R14, R163, RZ ;  /* 0x000000a30e027210 */ /* 0x008fc60007fde0ff */
[C---:B------:R-:W-:Y:S02]  /*3500*/  IMAD.X R9, R15.reuse, 0x1, R5, P5 ;  /* 0x000000010f097824 */ /* 0x040fe400028e0605 */
[----:B------:R-:W-:-:S05]  /*3510*/  IMAD.X R3, R15, 0x1, R4, P6 ;  /* 0x000000010f037824 */ /* 0x000fca00030e0604 */
[----:B------:R2:W-:Y:S04]  /*3520*/  LDGSTS.E.BYPASS.LTC128B.128 [R229+0xa100], [R2.64], !P2 ;  /* 0x0a10000002e57fae */ /* 0x0005e8000d101d46 */
[----:B------:R3:W-:Y:S04]  /*3530*/  LDGSTS.E.BYPASS.LTC128B.128 [R229+0xe100], [R8.64], !P0 ;  /* 0x0e10000008e57fae */ /* 0x0007e8000c101d46 */
[----:B--2---:R4:W2:Y:S01]  /*3540*/  SHFL.IDX PT, R2, R6, 0x3, 0x181f ;  /* 0x00781f0006027f89 */ /* 0x0048a200000e0000 */
[----:B---3--:R-:W-:-:S04]  /*3550*/  SEL R8, RZ, 0x10, P2 ;  /* 0x00000010ff087807 */ /* 0x008fc80001000000 */
.L_x_1900:
[----:B-1----:R-:W-:Y:S02]  /*3560*/  IADD3 R3, -R8, 0x10, RZ ;  /* 0x0000001008037810 */ /* 0x002fe40007ffe1ff */
[----:B------:R-:W-:-:S02]  /*3570*/  IADD3 R9, -R7, 0x10, RZ ;  /* 0x0000001007097810 */ /* 0x000fc40007ffe1ff */
[----:B------:R-:W-:Y:S02]  /*3580*/  LOP3.LUT R3, R3, 0xf, RZ, 0xc0, !PT ;  /* 0x0000000f03037812 */ /* 0x000fe400078ec0ff */
[----:B------:R-:W-:Y:S02]  /*3590*/  ISETP.NE.U32.AND P6, PT, R8, RZ, PT ;  /* 0x000000ff0800720c */ /* 0x000fe40003fc5070 */
[----:B--2-4-:R-:W-:Y:S02]  /*35a0*/  IADD3 R6, P2, P0, R3, R2, R163 ;  /* 0x0000000203067210 */ /* 0x014fe4000785e0a3 */
[----:B------:R-:W-:Y:S02]  /*35b0*/  LOP3.LUT R3, R9, 0xf, RZ, 0xc0, !PT ;  /* 0x0000000f09037812 */ /* 0x000fe400078ec0ff */
[----:B------:R-:W-:Y:S02]  /*35c0*/  ISETP.NE.U32.AND P5, PT, R7, RZ, PT ;  /* 0x000000ff0700720c */ /* 0x000fe40003fa5070 */
[----:B------:R-:W-:-:S02]  /*35d0*/  IADD3.X R7, RZ, R0, R4, P2, P0 ;  /* 0x00000000ff077210 */ /* 0x000fc400017e0404 */
[----:B------:R-:W-:-:S03]  /*35e0*/  IADD3 R2, P2, P0, R3, R2, R164 ;  /* 0x0000000203027210 */ /* 0x000fc6000785e0a4 */
[----:B------:R-:W-:Y:S01]  /*35f0*/  @!PT LDS RZ, [RZ] ;  /* 0x00000000fffff984 */ /* 0x000fe20000000800 */
[----:B------:R-:W-:Y:S01]  /*3600*/  @!PT LDS RZ, [RZ] ;  /* 0x00000000fffff984 */ /* 0x000fe20000000800 */
[----:B------:R-:W-:Y:S01]  /*3610*/  @!PT LDS RZ, [RZ] ;  /* 0x00000000fffff984 */ /* 0x000fe20000000800 */
[----:B------:R1:W-:Y:S01]  /*3620*/  LDGSTS.E.BYPASS.LTC128B.128.ZFILL [R229+0xb100], [R6.64], P6 ;  /* 0x0b10000006e57fae */ /* 0x0003e2000b141d46 */
[----:B------:R-:W-:-:S05]  /*3630*/  IADD3.X R3, RZ, R0, R5, P2, P0 ;  /* 0x00000000ff037210 */ /* 0x000fca00017e0405 */
[----:B------:R1:W-:Y:S04]  /*3640*/  LDGSTS.E.BYPASS.LTC128B.128.ZFILL [R229+0xf100], [R2.64], P5 ;  /* 0x0f10000002e57fae */ /* 0x0003e8000a941d46 */
.L_x_1860:
[----:B------:R-:W-:Y:S05]  /*3650*/  BSYNC B0 ;  /* 0x0000000000007941 */ /* 0x000fea0003800000 */
.L_x_1859:
[----:B-1----:R-:W2:Y:S04]  /*3660*/  LDL R3, [R1+0x48] ;  /* 0x0000480001037983 */ /* 0x002ea80000100800 */
[----:B------:R-:W2:Y:S04]  /*3670*/  LDL R2, [R1+0xc8] ;  /* 0x0000c80001027983 */ /* 0x000ea80000100800 */
[----:B------:R-:W3:Y:S01]  /*3680*/  LDL R5, [R1+0x38] ;  /* 0x0000380001057983 */ /* 0x000ee20000100800 */
[----:B------:R-:W-:-:S03]  /*3690*/  MOV R0, 0xffffff80 ;  /* 0xffffff8000007802 */ /* 0x000fc60000000f00 */
[----:B------:R-:W0:Y:S02]  /*36a0*/  LDGDEPBAR ;  /* 0x00000000000079af */ /* 0x000e240000000000 */
[----:B------:R-:W-:Y:S01]  /*36b0*/  IMAD R0, R160, R0, 0x1 ;  /* 0x00000001a0007424 */ /* 0x000fe200078e0200 */
[----:B--2---:R-:W-:Y:S02]  /*36c0*/  IADD3 R4, R2, R3, RZ ;  /* 0x0000000302047210 */ /* 0x004fe40007ffe0ff */
[----:B------:R-:W-:Y:S02]  /*36d0*/  MOV R3, c[0x0][0x2ac] ;  /* 0x0000ab0000037a02 */ /* 0x000fe40000000f00 */
[----:B---3--:R-:W-:Y:S01]  /*36e0*/  IADD3 R6, -R5, R162, RZ ;  /* 0x000000a205067210 */ /* 0x008fe20007ffe1ff */
[----:B------:R-:W-:Y:S01]  /*36f0*/  @P4 IMAD.HI.U32 R2, R4, c[0x0][0x2c8], RZ ;  /* 0x0000b20004024a27 */ /* 0x000fe200078e00ff */
[----:B------:R1:W-:Y:S03]  /*3700*/  STL [R1+0x8], R4 ;  /* 0x0000080401007387 */ /* 0x0003e60000100800 */
[----:B------:R-:W-:-:S05]  /*3710*/  IMAD R0, R3, c[0x0][0x1d0], R0 ;  /* 0x0000740003007a24 */ /* 0x000fca00078e0200 */
[----:B------:R-:W-:Y:S02]  /*3720*/  IADD3 R5, R0, -c[0x0][0x168], -R5 ;  /* 0x80005a0000057a10 */ /* 0x000fe40007ffe805 */
[----:B-1----:R-:W-:Y:S01]  /*3730*/  @P4 SHF.R.U32.HI R4, RZ, c[0x0][0x2cc], R2 ;  /* 0x0000b300ff044a19 */ /* 0x002fe20000011602 */
[----:B------:R-:W-:Y:S05]  /*3740*/  BRA.DIV ~URZ, `(.L_x_1863) ;  /* 0x0000cb327f007947 */ /* 0x000fea000b800000 */
[----:B------:R1:W2:Y:S02]  /*3750*/  SHFL.IDX PT, R0, R4, RZ, 0x1c1f ;  /* 0x001c1fff04007589 */ /* 0x0002a400000e0000 */
.L_x_1901:
        /* <DEDUP_REMOVED lines=81> */
[----:B-1----:R-:W-:Y:S02]  /*3c70*/  FSEL R4, R118, -INF , P5 ;  /* 0xff80000076047808 */ /* 0x002fe40002800000 */
[----:B------:R-:W-:Y:S02]  /*3c80*/  FSEL R8, R119, -INF , P2 ;  /* 0xff80000077087808 */ /* 0x000fe40001000000 */
[----:B------:R-:W-:Y:S02]  /*3c90*/  ISETP.GT.AND P2, PT, R0, 0x9, PT ;  /* 0x000000090000780c */ /* 0x000fe40003f44270 */
[----:B------:R-:W-:Y:S02]  /*3ca0*/  FSEL R10, R110, -INF , P0 ;  /* 0xff8000006e0a7808 */ /* 0x000fe40000000000 */
[----:B------:R-:W-:Y:S02]  /*3cb0*/  FMNMX.FTZ R3, R4, R8, !PT ;  /* 0x0000000804037209 */ /* 0x000fe40007810000 */
[----:B------:R-:W-:-:S02]  /*3cc0*/  FSEL R15, R111, -INF , P2 ;  /* 0xff8000006f0f7808 */ /* 0x000fc40001000000 */
[----:B------:R-:W-:Y:S02]  /*3cd0*/  ISETP.GT.AND P2, PT, R0, 0x10, PT ;  /* 0x000000100000780c */ /* 0x000fe40003f44270 */
[----:B------:R-:W-:Y:S02]  /*3ce0*/  FMNMX.FTZ R3, R10, R3, !PT ;  /* 0x000000030a037209 */ /* 0x000fe40007810000 */
        /* <DEDUP_REMOVED lines=15> */
[----:B------:R-:W-:-:S02]  /*3de0*/  FMNMX.FTZ R2, R120, R2, !PT ;  /* 0x0000000278027209 */ /* 0x000fc40007810000 */
[----:B------:R-:W-:Y:S02]  /*3df0*/  FSEL R70, R79, -INF , P0 ;  /* 0xff8000004f467808 */ /* 0x000fe40000000000 */
[C---:B------:R-:W-:Y:S02]  /*3e00*/  ISETP.GT.AND P2, PT, R0.reuse, 0x28, PT ;  /* 0x000000280000780c */ /* 0x040fe40003f44270 */
[----:B------:R-:W-:Y:S02]  /*3e10*/  FMNMX.FTZ R3, R71, R3, !PT ;  /* 0x0000000347037209 */ /* 0x000fe40007810000 */
[----:B------:R-:W-:Y:S02]  /*3e20*/  FMNMX.FTZ R2, R117, R2, !PT ;  /* 0x0000000275027209 */ /* 0x000fe40007810000 */
[----:B------:R-:W-:Y:S02]  /*3e30*/  ISETP.GT.AND P0, PT, R0, 0x29, PT ;  /* 0x000000290000780c */ /* 0x000fe40003f04270 */
[----:B------:R-:W-:-:S02]  /*3e40*/  FSEL R57, R74, -INF , P2 ;  /* 0xff8000004a397808 */ /* 0x000fc40001000000 */
[----:B------:R-:W-:Y:S02]  /*3e50*/  FMNMX.FTZ R3, R70, R3, !PT ;  /* 0x0000000346037209 */ /* 0x000fe40007810000 */
[----:B------:R-:W-:Y:S02]  /*3e60*/  FMNMX.FTZ R2, R116, R2, !PT ;  /* 0x0000000274027209 */ /* 0x000fe40007810000 */
[----:B------:R-:W-:Y:S02]  /*3e70*/  FSEL R56, R75, -INF , P0 ;  /* 0xff8000004b387808 */ /* 0x000fe40000000000 */
[----:B------:R-:W-:Y:S02]  /*3e80*/  ISETP.GT.AND P2, PT, R0, 0x30, PT ;  /* 0x000000300000780c */ /* 0x000fe40003f44270 */
[----:B------:R-:W-:Y:S02]  /*3e90*/  FMNMX.FTZ R3, R57, R3, !PT ;  /* 0x0000000339037209 */ /* 0x000fe40007810000 */
[----:B------:R-:W-:-:S02]  /*3ea0*/  FMNMX.FTZ R2, R127, R2, !PT ;  /* 0x000000027f027209 */ /* 0x000fc40007810000 */
[----:B------:R-:W-:Y:S02]  /*3eb0*/  ISETP.GT.AND P0, PT, R0, 0x31, PT ;  /* 0x000000310000780c */ /* 0x000fe40003f04270 */
[----:B------:R-:W-:Y:S02]  /*3ec0*/  FSEL R123, R66, -INF , P2 ;  /* 0xff800000427b7808 */ /* 0x000fe40001000000 */
[----:B------:R-:W-:Y:S02]  /*3ed0*/  FMNMX.FTZ R3, R56, R3, !PT ;  /* 0x0000000338037209 */ /* 0x000fe40007810000 */
[----:B------:R-:W-:Y:S02]  /*3ee0*/  FMNMX.FTZ R2, R126, R2, !PT ;  /* 0x000000027e027209 */ /* 0x000fe40007810000 */
[----:B------:R-:W-:Y:S02]  /*3ef0*/  FSEL R122, R67, -INF , P0 ;  /* 0xff800000437a7808 */ /* 0x000fe40000000000 */
[----:B------:R-:W-:-:S02]  /*3f00*/  ISETP.GT.AND P2, PT, R0, 0x38, PT ;  /* 0x000000380000780c */ /* 0x000fc40003f44270 */
[----:B------:R-:W-:Y:S02]  /*3f10*/  FMNMX.FTZ R3, R123, R3, !PT ;  /* 0x000000037b037209 */ /* 0x000fe40007810000 */
        /* <DEDUP_REMOVED lines=79> */
.L_x_1902:
[C---:B------:R-:W-:Y:S01]  /*4410*/  FMUL.FTZ R2, R69.reuse, c[0x0][0x2d0] ;  /* 0x0000b40045027a20 */ /* 0x040fe20000410000 */
[----:B------:R-:W-:Y:S01]  /*4420*/  FSETP.NEU.FTZ.AND P0, PT, R69, -INF , PT ;  /* 0xff8000004500780b */ /* 0x000fe20003f1d000 */
[----:B------:R-:W4:Y:S03]  /*4430*/  LDL R239, [R1+0x48] ;  /* 0x0000480001ef7983 */ /* 0x000f260000100800 */
[----:B------:R-:W-:Y:S01]  /*4440*/  FSEL R2, R2, RZ, P0 ;  /* 0x000000ff02027208 */ /* 0x000fe20000000000 */
[----:B------:R-:W5:Y:S01]  /*4450*/  LDL R236, [R1+0x4] ;  /* 0x0000040001ec7983 */ /* 0x000f620000100800 */
[----:B--23--:R-:W-:Y:S01]  /*4460*/  FMNMX.FTZ R12, R3, R12, !PT ;  /* 0x0000000c030c7209 */ /* 0x00cfe20007810000 */
[----:B------:R-:W-:Y:S02]  /*4470*/  WARPSYNC 0xffffffff ;  /* 0xffffffff00007948 */ /* 0x000fe40003800000 */
        /* <DEDUP_REMOVED lines=10> */
[----:B-1----:R-:W-:-:S03]  /*4520*/  FFMA.FTZ R0, R9, c[0x0][0x2d0], -R2 ;  /* 0x0000b40009007a23 */ /* 0x002fc60000010802 */
[----:B------:R-:W-:Y:S01]  /*4530*/  LDSM.16.MT88.4 R44, [R206+0x800] ;  /* 0x00080000ce2c783b */ /* 0x000fe20000004200 */
[----:B------:R1:W3:Y:S01]  /*4540*/  MUFU.EX2 R59, R0 ;  /* 0x00000000003b7308 */ /* 0x0002e20000000800 */
[----:B--2---:R-:W-:-:S07]  /*4550*/  FFMA.FTZ R3, R18, c[0x0][0x2d0], -R2 ;  /* 0x0000b40012037a23 */ /* 0x004fce0000010802 */
[----:B------:R-:W-:Y:S01]  /*4560*/  MUFU.EX2 R73, R3 ;  /* 0x0000000300497308 */ /* 0x000fe20000000800 */
[----:B-1----:R-:W-:-:S07]  /*4570*/  FFMA.FTZ R0, R11, c[0x0][0x2d0], -R2 ;  /* 0x0000b4000b007a23 */ /* 0x002fce0000010802 */
[----:B------:R1:W-:Y:S02]  /*4580*/  MUFU.EX2 R65, R0 ;  /* 0x0000000000417308 */ /* 0x0003e40000000800 */
[----:B-1----:R-:W-:-:S06]  /*4590*/  FFMA.FTZ R0, R13, c[0x0][0x2d0], -R2 ;  /* 0x0000b4000d007a23 */ /* 0x002fcc0000010802 */
[----:B------:R1:W2:Y:S02]  /*45a0*/  MUFU.EX2 R66, R0 ;  /* 0x0000000000427308 */ /* 0x0002a40000000800 */
[----:B-1----:R-:W-:-:S06]  /*45b0*/  FFMA.FTZ R0, R16, c[0x0][0x2d0], -R2 ;  /* 0x0000b40010007a23 */ /* 0x002fcc0000010802 */
[----:B------:R1:W-:Y:S02]  /*45c0*/  MUFU.EX2 R72, R0 ;  /* 0x0000000000487308 */ /* 0x0003e40000000800 */
[----:B-1----:R-:W-:-:S05]  /*45d0*/  FMUL.FTZ R0, R12, c[0x0][0x2d0] ;  /* 0x0000b4000c007a20 */ /* 0x002fca0000410000 */
[----:B------:R-:W-:-:S05]  /*45e0*/  FSEL R0, R0, RZ, P0 ;  /* 0x000000ff00007208 */ /* 0x000fca0000000000 */
[--C-:B------:R-:W-:Y:S02]  /*45f0*/  FFMA.FTZ R3, R4, c[0x0][0x2d0], -R0.reuse ;  /* 0x0000b40004037a23 */ /* 0x100fe40000010800 */
[----:B------:R-:W1:Y:S02]  /*4600*/  LDSM.16.MT88.4 R4, [R203] ;  /* 0x00000000cb04783b */ /* 0x000e640000004200 */
[----:B------:R2:W-:Y:S02]  /*4610*/  MUFU.EX2 R58, R3 ;  /* 0x00000003003a7308 */ /* 0x0005e40000000800 */
[----:B--2---:R-:W-:Y:S01]  /*4620*/  FFMA.FTZ R3, R8, c[0x0][0x2d0], -R0 ;  /* 0x0000b40008037a23 */ /* 0x004fe20000010800 */
[----:B---3--:R-:W-:-:S05]  /*4630*/  F2FP.PACK_AB R8, R59, R60 ;  /* 0x0000003c3b08723e */ /* 0x008fca00000000ff */
[----:B------:R2:W3:Y:S02]  /*4640*/  MUFU.EX2 R13, R3 ;  /* 0x00000003000d7308 */ /* 0x0004e40000000800 */
[----:B--2---:R-:W-:Y:S01]  /*4650*/  FFMA.FTZ R3, R10, c[0x0][0x2d0], -R0 ;  /* 0x0000b4000a037a23 */ /* 0x004fe20000010800 */
[----:B------:R-:W-:Y:S02]  /*4660*/  F2FP.PACK_AB R10, R66, R65 ;  /* 0x00000041420a723e */ /* 0x000fe400000000ff */
[----:B---3--:R-:W-:-:S03]  /*4670*/  F2FP.PACK_AB R9, R13, R58 ;  /* 0x0000003a0d09723e */ /* 0x008fc600000000ff */
[----:B------:R2:W3:Y:S01]  /*4680*/  MUFU.EX2 R64, R3 ;  /* 0x0000000300407308 */ /* 0x0004e20000000800 */
[----:B------:R-:W-:Y:S02]  /*4690*/  FADD.FTZ R13, R58, R13 ;  /* 0x0000000d3a0d7221 */ /* 0x000fe40000010000 */
[----:B--2---:R-:W-:Y:S02]  /*46a0*/  FFMA.FTZ R3, R15, c[0x0][0x2d0], -R0 ;  /* 0x0000b4000f037a23 */ /* 0x004fe40000010800 */
[----:B---3--:R-:W-:-:S03]  /*46b0*/  FADD.FTZ R13, R64, R13 ;  /* 0x0000000d400d7221 */ /* 0x008fc60000010000 */
[----:B------:R2:W3:Y:S02]  /*46c0*/  MUFU.EX2 R15, R3 ;  /* 0x00000003000f7308 */ /* 0x0004e40000000800 */
[----:B--2---:R-:W-:Y:S01]  /*46d0*/  FFMA.FTZ R3, R21, c[0x0][0x2d0], -R2 ;  /* 0x0000b40015037a23 */ /* 0x004fe20000010802 */
[C---:B---3--:R-:W-:Y:S01]  /*46e0*/  F2FP.PACK_AB R11, R15.reuse, R64 ;  /* 0x000000400f0b723e */ /* 0x048fe200000000ff */
[----:B------:R-:W-:-:S04]  /*46f0*/  FADD.FTZ R13, R15, R13 ;  /* 0x0000000d0f0d7221 */ /* 0x000fc80000010000 */
[----:B------:R2:W-:Y:S02]  /*4700*/  MUFU.EX2 R232, R3 ;  /* 0x0000000300e87308 */ /* 0x0005e40000000800 */
[----:B-1----:R-:W-:Y:S07]  /*4710*/  HMMA.16816.F32 R24, R8, R4, RZ ;  /* 0x000000040818723c */ /* 0x002fee00000018ff */
[----:B------:R-:W-:Y:S01]  /*4720*/  F2FP.PACK_AB R4, R68, R72 ;  /* 0x000000484404723e */ /* 0x000fe200000000ff */
[----:B--2---:R-:W-:-:S04]  /*4730*/  FFMA.FTZ R3, R14, c[0x0][0x2d0], -R0 ;  /* 0x0000b4000e037a23 */ /* 0x004fc80000010800 */
[----:B------:R1:W2:Y:S02]  /*4740*/  MUFU.EX2 R14, R3 ;  /* 0x00000003000e7308 */ /* 0x0002a40000000800 */
[----:B-1----:R-:W-:Y:S02]  /*4750*/  FFMA.FTZ R3, R19, c[0x0][0x2d0], -R0 ;  /* 0x0000b40013037a23 */ /* 0x002fe40000010800 */
[----:B------:R-:W-:Y:S01]  /*4760*/  HMMA.16816.F32 R16, R8, R36, RZ ;  /* 0x000000240810723c */ /* 0x000fe200000018ff */
[----:B--2---:R-:W-:-:S03]  /*4770*/  FADD.FTZ R13, R14, R13 ;  /* 0x0000000d0e0d7221 */ /* 0x004fc60000010000 */
[----:B------:R1:W2:Y:S02]  /*4780*/  MUFU.EX2 R67, R3 ;  /* 0x0000000300437308 */ /* 0x0002a40000000800 */
[----:B-1----:R-:W-:Y:S01]  /*4790*/  FFMA.FTZ R3, R20, c[0x0][0x2d0], -R0 ;  /* 0x0000b40014037a23 */ /* 0x002fe20000010800 */
[C---:B--2---:R-:W-:Y:S01]  /*47a0*/  F2FP.PACK_AB R5, R67.reuse, R14 ;  /* 0x0000000e4305723e */ /* 0x044fe200000000ff */
[----:B------:R-:W-:Y:S01]  /*47b0*/  HMMA.16816.F32 R20, R8, R6, RZ ;  /* 0x000000060814723c */ /* 0x000fe200000018ff */
[----:B------:R-:W-:-:S03]  /*47c0*/  FADD.FTZ R13, R67, R13 ;  /* 0x0000000d430d7221 */ /* 0x000fc60000010000 */
[----:B------:R1:W-:Y:S03]  /*47d0*/  MUFU.EX2 R228, R3 ;  /* 0x0000000300e47308 */ /* 0x0003e60000000800 */
[----:B------:R-:W-:Y:S01]  /*47e0*/  F2FP.PACK_AB R6, R232, R73 ;  /* 0x00000049e806723e */ /* 0x000fe200000000ff */
[----:B-1----:R-:W-:Y:S02]  /*47f0*/  FFMA.FTZ R3, R32, c[0x0][0x2d0], -R0 ;  /* 0x0000b40020037a23 */ /* 0x002fe40000010800 */
[----:B------:R-:W1:Y:S02]  /*4800*/  LDSM.16.MT88.4 R32, [R204+0x800] ;  /* 0x00080000cc20783b */ /* 0x000e640000004200 */
[----:B------:R-:W2:Y:S02]  /*4810*/  MUFU.EX2 R175, R3 ;  /* 0x0000000300af7308 */ /* 0x000ea40000000800 */
[----:B--2---:R-:W-:Y:S01]  /*4820*/  F2FP.PACK_AB R7, R175, R228 ;  /* 0x000000e4af07723e */ /* 0x004fe200000000ff */
        /* <DEDUP_REMOVED lines=9> */
[----:B------:R-:W2:Y:S01]  /*48c0*/  LDSM.16.MT88.4 R36, [R203+0x4000] ;  /* 0x00400000cb24783b */ /* 0x000ea20000004200 */
[----:B------:R-:W-:-:S04]  /*48d0*/  FFMA.FTZ R3, R121, c[0x0][0x2d0], -R2 ;  /* 0x0000b40079037a23 */ /* 0x000fc80000010802 */
[----:B------:R3:W-:Y:S02]  /*48e0*/  MUFU.EX2 R15, R3 ;  /* 0x00000003000f7308 */ /* 0x0007e40000000800 */
[----:B------:R-:W-:Y:S08]  /*48f0*/  HMMA.16816.F32 R24, R8, R40, RZ ;  /* 0x000000280818723c */ /* 0x000ff000000018ff */
[----:B------:R-:W-:Y:S01]  /*4900*/  HMMA.16816.F32 R108, R4, R52, R16 ;  /* 0x00000034046c723c */ /* 0x000fe20000001810 */
[----:B---3--:R-:W-:-:S07]  /*4910*/  FFMA.FTZ R3, R120, c[0x0][0x2d0], -R2 ;  /* 0x0000b40078037a23 */ /* 0x008fce0000010802 */
[----:B------:R-:W-:Y:S01]  /*4920*/  HMMA.16816.F32 R16, R8, R48, RZ ;  /* 0x000000300810723c */ /* 0x000fe200000018ff */
[----:B------:R3:W2:Y:S07]  /*4930*/  MUFU.EX2 R120, R3 ;  /* 0x0000000300787308 */ /* 0x0006ae0000000800 */
[----:B-1----:R-:W-:Y:S01]  /*4940*/  HMMA.16816.F32 R100, R4, R32, R24 ;  /* 0x000000200464723c */ /* 0x002fe20000001818 */
[----:B------:R-:W1:Y:S07]  /*4950*/  LDSM.16.MT88.4 R24, [R203+0x4800] ;  /* 0x00480000cb18783b */ /* 0x000e6e0000004200 */
[----:B------:R-:W-:Y:S01]  /*4960*/  HMMA.16816.F32 R20, R8, R42, RZ ;  /* 0x0000002a0814723c */ /* 0x000fe200000018ff */
[----:B---3--:R-:W-:-:S04]  /*4970*/  FFMA.FTZ R3, R117, c[0x0][0x2d0], -R2 ;  /* 0x0000b40075037a23 */ /* 0x008fc80000010802 */
[----:B------:R3:W-:Y:S03]  /*4980*/  MUFU.EX2 R117, R3 ;  /* 0x0000000300757308 */ /* 0x0007e60000000800 */
[----:B------:R-:W-:Y:S08]  /*4990*/  HMMA.16816.F32 R96, R4, R44, R16 ;  /* 0x0000002c0460723c */ /* 0x000ff00000001810 */
[----:B--2---:R-:W-:Y:S01]  /*49a0*/  HMMA.16816.F32 R16, R8, R36, RZ ;  /* 0x000000240810723c */ /* 0x004fe200000018ff */
[----:B---3--:R-:W-:-:S07]  /*49b0*/  FFMA.FTZ R3, R116, c[0x0][0x2d0], -R2 ;  /* 0x0000b40074037a23 */ /* 0x008fce0000010802 */
[C---:B------:R-:W-:Y:S01]  /*49c0*/  HMMA.16816.F32 R84, R4.reuse, R34, R20 ;  /* 0x000000220454723c */ /* 0x040fe20000001814 */
[----:B------:R2:W3:Y:S07]  /*49d0*/  MUFU.EX2 R116, R3 ;  /* 0x0000000300747308 */ /* 0x0004ee0000000800 */
[----:B------:R-:W-:Y:S01]  /*49e0*/  HMMA.16816.F32 R92, R4, R54, R28 ;  /* 0x00000036045c723c */ /* 0x000fe2000000181c */
[----:B------:R-:W3:Y:S07]  /*49f0*/  LDSM.16.MT88.4 R28, [R205+0x4000] ;  /* 0x00400000cd1c783b */ /* 0x000eee0000004200 */
[----:B------:R-:W-:Y:S01]  /*4a00*/  HMMA.16816.F32 R20, R8, R50, RZ ;  /* 0x000000320814723c */ /* 0x000fe200000018ff */
[----:B--2---:R-:W-:-:S04]  /*4a10*/  FFMA.FTZ R3, R71, c[0x0][0x2d0], -R0 ;  /* 0x0000b40047037a23 */ /* 0x004fc80000010800 */
[----:B------:R2:W-:Y:S03]  /*4a20*/  MUFU.EX2 R71, R3 ;  /* 0x0000000300477308 */ /* 0x0005e60000000800 */
[----:B-1----:R-:W-:Y:S08]  /*4a30*/  HMMA.16816.F32 R80, R4, R24, R16 ;  /* 0x000000180450723c */ /* 0x002ff00000001810 */
[----:B------:R-:W-:Y:S01]  /*4a40*/  HMMA.16816.F32 R16, R8, R38, RZ ;  /* 0x000000260810723c */ /* 0x000fe200000018ff */
[----:B--2---:R-:W-:-:S07]  /*4a50*/  FFMA.FTZ R3, R70, c[0x0][0x2d0], -R0 ;  /* 0x0000b40046037a23 */ /* 0x004fce0000010800 */
[C---:B------:R-:W-:Y:S01]  /*4a60*/  HMMA.16816.F32 R52, R4.reuse, R46, R20 ;  /* 0x0000002e0434723c */ /* 0x040fe20000001814 */
[----:B------:R-:W1:Y:S01]  /*4a70*/  LDSM.16.MT88.4 R20, [R205+0x4800] ;  /* 0x00480000cd14783b */ /* 0x000e620000004200 */
[----:B------:R2:W1:Y:S11]  /*4a80*/  MUFU.EX2 R68, R3 ;  /* 0x0000000300447308 */ /* 0x0004760000000800 */
[----:B------:R-:W-:Y:S03]  /*4a90*/  @!UPT UIADD3 URZ, URZ, URZ, URZ ;  /* 0x0000003f3f3ff290 */ /* 0x000fe6000fffe03f */
[----:B------:R-:W-:Y:S01]  /*4aa0*/  HMMA.16816.F32 R60, R4, R26, R16 ;  /* 0x0000001a043c723c */ /* 0x000fe20000001810 */
[----:B------:R-:W4:Y:S01]  /*4ab0*/  LDSM.16.MT88.4 R24, [R204+0x4000] ;  /* 0x00400000cc18783b */ /* 0x000f220000004200 */
[----:B--2---:R-:W-:-:S04]  /*4ac0*/  FFMA.FTZ R3, R57, c[0x0][0x2d0], -R0 ;  /* 0x0000b40039037a23 */ /* 0x004fc80000010800 */
[----:B------:R2:W-:Y:S02]  /*4ad0*/  MUFU.EX2 R172, R3 ;  /* 0x0000000300ac7308 */ /* 0x0005e40000000800 */
[----:B---3--:R-:W-:Y:S01]  /*4ae0*/  HMMA.16816.F32 R16, R8, R28, RZ ;  /* 0x0000001c0810723c */ /* 0x008fe200000018ff */
[----:B--2---:R-:W-:-:S05]  /*4af0*/  FFMA.FTZ R3, R56, c[0x0][0x2d0], -R0 ;  /* 0x0000b40038037a23 */ /* 0x004fca0000010800 */
[----:B------:R2:W3:Y:S11]  /*4b00*/  MUFU.EX2 R173, R3 ;  /* 0x0000000300ad7308 */ /* 0x0004f60000000800 */
[----:B------:R-:W-:Y:S07]  /*4b10*/  @!UPT UIADD3 URZ, URZ, URZ, URZ ;  /* 0x0000003f3f3ff290 */ /* 0x000fee000fffe03f */
[----:B-1----:R-:W-:Y:S08]  /*4b20*/  HMMA.16816.F32 R88, R4, R20, R16 ;  /* 0x000000140458723c */ /* 0x002ff00000001810 */
[----:B------:R-:W-:Y:S01]  /*4b30*/  HMMA.16816.F32 R16, R8, R30, RZ ;  /* 0x0000001e0810723c */ /* 0x000fe200000018ff */
[----:B--2---:R-:W-:Y:S11]  /*4b40*/  FFMA.FTZ R3, R127, c[0x0][0x2d0], -R2 ;  /* 0x0000b4007f037a23 */ /* 0x004ff60000010802 */
[----:B------:R-:W-:Y:S11]  /*4b50*/  @!UPT UIADD3 URZ, URZ, URZ, URZ ;  /* 0x0000003f3f3ff290 */ /* 0x000ff6000fffe03f */
[----:B------:R-:W-:Y:S01]  /*4b60*/  @!UPT UIADD3 URZ, URZ, URZ, URZ ;  /* 0x0000003f3f3ff290 */ /* 0x000fe2000fffe03f */
        /* <DEDUP_REMOVED lines=25> */
[----:B------:R2:W-:Y:S02]  /*4d00*/  MUFU.EX2 R107, R3 ;  /* 0x00000003006b7308 */ /* 0x0005e40000000800 */
[----:B--2---:R-:W-:-:S06]  /*4d10*/  FFMA.FTZ R3, R126, c[0x0][0x2d0], -R2 ;  /* 0x0000b4007e037a23 */ /* 0x004fcc0000010802 */
[----:B------:R2:W3:Y:S02]  /*4d20*/  MUFU.EX2 R106, R3 ;  /* 0x00000003006a7308 */ /* 0x0004e40000000800 */
[--C-:B--2---:R-:W-:Y:S01]  /*4d30*/  FFMA.FTZ R3, R125, c[0x0][0x2d0], -R2.reuse ;  /* 0x0000b4007d037a23 */ /* 0x104fe20000010802 */
[C---:B-1----:R-:W-:Y:S05]  /*4d40*/  HMMA.16816.F32 R36, R4.reuse, R8, R108 ;  /* 0x000000080424723c */ /* 0x042fea000000186c */
[----:B------:R1:W-:Y:S03]  /*4d50*/  MUFU.EX2 R105, R3 ;  /* 0x0000000300697308 */ /* 0x0003e60000000800 */
[----:B------:R-:W-:Y:S01]  /*4d60*/  HMMA.16816.F32 R24, R4, R10, R92 ;  /* 0x0000000a0418723c */ /* 0x000fe2000000185c */
[----:B------:R-:W2:Y:S01]  /*4d70*/  LDSM.16.MT88.4 R8, [R204+0x1000] ;  /* 0x00100000cc08783b */ /* 0x000ea20000004200 */
[----:B-1----:R-:W-:-:S04]  /*4d80*/  FFMA.FTZ R3, R124, c[0x0][0x2d0], -R2 ;  /* 0x0000b4007c037a23 */ /* 0x002fc80000010802 */
[----:B------:R1:W4:Y:S02]  /*4d90*/  MUFU.EX2 R174, R3 ;  /* 0x0000000300ae7308 */ /* 0x0003240000000800 */
[----:B-1----:R-:W-:-:S06]  /*4da0*/  FFMA.FTZ R3, R123, c[0x0][0x2d0], -R0 ;  /* 0x0000b4007b037a23 */ /* 0x002fcc0000010800 */
[----:B------:R1:W-:Y:S01]  /*4db0*/  MUFU.EX2 R104, R3 ;  /* 0x0000000300687308 */ /* 0x0003e20000000800 */
[C---:B--2---:R-:W-:Y:S08]  /*4dc0*/  HMMA.16816.F32 R32, R4.reuse, R8, R100 ;  /* 0x000000080420723c */ /* 0x044ff00000001864 */
[----:B------:R-:W-:Y:S01]  /*4dd0*/  HMMA.16816.F32 R20, R4, R10, R84 ;  /* 0x0000000a0414723c */ /* 0x000fe20000001854 */
[----:B------:R-:W2:Y:S01]  /*4de0*/  LDSM.16.MT88.4 R8, [R206+0x1000] ;  /* 0x00100000ce08783b */ /* 0x000ea20000004200 */
[----:B-1----:R-:W-:-:S04]  /*4df0*/  FFMA.FTZ R3, R122, c[0x0][0x2d0], -R0 ;  /* 0x0000b4007a037a23 */ /* 0x002fc80000010800 */
[----:B------:R1:W1:Y:S02]  /*4e00*/  MUFU.EX2 R70, R3 ;  /* 0x0000000300467308 */ /* 0x0002640000000800 */
[----:B-1----:R-:W-:-:S06]  /*4e10*/  FFMA.FTZ R3, R119, c[0x0][0x2d0], -R0 ;  /* 0x0000b40077037a23 */ /* 0x002fcc0000010800 */
[----:B------:R1:W-:Y:S01]  /*4e20*/  MUFU.EX2 R121, R3 ;  /* 0x0000000300797308 */ /* 0x0003e20000000800 */
[----:B--2---:R-:W-:Y:S01]  /*4e30*/  HMMA.16816.F32 R44, R4, R8, R96 ;  /* 0x00000008042c723c */ /* 0x004fe20000001860 */
[----:B-1----:R-:W-:-:S06]  /*4e40*/  FFMA.FTZ R3, R118, c[0x0][0x2d0], -R0 ;  /* 0x0000b40076037a23 */ /* 0x002fcc0000010800 */
[----:B------:R1:W2:Y:S01]  /*4e50*/  MUFU.EX2 R122, R3 ;  /* 0x00000003007a7308 */ /* 0x0002a20000000800 */
[----:B------:R-:W-:Y:S01]  /*4e60*/  HMMA.16816.F32 R52, R4, R10, R52 ;  /* 0x0000000a0434723c */ /* 0x000fe20000001834 */
[----:B------:R-:W2:Y:S01]  /*4e70*/  LDSM.16.MT88.4 R8, [R203+0x5000] ;  /* 0x00500000cb08783b */ /* 0x000ea20000004200 */
[----:B-1----:R-:W-:-:S05]  /*4e80*/  FFMA.FTZ R3, R147, c[0x0][0x2d0], -R2 ;  /* 0x0000b40093037a23 */ /* 0x002fca0000010802 */
[----:B------:R1:W-:Y:S02]  /*4e90*/  MUFU.EX2 R113, R3 ;  /* 0x0000000300717308 */ /* 0x0003e40000000800 */
        /* <DEDUP_REMOVED lines=8> */
[----:B------:R1:W1:Y:S01]  /*4f20*/  MUFU.EX2 R235, R3 ;  /* 0x0000000300eb7308 */ /* 0x0002620000000800 */
[----:B--2---:R-:W-:Y:S01]  /*4f30*/  HMMA.16816.F32 R88, R4, R8, R88 ;  /* 0x000000080458723c */ /* 0x004fe20000001858 */
[----:B-1----:R-:W-:-:S07]  /*4f40*/  FADD.FTZ R3, R232, R14 ;  /* 0x0000000ee8037221 */ /* 0x002fce0000010000 */
        /* <DEDUP_REMOVED lines=9> */
[----:B----4-:R-:W-:Y:S02]  /*4fe0*/  F2FP.PACK_AB R6, R174, R105 ;  /* 0x00000069ae06723e */ /* 0x010fe400000000ff */
        /* <DEDUP_REMOVED lines=142> */
[----:B---3--:R-:W-:Y:S01]  /*58d0*/  F2FP.PACK_AB R7, R70, R34 ;  /* 0x000000224607723e */ /* 0x008fe200000000ff */
[----:B------:R-:W-:Y:S02]  /*58e0*/  LDSM.16.MT88.4 R120, [R205+0x3800] ;  /* 0x00380000cd78783b */ /* 0x000fe40000004200 */
        /* <DEDUP_REMOVED lines=11> */
[--C-:B------:R-:W-:Y:S02]  /*59a0*/  FFMA.FTZ R13, R168, c[0x0][0x2d0], -R2.reuse ;  /* 0x0000b400a80d7a23 */ /* 0x100fe40000010802 */
        /* <DEDUP_REMOVED lines=44> */
[----:B------:R-:W-:Y:S01]  /*5c70*/  FADD.FTZ R0, R232, R0 ;  /* 0x00000000e8007221 */ /* 0x000fe20000010000 */
[----:B------:R-:W-:-:S03]  /*5c80*/  IADD3 R232, R237, -0x2, RZ ;  /* 0xfffffffeede87810 */ /* 0x000fc60007ffe0ff */
        /* <DEDUP_REMOVED lines=53> */
[----:B------:R-:W-:Y:S03]  /*5fe0*/  @!UPT UIADD3 URZ, URZ, URZ, URZ ;  /* 0x0000003f3f3ff290 */ /* 0x000fe6000fffe03f */
[----:B------:R-:W-:Y:S11]  /*5ff0*/  @!P0 BRA `(.L_x_1865) ;  /* 0x0000455000008947 */ /* 0x000ff60003800000 */
[----:B--2---:R-:W-:Y:S02]  /*6000*/  MOV R71, R12 ;  /* 0x0000000c00477202 */ /* 0x004fe40000000f00 */
[----:B------:R-:W-:-:S07]  /*6010*/  MOV R70, R69 ;  /* 0x0000004500467202 */ /* 0x000fce0000000f00 */
.L_x_1876:
        /* <DEDUP_REMOVED lines=47> */
.L_x_1903:
        /* <DEDUP_REMOVED lines=31> */
.L_x_1904:
        /* <DEDUP_REMOVED lines=15> */
.L_x_1867:
[----:B-1-34-:R-:W-:Y:S05]  /*65f0*/  BSYNC B0 ;  /* 0x0000000000007941 */ /* 0x01afea0003800000 */
.L_x_1866:
        /* <DEDUP_REMOVED lines=37> */
[----:B------:R-:W-:Y:S07]  /*6850*/  LDSM.16.M88.4 R164, [R201+-0x3800] ;  /* 0xffc80000c9a4783b */ /* 0x000fee0000000200 */
        /* <DEDUP_REMOVED lines=14> */
[C---:B-----5:R-:W-:Y:S03]  /*6940*/  HMMA.16816.F32 R28, R176.reuse, R156, R28 ;  /* 0x0000009cb01c723c */ /* 0x060fe6000000181c */
[----:B--2---:R-:W-:Y:S05]  /*6950*/  ISETP.GT.AND P0, PT, R232, R0, PT ;  /* 0x00000000e800720c */ /* 0x004fea0003f04270 */
[C---:B------:R-:W-:Y:S01]  /*6960*/  HMMA.16816.F32 R32, R176.reuse, R158, R32 ;  /* 0x0000009eb020723c */ /* 0x040fe20000001820 */
[----:B------:R-:W2:Y:S07]  /*6970*/  LDSM.16.M88.4 R156, [R201+-0x4000] ;  /* 0xffc00000c99c783b */ /* 0x000eae0000000200 */
[C---:B------:R-:W-:Y:S08]  /*6980*/  HMMA.16816.F32 R36, R176.reuse, R160, R36 ;  /* 0x000000a0b024723c */ /* 0x040ff00000001824 */
[C---:B------:R-:W-:Y:S01]  /*6990*/  HMMA.16816.F32 R40, R176.reuse, R162, R40 ;  /* 0x000000a2b028723c */ /* 0x040fe20000001828 */
[----:B------:R-:W5:Y:S07]  /*69a0*/  LDSM.16.M88.4 R160, [R201+-0x2800] ;  /* 0xffd80000c9a0783b */ /* 0x000f6e0000000200 */
[C---:B-1----:R-:W-:Y:S08]  /*69b0*/  HMMA.16816.F32 R44, R176.reuse, R144, R44 ;  /* 0x00000090b02c723c */ /* 0x042ff0000000182c */
[C---:B------:R-:W-:Y:S01]  /*69c0*/  HMMA.16816.F32 R48, R176.reuse, R146, R48 ;  /* 0x00000092b030723c */ /* 0x040fe20000001830 */
[----:B------:R-:W1:Y:S07]  /*69d0*/  LDSM.16.M88.4 R144, [R201+-0x2000] ;  /* 0xffe00000c990783b */ /* 0x000e6e0000000200 */
[C---:B---3--:R-:W-:Y:S08]  /*69e0*/  HMMA.16816.F32 R52, R176.reuse, R148, R52 ;  /* 0x00000094b034723c */ /* 0x048ff00000001834 */
[C---:B------:R-:W-:Y:S01]  /*69f0*/  HMMA.16816.F32 R56, R176.reuse, R150, R56 ;  /* 0x00000096b038723c */ /* 0x040fe20000001838 */
[----:B------:R-:W3:Y:S07]  /*6a00*/  LDSM.16.M88.4 R148, [R201+-0x1800] ;  /* 0xffe80000c994783b */ /* 0x000eee0000000200 */
[C---:B----4-:R-:W-:Y:S08]  /*6a10*/  HMMA.16816.F32 R60, R176.reuse, R152, R60 ;  /* 0x00000098b03c723c */ /* 0x050ff0000000183c */
[----:B------:R-:W-:Y:S01]  /*6a20*/  HMMA.16816.F32 R64, R176, R154, R64 ;  /* 0x0000009ab040723c */ /* 0x000fe20000001840 */
[----:B------:R-:W4:Y:S07]  /*6a30*/  LDSM.16.M88.4 R152, [R201+-0x1000] ;  /* 0xfff00000c998783b */ /* 0x000f2e0000000200 */
[C---:B--2---:R-:W-:Y:S08]  /*6a40*/  HMMA.16816.F32 R4, R180.reuse, R156, R4 ;  /* 0x0000009cb404723c */ /* 0x044ff00000001804 */
[C---:B------:R-:W-:Y:S01]  /*6a50*/  HMMA.16816.F32 R8, R180.reuse, R158, R8 ;  /* 0x0000009eb408723c */ /* 0x040fe20000001808 */
[----:B------:R-:W2:Y:S07]  /*6a60*/  LDSM.16.M88.4 R156, [R201+-0x800] ;  /* 0xfff80000c99c783b */ /* 0x000eae0000000200 */
[C---:B------:R-:W-:Y:S08]  /*6a70*/  HMMA.16816.F32 R12, R180.reuse, R164, R12 ;  /* 0x000000a4b40c723c */ /* 0x040ff0000000180c */
[C---:B------:R-:W-:Y:S01]  /*6a80*/  HMMA.16816.F32 R16, R180.reuse, R166, R16 ;  /* 0x000000a6b410723c */ /* 0x040fe20000001810 */
[----:B------:R-:W2:Y:S07]  /*6a90*/  LDSM.16.M88.4 R164, [R200+0x4000] ;  /* 0x00400000c8a4783b */ /* 0x000eae0000000200 */
[C---:B------:R-:W-:Y:S08]  /*6aa0*/  HMMA.16816.F32 R20, R180.reuse, R168, R20 ;  /* 0x000000a8b414723c */ /* 0x040ff00000001814 */
[C---:B------:R-:W-:Y:S01]  /*6ab0*/  HMMA.16816.F32 R24, R180.reuse, R170, R24 ;  /* 0x000000aab418723c */ /* 0x040fe20000001818 */
[----:B------:R-:W2:Y:S07]  /*6ac0*/  LDSM.16.M88.4 R168, [R200+0x4800] ;  /* 0x00480000c8a8783b */ /* 0x000eae0000000200 */
[C---:B-----5:R-:W-:Y:S08]  /*6ad0*/  HMMA.16816.F32 R28, R180.reuse, R160, R28 ;  /* 0x000000a0b41c723c */ /* 0x060ff0000000181c */
[C---:B------:R-:W-:Y:S01]  /*6ae0*/  HMMA.16816.F32 R32, R180.reuse, R162, R32 ;  /* 0x000000a2b420723c */ /* 0x040fe20000001820 */
[----:B------:R-:W5:Y:S07]  /*6af0*/  LDSM.16.M88.4 R160, [R200+0x5000] ;  /* 0x00500000c8a0783b */ /* 0x000f6e0000000200 */
        /* <DEDUP_REMOVED lines=10> */
[----:B------:R-:W-:Y:S01]  /*6ba0*/  HMMA.16816.F32 R64, R180, R158, R64 ;  /* 0x0000009eb440723c */ /* 0x000fe20000001840 */
[----:B------:R-:W2:Y:S07]  /*6bb0*/  LDSM.16.M88.4 R156, [R200+0x7000] ;  /* 0x00700000c89c783b */ /* 0x000eae0000000200 */
[C---:B------:R-:W-:Y:S08]  /*6bc0*/  HMMA.16816.F32 R4, R184.reuse, R164, R4 ;  /* 0x000000a4b804723c */ /* 0x040ff00000001804 */
[C---:B------:R-:W-:Y:S01]  /*6bd0*/  HMMA.16816.F32 R8, R184.reuse, R166, R8 ;  /* 0x000000a6b808723c */ /* 0x040fe20000001808 */
[----:B------:R-:W-:Y:S07]  /*6be0*/  LDSM.16.M88.4 R164, [R208] ;  /* 0x00000000d0a4783b */ /* 0x000fee0000000200 */
[C---:B------:R-:W-:Y:S08]  /*6bf0*/  HMMA.16816.F32 R12, R184.reuse, R168, R12 ;  /* 0x000000a8b80c723c */ /* 0x040ff0000000180c */
[C---:B------:R-:W-:Y:S01]  /*6c00*/  HMMA.16816.F32 R16, R184.reuse, R170, R16 ;  /* 0x000000aab810723c */ /* 0x040fe20000001810 */
[----:B------:R-:W-:Y:S07]  /*6c10*/  LDSM.16.M88.4 R168, [R209] ;  /* 0x00000000d1a8783b */ /* 0x000fee0000000200 */
[C---:B-----5:R-:W-:Y:S08]  /*6c20*/  HMMA.16816.F32 R20, R184.reuse, R160, R20 ;  /* 0x000000a0b814723c */ /* 0x060ff00000001814 */
[C---:B------:R-:W-:Y:S01]  /*6c30*/  HMMA.16816.F32 R24, R184.reuse, R162, R24 ;  /* 0x000000a2b818723c */ /* 0x040fe20000001818 */
[----:B------:R-:W5:Y:S07]  /*6c40*/  LDSM.16.M88.4 R160, [R200+0x7800] ;  /* 0x00780000c8a0783b */ /* 0x000f6e0000000200 */
        /* <DEDUP_REMOVED lines=10> */
[C---:B------:R-:W-:Y:S01]  /*6cf0*/  HMMA.16816.F32 R56, R184.reuse, R158, R56 ;  /* 0x0000009eb838723c */ /* 0x040fe20000001838 */
[----:B------:R-:W2:Y:S07]  /*6d00*/  LDSM.16.M88.4 R156, [R213] ;  /* 0x00000000d59c783b */ /* 0x000eae0000000200 */
[C---:B-----5:R-:W-:Y:S08]  /*6d10*/  HMMA.16816.F32 R60, R184.reuse, R160, R60 ;  /* 0x000000a0b83c723c */ /* 0x060ff0000000183c */
[----:B------:R-:W-:Y:S01]  /*6d20*/  HMMA.16816.F32 R64, R184, R162, R64 ;  /* 0x000000a2b840723c */ /* 0x000fe20000001840 */
[----:B------:R-:W5:Y:S07]  /*6d30*/  LDSM.16.M88.4 R160, [R214] ;  /* 0x00000000d6a0783b */ /* 0x000f6e0000000200 */
[C---:B------:R-:W-:Y:S08]  /*6d40*/  HMMA.16816.F32 R4, R188.reuse, R164, R4 ;  /* 0x000000a4bc04723c */ /* 0x040ff00000001804 */
[C---:B------:R-:W-:Y:S01]  /*6d50*/  HMMA.16816.F32 R8, R188.reuse, R166, R8 ;  /* 0x000000a6bc08723c */ /* 0x040fe20000001808 */
[----:B------:R-:W2:Y:S07]  /*6d60*/  LDSM.16.M88.4 R164, [R215] ;  /* 0x00000000d7a4783b */ /* 0x000eae0000000200 */
        /* <DEDUP_REMOVED lines=16> */
[C---:B------:R-:W-:Y:S01]  /*6e70*/  HMMA.16816.F32 R56, R188.reuse, R162, R56 ;  /* 0x000000a2bc38723c */ /* 0x040fe20000001838 */
[----:B------:R-:W5:Y:S07]  /*6e80*/  LDSM.16.M88.4 R160, [R202+0x6800] ;  /* 0x00680000caa0783b */ /* 0x000f6e0000000200 */
[C---:B------:R-:W-:Y:S08]  /*6e90*/  HMMA.16816.F32 R60, R188.reuse, R164, R60 ;  /* 0x000000a4bc3c723c */ /* 0x040ff0000000183c */
[----:B------:R-:W-:Y:S01]  /*6ea0*/  HMMA.16816.F32 R64, R188, R166, R64 ;  /* 0x000000a6bc40723c */ /* 0x000fe20000001840 */
[----:B------:R-:W2:Y:S07]  /*6eb0*/  LDSM.16.M88.4 R164, [R202+0x7000] ;  /* 0x00700000caa4783b */ /* 0x000eae0000000200 */
[C---:B------:R-:W-:Y:S08]  /*6ec0*/  HMMA.16816.F32 R4, R192.reuse, R168, R4 ;  /* 0x000000a8c004723c */ /* 0x040ff00000001804 */
[C---:B------:R-:W-:Y:S01]  /*6ed0*/  HMMA.16816.F32 R8, R192.reuse, R170, R8 ;  /* 0x000000aac008723c */ /* 0x040fe20000001808 */
[----:B------:R-:W2:Y:S07]  /*6ee0*/  LDSM.16.M88.4 R168, [R202+0x7800] ;  /* 0x00780000caa8783b */ /* 0x000eae0000000200 */
[C---:B-1----:R-:W-:Y:S08]  /*6ef0*/  HMMA.16816.F32 R12, R192.reuse, R144, R12 ;  /* 0x00000090c00c723c */ /* 0x042ff0000000180c */
[C---:B------:R-:W-:Y:S01]  /*6f00*/  HMMA.16816.F32 R16, R192.reuse, R146, R16 ;  /* 0x00000092c010723c */ /* 0x040fe20000001810 */
[----:B------:R-:W1:Y:S07]  /*6f10*/  LDSM.16.M88.4 R144, [R201] ;  /* 0x00000000c990783b */ /* 0x000e6e0000000200 */
        /* <DEDUP_REMOVED lines=13> */
[C---:B------:R-:W-:Y:S01]  /*6ff0*/  HMMA.16816.F32 R56, R192.reuse, R166, R56 ;  /* 0x000000a6c038723c */ /* 0x040fe20000001838 */
[----:B------:R-:W2:Y:S07]  /*7000*/  LDSM.16.M88.4 R164, [R201+0x2800] ;  /* 0x00280000c9a4783b */ /* 0x000eae0000000200 */
[C---:B------:R-:W-:Y:S08]  /*7010*/  HMMA.16816.F32 R60, R192.reuse, R168, R60 ;  /* 0x000000a8c03c723c */ /* 0x040ff0000000183c */
[----:B------:R-:W-:Y:S01]  /*7020*/  HMMA.16816.F32 R64, R192, R170, R64 ;  /* 0x000000aac040723c */ /* 0x000fe20000001840 */
[----:B------:R-:W2:Y:S07]  /*7030*/  LDSM.16.M88.4 R168, [R201+0x3000] ;  /* 0x00300000c9a8783b */ /* 0x000eae0000000200 */
[C---:B-1----:R-:W-:Y:S08]  /*7040*/  HMMA.16816.F32 R4, R196.reuse, R144, R4 ;  /* 0x00000090c404723c */ /* 0x042ff00000001804 */
[C---:B------:R-:W-:Y:S01]  /*7050*/  HMMA.16816.F32 R8, R196.reuse, R146, R8 ;  /* 0x00000092c408723c */ /* 0x040fe20000001808 */
[----:B------:R-:W1:Y:S01]  /*7060*/  LDSM.16.M88.4 R144, [R201+0x3800] ;  /* 0x00380000c990783b */ /* 0x000e620000000200 */
[----:B------:R-:W-:Y:S06]  /*7070*/  DEPBAR.LE SB0, 0x0 ;  /* 0x000080000000791a */ /* 0x000fec0000000000 */
[C---:B---3--:R-:W-:Y:S01]  /*7080*/  HMMA.16816.F32 R12, R196.reuse, R148, R12 ;  /* 0x00000094c40c723c */ /* 0x048fe2000000180c */
[----:B------:R-:W-:Y:S07]  /*7090*/  BAR.SYNC.DEFER_BLOCKING 0x0 ;  /* 0x0000000000007b1d */ /* 0x000fee0000010000 */
        /* <DEDUP_REMOVED lines=8> */
[C---:B------:R-:W-:Y:S08]  /*7120*/  HMMA.16816.F32 R48, R196.reuse, R166, R48 ;  /* 0x000000a6c430723c */ /* 0x040ff00000001830 */
[C---:B------:R-:W-:Y:S08]  /*7130*/  HMMA.16816.F32 R52, R196.reuse, R168, R52 ;  /* 0x000000a8c434723c */ /* 0x040ff00000001834 */
[C---:B------:R-:W-:Y:S08]  /*7140*/  HMMA.16816.F32 R56, R196.reuse, R170, R56 ;  /* 0x000000aac438723c */ /* 0x040ff00000001838 */
[C---:B-1----:R-:W-:Y:S08]  /*7150*/  HMMA.16816.F32 R60, R196.reuse, R144, R60 ;  /* 0x00000090c43c723c */ /* 0x042ff0000000183c */
[----:B------:R-:W-:Y:S01]  /*7160*/  HMMA.16816.F32 R64, R196, R146, R64 ;  /* 0x00000092c440723c */ /* 0x000fe20000001840 */
[----:B------:R-:W-:Y:S07]  /*7170*/  @!UPT UIADD3 URZ, URZ, URZ, URZ ;  /* 0x0000003f3f3ff290 */ /* 0x000fee000fffe03f */
[----:B------:R-:W-:-:S11]  /*7180*/  @!P0 BRA `(.L_x_1871) ;  /* 0x000005e000008947 */ /* 0x000fd60003800000 */
[----:B------:R-:W-:Y:S01]  /*7190*/  SHF.R.S32.HI R144, RZ, 0x1f, R234 ;  /* 0x0000001fff907819 */ /* 0x000fe200000114ea */
[----:B------:R-:W1:Y:S01]  /*71a0*/  S2R R68, SR_TID.X ;  /* 0x0000000000447919 */ /* 0x000e620000002100 */
[----:B------:R-:W-:Y:S01]  /*71b0*/  SHF.R.S32.HI R145, RZ, 0x1f, R233 ;  /* 0x0000001fff917819 */ /* 0x000fe200000114e9 */
[----:B------:R-:W-:Y:S01]  /*71c0*/  IMAD.MOV.U32 R230, RZ, RZ, RZ ;  /* 0x000000ffffe67224 */ /* 0x000fe200078e00ff */
[C---:B------:R-:W-:Y:S01]  /*71d0*/  SHF.L.U64.HI R144, R234.reuse, 0x1, R144 ;  /* 0x00000001ea907819 */ /* 0x040fe20000010290 */
[----:B------:R-:W-:Y:S02]  /*71e0*/  IMAD.SHL.U32 R151, R234, 0x2, RZ ;  /* 0x00000002ea977824 */ /* 0x000fe400078e00ff */
[----:B------:R-:W-:Y:S02]  /*71f0*/  IMAD.SHL.U32 R150, R233, 0x2, RZ ;  /* 0x00000002e9967824 */ /* 0x000fe400078e00ff */
[----:B------:R-:W2:Y:S04]  /*7200*/  LDL R2, [R1+0x10] ;  /* 0x0000100001027983 */ /* 0x000ea80000100800 */
[----:B------:R-:W3:Y:S06]  /*7210*/  LDL.64 R238, [R1+0x20] ;  /* 0x0000200001ee7983 */ /* 0x000eec0000100a00 */
[----:B------:R-:W4:Y:S01]  /*7220*/  LDL.64 R236, [R1+0x18] ;  /* 0x0000180001ec7983 */ /* 0x000f220000100a00 */
[--C-:B-1----:R-:W-:Y:S05]  /*7230*/  SHF.R.S32.HI R0, RZ, 0x1f, R68.reuse ;  /* 0x0000001fff007819 */ /* 0x102fea0000011444 */
[----:B------:R-:W5:Y:S01]  /*7240*/  LDL R228, [R1+0x14] ;  /* 0x0000140001e47983 */ /* 0x000f620000100800 */
[----:B------:R-:W-:Y:S02]  /*7250*/  SHF.R.S32.HI R3, RZ, 0x1f, R68 ;  /* 0x0000001fff037819 */ /* 0x000fe40000011444 */
[-C--:B------:R-:W-:Y:S02]  /*7260*/  LEA.HI R0, R0, R68.reuse, RZ, 0x3 ;  /* 0x0000004400007211 */ /* 0x080fe400078f18ff */
[----:B------:R-:W-:Y:S02]  /*7270*/  LEA.HI R3, R3, R68, RZ, 0x3 ;  /* 0x0000004403037211 */ /* 0x000fe400078f18ff */
[----:B------:R-:W-:Y:S02]  /*7280*/  LOP3.LUT R0, R0, 0xfffffff8, RZ, 0xc0, !PT ;  /* 0xfffffff800007812 */ /* 0x000fe400078ec0ff */
[----:B------:R-:W-:Y:S03]  /*7290*/  SHF.R.S32.HI R3, RZ, 0x3, R3 ;  /* 0x00000003ff037819 */ /* 0x000fe60000011403 */
[----:B------:R-:W-:Y:S02]  /*72a0*/  IMAD.IADD R0, R68, 0x1, -R0 ;  /* 0x0000000144007824 */ /* 0x000fe400078e0a00 */
[----:B------:R-:W4:Y:S02]  /*72b0*/  LDL R68, [R1+0x30] ;  /* 0x0000300001447983 */ /* 0x000f240000100800 */
        /* <DEDUP_REMOVED lines=28> */
[----:B------:R1:W2:Y:S02]  /*7480*/  SHFL.IDX PT, R145, R0, RZ, 0x181f ;  /* 0x00181fff00917589 */ /* 0x0002a400000e0000 */
.L_x_1905:
        /* <DEDUP_REMOVED lines=31> */
.L_x_1906:
        /* <DEDUP_REMOVED lines=15> */
.L_x_1871:
[----:B------:R-:W-:Y:S05]  /*7770*/  BSYNC B0 ;  /* 0x0000000000007941 */ /* 0x000fea0003800000 */
.L_x_1870:
[----:B------:R-:W-:Y:S01]  /*7780*/  MOV R69, 0xffffff80 ;  /* 0xffffff8000457802 */ /* 0x000fe20000000f00 */
[----:B-1----:R-:W2:Y:S04]  /*7790*/  LDL R3, [R1+0x8] ;  /* 0x0000080001037983 */ /* 0x002ea80000100800 */
[----:B------:R-:W3:Y:S01]  /*77a0*/  LDL R2, [R1+0x38] ;  /* 0x0000380001027983 */ /* 0x000ee20000100800 */
[----:B------:R-:W-:Y:S03]  /*77b0*/  IMAD R69, R232, R69, 0x1 ;  /* 0x00000001e8457424 */ /* 0x000fe600078e0245 */
[----:B------:R-:W0:Y:S01]  /*77c0*/  LDGDEPBAR ;  /* 0x00000000000079af */ /* 0x000e220000000000 */
[----:B--2---:R-:W-:Y:S01]  /*77d0*/  MOV R68, R3 ;  /* 0x0000000300447202 */ /* 0x004fe20000000f00 */
[----:B------:R-:W-:Y:S01]  /*77e0*/  @P4 IMAD.HI.U32 R0, R3, c[0x0][0x2c8], RZ ;  /* 0x0000b20003004a27 */ /* 0x000fe200078e00ff */
[----:B---3--:R-:W-:Y:S04]  /*77f0*/  IADD3 R69, -R2, R69, RZ ;  /* 0x0000004502457210 */ /* 0x008fe80007ffe1ff */
[----:B------:R-:W-:Y:S02]  /*7800*/  @P4 SHF.R.U32.HI R68, RZ, c[0x0][0x2cc], R0 ;  /* 0x0000b300ff444a19 */ /* 0x000fe40000011600 */
[----:B------:R-:W-:Y:S05]  /*7810*/  MOV R0, c[0x0][0x2ac] ;  /* 0x0000ab0000007a02 */ /* 0x000fea0000000f00 */
[----:B------:R-:W-:Y:S05]  /*7820*/  IMAD R69, R0, c[0x0][0x1d0], R69 ;  /* 0x0000740000457a24 */ /* 0x000fea00078e0245 */
[----:B------:R-:W-:Y:S01]  /*7830*/  IADD3 R69, R69, -c[0x0][0x168], RZ ;  /* 0x80005a0045457a10 */ /* 0x000fe20007ffe0ff */
[----:B------:R-:W-:-:S05]  /*7840*/  BRA.DIV ~URZ, `(.L_x_1874) ;  /* 0x00009f827f007947 */ /* 0x000fca000b800000 */
[----:B------:R1:W2:Y:S02]  /*7850*/  SHFL.IDX PT, R0, R68, RZ, 0x1c1f ;  /* 0x001c1fff44007589 */ /* 0x0002a400000e0000 */
.L_x_1907:
        /* <DEDUP_REMOVED lines=73> */
[----:B------:R-:W-:Y:S02]  /*7cf0*/  FSEL R12, R7, -INF , P5 ;  /* 0xff800000070c7808 */ /* 0x000fe40002800000 */
[----:B------:R-:W-:Y:S02]  /*7d00*/  FSEL R10, R10, -INF , P2 ;  /* 0xff8000000a0a7808 */ /* 0x000fe40001000000 */
[----:B------:R-:W-:Y:S02]  /*7d10*/  FSEL R11, R11, -INF , P0 ;  /* 0xff8000000b0b7808 */ /* 0x000fe40000000000 */
[C---:B------:R-:W-:Y:S02]  /*7d20*/  ISETP.GT.AND P6, PT, R0.reuse, 0x10, PT ;  /* 0x000000100000780c */ /* 0x040fe40003fc4270 */
        /* <DEDUP_REMOVED lines=119> */
[----:B------:R-:W-:Y:S04]  /*84a0*/  FMNMX.FTZ R68, R62, R68, !PT ;  /* 0x000000443e447209 */ /* 0x000fe80007810000 */
[----:B------:R-:W-:Y:S04]  /*84b0*/  FMNMX.FTZ R68, R63, R68, !PT ;  /* 0x000000443f447209 */ /* 0x000fe80007810000 */
[----:B------:R-:W-:Y:S04]  /*84c0*/  FMNMX.FTZ R68, R66, R68, !PT ;  /* 0x0000004442447209 */ /* 0x000fe80007810000 */
[----:B------:R-:W-:Y:S05]  /*84d0*/  FMNMX.FTZ R68, R67, R68, !PT ;  /* 0x0000004443447209 */ /* 0x000fea0007810000 */
[----:B------:R-:W1:Y:S02]  /*84e0*/  SHFL.BFLY PT, R0, R68, 0x2, 0x1f ;  /* 0x0c401f0044007f89 */ /* 0x000e6400000e0000 */
[----:B-1----:R-:W-:Y:S06]  /*84f0*/  FMNMX.FTZ R68, R68, R0, !PT ;  /* 0x0000000044447209 */ /* 0x002fec0007810000 */
[----:B------:R1:W2:Y:S02]  /*8500*/  SHFL.BFLY PT, R0, R68, 0x1, 0x1f ;  /* 0x0c201f0044007f89 */ /* 0x0002a400000e0000 */
.L_x_1908:
[----:B------:R-:W3:Y:S01]  /*8510*/  LDL.LU R147, [R1] ;  /* 0x0000000001937983 */ /* 0x000ee20000300800 */
        /* <DEDUP_REMOVED lines=28> */
[--C-:B------:R-:W-:Y:S01]  /*86e0*/  FFMA.FTZ R57, R57, c[0x0][0x2d0], -R2.reuse ;  /* 0x0000b40039397a23 */ /* 0x100fe20000010802 */
[----:B------:R5:W1:Y:S01]  /*86f0*/  MUFU.EX2 R146, R6 ;  /* 0x0000000600927308 */ /* 0x000a620000000800 */
        /* <DEDUP_REMOVED lines=14> */
[----:B------:R-:W-:Y:S06]  /*87e0*/  FFMA.FTZ R8, R8, c[0x0][0x2d0], -R2 ;  /* 0x0000b40008087a23 */ /* 0x000fec0000010802 */
[----:B------:R-:W1:Y:S01]  /*87f0*/  MUFU.EX2 R8, R8 ;  /* 0x0000000800087308 */ /* 0x000e620000000800 */
[C---:B--2---:R-:W-:Y:S01]  /*8800*/  FFMA.FTZ R2, R0.reuse, R247, R4 ;  /* 0x000000f700027223 */ /* 0x044fe20000010004 */
[----:B----4-:R-:W-:Y:S01]  /*8810*/  F2FP.PACK_AB R144, R5, R4 ;  /* 0x000000040590723e */ /* 0x010fe200000000ff */
[----:B------:R-:W-:Y:S02]  /*8820*/  FMUL.FTZ R4, R3, c[0x0][0x2d0] ;  /* 0x0000b40003047a20 */ /* 0x000fe40000410000 */
[----:B------:R-:W-:Y:S01]  /*8830*/  FADD.FTZ R7, R5, R2 ;  /* 0x0000000205077221 */ /* 0x000fe20000010000 */
[----:B------:R-:W-:Y:S01]  /*8840*/  FSEL R2, R3, RZ, P0 ;  /* 0x000000ff03027208 */ /* 0x000fe20000000000 */
[----:B------:R-:W-:Y:S01]  /*8850*/  FMUL.FTZ R13, R0, R125 ;  /* 0x0000007d000d7220 */ /* 0x000fe20000410000 */
[----:B------:R-:W-:Y:S01]  /*8860*/  FSEL R4, R4, RZ, P0 ;  /* 0x000000ff04047208 */ /* 0x000fe20000000000 */
[----:B------:R-:W-:Y:S01]  /*8870*/  FMUL.FTZ R16, R0, R120 ;  /* 0x0000007800107220 */ /* 0x000fe20000410000 */
[----:B------:R-:W-:Y:S01]  /*8880*/  MOV R120, R64 ;  /* 0x0000004000787202 */ /* 0x000fe20000000f00 */
[----:B------:R-:W-:Y:S01]  /*8890*/  FADD.FTZ R2, -R2, R71 ;  /* 0x0000004702027221 */ /* 0x000fe20000010100 */
[----:B------:R-:W-:Y:S01]  /*88a0*/  MOV R125, R65 ;  /* 0x00000041007d7202 */ /* 0x000fe20000000f00 */
[--C-:B------:R-:W-:Y:S01]  /*88b0*/  FFMA.FTZ R5, R9, c[0x0][0x2d0], -R4.reuse ;  /* 0x0000b40009057a23 */ /* 0x100fe20000010804 */
[----:B------:R-:W-:Y:S01]  /*88c0*/  MUFU.EX2 R71, R154 ;  /* 0x0000009a00477308 */ /* 0x000fe20000000800 */
[----:B------:R-:W-:Y:S02]  /*88d0*/  FMUL.FTZ R2, R2, c[0x0][0x2d0] ;  /* 0x0000b40002027a20 */ /* 0x000fe40000410000 */
[--C-:B-----5:R-:W-:Y:S02]  /*88e0*/  FFMA.FTZ R6, R12, c[0x0][0x2d0], -R4.reuse ;  /* 0x0000b4000c067a23 */ /* 0x120fe40000010804 */
[--C-:B------:R-:W-:Y:S02]  /*88f0*/  FFMA.FTZ R66, R66, c[0x0][0x2d0], -R4.reuse ;  /* 0x0000b40042427a23 */ /* 0x100fe40000010804 */
[--C-:B------:R-:W-:Y:S02]  /*8900*/  FFMA.FTZ R67, R67, c[0x0][0x2d0], -R4.reuse ;  /* 0x0000b40043437a23 */ /* 0x100fe40000010804 */
[--C-:B-1----:R-:W-:Y:S01]  /*8910*/  FFMA.FTZ R68, R10, c[0x0][0x2d0], -R4.reuse ;  /* 0x0000b4000a447a23 */ /* 0x102fe20000010804 */
[----:B------:R-:W1:Y:S01]  /*8920*/  MUFU.EX2 R2, R2 ;  /* 0x0000000200027308 */ /* 0x000e620000000800 */
        /* <DEDUP_REMOVED lines=31> */
[----:B------:R-:W-:Y:S02]  /*8b20*/  FFMA.FTZ R165, R31, c[0x0][0x2d0], -R4 ;  /* 0x0000b4001fa57a23 */ /* 0x000fe40000010804 */
[----:B------:R-:W-:Y:S01]  /*8b30*/  FADD.FTZ R4, R146, R7 ;  /* 0x0000000792047221 */ /* 0x000fe20000010000 */
[----:B------:R-:W-:Y:S01]  /*8b40*/  F2FP.PACK_AB R146, R8, R146 ;  /* 0x000000920892723e */ /* 0x000fe200000000ff */
[C---:B------:R-:W-:Y:S02]  /*8b50*/  FMUL.FTZ R64, R0.reuse, R72 ;  /* 0x0000004800407220 */ /* 0x040fe40000410000 */
[----:B------:R-:W-:Y:S01]  /*8b60*/  FMUL.FTZ R65, R0, R73 ;  /* 0x0000004900417220 */ /* 0x000fe20000410000 */
[----:B------:R-:W-:Y:S01]  /*8b70*/  MUFU.EX2 R158, R158 ;  /* 0x0000009e009e7308 */ /* 0x000fe20000000800 */
[----:B------:R-:W-:Y:S02]  /*8b80*/  FADD.FTZ R148, R8, R4 ;  /* 0x0000000408947221 */ /* 0x000fe40000010000 */
[----:B------:R-:W-:Y:S01]  /*8b90*/  FMUL.FTZ R8, R0, R128 ;  /* 0x0000008000087220 */ /* 0x000fe20000410000 */
[----:B------:R-:W-:Y:S01]  /*8ba0*/  MOV R128, R66 ;  /* 0x0000004200807202 */ /* 0x000fe20000000f00 */
[----:B-1----:R-:W-:Y:S02]  /*8bb0*/  FMUL.FTZ R66, R2, R74 ;  /* 0x0000004a02427220 */ /* 0x002fe40000410000 */
[C---:B------:R-:W-:Y:S02]  /*8bc0*/  FMUL.FTZ R20, R0.reuse, R116 ;  /* 0x0000007400147220 */ /* 0x040fe40000410000 */
[C---:B------:R-:W-:Y:S01]  /*8bd0*/  FMUL.FTZ R32, R0.reuse, R104 ;  /* 0x0000006800207220 */ /* 0x040fe20000410000 */
[----:B------:R-:W-:Y:S01]  /*8be0*/  MUFU.EX2 R116, R70 ;  /* 0x0000004600747308 */ /* 0x000fe20000000800 */
[----:B------:R-:W-:Y:S02]  /*8bf0*/  FMUL.FTZ R4, R0, R132 ;  /* 0x0000008400047220 */ /* 0x000fe40000410000 */
[C---:B------:R-:W-:Y:S02]  /*8c00*/  FMUL.FTZ R10, R2.reuse, R130 ;  /* 0x00000082020a7220 */ /* 0x040fe40000410000 */
[----:B------:R-:W-:Y:S02]  /*8c10*/  FMUL.FTZ R11, R2, R131 ;  /* 0x00000083020b7220 */ /* 0x000fe40000410000 */
[C---:B------:R-:W-:Y:S01]  /*8c20*/  FMUL.FTZ R9, R0.reuse, R129 ;  /* 0x0000008100097220 */ /* 0x040fe20000410000 */
[----:B------:R-:W-:Y:S01]  /*8c30*/  MOV R129, R63 ;  /* 0x0000003f00817202 */ /* 0x000fe20000000f00 */
[----:B------:R-:W-:Y:S01]  /*8c40*/  FMUL.FTZ R12, R0, R124 ;  /* 0x0000007c000c7220 */ /* 0x000fe20000410000 */
[----:B------:R-:W1:Y:S01]  /*8c50*/  MUFU.EX2 R104, R68 ;  /* 0x0000004400687308 */ /* 0x000e620000000800 */
[C---:B------:R-:W-:Y:S01]  /*8c60*/  FMUL.FTZ R14, R2.reuse, R126 ;  /* 0x0000007e020e7220 */ /* 0x040fe20000410000 */
[----:B------:R-:W-:Y:S01]  /*8c70*/  MOV R124, R62 ;  /* 0x0000003e007c7202 */ /* 0x000fe20000000f00 */
[C---:B------:R-:W-:Y:S02]  /*8c80*/  FMUL.FTZ R15, R2.reuse, R127 ;  /* 0x0000007f020f7220 */ /* 0x040fe40000410000 */
[C---:B------:R-:W-:Y:S02]  /*8c90*/  FMUL.FTZ R18, R2.reuse, R122 ;  /* 0x0000007a02127220 */ /* 0x040fe40000410000 */
[----:B------:R-:W-:Y:S02]  /*8ca0*/  FMUL.FTZ R19, R2, R123 ;  /* 0x0000007b02137220 */ /* 0x000fe40000410000 */
[C---:B------:R-:W-:Y:S01]  /*8cb0*/  FMUL.FTZ R17, R0.reuse, R121 ;  /* 0x0000007900117220 */ /* 0x040fe20000410000 */
[----:B------:R-:W-:Y:S01]  /*8cc0*/  MOV R121, R61 ;  /* 0x0000003d00797202 */ /* 0x000fe20000000f00 */
[----:B------:R-:W-:Y:S01]  /*8cd0*/  FMUL.FTZ R21, R0, R117 ;  /* 0x0000007500157220 */ /* 0x000fe20000410000 */
[----:B------:R-:W-:Y:S01]  /*8ce0*/  MOV R117, R60 ;  /* 0x0000003c00757202 */ /* 0x000fe20000000f00 */
[C---:B------:R-:W-:Y:S01]  /*8cf0*/  FMUL.FTZ R22, R2.reuse, R118 ;  /* 0x0000007602167220 */ /* 0x040fe20000410000 */
[----:B------:R-:W-:Y:S01]  /*8d00*/  MUFU.EX2 R157, R157 ;  /* 0x0000009d009d7308 */ /* 0x000fe20000000800 */
        /* <DEDUP_REMOVED lines=8> */
[----:B------:R-:W-:Y:S01]  /*8d90*/  MUFU.EX2 R166, R166 ;  /* 0x000000a600a67308 */ /* 0x000fe20000000800 */
[----:B------:R-:W-:Y:S02]  /*8da0*/  FMUL.FTZ R29, R0, R109 ;  /* 0x0000006d001d7220 */ /* 0x000fe40000410000 */
[C---:B------:R-:W-:Y:S02]  /*8db0*/  FMUL.FTZ R30, R2.reuse, R110 ;  /* 0x0000006e021e7220 */ /* 0x040fe40000410000 */
        /* <DEDUP_REMOVED lines=16> */
[----:B------:R-:W-:Y:S01]  /*8ec0*/  LDSM.16.MT88.4 R96, [R205+0x6800] ;  /* 0x00680000cd60783b */ /* 0x000fe20000004200 */
[----:B------:R-:W-:Y:S01]  /*8ed0*/  FMUL.FTZ R45, R0, R93 ;  /* 0x0000005d002d7220 */ /* 0x000fe20000410000 */
[----:B------:R-:W-:Y:S01]  /*8ee0*/  MUFU.EX2 R173, R173 ;  /* 0x000000ad00ad7308 */ /* 0x000fe20000000800 */
[C---:B------:R-:W-:Y:S02]  /*8ef0*/  FMUL.FTZ R46, R2.reuse, R94 ;  /* 0x0000005e022e7220 */ /* 0x040fe40000410000 */
[----:B------:R-:W-:Y:S02]  /*8f00*/  FMUL.FTZ R47, R2, R95 ;  /* 0x0000005f022f7220 */ /* 0x000fe40000410000 */
[C---:B------:R-:W-:Y:S01]  /*8f10*/  FMUL.FTZ R48, R0.reuse, R88 ;  /* 0x0000005800307220 */ /* 0x040fe20000410000 */
[----:B------:R-:W-:Y:S01]  /*8f20*/  LDSM.16.MT88.4 R92, [R205+0x2000] ;  /* 0x00200000cd5c783b */ /* 0x000fe20000004200 */
[----:B------:R-:W-:Y:S02]  /*8f30*/  FMUL.FTZ R49, R0, R89 ;  /* 0x0000005900317220 */ /* 0x000fe40000410000 */
[C---:B------:R-:W-:Y:S01]  /*8f40*/  FMUL.FTZ R50, R2.reuse, R90 ;  /* 0x0000005a02327220 */ /* 0x040fe20000410000 */
[----:B------:R-:W-:Y:S01]  /*8f50*/  MUFU.EX2 R174, R174 ;  /* 0x000000ae00ae7308 */ /* 0x000fe20000000800 */
[----:B------:R-:W-:Y:S02]  /*8f60*/  FMUL.FTZ R51, R2, R91 ;  /* 0x0000005b02337220 */ /* 0x000fe40000410000 */
[C---:B------:R-:W-:Y:S01]  /*8f70*/  FMUL.FTZ R52, R0.reuse, R84 ;  /* 0x0000005400347220 */ /* 0x040fe20000410000 */
[----:B------:R-:W-:Y:S01]  /*8f80*/  LDSM.16.MT88.4 R88, [R205+0x1800] ;  /* 0x00180000cd58783b */ /* 0x000fe20000004200 */
        /* <DEDUP_REMOVED lines=14> */
[C---:B------:R-:W-:Y:S03]  /*9070*/  FMUL.FTZ R63, R2.reuse, R79 ;  /* 0x0000004f023f7220 */ /* 0x040fe60000410000 */
[----:B------:R-:W-:Y:S04]  /*9080*/  LDSM.16.MT88.4 R76, [R203+0x800] ;  /* 0x00080000cb4c783b */ /* 0x000fe80000004200 */
[----:B------:R-:W-:Y:S10]  /*9090*/  MUFU.EX2 R239, R239 ;  /* 0x000000ef00ef7308 */ /* 0x000ff40000000800 */
[----:B------:R-:W-:Y:S01]  /*90a0*/  MUFU.EX2 R240, R240 ;  /* 0x000000f000f07308 */ /* 0x000fe20000000800 */
[----:B---3--:R-:W-:Y:S01]  /*90b0*/  FFMA.FTZ R5, R2, R147, R145 ;  /* 0x0000009302057223 */ /* 0x008fe20000010091 */
[----:B-1----:R-:W-:Y:S02]  /*90c0*/  F2FP.PACK_AB R147, R116, R104 ;  /* 0x000000687493723e */ /* 0x002fe400000000ff */
[C---:B------:R-:W-:Y:S01]  /*90d0*/  F2FP.PACK_AB R145, R6.reuse, R145 ;  /* 0x000000910691723e */ /* 0x040fe200000000ff */
[----:B------:R-:W-:Y:S02]  /*90e0*/  FADD.FTZ R7, R6, R5 ;  /* 0x0000000506077221 */ /* 0x000fe40000010000 */
[----:B------:R-:W-:Y:S01]  /*90f0*/  FMUL.FTZ R5, R0, R133 ;  /* 0x0000008500057220 */ /* 0x000fe20000410000 */
[----:B------:R-:W-:Y:S01]  /*9100*/  MOV R133, R67 ;  /* 0x0000004300857202 */ /* 0x000fe20000000f00 */
[C---:B------:R-:W-:Y:S01]  /*9110*/  FMUL.FTZ R67, R2.reuse, R75 ;  /* 0x0000004b02437220 */ /* 0x040fe20000410000 */
[----:B------:R-:W-:Y:S01]  /*9120*/  MOV R132, R7 ;  /* 0x0000000700847202 */ /* 0x000fe20000000f00 */
[----:B------:R-:W1:Y:S01]  /*9130*/  LDSM.16.MT88.4 R72, [R203] ;  /* 0x00000000cb48783b */ /* 0x000e620000004200 */
[C---:B------:R-:W-:Y:S01]  /*9140*/  FMUL.FTZ R6, R2.reuse, R134 ;  /* 0x0000008602067220 */ /* 0x040fe20000410000 */
[----:B------:R-:W-:Y:S01]  /*9150*/  MUFU.EX2 R241, R241 ;  /* 0x000000f100f17308 */ /* 0x000fe20000000800 */
[----:B------:R-:W-:Y:S09]  /*9160*/  FMUL.FTZ R7, R2, R135 ;  /* 0x0000008702077220 */ /* 0x000ff20000410000 */
[----:B------:R2:W-:Y:S10]  /*9170*/  MUFU.EX2 R2, R155 ;  /* 0x0000009b00027308 */ /* 0x0005f40000000800 */
[----:B------:R-:W-:Y:S10]  /*9180*/  MUFU.EX2 R154, R242 ;  /* 0x000000f2009a7308 */ /* 0x000ff40000000800 */
[----:B------:R-:W3:Y:S01]  /*9190*/  MUFU.EX2 R68, R156 ;  /* 0x0000009c00447308 */ /* 0x000ee20000000800 */
[----:B--2---:R-:W2:Y:S01]  /*91a0*/  LDL R155, [R1+0xc] ;  /* 0x00000c00019b7983 */ /* 0x004ea20000100800 */
[C---:B-1----:R-:W-:Y:S08]  /*91b0*/  HMMA.16816.F32 R4, R144.reuse, R72, R4 ;  /* 0x000000489004723c */ /* 0x042ff00000001804 */
[----:B------:R-:W1:Y:S01]  /*91c0*/  MUFU.EX2 R70, R153 ;  /* 0x0000009900467308 */ /* 0x000e620000000800 */
[C---:B------:R-:W-:Y:S01]  /*91d0*/  HMMA.16816.F32 R8, R144.reuse, R74, R8 ;  /* 0x0000004a9008723c */ /* 0x040fe20000001808 */
[----:B------:R-:W4:Y:S08]  /*91e0*/  LDSM.16.MT88.4 R72, [R205] ;  /* 0x00000000cd48783b */ /* 0x000f300000004200 */
[----:B------:R-:W-:Y:S03]  /*91f0*/  MUFU.EX2 R153, R247 ;  /* 0x000000f700997308 */ /* 0x000fe60000000800 */
[----:B---3--:R-:W-:Y:S04]  /*9200*/  FADD.FTZ R0, R68, R148 ;  /* 0x0000009444007221 */ /* 0x008fe80000010000 */
[----:B------:R-:W-:Y:S03]  /*9210*/  FADD.FTZ R0, R2, R0 ;  /* 0x0000000002007221 */ /* 0x000fe60000010000 */
[----:B------:R-:W-:Y:S01]  /*9220*/  MUFU.EX2 R148, R129 ;  /* 0x0000008100947308 */ /* 0x000fe20000000800 */
[----:B------:R-:W-:Y:S04]  /*9230*/  FADD.FTZ R0, R71, R0 ;  /* 0x0000000047007221 */ /* 0x000fe80000010000 */
[----:B-1----:R-:W-:Y:S05]  /*9240*/  FADD.FTZ R0, R70, R0 ;  /* 0x0000000046007221 */ /* 0x002fea0000010000 */
[----:B------:R-:W-:Y:S10]  /*9250*/  MUFU.EX2 R111, R150 ;  /* 0x00000096006f7308 */ /* 0x000ff40000000800 */
[----:B------:R-:W-:Y:S01]  /*9260*/  MUFU.EX2 R150, R252 ;  /* 0x000000fc00967308 */ /* 0x000fe20000000800 */
[C---:B----4-:R-:W-:Y:S09]  /*9270*/  HMMA.16816.F32 R12, R144.reuse, R72, R12 ;  /* 0x00000048900c723c */ /* 0x050ff2000000180c */
[----:B------:R-:W1:Y:S01]  /*9280*/  MUFU.EX2 R110, R149 ;  /* 0x00000095006e7308 */ /* 0x000e620000000800 */
[C---:B------:R-:W-:Y:S01]  /*9290*/  HMMA.16816.F32 R16, R144.reuse, R74, R16 ;  /* 0x0000004a9010723c */ /* 0x040fe20000001810 */
[----:B------:R-:W3:Y:S08]  /*92a0*/  LDSM.16.MT88.4 R72, [R204] ;  /* 0x00000000cc48783b */ /* 0x000ef00000004200 */
[----:B------:R-:W-:Y:S10]  /*92b0*/  MUFU.EX2 R109, R151 ;  /* 0x00000097006d7308 */ /* 0x000ff40000000800 */
[----:B------:R-:W-:Y:S10]  /*92c0*/  MUFU.EX2 R151, R250 ;  /* 0x000000fa00977308 */ /* 0x000ff40000000800 */
[----:B------:R-:W4:Y:S10]  /*92d0*/  MUFU.EX2 R108, R152 ;  /* 0x00000098006c7308 */ /* 0x000f340000000800 */
[----:B------:R-:W-:Y:S01]  /*92e0*/  MUFU.EX2 R152, R248 ;  /* 0x000000f800987308 */ /* 0x000fe20000000800 */
[C---:B---3--:R-:W-:Y:S09]  /*92f0*/  HMMA.16816.F32 R20, R144.reuse, R72, R20 ;  /* 0x000000489014723c */ /* 0x048ff20000001814 */
[----:B------:R-:W3:Y:S01]  /*9300*/  MUFU.EX2 R149, R124 ;  /* 0x0000007c00957308 */ /* 0x000ee20000000800 */
[C---:B------:R-:W-:Y:S01]  /*9310*/  HMMA.16816.F32 R24, R144.reuse, R74, R24 ;  /* 0x0000004a9018723c */ /* 0x040fe20000001818 */
[----:B------:R-:W5:Y:S07]  /*9320*/  LDSM.16.MT88.4 R72, [R216] ;  /* 0x00000000d848783b */ /* 0x000f6e0000004200 */
[C---:B-----5:R-:W-:Y:S08]  /*9330*/  HMMA.16816.F32 R28, R144.reuse, R72, R28 ;  /* 0x00000048901c723c */ /* 0x060ff0000000181c */
[C---:B------:R-:W-:Y:S01]  /*9340*/  HMMA.16816.F32 R32, R144.reuse, R74, R32 ;  /* 0x0000004a9020723c */ /* 0x040fe20000001820 */
[----:B------:R-:W5:Y:S07]  /*9350*/  LDSM.16.MT88.4 R72, [R203+0x4000] ;  /* 0x00400000cb48783b */ /* 0x000f6e0000004200 */
[C---:B-----5:R-:W-:Y:S08]  /*9360*/  HMMA.16816.F32 R36, R144.reuse, R72, R36 ;  /* 0x000000489024723c */ /* 0x060ff00000001824 */
[C---:B------:R-:W-:Y:S01]  /*9370*/  HMMA.16816.F32 R40, R144.reuse, R74, R40 ;  /* 0x0000004a9028723c */ /* 0x040fe20000001828 */
[----:B------:R-:W5:Y:S07]  /*9380*/  LDSM.16.MT88.4 R72, [R205+0x4000] ;  /* 0x00400000cd48783b */ /* 0x000f6e0000004200 */
[C---:B-----5:R-:W-:Y:S08]  /*9390*/  HMMA.16816.F32 R44, R144.reuse, R72, R44 ;  /* 0x00000048902c723c */ /* 0x060ff0000000182c */
[C---:B------:R-:W-:Y:S01]  /*93a0*/  HMMA.16816.F32 R48, R144.reuse, R74, R48 ;  /* 0x0000004a9030723c */ /* 0x040fe20000001830 */
[----:B------:R-:W5:Y:S07]  /*93b0*/  LDSM.16.MT88.4 R72, [R204+0x4000] ;  /* 0x00400000cc48783b */ /* 0x000f6e0000004200 */
[C---:B-----5:R-:W-:Y:S03]  /*93c0*/  HMMA.16816.F32 R52, R144.reuse, R72, R52 ;  /* 0x000000489034723c */ /* 0x060fe60000001834 */
[C---:B--2---:R-:W-:Y:S02]  /*93d0*/  ISETP.GT.AND P0, PT, R232.reuse, R155, PT ;  /* 0x0000009be800720c */ /* 0x044fe40003f04270 */
[----:B------:R-:W-:Y:S03]  /*93e0*/  IADD3 R232, R232, -0x1, RZ ;  /* 0xffffffffe8e87810 */ /* 0x000fe60007ffe0ff */
[C---:B------:R-:W-:Y:S01]  /*93f0*/  HMMA.16816.F32 R56, R144.reuse, R74, R56 ;  /* 0x0000004a9038723c */ /* 0x040fe20000001838 */
[----:B------:R-:W2:Y:S07]  /*9400*/  LDSM.16.MT88.4 R72, [R206+0x4000] ;  /* 0x00400000ce48783b */ /* 0x000eae0000004200 */
[C---:B--2---:R-:W-:Y:S07]  /*9410*/  HMMA.16816.F32 R60, R144.reuse, R72, R60 ;  /* 0x00000048903c723c */ /* 0x044fee000000183c */
[----:B------:R-:W-:Y:S01]  /*9420*/  F2FP.PACK_AB R72, R2, R68 ;  /* 0x000000440248723e */ /* 0x000fe200000000ff */
[----:B------:R-:W-:Y:S01]  /*9430*/  HMMA.16816.F32 R64, R144, R74, R64 ;  /* 0x0000004a9040723c */ /* 0x000fe20000001840 */
[----:B------:R-:W-:Y:S03]  /*9440*/  MUFU.EX2 R144, R121 ;  /* 0x0000007900907308 */ /* 0x000fe60000000800 */
[----:B-1----:R-:W-:Y:S03]  /*9450*/  F2FP.PACK_AB R73, R110, R111 ;  /* 0x0000006f6e49723e */ /* 0x002fe600000000ff */
[----:B------:R-:W-:Y:S02]  /*9460*/  F2FP.PACK_AB R74, R70, R71 ;  /* 0x00000047464a723e */ /* 0x000fe400000000ff */
[----:B----4-:R-:W-:Y:S02]  /*9470*/  F2FP.PACK_AB R75, R108, R109 ;  /* 0x0000006d6c4b723e */ /* 0x010fe400000000ff */
[----:B------:R-:W1:Y:S01]  /*9480*/  MUFU.EX2 R68, R164 ;  /* 0x000000a400447308 */ /* 0x000e620000000800 */
[----:B---3--:R-:W-:Y:S04]  /*9490*/  F2FP.PACK_AB R145, R148, R149 ;  /* 0x000000959491723e */ /* 0x008fe800000000ff */
[C---:B------:R-:W-:Y:S05]  /*94a0*/  HMMA.16816.F32 R4, R72.reuse, R76, R4 ;  /* 0x0000004c4804723c */ /* 0x040fea0000001804 */
[----:B------:R-:W2:Y:S03]  /*94b0*/  MUFU.EX2 R2, R163 ;  /* 0x000000a300027308 */ /* 0x000ea60000000800 */
[C---:B------:R-:W-:Y:S01]  /*94c0*/  HMMA.16816.F32 R8, R72.reuse, R78, R8 ;  /* 0x0000004e4808723c */ /* 0x040fe20000001808 */
[----:B------:R-:W3:Y:S06]  /*94d0*/  LDSM.16.MT88.4 R76, [R204+0x800] ;  /* 0x00080000cc4c783b */ /* 0x000eec0000004200 */
[----:B------:R-:W4:Y:S01]  /*94e0*/  MUFU.EX2 R71, R162 ;  /* 0x000000a200477308 */ /* 0x000f220000000800 */
[C---:B------:R-:W-:Y:S04]  /*94f0*/  HMMA.16816.F32 R12, R72.reuse, R80, R12 ;  /* 0x00000050480c723c */ /* 0x040fe8000000180c */
[----:B-1----:R-:W-:Y:S04]  /*9500*/  FADD.FTZ R0, R68, R0 ;  /* 0x0000000044007221 */ /* 0x002fe80000010000 */
[C---:B------:R-:W-:Y:S01]  /*9510*/  HMMA.16816.F32 R16, R72.reuse, R82, R16 ;  /* 0x000000524810723c */ /* 0x040fe20000001810 */
[----:B------:R-:W1:Y:S01]  /*9520*/  LDSM.16.MT88.4 R80, [R206+0x800] ;  /* 0x00080000ce50783b */ /* 0x000e620000004200 */
[----:B------:R-:W5:Y:S02]  /*9530*/  MUFU.EX2 R70, R161 ;  /* 0x000000a100467308 */ /* 0x000f640000000800 */
[----:B--2---:R-:W-:Y:S08]  /*9540*/  FADD.FTZ R0, R2, R0 ;  /* 0x0000000002007221 */ /* 0x004ff00000010000 */
[----:B------:R-:W-:Y:S01]  /*9550*/  MUFU.EX2 R146, R125 ;  /* 0x0000007d00927308 */ /* 0x000fe20000000800 */
[----:B----4-:R-:W-:Y:S01]  /*9560*/  FADD.FTZ R0, R71, R0 ;  /* 0x0000000047007221 */ /* 0x010fe20000010000 */
[C---:B---3--:R-:W-:Y:S03]  /*9570*/  HMMA.16816.F32 R20, R72.reuse, R76, R20 ;  /* 0x0000004c4814723c */ /* 0x048fe60000001814 */
[----:B-----5:R-:W-:Y:S05]  /*9580*/  FADD.FTZ R0, R70, R0 ;  /* 0x0000000046007221 */ /* 0x020fea0000010000 */
        /* <DEDUP_REMOVED lines=18> */
[----:B------:R-:W-:Y:S01]  /*96b0*/  F2FP.PACK_AB R74, R70, R71 ;  /* 0x00000047464a723e */ /* 0x000fe200000000ff */
[----:B------:R-:W3:Y:S02]  /*96c0*/  MUFU.EX2 R68, R172 ;  /* 0x000000ac00447308 */ /* 0x000ee40000000800 */
[----:B------:R-:W-:Y:S02]  /*96d0*/  F2FP.PACK_AB R73, R157, R158 ;  /* 0x0000009e9d49723e */ /* 0x000fe400000000ff */
[----:B------:R-:W-:Y:S06]  /*96e0*/  F2FP.PACK_AB R75, R160, R159 ;  /* 0x0000009fa04b723e */ /* 0x000fec00000000ff */
[----:B------:R-:W4:Y:S01]  /*96f0*/  MUFU.EX2 R2, R171 ;  /* 0x000000ab00027308 */ /* 0x000f220000000800 */
[C---:B--2---:R-:W-:Y:S09]  /*9700*/  HMMA.16816.F32 R4, R72.reuse, R76, R4 ;  /* 0x0000004c4804723c */ /* 0x044ff20000001804 */
[----:B------:R-:W2:Y:S01]  /*9710*/  MUFU.EX2 R71, R170 ;  /* 0x000000aa00477308 */ /* 0x000ea20000000800 */
[C---:B------:R-:W-:Y:S01]  /*9720*/  HMMA.16816.F32 R8, R72.reuse, R78, R8 ;  /* 0x0000004e4808723c */ /* 0x040fe20000001808 */
[----:B------:R-:W5:Y:S02]  /*9730*/  LDSM.16.MT88.4 R76, [R206+0x1000] ;  /* 0x00100000ce4c783b */ /* 0x000f640000004200 */
[----:B---3--:R-:W-:Y:S06]  /*9740*/  FADD.FTZ R0, R68, R0 ;  /* 0x0000000044007221 */ /* 0x008fec0000010000 */
[----:B------:R-:W3:Y:S01]  /*9750*/  MUFU.EX2 R70, R169 ;  /* 0x000000a900467308 */ /* 0x000ee20000000800 */
[C---:B-1----:R-:W-:Y:S03]  /*9760*/  HMMA.16816.F32 R12, R72.reuse, R80, R12 ;  /* 0x00000050480c723c */ /* 0x042fe6000000180c */
[----:B----4-:R-:W-:Y:S05]  /*9770*/  FADD.FTZ R0, R2, R0 ;  /* 0x0000000002007221 */ /* 0x010fea0000010000 */
[C---:B------:R-:W-:Y:S01]  /*9780*/  HMMA.16816.F32 R16, R72.reuse, R82, R16 ;  /* 0x000000524810723c */ /* 0x040fe20000001810 */
[----:B------:R-:W1:Y:S03]  /*9790*/  LDSM.16.MT88.4 R80, [R203+0x5000] ;  /* 0x00500000cb50783b */ /* 0x000e660000004200 */
[----:B--2---:R-:W-:Y:S04]  /*97a0*/  FADD.FTZ R0, R71, R0 ;  /* 0x0000000047007221 */ /* 0x004fe80000010000 */
[C---:B------:R-:W-:Y:S04]  /*97b0*/  HMMA.16816.F32 R20, R72.reuse, R84, R20 ;  /* 0x000000544814723c */ /* 0x040fe80000001814 */
[----:B---3--:R-:W-:Y:S04]  /*97c0*/  FADD.FTZ R0, R70, R0 ;  /* 0x0000000046007221 */ /* 0x008fe80000010000 */
        /* <DEDUP_REMOVED lines=77> */
[----:B------:R-:W-:Y:S03]  /*9ca0*/  MUFU.EX2 R71, R113 ;  /* 0x0000007100477308 */ /* 0x000fe60000000800 */
[----:B------:R-:W-:Y:S03]  /*9cb0*/  F2FP.PACK_AB R77, R240, R239 ;  /* 0x000000eff04d723e */ /* 0x000fe600000000ff */
[----:B------:R-:W-:Y:S01]  /*9cc0*/  F2FP.PACK_AB R78, R2, R68 ;  /* 0x00000044024e723e */ /* 0x000fe200000000ff */
[C---:B-1----:R-:W-:Y:S03]  /*9cd0*/  HMMA.16816.F32 R36, R72.reuse, R80, R36 ;  /* 0x000000504824723c */ /* 0x042fe60000001824 */
[----:B------:R1:W-:Y:S01]  /*9ce0*/  MUFU.EX2 R2, R112 ;  /* 0x0000007000027308 */ /* 0x0003e20000000800 */
[----:B------:R-:W-:Y:S04]  /*9cf0*/  F2FP.PACK_AB R79, R154, R241 ;  /* 0x000000f19a4f723e */ /* 0x000fe800000000ff */
[C---:B------:R-:W-:Y:S01]  /*9d00*/  HMMA.16816.F32 R40, R72.reuse, R82, R40 ;  /* 0x000000524828723c */ /* 0x040fe20000001828 */
[----:B------:R-:W5:Y:S04]  /*9d10*/  LDSM.16.MT88.4 R80, [R203+0x2800] ;  /* 0x00280000cb50783b */ /* 0x000f680000004200 */
[----:B------:R-:W4:Y:S03]  /*9d20*/  MUFU.EX2 R70, R249 ;  /* 0x000000f900467308 */ /* 0x000f260000000800 */
[C---:B---3--:R-:W-:Y:S07]  /*9d30*/  HMMA.16816.F32 R44, R72.reuse, R84, R44 ;  /* 0x00000054482c723c */ /* 0x048fee000000182c */
[----:B------:R-:W3:Y:S01]  /*9d40*/  MUFU.EX2 R68, R251 ;  /* 0x000000fb00447308 */ /* 0x000ee20000000800 */
[C---:B------:R-:W-:Y:S01]  /*9d50*/  HMMA.16816.F32 R48, R72.reuse, R86, R48 ;  /* 0x000000564830723c */ /* 0x040fe20000001830 */
[----:B------:R-:W5:Y:S07]  /*9d60*/  LDSM.16.MT88.4 R84, [R205+0x2800] ;  /* 0x00280000cd54783b */ /* 0x000f6e0000004200 */
[C---:B--2---:R-:W-:Y:S01]  /*9d70*/  HMMA.16816.F32 R52, R72.reuse, R92, R52 ;  /* 0x0000005c4834723c */ /* 0x044fe20000001834 */
[----:B-1----:R-:W-:Y:S03]  /*9d80*/  LDSM.16.MT88.4 R112, [R204+0x3800] ;  /* 0x00380000cc70783b */ /* 0x002fe60000004200 */
[----:B----4-:R-:W-:Y:S04]  /*9d90*/  FADD.FTZ R0, R70, R0 ;  /* 0x0000000046007221 */ /* 0x010fe80000010000 */
[C---:B------:R-:W-:Y:S01]  /*9da0*/  HMMA.16816.F32 R56, R72.reuse, R94, R56 ;  /* 0x0000005e4838723c */ /* 0x040fe20000001838 */
[----:B------:R-:W1:Y:S03]  /*9db0*/  LDSM.16.MT88.4 R92, [R204+0x2800] ;  /* 0x00280000cc5c783b */ /* 0x000e660000004200 */
[----:B---3--:R-:W-:Y:S04]  /*9dc0*/  FADD.FTZ R0, R68, R0 ;  /* 0x0000000044007221 */ /* 0x008fe80000010000 */
[C---:B------:R-:W-:Y:S04]  /*9dd0*/  HMMA.16816.F32 R60, R72.reuse, R88, R60 ;  /* 0x00000058483c723c */ /* 0x040fe8000000183c */
[----:B------:R-:W-:Y:S04]  /*9de0*/  FADD.FTZ R0, R71, R0 ;  /* 0x0000000047007221 */ /* 0x000fe80000010000 */
[----:B------:R-:W-:Y:S01]  /*9df0*/  HMMA.16816.F32 R64, R72, R90, R64 ;  /* 0x0000005a4840723c */ /* 0x000fe20000001840 */
[----:B------:R-:W2:Y:S03]  /*9e00*/  LDSM.16.MT88.4 R72, [R206+0x2800] ;  /* 0x00280000ce48783b */ /* 0x000ea60000004200 */
[----:B------:R-:W-:Y:S04]  /*9e10*/  FADD.FTZ R0, R2, R0 ;  /* 0x0000000002007221 */ /* 0x000fe80000010000 */
[C---:B-----5:R-:W-:Y:S01]  /*9e20*/  HMMA.16816.F32 R4, R76.reuse, R80, R4 ;  /* 0x000000504c04723c */ /* 0x060fe20000001804 */
[----:B------:R-:W3:Y:S07]  /*9e30*/  LDSM.16.MT88.4 R88, [R203+0x6800] ;  /* 0x00680000cb58783b */ /* 0x000eee0000004200 */
[C---:B------:R-:W-:Y:S01]  /*9e40*/  HMMA.16816.F32 R8, R76.reuse, R82, R8 ;  /* 0x000000524c08723c */ /* 0x040fe20000001808 */
[----:B------:R-:W4:Y:S07]  /*9e50*/  LDSM.16.MT88.4 R80, [R204+0x6800] ;  /* 0x00680000cc50783b */ /* 0x000f2e0000004200 */
[C---:B------:R-:W-:Y:S08]  /*9e60*/  HMMA.16816.F32 R12, R76.reuse, R84, R12 ;  /* 0x000000544c0c723c */ /* 0x040ff0000000180c */
[C---:B------:R-:W-:Y:S01]  /*9e70*/  HMMA.16816.F32 R16, R76.reuse, R86, R16 ;  /* 0x000000564c10723c */ /* 0x040fe20000001810 */
[----:B------:R-:W5:Y:S07]  /*9e80*/  LDSM.16.MT88.4 R84, [R206+0x6800] ;  /* 0x00680000ce54783b */ /* 0x000f6e0000004200 */
        /* <DEDUP_REMOVED lines=9> */
[C---:B---3--:R-:W-:Y:S03]  /*9f20*/  HMMA.16816.F32 R36, R76.reuse, R88, R36 ;  /* 0x000000584c24723c */ /* 0x048fe60000001824 */
[----:B------:R2:W-:Y:S01]  /*9f30*/  MUFU.EX2 R71, R128 ;  /* 0x0000008000477308 */ /* 0x0005e20000000800 */
[----:B------:R-:W-:Y:S04]  /*9f40*/  F2FP.PACK_AB R75, R150, R151 ;  /* 0x00000097964b723e */ /* 0x000fe800000000ff */
[C---:B------:R-:W-:Y:S01]  /*9f50*/  HMMA.16816.F32 R40, R76.reuse, R90, R40 ;  /* 0x0000005a4c28723c */ /* 0x040fe20000001828 */
[----:B------:R-:W3:Y:S04]  /*9f60*/  LDSM.16.MT88.4 R88, [R203+0x3000] ;  /* 0x00300000cb58783b */ /* 0x000ee80000004200 */
[----:B------:R-:W5:Y:S03]  /*9f70*/  MUFU.EX2 R2, R117 ;  /* 0x0000007500027308 */ /* 0x000f660000000800 */
[C---:B------:R-:W-:Y:S01]  /*9f80*/  HMMA.16816.F32 R44, R76.reuse, R96, R44 ;  /* 0x000000604c2c723c */ /* 0x040fe2000000182c */
[----:B-1----:R-:W-:Y:S06]  /*9f90*/  LDSM.16.MT88.4 R120, [R205+0x3800] ;  /* 0x00380000cd78783b */ /* 0x002fec0000004200 */
[----:B------:R-:W1:Y:S01]  /*9fa0*/  MUFU.EX2 R70, R133 ;  /* 0x0000008500467308 */ /* 0x000e620000000800 */
[C---:B------:R-:W-:Y:S01]  /*9fb0*/  HMMA.16816.F32 R48, R76.reuse, R98, R48 ;  /* 0x000000624c30723c */ /* 0x040fe20000001830 */
[----:B------:R-:W-:Y:S07]  /*9fc0*/  LDSM.16.MT88.4 R96, [R206+0x3000] ;  /* 0x00300000ce60783b */ /* 0x000fee0000004200 */
[C---:B----4-:R-:W-:Y:S01]  /*9fd0*/  HMMA.16816.F32 R52, R76.reuse, R80, R52 ;  /* 0x000000504c34723c */ /* 0x050fe20000001834 */
[----:B--2---:R-:W-:Y:S03]  /*9fe0*/  LDSM.16.MT88.4 R128, [R203+0x3800] ;  /* 0x00380000cb80783b */ /* 0x004fe60000004200 */
[----:B-----5:R-:W-:Y:S04]  /*9ff0*/  FADD.FTZ R0, R2, R0 ;  /* 0x0000000002007221 */ /* 0x020fe80000010000 */
[C---:B------:R-:W-:Y:S01]  /*a000*/  HMMA.16816.F32 R56, R76.reuse, R82, R56 ;  /* 0x000000524c38723c */ /* 0x040fe20000001838 */
[----:B------:R-:W2:Y:S03]  /*a010*/  LDSM.16.MT88.4 R80, [R204+0x3000] ;  /* 0x00300000cc50783b */ /* 0x000ea60000004200 */
[C---:B------:R-:W-:Y:S01]  /*a020*/  FADD.FTZ R0, R144.reuse, R0 ;  /* 0x0000000090007221 */ /* 0x040fe20000010000 */
[----:B------:R-:W-:Y:S01]  /*a030*/  F2FP.PACK_AB R144, R144, R2 ;  /* 0x000000029090723e */ /* 0x000fe200000000ff */
[----:B------:R-:W-:Y:S01]  /*a040*/  FADD.FTZ R2, R104, R132 ;  /* 0x0000008468027221 */ /* 0x000fe20000010000 */
[----:B-1----:R-:W-:Y:S01]  /*a050*/  F2FP.PACK_AB R147, R70, R71 ;  /* 0x000000474693723e */ /* 0x002fe200000000ff */
[C---:B------:R-:W-:Y:S01]  /*a060*/  HMMA.16816.F32 R60, R76.reuse, R84, R60 ;  /* 0x000000544c3c723c */ /* 0x040fe2000000183c */
[----:B------:R-:W-:Y:S03]  /*a070*/  LDSM.16.MT88.4 R104, [R206+0x3800] ;  /* 0x00380000ce68783b */ /* 0x000fe60000004200 */
[----:B------:R-:W-:Y:S04]  /*a080*/  FADD.FTZ R0, R68, R0 ;  /* 0x0000000044007221 */ /* 0x000fe80000010000 */
[----:B------:R-:W-:Y:S01]  /*a090*/  HMMA.16816.F32 R64, R76, R86, R64 ;  /* 0x000000564c40723c */ /* 0x000fe20000001840 */
[----:B------:R-:W1:Y:S03]  /*a0a0*/  LDSM.16.MT88.4 R76, [R205+0x7000] ;  /* 0x00700000cd4c783b */ /* 0x000e660000004200 */
[C---:B------:R-:W-:Y:S01]  /*a0b0*/  FADD.FTZ R247, R146.reuse, R0 ;  /* 0x0000000092f77221 */ /* 0x040fe20000010000 */
[----:B------:R-:W-:Y:S01]  /*a0c0*/  F2FP.PACK_AB R146, R146, R68 ;  /* 0x000000449292723e */ /* 0x000fe200000000ff */
[----:B------:R-:W-:Y:S02]  /*a0d0*/  FADD.FTZ R0, R116, R2 ;  /* 0x0000000274007221 */ /* 0x000fe40000010000 */
[C---:B---3--:R-:W-:Y:S01]  /*a0e0*/  HMMA.16816.F32 R4, R72.reuse, R88, R4 ;  /* 0x000000584804723c */ /* 0x048fe20000001804 */
        /* <DEDUP_REMOVED lines=9> */
[C---:B--2---:R-:W-:Y:S04]  /*a180*/  HMMA.16816.F32 R20, R72.reuse, R80, R20 ;  /* 0x000000504814723c */ /* 0x044fe80000001814 */
[----:B------:R-:W-:Y:S04]  /*a190*/  FADD.FTZ R0, R158, R0 ;  /* 0x000000009e007221 */ /* 0x000fe80000010000 */
[C---:B------:R-:W-:Y:S01]  /*a1a0*/  HMMA.16816.F32 R24, R72.reuse, R82, R24 ;  /* 0x000000524818723c */ /* 0x040fe20000001818 */
[----:B------:R-:W2:Y:S03]  /*a1b0*/  LDSM.16.MT88.4 R80, [R206+0x7000] ;  /* 0x00700000ce50783b */ /* 0x000ea60000004200 */
        /* <DEDUP_REMOVED lines=14> */
[C---:B---3--:R-:W-:Y:S04]  /*a2a0*/  HMMA.16816.F32 R52, R72.reuse, R84, R52 ;  /* 0x000000544834723c */ /* 0x048fe80000001834 */
[----:B------:R-:W-:Y:S04]  /*a2b0*/  FADD.FTZ R0, R173, R0 ;  /* 0x00000000ad007221 */ /* 0x000fe80000010000 */
[C---:B------:R-:W-:Y:S04]  /*a2c0*/  HMMA.16816.F32 R56, R72.reuse, R86, R56 ;  /* 0x000000564838723c */ /* 0x040fe80000001838 */
[----:B------:R-:W-:Y:S04]  /*a2d0*/  FADD.FTZ R0, R174, R0 ;  /* 0x00000000ae007221 */ /* 0x000fe80000010000 */
[C---:B--2---:R-:W-:Y:S04]  /*a2e0*/  HMMA.16816.F32 R60, R72.reuse, R80, R60 ;  /* 0x00000050483c723c */ /* 0x044fe8000000183c */
        /* <DEDUP_REMOVED lines=29> */
[C---:B------:R-:W-:Y:S04]  /*a4c0*/  HMMA.16816.F32 R88, R144.reuse, R90, R48 ;  /* 0x0000005a9058723c */ /* 0x040fe80000001830 */
[----:B------:R-:W-:Y:S01]  /*a4d0*/  FADD.FTZ R0, R70, R0 ;  /* 0x0000000046007221 */ /* 0x000fe20000010000 */
[----:B------:R-:W-:Y:S03]  /*a4e0*/  MOV R70, R69 ;  /* 0x0000004500467202 */ /* 0x000fe60000000f00 */
[C---:B-1----:R-:W-:Y:S01]  /*a4f0*/  HMMA.16816.F32 R84, R144.reuse, R80, R52 ;  /* 0x000000509054723c */ /* 0x042fe20000001834 */
[----:B------:R1:W-:Y:S07]  /*a500*/  STL [R1], R0 ;  /* 0x0000000001007387 */ /* 0x0003ee0000100800 */
[C---:B------:R-:W-:Y:S08]  /*a510*/  HMMA.16816.F32 R80, R144.reuse, R82, R56 ;  /* 0x000000529050723c */ /* 0x040ff00000001838 */
[C---:B--2---:R-:W-:Y:S08]  /*a520*/  HMMA.16816.F32 R76, R144.reuse, R72, R60 ;  /* 0x00000048904c723c */ /* 0x044ff0000000183c */
[----:B------:R-:W-:Y:S01]  /*a530*/  HMMA.16816.F32 R72, R144, R74, R64 ;  /* 0x0000004a9048723c */ /* 0x000fe20000001840 */
[----:B-1----:R-:W-:-:S07]  /*a540*/  @P0 BRA `(.L_x_1876) ;  /* 0xffffbad000000947 */ /* 0x002fce000383ffff */
.L_x_1865:
[----:B--2---:R-:W2:Y:S02]  /*a550*/  LDL R0, [R1+0x4] ;  /* 0x0000040001007983 */ /* 0x004ea40000100800 */
[----:B--2---:R-:W-:-:S13]  /*a560*/  ISETP.GE.AND P0, PT, R232, R0, PT ;  /* 0x00000000e800720c */ /* 0x004fda0003f06270 */
[----:B------:R-:W-:Y:S05]  /*a570*/  @!P0 BRA `(.L_x_1877) ;  /* 0x00003b2000008947 */ /* 0x000fea0003800000 */
[----:B------:R-:W-:Y:S02]  /*a580*/  MOV R71, R12 ;  /* 0x0000000c00477202 */ /* 0x000fe40000000f00 */
[----:B------:R-:W-:Y:S02]  /*a590*/  MOV R70, R69 ;  /* 0x0000004500467202 */ /* 0x000fe40000000f00 */
.L_x_1884:
        /* <DEDUP_REMOVED lines=42> */
.L_x_1909:
[C---:B------:R-:W-:Y:S01]  /*a840*/  HMMA.16816.F32 R4, R136.reuse, R8, RZ ;  /* 0x000000088804723c */ /* 0x040fe200000018ff */
[----:B------:R-:W3:Y:S01]  /*a850*/  SHFL.IDX PT, R38, R0, RZ, 0x181f ;  /* 0x00181fff00267589 */ /* 0x000ee200000e0000 */
[----:B------:R-:W-:Y:S01]  /*a860*/  BSSY B0, `(.L_x_1879) ;  /* 0x0000139000007945 */ /* 0x000fe20003800000 */
[----:B------:R-:W-:Y:S02]  /*a870*/  ISETP.GE.AND P2, PT, R233, c[0x0][0x1d4], PT ;  /* 0x00007500e9007a0c */ /* 0x000fe40003f46270 */
[----:B------:R-:W-:Y:S02]  /*a880*/  ISETP.GE.AND P0, PT, R234, c[0x0][0x1d4], PT ;  /* 0x00007500ea007a0c */ /* 0x000fe40003f06270 */
[----:B------:R-:W4:Y:S01]  /*a890*/  SHFL.IDX PT, R46, R0, 0x1, 0x181f ;  /* 0x00381f00002e7f89 */ /* 0x000f2200000e0000 */
[C---:B------:R-:W-:Y:S01]  /*a8a0*/  HMMA.16816.F32 R8, R136.reuse, R10, RZ ;  /* 0x0000000a8808723c */ /* 0x040fe200000018ff */
[----:B------:R-:W-:Y:S03]  /*a8b0*/  SEL R228, RZ, 0x10, P2 ;  /* 0x00000010ffe47807 */ /* 0x000fe60001000000 */
[----:B------:R-:W-:Y:S01]  /*a8c0*/  SEL R62, RZ, 0x10, P0 ;  /* 0x00000010ff3e7807 */ /* 0x000fe20000000000 */
[----:B------:R-:W5:Y:S01]  /*a8d0*/  SHFL.IDX PT, R37, R36, 0x1, 0x181f ;  /* 0x00381f0024257f89 */ /* 0x000f6200000e0000 */
[----:B------:R-:W-:Y:S02]  /*a8e0*/  ISETP.NE.U32.AND P6, PT, R228, RZ, PT ;  /* 0x000000ffe400720c */ /* 0x000fe40003fc5070 */
[C---:B------:R-:W-:Y:S03]  /*a8f0*/  HMMA.16816.F32 R12, R136.reuse, R16, RZ ;  /* 0x00000010880c723c */ /* 0x040fe600000018ff */
[----:B------:R-:W1:Y:S05]  /*a900*/  SHFL.IDX PT, R45, R0, 0x2, 0x181f ;  /* 0x00581f00002d7f89 */ /* 0x000e6a00000e0000 */
[C---:B------:R-:W-:Y:S01]  /*a910*/  HMMA.16816.F32 R16, R136.reuse, R18, RZ ;  /* 0x000000128810723c */ /* 0x040fe200000018ff */
[----:B------:R-:W4:Y:S06]  /*a920*/  SHFL.IDX PT, R54, R36, 0x2, 0x181f ;  /* 0x00581f0024367f89 */ /* 0x000f2c00000e0000 */
[----:B------:R-:W2:Y:S01]  /*a930*/  LDL R68, [R1+0x4] ;  /* 0x0000040001447983 */ /* 0x000ea20000100800 */
[C---:B------:R-:W-:Y:S05]  /*a940*/  HMMA.16816.F32 R20, R136.reuse, R24, RZ ;  /* 0x000000188814723c */ /* 0x040fea00000018ff */
[----:B------:R-:W1:Y:S03]  /*a950*/  SHFL.IDX PT, R0, R0, 0x3, 0x181f ;  /* 0x00781f0000007f89 */ /* 0x000e6600000e0000 */
[C---:B------:R-:W-:Y:S03]  /*a960*/  HMMA.16816.F32 R24, R136.reuse, R26, RZ ;  /* 0x0000001a8818723c */ /* 0x040fe600000018ff */
[----:B------:R1:W1:Y:S01]  /*a970*/  SHFL.IDX PT, R61, R36, 0x3, 0x181f ;  /* 0x00781f00243d7f89 */ /* 0x00026200000e0000 */
[C---:B---3--:R-:W-:Y:S02]  /*a980*/  IADD3 R2, P4, R38.reuse, R55, RZ ;  /* 0x0000003726027210 */ /* 0x048fe40007f9e0ff */
[----:B------:R-:W-:Y:S03]  /*a990*/  IADD3 R38, P5, R38, R63, RZ ;  /* 0x0000003f26267210 */ /* 0x000fe60007fbe0ff */
[C---:B--2---:R-:W-:Y:S03]  /*a9a0*/  IMAD.X R3, R28.reuse, 0x1, R44, P4 ;  /* 0x000000011c037824 */ /* 0x044fe600020e062c */
[----:B------:R-:W-:Y:S01]  /*a9b0*/  IMAD.X R39, R28, 0x1, R60, P5 ;  /* 0x000000011c277824 */ /* 0x000fe200028e063c */
[C---:B----4-:R-:W-:Y:S01]  /*a9c0*/  IADD3 R52, P4, R46.reuse, R55, RZ ;  /* 0x000000372e347210 */ /* 0x050fe20007f9e0ff */
[C---:B------:R-:W-:Y:S01]  /*a9d0*/  HMMA.16816.F32 R28, R136.reuse, R32, RZ ;  /* 0x00000020881c723c */ /* 0x040fe200000018ff */
[----:B------:R1:W-:Y:S01]  /*a9e0*/  LDGSTS.E.BYPASS.LTC128B.128 [R229+0x100], [R2.64], !P2 ;  /* 0x0010000002e57fae */ /* 0x0003e2000d101d46 */
[----:B------:R-:W-:Y:S02]  /*a9f0*/  IADD3 R46, P5, R46, R63, RZ ;  /* 0x0000003f2e2e7210 */ /* 0x000fe40007fbe0ff */
[C---:B-----5:R-:W-:Y:S03]  /*aa00*/  IMAD.X R53, R37.reuse, 0x1, R44, P4 ;  /* 0x0000000125357824 */ /* 0x060fe600020e062c */
[----:B------:R2:W-:Y:S01]  /*aa10*/  LDGSTS.E.BYPASS.LTC128B.128 [R229+0x4100], [R38.64], !P0 ;  /* 0x0410000026e57fae */ /* 0x0005e2000c101d46 */
[C---:B------:R-:W-:Y:S01]  /*aa20*/  HMMA.16816.F32 R32, R136.reuse, R34, RZ ;  /* 0x000000228820723c */ /* 0x040fe200000018ff */
[----:B------:R-:W-:Y:S01]  /*aa30*/  IMAD.X R47, R37, 0x1, R60, P5 ;  /* 0x00000001252f7824 */ /* 0x000fe200028e063c */
[C---:B------:R-:W-:Y:S02]  /*aa40*/  ISETP.NE.U32.AND P5, PT, R62.reuse, RZ, PT ;  /* 0x000000ff3e00720c */ /* 0x040fe40003fa5070 */
[----:B------:R-:W-:Y:S01]  /*aa50*/  IADD3 R62, -R62, 0x10, RZ ;  /* 0x000000103e3e7810 */ /* 0x000fe20007ffe1ff */
[----:B------:R3:W-:Y:S03]  /*aa60*/  LDGSTS.E.BYPASS.LTC128B.128 [R229+0x1100], [R52.64], !P2 ;  /* 0x0110000034e57fae */ /* 0x0007e6000d101d46 */
[----:B------:R-:W-:Y:S03]  /*aa70*/  LOP3.LUT R62, R62, 0xf, RZ, 0xc0, !PT ;  /* 0x0000000f3e3e7812 */ /* 0x000fe600078ec0ff */
[----:B------:R4:W-:Y:S01]  /*aa80*/  LDGSTS.E.BYPASS.LTC128B.128 [R229+0x5100], [R46.64], !P0 ;  /* 0x051000002ee57fae */ /* 0x0009e2000c101d46 */
[C---:B-1----:R-:W-:Y:S05]  /*aa90*/  IADD3 R2, P4, R45.reuse, R55, RZ ;  /* 0x000000372d027210 */ /* 0x042fea0007f9e0ff */
[----:B------:R-:W-:Y:S01]  /*aaa0*/  IMAD.X R3, R54, 0x1, R44, P4 ;  /* 0x0000000136037824 */ /* 0x000fe200020e062c */
[C---:B--2---:R-:W-:Y:S04]  /*aab0*/  HMMA.16816.F32 R36, R136.reuse, R40, RZ ;  /* 0x000000288824723c */ /* 0x044fe800000018ff */
[----:B------:R1:W-:Y:S01]  /*aac0*/  LDGSTS.E.BYPASS.LTC128B.128 [R229+0x2100], [R2.64], !P2 ;  /* 0x0210000002e57fae */ /* 0x0003e2000d101d46 */
[----:B---3--:R-:W-:Y:S03]  /*aad0*/  IADD3 R52, -R228, 0x10, RZ ;  /* 0x00000010e4347810 */ /* 0x008fe60007ffe1ff */
[C---:B------:R-:W-:Y:S01]  /*aae0*/  HMMA.16816.F32 R40, R136.reuse, R42, RZ ;  /* 0x0000002a8828723c */ /* 0x040fe200000018ff */
[----:B------:R-:W-:Y:S03]  /*aaf0*/  LOP3.LUT R52, R52, 0xf, RZ, 0xc0, !PT ;  /* 0x0000000f34347812 */ /* 0x000fe600078ec0ff */
[----:B-1----:R-:W-:Y:S05]  /*ab00*/  IADD3 R2, P2, R45, R63, RZ ;  /* 0x0000003f2d027210 */ /* 0x002fea0007f5e0ff */
[----:B------:R-:W-:Y:S03]  /*ab10*/  IMAD.X R3, R54, 0x1, R60, P2 ;  /* 0x0000000136037824 */ /* 0x000fe600010e063c */
[-C--:B------:R-:W-:Y:S02]  /*ab20*/  IADD3 R52, P4, P2, R52, R0.reuse, R55 ;  /* 0x0000000034347210 */ /* 0x080fe40007a9e037 */
[----:B------:R1:W-:Y:S02]  /*ab30*/  LDGSTS.E.BYPASS.LTC128B.128 [R229+0x6100], [R2.64], !P0 ;  /* 0x0610000002e57fae */ /* 0x0003e4000c101d46 */
[-C--:B------:R-:W-:Y:S02]  /*ab40*/  IADD3.X R53, RZ, R61.reuse, R44, P4, P2 ;  /* 0x0000003dff357210 */ /* 0x080fe400027e442c */
[C---:B----4-:R-:W-:Y:S01]  /*ab50*/  HMMA.16816.F32 R44, R136.reuse, R48, RZ ;  /* 0x00000030882c723c */ /* 0x050fe200000018ff */
[----:B------:R-:W-:Y:S02]  /*ab60*/  IADD3 R62, P4, P2, R62, R0, R63 ;  /* 0x000000003e3e7210 */ /* 0x000fe40007a9e03f */
[----:B------:R2:W-:Y:S02]  /*ab70*/  LDGSTS.E.BYPASS.LTC128B.128.ZFILL [R229+0x3100], [R52.64], P6 ;  /* 0x0310000034e57fae */ /* 0x0005e4000b141d46 */
[----:B------:R-:W-:Y:S03]  /*ab80*/  IADD3.X R63, RZ, R61, R60, P4, P2 ;  /* 0x0000003dff3f7210 */ /* 0x000fe600027e443c */
[C---:B------:R-:W-:Y:S02]  /*ab90*/  HMMA.16816.F32 R48, R136.reuse, R50, RZ ;  /* 0x000000328830723c */ /* 0x040fe400000018ff */
[----:B------:R3:W-:Y:S06]  /*aba0*/  LDGSTS.E.BYPASS.LTC128B.128.ZFILL [R229+0x7100], [R62.64], P5 ;  /* 0x071000003ee57fae */ /* 0x0007ec000a941d46 */
        /* <DEDUP_REMOVED lines=28> */
[C---:B--2---:R-:W-:Y:S08]  /*ad70*/  HMMA.16816.F32 R4, R176.reuse, R144, R4 ;  /* 0x00000090b004723c */ /* 0x044ff00000001804 */
[C---:B------:R-:W-:Y:S01]  /*ad80*/  HMMA.16816.F32 R8, R176.reuse, R146, R8 ;  /* 0x00000092b008723c */ /* 0x040fe20000001808 */
[----:B------:R-:W2:Y:S02]  /*ad90*/  LDSM.16.M88.4 R144, [R202+0x2800] ;  /* 0x00280000ca90783b */ /* 0x000ea40000000200 */
[----:B------:R-:W-:Y:S05]  /*ada0*/  ISETP.GT.AND P2, PT, R232, R68, PT ;  /* 0x00000044e800720c */ /* 0x000fea0003f44270 */
        /* <DEDUP_REMOVED lines=8> */
[----:B------:R-:W5:Y:S07]  /*ae30*/  LDSM.16.M88.4 R156, [R201+-0x4000] ;  /* 0xffc00000c99c783b */ /* 0x000f6e0000000200 */
[C---:B-1----:R-:W-:Y:S08]  /*ae40*/  HMMA.16816.F32 R36, R176.reuse, R160, R36 ;  /* 0x000000a0b024723c */ /* 0x042ff00000001824 */
[C---:B------:R-:W-:Y:S01]  /*ae50*/  HMMA.16816.F32 R40, R176.reuse, R162, R40 ;  /* 0x000000a2b028723c */ /* 0x040fe20000001828 */
[----:B------:R-:W1:Y:S07]  /*ae60*/  LDSM.16.M88.4 R160, [R201+-0x2800] ;  /* 0xffd80000c9a0783b */ /* 0x000e6e0000000200 */
[C---:B--2---:R-:W-:Y:S08]  /*ae70*/  HMMA.16816.F32 R44, R176.reuse, R144, R44 ;  /* 0x00000090b02c723c */ /* 0x044ff0000000182c */
[C---:B------:R-:W-:Y:S01]  /*ae80*/  HMMA.16816.F32 R48, R176.reuse, R146, R48 ;  /* 0x00000092b030723c */ /* 0x040fe20000001830 */
[----:B------:R-:W2:Y:S07]  /*ae90*/  LDSM.16.M88.4 R144, [R201+-0x2000] ;  /* 0xffe00000c990783b */ /* 0x000eae0000000200 */
[C---:B---3--:R-:W-:Y:S08]  /*aea0*/  HMMA.16816.F32 R52, R176.reuse, R148, R52 ;  /* 0x00000094b034723c */ /* 0x048ff00000001834 */
[C---:B------:R-:W-:Y:S01]  /*aeb0*/  HMMA.16816.F32 R56, R176.reuse, R150, R56 ;  /* 0x00000096b038723c */ /* 0x040fe20000001838 */
[----:B------:R-:W3:Y:S07]  /*aec0*/  LDSM.16.M88.4 R148, [R201+-0x1800] ;  /* 0xffe80000c994783b */ /* 0x000eee0000000200 */
[C---:B----4-:R-:W-:Y:S08]  /*aed0*/  HMMA.16816.F32 R60, R176.reuse, R152, R60 ;  /* 0x00000098b03c723c */ /* 0x050ff0000000183c */
[----:B------:R-:W-:Y:S01]  /*aee0*/  HMMA.16816.F32 R64, R176, R154, R64 ;  /* 0x0000009ab040723c */ /* 0x000fe20000001840 */
[----:B------:R-:W4:Y:S07]  /*aef0*/  LDSM.16.M88.4 R152, [R201+-0x1000] ;  /* 0xfff00000c998783b */ /* 0x000f2e0000000200 */
[C---:B-----5:R-:W-:Y:S08]  /*af00*/  HMMA.16816.F32 R4, R180.reuse, R156, R4 ;  /* 0x0000009cb404723c */ /* 0x060ff00000001804 */
[C---:B------:R-:W-:Y:S01]  /*af10*/  HMMA.16816.F32 R8, R180.reuse, R158, R8 ;  /* 0x0000009eb408723c */ /* 0x040fe20000001808 */
[----:B------:R-:W5:Y:S07]  /*af20*/  LDSM.16.M88.4 R156, [R201+-0x800] ;  /* 0xfff80000c99c783b */ /* 0x000f6e0000000200 */
[C---:B------:R-:W-:Y:S08]  /*af30*/  HMMA.16816.F32 R12, R180.reuse, R164, R12 ;  /* 0x000000a4b40c723c */ /* 0x040ff0000000180c */
        /* <DEDUP_REMOVED lines=22> */
[----:B------:R-:W-:Y:S07]  /*b0a0*/  LDSM.16.M88.4 R164, [R208] ;  /* 0x00000000d0a4783b */ /* 0x000fee0000000200 */
[C---:B------:R-:W-:Y:S08]  /*b0b0*/  HMMA.16816.F32 R12, R184.reuse, R168, R12 ;  /* 0x000000a8b80c723c */ /* 0x040ff0000000180c */
[C---:B------:R-:W-:Y:S01]  /*b0c0*/  HMMA.16816.F32 R16, R184.reuse, R170, R16 ;  /* 0x000000aab810723c */ /* 0x040fe20000001810 */
[----:B------:R-:W-:Y:S07]  /*b0d0*/  LDSM.16.M88.4 R168, [R209] ;  /* 0x00000000d1a8783b */ /* 0x000fee0000000200 */
        /* <DEDUP_REMOVED lines=14> */
[----:B------:R-:W5:Y:S07]  /*b1c0*/  LDSM.16.M88.4 R156, [R213] ;  /* 0x00000000d59c783b */ /* 0x000f6e0000000200 */
[C---:B-1----:R-:W-:Y:S08]  /*b1d0*/  HMMA.16816.F32 R60, R184.reuse, R160, R60 ;  /* 0x000000a0b83c723c */ /* 0x042ff0000000183c */
[----:B------:R-:W-:Y:S01]  /*b1e0*/  HMMA.16816.F32 R64, R184, R162, R64 ;  /* 0x000000a2b840723c */ /* 0x000fe20000001840 */
[----:B------:R-:W1:Y:S07]  /*b1f0*/  LDSM.16.M88.4 R160, [R214] ;  /* 0x00000000d6a0783b */ /* 0x000e6e0000000200 */
[C---:B------:R-:W-:Y:S08]  /*b200*/  HMMA.16816.F32 R4, R188.reuse, R164, R4 ;  /* 0x000000a4bc04723c */ /* 0x040ff00000001804 */
        /* <DEDUP_REMOVED lines=21> */
[----:B------:R-:W-:Y:S01]  /*b360*/  HMMA.16816.F32 R64, R188, R166, R64 ;  /* 0x000000a6bc40723c */ /* 0x000fe20000001840 */
[----:B------:R-:W1:Y:S07]  /*b370*/  LDSM.16.M88.4 R164, [R202+0x7000] ;  /* 0x00700000caa4783b */ /* 0x000e6e0000000200 */
[C---:B------:R-:W-:Y:S08]  /*b380*/  HMMA.16816.F32 R4, R192.reuse, R168, R4 ;  /* 0x000000a8c004723c */ /* 0x040ff00000001804 */
        /* <DEDUP_REMOVED lines=20> */
[C---:B------:R-:W-:Y:S08]  /*b4d0*/  HMMA.16816.F32 R60, R192.reuse, R168, R60 ;  /* 0x000000a8c03c723c */ /* 0x040ff0000000183c */
[----:B------:R-:W-:Y:S01]  /*b4e0*/  HMMA.16816.F32 R64, R192, R170, R64 ;  /* 0x000000aac040723c */ /* 0x000fe20000001840 */
[----:B------:R-:W1:Y:S07]  /*b4f0*/  LDSM.16.M88.4 R168, [R201+0x3000] ;  /* 0x00300000c9a8783b */ /* 0x000e6e0000000200 */
[C---:B--2---:R-:W-:Y:S08]  /*b500*/  HMMA.16816.F32 R4, R196.reuse, R144, R4 ;  /* 0x00000090c404723c */ /* 0x044ff00000001804 */
[C---:B------:R-:W-:Y:S01]  /*b510*/  HMMA.16816.F32 R8, R196.reuse, R146, R8 ;  /* 0x00000092c408723c */ /* 0x040fe20000001808 */
[----:B------:R-:W2:Y:S01]  /*b520*/  LDSM.16.M88.4 R144, [R201+0x3800] ;  /* 0x00380000c990783b */ /* 0x000ea20000000200 */
[----:B------:R-:W-:Y:S05]  /*b530*/  DEPBAR.LE SB0, 0x0 ;  /* 0x000080000000791a */ /* 0x000fea0000000000 */
[----:B------:R-:W-:Y:S01]  /*b540*/  BAR.SYNC.DEFER_BLOCKING 0x0 ;  /* 0x0000000000007b1d */ /* 0x000fe20000010000 */
        /* <DEDUP_REMOVED lines=64> */
.L_x_1910:
[----:B------:R-:W-:-:S05]  /*b950*/  BRA.DIV ~URZ, `(.L_x_1882) ;  /* 0x000069327f007947 */ /* 0x000fca000b800000 */
[----:B------:R-:W3:Y:S01]  /*b960*/  SHFL.IDX PT, R146, R68, RZ, 0x181f ;  /* 0x00181fff44927589 */ /* 0x000ee200000e0000 */
[C---:B------:R-:W-:Y:S02]  /*b970*/  IADD3 R2, -R228.reuse, 0x10, RZ ;  /* 0x00000010e4027810 */ /* 0x040fe40007ffe1ff */
[----:B------:R-:W-:Y:S01]  /*b980*/  ISETP.NE.U32.AND P2, PT, R228, RZ, PT ;  /* 0x000000ffe400720c */ /* 0x000fe20003f45070 */
[----:B------:R-:W4:Y:S01]  /*b990*/  SHFL.IDX PT, R3, R68, 0x1, 0x181f ;  /* 0x00381f0044037f89 */ /* 0x000f2200000e0000 */
[----:B------:R-:W-:Y:S04]  /*b9a0*/  LOP3.LUT R2, R2, 0xf, RZ, 0xc0, !PT ;  /* 0x0000000f02027812 */ /* 0x000fe800078ec0ff */
[----:B---3--:R-:W-:Y:S04]  /*b9b0*/  IADD3 R148, P5, P4, R2, R146, R150 ;  /* 0x0000009202947210 */ /* 0x008fe80007cbe096 */
[--C-:B--2---:R-:W-:Y:S02]  /*b9c0*/  IADD3.X R149, RZ, R145, R69.reuse, P5, P4 ;  /* 0x00000091ff957210 */ /* 0x104fe40002fe8445 */
[----:B------:R-:W-:Y:S03]  /*b9d0*/  IADD3 R146, P4, R146, R151, RZ ;  /* 0x0000009792927210 */ /* 0x000fe60007f9e0ff */
[----:B------:R-:W-:Y:S01]  /*b9e0*/  @!PT LDS RZ, [RZ] ;  /* 0x00000000fffff984 */ /* 0x000fe20000000800 */
[----:B------:R2:W-:Y:S02]  /*b9f0*/  LDGSTS.E.BYPASS.LTC128B.128.ZFILL [R229+0x8100], [R148.64], P2 ;  /* 0x0810000094e57fae */ /* 0x0005e40009141d46 */
[----:B------:R-:W-:Y:S02]  /*ba00*/  IMAD.X R147, R145, 0x1, R144, P4 ;  /* 0x0000000191937824 */ /* 0x000fe400020e0690 */
[----:B------:R-:W3:Y:S04]  /*ba10*/  SHFL.IDX PT, R145, R0, 0x1, 0x181f ;  /* 0x00381f0000917f89 */ /* 0x000ee800000e0000 */
[----:B------:R4:W-:Y:S02]  /*ba20*/  LDGSTS.E.BYPASS.LTC128B.128 [R229+0xc100], [R146.64], !P0 ;  /* 0x0c10000092e57fae */ /* 0x0009e4000c101d46 */
[C---:B----4-:R-:W-:Y:S04]  /*ba30*/  IADD3 R146, P5, P4, R2.reuse, R3, R150 ;  /* 0x0000000302927210 */ /* 0x050fe80007cbe096 */
[--C-:B---3--:R-:W-:Y:S05]  /*ba40*/  IADD3.X R147, RZ, R145, R69.reuse, P5, P4 ;  /* 0x00000091ff937210 */ /* 0x108fea0002fe8445 */
[----:B------:R3:W-:Y:S02]  /*ba50*/  LDGSTS.E.BYPASS.LTC128B.128.ZFILL [R229+0x9100], [R146.64], P2 ;  /* 0x0910000092e57fae */ /* 0x0007e40009141d46 */
[----:B---3--:R-:W-:Y:S05]  /*ba60*/  IADD3 R146, P4, R3, R151, RZ ;  /* 0x0000009703927210 */ /* 0x008fea0007f9e0ff */
[----:B------:R-:W-:Y:S02]  /*ba70*/  IMAD.X R147, R145, 0x1, R144, P4 ;  /* 0x0000000191937824 */ /* 0x000fe400020e0690 */
[----:B------:R-:W3:Y:S04]  /*ba80*/  SHFL.IDX PT, R145, R68, 0x2, 0x181f ;  /* 0x00581f0044917f89 */ /* 0x000ee800000e0000 */
[----:B------:R4:W-:Y:S04]  /*ba90*/  LDGSTS.E.BYPASS.LTC128B.128 [R229+0xd100], [R146.64], !P0 ;  /* 0x0d10000092e57fae */ /* 0x0009e8000c101d46 */
[----:B------:R-:W-:Y:S01]  /*baa0*/  SHFL.IDX PT, R68, R68, 0x3, 0x181f ;  /* 0x00781f0044447f89 */ /* 0x000fe200000e0000 */
[----:B---3--:R-:W-:Y:S03]  /*bab0*/  IADD3 R2, P5, P4, R2, R145, R150 ;  /* 0x0000009102027210 */ /* 0x008fe60007cbe096 */
[----:B----4-:R-:W3:Y:S04]  /*bac0*/  SHFL.IDX PT, R146, R0, 0x2, 0x181f ;  /* 0x00581f0000927f89 */ /* 0x010ee800000e0000 */
[----:B-1----:R-:W1:Y:S01]  /*bad0*/  SHFL.IDX PT, R0, R0, 0x3, 0x181f ;  /* 0x00781f0000007f89 */ /* 0x002e6200000e0000 */
[----:B---3--:R-:W-:Y:S05]  /*bae0*/  IADD3.X R3, RZ, R146, R69, P5, P4 ;  /* 0x00000092ff037210 */ /* 0x008fea0002fe8445 */
[----:B------:R3:W-:Y:S02]  /*baf0*/  LDGSTS.E.BYPASS.LTC128B.128.ZFILL [R229+0xa100], [R2.64], P2 ;  /* 0x0a10000002e57fae */ /* 0x0007e40009141d46 */
[----:B---3--:R-:W-:Y:S05]  /*bb00*/  IADD3 R2, P2, R145, R151, RZ ;  /* 0x0000009791027210 */ /* 0x008fea0007f5e0ff */
[----:B------:R-:W-:Y:S05]  /*bb10*/  IMAD.X R3, R146, 0x1, R144, P2 ;  /* 0x0000000192037824 */ /* 0x000fea00010e0690 */
[----:B------:R2:W-:Y:S03]  /*bb20*/  LDGSTS.E.BYPASS.LTC128B.128 [R229+0xe100], [R2.64], !P0 ;  /* 0x0e10000002e57fae */ /* 0x0005e6000c101d46 */
.L_x_1911:
[C---:B-12---:R-:W-:Y:S02]  /*bb30*/  IADD3 R2, -R228.reuse, 0x10, RZ ;  /* 0x00000010e4027810 */ /* 0x046fe40007ffe1ff */
        /* <DEDUP_REMOVED lines=8> */
[----:B-1----:R-:W-:Y:S05]  /*bbc0*/  IADD3 R2, P2, R68, R151, RZ ;  /* 0x0000009744027210 */ /* 0x002fea0007f5e0ff */
[----:B------:R-:W-:Y:S05]  /*bbd0*/  IMAD.X R3, R0, 0x1, R144, P2 ;  /* 0x0000000100037824 */ /* 0x000fea00010e0690 */
[----:B------:R1:W-:Y:S03]  /*bbe0*/  LDGSTS.E.BYPASS.LTC128B.128 [R229+0xf100], [R2.64], !P0 ;  /* 0x0f10000002e57fae */ /* 0x0003e6000c101d46 */
.L_x_1880:
[----:B------:R-:W-:Y:S05]  /*bbf0*/  BSYNC B0 ;  /* 0x0000000000007941 */ /* 0x000fea0003800000 */
.L_x_1879:
        /* <DEDUP_REMOVED lines=73> */
.L_x_1912:
        /* <DEDUP_REMOVED lines=26> */
[----:B------:R-:W-:Y:S01]  /*c230*/  MOV R61, R57 ;  /* 0x00000039003d7202 */ /* 0x000fe20000000f00 */
        /* <DEDUP_REMOVED lines=13> */
[----:B------:R-:W-:Y:S01]  /*c310*/  MOV R65, R144 ;  /* 0x0000009000417202 */ /* 0x000fe20000000f00 */
[C---:B-1----:R-:W-:Y:S01]  /*c320*/  FFMA.FTZ R0, R2.reuse, R247, R4 ;  /* 0x000000f702007223 */ /* 0x042fe20000010004 */
[----:B------:R-:W1:Y:S01]  /*c330*/  MUFU.EX2 R144, R5 ;  /* 0x0000000500907308 */ /* 0x000e620000000800 */
[C---:B------:R-:W-:Y:S01]  /*c340*/  FMUL.FTZ R12, R2.reuse, R124 ;  /* 0x0000007c020c7220 */ /* 0x040fe20000410000 */
[----:B------:R-:W-:Y:S01]  /*c350*/  MOV R124, R64 ;  /* 0x00000040007c7202 */ /* 0x000fe20000000f00 */
[C---:B------:R-:W-:Y:S02]  /*c360*/  FMUL.FTZ R64, R2.reuse, R72 ;  /* 0x0000004802407220 */ /* 0x040fe40000410000 */
        /* <DEDUP_REMOVED lines=8> */
[C---:B------:R-:W-:Y:S01]  /*c3f0*/  FMUL.FTZ R21, R2.reuse, R117 ;  /* 0x0000007502157220 */ /* 0x040fe20000410000 */
[----:B------:R-:W-:Y:S01]  /*c400*/  MOV R117, R61 ;  /* 0x0000003d00757202 */ /* 0x000fe20000000f00 */
[C---:B------:R-:W-:Y:S01]  /*c410*/  FMUL.FTZ R24, R2.reuse, R112 ;  /* 0x0000007002187220 */ /* 0x040fe20000410000 */
[----:B------:R-:W2:Y:S01]  /*c420*/  MUFU.EX2 R9, R9 ;  /* 0x0000000900097308 */ /* 0x000ea20000000800 */
[C---:B------:R-:W-:Y:S02]  /*c430*/  FMUL.FTZ R25, R2.reuse, R113 ;  /* 0x0000007102197220 */ /* 0x040fe40000410000 */
[----:B------:R-:W-:Y:S02]  /*c440*/  FMUL.FTZ R28, R2, R108 ;  /* 0x0000006c021c7220 */ /* 0x000fe40000410000 */
[C---:B-1----:R-:W-:Y:S01]  /*c450*/  FADD.FTZ R5, R144.reuse, R0 ;  /* 0x0000000090057221 */ /* 0x042fe20000010000 */
[----:B------:R-:W-:Y:S01]  /*c460*/  F2FP.PACK_AB R144, R144, R4 ;  /* 0x000000049090723e */ /* 0x000fe200000000ff */
[C---:B------:R-:W-:Y:S02]  /*c470*/  FMUL.FTZ R4, R3.reuse, c[0x0][0x2d0] ;  /* 0x0000b40003047a20 */ /* 0x040fe40000410000 */
[----:B------:R-:W-:Y:S01]  /*c480*/  FADD.FTZ R0, -R3, R71 ;  /* 0x0000004703007221 */ /* 0x000fe20000010100 */
[----:B------:R-:W-:Y:S01]  /*c490*/  MUFU.EX2 R68, R68 ;  /* 0x0000004400447308 */ /* 0x000fe20000000800 */
[--C-:B------:R-:W-:Y:S02]  /*c4a0*/  FFMA.FTZ R147, R11, c[0x0][0x2d0], -R4.reuse ;  /* 0x0000b4000b937a23 */ /* 0x100fe40000010804 */
[----:B------:R-:W3:Y:S01]  /*c4b0*/  LDL.LU R11, [R1] ;  /* 0x00000000010b7983 */ /* 0x000ee20000300800 */
[----:B------:R-:W-:Y:S02]  /*c4c0*/  FMUL.FTZ R0, R0, c[0x0][0x2d0] ;  /* 0x0000b40000007a20 */ /* 0x000fe40000410000 */
[--C-:B------:R-:W-:Y:S02]  /*c4d0*/  FFMA.FTZ R66, R66, c[0x0][0x2d0], -R4.reuse ;  /* 0x0000b40042427a23 */ /* 0x100fe40000010804 */
[--C-:B------:R-:W-:Y:S02]  /*c4e0*/  FFMA.FTZ R67, R67, c[0x0][0x2d0], -R4.reuse ;  /* 0x0000b40043437a23 */ /* 0x100fe40000010804 */
[----:B------:R-:W1:Y:S01]  /*c4f0*/  MUFU.EX2 R0, R0 ;  /* 0x0000000000007308 */ /* 0x000e620000000800 */
[--C-:B------:R-:W-:Y:S01]  /*c500*/  FFMA.FTZ R70, R10, c[0x0][0x2d0], -R4.reuse ;  /* 0x0000b4000a467a23 */ /* 0x100fe20000010804 */
[----:B------:R-:W-:Y:S01]  /*c510*/  MOV R10, R60 ;  /* 0x0000003c000a7202 */ /* 0x000fe20000000f00 */
[--C-:B------:R-:W-:Y:S01]  /*c520*/  FFMA.FTZ R150, R14, c[0x0][0x2d0], -R4.reuse ;  /* 0x0000b4000e967a23 */ /* 0x100fe20000010804 */
[----:B--2---:R-:W-:Y:S01]  /*c530*/  F2FP.PACK_AB R146, R9, R8 ;  /* 0x000000080992723e */ /* 0x004fe200000000ff */
[--C-:B------:R-:W-:Y:S01]  /*c540*/  FFMA.FTZ R149, R15, c[0x0][0x2d0], -R4.reuse ;  /* 0x0000b4000f957a23 */ /* 0x100fe20000010804 */
[----:B------:R-:W-:Y:S01]  /*c550*/  MOV R120, R10 ;  /* 0x0000000a00787202 */ /* 0x000fe20000000f00 */
        /* <DEDUP_REMOVED lines=23> */
[----:B------:R-:W-:Y:S01]  /*c6d0*/  MOV R121, R59 ;  /* 0x0000003b00797202 */ /* 0x000fe20000000f00 */
        /* <DEDUP_REMOVED lines=8> */
[----:B------:R-:W-:Y:S01]  /*c760*/  FADD.FTZ R4, R8, R5 ;  /* 0x0000000508047221 */ /* 0x000fe20000010000 */
[----:B------:R-:W-:Y:S01]  /*c770*/  MUFU.EX2 R7, R7 ;  /* 0x0000000700077308 */ /* 0x000fe20000000800 */
[----:B------:R-:W-:Y:S01]  /*c780*/  FMUL.FTZ R5, R2, R133 ;  /* 0x0000008502057220 */ /* 0x000fe20000410000 */
[----:B------:R-:W-:Y:S01]  /*c790*/  MOV R133, R66 ;  /* 0x0000004200857202 */ /* 0x000fe20000000f00 */
[----:B-1----:R-:W-:Y:S02]  /*c7a0*/  FMUL.FTZ R66, R0, R74 ;  /* 0x0000004a00427220 */ /* 0x002fe40000410000 */
[----:B------:R-:W-:Y:S02]  /*c7b0*/  FADD.FTZ R148, R9, R4 ;  /* 0x0000000409947221 */ /* 0x000fe40000010000 */
[----:B------:R-:W-:Y:S01]  /*c7c0*/  FMUL.FTZ R4, R2, R132 ;  /* 0x0000008402047220 */ /* 0x000fe20000410000 */
[----:B------:R-:W-:Y:S01]  /*c7d0*/  MOV R132, R67 ;  /* 0x0000004300847202 */ /* 0x000fe20000000f00 */
[C---:B------:R-:W-:Y:S01]  /*c7e0*/  FMUL.FTZ R67, R0.reuse, R75 ;  /* 0x0000004b00437220 */ /* 0x040fe20000410000 */
[----:B------:R-:W-:Y:S01]  /*c7f0*/  MUFU.EX2 R158, R158 ;  /* 0x0000009e009e7308 */ /* 0x000fe20000000800 */
[----:B------:R-:W1:Y:S01]  /*c800*/  LDSM.16.MT88.4 R72, [R203] ;  /* 0x00000000cb48783b */ /* 0x000e620000004200 */
[C---:B------:R-:W-:Y:S02]  /*c810*/  FMUL.FTZ R34, R0.reuse, R106 ;  /* 0x0000006a00227220 */ /* 0x040fe40000410000 */
[----:B------:R-:W-:Y:S02]  /*c820*/  FMUL.FTZ R10, R0, R130 ;  /* 0x00000082000a7220 */ /* 0x000fe40000410000 */
[C---:B------:R-:W-:Y:S01]  /*c830*/  FMUL.FTZ R8, R2.reuse, R128 ;  /* 0x0000008002087220 */ /* 0x040fe20000410000 */
[----:B------:R-:W-:Y:S01]  /*c840*/  MOV R128, R63 ;  /* 0x0000003f00807202 */ /* 0x000fe20000000f00 */
[----:B------:R-:W-:Y:S01]  /*c850*/  FMUL.FTZ R9, R2, R129 ;  /* 0x0000008102097220 */ /* 0x000fe20000410000 */
[----:B------:R-:W-:Y:S01]  /*c860*/  MOV R129, R62 ;  /* 0x0000003e00817202 */ /* 0x000fe20000000f00 */
[----:B------:R-:W2:Y:S01]  /*c870*/  MUFU.EX2 R106, R70 ;  /* 0x00000046006a7308 */ /* 0x000ea20000000800 */
[C---:B------:R-:W-:Y:S02]  /*c880*/  FMUL.FTZ R14, R0.reuse, R126 ;  /* 0x0000007e000e7220 */ /* 0x040fe40000410000 */
[C---:B------:R-:W-:Y:S02]  /*c890*/  FMUL.FTZ R15, R0.reuse, R127 ;  /* 0x0000007f000f7220 */ /* 0x040fe40000410000 */
[C---:B------:R-:W-:Y:S02]  /*c8a0*/  FMUL.FTZ R18, R0.reuse, R122 ;  /* 0x0000007a00127220 */ /* 0x040fe40000410000 */
[C---:B------:R-:W-:Y:S02]  /*c8b0*/  FMUL.FTZ R19, R0.reuse, R123 ;  /* 0x0000007b00137220 */ /* 0x040fe40000410000 */
[C---:B------:R-:W-:Y:S01]  /*c8c0*/  FMUL.FTZ R22, R0.reuse, R118 ;  /* 0x0000007600167220 */ /* 0x040fe20000410000 */
[----:B------:R-:W4:Y:S01]  /*c8d0*/  MUFU.EX2 R70, R156 ;  /* 0x0000009c00467308 */ /* 0x000f220000000800 */
[C---:B------:R-:W-:Y:S02]  /*c8e0*/  FMUL.FTZ R23, R0.reuse, R119 ;  /* 0x0000007700177220 */ /* 0x040fe40000410000 */
[C---:B------:R-:W-:Y:S02]  /*c8f0*/  FMUL.FTZ R26, R0.reuse, R114 ;  /* 0x00000072001a7220 */ /* 0x040fe40000410000 */
[----:B------:R-:W-:Y:S02]  /*c900*/  FMUL.FTZ R27, R0, R115 ;  /* 0x00000073001b7220 */ /* 0x000fe40000410000 */
[----:B------:R-:W-:Y:S01]  /*c910*/  FMUL.FTZ R29, R2, R109 ;  /* 0x0000006d021d7220 */ /* 0x000fe20000410000 */
[----:B------:R-:W-:Y:S01]  /*c920*/  LDSM.16.MT88.4 R112, [R204+0x3800] ;  /* 0x00380000cc70783b */ /* 0x000fe20000004200 */
[C---:B------:R-:W-:Y:S01]  /*c930*/  FMUL.FTZ R30, R0.reuse, R110 ;  /* 0x0000006e001e7220 */ /* 0x040fe20000410000 */
[----:B------:R-:W-:Y:S01]  /*c940*/  MUFU.EX2 R157, R157 ;  /* 0x0000009d009d7308 */ /* 0x000fe20000000800 */
[C---:B------:R-:W-:Y:S02]  /*c950*/  FMUL.FTZ R31, R0.reuse, R111 ;  /* 0x0000006f001f7220 */ /* 0x040fe40000410000 */
[----:B------:R-:W-:Y:S01]  /*c960*/  FMUL.FTZ R35, R0, R107 ;  /* 0x0000006b00237220 */ /* 0x000fe20000410000 */
[----:B--2---:R-:W-:Y:S01]  /*c970*/  F2FP.PACK_AB R147, R116, R106 ;  /* 0x0000006a7493723e */ /* 0x004fe200000000ff */
        /* <DEDUP_REMOVED lines=13> */
[C---:B------:R-:W-:Y:S02]  /*ca50*/  FMUL.FTZ R46, R0.reuse, R94 ;  /* 0x0000005e002e7220 */ /* 0x040fe40000410000 */
[----:B------:R-:W-:Y:S02]  /*ca60*/  FMUL.FTZ R47, R0, R95 ;  /* 0x0000005f002f7220 */ /* 0x000fe40000410000 */
[C---:B------:R-:W-:Y:S01]  /*ca70*/  FMUL.FTZ R44, R2.reuse, R92 ;  /* 0x0000005c022c7220 */ /* 0x040fe20000410000 */
[----:B------:R-:W-:Y:S01]  /*ca80*/  MUFU.EX2 R150, R121 ;  /* 0x0000007900967308 */ /* 0x000fe20000000800 */
[C---:B------:R-:W-:Y:S02]  /*ca90*/  FMUL.FTZ R48, R2.reuse, R88 ;  /* 0x0000005802307220 */ /* 0x040fe40000410000 */
[----:B------:R-:W-:Y:S02]  /*caa0*/  FMUL.FTZ R49, R2, R89 ;  /* 0x0000005902317220 */ /* 0x000fe40000410000 */
[C---:B------:R-:W-:Y:S02]  /*cab0*/  FMUL.FTZ R50, R0.reuse, R90 ;  /* 0x0000005a00327220 */ /* 0x040fe40000410000 */
[----:B------:R-:W-:Y:S02]  /*cac0*/  FMUL.FTZ R51, R0, R91 ;  /* 0x0000005b00337220 */ /* 0x000fe40000410000 */
[----:B------:R-:W-:Y:S01]  /*cad0*/  FMUL.FTZ R53, R2, R85 ;  /* 0x0000005502357220 */ /* 0x000fe20000410000 */
[----:B------:R-:W-:Y:S01]  /*cae0*/  LDSM.16.MT88.4 R88, [R205+0x1800] ;  /* 0x00180000cd58783b */ /* 0x000fe20000004200 */
        /* <DEDUP_REMOVED lines=8> */
[C---:B------:R-:W-:Y:S02]  /*cb70*/  FMUL.FTZ R56, R2.reuse, R80 ;  /* 0x0000005002387220 */ /* 0x040fe40000410000 */
[C---:B------:R-:W-:Y:S02]  /*cb80*/  FMUL.FTZ R60, R2.reuse, R76 ;  /* 0x0000004c023c7220 */ /* 0x040fe40000410000 */
[----:B------:R-:W-:Y:S02]  /*cb90*/  FMUL.FTZ R61, R2, R77 ;  /* 0x0000004d023d7220 */ /* 0x000fe40000410000 */
[C---:B------:R-:W-:Y:S02]  /*cba0*/  FMUL.FTZ R62, R0.reuse, R78 ;  /* 0x0000004e003e7220 */ /* 0x040fe40000410000 */
[C---:B------:R-:W-:Y:S01]  /*cbb0*/  FMUL.FTZ R63, R0.reuse, R79 ;  /* 0x0000004f003f7220 */ /* 0x040fe20000410000 */
[----:B------:R-:W2:Y:S01]  /*cbc0*/  MUFU.EX2 R2, R155 ;  /* 0x0000009b00027308 */ /* 0x000ea20000000800 */
[----:B------:R-:W-:Y:S09]  /*cbd0*/  LDSM.16.MT88.4 R76, [R203+0x800] ;  /* 0x00080000cb4c783b */ /* 0x000ff20000004200 */
[----:B------:R5:W1:Y:S10]  /*cbe0*/  MUFU.EX2 R80, R154 ;  /* 0x0000009a00507308 */ /* 0x000a740000000800 */
[----:B------:R-:W1:Y:S10]  /*cbf0*/  MUFU.EX2 R110, R149 ;  /* 0x00000095006e7308 */ /* 0x000e740000000800 */
[----:B------:R-:W-:Y:S01]  /*cc00*/  MUFU.EX2 R149, R129 ;  /* 0x0000008100957308 */ /* 0x000fe20000000800 */
[----:B-----5:R-:W5:Y:S09]  /*cc10*/  LDL R154, [R1+0x4] ;  /* 0x00000400019a7983 */ /* 0x020f720000100800 */
        /* <DEDUP_REMOVED lines=10> */
[C---:B---3--:R-:W-:Y:S01]  /*ccc0*/  FFMA.FTZ R6, R0.reuse, R11, R145 ;  /* 0x0000000b00067223 */ /* 0x048fe20000010091 */
[C---:B------:R-:W-:Y:S01]  /*ccd0*/  F2FP.PACK_AB R145, R7.reuse, R145 ;  /* 0x000000910791723e */ /* 0x040fe200000000ff */
[C---:B------:R-:W-:Y:S02]  /*cce0*/  FMUL.FTZ R11, R0.reuse, R131 ;  /* 0x00000083000b7220 */ /* 0x040fe40000410000 */
[----:B------:R-:W-:Y:S02]  /*ccf0*/  FADD.FTZ R105, R7, R6 ;  /* 0x0000000607697221 */ /* 0x000fe40000010000 */
[C---:B------:R-:W-:Y:S02]  /*cd00*/  FMUL.FTZ R6, R0.reuse, R134 ;  /* 0x0000008600067220 */ /* 0x040fe40000410000 */
[----:B------:R-:W-:Y:S01]  /*cd10*/  FMUL.FTZ R7, R0, R135 ;  /* 0x0000008700077220 */ /* 0x000fe20000410000 */
[----:B------:R-:W-:Y:S01]  /*cd20*/  MUFU.EX2 R240, R240 ;  /* 0x000000f000f07308 */ /* 0x000fe20000000800 */
[----:B----4-:R-:W-:Y:S04]  /*cd30*/  FADD.FTZ R0, R70, R148 ;  /* 0x0000009446007221 */ /* 0x010fe80000010000 */
[----:B--2---:R-:W-:Y:S01]  /*cd40*/  FADD.FTZ R0, R2, R0 ;  /* 0x0000000002007221 */ /* 0x004fe20000010000 */
[C---:B-1----:R-:W-:Y:S04]  /*cd50*/  HMMA.16816.F32 R4, R144.reuse, R72, R4 ;  /* 0x000000489004723c */ /* 0x042fe80000001804 */
[----:B------:R1:W-:Y:S01]  /*cd60*/  MUFU.EX2 R148, R128 ;  /* 0x0000008000947308 */ /* 0x0003e20000000800 */
[----:B------:R-:W-:Y:S03]  /*cd70*/  FADD.FTZ R0, R80, R0 ;  /* 0x0000000050007221 */ /* 0x000fe60000010000 */
[C---:B------:R-:W-:Y:S01]  /*cd80*/  HMMA.16816.F32 R8, R144.reuse, R74, R8 ;  /* 0x0000004a9008723c */ /* 0x040fe20000001808 */
[----:B------:R-:W2:Y:S03]  /*cd90*/  LDSM.16.MT88.4 R72, [R205] ;  /* 0x00000000cd48783b */ /* 0x000ea60000004200 */
[C---:B------:R-:W-:Y:S02]  /*cda0*/  FADD.FTZ R0, R71.reuse, R0 ;  /* 0x0000000047007221 */ /* 0x040fe40000010000 */
[----:B------:R-:W-:Y:S10]  /*cdb0*/  MUFU.EX2 R241, R241 ;  /* 0x000000f100f17308 */ /* 0x000ff40000000800 */
[----:B------:R-:W-:Y:S01]  /*cdc0*/  MUFU.EX2 R242, R242 ;  /* 0x000000f200f27308 */ /* 0x000fe20000000800 */
[----:B-1----:R-:W-:Y:S09]  /*cdd0*/  LDSM.16.MT88.4 R128, [R203+0x3800] ;  /* 0x00380000cb80783b */ /* 0x002ff20000004200 */
[----:B------:R-:W-:Y:S10]  /*cde0*/  MUFU.EX2 R153, R247 ;  /* 0x000000f700997308 */ /* 0x000ff40000000800 */
[----:B------:R-:W-:Y:S01]  /*cdf0*/  MUFU.EX2 R109, R151 ;  /* 0x00000097006d7308 */ /* 0x000fe20000000800 */
[C---:B--2---:R-:W-:Y:S09]  /*ce00*/  HMMA.16816.F32 R12, R144.reuse, R72, R12 ;  /* 0x00000048900c723c */ /* 0x044ff2000000180c */
[----:B------:R-:W-:Y:S01]  /*ce10*/  MUFU.EX2 R151, R251 ;  /* 0x000000fb00977308 */ /* 0x000fe20000000800 */
[C---:B------:R-:W-:Y:S01]  /*ce20*/  HMMA.16816.F32 R16, R144.reuse, R74, R16 ;  /* 0x0000004a9010723c */ /* 0x040fe20000001810 */
[----:B------:R-:W1:Y:S08]  /*ce30*/  LDSM.16.MT88.4 R72, [R204] ;  /* 0x00000000cc48783b */ /* 0x000e700000004200 */
[----:B------:R-:W2:Y:S10]  /*ce40*/  MUFU.EX2 R108, R152 ;  /* 0x00000098006c7308 */ /* 0x000eb40000000800 */
[----:B------:R-:W-:Y:S01]  /*ce50*/  MUFU.EX2 R152, R248 ;  /* 0x000000f800987308 */ /* 0x000fe20000000800 */
[C---:B-1----:R-:W-:Y:S08]  /*ce60*/  HMMA.16816.F32 R20, R144.reuse, R72, R20 ;  /* 0x000000489014723c */ /* 0x042ff00000001814 */
[C---:B------:R-:W-:Y:S01]  /*ce70*/  HMMA.16816.F32 R24, R144.reuse, R74, R24 ;  /* 0x0000004a9018723c */ /* 0x040fe20000001818 */
[----:B------:R-:W1:Y:S07]  /*ce80*/  LDSM.16.MT88.4 R72, [R216] ;  /* 0x00000000d848783b */ /* 0x000e6e0000004200 */
[C---:B-1----:R-:W-:Y:S08]  /*ce90*/  HMMA.16816.F32 R28, R144.reuse, R72, R28 ;  /* 0x00000048901c723c */ /* 0x042ff0000000181c */
[C---:B------:R-:W-:Y:S01]  /*cea0*/  HMMA.16816.F32 R32, R144.reuse, R74, R32 ;  /* 0x0000004a9020723c */ /* 0x040fe20000001820 */
[----:B------:R-:W1:Y:S02]  /*ceb0*/  LDSM.16.MT88.4 R72, [R203+0x4000] ;  /* 0x00400000cb48783b */ /* 0x000e640000004200 */
[----:B-----5:R-:W-:Y:S05]  /*cec0*/  ISETP.GT.AND P0, PT, R232, R154, PT ;  /* 0x0000009ae800720c */ /* 0x020fea0003f04270 */
        /* <DEDUP_REMOVED lines=15> */
[----:B------:R-:W3:Y:S02]  /*cfc0*/  LDSM.16.MT88.4 R80, [R205+0x800] ;  /* 0x00080000cd50783b */ /* 0x000ee40000004200 */
[----:B------:R-:W4:Y:S01]  /*cfd0*/  MUFU.EX2 R2, R163 ;  /* 0x000000a300027308 */ /* 0x000f220000000800 */
[----:B--2---:R-:W-:Y:S02]  /*cfe0*/  F2FP.PACK_AB R75, R108, R109 ;  /* 0x0000006d6c4b723e */ /* 0x004fe400000000ff */
[----:B------:R-:W-:Y:S05]  /*cff0*/  F2FP.PACK_AB R145, R148, R149 ;  /* 0x000000959491723e */ /* 0x000fea00000000ff */
[C---:B------:R-:W-:Y:S02]  /*d000*/  HMMA.16816.F32 R4, R72.reuse, R76, R4 ;  /* 0x0000004c4804723c */ /* 0x040fe40000001804 */
[----:B------:R-:W2:Y:S03]  /*d010*/  MUFU.EX2 R71, R161 ;  /* 0x000000a100477308 */ /* 0x000ea60000000800 */
[----:B-1----:R-:W-:Y:S03]  /*d020*/  FADD.FTZ R0, R70, R0 ;  /* 0x0000000046007221 */ /* 0x002fe60000010000 */
[C---:B------:R-:W-:Y:S01]  /*d030*/  HMMA.16816.F32 R8, R72.reuse, R78, R8 ;  /* 0x0000004e4808723c */ /* 0x040fe20000001808 */
[----:B------:R-:W1:Y:S03]  /*d040*/  LDSM.16.MT88.4 R76, [R204+0x800] ;  /* 0x00080000cc4c783b */ /* 0x000e660000004200 */
[----:B------:R-:W-:Y:S01]  /*d050*/  MUFU.EX2 R144, R125 ;  /* 0x0000007d00907308 */ /* 0x000fe20000000800 */
[----:B----4-:R-:W-:Y:S04]  /*d060*/  FADD.FTZ R0, R2, R0 ;  /* 0x0000000002007221 */ /* 0x010fe80000010000 */
[----:B------:R-:W-:Y:S05]  /*d070*/  FADD.FTZ R0, R84, R0 ;  /* 0x0000000054007221 */ /* 0x000fea0000010000 */
[----:B------:R-:W-:Y:S01]  /*d080*/  MUFU.EX2 R146, R124 ;  /* 0x0000007c00927308 */ /* 0x000fe20000000800 */
[C---:B--2---:R-:W-:Y:S01]  /*d090*/  FADD.FTZ R0, R71.reuse, R0 ;  /* 0x0000000047007221 */ /* 0x044fe20000010000 */
        /* <DEDUP_REMOVED lines=31> */
[----:B------:R-:W5:Y:S07]  /*d290*/  LDSM.16.MT88.4 R76, [R206+0x1000] ;  /* 0x00100000ce4c783b */ /* 0x000f6e0000004200 */
[C---:B--2---:R-:W-:Y:S04]  /*d2a0*/  HMMA.16816.F32 R12, R72.reuse, R80, R12 ;  /* 0x00000050480c723c */ /* 0x044fe8000000180c */
[----:B----4-:R-:W-:Y:S04]  /*d2b0*/  FADD.FTZ R0, R70, R0 ;  /* 0x0000000046007221 */ /* 0x010fe80000010000 */
        /* <DEDUP_REMOVED lines=40> */
[C---:B-----5:R-:W-:Y:S04]  /*d540*/  FADD.FTZ R0, R71.reuse, R0 ;  /* 0x0000000047007221 */ /* 0x060fe80000010000 */
        /* <DEDUP_REMOVED lines=28> */
[C---:B-----5:R-:W-:Y:S03]  /*d710*/  FADD.FTZ R0, R71.reuse, R0 ;  /* 0x0000000047007221 */ /* 0x060fe60000010000 */
        /* <DEDUP_REMOVED lines=27> */
[----:B--2---:R-:W-:Y:S04]  /*d8d0*/  FADD.FTZ R0, R70, R0 ;  /* 0x0000000046007221 */ /* 0x004fe80000010000 */
[C---:B-1----:R-:W-:Y:S04]  /*d8e0*/  HMMA.16816.F32 R52, R72.reuse, R92, R52 ;  /* 0x0000005c4834723c */ /* 0x042fe80000001834 */
[----:B------:R-:W-:Y:S04]  /*d8f0*/  FADD.FTZ R0, R104, R0 ;  /* 0x0000000068007221 */ /* 0x000fe80000010000 */
[C---:B------:R-:W-:Y:S01]  /*d900*/  HMMA.16816.F32 R56, R72.reuse, R94, R56 ;  /* 0x0000005e4838723c */ /* 0x040fe20000001838 */
[----:B------:R-:W1:Y:S03]  /*d910*/  LDSM.16.MT88.4 R92, [R204+0x2800] ;  /* 0x00280000cc5c783b */ /* 0x000e660000004200 */
[----:B----4-:R-:W-:Y:S04]  /*d920*/  FADD.FTZ R0, R2, R0 ;  /* 0x0000000002007221 */ /* 0x010fe80000010000 */
        /* <DEDUP_REMOVED lines=16> */
[----:B------:R-:W-:Y:S03]  /*da30*/  MUFU.EX2 R70, R132 ;  /* 0x0000008400467308 */ /* 0x000fe60000000800 */
[----:B------:R-:W-:Y:S03]  /*da40*/  F2FP.PACK_AB R73, R152, R153 ;  /* 0x000000999849723e */ /* 0x000fe600000000ff */
[----:B------:R-:W-:Y:S01]  /*da50*/  F2FP.PACK_AB R74, R2, R104 ;  /* 0x00000068024a723e */ /* 0x000fe200000000ff */
[C---:B----4-:R-:W-:Y:S03]  /*da60*/  HMMA.16816.F32 R36, R76.reuse, R88, R36 ;  /* 0x000000584c24723c */ /* 0x050fe60000001824 */
[----:B------:R-:W1:Y:S01]  /*da70*/  MUFU.EX2 R2, R120 ;  /* 0x0000007800027308 */ /* 0x000e620000000800 */
[----:B------:R-:W-:Y:S04]  /*da80*/  F2FP.PACK_AB R75, R150, R151 ;  /* 0x00000097964b723e */ /* 0x000fe800000000ff */
[C---:B------:R-:W-:Y:S01]  /*da90*/  HMMA.16816.F32 R40, R76.reuse, R90, R40 ;  /* 0x0000005a4c28723c */ /* 0x040fe20000001828 */
[----:B------:R-:W2:Y:S04]  /*daa0*/  LDSM.16.MT88.4 R88, [R203+0x3000] ;  /* 0x00300000cb58783b */ /* 0x000ea80000004200 */
[----:B------:R-:W4:Y:S03]  /*dab0*/  MUFU.EX2 R71, R133 ;  /* 0x0000008500477308 */ /* 0x000f260000000800 */
[C---:B------:R-:W-:Y:S08]  /*dac0*/  HMMA.16816.F32 R44, R76.reuse, R96, R44 ;  /* 0x000000604c2c723c */ /* 0x040ff0000000182c */
[C---:B------:R-:W-:Y:S01]  /*dad0*/  HMMA.16816.F32 R48, R76.reuse, R98, R48 ;  /* 0x000000624c30723c */ /* 0x040fe20000001830 */
[----:B------:R-:W-:Y:S03]  /*dae0*/  LDSM.16.MT88.4 R96, [R206+0x3000] ;  /* 0x00300000ce60783b */ /* 0x000fe60000004200 */
[----:B-1----:R-:W-:Y:S04]  /*daf0*/  FADD.FTZ R0, R2, R0 ;  /* 0x0000000002007221 */ /* 0x002fe80000010000 */
[C---:B-----5:R-:W-:Y:S01]  /*db00*/  HMMA.16816.F32 R52, R76.reuse, R80, R52 ;  /* 0x000000504c34723c */ /* 0x060fe20000001834 */
[----:B------:R-:W-:Y:S03]  /*db10*/  LDSM.16.MT88.4 R120, [R205+0x3800] ;  /* 0x00380000cd78783b */ /* 0x000fe60000004200 */
[C---:B------:R-:W-:Y:S01]  /*db20*/  FADD.FTZ R0, R144.reuse, R0 ;  /* 0x0000000090007221 */ /* 0x040fe20000010000 */
[----:B------:R-:W-:Y:S01]  /*db30*/  F2FP.PACK_AB R144, R144, R2 ;  /* 0x000000029090723e */ /* 0x000fe200000000ff */
[----:B------:R-:W-:Y:S01]  /*db40*/  FADD.FTZ R2, R106, R105 ;  /* 0x000000696a027221 */ /* 0x000fe20000010000 */
[----:B----4-:R-:W-:Y:S01]  /*db50*/  F2FP.PACK_AB R147, R70, R71 ;  /* 0x000000474693723e */ /* 0x010fe200000000ff */
[C---:B------:R-:W-:Y:S01]  /*db60*/  HMMA.16816.F32 R56, R76.reuse, R82, R56 ;  /* 0x000000524c38723c */ /* 0x040fe20000001838 */
[----:B------:R-:W1:Y:S03]  /*db70*/  LDSM.16.MT88.4 R80, [R204+0x3000] ;  /* 0x00300000cc50783b */ /* 0x000e660000004200 */
[----:B------:R-:W-:Y:S01]  /*db80*/  FADD.FTZ R0, R146, R0 ;  /* 0x0000000092007221 */ /* 0x000fe20000010000 */
[C---:B------:R-:W-:Y:S03]  /*db90*/  F2FP.PACK_AB R146, R68.reuse, R146 ;  /* 0x000000924492723e */ /* 0x040fe600000000ff */
[C---:B---3--:R-:W-:Y:S01]  /*dba0*/  HMMA.16816.F32 R60, R76.reuse, R84, R60 ;  /* 0x000000544c3c723c */ /* 0x048fe2000000183c */
[----:B------:R-:W-:Y:S03]  /*dbb0*/  LDSM.16.MT88.4 R104, [R206+0x3800] ;  /* 0x00380000ce68783b */ /* 0x000fe60000004200 */
[----:B------:R-:W-:Y:S02]  /*dbc0*/  FADD.FTZ R247, R68, R0 ;  /* 0x0000000044f77221 */ /* 0x000fe40000010000 */
[----:B------:R-:W-:Y:S02]  /*dbd0*/  FADD.FTZ R0, R116, R2 ;  /* 0x0000000274007221 */ /* 0x000fe40000010000 */
[----:B------:R-:W-:Y:S01]  /*dbe0*/  HMMA.16816.F32 R64, R76, R86, R64 ;  /* 0x000000564c40723c */ /* 0x000fe20000001840 */
[----:B------:R-:W3:Y:S03]  /*dbf0*/  LDSM.16.MT88.4 R76, [R205+0x7000] ;  /* 0x00700000cd4c783b */ /* 0x000ee60000004200 */
[----:B------:R-:W-:Y:S04]  /*dc00*/  FADD.FTZ R0, R111, R0 ;  /* 0x000000006f007221 */ /* 0x000fe80000010000 */
[C---:B--2---:R-:W-:Y:S01]  /*dc10*/  HMMA.16816.F32 R4, R72.reuse, R88, R4 ;  /* 0x000000584804723c */ /* 0x044fe20000001804 */
[----:B------:R-:W2:Y:S04]  /*dc20*/  LDSM.16.MT88.4 R84, [R204+0x7000] ;  /* 0x00700000cc54783b */ /* 0x000ea80000004200 */
        /* <DEDUP_REMOVED lines=57> */
[----:B------:R-:W-:Y:S02]  /*dfc0*/  IADD3 R0, R232, -0x1, RZ ;  /* 0xffffffffe8007810 */ /* 0x000fe40007ffe0ff */
[----:B------:R-:W-:Y:S01]  /*dfd0*/  MOV R71, R3 ;  /* 0x0000000300477202 */ /* 0x000fe20000000f00 */
        /* <DEDUP_REMOVED lines=12> */
.L_x_1877:
[----:B------:R-:W-:Y:S05]  /*e0a0*/  BRA.DIV ~URZ, `(.L_x_1885) ;  /* 0x000047b27f007947 */ /* 0x000fea000b800000 */
[----:B------:R1:W2:Y:S02]  /*e0b0*/  SHFL.BFLY PT, R4, R247, 0x2, 0x1f ;  /* 0x0c401f00f7047f89 */ /* 0x0002a400000e0000 */
.L_x_1913:
        /* <DEDUP_REMOVED lines=8> */
.L_x_1914:
        /* <DEDUP_REMOVED lines=52> */
[----:B------:R-:W-:Y:S01]  /*e480*/  FMUL.FTZ R126, R0, R126 ;  /* 0x0000007e007e7220 */ /* 0x000fe20000410000 */
        /* <DEDUP_REMOVED lines=32> */
.L_x_1858:
        /* <DEDUP_REMOVED lines=19> */
.L_x_1888:
[----:B--2---:R-:W-:Y:S05]  /*e7c0*/  BSYNC B0 ;  /* 0x0000000000007941 */ /* 0x004fea0003800000 */
.L_x_1887:
        /* <DEDUP_REMOVED lines=15> */
[----:B-1----:R-:W-:Y:S05]  /*e8c0*/  CALL.REL.NOINC `($__internal_29_$__cuda_sm70_shflsync_idx_p) ;  /* 0x000041d000007944 */ /* 0x002fea0003c00000 */
.L_x_1891:
        /* <DEDUP_REMOVED lines=187> */
.L_x_1893:
[----:B------:R-:W-:Y:S05]  /*f480*/  BSYNC B0 ;  /* 0x0000000000007941 */ /* 0x000fea0003800000 */
.L_x_1892:
        /* <DEDUP_REMOVED lines=68> */
.L_x_1890:
        /* <DEDUP_REMOVED lines=44> */
.L_x_1894:
[----:B------:R-:W-:Y:S05]  /*fb90*/  BSYNC B1 ;  /* 0x0000000000017941 */ /* 0x000fea0003800000 */
.L_x_1889:
        /* <DEDUP_REMOVED lines=10> */
.L_x_1915:
[----:B------:R-:W-:Y:S01]  /*fc40*/  WARPSYNC 0xffffffff ;  /* 0xffffffff00007948 */ /* 0x000fe20003800000 */
[----:B------:R-:W-:Y:S06]  /*fc50*/  BAR.SYNC.DEFER_BLOCKING 0x4, 0x100 ;  /* 0x0104000000007b1d */ /* 0x000fec0000010000 */
[----:B---3--:R3:W-:Y:S04]  /*fc60*/  STL [R1+0x4c], R0 ;  /* 0x00004c0001007387 */ /* 0x0087e80000100800 */
[----:B------:R3:W-:Y:S04]  /*fc70*/  @!P6 STS [0x10100], R18 ;  /* 0x01010012ff00e388 */ /* 0x0007e80000000800 */
[----:B------:R-:W-:Y:S06]  /*fc80*/  BAR.ARV 0x5, 0x100 ;  /* 0x0144000000007b1d */ /* 0x000fec0000002000 */
.L_x_1895:
[----:B--23--:R-:W2:Y:S02]  /*fc90*/  LDL R0, [R1+0x4c] ;  /* 0x00004c0001007983 */ /* 0x00cea40000100800 */
[----:B--2---:R-:W-:-:S13]  /*fca0*/  ISETP.GE.AND P0, PT, R0, c[0x0][0x538], PT ;  /* 0x00014e0000007a0c */ /* 0x004fda0003f06270 */
[----:B-1--45:R-:W-:Y:S01]  /*fcb0*/  @P0 CALL.REL.NOINC `(.L_x_1897) ;  /* 0x0000001000000944 */ /* 0x032fe20003c00000 */
[----:B------:R-:W-:Y:S05]  /*fcc0*/  BRA `(.L_x_1898) ;  /* 0xffff0d5000007947 */ /* 0x000fea000383ffff */
.L_x_1897:
[----:B------:R-:W-:Y:S05]  /*fcd0*/  EXIT ;  /* 0x000000000000794d */ /* 0x000fea0003800000 */
.L_x_1861:
[----:B------:R-:W-:Y:S01]  /*fce0*/  IMAD.MOV.U32 R235, RZ, RZ, R0 ;  /* 0x000000ffffeb7224 */ /* 0x000fe200078e0000 */
[----:B------:R-:W-:Y:S01]  /*fcf0*/  MOV R236, RZ ;  /* 0x000000ff00ec7202 */ /* 0x000fe20000000f00 */
[----:B------:R-:W-:Y:S01]  /*fd00*/  IMAD.MOV.U32 R3, RZ, RZ, 0x181f ;  /* 0x0000181fff037424 */ /* 0x000fe200078e00ff */
[----:B------:R-:W-:Y:S02]  /*fd10*/  MOV R2, 0xfd30 ;  /* 0x0000fd3000027802 */ /* 0x000fe40000000f00 */
[----:B------:R-:W-:Y:S05]  /*fd20*/  CALL.REL.NOINC `($__internal_29_$__cuda_sm70_shflsync_idx_p) ;  /* 0x00002d7000007944 */ /* 0x000fea0003c00000 */
[----:B------:R-:W-:Y:S01]  /*fd30*/  MOV R10, R236 ;  /* 0x000000ec000a7202 */ /* 0x000fe20000000f00 */
[----:B------:R-:W-:Y:S05]  /*fd40*/  BRA `(.L_x_1899) ;  /* 0xffff363000007947 */ /* 0x000fea000383ffff */
.L_x_1862:
[----:B------:R-:W-:Y:S01]  /*fd50*/  IMAD.MOV.U32 R235, RZ, RZ, R6 ;  /* 0x000000ffffeb7224 */ /* 0x000fe200078e0006 */
[----:B------:R-:W-:Y:S01]  /*fd60*/  MOV R236, RZ ;  /* 0x000000ff00ec7202 */ /* 0x000fe20000000f00 */
[----:B------:R-:W-:Y:S01]  /*fd70*/  IMAD.MOV.U32 R3, RZ, RZ, 0x181f ;  /* 0x0000181fff037424 */ /* 0x000fe200078e00ff */
[----:B------:R-:W-:Y:S02]  /*fd80*/  MOV R2, 0xfda0 ;  /* 0x0000fda000027802 */ /* 0x000fe40000000f00 */
[----:B-12---:R-:W-:Y:S05]  /*fd90*/  CALL.REL.NOINC `($__internal_29_$__cuda_sm70_shflsync_idx_p) ;  /* 0x00002d0000007944 */ /* 0x006fea0003c00000 */
[----:B------:R-:W-:Y:S01]  /*fda0*/  ISETP.GE.AND P2, PT, R233, c[0x0][0x1d4], PT ;  /* 0x00007500e9007a0c */ /* 0x000fe20003f46270 */
[----:B------:R-:W-:Y:S01]  /*fdb0*/  IMAD.MOV.U32 R235, RZ, RZ, R0 ;  /* 0x000000ffffeb7224 */ /* 0x000fe200078e0000 */
[----:B------:R-:W-:Y:S02]  /*fdc0*/  IADD3 R2, P0, R236, R163, RZ ;  /* 0x000000a3ec027210 */ /* 0x000fe40007f1e0ff */
        /* <DEDUP_REMOVED lines=9> */
[----:B------:R-:W-:-:S04]  /*fe60*/  IMAD.MOV.U32 R236, RZ, RZ, 0x1 ;  /* 0x00000001ffec7424 */ /* 0x000fc800078e00ff */
[----:B------:R-:W-:-:S05]  /*fe70*/  IMAD.X R3, R10, 0x1, R5, P5 ;  /* 0x000000010a037824 */ /* 0x000fca00028e0605 */
[----:B------:R1:W-:Y:S02]  /*fe80*/  LDGSTS.E.BYPASS.LTC128B.128 [R229+0xc100], [R2.64], !P0 ;  /* 0x0c10000002e57fae */ /* 0x0003e4000c101d46 */
[----:B-1----:R-:W-:Y:S01]  /*fe90*/  IMAD.MOV.U32 R3, RZ, RZ, 0x181f ;  /* 0x0000181fff037424 */ /* 0x002fe200078e00ff */
[----:B------:R-:W-:Y:S02]  /*fea0*/  MOV R2, 0xfec0 ;  /* 0x0000fec000027802 */ /* 0x000fe40000000f00 */
[----:B------:R-:W-:Y:S05]  /*feb0*/  CALL.REL.NOINC `($__internal_29_$__cuda_sm70_shflsync_idx_p) ;  /* 0x00002be000007944 */ /* 0x000fea0003c00000 */
[----:B------:R-:W-:Y:S01]  /*fec0*/  IMAD.MOV.U32 R9, RZ, RZ, R236 ;  /* 0x000000ffff097224 */ /* 0x000fe200078e00ec */
[----:B------:R-:W-:Y:S01]  /*fed0*/  MOV R236, 0x1 ;  /* 0x0000000100ec7802 */ /* 0x000fe20000000f00 */
[----:B------:R-:W-:Y:S01]  /*fee0*/  IMAD.MOV.U32 R235, RZ, RZ, R6 ;  /* 0x000000ffffeb7224 */ /* 0x000fe200078e0006 */
[----:B------:R-:W-:Y:S02]  /*fef0*/  MOV R3, 0x181f ;  /* 0x0000181f00037802 */ /* 0x000fe40000000f00 */
[----:B------:R-:W-:Y:S02]  /*ff00*/  MOV R2, 0xff20 ;  /* 0x0000ff2000027802 */ /* 0x000fe40000000f00 */
[----:B------:R-:W-:Y:S05]  /*ff10*/  CALL.REL.NOINC `($__internal_29_$__cuda_sm70_shflsync_idx_p) ;  /* 0x00002b8000007944 */ /* 0x000fea0003c00000 */
        /* <DEDUP_REMOVED lines=19> */
[----:B-1----:R-:W-:Y:S05]  /*10050*/  CALL.REL.NOINC `($__internal_29_$__cuda_sm70_shflsync_idx_p) ;  /* 0x00002a4000007944 */ /* 0x002fea0003c00000 */
        /* <DEDUP_REMOVED lines=32> */
[----:B------:R-:W-:Y:S01]  /*10260*/  MOV R2, R236 ;  /* 0x000000ec00027202 */ /* 0x000fe20000000f00 */
[----:B------:R-:W-:Y:S05]  /*10270*/  BRA `(.L_x_1900) ;  /* 0xffff32e000007947 */ /* 0x000fea000383ffff */
.L_x_1863:
[----:B------:R-:W-:Y:S01]  /*10280*/  IMAD.MOV.U32 R235, RZ, RZ, R4 ;  /* 0x000000ffffeb7224 */ /* 0x000fe200078e0004 */
[----:B------:R-:W-:Y:S01]  /*10290*/  MOV R236, RZ ;  /* 0x000000ff00ec7202 */ /* 0x000fe20000000f00 */
[----:B------:R-:W-:Y:S01]  /*102a0*/  IMAD.MOV.U32 R3, RZ, RZ, 0x1c1f ;  /* 0x00001c1fff037424 */ /* 0x000fe200078e00ff */
[----:B------:R-:W-:-:S02]  /*102b0*/  MOV R2, 0x102d0 ;  /* 0x000102d000027802 */ /* 0x000fc40000000f00 */
[----:B------:R-:W-:Y:S05]  /*102c0*/  CALL.REL.NOINC `($__internal_29_$__cuda_sm70_shflsync_idx_p) ;  /* 0x000027d000007944 */ /* 0x000fea0003c00000 */
[----:B------:R-:W-:Y:S01]  /*102d0*/  MOV R0, R236 ;  /* 0x000000ec00007202 */ /* 0x000fe20000000f00 */
[----:B------:R-:W-:Y:S05]  /*102e0*/  BRA `(.L_x_1901) ;  /* 0xffff347000007947 */ /* 0x000fea000383ffff */
.L_x_1864:
[----:B------:R-:W-:Y:S01]  /*102f0*/  IMAD.MOV.U32 R235, RZ, RZ, R4 ;  /* 0x000000ffffeb7224 */ /* 0x000fe200078e0004 */
[----:B------:R-:W-:Y:S01]  /*10300*/  MOV R236, 0x1 ;  /* 0x0000000100ec7802 */ /* 0x000fe20000000f00 */
[----:B------:R-:W-:Y:S01]  /*10310*/  IMAD.MOV.U32 R3, RZ, RZ, 0x1c1f ;  /* 0x00001c1fff037424 */ /* 0x000fe200078e00ff */
[----:B------:R-:W-:-:S02]  /*10320*/  MOV R2, 0x10340 ;  /* 0x0001034000027802 */ /* 0x000fc40000000f00 */
[----:B-1----:R-:W-:Y:S05]  /*10330*/  CALL.REL.NOINC `($__internal_29_$__cuda_sm70_shflsync_idx_p) ;  /* 0x0000276000007944 */ /* 0x002fea0003c00000 */
[----:B------:R-:W-:Y:S01]  /*10340*/  IMAD.IADD R5, R5, 0x1, R236 ;  /* 0x0000000105057824 */ /* 0x000fe200078e02ec */
[----:B------:R-:W-:Y:S01]  /*10350*/  FMNMX.FTZ R69, R7, R9, !PT ;  /* 0x0000000907457209 */ /* 0x000fe20007810000 */
[----:B------:R-:W-:Y:S01]  /*10360*/  IMAD.MOV.U32 R0, RZ, RZ, 0x2 ;  /* 0x00000002ff007424 */ /* 0x000fe200078e00ff */
[----:B------:R-:W-:-:S02]  /*10370*/  MOV R2, 0x10b80 ;  /* 0x00010b8000027802 */ /* 0x000fc40000000f00 */
        /* <DEDUP_REMOVED lines=13> */
[----:B------:R-:W-:Y:S02]  /*10450*/  FMNMX.FTZ R12, R10, R12, !PT ;  /* 0x0000000c0a0c7209 */ /* 0x000fe40007810000 */
[----:B------:R-:W-:Y:S02]  /*10460*/  FMNMX.FTZ R69, R16, R69, !PT ;  /* 0x0000004510457209 */ /* 0x000fe40007810000 */
[----:B------:R-:W-:Y:S02]  /*10470*/  ISETP.GT.AND P0, PT, R6, 0x11, PT ;  /* 0x000000110600780c */ /* 0x000fe40003f04270 */
[----:B------:R-:W-:Y:S02]  /*10480*/  FSEL R14, R102, -INF , P2 ;  /* 0xff800000660e7808 */ /* 0x000fe40001000000 */
[----:B------:R-:W-:-:S02]  /*10490*/  FMNMX.FTZ R12, R15, R12, !PT ;  /* 0x0000000c0f0c7209 */ /* 0x000fc40007810000 */
[----:B------:R-:W-:Y:S02]  /*104a0*/  FMNMX.FTZ R69, R17, R69, !PT ;  /* 0x0000004511457209 */ /* 0x000fe40007810000 */
[----:B------:R-:W-:Y:S02]  /*104b0*/  FSEL R19, R103, -INF , P0 ;  /* 0xff80000067137808 */ /* 0x000fe40000000000 */
[----:B------:R-:W-:Y:S02]  /*104c0*/  ISETP.GT.AND P2, PT, R6, 0x18, PT ;  /* 0x000000180600780c */ /* 0x000fe40003f44270 */
[----:B------:R-:W-:Y:S02]  /*104d0*/  FMNMX.FTZ R12, R14, R12, !PT ;  /* 0x0000000c0e0c7209 */ /* 0x000fe40007810000 */
[----:B------:R-:W-:Y:S02]  /*104e0*/  FMNMX.FTZ R69, R18, R69, !PT ;  /* 0x0000004512457209 */ /* 0x000fe40007810000 */
[----:B------:R-:W-:-:S02]  /*104f0*/  ISETP.GT.AND P0, PT, R6, 0x19, PT ;  /* 0x000000190600780c */ /* 0x000fc40003f04270 */
[----:B------:R-:W-:Y:S02]  /*10500*/  FSEL R20, R90, -INF , P2 ;  /* 0xff8000005a147808 */ /* 0x000fe40001000000 */
[----:B------:R-:W-:Y:S02]  /*10510*/  FMNMX.FTZ R12, R19, R12, !PT ;  /* 0x0000000c130c7209 */ /* 0x000fe40007810000 */
[----:B------:R-:W-:Y:S02]  /*10520*/  FMNMX.FTZ R69, R21, R69, !PT ;  /* 0x0000004515457209 */ /* 0x000fe40007810000 */
[----:B------:R-:W-:Y:S02]  /*10530*/  FSEL R32, R91, -INF , P0 ;  /* 0xff8000005b207808 */ /* 0x000fe40000000000 */
[----:B------:R-:W-:Y:S02]  /*10540*/  ISETP.GT.AND P2, PT, R6, 0x20, PT ;  /* 0x000000200600780c */ /* 0x000fe40003f44270 */
[----:B------:R-:W-:-:S02]  /*10550*/  FMNMX.FTZ R12, R20, R12, !PT ;  /* 0x0000000c140c7209 */ /* 0x000fc40007810000 */
[----:B------:R-:W-:Y:S02]  /*10560*/  FMNMX.FTZ R69, R121, R69, !PT ;  /* 0x0000004579457209 */ /* 0x000fe40007810000 */
[----:B------:R-:W-:Y:S02]  /*10570*/  ISETP.GT.AND P0, PT, R6, 0x21, PT ;  /* 0x000000210600780c */ /* 0x000fe40003f04270 */
[----:B------:R-:W-:Y:S02]  /*10580*/  FSEL R71, R78, -INF , P2 ;  /* 0xff8000004e477808 */ /* 0x000fe40001000000 */
[----:B------:R-:W-:Y:S02]  /*10590*/  FMNMX.FTZ R12, R32, R12, !PT ;  /* 0x0000000c200c7209 */ /* 0x000fe40007810000 */
[----:B------:R-:W-:Y:S02]  /*105a0*/  FMNMX.FTZ R69, R120, R69, !PT ;  /* 0x0000004578457209 */ /* 0x000fe40007810000 */
[----:B------:R-:W-:-:S02]  /*105b0*/  FSEL R70, R79, -INF , P0 ;  /* 0xff8000004f467808 */ /* 0x000fc40000000000 */
[C---:B------:R-:W-:Y:S02]  /*105c0*/  ISETP.GT.AND P2, PT, R6.reuse, 0x28, PT ;  /* 0x000000280600780c */ /* 0x040fe40003f44270 */
[----:B------:R-:W-:Y:S02]  /*105d0*/  FMNMX.FTZ R12, R71, R12, !PT ;  /* 0x0000000c470c7209 */ /* 0x000fe40007810000 */
[----:B------:R-:W-:Y:S02]  /*105e0*/  FMNMX.FTZ R69, R117, R69, !PT ;  /* 0x0000004575457209 */ /* 0x000fe40007810000 */
[----:B------:R-:W-:Y:S02]  /*105f0*/  ISETP.GT.AND P0, PT, R6, 0x29, PT ;  /* 0x000000290600780c */ /* 0x000fe40003f04270 */
[----:B------:R-:W-:Y:S02]  /*10600*/  FSEL R57, R74, -INF , P2 ;  /* 0xff8000004a397808 */ /* 0x000fe40001000000 */
[----:B------:R-:W-:-:S02]  /*10610*/  FMNMX.FTZ R12, R70, R12, !PT ;  /* 0x0000000c460c7209 */ /* 0x000fc40007810000 */
[----:B------:R-:W-:Y:S02]  /*10620*/  FMNMX.FTZ R69, R116, R69, !PT ;  /* 0x0000004574457209 */ /* 0x000fe40007810000 */
[----:B------:R-:W-:Y:S02]  /*10630*/  FSEL R56, R75, -INF , P0 ;  /* 0xff8000004b387808 */ /* 0x000fe40000000000 */
[C---:B------:R-:W-:Y:S02]  /*10640*/  ISETP.GT.AND P2, PT, R6.reuse, 0x30, PT ;  /* 0x000000300600780c */ /* 0x040fe40003f44270 */
        /* <DEDUP_REMOVED lines=80> */
[----:B------:R-:W-:-:S03]  /*10b50*/  IMAD.MOV.U32 R68, RZ, RZ, R69 ;  /* 0x000000ffff447224 */ /* 0x000fc600078e0045 */
[----:B------:R-:W-:Y:S02]  /*10b60*/  FMNMX.FTZ R12, R171, R12, !PT ;  /* 0x0000000cab0c7209 */ /* 0x000fe40007810000 */
[----:B------:R-:W-:Y:S05]  /*10b70*/  CALL.REL.NOINC `($__internal_28_$__cuda_sm70_shflsync_bfly_p) ;  /* 0x00001ec000007944 */ /* 0x000fea0003c00000 */
[----:B------:R-:W-:Y:S01]  /*10b80*/  FMNMX.FTZ R69, R69, R0, !PT ;  /* 0x0000000045457209 */ /* 0x000fe20007810000 */
[----:B------:R-:W-:Y:S01]  /*10b90*/  IMAD.MOV.U32 R0, RZ, RZ, 0x1 ;  /* 0x00000001ff007424 */ /* 0x000fe200078e00ff */
[----:B------:R-:W-:-:S03]  /*10ba0*/  MOV R2, 0x10bd0 ;  /* 0x00010bd000027802 */ /* 0x000fc60000000f00 */
[----:B------:R-:W-:Y:S02]  /*10bb0*/  IMAD.MOV.U32 R68, RZ, RZ, R69 ;  /* 0x000000ffff447224 */ /* 0x000fe400078e0045 */
[----:B------:R-:W-:Y:S05]  /*10bc0*/  CALL.REL.NOINC `($__internal_28_$__cuda_sm70_shflsync_bfly_p) ;  /* 0x00001e7000007944 */ /* 0x000fea0003c00000 */
[----:B------:R-:W-:Y:S01]  /*10bd0*/  FMNMX.FTZ R69, R69, R0, !PT ;  /* 0x0000000045457209 */ /* 0x000fe20007810000 */
[----:B------:R-:W-:Y:S01]  /*10be0*/  IMAD.MOV.U32 R68, RZ, RZ, R12 ;  /* 0x000000ffff447224 */ /* 0x000fe200078e000c */
[----:B------:R-:W-:Y:S01]  /*10bf0*/  MOV R2, 0x10c20 ;  /* 0x00010c2000027802 */ /* 0x000fe20000000f00 */
[----:B------:R-:W-:Y:S02]  /*10c00*/  IMAD.MOV.U32 R0, RZ, RZ, 0x2 ;  /* 0x00000002ff007424 */ /* 0x000fe400078e00ff */
[----:B------:R-:W-:Y:S05]  /*10c10*/  CALL.REL.NOINC `($__internal_28_$__cuda_sm70_shflsync_bfly_p) ;  /* 0x00001e2000007944 */ /* 0x000fea0003c00000 */
[----:B------:R-:W-:Y:S01]  /*10c20*/  FMNMX.FTZ R12, R12, R0, !PT ;  /* 0x000000000c0c7209 */ /* 0x000fe20007810000 */
[----:B------:R-:W-:Y:S01]  /*10c30*/  IMAD.MOV.U32 R0, RZ, RZ, 0x1 ;  /* 0x00000001ff007424 */ /* 0x000fe200078e00ff */
[----:B------:R-:W-:-:S03]  /*10c40*/  MOV R2, 0x10c70 ;  /* 0x00010c7000027802 */ /* 0x000fc60000000f00 */
[----:B------:R-:W-:Y:S02]  /*10c50*/  IMAD.MOV.U32 R68, RZ, RZ, R12 ;  /* 0x000000ffff447224 */ /* 0x000fe400078e000c */
[----:B------:R-:W-:Y:S05]  /*10c60*/  CALL.REL.NOINC `($__internal_28_$__cuda_sm70_shflsync_bfly_p) ;  /* 0x00001dd000007944 */ /* 0x000fea0003c00000 */
[----:B------:R-:W-:Y:S01]  /*10c70*/  MOV R3, R0 ;  /* 0x0000000000037202 */ /* 0x000fe20000000f00 */
[----:B------:R-:W-:Y:S05]  /*10c80*/  BRA `(.L_x_1902) ;  /* 0xffff378000007947 */ /* 0x000fea000383ffff */
.L_x_1868:
[----:B------:R-:W-:Y:S01]  /*10c90*/  MOV R236, RZ ;  /* 0x000000ff00ec7202 */ /* 0x000fe20000000f00 */
[----:B------:R-:W-:Y:S01]  /*10ca0*/  IMAD.MOV.U32 R235, RZ, RZ, R0 ;  /* 0x000000ffffeb7224 */ /* 0x000fe200078e0000 */
[----:B------:R-:W-:Y:S01]  /*10cb0*/  MOV R2, 0x10ce0 ;  /* 0x00010ce000027802 */ /* 0x000fe20000000f00 */
[----:B------:R-:W-:Y:S02]  /*10cc0*/  IMAD.MOV.U32 R3, RZ, RZ, 0x181f ;  /* 0x0000181fff037424 */ /* 0x000fe400078e00ff */
[----:B------:R-:W-:Y:S05]  /*10cd0*/  CALL.REL.NOINC `($__internal_29_$__cuda_sm70_shflsync_idx_p) ;  /* 0x00001dc000007944 */ /* 0x000fea0003c00000 */
[----:B------:R-:W-:Y:S01]  /*10ce0*/  MOV R7, R236 ;  /* 0x000000ec00077202 */ /* 0x000fe20000000f00 */
[----:B------:R-:W-:-:S05]  /*10cf0*/  BRA `(.L_x_1903) ;  /* 0xffff561000007947 */ /* 0x000fca000383ffff */
.L_x_1869:
[----:B------:R-:W-:Y:S01]  /*10d00*/  MOV R236, RZ ;  /* 0x000000ff00ec7202 */ /* 0x000fe20000000f00 */
[----:B------:R-:W-:Y:S01]  /*10d10*/  IMAD.MOV.U32 R235, RZ, RZ, R4 ;  /* 0x000000ffffeb7224 */ /* 0x000fe200078e0004 */
[----:B------:R-:W-:Y:S01]  /*10d20*/  MOV R2, 0x10d50 ;  /* 0x00010d5000027802 */ /* 0x000fe20000000f00 */
[----:B------:R-:W-:Y:S02]  /*10d30*/  IMAD.MOV.U32 R3, RZ, RZ, 0x181f ;  /* 0x0000181fff037424 */ /* 0x000fe400078e00ff */
[----:B-12---:R-:W-:Y:S05]  /*10d40*/  CALL.REL.NOINC `($__internal_29_$__cuda_sm70_shflsync_idx_p) ;  /* 0x00001d5000007944 */ /* 0x006fea0003c00000 */
        /* <DEDUP_REMOVED lines=17> */
[----:B------:R-:W-:Y:S05]  /*10e60*/  CALL.REL.NOINC `($__internal_29_$__cuda_sm70_shflsync_idx_p) ;  /* 0x00001c3000007944 */ /* 0x000fea0003c00000 */
[----:B------:R-:W-:Y:S01]  /*10e70*/  MOV R3, 0x181f ;  /* 0x0000181f00037802 */ /* 0x000fe20000000f00 */
[----:B------:R-:W-:Y:S01]  /*10e80*/  IMAD.MOV.U32 R13, RZ, RZ, R236 ;  /* 0x000000ffff0d7224 */ /* 0x000fe200078e00ec */
[----:B------:R-:W-:Y:S01]  /*10e90*/  MOV R236, 0x1 ;  /* 0x0000000100ec7802 */ /* 0x000fe20000000f00 */
[----:B------:R-:W-:Y:S01]  /*10ea0*/  IMAD.MOV.U32 R235, RZ, RZ, R4 ;  /* 0x000000ffffeb7224 */ /* 0x000fe200078e0004 */
[----:B------:R-:W-:Y:S02]  /*10eb0*/  MOV R2, 0x10ed0 ;  /* 0x00010ed000027802 */ /* 0x000fe40000000f00 */
[----:B------:R-:W-:Y:S05]  /*10ec0*/  CALL.REL.NOINC `($__internal_29_$__cuda_sm70_shflsync_idx_p) ;  /* 0x00001bd000007944 */ /* 0x000fea0003c00000 */
        /* <DEDUP_REMOVED lines=52> */
[----:B------:R-:W-:Y:S01]  /*11210*/  MOV R4, R236 ;  /* 0x000000ec00047202 */ /* 0x000fe20000000f00 */
[----:B------:R-:W-:-:S05]  /*11220*/  BRA `(.L_x_1904) ;  /* 0xffff52d000007947 */ /* 0x000fca000383ffff */
.L_x_1872:
[----:B------:R-:W-:Y:S01]  /*11230*/  MOV R236, RZ ;  /* 0x000000ff00ec7202 */ /* 0x000fe20000000f00 */
[----:B------:R-:W-:Y:S01]  /*11240*/  IMAD.MOV.U32 R235, RZ, RZ, R0 ;  /* 0x000000ffffeb7224 */ /* 0x000fe200078e0000 */
[----:B------:R-:W-:Y:S01]  /*11250*/  MOV R2, 0x11280 ;  /* 0x0001128000027802 */ /* 0x000fe20000000f00 */
[----:B------:R-:W-:Y:S02]  /*11260*/  IMAD.MOV.U32 R3, RZ, RZ, 0x181f ;  /* 0x0000181fff037424 */ /* 0x000fe400078e00ff */
[----:B------:R-:W-:Y:S05]  /*11270*/  CALL.REL.NOINC `($__internal_29_$__cuda_sm70_shflsync_idx_p) ;  /* 0x0000182000007944 */ /* 0x000fea0003c00000 */
[----:B------:R-:W-:Y:S01]  /*11280*/  MOV R145, R236 ;  /* 0x000000ec00917202 */ /* 0x000fe20000000f00 */
[----:B------:R-:W-:-:S05]  /*11290*/  BRA `(.L_x_1905) ;  /* 0xffff61f000007947 */ /* 0x000fca000383ffff */
.L_x_1873:
        /* <DEDUP_REMOVED lines=83> */
.L_x_1874:
[----:B------:R-:W-:Y:S01]  /*117d0*/  MOV R236, RZ ;  /* 0x000000ff00ec7202 */ /* 0x000fe20000000f00 */
[----:B------:R-:W-:Y:S01]  /*117e0*/  IMAD.MOV.U32 R235, RZ, RZ, R68 ;  /* 0x000000ffffeb7224 */ /* 0x000fe200078e0044 */
[----:B------:R-:W-:Y:S01]  /*117f0*/  MOV R2, 0x11820 ;  /* 0x0001182000027802 */ /* 0x000fe20000000f00 */
[----:B------:R-:W-:Y:S02]  /*11800*/  IMAD.MOV.U32 R3, RZ, RZ, 0x1c1f ;  /* 0x00001c1fff037424 */ /* 0x000fe400078e00ff */
[----:B------:R-:W-:Y:S05]  /*11810*/  CALL.REL.NOINC `($__internal_29_$__cuda_sm70_shflsync_idx_p) ;  /* 0x0000128000007944 */ /* 0x000fea0003c00000 */
[----:B------:R-:W-:Y:S01]  /*11820*/  MOV R0, R236 ;  /* 0x000000ec00007202 */ /* 0x000fe20000000f00 */
[----:B------:R-:W-:-:S05]  /*11830*/  BRA `(.L_x_1907) ;  /* 0xffff602000007947 */ /* 0x000fca000383ffff */
.L_x_1875:
[----:B------:R-:W-:Y:S01]  /*11840*/  MOV R236, 0x1 ;  /* 0x0000000100ec7802 */ /* 0x000fe20000000f00 */
[----:B------:R-:W-:Y:S01]  /*11850*/  IMAD.MOV.U32 R235, RZ, RZ, R68 ;  /* 0x000000ffffeb7224 */ /* 0x000fe200078e0044 */
[----:B------:R-:W-:Y:S01]  /*11860*/  MOV R2, 0x11890 ;  /* 0x0001189000027802 */ /* 0x000fe20000000f00 */
[----:B------:R-:W-:Y:S02]  /*11870*/  IMAD.MOV.U32 R3, RZ, RZ, 0x1c1f ;  /* 0x00001c1fff037424 */ /* 0x000fe400078e00ff */
[----:B-1----:R-:W-:Y:S05]  /*11880*/  CALL.REL.NOINC `($__internal_29_$__cuda_sm70_shflsync_idx_p) ;  /* 0x0000121000007944 */ /* 0x002fea0003c00000 */
[----:B------:R-:W-:Y:S01]  /*11890*/  FMNMX.FTZ R0, R4, R70, !PT ;  /* 0x0000004604007209 */ /* 0x000fe20007810000 */
[----:B------:R-:W-:Y:S03]  /*118a0*/  IMAD.IADD R69, R69, 0x1, R236 ;  /* 0x0000000145457824 */ /* 0x000fe600078e02ec */
[----:B------:R-:W-:Y:S02]  /*118b0*/  FMNMX.FTZ R0, R5, R0, !PT ;  /* 0x0000000005007209 */ /* 0x000fe40007810000 */
[C---:B------:R-:W-:Y:S02]  /*118c0*/  ISETP.GT.AND P6, PT, R69.reuse, RZ, PT ;  /* 0x000000ff4500720c */ /* 0x040fe40003fc4270 */
[C---:B------:R-:W-:Y:S02]  /*118d0*/  ISETP.GT.AND P5, PT, R69.reuse, 0x1, PT ;  /* 0x000000014500780c */ /* 0x040fe40003fa4270 */
[----:B------:R-:W-:Y:S02]  /*118e0*/  FSEL R9, R6, -INF , P6 ;  /* 0xff80000006097808 */ /* 0x000fe40003000000 */
[----:B------:R-:W-:Y:S02]  /*118f0*/  ISETP.GT.AND P2, PT, R69, 0x8, PT ;  /* 0x000000084500780c */ /* 0x000fe40003f44270 */
[----:B------:R-:W-:Y:S02]  /*11900*/  FSEL R12, R7, -INF , P5 ;  /* 0xff800000070c7808 */ /* 0x000fe40002800000 */
[----:B------:R-:W-:Y:S02]  /*11910*/  FMNMX.FTZ R2, R9, R71, !PT ;  /* 0x0000004709027209 */ /* 0x000fe40007810000 */
[----:B------:R-:W-:Y:S02]  /*11920*/  ISETP.GT.AND P0, PT, R69, 0x9, PT ;  /* 0x000000094500780c */ /* 0x000fe40003f04270 */
[----:B------:R-:W-:Y:S02]  /*11930*/  FSEL R10, R10, -INF , P2 ;  /* 0xff8000000a0a7808 */ /* 0x000fe40001000000 */
[----:B------:R-:W-:Y:S02]  /*11940*/  FMNMX.FTZ R2, R12, R2, !PT ;  /* 0x000000020c027209 */ /* 0x000fe40007810000 */
[----:B------:R-:W-:Y:S02]  /*11950*/  FSEL R11, R11, -INF , P0 ;  /* 0xff8000000b0b7808 */ /* 0x000fe40000000000 */
[----:B------:R-:W-:Y:S02]  /*11960*/  ISETP.GT.AND P6, PT, R69, 0x10, PT ;  /* 0x000000104500780c */ /* 0x000fe40003fc4270 */
        /* <DEDUP_REMOVED lines=14> */
[----:B------:R-:W-:Y:S02]  /*11a50*/  FSEL R19, R19, -INF , P0 ;  /* 0xff80000013137808 */ /* 0x000fe40000000000 */
[C---:B------:R-:W-:Y:S02]  /*11a60*/  ISETP.GT.AND P6, PT, R69.reuse, 0x20, PT ;  /* 0x000000204500780c */ /* 0x040fe40003fc4270 */
        /* <DEDUP_REMOVED lines=83> */
[----:B------:R-:W-:Y:S02]  /*11fa0*/  FMNMX.FTZ R0, R57, R0, !PT ;  /* 0x0000000039007209 */ /* 0x000fe40007810000 */
[----:B------:R-:W-:Y:S02]  /*11fb0*/  FSEL R62, R62, -INF , P6 ;  /* 0xff8000003e3e7808 */ /* 0x000fe40003000000 */
[----:B------:R-:W-:Y:S02]  /*11fc0*/  FMNMX.FTZ R6, R59, R2, !PT ;  /* 0x000000023b067209 */ /* 0x000fe40007810000 */
[----:B------:R-:W-:Y:S02]  /*11fd0*/  ISETP.GT.AND P2, PT, R69, 0x78, PT ;  /* 0x000000784500780c */ /* 0x000fe40003f44270 */
[----:B------:R-:W-:Y:S01]  /*11fe0*/  FMNMX.FTZ R68, R60, R0, !PT ;  /* 0x000000003c447209 */ /* 0x000fe20007810000 */
[----:B------:R-:W-:Y:S01]  /*11ff0*/  IMAD.MOV.U32 R0, RZ, RZ, 0x2 ;  /* 0x00000002ff007424 */ /* 0x000fe200078e00ff */
[----:B------:R-:W-:Y:S02]  /*12000*/  FSEL R63, R63, -INF , P5 ;  /* 0xff8000003f3f7808 */ /* 0x000fe40002800000 */
[----:B------:R-:W-:Y:S02]  /*12010*/  FMNMX.FTZ R6, R62, R6, !PT ;  /* 0x000000063e067209 */ /* 0x000fe40007810000 */
[----:B------:R-:W-:Y:S02]  /*12020*/  ISETP.GT.AND P0, PT, R69, 0x79, PT ;  /* 0x000000794500780c */ /* 0x000fe40003f04270 */
        /* <DEDUP_REMOVED lines=9> */
[----:B------:R-:W-:Y:S05]  /*120c0*/  CALL.REL.NOINC `($__internal_28_$__cuda_sm70_shflsync_bfly_p) ;  /* 0x0000097000007944 */ /* 0x000fea0003c00000 */
[----:B------:R-:W-:Y:S01]  /*120d0*/  FMNMX.FTZ R68, R68, R0, !PT ;  /* 0x0000000044447209 */ /* 0x000fe20007810000 */
[----:B------:R-:W-:Y:S01]  /*120e0*/  IMAD.MOV.U32 R0, RZ, RZ, 0x1 ;  /* 0x00000001ff007424 */ /* 0x000fe200078e00ff */
[----:B------:R-:W-:Y:S02]  /*120f0*/  MOV R2, 0x12110 ;  /* 0x0001211000027802 */ /* 0x000fe40000000f00 */
        /* <DEDUP_REMOVED lines=8> */
[----:B------:R-:W-:Y:S02]  /*12180*/  MOV R2, 0x121a0 ;  /* 0x000121a000027802 */ /* 0x000fe40000000f00 */
[----:B------:R-:W-:Y:S05]  /*12190*/  CALL.REL.NOINC `($__internal_28_$__cuda_sm70_shflsync_bfly_p) ;  /* 0x000008a000007944 */ /* 0x000fea0003c00000 */
[----:B------:R-:W-:-:S05]  /*121a0*/  BRA `(.L_x_1908) ;  /* 0xffff636000007947 */ /* 0x000fca000383ffff */
.L_x_1878:
[----:B-1--4-:R-:W-:Y:S01]  /*121b0*/  MOV R236, RZ ;  /* 0x000000ff00ec7202 */ /* 0x012fe20000000f00 */
[----:B------:R-:W-:Y:S01]  /*121c0*/  IMAD.MOV.U32 R235, RZ, RZ, R36 ;  /* 0x000000ffffeb7224 */ /* 0x000fe200078e0024 */
[----:B------:R-:W-:Y:S01]  /*121d0*/  MOV R2, 0x12200 ;  /* 0x0001220000027802 */ /* 0x000fe20000000f00 */
[----:B------:R-:W-:Y:S02]  /*121e0*/  IMAD.MOV.U32 R3, RZ, RZ, 0x181f ;  /* 0x0000181fff037424 */ /* 0x000fe400078e00ff */
[----:B------:R-:W-:Y:S05]  /*121f0*/  CALL.REL.NOINC `($__internal_29_$__cuda_sm70_shflsync_idx_p) ;  /* 0x000008a000007944 */ /* 0x000fea0003c00000 */
[----:B------:R-:W-:Y:S01]  /*12200*/  MOV R28, R236 ;  /* 0x000000ec001c7202 */ /* 0x000fe20000000f00 */
[----:B------:R-:W-:-:S05]  /*12210*/  BRA `(.L_x_1909) ;  /* 0xffff862000007947 */ /* 0x000fca000383ffff */
.L_x_1881:
[----:B------:R-:W-:Y:S01]  /*12220*/  MOV R236, RZ ;  /* 0x000000ff00ec7202 */ /* 0x000fe20000000f00 */
[----:B------:R-:W-:Y:S01]  /*12230*/  IMAD.MOV.U32 R235, RZ, RZ, R0 ;  /* 0x000000ffffeb7224 */ /* 0x000fe200078e0000 */
[----:B------:R-:W-:Y:S01]  /*12240*/  MOV R2, 0x12270 ;  /* 0x0001227000027802 */ /* 0x000fe20000000f00 */
[----:B------:R-:W-:Y:S02]  /*12250*/  IMAD.MOV.U32 R3, RZ, RZ, 0x181f ;  /* 0x0000181fff037424 */ /* 0x000fe400078e00ff */
[----:B------:R-:W-:Y:S05]  /*12260*/  CALL.REL.NOINC `($__internal_29_$__cuda_sm70_shflsync_idx_p) ;  /* 0x0000083000007944 */ /* 0x000fea0003c00000 */
[----:B------:R-:W-:Y:S01]  /*12270*/  MOV R145, R236 ;  /* 0x000000ec00917202 */ /* 0x000fe20000000f00 */
[----:B------:R-:W-:-:S05]  /*12280*/  BRA `(.L_x_1910) ;  /* 0xffff96c000007947 */ /* 0x000fca000383ffff */
.L_x_1882:
[----:B------:R-:W-:Y:S01]  /*12290*/  MOV R236, RZ ;  /* 0x000000ff00ec7202 */ /* 0x000fe20000000f00 */
[----:B------:R-:W-:Y:S01]  /*122a0*/  IMAD.MOV.U32 R235, RZ, RZ, R68 ;  /* 0x000000ffffeb7224 */ /* 0x000fe200078e0044 */
[----:B------:R-:W-:Y:S01]  /*122b0*/  MOV R2, 0x122e0 ;  /* 0x000122e000027802 */ /* 0x000fe20000000f00 */
[----:B------:R-:W-:Y:S02]  /*122c0*/  IMAD.MOV.U32 R3, RZ, RZ, 0x181f ;  /* 0x0000181fff037424 */ /* 0x000fe400078e00ff */
[----:B-12---:R-:W-:Y:S05]  /*122d0*/  CALL.REL.NOINC `($__internal_29_$__cuda_sm70_shflsync_idx_p) ;  /* 0x000007c000007944 */ /* 0x006fea0003c00000 */
        /* <DEDUP_REMOVED lines=16> */
[----:B-1----:R-:W-:Y:S05]  /*123e0*/  CALL.REL.NOINC `($__internal_29_$__cuda_sm70_shflsync_idx_p) ;  /* 0x000006b000007944 */ /* 0x002fea0003c00000 */
        /* <DEDUP_REMOVED lines=54> */
.L_x_1883:
[----:B------:R-:W-:Y:S02]  /*12750*/  MOV R0, 0x2 ;  /* 0x0000000200007802 */ /* 0x000fe40000000f00 */
        /* <DEDUP_REMOVED lines=16> */
.L_x_1885:
[----:B------:R-:W-:Y:S01]  /*12860*/  IMAD.MOV.U32 R68, RZ, RZ, R247 ;  /* 0x000000ffff447224 */ /* 0x000fe200078e00f7 */
[----:B------:R-:W-:-:S02]  /*12870*/  MOV R0, 0x2 ;  /* 0x0000000200007802 */ /* 0x000fc40000000f00 */
[----:B------:R-:W-:Y:S02]  /*12880*/  MOV R2, 0x128a0 ;  /* 0x000128a000027802 */ /* 0x000fe40000000f00 */
[----:B------:R-:W-:Y:S05]  /*12890*/  CALL.REL.NOINC `($__internal_28_$__cuda_sm70_shflsync_bfly_p) ;  /* 0x000001a000007944 */ /* 0x000fea0003c00000 */
[----:B------:R-:W-:Y:S01]  /*128a0*/  MOV R4, R0 ;  /* 0x0000000000047202 */ /* 0x000fe20000000f00 */
[----:B------:R-:W-:Y:S05]  /*128b0*/  BRA `(.L_x_1913) ;  /* 0xffffb80000007947 */ /* 0x000fea000383ffff */
.L_x_1886:
[----:B------:R-:W-:Y:S01]  /*128c0*/  IMAD.MOV.U32 R68, RZ, RZ, R4 ;  /* 0x000000ffff447224 */ /* 0x000fe200078e0004 */
[----:B------:R-:W-:Y:S02]  /*128d0*/  MOV R0, 0x1 ;  /* 0x0000000100007802 */ /* 0x000fe40000000f00 */
[----:B------:R-:W-:Y:S02]  /*128e0*/  MOV R2, 0x12900 ;  /* 0x0001290000027802 */ /* 0x000fe40000000f00 */
[----:B-1----:R-:W-:Y:S05]  /*128f0*/  CALL.REL.NOINC `($__internal_28_$__cuda_sm70_shflsync_bfly_p) ;  /* 0x0000014000007944 */ /* 0x002fea0003c00000 */
[----:B------:R1:W5:Y:S01]  /*12900*/  LDL R68, [R1] ;  /* 0x0000000001447983 */ /* 0x0003620000100800 */
[----:B------:R-:W-:Y:S01]  /*12910*/  FADD.FTZ R4, R4, R0 ;  /* 0x0000000004047221 */ /* 0x000fe20000010000 */
[----:B------:R-:W-:Y:S02]  /*12920*/  MOV R0, 0x2 ;  /* 0x0000000200007802 */ /* 0x000fe40000000f00 */
[----:B------:R-:W-:Y:S02]  /*12930*/  MOV R2, 0x12950 ;  /* 0x0001295000027802 */ /* 0x000fe40000000f00 */
[----:B-1---5:R-:W-:Y:S05]  /*12940*/  CALL.REL.NOINC `($__internal_28_$__cuda_sm70_shflsync_bfly_p) ;  /* 0x000000f000007944 */ /* 0x022fea0003c00000 */
[----:B------:R-:W2:Y:S02]  /*12950*/  LDL.LU R2, [R1] ;  /* 0x0000000001027983 */ /* 0x000ea40000300800 */
[----:B--2---:R-:W-:Y:S01]  /*12960*/  FADD.FTZ R5, R2, R0 ;  /* 0x0000000002057221 */ /* 0x004fe20000010000 */
[----:B------:R-:W-:-:S02]  /*12970*/  MOV R0, 0x1 ;  /* 0x0000000100007802 */ /* 0x000fc40000000f00 */
[----:B------:R-:W-:Y:S02]  /*12980*/  MOV R2, 0x129b0 ;  /* 0x000129b000027802 */ /* 0x000fe40000000f00 */
[----:B------:R-:W-:Y:S02]  /*12990*/  MOV R68, R5 ;  /* 0x0000000500447202 */ /* 0x000fe40000000f00 */
[----:B------:R-:W-:Y:S05]  /*129a0*/  CALL.REL.NOINC `($__internal_28_$__cuda_sm70_shflsync_bfly_p) ;  /* 0x0000009000007944 */ /* 0x000fea0003c00000 */
[----:B------:R-:W-:Y:S01]  /*129b0*/  MOV R3, R0 ;  /* 0x0000000000037202 */ /* 0x000fe20000000f00 */
[----:B------:R-:W-:Y:S05]  /*129c0*/  BRA `(.L_x_1914) ;  /* 0xffffb77000007947 */ /* 0x000fea000383ffff */
.L_x_1896:
[----:B------:R-:W-:Y:S01]  /*129d0*/  IMAD.MOV.U32 R235, RZ, RZ, R18 ;  /* 0x000000ffffeb7224 */ /* 0x000fe200078e0012 */
[----:B------:R-:W-:Y:S01]  /*129e0*/  MOV R236, RZ ;  /* 0x000000ff00ec7202 */ /* 0x000fe20000000f00 */
[----:B-1--4-:R-:W-:Y:S01]  /*129f0*/  IMAD.MOV.U32 R3, RZ, RZ, 0x1f ;  /* 0x0000001fff037424 */ /* 0x012fe200078e00ff */
[----:B------:R-:W-:Y:S02]  /*12a00*/  MOV R2, 0x12a20 ;  /* 0x00012a2000027802 */ /* 0x000fe40000000f00 */
[----:B--23-5:R-:W-:Y:S05]  /*12a10*/  CALL.REL.NOINC `($__internal_29_$__cuda_sm70_shflsync_idx_p) ;  /* 0x0000008000007944 */ /* 0x02cfea0003c00000 */
[----:B------:R-:W-:Y:S01]  /*12a20*/  MOV R0, R236 ;  /* 0x000000ec00007202 */ /* 0x000fe20000000f00 */
[----:B------:R-:W-:Y:S05]  /*12a30*/  BRA `(.L_x_1915) ;  /* 0xffffd20000007947 */ /* 0x000fea000383ffff */
        .weak           $__internal_28_$__cuda_sm70_shflsync_bfly_p
        .type           $__internal_28_$__cuda_sm70_shflsync_bfly_p,@function
        .size           $__internal_28_$__cuda_sm70_shflsync_bfly_p,($__internal_29_$__cuda_sm70_shflsync_idx_p - $__internal_28_$__cuda_sm70_shflsync_bfly_p)
$__internal_28_$__cuda_sm70_shflsync_bfly_p:
[----:B------:R-:W-:Y:S02]  /*12a40*/  MOV R172, 0xffffffff ;  /* 0xffffffff00ac7802 */ /* 0x000fe40000000f00 */
[----:B------:R-:W-:Y:S02]  /*12a50*/  MOV R3, 0x1f ;  /* 0x0000001f00037802 */ /* 0x000fe40000000f00 */
[----:B------:R-:W-:Y:S04]  /*12a60*/  WARPSYNC R172 ;  /* 0x000000ac00007348 */ /* 0x000fe80003800000 */
[----:B------:R1:W2:Y:S02]  /*12a70*/  SHFL.BFLY PT, R0, R68, R0, R3 ;  /* 0x0c00000044007389 */ /* 0x0002a400000e0003 */
[----:B-1----:R-:W-:-:S04]  /*12a80*/  MOV R3, 0x0 ;  /* 0x0000000000037802 */ /* 0x002fc80000000f00 */
[----:B--2---:R-:W-:Y:S05]  /*12a90*/  RET.REL.NODEC R2 `(_ZN7cutlass13device_kernelIN5flash19enable_sm80_to_sm89INS1_16FlashAttnFwdSm80INS1_25CollectiveMainloopFwdSm80ILi8ELi1ELb1EN4cute5tupleIJNS5_1CILi128EEES8_S8_EEELi128ENS_6half_tEfNS_4arch4Sm80ELb1ELb0ELb0ELb0ELb1ELb0ELb1ELb1EEENS1_21CollectiveEpilogueFwdIS9_NS6_IJNS7_ILi1EEESF_SF_EEESA_SC_Li256ELb0ELb1ELb1ELb0EEENS1_30DynamicPersistentTileSchedulerILi256ELi256ELb1ELb1ELb0EEEEEEEEEvNT_6ParamsE) ;  /* 0xfffed56002007950 */ /* 0x004fea0003c3ffff */
        .weak           $__internal_29_$__cuda_sm70_shflsync_idx_p
        .type           $__internal_29_$__cuda_sm70_shflsync_idx_p,@function
        .size           $__internal_29_$__cuda_sm70_shflsync_idx_p,(.L_x_3610 - $__internal_29_$__cuda_sm70_shflsync_idx_p)
$__internal_29_$__cuda_sm70_shflsync_idx_p:
[----:B------:R-:W-:-:S04]  /*12aa0*/  MOV R239, 0xffffffff ;  /* 0xffffffff00ef7802 */ /* 0x000fc80000000f00 */
[----:B------:R-:W-:Y:S04]  /*12ab0*/  WARPSYNC R239 ;  /* 0x000000ef00007348 */ /* 0x000fe80003800000 */
[----:B------:R1:W2:Y:S02]  /*12ac0*/  SHFL.IDX PT, R236, R235, R236, R3 ;  /* 0x000000ecebec7389 */ /* 0x0002a400000e0003 */
[----:B-1----:R-:W-:-:S04]  /*12ad0*/  MOV R3, 0x0 ;  /* 0x0000000000037802 */ /* 0x002fc80000000f00 */
[----:B--2---:R-:W-:Y:S05]  /*12ae0*/  RET.REL.NODEC R2 `(_ZN7cutlass13device_kernelIN5flash19enable_sm80_to_sm89INS1_16FlashAttnFwdSm80INS1_25CollectiveMainloopFwdSm80ILi8ELi1ELb1EN4cute5tupleIJNS5_1CILi128EEES8_S8_EEELi128ENS_6half_tEfNS_4arch4Sm80ELb1ELb0ELb0ELb0ELb1ELb0ELb1ELb1EEENS1_21CollectiveEpilogueFwdIS9_NS6_IJNS7_ILi1EEESF_SF_EEESA_SC_Li256ELb0ELb1ELb1ELb0EEENS1_30DynamicPersistentTileSchedulerILi256ELi256ELb1ELb1ELb0EEEEEEEEEvNT_6ParamsE) ;  /* 0xfffed51002007950 */ /* 0x004fea0003c3ffff */
.L_x_1916:
        /* <DEDUP_REMOVED lines=9> */
.L_x_3610:


//--------------------- .text._ZN7cutlass13device_kernelIN5flash19enable_sm80_to_sm89INS1_16FlashAttnFwdSm80INS1_25CollectiveMainloopFwdSm80ILi4ELi1ELb0EN4cute5tupleIJNS5_1CILi128EEENS7_ILi64EEES8_EEELi128ENS_6half_tEfNS_4arch4Sm80ELb0ELb0ELb0ELb0ELb1ELb0ELb1ELb1EEENS1_21CollectiveEpilogueFwdINS6_IJS8_S8_S9_EEENS6_IJNS7_ILi1EEESH_SH_EEESB_SD_Li128ELb0ELb1ELb1ELb0EEENS1_19SingleTileSchedulerILb0ELb1ELb1ELi128EEEEEEEEEvNT_6ParamsE --------------------------
	.section	.text._ZN7cutlass13device_kernelIN5flash19enable_sm80_to_sm89INS1_16FlashAttnFwdSm80INS1_25CollectiveMainloopFwdSm80ILi4ELi1ELb0EN4cute5tupleIJNS5_1CILi128EEENS7_ILi64EEES8_EEELi128ENS_6half_tEfNS_4arch4Sm80ELb0ELb0ELb0ELb0ELb1ELb0ELb1ELb1EEENS1_21CollectiveEpilogueFwdINS6_IJS8_S8_S9_EEENS6_IJNS7_ILi1EEESH_SH_EEESB_SD_Li128ELb0ELb1ELb1ELb0EEENS1_19SingleTileSchedulerILb0ELb1ELb1ELi128EEEEEEEEEvNT_6ParamsE,"ax",@progbits
	.sectioninfo	@"SHI_REGISTERS=255"
	.align	128
.text._ZN7cutlass13device_kernelIN5flash19enable_sm80_to_sm89INS1_16FlashAttnFwdSm80INS1_25CollectiveMainloopFwdSm80ILi4ELi1ELb0EN4cute5tupleIJNS5_1CILi128EEENS7_ILi64EEES8_EEELi128ENS_6half_tEfNS_4arch4Sm80ELb0ELb0ELb0ELb0ELb1ELb0ELb1ELb1EEENS1_21CollectiveEpilogueFwdINS6_IJS8_S8_S9_EEENS6_IJNS7_ILi1EEESH_SH_EEESB_SD_Li128ELb0ELb1ELb1ELb0EEENS1_19SingleTileSchedulerILb0ELb1ELb1ELi128EEEEEEEEEvNT_6ParamsE:
        .type           _ZN7cutlass13device_kernelIN5flash19enable_sm80_to_sm89INS1_16FlashAttnFwdSm80INS1_25CollectiveMainloopFwdSm80ILi4ELi1ELb0EN4cute5tupleIJNS5_1CILi128EEENS7_ILi64EEES8_EEELi128ENS_6half_tEfNS_4arch4Sm80ELb0ELb0ELb0ELb0ELb1ELb0ELb1ELb1EEENS1_21CollectiveEpilogueFwdINS6_IJS8_S8_S9_EEENS6_IJNS7_ILi1EEESH_SH_EEESB_SD_Li128ELb0ELb1ELb1ELb0EEENS1_19SingleTileSchedulerILb0ELb1ELb1ELi128EEEEEEEEEvNT_6ParamsE,@function
        .size           _ZN7cutlass13device_kernelIN5flash19enable_sm80_to_sm89INS1_16FlashAttnFwdSm80INS1_25CollectiveMainloopFwdSm80ILi4ELi1ELb0EN4cute5tupleIJNS5_1CILi128EEENS7_ILi64EEES8_EEELi128ENS_6half_tEfNS_4arch4Sm80ELb0ELb0ELb0ELb0ELb1ELb0ELb1ELb1EEENS1_21CollectiveEpilogueFwdINS6_IJS8_S8_S9_EEENS6_IJNS7_ILi1EEESH_SH_EEESB_SD_Li128ELb0ELb1ELb1ELb0EEENS1_19SingleTileSchedulerILb0ELb1ELb1ELi128EEEEEEEEEvNT_6ParamsE,(.L_x_3613 - _ZN7cutlass13device_kernelIN5flash19enable_sm80_to_sm89INS1_16FlashAttnFwdSm80INS1_25CollectiveMainloopFwdSm80ILi4ELi1ELb0EN4cute5tupleIJNS5_1CILi128EEENS7_ILi64EEES8_EEELi128ENS_6half_tEfNS_4arch4Sm80ELb0ELb0ELb0ELb0ELb1ELb0ELb1ELb1EEENS1_21CollectiveEpilogueFwdINS6_IJS8_S8_S9_EEENS6_IJNS7_ILi1EEESH_SH_EEESB_SD_Li128ELb0ELb1ELb1ELb0EEENS1_19SingleTileSchedulerILb0ELb1ELb1ELi128EEEEEEEEEvNT_6ParamsE)
        .other          _ZN7cutlass13device_kernelIN5flash19enable_sm80_to_sm89INS1_16FlashAttnFwdSm80INS1_25CollectiveMainloopFwdSm80ILi4ELi1ELb0EN4cute5tupleIJNS5_1CILi128EEENS7_ILi64EEES8_EEELi128ENS_6half_tEfNS_4arch4Sm80ELb0ELb0ELb0ELb0ELb1ELb0ELb1ELb1EEENS1_21CollectiveEpilogueFwdINS6_IJS8_S8_S9_EEENS6_IJNS7_ILi1EEESH_SH_EEESB_SD_Li128ELb0ELb1ELb1ELb0EEENS1_19SingleTileSchedulerILb0ELb1ELb1ELi128EEEEEEEEEvNT_6ParamsE,@"STO_CUDA_ENTRY STV_DEFAULT"
_ZN7cutlass13device_kernelIN5flash19enable_sm80_to_sm89INS1_16FlashAttnFwdSm80INS1_25CollectiveMainloopFwdSm80ILi4ELi1ELb0EN4cute5tupleIJNS5_1CILi128EEENS7_ILi64EEES8_EEELi128ENS_6half_tEfNS_4arch4Sm80ELb0ELb0ELb0ELb0ELb1ELb0ELb1ELb1EEENS1_21CollectiveEpilogueFwdINS6_IJS8_S8_S9_EEENS6_IJNS7_ILi1EEESH_SH_EEESB_SD_Li128ELb0ELb1ELb1ELb0EEENS1_19SingleTileSchedulerILb0ELb1ELb1ELi128EEEEEEEEEvNT_6ParamsE:
        /* <DEDUP_REMOVED lines=18> */
.L_x_1917:
[----:B------:R-:W-:Y:S02]  /*0120*/  ULDC.64 UR4, c[0x0][0x550] ;  /* 0x0001540000047ab9 */ /* 0x000fe40000000a00 */
[----:B------:R-:W-:Y:S02]  /*0130*/  UISETP.NE.AND UP0, UPT, UR4, 0x1, UPT ;  /* 0x000000010400788c */ /* 0x000fe4000bf05270 */
[----:B------:R-:W-:-:S02]  /*0140*/  UIMAD.WIDE.U32 UR8, UR6, UR5, URZ ;  /* 0x00000005060872a5 */ /* 0x000fc4000f8e003f */
[----:B------:R-:W-:Y:S02]  /*0150*/  ULDC UR4, c[0x0][0x558] ;  /* 0x0001560000047ab9 */ /* 0x000fe40000000800 */
[----:B------:R-:W-:-:S05]  /*0160*/  UMOV UR10, UR6 ;  /* 0x00000006000a7c82 */ /* 0x000fca0008000000 */
[----:B------:R-:W-:-:S03]  /*0170*/  @UP0 USHF.R.U32.HI UR10, URZ, UR4, UR9 ;  /* 0x000000043f0a0299 */ /* 0x000fc60008011609 */
.L_x_1918:
        /* <DEDUP_REMOVED lines=38> */
[----:B------:R-:W3:Y:S03]  /*03e0*/  R2UR UR16, R3 ;  /* 0x00000000031073c2 */ /* 0x000ee600000e0000 */
[----:B------:R-:W-:-:S05]  /*03f0*/  IMAD.MOV R0, RZ, RZ, -R0 ;  /* 0x000000ffff007224 */ /* 0x000fca00078e0a00 */
[----:B------:R-:W4:Y:S01]  /*0400*/  R2UR UR14, R0 ;  /* 0x00000000000e73c2 */ /* 0x000f2200000e0000 */
[----:B---3--:R-:W3:Y:S08]  /*0410*/  I2F.RP R3, UR16 ;  /* 0x0000001000037d06 */ /* 0x008ef00008209400 */
[----:B---3--:R-:W3:Y:S02]  /*0420*/  MUFU.RCP R3, R3 ;  /* 0x0000000300037308 */ /* 0x008ee40000001000 */
[----:B---3--:R-:W-:-:S06]  /*0430*/  IADD3 R3, R3, 0xffffffe, RZ ;  /* 0x0ffffffe03037810 */ /* 0x008fcc0007ffe0ff */
[----:B------:R-:W3:Y:S02]  /*0440*/  F2I.FTZ.U32.TRUNC.NTZ R3, R3 ;  /* 0x0000000300037305 */ /* 0x000ee4000021f000 */
[----:B---3--:R3:W5:Y:S02]  /*0450*/  R2UR UR19, R3 ;  /* 0x00000000031373c2 */ /* 0x00876400000e0000 */
[----:B---3--:R-:W-:Y:S01]  /*0460*/  IMAD.U32 R3, RZ, RZ, UR17 ;  /* 0x00000011ff037e24 */ /* 0x008fe2000f8e00ff */
[----:B-----5:R-:W-:Y:S02]  /*0470*/  UIADD3 UR4, URZ, -UR19, URZ ;  /* 0x800000133f047290 */ /* 0x020fe4000fffe03f */
[----:B------:R-:W-:Y:S02]  /*0480*/  ULOP3.LUT UR17, UR17, UR5, URZ, 0x3c, !UPT ;  /* 0x0000000511117292 */ /* 0x000fe4000f8e3c3f */
[----:B------:R-:W-:Y:S01]  /*0490*/  IABS R3, R3 ;  /* 0x0000000300037213 */ /* 0x000fe20000000000 */
[----:B------:R-:W-:-:S03]  /*04a0*/  UIMAD UR4, UR4, UR16, URZ ;  /* 0x00000010040472a4 */ /* 0x000fc6000f8e023f */
[----:B------:R-:W3:Y:S01]  /*04b0*/  R2UR UR15, R3 ;  /* 0x00000000030f73c2 */ /* 0x000ee200000e0000 */
[----:B------:R-:W-:-:S04]  /*04c0*/  UIMAD.WIDE.U32 UR18, UR19, UR4, UR18 ;  /* 0x00000004131272a5 */ /* 0x000fc8000f8e0012 */
[----:B---3--:R-:W-:-:S04]  /*04d0*/  UIMAD.WIDE.U32 UR18, UR19, UR15, URZ ;  /* 0x0000000f131272a5 */ /* 0x008fc8000f8e003f */
[----:B----4-:R-:W-:-:S04]  /*04e0*/  UIMAD UR14, UR19, UR14, UR15 ;  /* 0x0000000e130e72a4 */ /* 0x010fc8000f8e020f */
        /* <DEDUP_REMOVED lines=9> */
.L_x_1919:
[----:B------:R-:W-:Y:S01]  /*0580*/  ULOP3.LUT UR7, UR7, 0xffff, URZ, 0xc0, !UPT ;  /* 0x0000ffff07077892 */ /* 0x000fe2000f8ec03f */
[----:B------:R-:W-:Y:S01]  /*0590*/  PLOP3.LUT P4, PT, PT, PT, PT, 0x80, 0x0 ;  /* 0x000000000000781c */ /* 0x000fe20003f8f070 */
[----:B------:R-:W-:Y:S01]  /*05a0*/  CS2R R8, SRZ ;  /* 0x0000000000087805 */ /* 0x000fe2000001ff00 */
[----:B-1----:R-:W-:Y:S01]  /*05b0*/  CS2R R4, SRZ ;  /* 0x0000000000047805 */ /* 0x002fe2000001ff00 */
        /* <DEDUP_REMOVED lines=80> */
[----:B------:R-:W1:Y:S01]  /*0ac0*/  S2R R11, SR_CTAID.X ;  /* 0x00000000000b7919 */ /* 0x000e620000002500 */
[----:B------:R-:W-:Y:S01]  /*0ad0*/  SHF.R.S32.HI R9, RZ, 0x1f, R2 ;  /* 0x0000001fff097819 */ /* 0x000fe20000011402 */
[----:B------:R-:W-:Y:S01]  /*0ae0*/  IMAD.MOV.U32 R0, RZ, RZ, c[0x0][0x2c4] ;  /* 0x0000b100ff007624 */ /* 0x000fe200078e00ff */
[----:B------:R-:W-:Y:S01]  /*0af0*/  USHF.R.S32.HI UR14, URZ, 0x1f, UR10 ;  /* 0x0000001f3f0e7899 */ /* 0x000fe2000801140a */
[----:B------:R3:W4:Y:S01]  /*0b00*/  @P0 LDG.E R4, [R4.64] ;  /* 0x0000000c04040981 */ /* 0x000722000c1e1900 */
[CC--:B------:R-:W-:Y:S01]  /*0b10*/  LEA.HI R6, R9.reuse, R2.reuse, RZ, 0x3 ;  /* 0x0000000209067211 */ /* 0x0c0fe200078f18ff */
[----:B------:R-:W-:Y:S01]  /*0b20*/  ULDC.64 UR4, c[0x0][0x1b8] ;  /* 0x00006e0000047ab9 */ /* 0x000fe20000000a00 */
[----:B------:R-:W-:Y:S01]  /*0b30*/  ISETP.NE.AND P1, PT, R0, 0x1, PT ;  /* 0x000000010000780c */ /* 0x000fe20003f25270 */
[----:B------:R-:W-:Y:S01]  /*0b40*/  UIMAD UR14, UR14, UR4, URZ ;  /* 0x000000040e0e72a4 */ /* 0x000fe2000f8e023f */
[----:B------:R-:W-:Y:S01]  /*0b50*/  LOP3.LUT R46, R6, 0xfffffff8, RZ, 0xc0, !PT ;  /* 0xfffffff8062e7812 */ /* 0x000fe200078ec0ff */
[----:B------:R-:W-:Y:S01]  /*0b60*/  UIMAD.WIDE.U32 UR16, UR10, UR4, URZ ;  /* 0x000000040a1072a5 */ /* 0x000fe2000f8e003f */
[----:B------:R-:W-:Y:S01]  /*0b70*/  SHF.R.S32.HI R6, RZ, 0x3, R6 ;  /* 0x00000003ff067819 */ /* 0x000fe20000011406 */
[----:B------:R-:W-:Y:S01]  /*0b80*/  UIMAD UR14, UR10, UR5, UR14 ;  /* 0x000000050a0e72a4 */ /* 0x000fe2000f8e020e */
[CC--:B------:R-:W-:Y:S01]  /*0b90*/  LEA.HI R15, R9.reuse, R2.reuse, RZ, 0x4 ;  /* 0x00000002090f7211 */ /* 0x0c0fe200078f20ff */
[----:B------:R-:W-:Y:S01]  /*0ba0*/  IMAD.IADD R46, R2, 0x1, -R46 ;  /* 0x00000001022e7824 */ /* 0x000fe200078e0a2e */
[----:B------:R-:W-:Y:S01]  /*0bb0*/  USHF.R.S32.HI UR15, URZ, 0x1f, UR11 ;  /* 0x0000001f3f0f7899 */ /* 0x000fe2000801140b */
[----:B------:R-:W-:Y:S01]  /*0bc0*/  LEA.HI R250, R9, R2, RZ, 0x6 ;  /* 0x0000000209fa7211 */ /* 0x000fe200078f30ff */
[----:B------:R-:W-:Y:S01]  /*0bd0*/  ULDC.64 UR4, c[0x0][0x1c0] ;  /* 0x0000700000047ab9 */ /* 0x000fe20000000a00 */
[C---:B------:R-:W-:Y:S01]  /*0be0*/  IMAD R124, R46.reuse, 0x10, R6 ;  /* 0x000000102e7c7824 */ /* 0x040fe200078e0206 */
[----:B------:R-:W-:Y:S01]  /*0bf0*/  UIADD3 UR17, UR17, UR14, URZ ;  /* 0x0000000e11117290 */ /* 0x000fe2000fffe03f */
[----:B------:R-:W-:Y:S01]  /*0c00*/  IMAD.SHL.U32 R45, R46, 0x8, RZ ;  /* 0x000000082e2d7824 */ /* 0x000fe200078e00ff */
[----:B------:R-:W-:Y:S01]  /*0c10*/  UIMAD UR15, UR15, UR4, URZ ;  /* 0x000000040f0f72a4 */ /* 0x000fe2000f8e023f */
[----:B------:R-:W-:Y:S01]  /*0c20*/  IMAD.SHL.U32 R250, R250, 0x8, RZ ;  /* 0x00000008fafa7824 */ /* 0x000fe200078e00ff */
[----:B------:R-:W-:Y:S01]  /*0c30*/  UIMAD.WIDE.U32 UR16, UR11, UR4, UR16 ;  /* 0x000000040b1072a5 */ /* 0x000fe2000f8e0010 */
[----:B-1----:R-:W-:Y:S01]  /*0c40*/  IMAD R7, R11, 0x80, R124 ;  /* 0x000000800b077824 */ /* 0x002fe200078e027c */
[----:B------:R-:W-:Y:S01]  /*0c50*/  UIMAD UR5, UR11, UR5, UR15 ;  /* 0x000000050b0572a4 */ /* 0x000fe2000f8e020f */
[----:B------:R1:W-:Y:S01]  /*0c60*/  STL [R1], R124 ;  /* 0x0000007c01007387 */ /* 0x0003e20000100800 */
[----:B------:R-:W-:Y:S01]  /*0c70*/  ULDC UR4, c[0x0][0x2c4] ;  /* 0x0000b10000047ab9 */ /* 0x000fe20000000800 */
[----:B------:R-:W-:Y:S01]  /*0c80*/  @P1 IMAD.HI.U32 R0, R7, c[0x0][0x2c8], RZ ;  /* 0x0000b20007001a27 */ /* 0x000fe200078e00ff */
[----:B------:R-:W-:Y:S01]  /*0c90*/  UIADD3 UR5, UR17, UR5, URZ ;  /* 0x0000000511057290 */ /* 0x000fe2000fffe03f */
[C---:B------:R-:W-:Y:S01]  /*0ca0*/  IADD3 R40, R45.reuse, 0x40, RZ ;  /* 0x000000402d287810 */ /* 0x040fe20007ffe0ff */
[----:B------:R-:W-:Y:S01]  /*0cb0*/  ULDC UR14, c[0x0][0x168] ;  /* 0x00005a00000e7ab9 */ /* 0x000fe20000000800 */
[----:B---3--:R-:W-:Y:S01]  /*0cc0*/  IMAD.MOV.U32 R5, RZ, RZ, R7 ;  /* 0x000000ffff057224 */ /* 0x008fe200078e0007 */
[----:B------:R-:W-:Y:S01]  /*0cd0*/  @P1 SHF.R.U32.HI R5, RZ, c[0x0][0x2cc], R0 ;  /* 0x0000b300ff051a19 */ /* 0x000fe20000011600 */
[----:B------:R-:W-:Y:S01]  /*0ce0*/  IMAD.U32 R13, RZ, RZ, UR17 ;  /* 0x00000011ff0d7e24 */ /* 0x000fe2000f8e00ff */
[----:B------:R-:W-:Y:S01]  /*0cf0*/  UIMAD UR14, UR4, UR14, URZ ;  /* 0x0000000e040e72a4 */ /* 0x000fe2000f8e023f */
[----:B------:R-:W-:Y:S01]  /*0d00*/  IMAD.U32 R12, RZ, RZ, UR16 ;  /* 0x00000010ff0c7e24 */ /* 0x000fe2000f8e00ff */
[--C-:B------:R-:W-:Y:S01]  /*0d10*/  SHF.R.S32.HI R3, RZ, 0x1f, R5.reuse ;  /* 0x0000001fff037819 */ /* 0x100fe20000011405 */
[----:B------:R-:W-:Y:S01]  /*0d20*/  IMAD.U32 R13, RZ, RZ, UR5 ;  /* 0x00000005ff0d7e24 */ /* 0x000fe2000f8e00ff */
[----:B------:R-:W-:Y:S01]  /*0d30*/  ISETP.GE.AND P3, PT, R45, c[0x0][0x198], PT ;  /* 0x000066002d007a0c */ /* 0x000fe20003f66270 */
[----:B------:R-:W-:Y:S01]  /*0d40*/  IMAD.MOV R0, RZ, RZ, -R5 ;  /* 0x000000ffff007224 */ /* 0x000fe200078e0a05 */
[----:B------:R-:W-:Y:S01]  /*0d50*/  BSSY B0, `(.L_x_1921) ;  /* 0x000002f000007945 */ /* 0x000fe20003800000 */
[----:B------:R-:W-:-:S02]  /*0d60*/  IMAD R3, R3, c[0x0][0x1b0], RZ ;  /* 0x00006c0003037a24 */ /* 0x000fc400078e02ff */
[----:B------:R-:W-:-:S04]  /*0d70*/  IMAD.WIDE.U32 R12, R5, c[0x0][0x1b0], R12 ;  /* 0x00006c00050c7a25 */ /* 0x000fc800078e000c */
[----:B------:R-:W-:Y:S02]  /*0d80*/  IMAD R3, R5, c[0x0][0x1b4], R3 ;  /* 0x00006d0005037a24 */ /* 0x000fe400078e0203 */
[----:B------:R-:W-:Y:S02]  /*0d90*/  IMAD R0, R0, c[0x0][0x2c4], R7 ;  /* 0x0000b10000007a24 */ /* 0x000fe400078e0207 */
[----:B------:R-:W-:Y:S01]  /*0da0*/  IMAD.IADD R13, R13, 0x1, R3 ;  /* 0x000000010d0d7824 */ /* 0x000fe200078e0203 */
[----:B------:R-:W-:Y:S01]  /*0db0*/  LOP3.LUT R3, R15, 0xfffffff0, RZ, 0xc0, !PT ;  /* 0xfffffff00f037812 */ /* 0x000fe200078ec0ff */
[----:B------:R-:W-:Y:S01]  /*0dc0*/  IMAD R11, R11, 0x80, R6 ;  /* 0x000000800b0b7824 */ /* 0x000fe200078e0206 */
[----:B------:R-:W-:Y:S01]  /*0dd0*/  SHF.R.S32.HI R8, RZ, 0x1f, R0 ;  /* 0x0000001fff087819 */ /* 0x000fe20000011400 */
[----:B------:R-:W-:-:S03]  /*0de0*/  IMAD.WIDE.U32 R16, R0, c[0x0][0x1a8], R12 ;  /* 0x00006a0000107a25 */ /* 0x000fc600078e000c */
[----:B------:R-:W-:Y:S01]  /*0df0*/  ISETP.GE.AND P4, PT, R11, UR14, PT ;  /* 0x0000000e0b007c0c */ /* 0x000fe2000bf86270 */
[----:B------:R-:W-:Y:S01]  /*0e00*/  IMAD.IADD R3, R2, 0x1, -R3 ;  /* 0x0000000102037824 */ /* 0x000fe200078e0a03 */
[----:B------:R-:W-:Y:S01]  /*0e10*/  LEA R12, P1, R16, c[0x0][0x160], 0x1 ;  /* 0x00005800100c7a11 */ /* 0x000fe200078208ff */
[----:B------:R-:W-:-:S03]  /*0e20*/  IMAD R8, R8, c[0x0][0x1a8], RZ ;  /* 0x00006a0008087a24 */ /* 0x000fc600078e02ff */
[----:B------:R-:W-:Y:S01]  /*0e30*/  SHF.R.S32.HI R5, RZ, 0x1f, R3 ;  /* 0x0000001fff057819 */ /* 0x000fe20000011403 */
[----:B------:R-:W-:Y:S02]  /*0e40*/  IMAD R8, R0, c[0x0][0x1ac], R8 ;  /* 0x00006b0000087a24 */ /* 0x000fe400078e0208 */
[----:B------:R-:W-:Y:S01]  /*0e50*/  IMAD.SHL.U32 R0, R6, 0x40, RZ ;  /* 0x0000004006007824 */ /* 0x000fe200078e00ff */
[----:B------:R-:W-:Y:S01]  /*0e60*/  LEA.HI R5, R5, R3, RZ, 0x3 ;  /* 0x0000000305057211 */ /* 0x000fe200078f18ff */
[----:B------:R-:W-:-:S03]  /*0e70*/  IMAD.IADD R8, R17, 0x1, R8 ;  /* 0x0000000111087824 */ /* 0x000fc600078e0208 */
[----:B------:R-:W-:Y:S02]  /*0e80*/  LOP3.LUT R0, R0, 0x1c0, RZ, 0xc0, !PT ;  /* 0x000001c000007812 */ /* 0x000fe400078ec0ff */
[----:B------:R-:W-:Y:S02]  /*0e90*/  LOP3.LUT R7, R5, 0xfffffff8, RZ, 0xc0, !PT ;  /* 0xfffffff805077812 */ /* 0x000fe400078ec0ff */
[----:B------:R-:W-:Y:S02]  /*0ea0*/  LEA.HI.X R8, R16, c[0x0][0x164], R8, 0x1, P1 ;  /* 0x0000590010087a11 */ /* 0x000fe400008f0c08 */
[----:B------:R1:W3:Y:S01]  /*0eb0*/  SHFL.IDX PT, R16, R12, RZ, 0x181f ;  /* 0x00181fff0c107589 */ /* 0x0002e200000e0000 */
[----:B------:R-:W-:Y:S02]  /*0ec0*/  IMAD.IADD R7, R3, 0x1, -R7 ;  /* 0x0000000103077824 */ /* 0x000fe400078e0a07 */
[----:B------:R-:W-:Y:S01]  /*0ed0*/  IMAD.MOV.U32 R3, RZ, RZ, 0x20 ;  /* 0x00000020ff037424 */ /* 0x000fe200078e00ff */
[----:B------:R1:W2:Y:S01]  /*0ee0*/  SHFL.IDX PT, R17, R8, RZ, 0x181f ;  /* 0x00181fff08117589 */ /* 0x0002a200000e0000 */
[----:B----4-:R4:W5:Y:S01]  /*0ef0*/  @P0 R2UR UR15, R4 ;  /* 0x00000000040f03c2 */ /* 0x01096200000e0000 */
[----:B------:R-:W-:Y:S01]  /*0f00*/  ISETP.GE.AND P0, PT, R40, c[0x0][0x198], PT ;  /* 0x0000660028007a0c */ /* 0x000fe20003f06270 */
[----:B-----5:R-:W-:-:S03]  /*0f10*/  @!UP0 UMOV UR15, UR11 ;  /* 0x0000000b000f8c82 */ /* 0x020fc60008000000 */
[----:B------:R-:W-:-:S05]  /*0f20*/  R2P PR, R7, 0x6 ;  /* 0x0000000607007804 */ /* 0x000fca0000000000 */
[----:B------:R-:W-:Y:S02]  /*0f30*/  SEL R3, R3, 0xffffffe0, !P2 ;  /* 0xffffffe003037807 */ /* 0x000fe40005000000 */
[----:B----4-:R-:W-:Y:S02]  /*0f40*/  SHF.R.U32.HI R4, RZ, 0x3, R0 ;  /* 0x00000003ff047819 */ /* 0x010fe40000011600 */
[----:B------:R-:W-:-:S04]  /*0f50*/  LOP3.LUT R0, R0, 0x38, R45, 0xf8, !PT ;  /* 0x0000003800007812 */ /* 0x000fc800078ef82d */
[----:B------:R-:W-:Y:S01]  /*0f60*/  LOP3.LUT R0, R0, R4, RZ, 0x3c, !PT ;  /* 0x0000000400007212 */ /* 0x000fe200078e3cff */
[----:B------:R-:W-:-:S03]  /*0f70*/  IMAD.MOV.U32 R4, RZ, RZ, 0x10 ;  /* 0x00000010ff047424 */ /* 0x000fc600078e00ff */
[----:B------:R-:W-:Y:S02]  /*0f80*/  LOP3.LUT R250, R0, 0xfffffe00, R250, 0xf8, !PT ;  /* 0xfffffe0000fa7812 */ /* 0x000fe400078ef8fa */
[----:B------:R-:W-:Y:S01]  /*0f90*/  SEL R4, R4, 0xfffffff0, !P1 ;  /* 0xfffffff004047807 */ /* 0x000fe20004800000 */
[----:B------:R-:W-:Y:S05]  /*0fa0*/  @P4 BRA `(.L_x_1922) ;  /* 0x0000009000004947 */ /* 0x000fea0003800000 */
[----:B-123--:R-:W-:Y:S01]  /*0fb0*/  SHF.R.S32.HI R0, RZ, 0x1f, R40 ;  /* 0x0000001fff007819 */ /* 0x00efe20000011428 */
[----:B------:R-:W-:Y:S01]  /*0fc0*/  IMAD.WIDE R18, R45, 0x2, R16 ;  /* 0x000000022d127825 */ /* 0x000fe200078e0210 */
[----:B------:R-:W-:Y:S02]  /*0fd0*/  SHF.L.U32 R10, R250, 0x1, RZ ;  /* 0x00000001fa0a7819 */ /* 0x000fe400000006ff */
[----:B------:R-:W-:-:S03]  /*0fe0*/  LEA.HI R0, R0, R40, RZ, 0x3 ;  /* 0x0000002800007211 */ /* 0x000fc600078f18ff */
[----:B------:R-:W-:Y:S01]  /*0ff0*/  @!PT LDS RZ, [RZ] ;  /* 0x00000000fffff984 */ /* 0x000fe20000000800 */
[----:B------:R1:W-:Y:S01]  /*1000*/  LDGSTS.E.BYPASS.LTC128B.128 [R10+0x8100], [R18.64], !P3 ;  /* 0x08100000120a7fae */ /* 0x0003e2000d901d4c */
[----:B------:R-:W-:-:S05]  /*1010*/  LOP3.LUT R0, R0, 0xfffffff8, RZ, 0xc0, !PT ;  /* 0xfffffff800007812 */ /* 0x000fca00078ec0ff */
[----:B------:R-:W-:-:S05]  /*1020*/  IMAD.WIDE R16, R0, 0x2, R16 ;  /* 0x0000000200107825 */ /* 0x000fca00078e0210 */
[----:B------:R1:W-:Y:S02]  /*1030*/  LDGSTS.E.BYPASS.LTC128B.128 [R10+0xc100], [R16.64], !P0 ;  /* 0x0c100000100a7fae */ /* 0x0003e4000c101d4c */
.L_x_1922:
[----:B-123--:R-:W-:Y:S05]  /*1040*/  BSYNC B0 ;  /* 0x0000000000007941 */ /* 0x00efea0003800000 */
.L_x_1921:
[----:B------:R-:W-:Y:S01]  /*1050*/  IADD3 R0, R11, 0x10, RZ ;  /* 0x000000100b007810 */ /* 0x000fe20007ffe0ff */
[----:B------:R1:W2:Y:S01]  /*1060*/  SHFL.IDX PT, R17, R8, 0x1, 0x181f ;  /* 0x00381f0008117f89 */ /* 0x0002a200000e0000 */
[----:B------:R-:W-:Y:S02]  /*1070*/  BSSY B0, `(.L_x_1923) ;  /* 0x000000d000007945 */ /* 0x000fe40003800000 */
[----:B------:R-:W-:Y:S01]  /*1080*/  ISETP.GE.AND P1, PT, R0, UR14, PT ;  /* 0x0000000e00007c0c */ /* 0x000fe2000bf26270 */
[----:B------:R1:W3:-:S12]  /*1090*/  SHFL.IDX PT, R16, R12, 0x1, 0x181f ;  /* 0x00381f000c107f89 */ /* 0x0002d800000e0000 */
[----:B------:R-:W-:Y:S05]  /*10a0*/  @P1 BRA `(.L_x_1924) ;  /* 0x0000009000001947 */ /* 0x000fea0003800000 */
[----:B------:R-:W-:Y:S01]  /*10b0*/  SHF.R.S32.HI R0, RZ, 0x1f, R40 ;  /* 0x0000001fff007819 */ /* 0x000fe20000011428 */
[----:B--23--:R-:W-:Y:S01]  /*10c0*/  IMAD.WIDE R18, R45, 0x2, R16 ;  /* 0x000000022d127825 */ /* 0x00cfe200078e0210 */
[----:B------:R-:W-:Y:S02]  /*10d0*/  SHF.L.U32 R10, R250, 0x1, RZ ;  /* 0x00000001fa0a7819 */ /* 0x000fe400000006ff */
[----:B------:R-:W-:-:S03]  /*10e0*/  LEA.HI R0, R0, R40, RZ, 0x3 ;  /* 0x0000002800007211 */ /* 0x000fc600078f18ff */
[----:B------:R-:W-:Y:S01]  /*10f0*/  @!PT LDS RZ, [RZ] ;  /* 0x00000000fffff984 */ /* 0x000fe20000000800 */
[----:B------:R2:W-:Y:S01]  /*1100*/  LDGSTS.E.BYPASS.LTC128B.128 [R10+0x8900], [R18.64], !P3 ;  /* 0x08900000120a7fae */ /* 0x0005e2000d901d4c */
[----:B------:R-:W-:-:S05]  /*1110*/  LOP3.LUT R0, R0, 0xfffffff8, RZ, 0xc0, !PT ;  /* 0xfffffff800007812 */ /* 0x000fca00078ec0ff */
[----:B------:R-:W-:-:S05]  /*1120*/  IMAD.WIDE R16, R0, 0x2, R16 ;  /* 0x0000000200107825 */ /* 0x000fca00078e0210 */
[----:B------:R2:W-:Y:S02]  /*1130*/  LDGSTS.E.BYPASS.LTC128B.128 [R10+0xc900], [R16.64], !P0 ;  /* 0x0c900000100a7fae */ /* 0x0005e4000c101d4c */
.L_x_1924:
[----:B------:R-:W-:Y:S05]  /*1140*/  BSYNC B0 ;  /* 0x0000000000007941 */ /* 0x000fea0003800000 */
.L_x_1923:
[----:B------:R-:W-:Y:S01]  /*1150*/  IADD3 R0, R11, 0x20, RZ ;  /* 0x000000200b007810 */ /* 0x000fe20007ffe0ff */
[----:B--2---:R2:W4:Y:S01]  /*1160*/  SHFL.IDX PT, R17, R8, 0x2, 0x181f ;  /* 0x00581f0008117f89 */ /* 0x00452200000e0000 */
[----:B------:R-:W-:Y:S02]  /*1170*/  BSSY B0, `(.L_x_1925) ;  /* 0x000000d000007945 */ /* 0x000fe40003800000 */
[----:B------:R-:W-:Y:S01]  /*1180*/  ISETP.GE.AND P1, PT, R0, UR14, PT ;  /* 0x0000000e00007c0c */ /* 0x000fe2000bf26270 */
[----:B---3--:R2:W3:-:S12]  /*1190*/  SHFL.IDX PT, R16, R12, 0x2, 0x181f ;  /* 0x00581f000c107f89 */ /* 0x0084d800000e0000 */
[----:B------:R-:W-:Y:S05]  /*11a0*/  @P1 BRA `(.L_x_1926) ;  /* 0x0000009000001947 */ /* 0x000fea0003800000 */
[----:B------:R-:W-:Y:S01]  /*11b0*/  SHF.R.S32.HI R0, RZ, 0x1f, R40 ;  /* 0x0000001fff007819 */ /* 0x000fe20000011428 */
[----:B---34-:R-:W-:Y:S01]  /*11c0*/  IMAD.WIDE R18, R45, 0x2, R16 ;  /* 0x000000022d127825 */ /* 0x018fe200078e0210 */
[----:B------:R-:W-:Y:S02]  /*11d0*/  SHF.L.U32 R10, R250, 0x1, RZ ;  /* 0x00000001fa0a7819 */ /* 0x000fe400000006ff */
[----:B------:R-:W-:-:S03]  /*11e0*/  LEA.HI R0, R0, R40, RZ, 0x3 ;  /* 0x0000002800007211 */ /* 0x000fc600078f18ff */
[----:B------:R-:W-:Y:S01]  /*11f0*/  @!PT LDS RZ, [RZ] ;  /* 0x00000000fffff984 */ /* 0x000fe20000000800 */
[----:B------:R3:W-:Y:S01]  /*1200*/  LDGSTS.E.BYPASS.LTC128B.128 [R10+0x9100], [R18.64], !P3 ;  /* 0x09100000120a7fae */ /* 0x0007e2000d901d4c */
[----:B------:R-:W-:-:S05]  /*1210*/  LOP3.LUT R0, R0, 0xfffffff8, RZ, 0xc0, !PT ;  /* 0xfffffff800007812 */ /* 0x000fca00078ec0ff */
[----:B------:R-:W-:-:S05]  /*1220*/  IMAD.WIDE R16, R0, 0x2, R16 ;  /* 0x0000000200107825 */ /* 0x000fca00078e0210 */
[----:B------:R3:W-:Y:S02]  /*1230*/  LDGSTS.E.BYPASS.LTC128B.128 [R10+0xd100], [R16.64], !P0 ;  /* 0x0d100000100a7fae */ /* 0x0007e4000c101d4c */
.L_x_1926:
[----:B------:R-:W-:Y:S05]  /*1240*/  BSYNC B0 ;  /* 0x0000000000007941 */ /* 0x000fea0003800000 */
.L_x_1925:
[----:B------:R-:W-:Y:S01]  /*1250*/  IADD3 R0, R11, 0x30, RZ ;  /* 0x000000300b007810 */ /* 0x000fe20007ffe0ff */
[----:B---34-:R3:W4:Y:S01]  /*1260*/  SHFL.IDX PT, R17, R8, 0x3, 0x181f ;  /* 0x00781f0008117f89 */ /* 0x01872200000e0000 */
[----:B------:R-:W-:Y:S02]  /*1270*/  BSSY B0, `(.L_x_1927) ;  /* 0x000000d000007945 */ /* 0x000fe40003800000 */
[----:B------:R-:W-:Y:S01]  /*1280*/  ISETP.GE.AND P1, PT, R0, UR14, PT ;  /* 0x0000000e00007c0c */ /* 0x000fe2000bf26270 */
[----:B------:R3:W1:-:S12]  /*1290*/  SHFL.IDX PT, R16, R12, 0x3, 0x181f ;  /* 0x00781f000c107f89 */ /* 0x00065800000e0000 */
[----:B------:R-:W-:Y:S05]  /*12a0*/  @P1 BRA `(.L_x_1928) ;  /* 0x0000009000001947 */ /* 0x000fea0003800000 */
[----:B------:R-:W-:Y:S01]  /*12b0*/  SHF.R.S32.HI R0, RZ, 0x1f, R40 ;  /* 0x0000001fff007819 */ /* 0x000fe20000011428 */
[----:B-1--4-:R-:W-:Y:S01]  /*12c0*/  IMAD.WIDE R18, R45, 0x2, R16 ;  /* 0x000000022d127825 */ /* 0x012fe200078e0210 */
[----:B------:R-:W-:Y:S02]  /*12d0*/  SHF.L.U32 R10, R250, 0x1, RZ ;  /* 0x00000001fa0a7819 */ /* 0x000fe400000006ff */
[----:B------:R-:W-:-:S03]  /*12e0*/  LEA.HI R0, R0, R40, RZ, 0x3 ;  /* 0x0000002800007211 */ /* 0x000fc600078f18ff */
[----:B------:R-:W-:Y:S01]  /*12f0*/  @!PT LDS RZ, [RZ] ;  /* 0x00000000fffff984 */ /* 0x000fe20000000800 */
[----:B------:R1:W-:Y:S01]  /*1300*/  LDGSTS.E.BYPASS.LTC128B.128 [R10+0x9900], [R18.64], !P3 ;  /* 0x09900000120a7fae */ /* 0x0003e2000d901d4c */
[----:B------:R-:W-:-:S05]  /*1310*/  LOP3.LUT R0, R0, 0xfffffff8, RZ, 0xc0, !PT ;  /* 0xfffffff800007812 */ /* 0x000fca00078ec0ff */
[----:B------:R-:W-:-:S05]  /*1320*/  IMAD.WIDE R16, R0, 0x2, R16 ;  /* 0x0000000200107825 */ /* 0x000fca00078e0210 */
[----:B------:R1:W-:Y:S02]  /*1330*/  LDGSTS.E.BYPASS.LTC128B.128 [R10+0xd900], [R16.64], !P0 ;  /* 0x0d900000100a7fae */ /* 0x0003e4000c101d4c */
.L_x_1928:
[----:B------:R-:W-:Y:S05]  /*1340*/  BSYNC B0 ;  /* 0x0000000000007941 */ /* 0x000fea0003800000 */
.L_x_1927:
[----:B------:R-:W-:Y:S01]  /*1350*/  IADD3 R0, R11, 0x40, RZ ;  /* 0x000000400b007810 */ /* 0x000fe20007ffe0ff */
[----:B-1--4-:R1:W4:Y:S01]  /*1360*/  SHFL.IDX PT, R17, R8, 0x4, 0x181f ;  /* 0x00981f0008117f89 */ /* 0x01232200000e0000 */
[----:B------:R-:W-:Y:S02]  /*1370*/  BSSY B0, `(.L_x_1929) ;  /* 0x000000d000007945 */ /* 0x000fe40003800000 */
[----:B------:R-:W-:Y:S01]  /*1380*/  ISETP.GE.AND P1, PT, R0, UR14, PT ;  /* 0x0000000e00007c0c */ /* 0x000fe2000bf26270 */
[----:B------:R1:W2:-:S12]  /*1390*/  SHFL.IDX PT, R16, R12, 0x4, 0x181f ;  /* 0x00981f000c107f89 */ /* 0x00029800000e0000 */
[----:B------:R-:W-:Y:S05]  /*13a0*/  @P1 BRA `(.L_x_1930) ;  /* 0x0000009000001947 */ /* 0x000fea0003800000 */
[----:B------:R-:W-:Y:S01]  /*13b0*/  SHF.R.S32.HI R0, RZ, 0x1f, R40 ;  /* 0x0000001fff007819 */ /* 0x000fe20000011428 */
[----:B--2-4-:R-:W-:Y:S01]  /*13c0*/  IMAD.WIDE R18, R45, 0x2, R16 ;  /* 0x000000022d127825 */ /* 0x014fe200078e0210 */
[----:B------:R-:W-:Y:S02]  /*13d0*/  SHF.L.U32 R10, R250, 0x1, RZ ;  /* 0x00000001fa0a7819 */ /* 0x000fe400000006ff */
[----:B------:R-:W-:-:S03]  /*13e0*/  LEA.HI R0, R0, R40, RZ, 0x3 ;  /* 0x0000002800007211 */ /* 0x000fc600078f18ff */
[----:B------:R-:W-:Y:S01]  /*13f0*/  @!PT LDS RZ, [RZ] ;  /* 0x00000000fffff984 */ /* 0x000fe20000000800 */
[----:B------:R2:W-:Y:S01]  /*1400*/  LDGSTS.E.BYPASS.LTC128B.128 [R10+0xa100], [R18.64], !P3 ;  /* 0x0a100000120a7fae */ /* 0x0005e2000d901d4c */
[----:B------:R-:W-:-:S05]  /*1410*/  LOP3.LUT R0, R0, 0xfffffff8, RZ, 0xc0, !PT ;  /* 0xfffffff800007812 */ /* 0x000fca00078ec0ff */
[----:B------:R-:W-:-:S05]  /*1420*/  IMAD.WIDE R16, R0, 0x2, R16 ;  /* 0x0000000200107825 */ /* 0x000fca00078e0210 */
[----:B------:R2:W-:Y:S02]  /*1430*/  LDGSTS.E.BYPASS.LTC128B.128 [R10+0xe100], [R16.64], !P0 ;  /* 0x0e100000100a7fae */ /* 0x0005e4000c101d4c */
.L_x_1930:
[----:B------:R-:W-:Y:S05]  /*1440*/  BSYNC B0 ;  /* 0x0000000000007941 */ /* 0x000fea0003800000 */
.L_x_1929:
[----:B------:R-:W-:Y:S01]  /*1450*/  IADD3 R0, R11, 0x50, RZ ;  /* 0x000000500b007810 */ /* 0x000fe20007ffe0ff */
[----:B--2-4-:R2:W4:Y:S01]  /*1460*/  SHFL.IDX PT, R17, R8, 0x5, 0x181f ;  /* 0x00b81f0008117f89 */ /* 0x01452200000e0000 */
        /* <DEDUP_REMOVED lines=13> */
.L_x_1932:
[----:B------:R-:W-:Y:S05]  /*1540*/  BSYNC B0 ;  /* 0x0000000000007941 */ /* 0x000fea0003800000 */
.L_x_1931:
        /* <DEDUP_REMOVED lines=15> */
.L_x_1934:
[----:B------:R-:W-:Y:S05]  /*1640*/  BSYNC B0 ;  /* 0x0000000000007941 */ /* 0x000fea0003800000 */
.L_x_1933:
[----:B-123--:R-:W-:Y:S01]  /*1650*/  SHFL.IDX PT, R12, R12, 0x7, 0x181f ;  /* 0x00f81f000c0c7f89 */ /* 0x00efe200000e0000 */
[----:B------:R-:W-:Y:S01]  /*1660*/  IADD3 R11, R11, 0x70, RZ ;  /* 0x000000700b0b7810 */ /* 0x000fe20007ffe0ff */
[----:B------:R-:W-:Y:S01]  /*1670*/  UIADD3 UR11, UR6, -0x1, URZ ;  /* 0xffffffff060b7890 */ /* 0x000fe2000fffe03f */
[----:B------:R-:W-:Y:S01]  /*1680*/  SHF.R.S32.HI R44, RZ, 0x1f, R40 ;  /* 0x0000001fff2c7819 */ /* 0x000fe20000011428 */
[----:B------:R1:W2:Y:S01]  /*1690*/  SHFL.IDX PT, R13, R8, 0x7, 0x181f ;  /* 0x00f81f00080d7f89 */ /* 0x0002a200000e0000 */
[----:B------:R-:W-:Y:S01]  /*16a0*/  ISETP.GE.AND P4, PT, R11, UR14, PT ;  /* 0x0000000e0b007c0c */ /* 0x000fe2000bf86270 */
[----:B------:R-:W-:Y:S01]  /*16b0*/  IMAD.MOV.U32 R10, RZ, RZ, c[0x0][0x2b8] ;  /* 0x0000ae00ff0a7624 */ /* 0x000fe200078e00ff */
[----:B------:R-:W-:Y:S01]  /*16c0*/  LEA.HI R44, R44, R40, RZ, 0x3 ;  /* 0x000000282c2c7211 */ /* 0x000fe200078f18ff */
[----:B------:R-:W-:Y:S01]  /*16d0*/  IMAD.U32 R0, RZ, RZ, UR11 ;  /* 0x0000000bff007e24 */ /* 0x000fe2000f8e00ff */
[----:B------:R-:W-:Y:S01]  /*16e0*/  USHF.R.S32.HI UR18, URZ, 0x1f, UR15 ;  /* 0x0000001f3f127899 */ /* 0x000fe2000801140f */
[----:B------:R-:W-:Y:S01]  /*16f0*/  IMAD.SHL.U32 R250, R250, 0x2, RZ ;  /* 0x00000002fafa7824 */ /* 0x000fe200078e00ff */
[----:B------:R-:W-:Y:S01]  /*1700*/  ISETP.NE.AND P1, PT, R10, 0x1, PT ;  /* 0x000000010a00780c */ /* 0x000fe20003f25270 */
[----:B------:R-:W-:Y:S01]  /*1710*/  IMAD R0, R0, 0x40, R124 ;  /* 0x0000004000007824 */ /* 0x000fe200078e027c */
[----:B------:R-:W-:Y:S01]  /*1720*/  LOP3.LUT R44, R44, 0xfffffff8, RZ, 0xc0, !PT ;  /* 0xfffffff82c2c7812 */ /* 0x000fe200078ec0ff */
[----:B------:R-:W-:Y:S01]  /*1730*/  ULDC.64 UR4, c[0x0][0x2b0] ;  /* 0x0000ac0000047ab9 */ /* 0x000fe20000000a00 */
[----:B------:R-:W-:Y:S01]  /*1740*/  IMAD.MOV.U32 R251, RZ, RZ, RZ ;  /* 0x000000fffffb7224 */ /* 0x000fe200078e00ff */
[----:B------:R-:W-:Y:S01]  /*1750*/  UIMAD UR18, UR18, UR4, URZ ;  /* 0x00000004121272a4 */ /* 0x000fe2000f8e023f */
[C---:B------:R-:W-:Y:S01]  /*1760*/  ISETP.GE.AND P5, PT, R0.reuse, UR9, PT ;  /* 0x0000000900007c0c */ /* 0x040fe2000bfa6270 */
[----:B------:R-:W-:Y:S01]  /*1770*/  UIMAD.WIDE.U32 UR16, UR15, UR4, URZ ;  /* 0x000000040f1072a5 */ /* 0x000fe2000f8e003f */
[----:B------:R-:W-:Y:S01]  /*1780*/  IADD3 R252, R0, UR8, RZ ;  /* 0x0000000800fc7c10 */ /* 0x000fe2000fffe0ff */
[----:B------:R-:W-:Y:S01]  /*1790*/  UIMAD UR15, UR15, UR5, UR18 ;  /* 0x000000050f0f72a4 */ /* 0x000fe2000f8e0212 */
[----:B------:R-:W-:Y:S01]  /*17a0*/  ISETP.GT.OR P5, PT, R124, 0x3f, P5 ;  /* 0x0000003f7c00780c */ /* 0x000fe20002fa4670 */
[----:B------:R-:W-:-:S02]  /*17b0*/  USHF.R.S32.HI UR14, URZ, 0x1f, UR10 ;  /* 0x0000001f3f0e7899 */ /* 0x000fc4000801140a */
[----:B------:R-:W-:Y:S01]  /*17c0*/  IMAD.MOV.U32 R0, RZ, RZ, R252 ;  /* 0x000000ffff007224 */ /* 0x000fe200078e00fc */
[----:B------:R-:W-:Y:S01]  /*17d0*/  UIADD3 UR15, UR17, UR15, URZ ;  /* 0x0000000f110f7290 */ /* 0x000fe2000fffe03f */
[----:B-1----:R-:W-:Y:S01]  /*17e0*/  @P1 IMAD.HI.U32 R8, R252, c[0x0][0x2bc], RZ ;  /* 0x0000af00fc081a27 */ /* 0x002fe200078e00ff */
[----:B------:R-:W-:-:S03]  /*17f0*/  ULDC.64 UR4, c[0x0][0x1e8] ;  /* 0x00007a0000047ab9 */ /* 0x000fc60000000a00 */
[----:B--2-4-:R-:W-:Y:S01]  /*1800*/  @!P4 IMAD.WIDE R16, R45, 0x2, R12 ;  /* 0x000000022d10c825 */ /* 0x014fe200078e020c */
[----:B------:R-:W-:-:S03]  /*1810*/  @P1 SHF.R.U32.HI R0, RZ, c[0x0][0x2c0], R8 ;  /* 0x0000b000ff001a19 */ /* 0x000fc60000011608 */
[----:B------:R-:W-:Y:S01]  /*1820*/  @!P4 IMAD.WIDE R12, R44, 0x2, R12 ;  /* 0x000000022c0cc825 */ /* 0x000fe200078e020c */
[----:B------:R-:W-:Y:S01]  /*1830*/  @!PT LDS RZ, [RZ] ;  /* 0x00000000fffff984 */ /* 0x000fe20000000800 */
[----:B------:R1:W-:Y:S01]  /*1840*/  @!P4 LDGSTS.E.BYPASS.LTC128B.128 [R250+0xb900], [R16.64], !P3 ;  /* 0x0b90000010facfae */ /* 0x0003e2000d901d4c */
[----:B------:R-:W-:-:S03]  /*1850*/  @!P5 IADD3 R11, P2, R0, UR16, RZ ;  /* 0x00000010000bdc10 */ /* 0x000fc6000ff5e0ff */
[----:B------:R2:W-:Y:S01]  /*1860*/  @!P4 LDGSTS.E.BYPASS.LTC128B.128 [R250+0xf900], [R12.64], !P0 ;  /* 0x0f9000000cfacfae */ /* 0x0005e2000c101d4c */
[----:B------:R-:W-:Y:S02]  /*1870*/  @!P5 LEA.HI.X.SX32 R8, R0, UR15, 0x1, P2 ;  /* 0x0000000f0008dc11 */ /* 0x000fe400090f0eff */
[C---:B------:R-:W-:Y:S01]  /*1880*/  @!P5 LEA R10, P2, R11.reuse, c[0x0][0x2a0], 0x2 ;  /* 0x0000a8000b0ada11 */ /* 0x040fe200078410ff */
[----:B------:R-:W0:Y:S03]  /*1890*/  LDGDEPBAR ;  /* 0x00000000000079af */ /* 0x000e260000000000 */
[----:B------:R-:W-:Y:S01]  /*18a0*/  @!P5 LEA.HI.X R11, R11, c[0x0][0x2a4], R8, 0x2, P2 ;  /* 0x0000a9000b0bda11 */ /* 0x000fe200010f1408 */
[----:B------:R-:W-:Y:S06]  /*18b0*/  BAR.SYNC.DEFER_BLOCKING 0x0 ;  /* 0x0000000000007b1d */ /* 0x000fec0000010000 */
[----:B------:R3:W2:Y:S01]  /*18c0*/  @!P5 LDG.E R251, [R10.64] ;  /* 0x0000000c0afbd981 */ /* 0x0006a2000c1e1900 */
[----:B------:R-:W-:Y:S01]  /*18d0*/  IMAD.MOV R0, RZ, RZ, -R0 ;  /* 0x000000ffff007224 */ /* 0x000fe200078e0a00 */
[----:B------:R-:W-:Y:S01]  /*18e0*/  UIMAD UR18, UR14, UR4, URZ ;  /* 0x000000040e1272a4 */ /* 0x000fe2000f8e023f */
[C---:B------:R-:W-:Y:S01]  /*18f0*/  ISETP.GE.AND P4, PT, R45.reuse, c[0x0][0x1d4], PT ;  /* 0x000075002d007a0c */ /* 0x040fe20003f86270 */
[----:B------:R-:W-:Y:S01]  /*1900*/  UIMAD.WIDE.U32 UR20, UR10, UR4, URZ ;  /* 0x000000040a1472a5 */ /* 0x000fe2000f8e003f */
[----:B------:R-:W-:Y:S01]  /*1910*/  IMAD R252, R0, c[0x0][0x2b8], R252 ;  /* 0x0000ae0000fc7a24 */ /* 0x000fe200078e02fc */
[----:B------:R-:W-:Y:S01]  /*1920*/  UIMAD UR18, UR10, UR5, UR18 ;  /* 0x000000050a1272a4 */ /* 0x000fe2000f8e0212 */
[----:B------:R-:W-:Y:S01]  /*1930*/  ISETP.GE.AND P3, PT, R40, c[0x0][0x1d4], PT ;  /* 0x0000750028007a0c */ /* 0x000fe20003f66270 */
[----:B------:R-:W-:Y:S01]  /*1940*/  UIMAD UR9, UR11, -0x40, UR9 ;  /* 0xffffffc00b0978a4 */ /* 0x000fe2000f8e0209 */
[----:B-1----:R-:W-:Y:S01]  /*1950*/  IMAD.WIDE.U32 R16, R252, c[0x0][0x1e0], RZ ;  /* 0x00007800fc107a25 */ /* 0x002fe200078e00ff */
[----:B------:R-:W-:Y:S01]  /*1960*/  SHF.R.S32.HI R8, RZ, 0x1f, R252 ;  /* 0x0000001fff087819 */ /* 0x000fe200000114fc */
[----:B------:R-:W-:Y:S01]  /*1970*/  UIADD3 UR18, UR21, UR18, URZ ;  /* 0x0000001215127290 */ /* 0x000fe2000fffe03f */
[----:B------:R-:W-:Y:S01]  /*1980*/  SHF.R.S32.HI R248, RZ, 0x4, R15 ;  /* 0x00000004fff87819 */ /* 0x000fe2000001140f */
[----:B------:R-:W-:Y:S01]  /*1990*/  ULDC.64 UR4, c[0x0][0x210] ;  /* 0x0000840000047ab9 */ /* 0x000fe20000000a00 */
[----:B------:R-:W-:Y:S01]  /*19a0*/  IMAD.WIDE R42, R45, 0x2, RZ ;  /* 0x000000022d2a7825 */ /* 0x000fe200078e02ff */
[----:B------:R-:W-:Y:S01]  /*19b0*/  UIMAD UR14, UR14, UR4, URZ ;  /* 0x000000040e0e72a4 */ /* 0x000fe2000f8e023f */
[----:B------:R-:W-:Y:S01]  /*19c0*/  SHF.R.S32.HI R47, RZ, 0x1f, R45 ;  /* 0x0000001fff2f7819 */ /* 0x000fe2000001142d */
[----:B------:R-:W-:-:S02]  /*19d0*/  UIMAD.WIDE.U32 UR22, UR10, UR4, URZ ;  /* 0x000000040a1672a5 */ /* 0x000fc4000f8e003f */
[----:B------:R-:W-:Y:S02]  /*19e0*/  UIMAD UR4, UR10, UR5, UR14 ;  /* 0x000000050a0472a4 */ /* 0x000fe4000f8e020e */
[----:B------:R-:W-:Y:S02]  /*19f0*/  UISETP.GT.AND UP0, UPT, UR11, UR7, UPT ;  /* 0x000000070b00728c */ /* 0x000fe4000bf04270 */
[----:B------:R-:W-:Y:S01]  /*1a00*/  UIADD3 UR4, UR23, UR4, URZ ;  /* 0x0000000417047290 */ /* 0x000fe2000fffe03f */
[C---:B---3--:R-:W-:Y:S02]  /*1a10*/  IMAD R10, R8.reuse, c[0x0][0x1e0], RZ ;  /* 0x00007800080a7a24 */ /* 0x048fe400078e02ff */
[----:B------:R-:W-:Y:S02]  /*1a20*/  IMAD R8, R8, c[0x0][0x208], RZ ;  /* 0x0000820008087a24 */ /* 0x000fe400078e02ff */
[C---:B------:R-:W-:Y:S02]  /*1a30*/  IMAD R10, R252.reuse, c[0x0][0x1e4], R10 ;  /* 0x00007900fc0a7a24 */ /* 0x040fe400078e020a */
[----:B------:R-:W-:-:S02]  /*1a40*/  IMAD R8, R252, c[0x0][0x20c], R8 ;  /* 0x00008300fc087a24 */ /* 0x000fc400078e0208 */
[----:B------:R-:W-:Y:S02]  /*1a50*/  IMAD.IADD R11, R17, 0x1, R10 ;  /* 0x00000001110b7824 */ /* 0x000fe400078e020a */
[----:B------:R-:W-:Y:S01]  /*1a60*/  IMAD.MOV.U32 R10, RZ, RZ, R16 ;  /* 0x000000ffff0a7224 */ /* 0x000fe200078e0010 */
[----:B--2---:R-:W-:-:S03]  /*1a70*/  SHF.R.S32.HI R12, RZ, 0x1f, R251 ;  /* 0x0000001fff0c7819 */ /* 0x004fc600000114fb */
[----:B------:R-:W-:-:S04]  /*1a80*/  IMAD.WIDE.U32 R10, R251, c[0x0][0x1f0], R10 ;  /* 0x00007c00fb0a7a25 */ /* 0x000fc800078e000a */
[----:B------:R-:W-:Y:S01]  /*1a90*/  IMAD R0, R12, c[0x0][0x1f0], RZ ;  /* 0x00007c000c007a24 */ /* 0x000fe200078e02ff */
[----:B------:R-:W-:Y:S01]  /*1aa0*/  IADD3 R13, P0, R10, UR20, RZ ;  /* 0x000000140a0d7c10 */ /* 0x000fe2000ff1e0ff */
[----:B------:R-:W-:Y:S02]  /*1ab0*/  IMAD R12, R12, c[0x0][0x218], RZ ;  /* 0x000086000c0c7a24 */ /* 0x000fe400078e02ff */
[C---:B------:R-:W-:Y:S02]  /*1ac0*/  IMAD R0, R251.reuse, c[0x0][0x1f4], R0 ;  /* 0x00007d00fb007a24 */ /* 0x040fe400078e0200 */
[----:B------:R-:W-:-:S03]  /*1ad0*/  IMAD R12, R251, c[0x0][0x21c], R12 ;  /* 0x00008700fb0c7a24 */ /* 0x000fc600078e020c */
[----:B------:R-:W-:Y:S02]  /*1ae0*/  IADD3.X R0, R11, UR18, R0, P0, !PT ;  /* 0x000000120b007c10 */ /* 0x000fe400087fe400 */
[----:B------:R-:W-:-:S04]  /*1af0*/  LEA R14, P0, R13, c[0x0][0x1c8], 0x1 ;  /* 0x000072000d0e7a11 */ /* 0x000fc800078008ff */
[----:B------:R-:W-:Y:S01]  /*1b00*/  LEA.HI.X R13, R13, c[0x0][0x1cc], R0, 0x1, P0 ;  /* 0x000073000d0d7a11 */ /* 0x000fe200000f0c00 */
[----:B------:R-:W-:Y:S01]  /*1b10*/  SHFL.IDX PT, R20, R14, RZ, 0x181f ;  /* 0x00181fff0e147589 */ /* 0x000fe200000e0000 */
[----:B------:R-:W-:-:S03]  /*1b20*/  IADD3 R0, -R6, UR9, RZ ;  /* 0x0000000906007c10 */ /* 0x000fc6000fffe1ff */
[----:B------:R-:W1:Y:S01]  /*1b30*/  SHFL.IDX PT, R21, R13, RZ, 0x181f ;  /* 0x00181fff0d157589 */ /* 0x000e6200000e0000 */
[C---:B------:R-:W-:Y:S02]  /*1b40*/  ISETP.GE.AND P6, PT, R0.reuse, 0x1, PT ;  /* 0x000000010000780c */ /* 0x040fe40003fc6270 */
[C---:B------:R-:W-:Y:S01]  /*1b50*/  ISETP.GE.AND P5, PT, R0.reuse, 0x11, PT ;  /* 0x000000110000780c */ /* 0x040fe20003fa6270 */
[----:B------:R-:W-:Y:S01]  /*1b60*/  SHFL.IDX PT, R16, R14, 0x1, 0x181f ;  /* 0x00381f000e107f89 */ /* 0x000fe200000e0000 */
[C---:B------:R-:W-:Y:S02]  /*1b70*/  ISETP.GE.AND P2, PT, R0.reuse, 0x21, PT ;  /* 0x000000210000780c */ /* 0x040fe40003f46270 */
[----:B------:R-:W-:Y:S01]  /*1b80*/  ISETP.GT.AND P0, PT, R0, 0x30, PT ;  /* 0x000000300000780c */ /* 0x000fe20003f04270 */
[----:B------:R-:W2:Y:S04]  /*1b90*/  SHFL.IDX PT, R17, R13, 0x1, 0x181f ;  /* 0x00381f000d117f89 */ /* 0x000ea800000e0000 */
[----:B------:R-:W-:Y:S04]  /*1ba0*/  SHFL.IDX PT, R10, R14, 0x2, 0x181f ;  /* 0x00581f000e0a7f89 */ /* 0x000fe800000e0000 */
[----:B------:R-:W3:Y:S04]  /*1bb0*/  SHFL.IDX PT, R11, R13, 0x2, 0x181f ;  /* 0x00581f000d0b7f89 */ /* 0x000ee800000e0000 */
[----:B------:R-:W-:Y:S04]  /*1bc0*/  SHFL.IDX PT, R18, R14, 0x3, 0x181f ;  /* 0x00781f000e127f89 */ /* 0x000fe800000e0000 */
[----:B------:R4:W5:Y:S01]  /*1bd0*/  SHFL.IDX PT, R19, R13, 0x3, 0x181f ;  /* 0x00781f000d137f89 */ /* 0x00096200000e0000 */
[----:B-1----:R-:W-:Y:S01]  /*1be0*/  @P6 IMAD.WIDE R22, R44, 0x2, R20 ;  /* 0x000000022c166825 */ /* 0x002fe200078e0214 */
[----:B----4-:R-:W-:-:S03]  /*1bf0*/  LEA.HI R13, R15, R248, RZ, 0x1 ;  /* 0x000000f80f0d7211 */ /* 0x010fc600078f08ff */
[----:B------:R-:W-:Y:S01]  /*1c00*/  @P6 IMAD.WIDE R14, R45, 0x2, R20 ;  /* 0x000000022d0e6825 */ /* 0x000fe200078e0214 */
[----:B------:R-:W-:-:S03]  /*1c10*/  LOP3.LUT R13, R13, 0xfffffffe, RZ, 0xc0, !PT ;  /* 0xfffffffe0d0d7812 */ /* 0x000fc600078ec0ff */
[--C-:B--2---:R-:W-:Y:S01]  /*1c20*/  @P5 IMAD.WIDE R20, R45, 0x2, R16.reuse ;  /* 0x000000022d145825 */ /* 0x104fe200078e0210 */
[----:B------:R3:W-:Y:S03]  /*1c30*/  @P6 LDGSTS.E.BYPASS.LTC128B.128 [R250+0x4100], [R14.64], !P4 ;  /* 0x041000000efa6fae */ /* 0x0007e6000e101d4c */
[----:B------:R-:W-:Y:S01]  /*1c40*/  @P5 IMAD.WIDE R16, R44, 0x2, R16 ;  /* 0x000000022c105825 */ /* 0x000fe200078e0210 */
[----:B------:R1:W-:Y:S03]  /*1c50*/  @P6 LDGSTS.E.BYPASS.LTC128B.128 [R250+0x6100], [R22.64], !P3 ;  /* 0x0610000016fa6fae */ /* 0x0003e6000d901d4c */
[----:B------:R-:W-:Y:S01]  /*1c60*/  IMAD.IADD R248, R248, 0x1, -R13 ;  /* 0x00000001f8f87824 */ /* 0x000fe200078e0a0d */
[----:B------:R2:W-:Y:S01]  /*1c70*/  @P5 LDGSTS.E.BYPASS.LTC128B.128 [R250+0x4900], [R20.64], !P4 ;  /* 0x0490000014fa5fae */ /* 0x0005e2000e101d4c */
[----:B------:R-:W-:-:S03]  /*1c80*/  IMAD.SHL.U32 R13, R5, 0x40, RZ ;  /* 0x00000040050d7824 */ /* 0x000fc600078e00ff */
[----:B------:R4:W-:Y:S01]  /*1c90*/  @P5 LDGSTS.E.BYPASS.LTC128B.128 [R250+0x6900], [R16.64], !P3 ;  /* 0x0690000010fa5fae */ /* 0x0009e2000d901d4c */
[----:B------:R-:W-:Y:S01]  /*1ca0*/  ISETP.GE.AND P5, PT, R40, c[0x0][0x1d4], PT ;  /* 0x0000750028007a0c */ /* 0x000fe20003fa6270 */
[----:B---3--:R-:W-:-:S05]  /*1cb0*/  @P2 IMAD.WIDE R14, R45, 0x2, R10 ;  /* 0x000000022d0e2825 */ /* 0x008fca00078e020a */
[----:B------:R3:W-:Y:S01]  /*1cc0*/  @P2 LDGSTS.E.BYPASS.LTC128B.128 [R250+0x5100], [R14.64], !P4 ;  /* 0x051000000efa2fae */ /* 0x0007e2000e101d4c */
[----:B--2---:R-:W-:-:S04]  /*1cd0*/  @P2 IMAD.WIDE R20, R44, 0x2, R10 ;  /* 0x000000022c142825 */ /* 0x004fc800078e020a */
[--C-:B-----5:R-:W-:Y:S01]  /*1ce0*/  @P0 IMAD.WIDE R10, R45, 0x2, R18.reuse ;  /* 0x000000022d0a0825 */ /* 0x120fe200078e0212 */
[----:B------:R1:W-:Y:S03]  /*1cf0*/  @P2 LDGSTS.E.BYPASS.LTC128B.128 [R250+0x7100], [R20.64], !P3 ;  /* 0x0710000014fa2fae */ /* 0x0003e6000d901d4c */
[----:B------:R-:W-:Y:S01]  /*1d00*/  @P0 IMAD.WIDE R18, R44, 0x2, R18 ;  /* 0x000000022c120825 */ /* 0x000fe200078e0212 */
[----:B------:R2:W-:Y:S04]  /*1d10*/  @P0 LDGSTS.E.BYPASS.LTC128B.128 [R250+0x5900], [R10.64], !P4 ;  /* 0x059000000afa0fae */ /* 0x0005e8000e101d4c */
[----:B------:R4:W-:Y:S04]  /*1d20*/  @P0 LDGSTS.E.BYPASS.LTC128B.128 [R250+0x7900], [R18.64], !P3 ;  /* 0x0790000012fa0fae */ /* 0x0009e8000d901d4c */
[----:B------:R-:W0:Y:S01]  /*1d30*/  LDGDEPBAR ;  /* 0x00000000000079af */ /* 0x000e220000000000 */
[----:B---3--:R-:W-:-:S05]  /*1d40*/  IMAD.SHL.U32 R14, R46, 0x40, RZ ;  /* 0x000000402e0e7824 */ /* 0x008fca00078e00ff */
[----:B------:R-:W-:Y:S01]  /*1d50*/  LOP3.LUT R14, R14, 0x1c0, RZ, 0xc0, !PT ;  /* 0x000001c00e0e7812 */ /* 0x000fe200078ec0ff */
[----:B--2---:R-:W-:Y:S01]  /*1d60*/  IMAD.SHL.U32 R10, R6, 0x8, RZ ;  /* 0x00000008060a7824 */ /* 0x004fe200078e00ff */
[----:B------:R-:W-:Y:S01]  /*1d70*/  LEA.HI R6, R9, R2, RZ, 0x5 ;  /* 0x0000000209067211 */ /* 0x000fe200078f28ff */
[----:B------:R-:W-:Y:S02]  /*1d80*/  IMAD.SHL.U32 R11, R7, 0x40, RZ ;  /* 0x00000040070b7824 */ /* 0x000fe400078e00ff */
[----:B------:R-:W-:Y:S01]  /*1d90*/  IMAD.SHL.U32 R7, R248, 0x8, RZ ;  /* 0x00000008f8077824 */ /* 0x000fe200078e00ff */
[----:B------:R-:W-:Y:S01]  /*1da0*/  LOP3.LUT R9, R14, 0x8, R10, 0xf8, !PT ;  /* 0x000000080e097812 */ /* 0x000fe200078ef80a */
[----:B------:R-:W-:-:S04]  /*1db0*/  DEPBAR.LE SB0, 0x1 ;  /* 0x000080400000791a */ /* 0x000fc80000000000 */
[----:B------:R-:W-:Y:S01]  /*1dc0*/  SHF.R.U32.HI R14, RZ, 0x3, R14 ;  /* 0x00000003ff0e7819 */ /* 0x000fe2000001160e */
[----:B------:R-:W-:-:S04]  /*1dd0*/  DEPBAR.LE SB0, 0x0 ;  /* 0x000080000000791a */ /* 0x000fc80000000000 */
[----:B------:R-:W-:Y:S01]  /*1de0*/  LOP3.LUT R9, R9, R14, RZ, 0x3c, !PT ;  /* 0x0000000e09097212 */ /* 0x000fe200078e3cff */
[----:B------:R-:W-:Y:S01]  /*1df0*/  IMAD.WIDE.U32 R14, R252, c[0x0][0x208], RZ ;  /* 0x00008200fc0e7a25 */ /* 0x000fe200078e00ff */
[----:B------:R-:W-:-:S03]  /*1e00*/  LOP3.LUT R11, R11, 0x1c0, RZ, 0xc0, !PT ;  /* 0x000001c00b0b7812 */ /* 0x000fc600078ec0ff */
[----:B------:R-:W-:Y:S01]  /*1e10*/  IMAD.IADD R15, R15, 0x1, R8 ;  /* 0x000000010f0f7824 */ /* 0x000fe200078e0208 */
[----:B------:R-:W-:Y:S01]  /*1e20*/  LOP3.LUT R7, R11, 0x8, R7, 0xf8, !PT ;  /* 0x000000080b077812 */ /* 0x000fe200078ef807 */
[----:B------:R-:W-:Y:S01]  /*1e30*/  IMAD R248, R248, 0x200, R9 ;  /* 0x00000200f8f87824 */ /* 0x000fe200078e0209 */
[----:B------:R-:W-:Y:S01]  /*1e40*/  SHF.R.U32.HI R11, RZ, 0x3, R11 ;  /* 0x00000003ff0b7819 */ /* 0x000fe2000001160b */
[----:B------:R-:W-:-:S03]  /*1e50*/  IMAD.WIDE.U32 R14, R251, c[0x0][0x218], R14 ;  /* 0x00008600fb0e7a25 */ /* 0x000fc600078e000e */
[----:B------:R-:W-:Y:S01]  /*1e60*/  LOP3.LUT R5, R7, R11, RZ, 0x3c, !PT ;  /* 0x0000000b07057212 */ /* 0x000fe200078e3cff */
[----:B------:R-:W-:Y:S01]  /*1e70*/  IMAD.SHL.U32 R248, R248, 0x2, RZ ;  /* 0x00000002f8f87824 */ /* 0x000fe200078e00ff */
[----:B------:R-:W-:Y:S01]  /*1e80*/  BAR.SYNC.DEFER_BLOCKING 0x0 ;  /* 0x0000000000007b1d */ /* 0x000fe20000010000 */
[----:B------:R-:W-:Y:S01]  /*1e90*/  IADD3 R36, P0, R14, UR22, RZ ;  /* 0x000000160e247c10 */ /* 0x000fe2000ff1e0ff */
[----:B------:R-:W-:Y:S01]  /*1ea0*/  IMAD.SHL.U32 R10, R6, 0x20, RZ ;  /* 0x00000020060a7824 */ /* 0x000fe200078e00ff */
[----:B------:R-:W-:Y:S02]  /*1eb0*/  LOP3.LUT R7, R13, 0xfffffe00, RZ, 0xc0, !PT ;  /* 0xfffffe000d077812 */ /* 0x000fe400078ec0ff */
[----:B------:R-:W-:Y:S02]  /*1ec0*/  IADD3.X R12, R15, UR4, R12, P0, !PT ;  /* 0x000000040f0c7c10 */ /* 0x000fe400087fe40c */
[----:B------:R-:W-:Y:S02]  /*1ed0*/  LEA R106, P0, R36, c[0x0][0x1f8], 0x1 ;  /* 0x00007e00246a7a11 */ /* 0x000fe400078008ff */
[----:B------:R-:W-:-:S02]  /*1ee0*/  IADD3 R41, R248, 0x4100, RZ ;  /* 0x00004100f8297810 */ /* 0x000fc40007ffe0ff */
[----:B------:R-:W-:Y:S01]  /*1ef0*/  LEA.HI.X R36, R36, c[0x0][0x1fc], R12, 0x1, P0 ;  /* 0x00007f0024247a11 */ /* 0x000fe200000f0c0c */
[----:B------:R-:W2:Y:S01]  /*1f00*/  SHFL.IDX PT, R110, R106, 0x2, 0x181f ;  /* 0x00581f006a6e7f89 */ /* 0x000ea200000e0000 */
[----:B------:R-:W-:Y:S02]  /*1f10*/  LOP3.LUT P0, RZ, R46, 0x2, RZ, 0xc0, !PT ;  /* 0x000000022eff7812 */ /* 0x000fe4000780c0ff */
[----:B------:R-:W-:Y:S01]  /*1f20*/  IADD3 R247, R248, 0x4120, RZ ;  /* 0x00004120f8f77810 */ /* 0x000fe20007ffe0ff */
[----:B------:R-:W3:Y:S01]  /*1f30*/  SHFL.IDX PT, R74, R106, RZ, 0x181f ;  /* 0x00181fff6a4a7589 */ /* 0x000ee200000e0000 */
[----:B------:R-:W-:-:S03]  /*1f40*/  LOP3.LUT R10, R10, 0x7ffffc00, RZ, 0xc0, !PT ;  /* 0x7ffffc000a0a7812 */ /* 0x000fc600078ec0ff */
[----:B------:R-:W5:Y:S01]  /*1f50*/  SHFL.IDX PT, R37, R36, 0x2, 0x181f ;  /* 0x00581f0024257f89 */ /* 0x000f6200000e0000 */
[CC--:B------:R-:W-:Y:S02]  /*1f60*/  IADD3 R249, R5.reuse, R7.reuse, R10 ;  /* 0x0000000705f97210 */ /* 0x0c0fe40007ffe00a */
[----:B------:R-:W-:Y:S01]  /*1f70*/  LOP3.LUT R5, R5, R7, RZ, 0xfc, !PT ;  /* 0x0000000705057212 */ /* 0x000fe200078efcff */
[----:B------:R-:W1:Y:S02]  /*1f80*/  SHFL.IDX PT, R112, R106, 0x1, 0x181f ;  /* 0x00381f006a707f89 */ /* 0x000e6400000e0000 */
[----:B------:R-:W-:Y:S01]  /*1f90*/  @P0 IADD3 R247, R41, -0x20, RZ ;  /* 0xffffffe029f70810 */ /* 0x000fe20007ffe0ff */
[----:B------:R-:W-:Y:S01]  /*1fa0*/  IMAD.WIDE R40, R44, 0x2, RZ ;  /* 0x000000022c287825 */ /* 0x000fe200078e02ff */
[----:B------:R-:W4:Y:S02]  /*1fb0*/  SHFL.IDX PT, R39, R36, RZ, 0x181f ;  /* 0x00181fff24277589 */ /* 0x000f2400000e0000 */
[----:B------:R-:W-:Y:S01]  /*1fc0*/  IADD3 R237, R247, 0x800, RZ ;  /* 0x00000800f7ed7810 */ /* 0x000fe20007ffe0ff */
[----:B------:R-:W-:Y:S01]  /*1fd0*/  IMAD.SHL.U32 R249, R249, 0x2, RZ ;  /* 0x00000002f9f97824 */ /* 0x000fe200078e00ff */
[----:B------:R-:W4:Y:S01]  /*1fe0*/  SHFL.IDX PT, R106, R106, 0x3, 0x181f ;  /* 0x00781f006a6a7f89 */ /* 0x000f2200000e0000 */
[----:B------:R-:W-:-:S02]  /*1ff0*/  IADD3 R236, R247, 0x1000, RZ ;  /* 0x00001000f7ec7810 */ /* 0x000fc40007ffe0ff */
[--C-:B------:R-:W-:Y:S01]  /*2000*/  IMAD R245, R4, 0x2, R249.reuse ;  /* 0x0000000204f57824 */ /* 0x100fe200078e02f9 */
[----:B------:R-:W4:Y:S01]  /*2010*/  SHFL.IDX PT, R38, R36, 0x1, 0x181f ;  /* 0x00381f0024267f89 */ /* 0x000f2200000e0000 */
[----:B--2---:R-:W-:Y:S01]  /*2020*/  IADD3 R108, P2, R42, R110, RZ ;  /* 0x0000006e2a6c7210 */ /* 0x004fe20007f5e0ff */
[----:B------:R-:W-:Y:S01]  /*2030*/  IMAD R244, R3, 0x2, R249 ;  /* 0x0000000203f47824 */ /* 0x000fe200078e02f9 */
[----:B------:R-:W-:Y:S01]  /*2040*/  IADD3 R235, R247, 0x1800, RZ ;  /* 0x00001800f7eb7810 */ /* 0x000fe20007ffe0ff */
[----:B------:R-:W2:Y:S01]  /*2050*/  SHFL.IDX PT, R36, R36, 0x3, 0x181f ;  /* 0x00781f0024247f89 */ /* 0x000ea200000e0000 */
[C---:B---3--:R-:W-:Y:S01]  /*2060*/  IADD3 R72, P0, R74.reuse, R42, RZ ;  /* 0x0000002a4a487210 */ /* 0x048fe20007f1e0ff */
[----:B------:R-:W-:Y:S01]  /*2070*/  IMAD R242, R3, 0x2, R245 ;  /* 0x0000000203f27824 */ /* 0x000fe200078e02f5 */
[----:B------:R-:W-:Y:S01]  /*2080*/  IADD3 R233, R247, 0x2000, RZ ;  /* 0x00002000f7e97810 */ /* 0x000fe20007ffe0ff */
[----:B-----5:R-:W-:Y:S01]  /*2090*/  IMAD.X R109, R43, 0x1, R37, P2 ;  /* 0x000000012b6d7824 */ /* 0x020fe200010e0625 */
[----:B------:R-:W-:Y:S01]  /*20a0*/  IADD3 R74, P2, R74, R40, RZ ;  /* 0x000000284a4a7210 */ /* 0x000fe20007f5e0ff */
[----:B------:R-:W-:Y:S01]  /*20b0*/  LDSM.16.M88.4 R68, [R249+0xa100] ;  /* 0x00a10000f944783b */ /* 0x000fe20000000200 */
[----:B------:R-:W-:Y:S01]  /*20c0*/  IMAD R241, R4, 0x2, R244 ;  /* 0x0000000204f17824 */ /* 0x000fe200078e02f4 */
[----:B-1----:R-:W-:-:S02]  /*20d0*/  IADD3 R114, P6, R42, R112, RZ ;  /* 0x000000702a727210 */ /* 0x002fc40007fde0ff */
[----:B------:R-:W1:Y:S01]  /*20e0*/  LDSM.16.M88.4 R92, [R248+0x4100] ;  /* 0x00410000f85c783b */ /* 0x000e620000000200 */
[----:B------:R-:W-:Y:S01]  /*20f0*/  IADD3 R232, R247, 0x2800, RZ ;  /* 0x00002800f7e87810 */ /* 0x000fe20007ffe0ff */
[----:B----4-:R-:W-:Y:S01]  /*2100*/  IMAD.X R73, R39, 0x1, R43, P0 ;  /* 0x0000000127497824 */ /* 0x010fe200000e062b */
[----:B------:R-:W-:Y:S01]  /*2110*/  IADD3 R203, R247, 0x3000, RZ ;  /* 0x00003000f7cb7810 */ /* 0x000fe20007ffe0ff */
[----:B------:R-:W-:Y:S01]  /*2120*/  IMAD.X R75, R39, 0x1, R41, P2 ;  /* 0x00000001274b7824 */ /* 0x000fe200010e0629 */
[----:B------:R-:W-:Y:S01]  /*2130*/  IADD3 R110, P2, R40, R110, RZ ;  /* 0x0000006e286e7210 */ /* 0x000fe20007f5e0ff */
[----:B------:R-:W3:Y:S01]  /*2140*/  LDSM.16.M88.4 R84, [R248+0x4900] ;  /* 0x00490000f854783b */ /* 0x000ee20000000200 */
[----:B------:R-:W-:Y:S02]  /*2150*/  IADD3 R104, P0, R42, R106, RZ ;  /* 0x0000006a2a687210 */ /* 0x000fe40007f1e0ff */
[----:B------:R-:W-:Y:S01]  /*2160*/  IADD3 R202, R247, 0x3800, RZ ;  /* 0x00003800f7ca7810 */ /* 0x000fe20007ffe0ff */
[----:B------:R-:W-:Y:S01]  /*2170*/  IMAD.X R115, R43, 0x1, R38, P6 ;  /* 0x000000012b737824 */ /* 0x000fe200030e0626 */
[----:B------:R-:W-:Y:S01]  /*2180*/  ISETP.GE.AND P6, PT, R45, c[0x0][0x1d4], PT ;  /* 0x000075002d007a0c */ /* 0x000fe20003fc6270 */
[----:B------:R-:W-:Y:S01]  /*2190*/  IMAD.X R111, R41, 0x1, R37, P2 ;  /* 0x00000001296f7824 */ /* 0x000fe200010e0625 */
[----:B------:R-:W4:Y:S01]  /*21a0*/  LDSM.16.M88.4 R76, [R248+0x5100] ;  /* 0x00510000f84c783b */ /* 0x000f220000000200 */
[----:B--2---:R-:W-:Y:S01]  /*21b0*/  IMAD.X R105, R43, 0x1, R36, P0 ;  /* 0x000000012b697824 */ /* 0x004fe200000e0624 */
[----:B------:R-:W-:-:S02]  /*21c0*/  IADD3 R112, P0, R40, R112, RZ ;  /* 0x0000007028707210 */ /* 0x000fc40007f1e0ff */
[----:B------:R-:W-:Y:S01]  /*21d0*/  ISETP.LT.OR P2, PT, R0, 0x1, P6 ;  /* 0x000000010000780c */ /* 0x000fe20003741670 */
[----:B------:R-:W2:Y:S02]  /*21e0*/  LDSM.16.M88.4 R64, [R249+0x8100] ;  /* 0x00810000f940783b */ /* 0x000ea40000000200 */
[C---:B------:R-:W-:Y:S01]  /*21f0*/  IMAD.X R113, R41.reuse, 0x1, R38, P0 ;  /* 0x0000000129717824 */ /* 0x040fe200000e0626 */
[----:B------:R-:W-:Y:S01]  /*2200*/  IADD3 R106, P0, R40, R106, RZ ;  /* 0x0000006a286a7210 */ /* 0x000fe20007f1e0ff */
[----:B------:R-:W5:Y:S04]  /*2210*/  LDSM.16.M88.4 R100, [R248+0x5900] ;  /* 0x00590000f864783b */ /* 0x000f680000000200 */
[----:B------:R-:W-:Y:S01]  /*2220*/  IMAD.X R107, R41, 0x1, R36, P0 ;  /* 0x00000001296b7824 */ /* 0x000fe200000e0624 */
[C---:B------:R-:W-:Y:S01]  /*2230*/  ISETP.LT.OR P0, PT, R0.reuse, 0x1, P5 ;  /* 0x000000010000780c */ /* 0x040fe20002f01670 */
[----:B------:R-:W-:Y:S04]  /*2240*/  LDSM.16.M88.4 R60, [R245+0xa100] ;  /* 0x00a10000f53c783b */ /* 0x000fe80000000200 */
[----:B------:R-:W-:Y:S04]  /*2250*/  LDSM.16.M88.4 R56, [R247] ;  /* 0x00000000f738783b */ /* 0x000fe80000000200 */
[----:B------:R-:W-:Y:S04]  /*2260*/  LDSM.16.M88.4 R52, [R247+0x800] ;  /* 0x00080000f734783b */ /* 0x000fe80000000200 */
[----:B------:R-:W-:Y:S01]  /*2270*/  LDSM.16.M88.4 R36, [R245+0x8100] ;  /* 0x00810000f524783b */ /* 0x000fe20000000200 */
[C---:B-1----:R-:W-:Y:S03]  /*2280*/  HMMA.16816.F32 R32, R68.reuse, R92, RZ ;  /* 0x0000005c4420723c */ /* 0x042fe600000018ff */
[----:B------:R-:W-:Y:S04]  /*2290*/  LDSM.16.M88.4 R48, [R247+0x1000] ;  /* 0x00100000f730783b */ /* 0x000fe80000000200 */
[----:B------:R-:W1:Y:S01]  /*22a0*/  LDSM.16.M88.4 R40, [R247+0x1800] ;  /* 0x00180000f728783b */ /* 0x000e620000000200 */
[----:B---3--:R-:W-:Y:S03]  /*22b0*/  HMMA.16816.F32 R24, R68, R84, RZ ;  /* 0x000000544418723c */ /* 0x008fe600000018ff */
[----:B------:R-:W-:Y:S01]  /*22c0*/  @!PT LDS RZ, [RZ] ;  /* 0x00000000fffff984 */ /* 0x000fe20000000800 */
[----:B------:R-:W-:Y:S01]  /*22d0*/  @!PT LDS RZ, [RZ] ;  /* 0x00000000fffff984 */ /* 0x000fe20000000800 */
[----:B------:R-:W-:Y:S01]  /*22e0*/  @!PT LDS RZ, [RZ] ;  /* 0x00000000fffff984 */ /* 0x000fe20000000800 */
[----:B------:R3:W-:Y:S01]  /*22f0*/  LDGSTS.E.BYPASS.LTC128B.128 [R250+0x100], [R72.64], !P2 ;  /* 0x0010000048fa7fae */ /* 0x0007e2000d101d4c */
[----:B------:R-:W-:-:S03]  /*2300*/  ISETP.LT.OR P2, PT, R0, 0x11, P6 ;  /* 0x000000110000780c */ /* 0x000fc60003741670 */
[----:B------:R3:W-:Y:S01]  /*2310*/  LDGSTS.E.BYPASS.LTC128B.128 [R250+0x2100], [R74.64], !P0 ;  /* 0x021000004afa7fae */ /* 0x0007e2000c101d4c */
[C---:B------:R-:W-:Y:S01]  /*2320*/  ISETP.LT.OR P0, PT, R0.reuse, 0x11, P5 ;  /* 0x000000110000780c */ /* 0x040fe20002f01670 */
[C---:B----4-:R-:W-:Y:S08]  /*2330*/  HMMA.16816.F32 R16, R68.reuse, R76, RZ ;  /* 0x0000004c4410723c */ /* 0x050ff000000018ff */
[----:B------:R4:W-:Y:S01]  /*2340*/  LDGSTS.E.BYPASS.LTC128B.128 [R250+0x900], [R114.64], !P2 ;  /* 0x0090000072fa7fae */ /* 0x0009e2000d101d4c */
[C---:B------:R-:W-:Y:S01]  /*2350*/  ISETP.LT.OR P2, PT, R0.reuse, 0x21, P6 ;  /* 0x000000210000780c */ /* 0x040fe20003741670 */
[----:B------:R-:W-:Y:S01]  /*2360*/  HMMA.16816.F32 R28, R68, R94, RZ ;  /* 0x0000005e441c723c */ /* 0x000fe200000018ff */
[C---:B------:R-:W-:Y:S01]  /*2370*/  ISETP.LT.OR P6, PT, R0.reuse, 0x31, P6 ;  /* 0x000000310000780c */ /* 0x040fe200037c1670 */
[----:B------:R4:W-:Y:S01]  /*2380*/  LDGSTS.E.BYPASS.LTC128B.128 [R250+0x2900], [R112.64], !P0 ;  /* 0x0290000070fa7fae */ /* 0x0009e2000c101d4c */
[----:B------:R-:W-:-:S02]  /*2390*/  ISETP.LT.OR P0, PT, R0, 0x21, P5 ;  /* 0x000000210000780c */ /* 0x000fc40002f01670 */
[----:B------:R-:W-:Y:S01]  /*23a0*/  ISETP.LT.OR P5, PT, R0, 0x31, P5 ;  /* 0x000000310000780c */ /* 0x000fe20002fa1670 */
[----:B------:R-:W-:Y:S02]  /*23b0*/  IMAD.MOV.U32 R0, RZ, RZ, 0x40 ;  /* 0x00000040ff007424 */ /* 0x000fe400078e00ff */
[C---:B------:R-:W-:Y:S04]  /*23c0*/  HMMA.16816.F32 R20, R68.reuse, R86, RZ ;  /* 0x000000564414723c */ /* 0x040fe800000018ff */
[----:B------:R1:W-:Y:S01]  /*23d0*/  LDGSTS.E.BYPASS.LTC128B.128 [R250+0x1100], [R108.64], !P2 ;  /* 0x011000006cfa7fae */ /* 0x0003e2000d101d4c */
[----:B------:R-:W-:Y:S02]  /*23e0*/  LOP3.LUT P2, RZ, R46, 0x4, RZ, 0xc0, !PT ;  /* 0x000000042eff7812 */ /* 0x000fe4000784c0ff */
[----:B------:R-:W-:Y:S01]  /*23f0*/  SHF.R.S32.HI R46, RZ, 0x1f, R44 ;  /* 0x0000001fff2e7819 */ /* 0x000fe2000001142c */
[----:B------:R-:W-:Y:S01]  /*2400*/  HMMA.16816.F32 R12, R68, R78, RZ ;  /* 0x0000004e440c723c */ /* 0x000fe200000018ff */
[----:B------:R-:W-:Y:S01]  /*2410*/  SEL R0, R0, 0xffffffc0, !P2 ;  /* 0xffffffc000007807 */ /* 0x000fe20005000000 */
[----:B------:R1:W-:Y:S01]  /*2420*/  LDGSTS.E.BYPASS.LTC128B.128 [R250+0x3100], [R110.64], !P0 ;  /* 0x031000006efa7fae */ /* 0x0003e2000c101d4c */
[----:B------:R-:W-:-:S02]  /*2430*/  PLOP3.LUT P2, PT, PT, PT, UP0, 0x80, 0x0 ;  /* 0x000000000000781c */ /* 0x000fc40003f4f008 */
[----:B------:R-:W-:Y:S01]  /*2440*/  ISETP.GT.AND P0, PT, R124, 0x3f, PT ;  /* 0x0000003f7c00780c */ /* 0x000fe20003f04270 */
[----:B------:R-:W-:Y:S01]  /*2450*/  IMAD.IADD R243, R248, 0x1, R0 ;  /* 0x00000001f8f37824 */ /* 0x000fe200078e0200 */
[----:B------:R3:W-:Y:S01]  /*2460*/  LDGSTS.E.BYPASS.LTC128B.128 [R250+0x1900], [R104.64], !P6 ;  /* 0x0190000068fa7fae */ /* 0x0007e2000f101d4c */
[C---:B--2---:R-:W-:Y:S01]  /*2470*/  HMMA.16816.F32 R96, R64.reuse, R92, RZ ;  /* 0x0000005c4060723c */ /* 0x044fe200000018ff */
[----:B------:R-:W-:Y:S01]  /*2480*/  IMAD.IADD R234, R0, 0x1, R247 ;  /* 0x0000000100ea7824 */ /* 0x000fe200078e02f7 */
[----:B------:R-:W-:Y:S01]  /*2490*/  IADD3 R0, R250, 0x100, RZ ;  /* 0x00000100fa007810 */ /* 0x000fe20007ffe0ff */
[----:B------:R3:W-:Y:S04]  /*24a0*/  LDGSTS.E.BYPASS.LTC128B.128 [R250+0x3900], [R106.64], !P5 ;  /* 0x039000006afa7fae */ /* 0x0007e8000e901d4c */
[----:B------:R-:W-:Y:S01]  /*24b0*/  LDSM.16.M88.4 R120, [R244+0xa100] ;  /* 0x00a10000f478783b */ /* 0x000fe20000000200 */
[C---:B------:R-:W-:Y:S03]  /*24c0*/  HMMA.16816.F32 R88, R64.reuse, R84, RZ ;  /* 0x000000544058723c */ /* 0x040fe600000018ff */
[----:B------:R-:W-:Y:S04]  /*24d0*/  LDSM.16.M88.4 R116, [R243+0x4100] ;  /* 0x00410000f374783b */ /* 0x000fe80000000200 */
[----:B----4-:R-:W-:Y:S01]  /*24e0*/  LDSM.16.M88.4 R112, [R243+0x4900] ;  /* 0x00490000f370783b */ /* 0x010fe20000000200 */
[----:B------:R-:W-:Y:S03]  /*24f0*/  HMMA.16816.F32 R80, R64, R76, RZ ;  /* 0x0000004c4050723c */ /* 0x000fe600000018ff */
[----:B------:R-:W0:Y:S04]  /*2500*/  LDGDEPBAR ;  /* 0x00000000000079af */ /* 0x000e280000000000 */
[----:B-1----:R-:W-:Y:S01]  /*2510*/  LDSM.16.M88.4 R108, [R243+0x5100] ;  /* 0x00510000f36c783b */ /* 0x002fe20000000200 */
[----:B-----5:R-:W-:Y:S03]  /*2520*/  HMMA.16816.F32 R8, R68, R100, RZ ;  /* 0x000000644408723c */ /* 0x020fe600000018ff */
[----:B---3--:R-:W1:Y:S05]  /*2530*/  LDSM.16.M88.4 R104, [R243+0x5900] ;  /* 0x00590000f368783b */ /* 0x008e6a0000000200 */
[C---:B------:R-:W-:Y:S08]  /*2540*/  HMMA.16816.F32 R92, R64.reuse, R94, RZ ;  /* 0x0000005e405c723c */ /* 0x040ff000000018ff */
[C---:B------:R-:W-:Y:S08]  /*2550*/  HMMA.16816.F32 R84, R64.reuse, R86, RZ ;  /* 0x000000564054723c */ /* 0x040ff000000018ff */
[C---:B------:R-:W-:Y:S08]  /*2560*/  HMMA.16816.F32 R76, R64.reuse, R78, RZ ;  /* 0x0000004e404c723c */ /* 0x040ff000000018ff */
[----:B------:R-:W-:Y:S08]  /*2570*/  HMMA.16816.F32 R72, R64, R100, RZ ;  /* 0x000000644048723c */ /* 0x000ff000000018ff */
[-C--:B------:R-:W-:Y:S08]  /*2580*/  HMMA.16816.F32 R68, R68, R102.reuse, RZ ;  /* 0x000000664444723c */ /* 0x080ff000000018ff */
[----:B------:R-:W-:Y:S01]  /*2590*/  HMMA.16816.F32 R64, R64, R102, RZ ;  /* 0x000000664040723c */ /* 0x000fe200000018ff */
[----:B------:R-:W2:Y:S07]  /*25a0*/  LDSM.16.M88.4 R100, [R244+0x8100] ;  /* 0x00810000f464783b */ /* 0x000eae0000000200 */
        /* <DEDUP_REMOVED lines=8> */
[----:B------:R-:W-:Y:S07]  /*2630*/  LDSM.16.M88.4 R60, [R242+0xa100] ;  /* 0x00a10000f23c783b */ /* 0x000fee0000000200 */
[C---:B------:R-:W-:Y:S08]  /*2640*/  HMMA.16816.F32 R96, R36.reuse, R56, R96 ;  /* 0x000000382460723c */ /* 0x040ff00000001860 */
[C---:B------:R-:W-:Y:S08]  /*2650*/  HMMA.16816.F32 R88, R36.reuse, R52, R88 ;  /* 0x000000342458723c */ /* 0x040ff00000001858 */
[C---:B------:R-:W-:Y:S08]  /*2660*/  HMMA.16816.F32 R80, R36.reuse, R48, R80 ;  /* 0x000000302450723c */ /* 0x040ff00000001850 */
[C---:B------:R-:W-:Y:S08]  /*2670*/  HMMA.16816.F32 R72, R36.reuse, R40, R72 ;  /* 0x000000282448723c */ /* 0x040ff00000001848 */
[C---:B------:R-:W-:Y:S01]  /*2680*/  HMMA.16816.F32 R92, R36.reuse, R58, R92 ;  /* 0x0000003a245c723c */ /* 0x040fe2000000185c */
[----:B------:R-:W-:Y:S07]  /*2690*/  LDSM.16.M88.4 R56, [R234] ;  /* 0x00000000ea38783b */ /* 0x000fee0000000200 */
[C---:B------:R-:W-:Y:S01]  /*26a0*/  HMMA.16816.F32 R84, R36.reuse, R54, R84 ;  /* 0x000000362454723c */ /* 0x040fe20000001854 */
[----:B------:R-:W-:Y:S07]  /*26b0*/  LDSM.16.M88.4 R52, [R234+0x800] ;  /* 0x00080000ea34783b */ /* 0x000fee0000000200 */
[C---:B------:R-:W-:Y:S01]  /*26c0*/  HMMA.16816.F32 R76, R36.reuse, R50, R76 ;  /* 0x00000032244c723c */ /* 0x040fe2000000184c */
[----:B------:R-:W-:Y:S07]  /*26d0*/  LDSM.16.M88.4 R48, [R234+0x1000] ;  /* 0x00100000ea30783b */ /* 0x000fee0000000200 */
[----:B------:R-:W-:Y:S01]  /*26e0*/  HMMA.16816.F32 R64, R36, R42, R64 ;  /* 0x0000002a2440723c */ /* 0x000fe20000001840 */
[----:B------:R-:W3:Y:S04]  /*26f0*/  LDSM.16.M88.4 R40, [R234+0x1800] ;  /* 0x00180000ea28783b */ /* 0x000ee80000000200 */
[----:B------:R-:W4:Y:S03]  /*2700*/  LDSM.16.M88.4 R36, [R242+0x8100] ;  /* 0x00810000f224783b */ /* 0x000f260000000200 */
[C---:B-1----:R-:W-:Y:S08]  /*2710*/  HMMA.16816.F32 R8, R120.reuse, R104, R8 ;  /* 0x000000687808723c */ /* 0x042ff00000001808 */
        /* <DEDUP_REMOVED lines=8> */
[C---:B--2---:R-:W-:Y:S08]  /*27a0*/  HMMA.16816.F32 R96, R100.reuse, R116, R96 ;  /* 0x000000746460723c */ /* 0x044ff00000001860 */
        /* <DEDUP_REMOVED lines=10> */
[----:B------:R-:W1:Y:S04]  /*2850*/  LDSM.16.M88.4 R104, [R248+0x7900] ;  /* 0x00790000f868783b */ /* 0x000e680000000200 */
[----:B------:R-:W2:Y:S03]  /*2860*/  LDSM.16.M88.4 R100, [R249+0xc100] ;  /* 0x00c10000f964783b */ /* 0x000ea60000000200 */
[C---:B---3--:R-:W-:Y:S08]  /*2870*/  HMMA.16816.F32 R8, R60.reuse, R40, R8 ;  /* 0x000000283c08723c */ /* 0x048ff00000001808 */
        /* <DEDUP_REMOVED lines=8> */
[C---:B----4-:R-:W-:Y:S08]  /*2900*/  HMMA.16816.F32 R96, R36.reuse, R56, R96 ;  /* 0x000000382460723c */ /* 0x050ff00000001860 */
        /* <DEDUP_REMOVED lines=55> */
[----:B------:R-:W4:Y:S01]  /*2c80*/  LDSM.16.M88.4 R40, [R234+0x3000] ;  /* 0x00300000ea28783b */ /* 0x000f220000000200 */
[----:B------:R-:W-:-:S04]  /*2c90*/  DEPBAR.LE SB0, 0x0 ;  /* 0x000080000000791a */ /* 0x000fc80000000000 */
[C---:B-1----:R-:W-:Y:S08]  /*2ca0*/  HMMA.16816.F32 R8, R116.reuse, R100, R8 ;  /* 0x000000647408723c */ /* 0x042ff00000001808 */
[C---:B------:R-:W-:Y:S08]  /*2cb0*/  HMMA.16816.F32 R32, R116.reuse, R112, R32 ;  /* 0x000000707420723c */ /* 0x040ff00000001820 */
[C---:B------:R-:W-:Y:S08]  /*2cc0*/  HMMA.16816.F32 R28, R116.reuse, R114, R28 ;  /* 0x00000072741c723c */ /* 0x040ff0000000181c */
[C---:B------:R-:W-:Y:S08]  /*2cd0*/  HMMA.16816.F32 R24, R116.reuse, R108, R24 ;  /* 0x0000006c7418723c */ /* 0x040ff00000001818 */
[C---:B------:R-:W-:Y:S08]  /*2ce0*/  HMMA.16816.F32 R20, R116.reuse, R110, R20 ;  /* 0x0000006e7414723c */ /* 0x040ff00000001814 */
[C---:B--2---:R-:W-:Y:S08]  /*2cf0*/  HMMA.16816.F32 R16, R116.reuse, R104, R16 ;  /* 0x000000687410723c */ /* 0x044ff00000001810 */
        /* <DEDUP_REMOVED lines=14> */
[C---:B------:R-:W-:Y:S08]  /*2de0*/  HMMA.16816.F32 R20, R56.reuse, R50, R20 ;  /* 0x000000323814723c */ /* 0x040ff00000001814 */
[C---:B----4-:R-:W-:Y:S08]  /*2df0*/  HMMA.16816.F32 R16, R56.reuse, R40, R16 ;  /* 0x000000283810723c */ /* 0x050ff00000001810 */
        /* <DEDUP_REMOVED lines=58> */
[----:B--2---:R-:W-:Y:S02]  /*31a0*/  IADD3.X R55, RZ, R39, R38, P5, P2 ;  /* 0x00000027ff377210 */ /* 0x004fe40002fe4426 */
[----:B------:R-:W-:Y:S02]  /*31b0*/  IADD3 R52, P5, P2, R52, R53, R0 ;  /* 0x0000003534347210 */ /* 0x000fe40007abe000 */
[C---:B---3--:R-:W-:Y:S02]  /*31c0*/  IADD3 R56, P6, R48.reuse, R37, RZ ;  /* 0x0000002530387210 */ /* 0x048fe40007fde0ff */
[--C-:B------:R-:W-:Y:S02]  /*31d0*/  IADD3.X R53, RZ, R39, R7.reuse, P5, P2 ;  /* 0x00000027ff357210 */ /* 0x100fe40002fe4407 */
[-C--:B------:R-:W-:Y:S02]  /*31e0*/  IADD3 R58, P5, R48, R0.reuse, RZ ;  /* 0x00000000303a7210 */ /* 0x080fe40007fbe0ff */
[CC--:B----4-:R-:W-:Y:S01]  /*31f0*/  IADD3 R48, P2, R42.reuse, R37.reuse, RZ ;  /* 0x000000252a307210 */ /* 0x0d0fe20007f5e0ff */
        /* <DEDUP_REMOVED lines=19> */
.L_x_1935:
[----:B------:R-:W-:Y:S01]  /*3330*/  LOP3.LUT R6, R6, 0xffffffe0, RZ, 0xc0, !PT ;  /* 0xffffffe006067812 */ /* 0x000fe200078ec0ff */
[----:B------:R-:W-:Y:S01]  /*3340*/  IMAD.SHL.U32 R246, R5, 0x2, RZ ;  /* 0x0000000205f67824 */ /* 0x000fe200078e00ff */
[----:B------:R-:W-:Y:S01]  /*3350*/  UIADD3 UR6, UR6, -0x2, URZ ;  /* 0xfffffffe06067890 */ /* 0x000fe2000fffe03f */
[----:B------:R-:W0:Y:S02]  /*3360*/  LDGDEPBAR ;  /* 0x00000000000079af */ /* 0x000e240000000000 */
[----:B------:R-:W-:Y:S01]  /*3370*/  IMAD.IADD R2, R2, 0x1, -R6 ;  /* 0x0000000102027824 */ /* 0x000fe200078e0a06 */
[----:B------:R-:W-:Y:S01]  /*3380*/  UISETP.GE.AND UP0, UPT, UR6, UR7, UPT ;  /* 0x000000070600728c */ /* 0x000fe2000bf06270 */
[----:B------:R-:W-:Y:S01]  /*3390*/  IMAD.U32 R6, RZ, RZ, UR9 ;  /* 0x00000009ff067e24 */ /* 0x000fe2000f8e00ff */
[----:B------:R-:W-:Y:S01]  /*33a0*/  LDSM.16.MT88.4 R180, [R246+0x100] ;  /* 0x00010000f6b4783b */ /* 0x000fe20000004200 */
[----:B------:R-:W-:Y:S01]  /*33b0*/  IMAD R240, R4, 0x2, R246 ;  /* 0x0000000204f07824 */ /* 0x000fe200078e02f6 */
[----:B------:R-:W-:Y:S01]  /*33c0*/  SHF.R.S32.HI R0, RZ, 0x1f, R2 ;  /* 0x0000001fff007819 */ /* 0x000fe20000011402 */
[C---:B------:R-:W-:Y:S01]  /*33d0*/  IMAD R239, R3.reuse, 0x2, R246 ;  /* 0x0000000203ef7824 */ /* 0x040fe200078e02f6 */
[----:B------:R-:W-:Y:S01]  /*33e0*/  LDSM.16.MT88.4 R128, [R246+0x2100] ;  /* 0x00210000f680783b */ /* 0x000fe20000004200 */
[----:B------:R-:W-:Y:S01]  /*33f0*/  IMAD R238, R3, 0x2, R240 ;  /* 0x0000000203ee7824 */ /* 0x000fe200078e02f0 */
[----:B------:R-:W-:-:S02]  /*3400*/  LEA.HI R0, R0, R2, RZ, 0x2 ;  /* 0x0000000200007211 */ /* 0x000fc400078f10ff */
[----:B------:R-:W-:Y:S02]  /*3410*/  LDSM.16.MT88.4 R144, [R240+0x2100] ;  /* 0x00210000f090783b */ /* 0x000fe40000004200 */
[----:B------:R-:W-:Y:S02]  /*3420*/  LOP3.LUT R0, R0, 0x7ffffffc, RZ, 0xc0, !PT ;  /* 0x7ffffffc00007812 */ /* 0x000fe400078ec0ff */
[----:B------:R-:W-:Y:S03]  /*3430*/  LDSM.16.MT88.4 R112, [R238+0x100] ;  /* 0x00010000ee70783b */ /* 0x000fe60000004200 */
[----:B------:R-:W-:Y:S01]  /*3440*/  IMAD.IADD R0, R2, 0x1, -R0 ;  /* 0x0000000102007824 */ /* 0x000fe200078e0a00 */
[----:B------:R-:W-:Y:S03]  /*3450*/  LDSM.16.MT88.4 R156, [R239+0x2100] ;  /* 0x00210000ef9c783b */ /* 0x000fe60000004200 */
[----:B------:R-:W-:Y:S01]  /*3460*/  IMAD R6, R0, -0x2, R6 ;  /* 0xfffffffe00067824 */ /* 0x000fe200078e0206 */
[----:B--2---:R-:W-:Y:S04]  /*3470*/  LDSM.16.MT88.4 R40, [R246+0x900] ;  /* 0x00090000f628783b */ /* 0x004fe80000004200 */
[----:B------:R-:W-:-:S02]  /*3480*/  ISETP.GT.AND P5, PT, R6, RZ, PT ;  /* 0x000000ff0600720c */ /* 0x000fc40003fa4270 */
[----:B------:R-:W-:Y:S02]  /*3490*/  ISETP.GT.AND P6, PT, R6, 0x1, PT ;  /* 0x000000010600780c */ /* 0x000fe40003fc4270 */
[----:B------:R-:W-:Y:S02]  /*34a0*/  FSEL R32, R32, -INF , P5 ;  /* 0xff80000020207808 */ /* 0x000fe40002800000 */
[----:B------:R-:W-:Y:S02]  /*34b0*/  FSEL R33, R33, -INF , P6 ;  /* 0xff80000021217808 */ /* 0x000fe40003000000 */
[----:B------:R-:W-:Y:S02]  /*34c0*/  ISETP.GT.AND P2, PT, R6, 0x8, PT ;  /* 0x000000080600780c */ /* 0x000fe40003f44270 */
[----:B------:R-:W-:Y:S02]  /*34d0*/  FSEL R34, R34, -INF , P5 ;  /* 0xff80000022227808 */ /* 0x000fe40002800000 */
[----:B------:R-:W-:-:S02]  /*34e0*/  FSEL R119, R98, -INF , P5 ;  /* 0xff80000062777808 */ /* 0x000fc40002800000 */
[----:B------:R-:W-:Y:S02]  /*34f0*/  FSEL R65, R96, -INF , P5 ;  /* 0xff80000060417808 */ /* 0x000fe40002800000 */
[----:B------:R-:W-:Y:S02]  /*3500*/  ISETP.GT.AND P5, PT, R6, 0x9, PT ;  /* 0x000000090600780c */ /* 0x000fe40003fa4270 */
[----:B------:R-:W-:Y:S02]  /*3510*/  FSEL R28, R28, -INF , P2 ;  /* 0xff8000001c1c7808 */ /* 0x000fe40001000000 */
[----:B------:R-:W-:Y:S02]  /*3520*/  FMNMX.FTZ R0, R32, R33, !PT ;  /* 0x0000002120007209 */ /* 0x000fe40007810000 */
[----:B------:R-:W-:Y:S02]  /*3530*/  FSEL R35, R35, -INF , P6 ;  /* 0xff80000023237808 */ /* 0x000fe40003000000 */
[----:B------:R-:W-:-:S02]  /*3540*/  FSEL R67, R99, -INF , P6 ;  /* 0xff80000063437808 */ /* 0x000fc40003000000 */
[----:B------:R-:W-:Y:S02]  /*3550*/  FSEL R60, R97, -INF , P6 ;  /* 0xff800000613c7808 */ /* 0x000fe40003000000 */
[----:B------:R-:W-:Y:S01]  /*3560*/  FSEL R29, R29, -INF , P5 ;  /* 0xff8000001d1d7808 */ /* 0x000fe20002800000 */
[----:B------:R-:W-:Y:S01]  /*3570*/  LDSM.16.MT88.4 R96, [R239+0x100] ;  /* 0x00010000ef60783b */ /* 0x000fe20000004200 */
[----:B------:R-:W-:Y:S02]  /*3580*/  ISETP.GT.AND P6, PT, R6, 0x10, PT ;  /* 0x000000100600780c */ /* 0x000fe40003fc4270 */
[----:B------:R-:W-:Y:S02]  /*3590*/  FMNMX.FTZ R0, R28, R0, !PT ;  /* 0x000000001c007209 */ /* 0x000fe40007810000 */
        /* <DEDUP_REMOVED lines=9> */
[----:B------:R-:W-:Y:S02]  /*3630*/  FSEL R25, R25, -INF , P2 ;  /* 0xff80000019197808 */ /* 0x000fe40001000000 */
        /* <DEDUP_REMOVED lines=39> */
[----:B------:R-:W-:Y:S01]  /*38b0*/  FSEL R177, R79, -INF , P5 ;  /* 0xff8000004fb17808 */ /* 0x000fe20002800000 */
[----:B------:R-:W-:Y:S01]  /*38c0*/  LDSM.16.MT88.4 R12, [R239+0x2900] ;  /* 0x00290000ef0c783b */ /* 0x000fe20000004200 */
[----:B------:R-:W-:-:S02]  /*38d0*/  FSEL R7, R77, -INF , P5 ;  /* 0xff8000004d077808 */ /* 0x000fc40002800000 */
[----:B------:R-:W-:Y:S02]  /*38e0*/  ISETP.GT.AND P5, PT, R6, 0x31, PT ;  /* 0x000000310600780c */ /* 0x000fe40003fa4270 */
[----:B------:R-:W-:Y:S01]  /*38f0*/  FSEL R215, R100, -INF , P2 ;  /* 0xff80000064d77808 */ /* 0x000fe20001000000 */
[----:B------:R-:W-:Y:S01]  /*3900*/  IMAD.MOV.U32 R100, RZ, RZ, R36 ;  /* 0x000000ffff647224 */ /* 0x000fe200078e0024 */
[----:B------:R-:W-:Y:S01]  /*3910*/  FMNMX.FTZ R0, R135, R0, !PT ;  /* 0x0000000087007209 */ /* 0x000fe20007810000 */
[----:B------:R-:W-:Y:S01]  /*3920*/  LDSM.16.MT88.4 R36, [R238+0x2100] ;  /* 0x00210000ee24783b */ /* 0x000fe20000004200 */
[----:B------:R-:W-:Y:S02]  /*3930*/  FSEL R132, R18, -INF , P6 ;  /* 0xff80000012847808 */ /* 0x000fe40003000000 */
[----:B------:R-:W-:Y:S01]  /*3940*/  FSEL R179, R82, -INF , P6 ;  /* 0xff80000052b37808 */ /* 0x000fe20003000000 */
[----:B------:R-:W-:Y:S01]  /*3950*/  LDSM.16.MT88.4 R16, [R240+0x2900] ;  /* 0x00290000f010783b */ /* 0x000fe20000004200 */
[----:B------:R-:W-:-:S02]  /*3960*/  FSEL R230, R80, -INF , P6 ;  /* 0xff80000050e67808 */ /* 0x000fc40003000000 */
[C---:B------:R-:W-:Y:S01]  /*3970*/  ISETP.GT.AND P6, PT, R6.reuse, 0x38, PT ;  /* 0x000000380600780c */ /* 0x040fe20003fc4270 */
[----:B------:R-:W-:Y:S01]  /*3980*/  LDSM.16.MT88.4 R80, [R240+0x100] ;  /* 0x00010000f050783b */ /* 0x000fe20000004200 */
[----:B------:R-:W-:Y:S02]  /*3990*/  FSEL R214, R101, -INF , P5 ;  /* 0xff80000065d67808 */ /* 0x000fe40002800000 */
[----:B------:R-:W-:Y:S02]  /*39a0*/  FMNMX.FTZ R0, R215, R0, !PT ;  /* 0x00000000d7007209 */ /* 0x000fe40007810000 */
[----:B------:R-:W-:Y:S02]  /*39b0*/  ISETP.GT.AND P5, PT, R6, 0x39, PT ;  /* 0x000000390600780c */ /* 0x000fe40003fa4270 */
[----:B------:R-:W-:Y:S02]  /*39c0*/  FSEL R213, R68, -INF , P6 ;  /* 0xff80000044d57808 */ /* 0x000fe40003000000 */
[----:B------:R-:W-:-:S02]  /*39d0*/  FMNMX.FTZ R0, R214, R0, !PT ;  /* 0x00000000d6007209 */ /* 0x000fc40007810000 */
[----:B------:R-:W-:Y:S02]  /*39e0*/  FSEL R212, R69, -INF , P5 ;  /* 0xff80000045d47808 */ /* 0x000fe40002800000 */
[----:B------:R-:W-:Y:S02]  /*39f0*/  FMNMX.FTZ R0, R213, R0, !PT ;  /* 0x00000000d5007209 */ /* 0x000fe40007810000 */
[----:B------:R-:W-:Y:S02]  /*3a00*/  FSEL R220, R216, -INF , P2 ;  /* 0xff800000d8dc7808 */ /* 0x000fe40001000000 */
[----:B------:R-:W-:Y:S02]  /*3a10*/  FMNMX.FTZ R0, R212, R0, !PT ;  /* 0x00000000d4007209 */ /* 0x000fe40007810000 */
[----:B------:R-:W-:Y:S01]  /*3a20*/  FSEL R211, R102, -INF , P2 ;  /* 0xff80000066d37808 */ /* 0x000fe20001000000 */
[----:B------:R-:W-:Y:S01]  /*3a30*/  IMAD.MOV.U32 R102, RZ, RZ, R7 ;  /* 0x000000ffff667224 */ /* 0x000fe200078e0007 */
[----:B------:R-:W-:Y:S01]  /*3a40*/  FSEL R218, R218, -INF , P2 ;  /* 0xff800000dada7808 */ /* 0x000fe20001000000 */
[----:B------:R-:W1:Y:S01]  /*3a50*/  SHFL.BFLY PT, R2, R0, 0x2, 0x1f ;  /* 0x0c401f0000027f89 */ /* 0x000e6200000e0000 */
[----:B------:R-:W-:-:S02]  /*3a60*/  FSEL R209, R70, -INF , P6 ;  /* 0xff80000046d17808 */ /* 0x000fc40003000000 */
[----:B------:R-:W-:Y:S02]  /*3a70*/  FSEL R207, R71, -INF , P5 ;  /* 0xff80000047cf7808 */ /* 0x000fe40002800000 */
[----:B------:R-:W-:Y:S02]  /*3a80*/  FMNMX.FTZ R196, R65, R60, !PT ;  /* 0x0000003c41c47209 */ /* 0x000fe40007810000 */
[----:B------:R-:W-:Y:S02]  /*3a90*/  FMNMX.FTZ R4, R119, R67, !PT ;  /* 0x0000004377047209 */ /* 0x000fe40007810000 */
[----:B------:R-:W-:Y:S02]  /*3aa0*/  FMNMX.FTZ R196, R63, R196, !PT ;  /* 0x000000c43fc47209 */ /* 0x000fe40007810000 */
[----:B------:R-:W-:Y:S02]  /*3ab0*/  FSEL R225, R8, -INF , P6 ;  /* 0xff80000008e17808 */ /* 0x000fe40003000000 */
[----:B------:R-:W-:-:S02]  /*3ac0*/  FMNMX.FTZ R196, R62, R196, !PT ;  /* 0x000000c43ec47209 */ /* 0x000fc40007810000 */
[----:B------:R-:W-:Y:S02]  /*3ad0*/  FMNMX.FTZ R4, R118, R4, !PT ;  /* 0x0000000476047209 */ /* 0x000fe40007810000 */
[----:B------:R-:W-:Y:S02]  /*3ae0*/  FMNMX.FTZ R196, R64, R196, !PT ;  /* 0x000000c440c47209 */ /* 0x000fe40007810000 */
[----:B------:R-:W-:Y:S02]  /*3af0*/  FSEL R226, R9, -INF , P5 ;  /* 0xff80000009e27808 */ /* 0x000fe40002800000 */
[----:B------:R-:W-:Y:S02]  /*3b00*/  FMNMX.FTZ R196, R61, R196, !PT ;  /* 0x000000c43dc47209 */ /* 0x000fe40007810000 */
[----:B------:R-:W-:Y:S02]  /*3b10*/  FMNMX.FTZ R4, R66, R4, !PT ;  /* 0x0000000442047209 */ /* 0x000fe40007810000 */
[----:B-1----:R-:W-:-:S02]  /*3b20*/  FMNMX.FTZ R0, R0, R2, !PT ;  /* 0x0000000200007209 */ /* 0x002fc40007810000 */
[----:B------:R-:W-:Y:S02]  /*3b30*/  FMNMX.FTZ R196, R84, R196, !PT ;  /* 0x000000c454c47209 */ /* 0x000fe40007810000 */
[----:B------:R-:W-:Y:S01]  /*3b40*/  FMNMX.FTZ R4, R117, R4, !PT ;  /* 0x0000000475047209 */ /* 0x000fe20007810000 */
[----:B------:R-:W1:Y:S01]  /*3b50*/  SHFL.BFLY PT, R2, R0, 0x1, 0x1f ;  /* 0x0c201f0000027f89 */ /* 0x000e6200000e0000 */
        /* <DEDUP_REMOVED lines=12> */
[----:B-1----:R-:W-:Y:S02]  /*3c20*/  FMNMX.FTZ R2, R0, R2, !PT ;  /* 0x0000000200027209 */ /* 0x002fe40007810000 */
[----:B------:R-:W-:Y:S02]  /*3c30*/  FMNMX.FTZ R0, R34, R35, !PT ;  /* 0x0000002322007209 */ /* 0x000fe40007810000 */
[C---:B------:R-:W-:Y:S01]  /*3c40*/  FSETP.NEU.FTZ.AND P2, PT, R2.reuse, -INF , PT ;  /* 0xff8000000200780b */ /* 0x040fe20003f5d000 */
[----:B------:R-:W-:Y:S01]  /*3c50*/  FMUL.FTZ R216, R2, c[0x0][0x2d0] ;  /* 0x0000b40002d87a20 */ /* 0x000fe20000410000 */
[----:B------:R-:W-:-:S02]  /*3c60*/  FMNMX.FTZ R0, R30, R0, !PT ;  /* 0x000000001e007209 */ /* 0x000fc40007810000 */
[----:B------:R-:W-:Y:S02]  /*3c70*/  FSEL R221, R10, -INF , P6 ;  /* 0xff8000000add7808 */ /* 0x000fe40003000000 */
[----:B------:R-:W-:Y:S02]  /*3c80*/  FMNMX.FTZ R0, R31, R0, !PT ;  /* 0x000000001f007209 */ /* 0x000fe40007810000 */
[----:B------:R-:W-:Y:S02]  /*3c90*/  FSEL R216, R216, RZ, P2 ;  /* 0x000000ffd8d87208 */ /* 0x000fe40001000000 */
[----:B------:R-:W-:Y:S02]  /*3ca0*/  FMNMX.FTZ R0, R26, R0, !PT ;  /* 0x000000001a007209 */ /* 0x000fe40007810000 */
[----:B------:R-:W-:Y:S01]  /*3cb0*/  ISETP.GT.AND P2, PT, R6, 0x31, PT ;  /* 0x000000310600780c */ /* 0x000fe20003f44270 */
[--C-:B------:R-:W-:Y:S01]  /*3cc0*/  FFMA.FTZ R205, R32, c[0x0][0x2d0], -R216.reuse ;  /* 0x0000b40020cd7a23 */ /* 0x100fe200000108d8 */
[----:B------:R-:W-:Y:S01]  /*3cd0*/  FMNMX.FTZ R0, R27, R0, !PT ;  /* 0x000000001b007209 */ /* 0x000fe20007810000 */
[--C-:B------:R-:W-:Y:S01]  /*3ce0*/  FFMA.FTZ R204, R33, c[0x0][0x2d0], -R216.reuse ;  /* 0x0000b40021cc7a23 */ /* 0x100fe200000108d8 */
[----:B------:R-:W-:Y:S01]  /*3cf0*/  FSEL R210, R103, -INF , P2 ;  /* 0xff80000067d27808 */ /* 0x000fe20001000000 */
[--C-:B------:R-:W-:Y:S01]  /*3d00*/  FFMA.FTZ R58, R28, c[0x0][0x2d0], -R216.reuse ;  /* 0x0000b4001c3a7a23 */ /* 0x100fe200000108d8 */
[----:B------:R-:W-:Y:S01]  /*3d10*/  FMNMX.FTZ R0, R22, R0, !PT ;  /* 0x0000000016007209 */ /* 0x000fe20007810000 */
[--C-:B------:R-:W-:Y:S01]  /*3d20*/  FFMA.FTZ R54, R29, c[0x0][0x2d0], -R216.reuse ;  /* 0x0000b4001d367a23 */ /* 0x100fe200000108d8 */
[----:B------:R-:W-:Y:S01]  /*3d30*/  FSEL R222, R11, -INF , P5 ;  /* 0xff8000000bde7808 */ /* 0x000fe20002800000 */
[----:B------:R-:W-:Y:S01]  /*3d40*/  MUFU.EX2 R205, R205 ;  /* 0x000000cd00cd7308 */ /* 0x000fe20000000800 */
[----:B------:R-:W-:Y:S01]  /*3d50*/  FMNMX.FTZ R0, R23, R0, !PT ;  /* 0x0000000017007209 */ /* 0x000fe20007810000 */
[----:B------:R-:W-:-:S02]  /*3d60*/  FFMA.FTZ R57, R24, c[0x0][0x2d0], -R216 ;  /* 0x0000b40018397a23 */ /* 0x000fc400000108d8 */
[--C-:B------:R-:W-:Y:S01]  /*3d70*/  FFMA.FTZ R53, R25, c[0x0][0x2d0], -R216.reuse ;  /* 0x0000b40019357a23 */ /* 0x100fe200000108d8 */
[----:B------:R-:W-:Y:S01]  /*3d80*/  FMNMX.FTZ R0, R132, R0, !PT ;  /* 0x0000000084007209 */ /* 0x000fe20007810000 */
[--C-:B------:R-:W-:Y:S02]  /*3d90*/  FFMA.FTZ R52, R20, c[0x0][0x2d0], -R216.reuse ;  /* 0x0000b40014347a23 */ /* 0x100fe400000108d8 */
[----:B------:R-:W1:Y:S01]  /*3da0*/  MUFU.EX2 R204, R204 ;  /* 0x000000cc00cc7308 */ /* 0x000e620000000800 */
[----:B------:R-:W-:Y:S01]  /*3db0*/  FMNMX.FTZ R0, R133, R0, !PT ;  /* 0x0000000085007209 */ /* 0x000fe20007810000 */
[--C-:B------:R-:W-:Y:S02]  /*3dc0*/  FFMA.FTZ R51, R21, c[0x0][0x2d0], -R216.reuse ;  /* 0x0000b40015337a23 */ /* 0x100fe400000108d8 */
[--C-:B------:R-:W-:Y:S01]  /*3dd0*/  FFMA.FTZ R215, R215, c[0x0][0x2d0], -R216.reuse ;  /* 0x0000b400d7d77a23 */ /* 0x100fe200000108d8 */
[----:B------:R-:W-:Y:S01]  /*3de0*/  FMNMX.FTZ R0, R174, R0, !PT ;  /* 0x00000000ae007209 */ /* 0x000fe20007810000 */
[----:B------:R-:W-:-:S02]  /*3df0*/  FFMA.FTZ R214, R214, c[0x0][0x2d0], -R216 ;  /* 0x0000b400d6d67a23 */ /* 0x000fc400000108d8 */
[----:B------:R-:W2:Y:S01]  /*3e00*/  MUFU.EX2 R58, R58 ;  /* 0x0000003a003a7308 */ /* 0x000ea20000000800 */
[----:B------:R-:W-:Y:S01]  /*3e10*/  FMNMX.FTZ R0, R175, R0, !PT ;  /* 0x00000000af007209 */ /* 0x000fe20007810000 */
[--C-:B------:R-:W-:Y:S02]  /*3e20*/  FFMA.FTZ R213, R213, c[0x0][0x2d0], -R216.reuse ;  /* 0x0000b400d5d57a23 */ /* 0x100fe400000108d8 */
[----:B------:R-:W-:Y:S01]  /*3e30*/  FFMA.FTZ R212, R212, c[0x0][0x2d0], -R216 ;  /* 0x0000b400d4d47a23 */ /* 0x000fe200000108d8 */
[----:B------:R-:W-:-:S03]  /*3e40*/  FMNMX.FTZ R0, R211, R0, !PT ;  /* 0x00000000d3007209 */ /* 0x000fc60007810000 */
[----:B------:R-:W3:Y:S01]  /*3e50*/  MUFU.EX2 R54, R54 ;  /* 0x0000003600367308 */ /* 0x000ee20000000800 */
[----:B------:R-:W-:Y:S02]  /*3e60*/  FMNMX.FTZ R0, R210, R0, !PT ;  /* 0x00000000d2007209 */ /* 0x000fe40007810000 */
[----:B-1----:R-:W-:Y:S01]  /*3e70*/  F2FP.PACK_AB R164, R204, R205 ;  /* 0x000000cdcca4723e */ /* 0x002fe200000000ff */
[----:B------:R-:W-:Y:S01]  /*3e80*/  FADD.FTZ R204, R205, R204 ;  /* 0x000000cccdcc7221 */ /* 0x000fe20000010000 */
[----:B------:R-:W-:-:S03]  /*3e90*/  FMNMX.FTZ R0, R209, R0, !PT ;  /* 0x00000000d1007209 */ /* 0x000fc60007810000 */
[----:B------:R-:W1:Y:S01]  /*3ea0*/  MUFU.EX2 R57, R57 ;  /* 0x0000003900397308 */ /* 0x000e620000000800 */
[----:B------:R-:W-:Y:S01]  /*3eb0*/  FMNMX.FTZ R7, R207, R0, !PT ;  /* 0x00000000cf077209 */ /* 0x000fe20007810000 */
[----:B--2---:R-:W-:-:S04]  /*3ec0*/  FADD.FTZ R204, R58, R204 ;  /* 0x000000cc3acc7221 */ /* 0x004fc80000010000 */
[----:B------:R-:W2:Y:S01]  /*3ed0*/  SHFL.BFLY PT, R0, R7, 0x2, 0x1f ;  /* 0x0c401f0007007f89 */ /* 0x000ea200000e0000 */
[C---:B---3--:R-:W-:Y:S01]  /*3ee0*/  F2FP.PACK_AB R166, R54.reuse, R58 ;  /* 0x0000003a36a6723e */ /* 0x048fe200000000ff */
[----:B------:R-:W3:Y:S01]  /*3ef0*/  MUFU.EX2 R53, R53 ;  /* 0x0000003500357308 */ /* 0x000ee20000000800 */
[----:B------:R-:W-:-:S04]  /*3f00*/  FADD.FTZ R204, R54, R204 ;  /* 0x000000cc36cc7221 */ /* 0x000fc80000010000 */
[----:B-1----:R-:W-:-:S03]  /*3f10*/  FADD.FTZ R204, R57, R204 ;  /* 0x000000cc39cc7221 */ /* 0x002fc60000010000 */
[----:B------:R-:W1:Y:S08]  /*3f20*/  MUFU.EX2 R52, R52 ;  /* 0x0000003400347308 */ /* 0x000e700000000800 */
[----:B------:R-:W4:Y:S01]  /*3f30*/  MUFU.EX2 R51, R51 ;  /* 0x0000003300337308 */ /* 0x000f220000000800 */
[----:B---3--:R-:W-:Y:S01]  /*3f40*/  FADD.FTZ R204, R53, R204 ;  /* 0x000000cc35cc7221 */ /* 0x008fe20000010000 */
[----:B--2---:R-:W-:-:S06]  /*3f50*/  FMNMX.FTZ R7, R7, R0, !PT ;  /* 0x0000000007077209 */ /* 0x004fcc0007810000 */
[----:B------:R-:W-:Y:S01]  /*3f60*/  MUFU.EX2 R215, R215 ;  /* 0x000000d700d77308 */ /* 0x000fe20000000800 */
[----:B-1----:R-:W-:Y:S01]  /*3f70*/  FADD.FTZ R204, R52, R204 ;  /* 0x000000cc34cc7221 */ /* 0x002fe20000010000 */
[----:B------:R-:W1:Y:S06]  /*3f80*/  SHFL.BFLY PT, R0, R7, 0x1, 0x1f ;  /* 0x0c201f0007007f89 */ /* 0x000e6c00000e0000 */
[----:B------:R-:W-:Y:S01]  /*3f90*/  MUFU.EX2 R214, R214 ;  /* 0x000000d600d67308 */ /* 0x000fe20000000800 */
[----:B----4-:R-:W-:-:S07]  /*3fa0*/  FADD.FTZ R204, R51, R204 ;  /* 0x000000cc33cc7221 */ /* 0x010fce0000010000 */
[----:B------:R-:W-:Y:S08]  /*3fb0*/  MUFU.EX2 R213, R213 ;  /* 0x000000d500d57308 */ /* 0x000ff00000000800 */
[----:B------:R-:W-:Y:S01]  /*3fc0*/  MUFU.EX2 R212, R212 ;  /* 0x000000d400d47308 */ /* 0x000fe20000000800 */
[----:B-1----:R-:W-:-:S04]  /*3fd0*/  FMNMX.FTZ R0, R0, R7, !PT ;  /* 0x0000000700007209 */ /* 0x002fc80007810000 */
[C---:B------:R-:W-:Y:S01]  /*3fe0*/  FSETP.NEU.FTZ.AND P2, PT, R0.reuse, -INF , PT ;  /* 0xff8000000000780b */ /* 0x040fe20003f5d000 */
[----:B------:R-:W-:-:S05]  /*3ff0*/  FMUL.FTZ R208, R0, c[0x0][0x2d0] ;  /* 0x0000b40000d07a20 */ /* 0x000fca0000410000 */
[----:B------:R-:W-:Y:S02]  /*4000*/  FSEL R208, R208, RZ, P2 ;  /* 0x000000ffd0d07208 */ /* 0x000fe40001000000 */
[----:B------:R-:W-:Y:S02]  /*4010*/  ISETP.GT.AND P2, PT, R6, 0x31, PT ;  /* 0x000000310600780c */ /* 0x000fe40003f44270 */
[----:B------:R-:W-:Y:S01]  /*4020*/  F2FP.PACK_AB R6, R51, R52 ;  /* 0x000000343306723e */ /* 0x000fe200000000ff */
[--C-:B------:R-:W-:Y:S01]  /*4030*/  FFMA.FTZ R201, R34, c[0x0][0x2d0], -R208.reuse ;  /* 0x0000b40022c97a23 */ /* 0x100fe200000108d0 */
[----:B------:R-:W-:Y:S01]  /*4040*/  FSEL R223, R217, -INF , P2 ;  /* 0xff800000d9df7808 */ /* 0x000fe20001000000 */
[--C-:B------:R-:W-:Y:S01]  /*4050*/  FFMA.FTZ R206, R35, c[0x0][0x2d0], -R208.reuse ;  /* 0x0000b40023ce7a23 */ /* 0x100fe200000108d0 */
[----:B------:R-:W-:Y:S01]  /*4060*/  FSEL R219, R219, -INF , P2 ;  /* 0xff800000dbdb7808 */ /* 0x000fe20001000000 */
[--C-:B------:R-:W-:Y:S01]  /*4070*/  FFMA.FTZ R59, R30, c[0x0][0x2d0], -R208.reuse ;  /* 0x0000b4001e3b7a23 */ /* 0x100fe200000108d0 */
[----:B------:R-:W-:Y:S01]  /*4080*/  FMNMX.FTZ R196, R223, R196, !PT ;  /* 0x000000c4dfc47209 */ /* 0x000fe20007810000 */
[--C-:B------:R-:W-:Y:S01]  /*4090*/  FFMA.FTZ R55, R31, c[0x0][0x2d0], -R208.reuse ;  /* 0x0000b4001f377a23 */ /* 0x100fe200000108d0 */
[----:B------:R-:W-:Y:S01]  /*40a0*/  MUFU.EX2 R201, R201 ;  /* 0x000000c900c97308 */ /* 0x000fe20000000800 */
[--C-:B------:R-:W-:Y:S01]  /*40b0*/  FFMA.FTZ R56, R26, c[0x0][0x2d0], -R208.reuse ;  /* 0x0000b4001a387a23 */ /* 0x100fe200000108d0 */
[----:B------:R-:W-:Y:S01]  /*40c0*/  FMNMX.FTZ R196, R225, R196, !PT ;  /* 0x000000c4e1c47209 */ /* 0x000fe20007810000 */
[--C-:B------:R-:W-:Y:S01]  /*40d0*/  FFMA.FTZ R50, R27, c[0x0][0x2d0], -R208.reuse ;  /* 0x0000b4001b327a23 */ /* 0x100fe200000108d0 */
[----:B------:R-:W-:Y:S01]  /*40e0*/  LDSM.16.MT88.4 R32, [R240+0x900] ;  /* 0x00090000f020783b */ /* 0x000fe20000004200 */
[--C-:B------:R-:W-:Y:S01]  /*40f0*/  FFMA.FTZ R49, R22, c[0x0][0x2d0], -R208.reuse ;  /* 0x0000b40016317a23 */ /* 0x100fe200000108d0 */
[----:B------:R-:W-:Y:S01]  /*4100*/  FMNMX.FTZ R196, R226, R196, !PT ;  /* 0x000000c4e2c47209 */ /* 0x000fe20007810000 */
[--C-:B------:R-:W-:Y:S01]  /*4110*/  FFMA.FTZ R48, R23, c[0x0][0x2d0], -R208.reuse ;  /* 0x0000b40017307a23 */ /* 0x100fe200000108d0 */
[----:B------:R-:W1:Y:S01]  /*4120*/  MUFU.EX2 R206, R206 ;  /* 0x000000ce00ce7308 */ /* 0x000e620000000800 */
[----:B------:R-:W-:Y:S01]  /*4130*/  LDSM.16.MT88.4 R28, [R239+0x900] ;  /* 0x00090000ef1c783b */ /* 0x000fe20000004200 */
[----:B------:R-:W-:-:S02]  /*4140*/  FFMA.FTZ R211, R211, c[0x0][0x2d0], -R208 ;  /* 0x0000b400d3d37a23 */ /* 0x000fc400000108d0 */
[--C-:B------:R-:W-:Y:S01]  /*4150*/  FFMA.FTZ R210, R210, c[0x0][0x2d0], -R208.reuse ;  /* 0x0000b400d2d27a23 */ /* 0x100fe200000108d0 */
[----:B------:R-:W2:Y:S01]  /*4160*/  SHFL.BFLY PT, R3, R196, 0x2, 0x1f ;  /* 0x0c401f00c4037f89 */ /* 0x000ea200000e0000 */
[----:B------:R-:W-:Y:S02]  /*4170*/  FFMA.FTZ R209, R209, c[0x0][0x2d0], -R208 ;  /* 0x0000b400d1d17a23 */ /* 0x000fe400000108d0 */
[----:B------:R-:W3:Y:S01]  /*4180*/  MUFU.EX2 R59, R59 ;  /* 0x0000003b003b7308 */ /* 0x000ee20000000800 */
[----:B------:R-:W-:Y:S04]  /*4190*/  LDSM.16.MT88.4 R24, [R238+0x900] ;  /* 0x00090000ee18783b */ /* 0x000fe80000004200 */
[----:B------:R-:W-:Y:S03]  /*41a0*/  LDSM.16.MT88.4 R20, [R246+0x2900] ;  /* 0x00290000f614783b */ /* 0x000fe60000004200 */
[----:B------:R-:W4:Y:S01]  /*41b0*/  MUFU.EX2 R55, R55 ;  /* 0x0000003700377308 */ /* 0x000f220000000800 */
[----:B-1----:R-:W-:Y:S01]  /*41c0*/  F2FP.PACK_AB R165, R206, R201 ;  /* 0x000000c9cea5723e */ /* 0x002fe200000000ff */
[----:B------:R-:W-:-:S06]  /*41d0*/  FADD.FTZ R201, R201, R206 ;  /* 0x000000cec9c97221 */ /* 0x000fcc0000010000 */
[----:B------:R-:W1:Y:S01]  /*41e0*/  MUFU.EX2 R56, R56 ;  /* 0x0000003800387308 */ /* 0x000e620000000800 */
[----:B---3--:R-:W-:Y:S01]  /*41f0*/  FADD.FTZ R201, R59, R201 ;  /* 0x000000c93bc97221 */ /* 0x008fe20000010000 */
[----:B--2---:R-:W-:Y:S02]  /*4200*/  FMNMX.FTZ R196, R196, R3, !PT ;  /* 0x00000003c4c47209 */ /* 0x004fe40007810000 */
[----:B------:R-:W-:-:S04]  /*4210*/  FMNMX.FTZ R3, R177, R4, !PT ;  /* 0x00000004b1037209 */ /* 0x000fc80007810000 */
[----:B------:R-:W2:Y:S01]  /*4220*/  MUFU.EX2 R50, R50 ;  /* 0x0000003200327308 */ /* 0x000ea20000000800 */
[C---:B----4-:R-:W-:Y:S01]  /*4230*/  F2FP.PACK_AB R167, R55.reuse, R59 ;  /* 0x0000003b37a7723e */ /* 0x050fe200000000ff */
[----:B------:R-:W3:Y:S01]  /*4240*/  SHFL.BFLY PT, R8, R196, 0x1, 0x1f ;  /* 0x0c201f00c4087f89 */ /* 0x000ee200000e0000 */
[----:B------:R-:W-:Y:S01]  /*4250*/  FMNMX.FTZ R3, R218, R3, !PT ;  /* 0x00000003da037209 */ /* 0x000fe20007810000 */
[----:B------:R-:W-:Y:S01]  /*4260*/  FADD.FTZ R201, R55, R201 ;  /* 0x000000c937c97221 */ /* 0x000fe20000010000 */
[----:B------:R-:W-:Y:S02]  /*4270*/  F2FP.PACK_AB R4, R53, R57 ;  /* 0x000000393504723e */ /* 0x000fe400000000ff */
[----:B------:R-:W-:Y:S01]  /*4280*/  FMNMX.FTZ R3, R219, R3, !PT ;  /* 0x00000003db037209 */ /* 0x000fe20007810000 */
[----:B------:R-:W-:Y:S01]  /*4290*/  HMMA.16816.F32 R188, R164, R180, RZ ;  /* 0x000000b4a4bc723c */ /* 0x000fe200000018ff */
[----:B------:R-:W4:Y:S01]  /*42a0*/  MUFU.EX2 R49, R49 ;  /* 0x0000003100317308 */ /* 0x000f220000000800 */
[----:B-1----:R-:W-:Y:S01]  /*42b0*/  FADD.FTZ R201, R56, R201 ;  /* 0x000000c938c97221 */ /* 0x002fe20000010000 */
[----:B------:R-:W-:-:S04]  /*42c0*/  FMNMX.FTZ R3, R221, R3, !PT ;  /* 0x00000003dd037209 */ /* 0x000fc80007810000 */
[----:B------:R-:W-:Y:S01]  /*42d0*/  FMNMX.FTZ R3, R222, R3, !PT ;  /* 0x00000003de037209 */ /* 0x000fe20007810000 */
[C---:B------:R-:W-:Y:S01]  /*42e0*/  HMMA.16816.F32 R72, R164.reuse, R80, RZ ;  /* 0x00000050a448723c */ /* 0x040fe200000018ff */
[----:B------:R-:W1:Y:S01]  /*42f0*/  MUFU.EX2 R48, R48 ;  /* 0x0000003000307308 */ /* 0x000e620000000800 */
[C---:B--2---:R-:W-:Y:S01]  /*4300*/  F2FP.PACK_AB R5, R50.reuse, R56 ;  /* 0x000000383205723e */ /* 0x044fe200000000ff */
[----:B------:R-:W-:Y:S01]  /*4310*/  FADD.FTZ R201, R50, R201 ;  /* 0x000000c932c97221 */ /* 0x000fe20000010000 */
[----:B------:R-:W2:Y:S04]  /*4320*/  SHFL.BFLY PT, R68, R3, 0x2, 0x1f ;  /* 0x0c401f0003447f89 */ /* 0x000ea800000e0000 */
[C---:B------:R-:W-:Y:S01]  /*4330*/  HMMA.16816.F32 R88, R164.reuse, R96, RZ ;  /* 0x00000060a458723c */ /* 0x040fe200000018ff */
[----:B------:R-:W-:Y:S01]  /*4340*/  MUFU.EX2 R211, R211 ;  /* 0x000000d300d37308 */ /* 0x000fe20000000800 */
[----:B---3--:R-:W-:Y:S01]  /*4350*/  FMNMX.FTZ R196, R196, R8, !PT ;  /* 0x00000008c4c47209 */ /* 0x008fe20007810000 */
[----:B----4-:R-:W-:Y:S01]  /*4360*/  FADD.FTZ R201, R49, R201 ;  /* 0x000000c931c97221 */ /* 0x010fe20000010000 */
[----:B------:R-:W-:Y:S02]  /*4370*/  LDSM.16.MT88.4 R8, [R238+0x2900] ;  /* 0x00290000ee08783b */ /* 0x000fe40000004200 */
[C---:B------:R-:W-:Y:S01]  /*4380*/  FSETP.NEU.FTZ.AND P2, PT, R196.reuse, -INF , PT ;  /* 0xff800000c400780b */ /* 0x040fe20003f5d000 */
[----:B------:R-:W-:Y:S01]  /*4390*/  FMUL.FTZ R227, R196, c[0x0][0x2d0] ;  /* 0x0000b400c4e37a20 */ /* 0x000fe20000410000 */
[----:B------:R-:W-:Y:S01]  /*43a0*/  HMMA.16816.F32 R104, R164, R112, RZ ;  /* 0x00000070a468723c */ /* 0x000fe200000018ff */
[C---:B-1----:R-:W-:Y:S01]  /*43b0*/  F2FP.PACK_AB R7, R48.reuse, R49 ;  /* 0x000000313007723e */ /* 0x042fe200000000ff */
[----:B------:R-:W-:Y:S01]  /*43c0*/  MUFU.EX2 R210, R210 ;  /* 0x000000d200d27308 */ /* 0x000fe20000000800 */
[----:B------:R-:W-:Y:S01]  /*43d0*/  FADD.FTZ R201, R48, R201 ;  /* 0x000000c930c97221 */ /* 0x000fe20000010000 */
[----:B------:R-:W-:-:S04]  /*43e0*/  FSEL R227, R227, RZ, P2 ;  /* 0x000000ffe3e37208 */ /* 0x000fc80001000000 */
[C---:B------:R-:W-:Y:S01]  /*43f0*/  HMMA.16816.F32 R120, R164.reuse, R128, RZ ;  /* 0x00000080a478723c */ /* 0x040fe200000018ff */
[--C-:B------:R-:W-:Y:S02]  /*4400*/  FFMA.FTZ R217, R65, c[0x0][0x2d0], -R227.reuse ;  /* 0x0000b40041d97a23 */ /* 0x100fe400000108e3 */
[--C-:B------:R-:W-:Y:S01]  /*4410*/  FFMA.FTZ R224, R60, c[0x0][0x2d0], -R227.reuse ;  /* 0x0000b4003ce07a23 */ /* 0x100fe200000108e3 */
[----:B--2---:R-:W-:Y:S01]  /*4420*/  FMNMX.FTZ R3, R3, R68, !PT ;  /* 0x0000004403037209 */ /* 0x004fe20007810000 */
[--C-:B------:R-:W-:Y:S02]  /*4430*/  FFMA.FTZ R60, R63, c[0x0][0x2d0], -R227.reuse ;  /* 0x0000b4003f3c7a23 */ /* 0x100fe400000108e3 */
[--C-:B------:R-:W-:Y:S01]  /*4440*/  FFMA.FTZ R63, R62, c[0x0][0x2d0], -R227.reuse ;  /* 0x0000b4003e3f7a23 */ /* 0x100fe200000108e3 */
[----:B------:R-:W-:Y:S01]  /*4450*/  MUFU.EX2 R217, R217 ;  /* 0x000000d900d97308 */ /* 0x000fe20000000800 */
[----:B------:R-:W1:Y:S01]  /*4460*/  SHFL.BFLY PT, R65, R3, 0x1, 0x1f ;  /* 0x0c201f0003417f89 */ /* 0x000e6200000e0000 */
[----:B------:R-:W-:Y:S01]  /*4470*/  HMMA.16816.F32 R136, R164, R144, RZ ;  /* 0x00000090a488723c */ /* 0x000fe200000018ff */
[----:B------:R-:W-:-:S02]  /*4480*/  FFMA.FTZ R62, R64, c[0x0][0x2d0], -R227 ;  /* 0x0000b400403e7a23 */ /* 0x000fc400000108e3 */
[--C-:B------:R-:W-:Y:S02]  /*4490*/  FFMA.FTZ R61, R61, c[0x0][0x2d0], -R227.reuse ;  /* 0x0000b4003d3d7a23 */ /* 0x100fe400000108e3 */
[--C-:B------:R-:W-:Y:S01]  /*44a0*/  FFMA.FTZ R64, R84, c[0x0][0x2d0], -R227.reuse ;  /* 0x0000b40054407a23 */ /* 0x100fe200000108e3 */
[----:B------:R-:W2:Y:S01]  /*44b0*/  MUFU.EX2 R224, R224 ;  /* 0x000000e000e07308 */ /* 0x000ea20000000800 */
[--C-:B------:R-:W-:Y:S01]  /*44c0*/  FFMA.FTZ R230, R230, c[0x0][0x2d0], -R227.reuse ;  /* 0x0000b400e6e67a23 */ /* 0x100fe200000108e3 */
[C---:B------:R-:W-:Y:S01]  /*44d0*/  HMMA.16816.F32 R148, R164.reuse, R156, RZ ;  /* 0x0000009ca494723c */ /* 0x040fe200000018ff */
[--C-:B------:R-:W-:Y:S02]  /*44e0*/  FFMA.FTZ R231, R231, c[0x0][0x2d0], -R227.reuse ;  /* 0x0000b400e7e77a23 */ /* 0x100fe400000108e3 */
[--C-:B------:R-:W-:Y:S02]  /*44f0*/  FFMA.FTZ R220, R220, c[0x0][0x2d0], -R227.reuse ;  /* 0x0000b400dcdc7a23 */ /* 0x100fe400000108e3 */
[--C-:B------:R-:W-:Y:S01]  /*4500*/  FFMA.FTZ R223, R223, c[0x0][0x2d0], -R227.reuse ;  /* 0x0000b400dfdf7a23 */ /* 0x100fe200000108e3 */
[----:B------:R-:W3:Y:S01]  /*4510*/  MUFU.EX2 R60, R60 ;  /* 0x0000003c003c7308 */ /* 0x000ee20000000800 */
[--C-:B------:R-:W-:Y:S01]  /*4520*/  FFMA.FTZ R225, R225, c[0x0][0x2d0], -R227.reuse ;  /* 0x0000b400e1e17a23 */ /* 0x100fe200000108e3 */
[----:B------:R-:W-:Y:S01]  /*4530*/  HMMA.16816.F32 R168, R164, R36, RZ ;  /* 0x00000024a4a8723c */ /* 0x000fe200000018ff */
[----:B------:R-:W-:-:S05]  /*4540*/  FFMA.FTZ R226, R226, c[0x0][0x2d0], -R227 ;  /* 0x0000b400e2e27a23 */ /* 0x000fca00000108e3 */
[----:B------:R-:W4:Y:S01]  /*4550*/  MUFU.EX2 R63, R63 ;  /* 0x0000003f003f7308 */ /* 0x000f220000000800 */
[----:B-1----:R-:W-:Y:S01]  /*4560*/  FMNMX.FTZ R3, R3, R65, !PT ;  /* 0x0000004103037209 */ /* 0x002fe20007810000 */
[C---:B------:R-:W-:Y:S01]  /*4570*/  HMMA.16816.F32 R184, R164.reuse, R182, RZ ;  /* 0x000000b6a4b8723c */ /* 0x040fe200000018ff */
[----:B--2---:R-:W-:Y:S01]  /*4580*/  F2FP.PACK_AB R160, R224, R217 ;  /* 0x000000d9e0a0723e */ /* 0x004fe200000000ff */
[----:B------:R-:W-:Y:S01]  /*4590*/  FADD.FTZ R217, R217, R224 ;  /* 0x000000e0d9d97221 */ /* 0x000fe20000010000 */
[C---:B------:R-:W-:Y:S01]  /*45a0*/  FSETP.NEU.FTZ.AND P2, PT, R3.reuse, -INF , PT ;  /* 0xff8000000300780b */ /* 0x040fe20003f5d000 */
[----:B------:R-:W-:Y:S02]  /*45b0*/  FMUL.FTZ R65, R3, c[0x0][0x2d0] ;  /* 0x0000b40003417a20 */ /* 0x000fe40000410000 */
[----:B------:R-:W1:Y:S01]  /*45c0*/  MUFU.EX2 R62, R62 ;  /* 0x0000003e003e7308 */ /* 0x000e620000000800 */
[----:B---3--:R-:W-:Y:S01]  /*45d0*/  FADD.FTZ R217, R60, R217 ;  /* 0x000000d93cd97221 */ /* 0x008fe20000010000 */
[----:B------:R-:W-:Y:S01]  /*45e0*/  HMMA.16816.F32 R76, R164, R82, RZ ;  /* 0x00000052a44c723c */ /* 0x000fe200000018ff */
[----:B------:R-:W-:Y:S01]  /*45f0*/  FSEL R200, R65, RZ, P2 ;  /* 0x000000ff41c87208 */ /* 0x000fe20001000000 */
[----:B------:R-:W-:Y:S01]  /*4600*/  FFMA.FTZ R65, R85, c[0x0][0x2d0], -R227 ;  /* 0x0000b40055417a23 */ /* 0x000fe200000108e3 */
[----:B------:R-:W-:-:S03]  /*4610*/  FSETP.NEU.FTZ.AND P2, PT, R3, -INF , PT ;  /* 0xff8000000300780b */ /* 0x000fc60003f5d000 */
[--C-:B------:R-:W-:Y:S01]  /*4620*/  FFMA.FTZ R229, R67, c[0x0][0x2d0], -R200.reuse ;  /* 0x0000b40043e57a23 */ /* 0x100fe200000108c8 */
[----:B----4-:R-:W-:Y:S01]  /*4630*/  F2FP.PACK_AB R162, R63, R60 ;  /* 0x0000003c3fa2723e */ /* 0x010fe200000000ff */
[--C-:B------:R-:W-:Y:S01]  /*4640*/  FFMA.FTZ R228, R119, c[0x0][0x2d0], -R200.reuse ;  /* 0x0000b40077e47a23 */ /* 0x100fe200000108c8 */
[C---:B------:R-:W-:Y:S01]  /*4650*/  HMMA.16816.F32 R92, R164.reuse, R98, RZ ;  /* 0x00000062a45c723c */ /* 0x040fe200000018ff */
[--C-:B------:R-:W-:Y:S01]  /*4660*/  FFMA.FTZ R67, R118, c[0x0][0x2d0], -R200.reuse ;  /* 0x0000b40076437a23 */ /* 0x100fe200000108c8 */
[----:B------:R-:W2:Y:S01]  /*4670*/  MUFU.EX2 R61, R61 ;  /* 0x0000003d003d7308 */ /* 0x000ea20000000800 */
[--C-:B------:R-:W-:Y:S02]  /*4680*/  FFMA.FTZ R66, R66, c[0x0][0x2d0], -R200.reuse ;  /* 0x0000b40042427a23 */ /* 0x100fe400000108c8 */
[--C-:B------:R-:W-:Y:S02]  /*4690*/  FFMA.FTZ R197, R117, c[0x0][0x2d0], -R200.reuse ;  /* 0x0000b40075c57a23 */ /* 0x100fe400000108c8 */
[--C-:B------:R-:W-:Y:S01]  /*46a0*/  FFMA.FTZ R199, R116, c[0x0][0x2d0], -R200.reuse ;  /* 0x0000b40074c77a23 */ /* 0x100fe200000108c8 */
[----:B------:R-:W-:Y:S01]  /*46b0*/  HMMA.16816.F32 R108, R164, R114, RZ ;  /* 0x00000072a46c723c */ /* 0x000fe200000018ff */
[--C-:B------:R-:W-:Y:S01]  /*46c0*/  FFMA.FTZ R198, R86, c[0x0][0x2d0], -R200.reuse ;  /* 0x0000b40056c67a23 */ /* 0x100fe200000108c8 */
[----:B------:R-:W-:Y:S01]  /*46d0*/  MUFU.EX2 R228, R228 ;  /* 0x000000e400e47308 */ /* 0x000fe20000000800 */
[----:B------:R-:W-:-:S02]  /*46e0*/  FFMA.FTZ R200, R87, c[0x0][0x2d0], -R200 ;  /* 0x0000b40057c87a23 */ /* 0x000fc400000108c8 */
[----:B------:R-:W-:-:S03]  /*46f0*/  FADD.FTZ R217, R63, R217 ;  /* 0x000000d93fd97221 */ /* 0x000fc60000010000 */
[----:B------:R-:W-:Y:S01]  /*4700*/  HMMA.16816.F32 R124, R164, R130, RZ ;  /* 0x00000082a47c723c */ /* 0x000fe200000018ff */
[----:B-1----:R-:W-:Y:S01]  /*4710*/  FADD.FTZ R217, R62, R217 ;  /* 0x000000d93ed97221 */ /* 0x002fe20000010000 */
[----:B------:R-:W1:Y:S03]  /*4720*/  MUFU.EX2 R229, R229 ;  /* 0x000000e500e57308 */ /* 0x000e660000000800 */
[----:B--2---:R-:W-:-:S03]  /*4730*/  FADD.FTZ R217, R61, R217 ;  /* 0x000000d93dd97221 */ /* 0x004fc60000010000 */
[C---:B------:R-:W-:Y:S02]  /*4740*/  HMMA.16816.F32 R140, R164.reuse, R146, RZ ;  /* 0x00000092a48c723c */ /* 0x040fe400000018ff */
[----:B------:R-:W2:Y:S06]  /*4750*/  MUFU.EX2 R67, R67 ;  /* 0x0000004300437308 */ /* 0x000eac0000000800 */
[----:B------:R-:W-:Y:S02]  /*4760*/  HMMA.16816.F32 R152, R164, R158, RZ ;  /* 0x0000009ea498723c */ /* 0x000fe400000018ff */
[----:B------:R-:W3:Y:S01]  /*4770*/  MUFU.EX2 R66, R66 ;  /* 0x0000004200427308 */ /* 0x000ee20000000800 */
[----:B-1----:R-:W-:Y:S01]  /*4780*/  F2FP.PACK_AB R161, R229, R228 ;  /* 0x000000e4e5a1723e */ /* 0x002fe200000000ff */
[----:B------:R-:W-:-:S04]  /*4790*/  FADD.FTZ R228, R228, R229 ;  /* 0x000000e5e4e47221 */ /* 0x000fc80000010000 */
[----:B------:R-:W-:Y:S02]  /*47a0*/  HMMA.16816.F32 R164, R164, R38, RZ ;  /* 0x00000026a4a4723c */ /* 0x000fe400000018ff */
[----:B------:R-:W1:Y:S01]  /*47b0*/  MUFU.EX2 R64, R64 ;  /* 0x0000004000407308 */ /* 0x000e620000000800 */
[----:B--2---:R-:W-:-:S05]  /*47c0*/  FADD.FTZ R228, R67, R228 ;  /* 0x000000e443e47221 */ /* 0x004fca0000010000 */
[----:B------:R-:W-:Y:S01]  /*47d0*/  HMMA.16816.F32 R188, R4, R40, R188 ;  /* 0x0000002804bc723c */ /* 0x000fe200000018bc */
[C---:B---3--:R-:W-:Y:S01]  /*47e0*/  F2FP.PACK_AB R163, R66.reuse, R67 ;  /* 0x0000004342a3723e */ /* 0x048fe200000000ff */
[----:B------:R-:W2:Y:S01]  /*47f0*/  MUFU.EX2 R65, R65 ;  /* 0x0000004100417308 */ /* 0x000ea20000000800 */
[----:B------:R-:W-:-:S05]  /*4800*/  FADD.FTZ R228, R66, R228 ;  /* 0x000000e442e47221 */ /* 0x000fca0000010000 */
[----:B------:R-:W-:Y:S01]  /*4810*/  HMMA.16816.F32 R72, R4, R32, R72 ;  /* 0x000000200448723c */ /* 0x000fe20000001848 */
[----:B-1----:R-:W-:Y:S01]  /*4820*/  FADD.FTZ R217, R64, R217 ;  /* 0x000000d940d97221 */ /* 0x002fe20000010000 */
[----:B------:R-:W1:Y:S06]  /*4830*/  MUFU.EX2 R197, R197 ;  /* 0x000000c500c57308 */ /* 0x000e6c0000000800 */
[----:B------:R-:W-:Y:S02]  /*4840*/  HMMA.16816.F32 R192, R160, R180, RZ ;  /* 0x000000b4a0c0723c */ /* 0x000fe400000018ff */
[----:B------:R-:W3:Y:S01]  /*4850*/  MUFU.EX2 R199, R199 ;  /* 0x000000c700c77308 */ /* 0x000ee20000000800 */
[----:B--2---:R-:W-:-:S04]  /*4860*/  FADD.FTZ R217, R65, R217 ;  /* 0x000000d941d97221 */ /* 0x004fc80000010000 */
[----:B------:R-:W-:Y:S01]  /*4870*/  IMAD.MOV.U32 R181, RZ, RZ, R102 ;  /* 0x000000ffffb57224 */ /* 0x000fe200078e0066 */
[----:B------:R-:W-:Y:S01]  /*4880*/  HMMA.16816.F32 R88, R4, R28, R88 ;  /* 0x0000001c0458723c */ /* 0x000fe20000001858 */
[----:B------:R-:W-:Y:S01]  /*4890*/  IMAD.MOV.U32 R180, RZ, RZ, R100 ;  /* 0x000000ffffb47224 */ /* 0x000fe200078e0064 */
[----:B------:R-:W2:Y:S01]  /*48a0*/  MUFU.EX2 R198, R198 ;  /* 0x000000c600c67308 */ /* 0x000ea20000000800 */
[----:B-1----:R-:W-:-:S05]  /*48b0*/  FADD.FTZ R228, R197, R228 ;  /* 0x000000e4c5e47221 */ /* 0x002fca0000010000 */
[----:B------:R-:W-:Y:S02]  /*48c0*/  HMMA.16816.F32 R104, R4, R24, R104 ;  /* 0x000000180468723c */ /* 0x000fe40000001868 */
[----:B------:R-:W1:Y:S01]  /*48d0*/  MUFU.EX2 R200, R200 ;  /* 0x000000c800c87308 */ /* 0x000e620000000800 */
[----:B---3--:R-:W-:-:S05]  /*48e0*/  FADD.FTZ R228, R199, R228 ;  /* 0x000000e4c7e47221 */ /* 0x008fca0000010000 */
[----:B------:R-:W-:Y:S02]  /*48f0*/  HMMA.16816.F32 R120, R4, R20, R120 ;  /* 0x000000140478723c */ /* 0x000fe40000001878 */
[----:B------:R-:W-:Y:S01]  /*4900*/  MUFU.EX2 R220, R220 ;  /* 0x000000dc00dc7308 */ /* 0x000fe20000000800 */
[----:B--2---:R-:W-:-:S05]  /*4910*/  FADD.FTZ R228, R198, R228 ;  /* 0x000000e4c6e47221 */ /* 0x004fca0000010000 */
[----:B------:R-:W-:Y:S02]  /*4920*/  HMMA.16816.F32 R136, R4, R16, R136 ;  /* 0x000000100488723c */ /* 0x000fe40000001888 */
[----:B------:R-:W-:Y:S01]  /*4930*/  MUFU.EX2 R223, R223 ;  /* 0x000000df00df7308 */ /* 0x000fe20000000800 */
[----:B-1----:R-:W-:-:S05]  /*4940*/  FADD.FTZ R228, R200, R228 ;  /* 0x000000e4c8e47221 */ /* 0x002fca0000010000 */
[C---:B------:R-:W-:Y:S02]  /*4950*/  HMMA.16816.F32 R148, R4.reuse, R12, R148 ;  /* 0x0000000c0494723c */ /* 0x040fe40000001894 */
[----:B------:R-:W-:Y:S06]  /*4960*/  MUFU.EX2 R225, R225 ;  /* 0x000000e100e17308 */ /* 0x000fec0000000800 */
[C---:B------:R-:W-:Y:S02]  /*4970*/  HMMA.16816.F32 R168, R4.reuse, R8, R168 ;  /* 0x0000000804a8723c */ /* 0x040fe400000018a8 */
[----:B------:R-:W-:Y:S06]  /*4980*/  MUFU.EX2 R226, R226 ;  /* 0x000000e200e27308 */ /* 0x000fec0000000800 */
[C---:B------:R-:W-:Y:S08]  /*4990*/  HMMA.16816.F32 R184, R4.reuse, R42, R184 ;  /* 0x0000002a04b8723c */ /* 0x040ff000000018b8 */
        /* <DEDUP_REMOVED lines=8> */
[----:B------:R-:W-:Y:S01]  /*4a20*/  HMMA.16816.F32 R68, R160, R80, RZ ;  /* 0x00000050a044723c */ /* 0x000fe200000018ff */
[----:B------:R-:W-:-:S02]  /*4a30*/  F2FP.PACK_AB R5, R199, R197 ;  /* 0x000000c5c705723e */ /* 0x000fc400000000ff */
[----:B------:R-:W-:Y:S02]  /*4a40*/  F2FP.PACK_AB R6, R65, R64 ;  /* 0x000000404106723e */ /* 0x000fe400000000ff */
[----:B------:R-:W-:Y:S02]  /*4a50*/  F2FP.PACK_AB R7, R200, R198 ;  /* 0x000000c6c807723e */ /* 0x000fe400000000ff */
[----:B------:R-:W-:Y:S01]  /*4a60*/  IMAD.MOV.U32 R80, RZ, RZ, R179 ;  /* 0x000000ffff507224 */ /* 0x000fe200078e00b3 */
[----:B------:R-:W-:Y:S01]  /*4a70*/  HMMA.16816.F32 R100, R160, R112, RZ ;  /* 0x00000070a064723c */ /* 0x000fe200000018ff */
[----:B------:R-:W-:-:S06]  /*4a80*/  IMAD.MOV.U32 R81, RZ, RZ, R178 ;  /* 0x000000ffff517224 */ /* 0x000fcc00078e00b2 */
[----:B------:R-:W-:Y:S01]  /*4a90*/  IMAD.MOV.U32 R112, RZ, RZ, R135 ;  /* 0x000000ffff707224 */ /* 0x000fe200078e0087 */
[----:B------:R-:W-:Y:S01]  /*4aa0*/  HMMA.16816.F32 R192, R4, R40, R192 ;  /* 0x0000002804c0723c */ /* 0x000fe200000018c0 */
[----:B------:R-:W-:-:S06]  /*4ab0*/  IMAD.MOV.U32 R113, RZ, RZ, R134 ;  /* 0x000000ffff717224 */ /* 0x000fcc00078e0086 */
[----:B------:R-:W-:Y:S01]  /*4ac0*/  IMAD.MOV.U32 R40, RZ, RZ, R177 ;  /* 0x000000ffff287224 */ /* 0x000fe200078e00b1 */
[----:B------:R-:W-:Y:S01]  /*4ad0*/  HMMA.16816.F32 R116, R160, R128, RZ ;  /* 0x00000080a074723c */ /* 0x000fe200000018ff */
[----:B------:R-:W-:-:S06]  /*4ae0*/  IMAD.MOV.U32 R41, RZ, RZ, R176 ;  /* 0x000000ffff297224 */ /* 0x000fcc00078e00b0 */
[----:B------:R-:W-:Y:S01]  /*4af0*/  IMAD.MOV.U32 R128, RZ, RZ, R133 ;  /* 0x000000ffff807224 */ /* 0x000fe200078e0085 */
[----:B------:R-:W-:Y:S01]  /*4b00*/  HMMA.16816.F32 R176, R160, R156, RZ ;  /* 0x0000009ca0b0723c */ /* 0x000fe200000018ff */
[----:B------:R-:W-:-:S07]  /*4b10*/  IMAD.MOV.U32 R129, RZ, RZ, R132 ;  /* 0x000000ffff817224 */ /* 0x000fce00078e0084 */
[C---:B------:R-:W-:Y:S08]  /*4b20*/  HMMA.16816.F32 R132, R160.reuse, R144, RZ ;  /* 0x00000090a084723c */ /* 0x040ff000000018ff */
[----:B------:R-:W-:Y:S07]  /*4b30*/  HMMA.16816.F32 R84, R160, R96, RZ ;  /* 0x00000060a054723c */ /* 0x000fee00000018ff */
[----:B------:R-:W-:Y:S01]  /*4b40*/  IMAD.MOV.U32 R96, RZ, RZ, R173 ;  /* 0x000000ffff607224 */ /* 0x000fe200078e00ad */
[----:B------:R-:W-:Y:S01]  /*4b50*/  HMMA.16816.F32 R68, R4, R32, R68 ;  /* 0x000000200444723c */ /* 0x000fe20000001844 */
[----:B------:R-:W-:-:S06]  /*4b60*/  IMAD.MOV.U32 R97, RZ, RZ, R172 ;  /* 0x000000ffff617224 */ /* 0x000fcc00078e00ac */
[----:B------:R-:W-:Y:S01]  /*4b70*/  IMAD.MOV.U32 R32, RZ, RZ, R175 ;  /* 0x000000ffff207224 */ /* 0x000fe200078e00af */
[----:B------:R-:W-:Y:S01]  /*4b80*/  HMMA.16816.F32 R100, R4, R24, R100 ;  /* 0x000000180464723c */ /* 0x000fe20000001864 */
[----:B------:R-:W-:Y:S02]  /*4b90*/  IMAD.MOV.U32 R33, RZ, RZ, R174 ;  /* 0x000000ffff217224 */ /* 0x000fe400078e00ae */
[--C-:B------:R-:W-:Y:S02]  /*4ba0*/  FFMA.FTZ R32, R32, c[0x0][0x2d0], -R208.reuse ;  /* 0x0000b40020207a23 */ /* 0x100fe400000108d0 */
[----:B------:R-:W-:Y:S02]  /*4bb0*/  FFMA.FTZ R33, R33, c[0x0][0x2d0], -R208 ;  /* 0x0000b40021217a23 */ /* 0x000fe400000108d0 */
[----:B------:R-:W-:Y:S01]  /*4bc0*/  IMAD.MOV.U32 R25, RZ, RZ, R128 ;  /* 0x000000ffff197224 */ /* 0x000fe200078e0080 */
[----:B------:R-:W-:Y:S01]  /*4bd0*/  HMMA.16816.F32 R172, R160, R36, RZ ;  /* 0x00000024a0ac723c */ /* 0x000fe200000018ff */
[----:B------:R-:W-:Y:S01]  /*4be0*/  IMAD.MOV.U32 R24, RZ, RZ, R129 ;  /* 0x000000ffff187224 */ /* 0x000fe200078e0081 */
[----:B------:R-:W-:Y:S05]  /*4bf0*/  MUFU.EX2 R32, R32 ;  /* 0x0000002000207308 */ /* 0x000fea0000000800 */
[----:B------:R-:W-:Y:S01]  /*4c00*/  IMAD.MOV.U32 R36, RZ, RZ, R112 ;  /* 0x000000ffff247224 */ /* 0x000fe200078e0070 */
[----:B------:R-:W-:Y:S01]  /*4c10*/  HMMA.16816.F32 R116, R4, R20, R116 ;  /* 0x000000140474723c */ /* 0x000fe20000001874 */
[----:B------:R-:W-:Y:S01]  /*4c20*/  IMAD.MOV.U32 R37, RZ, RZ, R113 ;  /* 0x000000ffff257224 */ /* 0x000fe200078e0071 */
[----:B------:R-:W-:Y:S01]  /*4c30*/  MUFU.EX2 R33, R33 ;  /* 0x0000002100217308 */ /* 0x000fe20000000800 */
[----:B------:R-:W-:-:S02]  /*4c40*/  FFMA.FTZ R36, R36, c[0x0][0x2d0], -R216 ;  /* 0x0000b40024247a23 */ /* 0x000fc400000108d8 */
[----:B------:R-:W-:Y:S02]  /*4c50*/  FFMA.FTZ R37, R37, c[0x0][0x2d0], -R216 ;  /* 0x0000b40025257a23 */ /* 0x000fe400000108d8 */
[----:B------:R-:W-:Y:S01]  /*4c60*/  IMAD.MOV.U32 R21, RZ, RZ, R96 ;  /* 0x000000ffff157224 */ /* 0x000fe200078e0060 */
[C---:B------:R-:W-:Y:S01]  /*4c70*/  HMMA.16816.F32 R132, R4.reuse, R16, R132 ;  /* 0x000000100484723c */ /* 0x040fe20000001884 */
[----:B------:R-:W-:Y:S01]  /*4c80*/  IMAD.MOV.U32 R20, RZ, RZ, R97 ;  /* 0x000000ffff147224 */ /* 0x000fe200078e0061 */
[----:B------:R-:W-:Y:S05]  /*4c90*/  MUFU.EX2 R36, R36 ;  /* 0x0000002400247308 */ /* 0x000fea0000000800 */
[----:B------:R-:W-:Y:S01]  /*4ca0*/  IMAD.MOV.U32 R16, RZ, RZ, R80 ;  /* 0x000000ffff107224 */ /* 0x000fe200078e0050 */
[----:B------:R-:W-:Y:S01]  /*4cb0*/  HMMA.16816.F32 R176, R4, R12, R176 ;  /* 0x0000000c04b0723c */ /* 0x000fe200000018b0 */
[----:B------:R-:W-:Y:S01]  /*4cc0*/  IMAD.MOV.U32 R17, RZ, RZ, R81 ;  /* 0x000000ffff117224 */ /* 0x000fe200078e0051 */
[----:B------:R-:W-:Y:S05]  /*4cd0*/  MUFU.EX2 R37, R37 ;  /* 0x0000002500257308 */ /* 0x000fea0000000800 */
[----:B------:R-:W-:Y:S01]  /*4ce0*/  IMAD.MOV.U32 R12, RZ, RZ, R180 ;  /* 0x000000ffff0c7224 */ /* 0x000fe200078e00b4 */
[----:B------:R-:W-:Y:S01]  /*4cf0*/  HMMA.16816.F32 R80, R160, R82, RZ ;  /* 0x00000052a050723c */ /* 0x000fe200000018ff */
[----:B------:R-:W-:-:S07]  /*4d00*/  IMAD.MOV.U32 R13, RZ, RZ, R181 ;  /* 0x000000ffff0d7224 */ /* 0x000fce00078e00b5 */
[C---:B------:R-:W-:Y:S08]  /*4d10*/  HMMA.16816.F32 R180, R160.reuse, R182, RZ ;  /* 0x000000b6a0b4723c */ /* 0x040ff000000018ff */
[C---:B------:R-:W-:Y:S08]  /*4d20*/  HMMA.16816.F32 R96, R160.reuse, R98, RZ ;  /* 0x00000062a060723c */ /* 0x040ff000000018ff */
[C---:B------:R-:W-:Y:S08]  /*4d30*/  HMMA.16816.F32 R112, R160.reuse, R114, RZ ;  /* 0x00000072a070723c */ /* 0x040ff000000018ff */
[C---:B------:R-:W-:Y:S08]  /*4d40*/  HMMA.16816.F32 R128, R160.reuse, R130, RZ ;  /* 0x00000082a080723c */ /* 0x040ff000000018ff */
[C---:B------:R-:W-:Y:S08]  /*4d50*/  HMMA.16816.F32 R144, R160.reuse, R146, RZ ;  /* 0x00000092a090723c */ /* 0x040ff000000018ff */
[C---:B------:R-:W-:Y:S08]  /*4d60*/  HMMA.16816.F32 R156, R160.reuse, R158, RZ ;  /* 0x0000009ea09c723c */ /* 0x040ff000000018ff */
[----:B------:R-:W-:Y:S07]  /*4d70*/  HMMA.16816.F32 R160, R160, R38, RZ ;  /* 0x00000026a0a0723c */ /* 0x000fee00000018ff */
[--C-:B------:R-:W-:Y:S01]  /*4d80*/  FFMA.FTZ R39, R20, c[0x0][0x2d0], -R216.reuse ;  /* 0x0000b40014277a23 */ /* 0x100fe200000108d8 */
[----:B------:R-:W-:Y:S01]  /*4d90*/  HMMA.16816.F32 R172, R4, R8, R172 ;  /* 0x0000000804ac723c */ /* 0x000fe200000018ac */
[----:B------:R-:W-:-:S04]  /*4da0*/  FFMA.FTZ R38, R21, c[0x0][0x2d0], -R216 ;  /* 0x0000b40015267a23 */ /* 0x000fc800000108d8 */
[----:B------:R-:W1:Y:S03]  /*4db0*/  MUFU.EX2 R39, R39 ;  /* 0x0000002700277308 */ /* 0x000e660000000800 */
[C---:B------:R-:W-:Y:S05]  /*4dc0*/  HMMA.16816.F32 R96, R4.reuse, R30, R96 ;  /* 0x0000001e0460723c */ /* 0x040fea0000001860 */
[----:B------:R-:W2:Y:S02]  /*4dd0*/  MUFU.EX2 R38, R38 ;  /* 0x0000002600267308 */ /* 0x000ea40000000800 */
[----:B------:R-:W-:Y:S01]  /*4de0*/  FMUL.FTZ R31, R3, c[0x0][0x2d0] ;  /* 0x0000b400031f7a20 */ /* 0x000fe20000410000 */
[----:B------:R-:W-:Y:S01]  /*4df0*/  HMMA.16816.F32 R160, R4, R10, R160 ;  /* 0x0000000a04a0723c */ /* 0x000fe200000018a0 */
[----:B------:R-:W3:Y:S01]  /*4e00*/  LDSM.16.MT88.4 R8, [R246+0x1100] ;  /* 0x00110000f608783b */ /* 0x000ee20000004200 */
[----:B------:R-:W-:-:S02]  /*4e10*/  F2FP.PACK_AB R30, R212, R213 ;  /* 0x000000d5d41e723e */ /* 0x000fc400000000ff */
[----:B------:R-:W-:Y:S01]  /*4e20*/  FSEL R31, R31, RZ, P2 ;  /* 0x000000ff1f1f7208 */ /* 0x000fe20001000000 */
[----:B-1----:R-:W-:Y:S01]  /*4e30*/  FADD.FTZ R204, R39, R204 ;  /* 0x000000cc27cc7221 */ /* 0x002fe20000010000 */
[----:B------:R-:W-:Y:S02]  /*4e40*/  PLOP3.LUT P2, PT, PT, PT, UP0, 0x80, 0x0 ;  /* 0x000000000000781c */ /* 0x000fe40003f4f008 */
[----:B------:R-:W-:Y:S01]  /*4e50*/  HMMA.16816.F32 R84, R4, R28, R84 ;  /* 0x0000001c0454723c */ /* 0x000fe20000001854 */
[----:B------:R1:W-:Y:S01]  /*4e60*/  MUFU.EX2 R29, R230 ;  /* 0x000000e6001d7308 */ /* 0x0003e20000000800 */
[--C-:B------:R-:W-:Y:S02]  /*4e70*/  FFMA.FTZ R41, R41, c[0x0][0x2d0], -R31.reuse ;  /* 0x0000b40029297a23 */ /* 0x100fe4000001081f */
[--C-:B------:R-:W-:Y:S02]  /*4e80*/  FFMA.FTZ R40, R40, c[0x0][0x2d0], -R31.reuse ;  /* 0x0000b40028287a23 */ /* 0x100fe4000001081f */
[----:B------:R-:W-:-:S02]  /*4e90*/  FFMA.FTZ R218, R218, c[0x0][0x2d0], -R31 ;  /* 0x0000b400dada7a23 */ /* 0x000fc4000001081f */
[C---:B------:R-:W-:Y:S01]  /*4ea0*/  HMMA.16816.F32 R180, R4.reuse, R42, R180 ;  /* 0x0000002a04b4723c */ /* 0x040fe200000018b4 */
[----:B------:R4:W5:Y:S01]  /*4eb0*/  MUFU.EX2 R28, R231 ;  /* 0x000000e7001c7308 */ /* 0x0009620000000800 */
[--C-:B------:R-:W-:Y:S02]  /*4ec0*/  FFMA.FTZ R219, R219, c[0x0][0x2d0], -R31.reuse ;  /* 0x0000b400dbdb7a23 */ /* 0x100fe4000001081f */
[--C-:B------:R-:W-:Y:S02]  /*4ed0*/  FFMA.FTZ R221, R221, c[0x0][0x2d0], -R31.reuse ;  /* 0x0000b400dddd7a23 */ /* 0x100fe4000001081f */
[----:B------:R-:W-:Y:S02]  /*4ee0*/  FFMA.FTZ R222, R222, c[0x0][0x2d0], -R31 ;  /* 0x0000b400dede7a23 */ /* 0x000fe4000001081f */
[----:B------:R-:W-:Y:S01]  /*4ef0*/  HMMA.16816.F32 R80, R4, R34, R80 ;  /* 0x000000220450723c */ /* 0x000fe20000001850 */
[----:B-1----:R-:W-:Y:S01]  /*4f00*/  FFMA.FTZ R230, R13, c[0x0][0x2d0], -R227 ;  /* 0x0000b4000de67a23 */ /* 0x002fe200000108e3 */
[----:B------:R-:W-:Y:S01]  /*4f10*/  MUFU.EX2 R41, R41 ;  /* 0x0000002900297308 */ /* 0x000fe20000000800 */
[----:B------:R-:W-:-:S02]  /*4f20*/  FFMA.FTZ R43, R16, c[0x0][0x2d0], -R31 ;  /* 0x0000b400102b7a23 */ /* 0x000fc4000001081f */
[----:B------:R-:W-:Y:S02]  /*4f30*/  FFMA.FTZ R42, R17, c[0x0][0x2d0], -R31 ;  /* 0x0000b400112a7a23 */ /* 0x000fe4000001081f */
[--C-:B------:R-:W-:Y:S01]  /*4f40*/  FFMA.FTZ R35, R24, c[0x0][0x2d0], -R208.reuse ;  /* 0x0000b40018237a23 */ /* 0x100fe200000108d0 */
[C---:B------:R-:W-:Y:S01]  /*4f50*/  HMMA.16816.F32 R112, R4.reuse, R26, R112 ;  /* 0x0000001a0470723c */ /* 0x040fe20000001870 */
[----:B----4-:R-:W-:Y:S01]  /*4f60*/  FFMA.FTZ R231, R12, c[0x0][0x2d0], -R227 ;  /* 0x0000b4000ce77a23 */ /* 0x010fe200000108e3 */
[----:B------:R-:W-:Y:S01]  /*4f70*/  MUFU.EX2 R230, R230 ;  /* 0x000000e600e67308 */ /* 0x000fe20000000800 */
[--C-:B------:R-:W-:Y:S01]  /*4f80*/  FFMA.FTZ R34, R25, c[0x0][0x2d0], -R208.reuse ;  /* 0x0000b40019227a23 */ /* 0x100fe200000108d0 */
[----:B--2---:R-:W-:Y:S01]  /*4f90*/  F2FP.PACK_AB R24, R38, R39 ;  /* 0x000000272618723e */ /* 0x004fe200000000ff */
[----:B------:R-:W-:Y:S02]  /*4fa0*/  FFMA.FTZ R208, R207, c[0x0][0x2d0], -R208 ;  /* 0x0000b400cfd07a23 */ /* 0x000fe400000108d0 */
[----:B------:R-:W-:Y:S01]  /*4fb0*/  F2FP.PACK_AB R26, R36, R37 ;  /* 0x00000025241a723e */ /* 0x000fe200000000ff */
[----:B------:R-:W-:Y:S01]  /*4fc0*/  HMMA.16816.F32 R128, R4, R22, R128 ;  /* 0x000000160480723c */ /* 0x000fe20000001880 */
[----:B------:R-:W-:Y:S01]  /*4fd0*/  F2FP.PACK_AB R27, R32, R33 ;  /* 0x00000021201b723e */ /* 0x000fe200000000ff */
[----:B------:R-:W1:Y:S01]  /*4fe0*/  MUFU.EX2 R231, R231 ;  /* 0x000000e700e77308 */ /* 0x000e620000000800 */
[----:B------:R-:W-:Y:S01]  /*4ff0*/  LDSM.16.MT88.4 R20, [R246+0x3100] ;  /* 0x00310000f614783b */ /* 0x000fe20000004200 */
[----:B-----5:R-:W-:-:S02]  /*5000*/  IMAD.MOV.U32 R227, RZ, RZ, R28 ;  /* 0x000000ffffe37224 */ /* 0x020fc400078e001c */
[----:B------:R-:W-:Y:S02]  /*5010*/  IMAD.MOV.U32 R216, RZ, RZ, R29 ;  /* 0x000000ffffd87224 */ /* 0x000fe400078e001d */
[C---:B------:R-:W-:Y:S01]  /*5020*/  HMMA.16816.F32 R144, R4.reuse, R18, R144 ;  /* 0x000000120490723c */ /* 0x040fe20000001890 */
[----:B------:R-:W2:Y:S01]  /*5030*/  LDSM.16.MT88.4 R16, [R240+0x1100] ;  /* 0x00110000f010783b */ /* 0x000ea20000004200 */
[----:B------:R-:W4:Y:S01]  /*5040*/  MUFU.EX2 R43, R43 ;  /* 0x0000002b002b7308 */ /* 0x000f220000000800 */
[----:B------:R-:W-:Y:S02]  /*5050*/  FADD.FTZ R217, R216, R217 ;  /* 0x000000d9d8d97221 */ /* 0x000fe40000010000 */
[----:B------:R-:W-:Y:S02]  /*5060*/  FADD.FTZ R204, R38, R204 ;  /* 0x000000cc26cc7221 */ /* 0x000fe40000010000 */
[----:B------:R-:W-:Y:S01]  /*5070*/  FADD.FTZ R217, R227, R217 ;  /* 0x000000d9e3d97221 */ /* 0x000fe20000010000 */
[----:B------:R-:W-:Y:S01]  /*5080*/  HMMA.16816.F32 R156, R4, R14, R156 ;  /* 0x0000000e049c723c */ /* 0x000fe2000000189c */
[----:B------:R-:W5:Y:S01]  /*5090*/  LDSM.16.MT88.4 R12, [R239+0x1100] ;  /* 0x00110000ef0c783b */ /* 0x000f620000004200 */
[----:B------:R-:W3:Y:S01]  /*50a0*/  MUFU.EX2 R42, R42 ;  /* 0x0000002a002a7308 */ /* 0x000ee20000000800 */
[----:B-1----:R-:W-:-:S02]  /*50b0*/  FADD.FTZ R217, R231, R217 ;  /* 0x000000d9e7d97221 */ /* 0x002fc40000010000 */
[----:B------:R-:W-:Y:S02]  /*50c0*/  FADD.FTZ R204, R37, R204 ;  /* 0x000000cc25cc7221 */ /* 0x000fe40000010000 */
[----:B------:R-:W-:Y:S01]  /*50d0*/  F2FP.PACK_AB R4, R28, R29 ;  /* 0x0000001d1c04723e */ /* 0x000fe200000000ff */
[C---:B------:R-:W-:Y:S01]  /*50e0*/  FADD.FTZ R217, R230.reuse, R217 ;  /* 0x000000d9e6d97221 */ /* 0x040fe20000010000 */
[----:B------:R-:W-:Y:S01]  /*50f0*/  F2FP.PACK_AB R6, R230, R231 ;  /* 0x000000e7e606723e */ /* 0x000fe200000000ff */
[----:B------:R-:W1:Y:S01]  /*5100*/  MUFU.EX2 R40, R40 ;  /* 0x0000002800287308 */ /* 0x000e620000000800 */
[----:B------:R-:W-:Y:S01]  /*5110*/  F2FP.PACK_AB R28, R214, R215 ;  /* 0x000000d7d61c723e */ /* 0x000fe200000000ff */
[----:B----4-:R-:W-:Y:S01]  /*5120*/  FADD.FTZ R228, R43, R228 ;  /* 0x000000e42be47221 */ /* 0x010fe20000010000 */
[----:B------:R-:W-:Y:S01]  /*5130*/  F2FP.PACK_AB R29, R210, R211 ;  /* 0x000000d3d21d723e */ /* 0x000fe200000000ff */
[----:B------:R-:W-:Y:S02]  /*5140*/  FADD.FTZ R217, R220, R217 ;  /* 0x000000d9dcd97221 */ /* 0x000fe40000010000 */
[----:B------:R-:W-:-:S02]  /*5150*/  FADD.FTZ R204, R36, R204 ;  /* 0x000000cc24cc7221 */ /* 0x000fc40000010000 */
[----:B------:R-:W4:Y:S01]  /*5160*/  MUFU.EX2 R35, R35 ;  /* 0x0000002300237308 */ /* 0x000f220000000800 */
[C---:B---3--:R-:W-:Y:S01]  /*5170*/  F2FP.PACK_AB R5, R42.reuse, R43 ;  /* 0x0000002b2a05723e */ /* 0x048fe200000000ff */
[----:B------:R-:W-:Y:S02]  /*5180*/  FADD.FTZ R228, R42, R228 ;  /* 0x000000e42ae47221 */ /* 0x000fe40000010000 */
[----:B------:R-:W-:Y:S02]  /*5190*/  FADD.FTZ R217, R223, R217 ;  /* 0x000000d9dfd97221 */ /* 0x000fe40000010000 */
[----:B------:R-:W-:Y:S02]  /*51a0*/  FADD.FTZ R228, R41, R228 ;  /* 0x000000e429e47221 */ /* 0x000fe40000010000 */
[----:B------:R-:W3:Y:S01]  /*51b0*/  MUFU.EX2 R34, R34 ;  /* 0x0000002200227308 */ /* 0x000ee20000000800 */
[C---:B-1----:R-:W-:Y:S01]  /*51c0*/  F2FP.PACK_AB R7, R40.reuse, R41 ;  /* 0x000000292807723e */ /* 0x042fe200000000ff */
[----:B------:R-:W-:-:S02]  /*51d0*/  FADD.FTZ R228, R40, R228 ;  /* 0x000000e428e47221 */ /* 0x000fc40000010000 */
[----:B------:R-:W-:Y:S02]  /*51e0*/  FADD.FTZ R204, R215, R204 ;  /* 0x000000ccd7cc7221 */ /* 0x000fe40000010000 */
[----:B------:R-:W-:Y:S02]  /*51f0*/  FADD.FTZ R217, R225, R217 ;  /* 0x000000d9e1d97221 */ /* 0x000fe40000010000 */
[----:B------:R-:W-:Y:S01]  /*5200*/  HMMA.16816.F32 R192, R4, R8, R192 ;  /* 0x0000000804c0723c */ /* 0x000fe200000018c0 */
[----:B------:R-:W1:Y:S01]  /*5210*/  MUFU.EX2 R218, R218 ;  /* 0x000000da00da7308 */ /* 0x000e620000000800 */
[----:B----4-:R-:W-:Y:S02]  /*5220*/  FADD.FTZ R201, R35, R201 ;  /* 0x000000c923c97221 */ /* 0x010fe40000010000 */
[----:B------:R-:W-:Y:S01]  /*5230*/  FADD.FTZ R204, R214, R204 ;  /* 0x000000ccd6cc7221 */ /* 0x000fe20000010000 */
[----:B---3--:R-:W-:-:S03]  /*5240*/  F2FP.PACK_AB R25, R34, R35 ;  /* 0x000000232219723e */ /* 0x008fc600000000ff */
[----:B------:R-:W-:Y:S01]  /*5250*/  HMMA.16816.F32 R180, R4, R10, R180 ;  /* 0x0000000a04b4723c */ /* 0x000fe200000018b4 */
[----:B------:R-:W3:Y:S01]  /*5260*/  MUFU.EX2 R219, R219 ;  /* 0x000000db00db7308 */ /* 0x000ee20000000800 */
[----:B------:R-:W-:Y:S02]  /*5270*/  FADD.FTZ R201, R34, R201 ;  /* 0x000000c922c97221 */ /* 0x000fe40000010000 */
[----:B------:R-:W-:Y:S02]  /*5280*/  FADD.FTZ R204, R213, R204 ;  /* 0x000000ccd5cc7221 */ /* 0x000fe40000010000 */
[----:B------:R-:W-:Y:S02]  /*5290*/  FADD.FTZ R201, R33, R201 ;  /* 0x000000c921c97221 */ /* 0x000fe40000010000 */
[----:B------:R-:W-:Y:S01]  /*52a0*/  HMMA.16816.F32 R188, R24, R8, R188 ;  /* 0x0000000818bc723c */ /* 0x000fe200000018bc */
[----:B------:R-:W4:Y:S01]  /*52b0*/  MUFU.EX2 R221, R221 ;  /* 0x000000dd00dd7308 */ /* 0x000f220000000800 */
[----:B------:R-:W-:-:S02]  /*52c0*/  FADD.FTZ R201, R32, R201 ;  /* 0x000000c920c97221 */ /* 0x000fc40000010000 */
[----:B-1----:R-:W-:Y:S02]  /*52d0*/  FADD.FTZ R228, R218, R228 ;  /* 0x000000e4dae47221 */ /* 0x002fe40000010000 */
[----:B------:R-:W-:Y:S02]  /*52e0*/  FADD.FTZ R201, R211, R201 ;  /* 0x000000c9d3c97221 */ /* 0x000fe40000010000 */
[----:B------:R-:W-:Y:S01]  /*52f0*/  HMMA.16816.F32 R184, R24, R10, R184 ;  /* 0x0000000a18b8723c */ /* 0x000fe200000018b8 */
[----:B------:R-:W1:Y:S01]  /*5300*/  LDSM.16.MT88.4 R8, [R238+0x1100] ;  /* 0x00110000ee08783b */ /* 0x000e620000004200 */
[----:B------:R-:W-:Y:S01]  /*5310*/  MUFU.EX2 R222, R222 ;  /* 0x000000de00de7308 */ /* 0x000fe20000000800 */
[----:B---3--:R-:W-:Y:S02]  /*5320*/  FADD.FTZ R228, R219, R228 ;  /* 0x000000e4dbe47221 */ /* 0x008fe40000010000 */
[----:B------:R-:W-:-:S03]  /*5330*/  FADD.FTZ R201, R210, R201 ;  /* 0x000000c9d2c97221 */ /* 0x000fc60000010000 */
[-C--:B--2---:R-:W-:Y:S01]  /*5340*/  HMMA.16816.F32 R68, R4, R16.reuse, R68 ;  /* 0x000000100444723c */ /* 0x084fe20000001844 */
[----:B----4-:R-:W-:Y:S01]  /*5350*/  FADD.FTZ R228, R221, R228 ;  /* 0x000000e4dde47221 */ /* 0x010fe20000010000 */
[----:B------:R-:W2:Y:S06]  /*5360*/  MUFU.EX2 R207, R209 ;  /* 0x000000d100cf7308 */ /* 0x000eac0000000800 */
[C---:B------:R-:W-:Y:S02]  /*5370*/  HMMA.16816.F32 R72, R24.reuse, R16, R72 ;  /* 0x000000101848723c */ /* 0x040fe40000001848 */
[----:B------:R-:W3:Y:S06]  /*5380*/  MUFU.EX2 R208, R208 ;  /* 0x000000d000d07308 */ /* 0x000eec0000000800 */
[----:B------:R-:W-:Y:S01]  /*5390*/  HMMA.16816.F32 R76, R24, R18, R76 ;  /* 0x00000012184c723c */ /* 0x000fe2000000184c */
[----:B--2---:R-:W-:-:S07]  /*53a0*/  FADD.FTZ R201, R207, R201 ;  /* 0x000000c9cfc97221 */ /* 0x004fce0000010000 */
[----:B------:R-:W-:Y:S01]  /*53b0*/  HMMA.16816.F32 R80, R4, R18, R80 ;  /* 0x000000120450723c */ /* 0x000fe20000001850 */
[----:B------:R-:W2:Y:S01]  /*53c0*/  LDSM.16.MT88.4 R16, [R240+0x3100] ;  /* 0x00310000f010783b */ /* 0x000ea20000004200 */
[----:B---3--:R-:W-:-:S06]  /*53d0*/  F2FP.PACK_AB R31, R208, R207 ;  /* 0x000000cfd01f723e */ /* 0x008fcc00000000ff */
[-C--:B-----5:R-:W-:Y:S08]  /*53e0*/  HMMA.16816.F32 R84, R4, R12.reuse, R84 ;  /* 0x0000000c0454723c */ /* 0x0a0ff00000001854 */
[C---:B------:R-:W-:Y:S08]  /*53f0*/  HMMA.16816.F32 R88, R24.reuse, R12, R88 ;  /* 0x0000000c1858723c */ /* 0x040ff00000001858 */
[-C--:B------:R-:W-:Y:S08]  /*5400*/  HMMA.16816.F32 R92, R24, R14.reuse, R92 ;  /* 0x0000000e185c723c */ /* 0x080ff0000000185c */
[C---:B------:R-:W-:Y:S01]  /*5410*/  HMMA.16816.F32 R96, R4.reuse, R14, R96 ;  /* 0x0000000e0460723c */ /* 0x040fe20000001860 */
[----:B------:R-:W3:Y:S07]  /*5420*/  LDSM.16.MT88.4 R12, [R239+0x3100] ;  /* 0x00310000ef0c783b */ /* 0x000eee0000004200 */
[-C--:B-1----:R-:W-:Y:S08]  /*5430*/  HMMA.16816.F32 R100, R4, R8.reuse, R100 ;  /* 0x000000080464723c */ /* 0x082ff00000001864 */
[C---:B------:R-:W-:Y:S08]  /*5440*/  HMMA.16816.F32 R104, R24.reuse, R8, R104 ;  /* 0x000000081868723c */ /* 0x040ff00000001868 */
[-C--:B------:R-:W-:Y:S08]  /*5450*/  HMMA.16816.F32 R108, R24, R10.reuse, R108 ;  /* 0x0000000a186c723c */ /* 0x080ff0000000186c */
[----:B------:R-:W-:Y:S01]  /*5460*/  HMMA.16816.F32 R112, R4, R10, R112 ;  /* 0x0000000a0470723c */ /* 0x000fe20000001870 */
[----:B------:R-:W1:Y:S07]  /*5470*/  LDSM.16.MT88.4 R8, [R238+0x3100] ;  /* 0x00310000ee08783b */ /* 0x000e6e0000004200 */
[C---:B--2---:R-:W-:Y:S08]  /*5480*/  HMMA.16816.F32 R136, R24.reuse, R16, R136 ;  /* 0x000000101888723c */ /* 0x044ff00000001888 */
[C---:B---3--:R-:W-:Y:S08]  /*5490*/  HMMA.16816.F32 R148, R24.reuse, R12, R148 ;  /* 0x0000000c1894723c */ /* 0x048ff00000001894 */
[C---:B------:R-:W-:Y:S08]  /*54a0*/  HMMA.16816.F32 R140, R24.reuse, R18, R140 ;  /* 0x00000012188c723c */ /* 0x040ff0000000188c */
[----:B------:R-:W-:Y:S08]  /*54b0*/  HMMA.16816.F32 R152, R24, R14, R152 ;  /* 0x0000000e1898723c */ /* 0x000ff00000001898 */
[----:B------:R-:W-:Y:S08]  /*54c0*/  HMMA.16816.F32 R132, R4, R16, R132 ;  /* 0x000000100484723c */ /* 0x000ff00000001884 */
[C---:B-1----:R-:W-:Y:S08]  /*54d0*/  HMMA.16816.F32 R168, R24.reuse, R8, R168 ;  /* 0x0000000818a8723c */ /* 0x042ff000000018a8 */
[----:B------:R-:W-:Y:S08]  /*54e0*/  HMMA.16816.F32 R164, R24, R10, R164 ;  /* 0x0000000a18a4723c */ /* 0x000ff000000018a4 */
[C---:B------:R-:W-:Y:S01]  /*54f0*/  HMMA.16816.F32 R144, R4.reuse, R18, R144 ;  /* 0x000000120490723c */ /* 0x040fe20000001890 */
[----:B------:R-:W1:Y:S07]  /*5500*/  LDSM.16.MT88.4 R16, [R246+0x1900] ;  /* 0x00190000f610783b */ /* 0x000e6e0000004200 */
[C---:B------:R-:W-:Y:S08]  /*5510*/  HMMA.16816.F32 R176, R4.reuse, R12, R176 ;  /* 0x0000000c04b0723c */ /* 0x040ff000000018b0 */
[C---:B------:R-:W-:Y:S01]  /*5520*/  HMMA.16816.F32 R156, R4.reuse, R14, R156 ;  /* 0x0000000e049c723c */ /* 0x040fe2000000189c */
[----:B------:R-:W2:Y:S07]  /*5530*/  LDSM.16.MT88.4 R12, [R240+0x1900] ;  /* 0x00190000f00c783b */ /* 0x000eae0000004200 */
[C---:B------:R-:W-:Y:S08]  /*5540*/  HMMA.16816.F32 R172, R4.reuse, R8, R172 ;  /* 0x0000000804ac723c */ /* 0x040ff000000018ac */
[C---:B------:R-:W-:Y:S01]  /*5550*/  HMMA.16816.F32 R160, R4.reuse, R10, R160 ;  /* 0x0000000a04a0723c */ /* 0x040fe200000018a0 */
[----:B------:R-:W3:Y:S07]  /*5560*/  LDSM.16.MT88.4 R8, [R239+0x1900] ;  /* 0x00190000ef08783b */ /* 0x000eee0000004200 */
[C---:B------:R-:W-:Y:S08]  /*5570*/  HMMA.16816.F32 R116, R4.reuse, R20, R116 ;  /* 0x000000140474723c */ /* 0x040ff00000001874 */
[----:B------:R-:W-:Y:S07]  /*5580*/  HMMA.16816.F32 R128, R4, R22, R128 ;  /* 0x000000160480723c */ /* 0x000fee0000001880 */
[----:B------:R-:W-:Y:S01]  /*5590*/  F2FP.PACK_AB R4, R223, R220 ;  /* 0x000000dcdf04723e */ /* 0x000fe200000000ff */
[----:B------:R-:W-:Y:S01]  /*55a0*/  HMMA.16816.F32 R120, R24, R20, R120 ;  /* 0x000000141878723c */ /* 0x000fe20000001878 */
[----:B------:R-:W-:-:S02]  /*55b0*/  F2FP.PACK_AB R5, R219, R218 ;  /* 0x000000dadb05723e */ /* 0x000fc400000000ff */
[----:B------:R-:W-:Y:S02]  /*55c0*/  F2FP.PACK_AB R6, R226, R225 ;  /* 0x000000e1e206723e */ /* 0x000fe400000000ff */
[----:B------:R-:W-:-:S03]  /*55d0*/  F2FP.PACK_AB R7, R222, R221 ;  /* 0x000000ddde07723e */ /* 0x000fc600000000ff */
[----:B------:R-:W-:Y:S01]  /*55e0*/  HMMA.16816.F32 R124, R24, R22, R124 ;  /* 0x00000016187c723c */ /* 0x000fe2000000187c */
[----:B------:R-:W4:Y:S04]  /*55f0*/  LDSM.16.MT88.4 R24, [R238+0x1900] ;  /* 0x00190000ee18783b */ /* 0x000f280000004200 */
[----:B------:R-:W5:Y:S03]  /*5600*/  LDSM.16.MT88.4 R20, [R246+0x3900] ;  /* 0x00390000f614783b */ /* 0x000f660000004200 */
        /* <DEDUP_REMOVED lines=15> */
[C---:B----4-:R-:W-:Y:S08]  /*5700*/  HMMA.16816.F32 R100, R4.reuse, R24, R100 ;  /* 0x000000180464723c */ /* 0x050ff00000001864 */
[C---:B------:R-:W-:Y:S08]  /*5710*/  HMMA.16816.F32 R112, R4.reuse, R26, R112 ;  /* 0x0000001a0470723c */ /* 0x040ff00000001870 */
[C---:B-----5:R-:W-:Y:S08]  /*5720*/  HMMA.16816.F32 R116, R4.reuse, R20, R116 ;  /* 0x000000140474723c */ /* 0x060ff00000001874 */
[C---:B------:R-:W-:Y:S08]  /*5730*/  HMMA.16816.F32 R128, R4.reuse, R22, R128 ;  /* 0x000000160480723c */ /* 0x040ff00000001880 */
[C---:B-1----:R-:W-:Y:S08]  /*5740*/  HMMA.16816.F32 R132, R4.reuse, R16, R132 ;  /* 0x000000100484723c */ /* 0x042ff00000001884 */
[C---:B------:R-:W-:Y:S08]  /*5750*/  HMMA.16816.F32 R144, R4.reuse, R18, R144 ;  /* 0x000000120490723c */ /* 0x040ff00000001890 */
[C---:B--2---:R-:W-:Y:S08]  /*5760*/  HMMA.16816.F32 R176, R4.reuse, R12, R176 ;  /* 0x0000000c04b0723c */ /* 0x044ff000000018b0 */
[C---:B------:R-:W-:Y:S08]  /*5770*/  HMMA.16816.F32 R156, R4.reuse, R14, R156 ;  /* 0x0000000e049c723c */ /* 0x040ff0000000189c */
[C---:B---3--:R-:W-:Y:S08]  /*5780*/  HMMA.16816.F32 R172, R4.reuse, R8, R172 ;  /* 0x0000000804ac723c */ /* 0x048ff000000018ac */
[----:B------:R-:W-:Y:S07]  /*5790*/  HMMA.16816.F32 R160, R4, R10, R160 ;  /* 0x0000000a04a0723c */ /* 0x000fee00000018a0 */
[----:B------:R-:W-:Y:S01]  /*57a0*/  FADD.FTZ R4, R226, R217 ;  /* 0x000000d9e2047221 */ /* 0x000fe20000010000 */
[----:B------:R-:W-:Y:S01]  /*57b0*/  HMMA.16816.F32 R104, R28, R24, R104 ;  /* 0x000000181c68723c */ /* 0x000fe20000001868 */
[----:B------:R-:W-:-:S02]  /*57c0*/  FADD.FTZ R6, R222, R228 ;  /* 0x000000e4de067221 */ /* 0x000fc40000010000 */
[----:B------:R-:W-:Y:S01]  /*57d0*/  FADD.FTZ R5, R212, R204 ;  /* 0x000000ccd4057221 */ /* 0x000fe20000010000 */
[----:B------:R1:W-:Y:S04]  /*57e0*/  STL [R1+0x20], R4 ;  /* 0x0000200401007387 */ /* 0x0003e80000100800 */
[----:B------:R2:W-:Y:S01]  /*57f0*/  STL [R1+0x1c], R6 ;  /* 0x00001c0601007387 */ /* 0x0005e20000100800 */
[C---:B------:R-:W-:Y:S08]  /*5800*/  HMMA.16816.F32 R108, R28.reuse, R26, R108 ;  /* 0x0000001a1c6c723c */ /* 0x040ff0000000186c */
[C---:B------:R-:W-:Y:S08]  /*5810*/  HMMA.16816.F32 R120, R28.reuse, R20, R120 ;  /* 0x000000141c78723c */ /* 0x040ff00000001878 */
[----:B------:R-:W-:Y:S01]  /*5820*/  HMMA.16816.F32 R124, R28, R22, R124 ;  /* 0x000000161c7c723c */ /* 0x000fe2000000187c */
[----:B-1----:R-:W-:-:S07]  /*5830*/  FADD.FTZ R4, R208, R201 ;  /* 0x000000c9d0047221 */ /* 0x002fce0000010000 */
[C---:B------:R-:W-:Y:S01]  /*5840*/  HMMA.16816.F32 R136, R28.reuse, R16, R136 ;  /* 0x000000101c88723c */ /* 0x040fe20000001888 */
[----:B------:R2:W-:Y:S04]  /*5850*/  STL [R1+0x14], R4 ;  /* 0x0000140401007387 */ /* 0x0005e80000100800 */
[----:B------:R2:W-:Y:S03]  /*5860*/  STL [R1+0x18], R5 ;  /* 0x0000180501007387 */ /* 0x0005e60000100800 */
[C---:B------:R-:W-:Y:S08]  /*5870*/  HMMA.16816.F32 R140, R28.reuse, R18, R140 ;  /* 0x000000121c8c723c */ /* 0x040ff0000000188c */
[C---:B------:R-:W-:Y:S08]  /*5880*/  HMMA.16816.F32 R148, R28.reuse, R12, R148 ;  /* 0x0000000c1c94723c */ /* 0x040ff00000001894 */
[C---:B------:R-:W-:Y:S08]  /*5890*/  HMMA.16816.F32 R152, R28.reuse, R14, R152 ;  /* 0x0000000e1c98723c */ /* 0x040ff00000001898 */
[C---:B------:R-:W-:Y:S08]  /*58a0*/  HMMA.16816.F32 R168, R28.reuse, R8, R168 ;  /* 0x000000081ca8723c */ /* 0x040ff000000018a8 */
[----:B------:R-:W-:Y:S01]  /*58b0*/  HMMA.16816.F32 R164, R28, R10, R164 ;  /* 0x0000000a1ca4723c */ /* 0x000fe200000018a4 */
[----:B------:R-:W-:Y:S07]  /*58c0*/  @!P2 BRA `(.L_x_1936) ;  /* 0x00003c600000a947 */ /* 0x000fee0003800000 */
[C---:B--2---:R-:W-:Y:S01]  /*58d0*/  SHF.L.U64.HI R4, R45.reuse, 0x1, R47 ;  /* 0x000000012d047819 */ /* 0x044fe2000001022f */
[----:B------:R-:W-:Y:S01]  /*58e0*/  IMAD.SHL.U32 R6, R45, 0x2, RZ ;  /* 0x000000022d067824 */ /* 0x000fe200078e00ff */
[----:B------:R-:W-:Y:S01]  /*58f0*/  SHF.L.U64.HI R5, R44, 0x1, R46 ;  /* 0x000000012c057819 */ /* 0x000fe2000001022e */
[----:B------:R-:W-:Y:S01]  /*5900*/  IMAD.MOV.U32 R199, RZ, RZ, R196 ;  /* 0x000000ffffc77224 */ /* 0x000fe200078e00c4 */
[----:B------:R-:W-:Y:S01]  /*5910*/  MOV R200, R3 ;  /* 0x0000000300c87202 */ /* 0x000fe20000000f00 */
[----:B------:R1:W-:Y:S01]  /*5920*/  STL [R1+0x10], R4 ;  /* 0x0000100401007387 */ /* 0x0003e20000100800 */
[----:B------:R-:W-:Y:S01]  /*5930*/  MOV R197, R0 ;  /* 0x0000000000c57202 */ /* 0x000fe20000000f00 */
[----:B------:R-:W-:-:S02]  /*5940*/  IMAD.MOV.U32 R198, RZ, RZ, R2 ;  /* 0x000000ffffc67224 */ /* 0x000fc400078e0002 */
[----:B------:R2:W-:Y:S04]  /*5950*/  STL [R1+0xc], R6 ;  /* 0x00000c0601007387 */ /* 0x0005e80000100800 */
[----:B------:R2:W-:Y:S01]  /*5960*/  STL [R1+0x8], R5 ;  /* 0x0000080501007387 */ /* 0x0005e20000100800 */
[----:B-1----:R-:W-:-:S05]  /*5970*/  IMAD.SHL.U32 R4, R44, 0x2, RZ ;  /* 0x000000022c047824 */ /* 0x002fca00078e00ff */
[----:B------:R2:W-:Y:S01]  /*5980*/  STL [R1+0x4], R4 ;  /* 0x0000040401007387 */ /* 0x0005e20000100800 */
[----:B------:R-:W-:Y:S05]  /*5990*/  BRA `(.L_x_1937) ;  /* 0x0000041000007947 */ /* 0x000fea0003800000 */
.L_x_1939:
[----:B------:R-:W2:Y:S01]  /*59a0*/  LDL R0, [R1] ;  /* 0x0000000001007983 */ /* 0x000ea20000100800 */
[----:B------:R-:W-:Y:S01]  /*59b0*/  ULEA UR5, UR6, UR8, 0x6 ;  /* 0x0000000806057291 */ /* 0x000fe2000f8e303f */
[----:B------:R-:W-:Y:S02]  /*59c0*/  IMAD.MOV.U32 R251, RZ, RZ, RZ ;  /* 0x000000fffffb7224 */ /* 0x000fe400078e00ff */
[----:B------:R-:W3:Y:S03]  /*59d0*/  LDL R230, [R1+0xc] ;  /* 0x00000c0001e67983 */ /* 0x000ee60000100800 */
[----:B------:R-:W-:Y:S01]  /*59e0*/  IMAD.U32 R252, RZ, RZ, UR5 ;  /* 0x00000005fffc7e24 */ /* 0x000fe2000f8e00ff */
[----:B------:R-:W4:Y:S04]  /*59f0*/  LDL R231, [R1+0x4] ;  /* 0x0000040001e77983 */ /* 0x000f280000100800 */
[----:B------:R-:W5:Y:S04]  /*5a00*/  LDL R228, [R1+0x10] ;  /* 0x0000100001e47983 */ /* 0x000f680000100800 */
        /* <DEDUP_REMOVED lines=8> */
[----:B------:R-:W-:Y:S03]  /*5a90*/  @!P0 LEA R2, P2, R196, c[0x0][0x2a0], 0x2 ;  /* 0x0000a800c4028a11 */ /* 0x000fe600078410ff */
        /* <DEDUP_REMOVED lines=20> */
[----:B------:R-:W-:Y:S04]  /*5be0*/  SHFL.IDX PT, R3, R2, 0x2, 0x181f ;  /* 0x00581f0002037f89 */ /* 0x000fe800000e0000 */
[----:B------:R-:W-:Y:S04]  /*5bf0*/  SHFL.IDX PT, R196, R0, 0x2, 0x181f ;  /* 0x00581f0000c47f89 */ /* 0x000fe800000e0000 */
        /* <DEDUP_REMOVED lines=9> */
[C-C-:B--2---:R-:W-:Y:S01]  /*5c90*/  IMAD.X R211, R204.reuse, 0x1, R228.reuse, P2 ;  /* 0x00000001ccd37824 */ /* 0x144fe200010e06e4 */
[----:B------:R2:W-:Y:S02]  /*5ca0*/  LDGSTS.E.BYPASS.LTC128B.128 [R250+0x6100], [R212.64], !P3 ;  /* 0x06100000d4fa7fae */ /* 0x0005e4000d901d4c */
[--C-:B------:R-:W-:Y:S02]  /*5cb0*/  IMAD.X R207, R204, 0x1, R229.reuse, P5 ;  /* 0x00000001cccf7824 */ /* 0x100fe400028e06e5 */
[----:B------:R4:W-:Y:S04]  /*5cc0*/  LDGSTS.E.BYPASS.LTC128B.128 [R250+0x4900], [R210.64], !P4 ;  /* 0x04900000d2fa7fae */ /* 0x0009e8000e101d4c */
[----:B------:R2:W-:Y:S01]  /*5cd0*/  LDGSTS.E.BYPASS.LTC128B.128 [R250+0x6900], [R206.64], !P3 ;  /* 0x06900000cefa7fae */ /* 0x0005e2000d901d4c */
[-C--:B------:R-:W-:Y:S05]  /*5ce0*/  IADD3 R204, P5, R2, R230.reuse, RZ ;  /* 0x000000e602cc7210 */ /* 0x080fea0007fbe0ff */
[--C-:B---3--:R-:W-:Y:S01]  /*5cf0*/  IMAD.X R205, R0, 0x1, R228.reuse, P5 ;  /* 0x0000000100cd7824 */ /* 0x108fe200028e06e4 */
[C---:B-1----:R-:W-:Y:S05]  /*5d00*/  IADD3 R208, P2, R3.reuse, R230, RZ ;  /* 0x000000e603d07210 */ /* 0x042fea0007f5e0ff */
        /* <DEDUP_REMOVED lines=10> */
.L_x_1937:
[----:B------:R-:W3:Y:S01]  /*5db0*/  LDL R58, [R1+0xc] ;  /* 0x00000c00013a7983 */ /* 0x000ee20000100800 */
[----:B------:R-:W-:Y:S04]  /*5dc0*/  DEPBAR.LE SB0, 0x0 ;  /* 0x000080000000791a */ /* 0x000fe80000000000 */
[----:B------:R-:W-:Y:S01]  /*5dd0*/  SHF.R.S32.HI R0, RZ, 0x1f, R252 ;  /* 0x0000001fff007819 */ /* 0x000fe200000114fc */
[----:B------:R-:W4:Y:S01]  /*5de0*/  LDL R57, [R1+0x10] ;  /* 0x0000100001397983 */ /* 0x000f220000100800 */
[----:B------:R-:W-:Y:S01]  /*5df0*/  IMAD.WIDE.U32 R12, R252, c[0x0][0x208], RZ ;  /* 0x00008200fc0c7a25 */ /* 0x000fe200078e00ff */
[----:B------:R-:W-:Y:S01]  /*5e00*/  IADD3 R54, R250, 0x100, RZ ;  /* 0x00000100fa367810 */ /* 0x000fe20007ffe0ff */
[----:B------:R-:W-:Y:S02]  /*5e10*/  UISETP.GT.AND UP0, UPT, UR6, UR7, UPT ;  /* 0x000000070600728c */ /* 0x000fe4000bf04270 */
[----:B------:R-:W-:Y:S01]  /*5e20*/  IMAD R0, R0, c[0x0][0x208], RZ ;  /* 0x0000820000007a24 */ /* 0x000fe200078e02ff */
[----:B------:R-:W5:Y:S03]  /*5e30*/  LDL R56, [R1+0x4] ;  /* 0x0000040001387983 */ /* 0x000f660000100800 */
[----:B------:R-:W-:Y:S03]  /*5e40*/  IMAD R0, R252, c[0x0][0x20c], R0 ;  /* 0x00008300fc007a24 */ /* 0x000fe600078e0200 */
[----:B--2---:R-:W2:Y:S01]  /*5e50*/  LDL R55, [R1+0x8] ;  /* 0x0000080001377983 */ /* 0x004ea20000100800 */
[----:B------:R-:W-:Y:S01]  /*5e60*/  IMAD.IADD R13, R13, 0x1, R0 ;  /* 0x000000010d0d7824 */ /* 0x000fe200078e0200 */
[----:B------:R-:W-:Y:S03]  /*5e70*/  SHF.R.S32.HI R0, RZ, 0x1f, R251 ;  /* 0x0000001fff007819 */ /* 0x000fe600000114fb */
[C---:B------:R-:W-:Y:S01]  /*5e80*/  IMAD.WIDE.U32 R12, R251.reuse, c[0x0][0x218], R12 ;  /* 0x00008600fb0c7a25 */ /* 0x040fe200078e000c */
[----:B------:R-:W-:Y:S03]  /*5e90*/  BAR.SYNC.DEFER_BLOCKING 0x0 ;  /* 0x0000000000007b1d */ /* 0x000fe60000010000 */
[----:B------:R-:W-:Y:S01]  /*5ea0*/  IMAD R0, R0, c[0x0][0x218], RZ ;  /* 0x0000860000007a24 */ /* 0x000fe200078e02ff */
[----:B------:R-:W-:Y:S03]  /*5eb0*/  IADD3 R3, P2, R12, UR22, RZ ;  /* 0x000000160c037c10 */ /* 0x000fe6000ff5e0ff */
[----:B------:R-:W-:Y:S05]  /*5ec0*/  IMAD R0, R251, c[0x0][0x21c], R0 ;  /* 0x00008700fb007a24 */ /* 0x000fea00078e0200 */
[----:B------:R-:W-:Y:S02]  /*5ed0*/  IADD3.X R0, R13, UR4, R0, P2, !PT ;  /* 0x000000040d007c10 */ /* 0x000fe400097fe400 */
[C---:B------:R-:W-:Y:S04]  /*5ee0*/  LEA R2, P2, R3.reuse, c[0x0][0x1f8], 0x1 ;  /* 0x00007e0003027a11 */ /* 0x040fe800078408ff */
[----:B------:R-:W-:Y:S01]  /*5ef0*/  LEA.HI.X R0, R3, c[0x0][0x1fc], R0, 0x1, P2 ;  /* 0x00007f0003007a11 */ /* 0x000fe200010f0c00 */
[----:B------:R-:W-:Y:S06]  /*5f00*/  LDSM.16.M88.4 R64, [R249+0x8100] ;  /* 0x00810000f940783b */ /* 0x000fec0000000200 */
[----:B------:R-:W1:Y:S06]  /*5f10*/  LDSM.16.M88.4 R16, [R248+0x4100] ;  /* 0x00410000f810783b */ /* 0x000e6c0000000200 */
[----:B------:R-:W1:Y:S06]  /*5f20*/  LDSM.16.M88.4 R60, [R249+0xa100] ;  /* 0x00a10000f93c783b */ /* 0x000e6c0000000200 */
[----:B------:R-:W1:Y:S06]  /*5f30*/  LDSM.16.M88.4 R32, [R248+0x4900] ;  /* 0x00490000f820783b */ /* 0x000e6c0000000200 */
[----:B------:R-:W3:Y:S06]  /*5f40*/  SHFL.IDX PT, R36, R2, RZ, 0x181f ;  /* 0x00181fff02247589 */ /* 0x000eec00000e0000 */
[----:B------:R-:W-:Y:S06]  /*5f50*/  LDSM.16.M88.4 R48, [R248+0x5100] ;  /* 0x00510000f830783b */ /* 0x000fec0000000200 */
[----:B------:R-:W-:Y:S06]  /*5f60*/  LDSM.16.M88.4 R204, [R248+0x5900] ;  /* 0x00590000f8cc783b */ /* 0x000fec0000000200 */
[----:B------:R-:W-:Y:S01]  /*5f70*/  LDSM.16.M88.4 R208, [R245+0x8100] ;  /* 0x00810000f5d0783b */ /* 0x000fe20000000200 */
[-C--:B-1----:R-:W-:Y:S05]  /*5f80*/  HMMA.16816.F32 R4, R64, R16.reuse, RZ ;  /* 0x000000104004723c */ /* 0x082fea00000018ff */
[----:B------:R-:W4:Y:S03]  /*5f90*/  SHFL.IDX PT, R37, R0, RZ, 0x181f ;  /* 0x00181fff00257589 */ /* 0x000f2600000e0000 */
[C---:B------:R-:W-:Y:S03]  /*5fa0*/  HMMA.16816.F32 R8, R60.reuse, R16, RZ ;  /* 0x000000103c08723c */ /* 0x040fe600000018ff */
[----:B------:R-:W-:Y:S06]  /*5fb0*/  SHFL.IDX PT, R52, R2, 0x1, 0x181f ;  /* 0x00381f0002347f89 */ /* 0x000fec00000e0000 */
[----:B------:R-:W-:Y:S01]  /*5fc0*/  LDSM.16.M88.4 R212, [R247] ;  /* 0x00000000f7d4783b */ /* 0x000fe20000000200 */
[-C--:B------:R-:W-:Y:S05]  /*5fd0*/  HMMA.16816.F32 R12, R60, R18.reuse, RZ ;  /* 0x000000123c0c723c */ /* 0x080fea00000018ff */
[----:B------:R-:W-:Y:S03]  /*5fe0*/  SHFL.IDX PT, R3, R0, 0x1, 0x181f ;  /* 0x00381f0000037f89 */ /* 0x000fe600000e0000 */
[C---:B------:R-:W-:Y:S03]  /*5ff0*/  HMMA.16816.F32 R16, R64.reuse, R18, RZ ;  /* 0x000000124010723c */ /* 0x040fe600000018ff */
[----:B------:R-:W-:Y:S05]  /*6000*/  LDSM.16.M88.4 R216, [R245+0xa100] ;  /* 0x00a10000f5d8783b */ /* 0x000fea0000000200 */
[-C--:B------:R-:W-:Y:S01]  /*6010*/  HMMA.16816.F32 R20, R64, R32.reuse, RZ ;  /* 0x000000204014723c */ /* 0x080fe200000018ff */
[----:B------:R-:W-:Y:S06]  /*6020*/  LDSM.16.M88.4 R220, [R237] ;  /* 0x00000000eddc783b */ /* 0x000fec0000000200 */
[----:B------:R-:W-:Y:S01]  /*6030*/  LDSM.16.M88.4 R224, [R236] ;  /* 0x00000000ece0783b */ /* 0x000fe20000000200 */
[C---:B------:R-:W-:Y:S05]  /*6040*/  HMMA.16816.F32 R24, R60.reuse, R32, RZ ;  /* 0x000000203c18723c */ /* 0x040fea00000018ff */
[----:B------:R-:W-:Y:S03]  /*6050*/  LDSM.16.M88.4 R228, [R235] ;  /* 0x00000000ebe4783b */ /* 0x000fe60000000200 */
[-C--:B------:R-:W-:Y:S03]  /*6060*/  HMMA.16816.F32 R28, R60, R34.reuse, RZ ;  /* 0x000000223c1c723c */ /* 0x080fe600000018ff */
[----:B------:R-:W1:Y:S05]  /*6070*/  SHFL.IDX PT, R44, R2, 0x2, 0x181f ;  /* 0x00581f00022c7f89 */ /* 0x000e6a00000e0000 */
[C---:B------:R-:W-:Y:S01]  /*6080*/  HMMA.16816.F32 R32, R64.reuse, R34, RZ ;  /* 0x000000224020723c */ /* 0x040fe200000018ff */
[----:B------:R-:W1:Y:S06]  /*6090*/  SHFL.IDX PT, R40, R0, 0x2, 0x181f ;  /* 0x00581f0000287f89 */ /* 0x000e6c00000e0000 */
[----:B------:R-:W1:Y:S06]  /*60a0*/  SHFL.IDX PT, R2, R2, 0x3, 0x181f ;  /* 0x00781f0002027f89 */ /* 0x000e6c00000e0000 */
[----:B------:R-:W1:Y:S01]  /*60b0*/  SHFL.IDX PT, R0, R0, 0x3, 0x181f ;  /* 0x00781f0000007f89 */ /* 0x000e6200000e0000 */
[-C--:B---3--:R-:W-:Y:S05]  /*60c0*/  IADD3 R38, P5, R36, R58.reuse, RZ ;  /* 0x0000003a24267210 */ /* 0x088fea0007fbe0ff */
[C-C-:B----4-:R-:W-:Y:S01]  /*60d0*/  IMAD.X R39, R37.reuse, 0x1, R57.reuse, P5 ;  /* 0x0000000125277824 */ /* 0x150fe200028e0639 */
[----:B-1----:R-:W-:Y:S04]  /*60e0*/  IADD3 R46, P5, R44, R58, RZ ;  /* 0x0000003a2c2e7210 */ /* 0x002fe80007fbe0ff */
[----:B------:R1:W-:Y:S01]  /*60f0*/  LDGSTS.E.BYPASS.LTC128B.128 [R54], [R38.64], !P4 ;  /* 0x0000000026367fae */ /* 0x0003e2000e101d4c */
[----:B-----5:R-:W-:Y:S01]  /*6100*/  IADD3 R36, P2, R36, R56, RZ ;  /* 0x0000003824247210 */ /* 0x020fe20007f5e0ff */
[----:B------:R-:W-:Y:S04]  /*6110*/  IMAD.X R47, R40, 0x1, R57, P5 ;  /* 0x00000001282f7824 */ /* 0x000fe800028e0639 */
[----:B--2---:R-:W-:Y:S01]  /*6120*/  IMAD.X R37, R37, 0x1, R55, P2 ;  /* 0x0000000125257824 */ /* 0x004fe200010e0637 */
[C---:B------:R-:W-:Y:S02]  /*6130*/  IADD3 R42, P2, R52.reuse, R58, RZ ;  /* 0x0000003a342a7210 */ /* 0x040fe40007f5e0ff */
[-C--:B------:R-:W-:Y:S02]  /*6140*/  IADD3 R52, P6, R52, R56.reuse, RZ ;  /* 0x0000003834347210 */ /* 0x080fe40007fde0ff */
[----:B------:R1:W-:Y:S01]  /*6150*/  LDGSTS.E.BYPASS.LTC128B.128 [R54+0x2000], [R36.64], !P3 ;  /* 0x0200000024367fae */ /* 0x0003e2000d901d4c */
[C---:B------:R-:W-:Y:S01]  /*6160*/  IMAD.X R43, R3.reuse, 0x1, R57, P2 ;  /* 0x00000001032b7824 */ /* 0x040fe200010e0639 */
[----:B------:R-:W-:Y:S01]  /*6170*/  IADD3 R44, P2, R44, R56, RZ ;  /* 0x000000382c2c7210 */ /* 0x000fe20007f5e0ff */
[--C-:B------:R-:W-:Y:S03]  /*6180*/  IMAD.X R53, R3, 0x1, R55.reuse, P6 ;  /* 0x0000000103357824 */ /* 0x100fe600030e0637 */
[----:B------:R2:W-:Y:S01]  /*6190*/  LDGSTS.E.BYPASS.LTC128B.128 [R54+0x800], [R42.64], !P4 ;  /* 0x008000002a367fae */ /* 0x0005e2000e101d4c */
[----:B------:R-:W-:Y:S05]  /*61a0*/  IMAD.X R45, R40, 0x1, R55, P2 ;  /* 0x00000001282d7824 */ /* 0x000fea00010e0637 */
[----:B------:R3:W-:Y:S06]  /*61b0*/  LDGSTS.E.BYPASS.LTC128B.128 [R54+0x2800], [R52.64], !P3 ;  /* 0x0280000034367fae */ /* 0x0007ec000d901d4c */
[----:B------:R4:W-:Y:S06]  /*61c0*/  LDGSTS.E.BYPASS.LTC128B.128 [R54+0x1000], [R46.64], !P4 ;  /* 0x010000002e367fae */ /* 0x0009ec000e101d4c */
[----:B------:R4:W-:Y:S01]  /*61d0*/  LDGSTS.E.BYPASS.LTC128B.128 [R54+0x3000], [R44.64], !P3 ;  /* 0x030000002c367fae */ /* 0x0009e2000d901d4c */
[-C--:B-1----:R-:W-:Y:S08]  /*61e0*/  HMMA.16816.F32 R36, R64, R48.reuse, RZ ;  /* 0x000000304024723c */ /* 0x082ff000000018ff */
[C---:B--2---:R-:W-:Y:S07]  /*61f0*/  HMMA.16816.F32 R40, R60.reuse, R48, RZ ;  /* 0x000000303c28723c */ /* 0x044fee00000018ff */
[----:B------:R-:W-:Y:S05]  /*6200*/  IADD3 R48, P2, R2, R58, RZ ;  /* 0x0000003a02307210 */ /* 0x000fea0007f5e0ff */
[----:B------:R-:W-:Y:S01]  /*6210*/  IMAD.X R49, R0, 0x1, R57, P2 ;  /* 0x0000000100317824 */ /* 0x000fe200010e0639 */
[----:B------:R-:W-:Y:S01]  /*6220*/  IADD3 R2, P2, R2, R56, RZ ;  /* 0x0000003802027210 */ /* 0x000fe20007f5e0ff */
[-C--:B----4-:R-:W-:Y:S03]  /*6230*/  HMMA.16816.F32 R44, R60, R50.reuse, RZ ;  /* 0x000000323c2c723c */ /* 0x090fe600000018ff */
[----:B------:R1:W-:Y:S01]  /*6240*/  LDGSTS.E.BYPASS.LTC128B.128 [R54+0x1800], [R48.64], !P4 ;  /* 0x0180000030367fae */ /* 0x0003e2000e101d4c */
[----:B------:R-:W-:Y:S01]  /*6250*/  IMAD.X R3, R0, 0x1, R55, P2 ;  /* 0x0000000100037824 */ /* 0x000fe200010e0637 */
[----:B------:R-:W-:Y:S04]  /*6260*/  PLOP3.LUT P2, PT, PT, PT, UP0, 0x80, 0x0 ;  /* 0x000000000000781c */ /* 0x000fe80003f4f008 */
[----:B------:R3:W-:Y:S06]  /*6270*/  LDGSTS.E.BYPASS.LTC128B.128 [R54+0x3800], [R2.64], !P3 ;  /* 0x0380000002367fae */ /* 0x0007ec000d901d4c */
[----:B------:R-:W0:Y:S01]  /*6280*/  LDGDEPBAR ;  /* 0x00000000000079af */ /* 0x000e220000000000 */
[C---:B-1----:R-:W-:Y:S08]  /*6290*/  HMMA.16816.F32 R48, R64.reuse, R50, RZ ;  /* 0x000000324030723c */ /* 0x042ff000000018ff */
[-C--:B---3--:R-:W-:Y:S08]  /*62a0*/  HMMA.16816.F32 R52, R64, R204.reuse, RZ ;  /* 0x000000cc4034723c */ /* 0x088ff000000018ff */
        /* <DEDUP_REMOVED lines=45> */
[----:B------:R-:W3:Y:S06]  /*6580*/  LDSM.16.M88.4 R204, [R234+0x800] ;  /* 0x00080000eacc783b */ /* 0x000eec0000000200 */
[----:B------:R-:W4:Y:S01]  /*6590*/  LDSM.16.M88.4 R224, [R234+0x1800] ;  /* 0x00180000eae0783b */ /* 0x000f220000000200 */
[-C--:B-1----:R-:W-:Y:S08]  /*65a0*/  HMMA.16816.F32 R4, R208, R212.reuse, R4 ;  /* 0x000000d4d004723c */ /* 0x082ff00000001804 */
        /* <DEDUP_REMOVED lines=14> */
[-C--:B----4-:R-:W-:Y:S08]  /*6690*/  HMMA.16816.F32 R52, R208, R224.reuse, R52 ;  /* 0x000000e0d034723c */ /* 0x090ff00000001834 */
        /* <DEDUP_REMOVED lines=24> */
[----:B------:R-:W-:Y:S07]  /*6820*/  LDSM.16.M88.4 R220, [R203] ;  /* 0x00000000cbdc783b */ /* 0x000fee0000000200 */
[----:B------:R-:W-:Y:S01]  /*6830*/  HMMA.16816.F32 R64, R204, R226, R64 ;  /* 0x000000e2cc40723c */ /* 0x000fe20000001840 */
[----:B------:R-:W3:Y:S06]  /*6840*/  LDSM.16.M88.4 R204, [R232] ;  /* 0x00000000e8cc783b */ /* 0x000eec0000000200 */
[----:B------:R-:W4:Y:S01]  /*6850*/  LDSM.16.M88.4 R224, [R202] ;  /* 0x00000000cae0783b */ /* 0x000f220000000200 */
        /* <DEDUP_REMOVED lines=44> */
[-C--:B-1----:R-:W-:Y:S01]  /*6b20*/  HMMA.16816.F32 R4, R208, R212.reuse, R4 ;  /* 0x000000d4d004723c */ /* 0x082fe20000001804 */
[----:B------:R-:W-:Y:S04]  /*6b30*/  DEPBAR.LE SB0, 0x0 ;  /* 0x000080000000791a */ /* 0x000fe80000000000 */
[----:B------:R-:W-:Y:S03]  /*6b40*/  BAR.SYNC.DEFER_BLOCKING 0x0 ;  /* 0x0000000000007b1d */ /* 0x000fe60000010000 */
[C---:B--2---:R-:W-:Y:S08]  /*6b50*/  HMMA.16816.F32 R8, R216.reuse, R212, R8 ;  /* 0x000000d4d808723c */ /* 0x044ff00000001808 */
        /* <DEDUP_REMOVED lines=10> */
[-C--:B----4-:R-:W-:Y:S08]  /*6c00*/  HMMA.16816.F32 R52, R208, R224.reuse, R52 ;  /* 0x000000e0d034723c */ /* 0x090ff00000001834 */
[C---:B------:R-:W-:Y:S08]  /*6c10*/  HMMA.16816.F32 R56, R216.reuse, R224, R56 ;  /* 0x000000e0d838723c */ /* 0x040ff00000001838 */
[-C--:B------:R-:W-:Y:S08]  /*6c20*/  HMMA.16816.F32 R60, R216, R226.reuse, R60 ;  /* 0x000000e2d83c723c */ /* 0x080ff0000000183c */
[----:B------:R-:W-:Y:S01]  /*6c30*/  HMMA.16816.F32 R64, R208, R226, R64 ;  /* 0x000000e2d040723c */ /* 0x000fe20000001840 */
[----:B------:R-:W-:-:S07]  /*6c40*/  @P2 BRA `(.L_x_1939) ;  /* 0xffffed5000002947 */ /* 0x000fce000383ffff */
.L_x_1938:
[----:B------:R-:W-:Y:S01]  /*6c50*/  FMNMX.FTZ R201, R8, R198, !PT ;  /* 0x000000c608c97209 */ /* 0x000fe20007810000 */
[----:B------:R-:W0:Y:S01]  /*6c60*/  LDGDEPBAR ;  /* 0x00000000000079af */ /* 0x000e220000000000 */
[----:B--2---:R-:W-:Y:S01]  /*6c70*/  FMNMX.FTZ R205, R4, R199, !PT ;  /* 0x000000c704cd7209 */ /* 0x004fe20007810000 */
[----:B------:R-:W-:Y:S01]  /*6c80*/  UISETP.GT.AND UP0, UPT, UR6, UR7, UPT ;  /* 0x000000070600728c */ /* 0x000fe2000bf04270 */
[----:B------:R-:W-:Y:S01]  /*6c90*/  FMNMX.FTZ R201, R9, R201, !PT ;  /* 0x000000c909c97209 */ /* 0x000fe20007810000 */
[----:B------:R-:W-:Y:S01]  /*6ca0*/  UIADD3 UR6, UR6, -0x1, URZ ;  /* 0xffffffff06067890 */ /* 0x000fe2000fffe03f */
        /* <DEDUP_REMOVED lines=30> */
[----:B------:R-:W1:Y:S01]  /*6e90*/  SHFL.BFLY PT, R2, R201, 0x2, 0x1f ;  /* 0x0c401f00c9027f89 */ /* 0x000e6200000e0000 */
        /* <DEDUP_REMOVED lines=31> */
[----:B------:R-:W2:Y:S01]  /*7090*/  SHFL.BFLY PT, R196, R205, 0x2, 0x1f ;  /* 0x0c401f00cdc47f89 */ /* 0x000ea200000e0000 */
[----:B------:R-:W-:Y:S02]  /*70a0*/  PLOP3.LUT P2, PT, PT, PT, UP0, 0x80, 0x0 ;  /* 0x000000000000781c */ /* 0x000fe40003f4f008 */
[----:B------:R-:W-:Y:S02]  /*70b0*/  FMNMX.FTZ R0, R62, R0, !PT ;  /* 0x000000003e007209 */ /* 0x000fe40007810000 */
[----:B-1----:R-:W-:Y:S02]  /*70c0*/  FMNMX.FTZ R2, R201, R2, !PT ;  /* 0x00000002c9027209 */ /* 0x002fe40007810000 */
[----:B------:R-:W-:Y:S01]  /*70d0*/  FMNMX.FTZ R0, R63, R0, !PT ;  /* 0x000000003f007209 */ /* 0x000fe20007810000 */
[----:B------:R-:W1:Y:S02]  /*70e0*/  SHFL.BFLY PT, R3, R204, 0x2, 0x1f ;  /* 0x0c401f00cc037f89 */ /* 0x000e6400000e0000 */
[C---:B------:R-:W-:Y:S02]  /*70f0*/  FMUL.FTZ R206, R2.reuse, c[0x0][0x2d0] ;  /* 0x0000b40002ce7a20 */ /* 0x040fe40000410000 */
[----:B------:R-:W-:Y:S02]  /*7100*/  FADD.FTZ R198, -R2, R198 ;  /* 0x000000c602c67221 */ /* 0x000fe40000010100 */
[--C-:B------:R-:W-:Y:S02]  /*7110*/  FFMA.FTZ R229, R8, c[0x0][0x2d0], -R206.reuse ;  /* 0x0000b40008e57a23 */ /* 0x100fe400000108ce */
[----:B------:R-:W3:Y:S01]  /*7120*/  SHFL.BFLY PT, R201, R0, 0x2, 0x1f ;  /* 0x0c401f0000c97f89 */ /* 0x000ee200000e0000 */
[--C-:B------:R-:W-:Y:S02]  /*7130*/  FFMA.FTZ R226, R9, c[0x0][0x2d0], -R206.reuse ;  /* 0x0000b40009e27a23 */ /* 0x100fe400000108ce */
[--C-:B------:R-:W-:Y:S01]  /*7140*/  FFMA.FTZ R212, R12, c[0x0][0x2d0], -R206.reuse ;  /* 0x0000b4000cd47a23 */ /* 0x100fe200000108ce */
[----:B------:R-:W-:Y:S01]  /*7150*/  MUFU.EX2 R229, R229 ;  /* 0x000000e500e57308 */ /* 0x000fe20000000800 */
[----:B------:R-:W-:Y:S02]  /*7160*/  FFMA.FTZ R213, R13, c[0x0][0x2d0], -R206 ;  /* 0x0000b4000dd57a23 */ /* 0x000fe400000108ce */
[----:B------:R-:W-:Y:S01]  /*7170*/  FMUL.FTZ R198, R198, c[0x0][0x2d0] ;  /* 0x0000b400c6c67a20 */ /* 0x000fe20000410000 */
[----:B--2---:R-:W-:Y:S05]  /*7180*/  FMNMX.FTZ R205, R205, R196, !PT ;  /* 0x000000c4cdcd7209 */ /* 0x004fea0007810000 */
[----:B------:R-:W2:Y:S01]  /*7190*/  SHFL.BFLY PT, R196, R205, 0x1, 0x1f ;  /* 0x0c201f00cdc47f89 */ /* 0x000ea200000e0000 */
[----:B------:R-:W4:Y:S01]  /*71a0*/  MUFU.EX2 R198, R198 ;  /* 0x000000c600c67308 */ /* 0x000f220000000800 */
[----:B-1----:R-:W-:Y:S06]  /*71b0*/  FMNMX.FTZ R204, R204, R3, !PT ;  /* 0x00000003cccc7209 */ /* 0x002fec0007810000 */
[----:B------:R-:W1:Y:S01]  /*71c0*/  SHFL.BFLY PT, R3, R204, 0x1, 0x1f ;  /* 0x0c201f00cc037f89 */ /* 0x000e6200000e0000 */
[----:B---3--:R-:W-:Y:S02]  /*71d0*/  FMNMX.FTZ R201, R0, R201, !PT ;  /* 0x000000c900c97209 */ /* 0x008fe40007810000 */
[----:B------:R-:W3:Y:S05]  /*71e0*/  MUFU.EX2 R226, R226 ;  /* 0x000000e200e27308 */ /* 0x000eea0000000800 */
[----:B------:R-:W5:Y:S05]  /*71f0*/  SHFL.BFLY PT, R0, R201, 0x1, 0x1f ;  /* 0x0c201f00c9007f89 */ /* 0x000f6a00000e0000 */
[----:B------:R-:W-:Y:S01]  /*7200*/  MUFU.EX2 R212, R212 ;  /* 0x000000d400d47308 */ /* 0x000fe20000000800 */
[----:B--2---:R-:W-:Y:S01]  /*7210*/  FMNMX.FTZ R196, R205, R196, !PT ;  /* 0x000000c4cdc47209 */ /* 0x004fe20007810000 */
[C---:B----4-:R-:W-:Y:S02]  /*7220*/  FMUL.FTZ R8, R198.reuse, R188 ;  /* 0x000000bcc6087220 */ /* 0x050fe40000410000 */
[----:B------:R-:W-:Y:S02]  /*7230*/  FMUL.FTZ R9, R198, R189 ;  /* 0x000000bdc6097220 */ /* 0x000fe40000410000 */
[C---:B------:R-:W-:Y:S02]  /*7240*/  FADD.FTZ R199, -R196.reuse, R199 ;  /* 0x000000c7c4c77221 */ /* 0x040fe40000010100 */
[----:B------:R-:W-:Y:S01]  /*7250*/  FMUL.FTZ R216, R196, c[0x0][0x2d0] ;  /* 0x0000b400c4d87a20 */ /* 0x000fe20000410000 */
[----:B-1----:R-:W-:Y:S01]  /*7260*/  FMNMX.FTZ R3, R204, R3, !PT ;  /* 0x00000003cc037209 */ /* 0x002fe20007810000 */
[----:B------:R-:W-:Y:S01]  /*7270*/  FMUL.FTZ R199, R199, c[0x0][0x2d0] ;  /* 0x0000b400c7c77a20 */ /* 0x000fe20000410000 */
[----:B------:R-:W1:Y:S01]  /*7280*/  LDSM.16.MT88.4 R204, [R246+0x100] ;  /* 0x00010000f6cc783b */ /* 0x000e620000004200 */
[----:B------:R-:W-:Y:S01]  /*7290*/  FFMA.FTZ R208, R16, c[0x0][0x2d0], -R216 ;  /* 0x0000b40010d07a23 */ /* 0x000fe200000108d8 */
[----:B------:R-:W-:Y:S01]  /*72a0*/  MUFU.EX2 R213, R213 ;  /* 0x000000d500d57308 */ /* 0x000fe20000000800 */
[C---:B------:R-:W-:Y:S01]  /*72b0*/  FADD.FTZ R200, -R3.reuse, R200 ;  /* 0x000000c803c87221 */ /* 0x040fe20000010100 */
[----:B---3--:R-:W-:Y:S01]  /*72c0*/  F2FP.PACK_AB R188, R226, R229 ;  /* 0x000000e5e2bc723e */ /* 0x008fe200000000ff */
[----:B------:R-:W-:Y:S01]  /*72d0*/  FMUL.FTZ R218, R3, c[0x0][0x2d0] ;  /* 0x0000b40003da7a20 */ /* 0x000fe20000410000 */
[----:B-----5:R-:W-:Y:S01]  /*72e0*/  FMNMX.FTZ R0, R0, R201, !PT ;  /* 0x000000c900007209 */ /* 0x020fe20007810000 */
[----:B------:R-:W-:Y:S02]  /*72f0*/  FMUL.FTZ R200, R200, c[0x0][0x2d0] ;  /* 0x0000b400c8c87a20 */ /* 0x000fe40000410000 */
[----:B------:R-:W-:Y:S02]  /*7300*/  FFMA.FTZ R209, R17, c[0x0][0x2d0], -R216 ;  /* 0x0000b40011d17a23 */ /* 0x000fe400000108d8 */
[--C-:B------:R-:W-:Y:S01]  /*7310*/  FFMA.FTZ R210, R18, c[0x0][0x2d0], -R218.reuse ;  /* 0x0000b40012d27a23 */ /* 0x100fe200000108da */
[----:B------:R-:W2:Y:S01]  /*7320*/  MUFU.EX2 R199, R199 ;  /* 0x000000c700c77308 */ /* 0x000ea20000000800 */
[----:B------:R-:W-:Y:S02]  /*7330*/  FFMA.FTZ R211, R19, c[0x0][0x2d0], -R218 ;  /* 0x0000b40013d37a23 */ /* 0x000fe400000108da */
[--C-:B------:R-:W-:Y:S02]  /*7340*/  FFMA.FTZ R224, R4, c[0x0][0x2d0], -R216.reuse ;  /* 0x0000b40004e07a23 */ /* 0x100fe400000108d8 */
[----:B------:R-:W-:Y:S02]  /*7350*/  FFMA.FTZ R225, R5, c[0x0][0x2d0], -R216 ;  /* 0x0000b40005e17a23 */ /* 0x000fe400000108d8 */
[--C-:B------:R-:W-:Y:S02]  /*7360*/  FFMA.FTZ R227, R6, c[0x0][0x2d0], -R218.reuse ;  /* 0x0000b40006e37a23 */ /* 0x100fe400000108da */
[----:B------:R-:W-:Y:S01]  /*7370*/  FFMA.FTZ R223, R7, c[0x0][0x2d0], -R218 ;  /* 0x0000b40007df7a23 */ /* 0x000fe200000108da */
[----:B------:R-:W3:Y:S01]  /*7380*/  MUFU.EX2 R200, R200 ;  /* 0x000000c800c87308 */ /* 0x000ee20000000800 */
[C---:B------:R-:W-:Y:S02]  /*7390*/  FMUL.FTZ R231, R0.reuse, c[0x0][0x2d0] ;  /* 0x0000b40000e77a20 */ /* 0x040fe40000410000 */
[----:B------:R-:W-:Y:S02]  /*73a0*/  FADD.FTZ R197, -R0, R197 ;  /* 0x000000c500c57221 */ /* 0x000fe40000010100 */
[--C-:B------:R-:W-:Y:S02]  /*73b0*/  FFMA.FTZ R230, R10, c[0x0][0x2d0], -R231.reuse ;  /* 0x0000b4000ae67a23 */ /* 0x100fe400000108e7 */
[----:B------:R-:W-:Y:S02]  /*73c0*/  FMUL.FTZ R197, R197, c[0x0][0x2d0] ;  /* 0x0000b400c5c57a20 */ /* 0x000fe40000410000 */
[--C-:B------:R-:W-:Y:S01]  /*73d0*/  FFMA.FTZ R228, R11, c[0x0][0x2d0], -R231.reuse ;  /* 0x0000b4000be47a23 */ /* 0x100fe200000108e7 */
[----:B------:R-:W-:Y:S01]  /*73e0*/  MUFU.EX2 R225, R225 ;  /* 0x000000e100e17308 */ /* 0x000fe20000000800 */
[--C-:B------:R-:W-:Y:S02]  /*73f0*/  FFMA.FTZ R214, R14, c[0x0][0x2d0], -R231.reuse ;  /* 0x0000b4000ed67a23 */ /* 0x100fe400000108e7 */
[--C-:B------:R-:W-:Y:S02]  /*7400*/  FFMA.FTZ R201, R15, c[0x0][0x2d0], -R231.reuse ;  /* 0x0000b4000fc97a23 */ /* 0x100fe400000108e7 */
[C---:B--2---:R-:W-:Y:S02]  /*7410*/  FMUL.FTZ R16, R199.reuse, R180 ;  /* 0x000000b4c7107220 */ /* 0x044fe40000410000 */
[C---:B------:R-:W-:Y:S02]  /*7420*/  FMUL.FTZ R17, R199.reuse, R181 ;  /* 0x000000b5c7117220 */ /* 0x040fe40000410000 */
[C---:B------:R-:W-:Y:S01]  /*7430*/  FMUL.FTZ R4, R199.reuse, R192 ;  /* 0x000000c0c7047220 */ /* 0x040fe20000410000 */
[----:B------:R-:W-:Y:S01]  /*7440*/  MUFU.EX2 R223, R223 ;  /* 0x000000df00df7308 */ /* 0x000fe20000000800 */
[C---:B------:R-:W-:Y:S02]  /*7450*/  FMUL.FTZ R5, R199.reuse, R193 ;  /* 0x000000c1c7057220 */ /* 0x040fe40000410000 */
[----:B------:R-:W-:Y:S02]  /*7460*/  FMUL.FTZ R12, R198, R184 ;  /* 0x000000b8c60c7220 */ /* 0x000fe40000410000 */
[C---:B---3--:R-:W-:Y:S02]  /*7470*/  FMUL.FTZ R18, R200.reuse, R182 ;  /* 0x000000b6c8127220 */ /* 0x048fe40000410000 */
[C---:B------:R-:W-:Y:S02]  /*7480*/  FMUL.FTZ R19, R200.reuse, R183 ;  /* 0x000000b7c8137220 */ /* 0x040fe40000410000 */
[----:B------:R-:W2:Y:S01]  /*7490*/  LDSM.16.MT88.4 R180, [R240+0x100] ;  /* 0x00010000f0b4783b */ /* 0x000ea20000004200 */
[----:B------:R-:W3:Y:S01]  /*74a0*/  MUFU.EX2 R224, R224 ;  /* 0x000000e000e07308 */ /* 0x000ee20000000800 */
[C---:B------:R-:W-:Y:S02]  /*74b0*/  FMUL.FTZ R6, R200.reuse, R194 ;  /* 0x000000c2c8067220 */ /* 0x040fe40000410000 */
[----:B------:R-:W-:Y:S02]  /*74c0*/  FMUL.FTZ R7, R200, R195 ;  /* 0x000000c3c8077220 */ /* 0x000fe40000410000 */
[----:B------:R-:W-:Y:S02]  /*74d0*/  FMUL.FTZ R13, R198, R185 ;  /* 0x000000b9c60d7220 */ /* 0x000fe40000410000 */
[C---:B------:R-:W-:Y:S02]  /*74e0*/  FMUL.FTZ R68, R199.reuse, R68 ;  /* 0x00000044c7447220 */ /* 0x040fe40000410000 */
[C---:B------:R-:W-:Y:S01]  /*74f0*/  FMUL.FTZ R69, R199.reuse, R69 ;  /* 0x00000045c7457220 */ /* 0x040fe20000410000 */
[----:B------:R-:W-:Y:S01]  /*7500*/  MUFU.EX2 R208, R208 ;  /* 0x000000d000d07308 */ /* 0x000fe20000000800 */
[C---:B------:R-:W-:Y:S02]  /*7510*/  FMUL.FTZ R70, R200.reuse, R70 ;  /* 0x00000046c8467220 */ /* 0x040fe40000410000 */
[----:B------:R-:W-:Y:S02]  /*7520*/  FMUL.FTZ R71, R200, R71 ;  /* 0x00000047c8477220 */ /* 0x000fe40000410000 */
[C---:B------:R-:W-:Y:S02]  /*7530*/  FMUL.FTZ R72, R198.reuse, R72 ;  /* 0x00000048c6487220 */ /* 0x040fe40000410000 */
[C---:B------:R-:W-:Y:S02]  /*7540*/  FMUL.FTZ R73, R198.reuse, R73 ;  /* 0x00000049c6497220 */ /* 0x040fe40000410000 */
[C---:B------:R-:W-:Y:S01]  /*7550*/  FMUL.FTZ R76, R198.reuse, R76 ;  /* 0x0000004cc64c7220 */ /* 0x040fe20000410000 */
[----:B------:R-:W4:Y:S01]  /*7560*/  MUFU.EX2 R209, R209 ;  /* 0x000000d100d17308 */ /* 0x000f220000000800 */
[----:B------:R-:W-:Y:S02]  /*7570*/  FMUL.FTZ R77, R198, R77 ;  /* 0x0000004dc64d7220 */ /* 0x000fe40000410000 */
[----:B------:R-:W-:Y:S01]  /*7580*/  FMUL.FTZ R80, R199, R80 ;  /* 0x00000050c7507220 */ /* 0x000fe20000410000 */
[----:B---3--:R-:W-:Y:S01]  /*7590*/  F2FP.PACK_AB R192, R225, R224 ;  /* 0x000000e0e1c0723e */ /* 0x008fe200000000ff */
[C---:B------:R-:W-:Y:S02]  /*75a0*/  FMUL.FTZ R81, R199.reuse, R81 ;  /* 0x00000051c7517220 */ /* 0x040fe40000410000 */
[C---:B------:R-:W-:Y:S02]  /*75b0*/  FMUL.FTZ R82, R200.reuse, R82 ;  /* 0x00000052c8527220 */ /* 0x040fe40000410000 */
[C---:B------:R-:W-:Y:S01]  /*75c0*/  FMUL.FTZ R83, R200.reuse, R83 ;  /* 0x00000053c8537220 */ /* 0x040fe20000410000 */
[----:B------:R-:W3:Y:S01]  /*75d0*/  MUFU.EX2 R227, R227 ;  /* 0x000000e300e37308 */ /* 0x000ee20000000800 */
[C---:B------:R-:W-:Y:S02]  /*75e0*/  FMUL.FTZ R84, R199.reuse, R84 ;  /* 0x00000054c7547220 */ /* 0x040fe40000410000 */
[----:B------:R-:W-:Y:S02]  /*75f0*/  FMUL.FTZ R85, R199, R85 ;  /* 0x00000055c7557220 */ /* 0x000fe40000410000 */
[C---:B------:R-:W-:Y:S02]  /*7600*/  FMUL.FTZ R86, R200.reuse, R86 ;  /* 0x00000056c8567220 */ /* 0x040fe40000410000 */
[----:B------:R-:W-:Y:S02]  /*7610*/  FMUL.FTZ R87, R200, R87 ;  /* 0x00000057c8577220 */ /* 0x000fe40000410000 */
[C---:B------:R-:W-:Y:S01]  /*7620*/  FMUL.FTZ R88, R198.reuse, R88 ;  /* 0x00000058c6587220 */ /* 0x040fe20000410000 */
[----:B------:R-:W-:Y:S01]  /*7630*/  MUFU.EX2 R210, R210 ;  /* 0x000000d200d27308 */ /* 0x000fe20000000800 */
[C---:B------:R-:W-:Y:S02]  /*7640*/  FMUL.FTZ R89, R198.reuse, R89 ;  /* 0x00000059c6597220 */ /* 0x040fe40000410000 */
[C---:B------:R-:W-:Y:S01]  /*7650*/  FMUL.FTZ R92, R198.reuse, R92 ;  /* 0x0000005cc65c7220 */ /* 0x040fe20000410000 */
[----:B----4-:R-:W-:Y:S01]  /*7660*/  F2FP.PACK_AB R194, R209, R208 ;  /* 0x000000d0d1c2723e */ /* 0x010fe200000000ff */
[----:B------:R-:W-:Y:S02]  /*7670*/  FMUL.FTZ R93, R198, R93 ;  /* 0x0000005dc65d7220 */ /* 0x000fe40000410000 */
[C---:B------:R-:W-:Y:S02]  /*7680*/  FMUL.FTZ R96, R199.reuse, R96 ;  /* 0x00000060c7607220 */ /* 0x040fe40000410000 */
[----:B------:R-:W-:Y:S01]  /*7690*/  FMUL.FTZ R97, R199, R97 ;  /* 0x00000061c7617220 */ /* 0x000fe20000410000 */
[----:B------:R-:W4:Y:S01]  /*76a0*/  MUFU.EX2 R211, R211 ;  /* 0x000000d300d37308 */ /* 0x000f220000000800 */
[C---:B------:R-:W-:Y:S02]  /*76b0*/  FMUL.FTZ R98, R200.reuse, R98 ;  /* 0x00000062c8627220 */ /* 0x040fe40000410000 */
[C---:B------:R-:W-:Y:S01]  /*76c0*/  FMUL.FTZ R99, R200.reuse, R99 ;  /* 0x00000063c8637220 */ /* 0x040fe20000410000 */
[----:B---3--:R-:W-:Y:S01]  /*76d0*/  F2FP.PACK_AB R193, R223, R227 ;  /* 0x000000e3dfc1723e */ /* 0x008fe200000000ff */
[C---:B------:R-:W-:Y:S02]  /*76e0*/  FMUL.FTZ R100, R199.reuse, R100 ;  /* 0x00000064c7647220 */ /* 0x040fe40000410000 */
[C---:B------:R-:W-:Y:S02]  /*76f0*/  FMUL.FTZ R101, R199.reuse, R101 ;  /* 0x00000065c7657220 */ /* 0x040fe40000410000 */
[C---:B------:R-:W-:Y:S01]  /*7700*/  FMUL.FTZ R102, R200.reuse, R102 ;  /* 0x00000066c8667220 */ /* 0x040fe20000410000 */
[----:B------:R-:W3:Y:S01]  /*7710*/  MUFU.EX2 R197, R197 ;  /* 0x000000c500c57308 */ /* 0x000ee20000000800 */
[----:B------:R-:W-:Y:S02]  /*7720*/  FMUL.FTZ R103, R200, R103 ;  /* 0x00000067c8677220 */ /* 0x000fe40000410000 */
[C---:B------:R-:W-:Y:S02]  /*7730*/  FMUL.FTZ R104, R198.reuse, R104 ;  /* 0x00000068c6687220 */ /* 0x040fe40000410000 */
[C---:B------:R-:W-:Y:S02]  /*7740*/  FMUL.FTZ R105, R198.reuse, R105 ;  /* 0x00000069c6697220 */ /* 0x040fe40000410000 */
[C---:B------:R-:W-:Y:S02]  /*7750*/  FMUL.FTZ R108, R198.reuse, R108 ;  /* 0x0000006cc66c7220 */ /* 0x040fe40000410000 */
[----:B------:R-:W-:Y:S01]  /*7760*/  FMUL.FTZ R109, R198, R109 ;  /* 0x0000006dc66d7220 */ /* 0x000fe20000410000 */
[----:B------:R-:W-:Y:S01]  /*7770*/  MUFU.EX2 R230, R230 ;  /* 0x000000e600e67308 */ /* 0x000fe20000000800 */
[C---:B------:R-:W-:Y:S02]  /*7780*/  FMUL.FTZ R112, R199.reuse, R112 ;  /* 0x00000070c7707220 */ /* 0x040fe40000410000 */
[----:B------:R-:W-:Y:S01]  /*7790*/  FMUL.FTZ R113, R199, R113 ;  /* 0x00000071c7717220 */ /* 0x000fe20000410000 */
[----:B----4-:R-:W-:Y:S01]  /*77a0*/  F2FP.PACK_AB R195, R211, R210 ;  /* 0x000000d2d3c3723e */ /* 0x010fe200000000ff */
[C---:B------:R-:W-:Y:S02]  /*77b0*/  FMUL.FTZ R114, R200.reuse, R114 ;  /* 0x00000072c8727220 */ /* 0x040fe40000410000 */
[----:B------:R-:W-:Y:S02]  /*77c0*/  FMUL.FTZ R115, R200, R115 ;  /* 0x00000073c8737220 */ /* 0x000fe40000410000 */
[----:B------:R-:W-:Y:S01]  /*77d0*/  FMUL.FTZ R116, R199, R116 ;  /* 0x00000074c7747220 */ /* 0x000fe20000410000 */
[----:B------:R-:W4:Y:S01]  /*77e0*/  MUFU.EX2 R228, R228 ;  /* 0x000000e400e47308 */ /* 0x000f220000000800 */
[-C--:B-1----:R-:W-:Y:S05]  /*77f0*/  HMMA.16816.F32 R4, R192, R204.reuse, R4 ;  /* 0x000000ccc004723c */ /* 0x082fea0000001804 */
[----:B---3--:R-:W-:Y:S01]  /*7800*/  FMUL.FTZ R10, R197, R190 ;  /* 0x000000bec50a7220 */ /* 0x008fe20000410000 */
[----:B------:R-:W-:Y:S01]  /*7810*/  F2FP.PACK_AB R190, R213, R212 ;  /* 0x000000d4d5be723e */ /* 0x000fe200000000ff */
[C---:B------:R-:W-:Y:S02]  /*7820*/  FMUL.FTZ R11, R197.reuse, R191 ;  /* 0x000000bfc50b7220 */ /* 0x040fe40000410000 */
[----:B------:R-:W-:Y:S03]  /*7830*/  MUFU.EX2 R214, R214 ;  /* 0x000000d600d67308 */ /* 0x000fe60000000800 */
[C---:B------:R-:W-:Y:S02]  /*7840*/  FMUL.FTZ R14, R197.reuse, R186 ;  /* 0x000000bac50e7220 */ /* 0x040fe40000410000 */
[C---:B------:R-:W-:Y:S02]  /*7850*/  FMUL.FTZ R15, R197.reuse, R187 ;  /* 0x000000bbc50f7220 */ /* 0x040fe40000410000 */
[C---:B------:R-:W-:Y:S02]  /*7860*/  FMUL.FTZ R74, R197.reuse, R74 ;  /* 0x0000004ac54a7220 */ /* 0x040fe40000410000 */
[C---:B------:R-:W-:Y:S01]  /*7870*/  FMUL.FTZ R75, R197.reuse, R75 ;  /* 0x0000004bc54b7220 */ /* 0x040fe20000410000 */
[----:B------:R-:W1:Y:S01]  /*7880*/  MUFU.EX2 R201, R201 ;  /* 0x000000c900c97308 */ /* 0x000e620000000800 */
[C---:B------:R-:W-:Y:S02]  /*7890*/  FMUL.FTZ R78, R197.reuse, R78 ;  /* 0x0000004ec54e7220 */ /* 0x040fe40000410000 */
[C---:B------:R-:W-:Y:S01]  /*78a0*/  FMUL.FTZ R79, R197.reuse, R79 ;  /* 0x0000004fc54f7220 */ /* 0x040fe20000410000 */
[----:B----4-:R-:W-:Y:S01]  /*78b0*/  F2FP.PACK_AB R189, R228, R230 ;  /* 0x000000e6e4bd723e */ /* 0x010fe200000000ff */
        /* <DEDUP_REMOVED lines=9> */
[C---:B------:R-:W-:Y:S01]  /*7950*/  FMUL.FTZ R118, R200.reuse, R118 ;  /* 0x00000076c8767220 */ /* 0x040fe20000410000 */
[----:B-1----:R-:W-:Y:S01]  /*7960*/  F2FP.PACK_AB R191, R201, R214 ;  /* 0x000000d6c9bf723e */ /* 0x002fe200000000ff */
[----:B------:R-:W-:Y:S02]  /*7970*/  FMUL.FTZ R119, R200, R119 ;  /* 0x00000077c8777220 */ /* 0x000fe40000410000 */
[C---:B------:R-:W-:Y:S02]  /*7980*/  FMUL.FTZ R120, R198.reuse, R120 ;  /* 0x00000078c6787220 */ /* 0x040fe40000410000 */
[C---:B------:R-:W-:Y:S02]  /*7990*/  FMUL.FTZ R121, R198.reuse, R121 ;  /* 0x00000079c6797220 */ /* 0x040fe40000410000 */
[C---:B------:R-:W-:Y:S04]  /*79a0*/  HMMA.16816.F32 R8, R188.reuse, R204, R8 ;  /* 0x000000ccbc08723c */ /* 0x040fe80000001808 */
[C---:B------:R-:W-:Y:S02]  /*79b0*/  FMUL.FTZ R122, R197.reuse, R122 ;  /* 0x0000007ac57a7220 */ /* 0x040fe40000410000 */
[C---:B------:R-:W-:Y:S02]  /*79c0*/  FMUL.FTZ R123, R197.reuse, R123 ;  /* 0x0000007bc57b7220 */ /* 0x040fe40000410000 */
[-C--:B------:R-:W-:Y:S04]  /*79d0*/  HMMA.16816.F32 R12, R188, R206.reuse, R12 ;  /* 0x000000cebc0c723c */ /* 0x080fe8000000180c */
[C---:B------:R-:W-:Y:S02]  /*79e0*/  FMUL.FTZ R124, R198.reuse, R124 ;  /* 0x0000007cc67c7220 */ /* 0x040fe40000410000 */
[----:B------:R-:W-:Y:S02]  /*79f0*/  FMUL.FTZ R125, R198, R125 ;  /* 0x0000007dc67d7220 */ /* 0x000fe40000410000 */
[C---:B------:R-:W-:Y:S04]  /*7a00*/  HMMA.16816.F32 R16, R192.reuse, R206, R16 ;  /* 0x000000cec010723c */ /* 0x040fe80000001810 */
[C---:B------:R-:W-:Y:S02]  /*7a10*/  FMUL.FTZ R126, R197.reuse, R126 ;  /* 0x0000007ec57e7220 */ /* 0x040fe40000410000 */
[----:B------:R-:W-:Y:S02]  /*7a20*/  FMUL.FTZ R127, R197, R127 ;  /* 0x0000007fc57f7220 */ /* 0x000fe40000410000 */
[-C--:B--2---:R-:W-:Y:S04]  /*7a30*/  HMMA.16816.F32 R68, R192, R180.reuse, R68 ;  /* 0x000000b4c044723c */ /* 0x084fe80000001844 */
        /* <DEDUP_REMOVED lines=8> */
[C---:B------:R-:W-:Y:S01]  /*7ac0*/  HMMA.16816.F32 R80, R192.reuse, R182, R80 ;  /* 0x000000b6c050723c */ /* 0x040fe20000001850 */
[----:B------:R-:W1:Y:S03]  /*7ad0*/  LDSM.16.MT88.4 R180, [R239+0x100] ;  /* 0x00010000efb4783b */ /* 0x000e660000004200 */
[C---:B------:R-:W-:Y:S02]  /*7ae0*/  FMUL.FTZ R134, R200.reuse, R134 ;  /* 0x00000086c8867220 */ /* 0x040fe40000410000 */
[----:B------:R-:W-:Y:S02]  /*7af0*/  FMUL.FTZ R135, R200, R135 ;  /* 0x00000087c8877220 */ /* 0x000fe40000410000 */
[C---:B------:R-:W-:Y:S04]  /*7b00*/  FMUL.FTZ R136, R198.reuse, R136 ;  /* 0x00000088c6887220 */ /* 0x040fe80000410000 */
[C---:B------:R-:W-:Y:S02]  /*7b10*/  FMUL.FTZ R137, R198.reuse, R137 ;  /* 0x00000089c6897220 */ /* 0x040fe40000410000 */
[C---:B------:R-:W-:Y:S02]  /*7b20*/  FMUL.FTZ R138, R197.reuse, R138 ;  /* 0x0000008ac58a7220 */ /* 0x040fe40000410000 */
[C---:B------:R-:W-:Y:S02]  /*7b30*/  FMUL.FTZ R139, R197.reuse, R139 ;  /* 0x0000008bc58b7220 */ /* 0x040fe40000410000 */
[C---:B------:R-:W-:Y:S02]  /*7b40*/  FMUL.FTZ R140, R198.reuse, R140 ;  /* 0x0000008cc68c7220 */ /* 0x040fe40000410000 */
[----:B------:R-:W-:Y:S02]  /*7b50*/  FMUL.FTZ R141, R198, R141 ;  /* 0x0000008dc68d7220 */ /* 0x000fe40000410000 */
[C---:B------:R-:W-:Y:S02]  /*7b60*/  FMUL.FTZ R142, R197.reuse, R142 ;  /* 0x0000008ec58e7220 */ /* 0x040fe40000410000 */
[----:B------:R-:W-:Y:S02]  /*7b70*/  FMUL.FTZ R143, R197, R143 ;  /* 0x0000008fc58f7220 */ /* 0x000fe40000410000 */
[C---:B------:R-:W-:Y:S02]  /*7b80*/  FMUL.FTZ R144, R199.reuse, R144 ;  /* 0x00000090c7907220 */ /* 0x040fe40000410000 */
[C---:B------:R-:W-:Y:S02]  /*7b90*/  FMUL.FTZ R145, R199.reuse, R145 ;  /* 0x00000091c7917220 */ /* 0x040fe40000410000 */
[C---:B------:R-:W-:Y:S02]  /*7ba0*/  FMUL.FTZ R146, R200.reuse, R146 ;  /* 0x00000092c8927220 */ /* 0x040fe40000410000 */
[----:B------:R-:W-:Y:S02]  /*7bb0*/  FMUL.FTZ R147, R200, R147 ;  /* 0x00000093c8937220 */ /* 0x000fe40000410000 */
[--C-:B------:R-:W-:Y:S02]  /*7bc0*/  FFMA.FTZ R204, R20, c[0x0][0x2d0], -R216.reuse ;  /* 0x0000b40014cc7a23 */ /* 0x100fe400000108d8 */
[----:B------:R-:W-:Y:S02]  /*7bd0*/  FMUL.FTZ R20, R199, R176 ;  /* 0x000000b0c7147220 */ /* 0x000fe40000410000 */
[----:B------:R-:W-:Y:S02]  /*7be0*/  FFMA.FTZ R205, R21, c[0x0][0x2d0], -R216 ;  /* 0x0000b40015cd7a23 */ /* 0x000fe400000108d8 */
[----:B------:R-:W-:Y:S01]  /*7bf0*/  FMUL.FTZ R21, R199, R177 ;  /* 0x000000b1c7157220 */ /* 0x000fe20000410000 */
[-C--:B-1----:R-:W-:Y:S01]  /*7c00*/  HMMA.16816.F32 R84, R192, R180.reuse, R84 ;  /* 0x000000b4c054723c */ /* 0x082fe20000001854 */
[----:B------:R-:W-:Y:S02]  /*7c10*/  MUFU.EX2 R204, R204 ;  /* 0x000000cc00cc7308 */ /* 0x000fe40000000800 */
[--C-:B------:R-:W-:Y:S02]  /*7c20*/  FFMA.FTZ R206, R22, c[0x0][0x2d0], -R218.reuse ;  /* 0x0000b40016ce7a23 */ /* 0x100fe400000108da */
[C---:B------:R-:W-:Y:S02]  /*7c30*/  FMUL.FTZ R22, R200.reuse, R178 ;  /* 0x000000b2c8167220 */ /* 0x040fe40000410000 */
[----:B------:R-:W-:Y:S01]  /*7c40*/  FFMA.FTZ R207, R23, c[0x0][0x2d0], -R218 ;  /* 0x0000b40017cf7a23 */ /* 0x000fe200000108da */
[C---:B------:R-:W-:Y:S03]  /*7c50*/  HMMA.16816.F32 R88, R188.reuse, R180, R88 ;  /* 0x000000b4bc58723c */ /* 0x040fe60000001858 */
[----:B------:R-:W1:Y:S01]  /*7c60*/  MUFU.EX2 R205, R205 ;  /* 0x000000cd00cd7308 */ /* 0x000e620000000800 */
[C---:B------:R-:W-:Y:S02]  /*7c70*/  FMUL.FTZ R23, R200.reuse, R179 ;  /* 0x000000b3c8177220 */ /* 0x040fe40000410000 */
[----:B------:R-:W-:Y:S01]  /*7c80*/  LDSM.16.MT88.4 R176, [R238+0x2100] ;  /* 0x00210000eeb0783b */ /* 0x000fe20000004200 */
[C---:B------:R-:W-:Y:S01]  /*7c90*/  FMUL.FTZ R156, R199.reuse, R156 ;  /* 0x0000009cc79c7220 */ /* 0x040fe20000410000 */
[-C--:B------:R-:W-:Y:S04]  /*7ca0*/  HMMA.16816.F32 R92, R188, R182.reuse, R92 ;  /* 0x000000b6bc5c723c */ /* 0x080fe8000000185c */
[----:B------:R-:W-:Y:S01]  /*7cb0*/  FMUL.FTZ R157, R199, R157 ;  /* 0x0000009dc79d7220 */ /* 0x000fe20000410000 */
[----:B------:R-:W-:Y:S01]  /*7cc0*/  MUFU.EX2 R206, R206 ;  /* 0x000000ce00ce7308 */ /* 0x000fe20000000800 */
[C---:B------:R-:W-:Y:S02]  /*7cd0*/  FMUL.FTZ R158, R200.reuse, R158 ;  /* 0x0000009ec89e7220 */ /* 0x040fe40000410000 */
[C---:B------:R-:W-:Y:S01]  /*7ce0*/  HMMA.16816.F32 R96, R192.reuse, R182, R96 ;  /* 0x000000b6c060723c */ /* 0x040fe20000001860 */
[----:B------:R-:W2:Y:S03]  /*7cf0*/  LDSM.16.MT88.4 R180, [R238+0x100] ;  /* 0x00010000eeb4783b */ /* 0x000ea60000004200 */
[----:B------:R-:W-:Y:S02]  /*7d00*/  FMUL.FTZ R159, R200, R159 ;  /* 0x0000009fc89f7220 */ /* 0x000fe40000410000 */
[C---:B------:R-:W-:Y:S01]  /*7d10*/  FMUL.FTZ R148, R198.reuse, R148 ;  /* 0x00000094c6947220 */ /* 0x040fe20000410000 */
[----:B------:R-:W-:Y:S01]  /*7d20*/  MUFU.EX2 R207, R207 ;  /* 0x000000cf00cf7308 */ /* 0x000fe20000000800 */
[C---:B------:R-:W-:Y:S04]  /*7d30*/  FMUL.FTZ R149, R198.reuse, R149 ;  /* 0x00000095c6957220 */ /* 0x040fe80000410000 */
[C---:B------:R-:W-:Y:S02]  /*7d40*/  FMUL.FTZ R150, R197.reuse, R150 ;  /* 0x00000096c5967220 */ /* 0x040fe40000410000 */
[C---:B------:R-:W-:Y:S02]  /*7d50*/  FMUL.FTZ R151, R197.reuse, R151 ;  /* 0x00000097c5977220 */ /* 0x040fe40000410000 */
[C---:B------:R-:W-:Y:S02]  /*7d60*/  FMUL.FTZ R152, R198.reuse, R152 ;  /* 0x00000098c6987220 */ /* 0x040fe40000410000 */
[----:B------:R-:W-:Y:S02]  /*7d70*/  FMUL.FTZ R153, R198, R153 ;  /* 0x00000099c6997220 */ /* 0x000fe40000410000 */
[C---:B------:R-:W-:Y:S02]  /*7d80*/  FMUL.FTZ R154, R197.reuse, R154 ;  /* 0x0000009ac59a7220 */ /* 0x040fe40000410000 */
[----:B------:R-:W-:Y:S02]  /*7d90*/  FMUL.FTZ R155, R197, R155 ;  /* 0x0000009bc59b7220 */ /* 0x000fe40000410000 */
[--C-:B------:R-:W-:Y:S02]  /*7da0*/  FFMA.FTZ R215, R32, c[0x0][0x2d0], -R216.reuse ;  /* 0x0000b40020d77a23 */ /* 0x100fe400000108d8 */
[----:B------:R-:W-:Y:S02]  /*7db0*/  FFMA.FTZ R216, R33, c[0x0][0x2d0], -R216 ;  /* 0x0000b40021d87a23 */ /* 0x000fe400000108d8 */
[--C-:B------:R-:W-:Y:S02]  /*7dc0*/  FFMA.FTZ R221, R26, c[0x0][0x2d0], -R231.reuse ;  /* 0x0000b4001add7a23 */ /* 0x100fe400000108e7 */
[C---:B------:R-:W-:Y:S01]  /*7dd0*/  FMUL.FTZ R26, R200.reuse, R174 ;  /* 0x000000aec81a7220 */ /* 0x040fe20000410000 */
[----:B------:R-:W-:Y:S01]  /*7de0*/  MUFU.EX2 R215, R215 ;  /* 0x000000d700d77308 */ /* 0x000fe20000000800 */
[--C-:B------:R-:W-:Y:S02]  /*7df0*/  FFMA.FTZ R222, R27, c[0x0][0x2d0], -R231.reuse ;  /* 0x0000b4001bde7a23 */ /* 0x100fe400000108e7 */
[----:B------:R-:W-:Y:S02]  /*7e00*/  FMUL.FTZ R27, R200, R175 ;  /* 0x000000afc81b7220 */ /* 0x000fe40000410000 */
[--C-:B------:R-:W-:Y:S02]  /*7e10*/  FFMA.FTZ R217, R34, c[0x0][0x2d0], -R218.reuse ;  /* 0x0000b40022d97a23 */ /* 0x100fe400000108da */
[----:B------:R-:W-:Y:S02]  /*7e20*/  FFMA.FTZ R218, R35, c[0x0][0x2d0], -R218 ;  /* 0x0000b40023da7a23 */ /* 0x000fe400000108da */
[C---:B------:R-:W-:Y:S01]  /*7e30*/  FMUL.FTZ R35, R197.reuse, R171 ;  /* 0x000000abc5237220 */ /* 0x040fe20000410000 */
[-C--:B--2---:R-:W-:Y:S01]  /*7e40*/  HMMA.16816.F32 R100, R192, R180.reuse, R100 ;  /* 0x000000b4c064723c */ /* 0x084fe20000001864 */
[----:B------:R-:W-:Y:S02]  /*7e50*/  MUFU.EX2 R216, R216 ;  /* 0x000000d800d87308 */ /* 0x000fe40000000800 */
[----:B------:R-:W-:Y:S02]  /*7e60*/  FMUL.FTZ R34, R197, R170 ;  /* 0x000000aac5227220 */ /* 0x000fe40000410000 */
[--C-:B------:R-:W-:Y:S02]  /*7e70*/  FFMA.FTZ R170, R31, c[0x0][0x2d0], -R231.reuse ;  /* 0x0000b4001faa7a23 */ /* 0x100fe400000108e7 */
[----:B------:R-:W-:Y:S01]  /*7e80*/  FMUL.FTZ R31, R200, R163 ;  /* 0x000000a3c81f7220 */ /* 0x000fe20000410000 */
[C---:B------:R-:W-:Y:S03]  /*7e90*/  HMMA.16816.F32 R104, R188.reuse, R180, R104 ;  /* 0x000000b4bc68723c */ /* 0x040fe60000001868 */
[----:B------:R-:W-:Y:S05]  /*7ea0*/  MUFU.EX2 R217, R217 ;  /* 0x000000d900d97308 */ /* 0x000fea0000000800 */
[-C--:B------:R-:W-:Y:S05]  /*7eb0*/  HMMA.16816.F32 R108, R188, R182.reuse, R108 ;  /* 0x000000b6bc6c723c */ /* 0x080fea000000186c */
[----:B------:R-:W2:Y:S03]  /*7ec0*/  MUFU.EX2 R218, R218 ;  /* 0x000000da00da7308 */ /* 0x000ea60000000800 */
[C---:B------:R-:W-:Y:S01]  /*7ed0*/  HMMA.16816.F32 R112, R192.reuse, R182, R112 ;  /* 0x000000b6c070723c */ /* 0x040fe20000001870 */
[----:B------:R-:W3:Y:S06]  /*7ee0*/  LDSM.16.MT88.4 R180, [R246+0x2100] ;  /* 0x00210000f6b4783b */ /* 0x000eec0000004200 */
[----:B------:R-:W-:Y:S10]  /*7ef0*/  MUFU.EX2 R221, R221 ;  /* 0x000000dd00dd7308 */ /* 0x000ff40000000800 */
[----:B------:R-:W-:Y:S10]  /*7f00*/  MUFU.EX2 R222, R222 ;  /* 0x000000de00de7308 */ /* 0x000ff40000000800 */
[----:B------:R-:W-:Y:S01]  /*7f10*/  MUFU.EX2 R170, R170 ;  /* 0x000000aa00aa7308 */ /* 0x000fe20000000800 */
[-C--:B---3--:R-:W-:Y:S08]  /*7f20*/  HMMA.16816.F32 R116, R192, R180.reuse, R116 ;  /* 0x000000b4c074723c */ /* 0x088ff00000001874 */
[C---:B------:R-:W-:Y:S08]  /*7f30*/  HMMA.16816.F32 R120, R188.reuse, R180, R120 ;  /* 0x000000b4bc78723c */ /* 0x040ff00000001878 */
[-C--:B------:R-:W-:Y:S08]  /*7f40*/  HMMA.16816.F32 R124, R188, R182.reuse, R124 ;  /* 0x000000b6bc7c723c */ /* 0x080ff0000000187c */
[C---:B------:R-:W-:Y:S01]  /*7f50*/  HMMA.16816.F32 R128, R192.reuse, R182, R128 ;  /* 0x000000b6c080723c */ /* 0x040fe20000001880 */
[----:B------:R-:W3:Y:S07]  /*7f60*/  LDSM.16.MT88.4 R180, [R240+0x2100] ;  /* 0x00210000f0b4783b */ /* 0x000eee0000004200 */
[-C--:B---3--:R-:W-:Y:S08]  /*7f70*/  HMMA.16816.F32 R132, R192, R180.reuse, R132 ;  /* 0x000000b4c084723c */ /* 0x088ff00000001884 */
[C---:B------:R-:W-:Y:S08]  /*7f80*/  HMMA.16816.F32 R136, R188.reuse, R180, R136 ;  /* 0x000000b4bc88723c */ /* 0x040ff00000001888 */
[-C--:B------:R-:W-:Y:S08]  /*7f90*/  HMMA.16816.F32 R140, R188, R182.reuse, R140 ;  /* 0x000000b6bc8c723c */ /* 0x080ff0000000188c */
[C---:B------:R-:W-:Y:S01]  /*7fa0*/  HMMA.16816.F32 R144, R192.reuse, R182, R144 ;  /* 0x000000b6c090723c */ /* 0x040fe20000001890 */
[----:B------:R-:W3:Y:S07]  /*7fb0*/  LDSM.16.MT88.4 R180, [R239+0x2100] ;  /* 0x00210000efb4783b */ /* 0x000eee0000004200 */
[-C--:B---3--:R-:W-:Y:S08]  /*7fc0*/  HMMA.16816.F32 R20, R192, R180.reuse, R20 ;  /* 0x000000b4c014723c */ /* 0x088ff00000001814 */
[C---:B------:R-:W-:Y:S07]  /*7fd0*/  HMMA.16816.F32 R148, R188.reuse, R180, R148 ;  /* 0x000000b4bc94723c */ /* 0x040fee0000001894 */
[----:B------:R-:W-:Y:S01]  /*7fe0*/  FMUL.FTZ R180, R196, c[0x0][0x2d0] ;  /* 0x0000b400c4b47a20 */ /* 0x000fe20000410000 */
[-C--:B------:R-:W-:Y:S04]  /*7ff0*/  HMMA.16816.F32 R152, R188, R182.reuse, R152 ;  /* 0x000000b6bc98723c */ /* 0x080fe80000001898 */
[--C-:B------:R-:W-:Y:S02]  /*8000*/  FFMA.FTZ R187, R48, c[0x0][0x2d0], -R180.reuse ;  /* 0x0000b40030bb7a23 */ /* 0x100fe400000108b4 */
[--C-:B------:R-:W-:Y:S02]  /*8010*/  FFMA.FTZ R186, R49, c[0x0][0x2d0], -R180.reuse ;  /* 0x0000b40031ba7a23 */ /* 0x100fe400000108b4 */
[C---:B------:R-:W-:Y:S02]  /*8020*/  HMMA.16816.F32 R156, R192.reuse, R182, R156 ;  /* 0x000000b6c09c723c */ /* 0x040fe4000000189c */
[----:B------:R-:W-:Y:S02]  /*8030*/  MUFU.EX2 R187, R187 ;  /* 0x000000bb00bb7308 */ /* 0x000fe40000000800 */
[----:B------:R-:W-:Y:S02]  /*8040*/  FFMA.FTZ R33, R36, c[0x0][0x2d0], -R180 ;  /* 0x0000b40024217a23 */ /* 0x000fe400000108b4 */
[----:B------:R-:W-:Y:S02]  /*8050*/  FMUL.FTZ R36, R3, c[0x0][0x2d0] ;  /* 0x0000b40003247a20 */ /* 0x000fe40000410000 */
[----:B------:R-:W-:Y:S01]  /*8060*/  FMUL.FTZ R182, R2, c[0x0][0x2d0] ;  /* 0x0000b40002b67a20 */ /* 0x000fe20000410000 */
[----:B------:R-:W-:Y:S03]  /*8070*/  MOV R174, R33 ;  /* 0x0000002100ae7202 */ /* 0x000fe60000000f00 */
[----:B------:R-:W-:Y:S02]  /*8080*/  FFMA.FTZ R28, R28, c[0x0][0x2d0], -R182 ;  /* 0x0000b4001c1c7a23 */ /* 0x000fe400000108b6 */
[----:B------:R-:W-:Y:S01]  /*8090*/  FFMA.FTZ R171, R51, c[0x0][0x2d0], -R36 ;  /* 0x0000b40033ab7a23 */ /* 0x000fe20000010824 */
[----:B------:R-:W-:Y:S01]  /*80a0*/  MUFU.EX2 R174, R174 ;  /* 0x000000ae00ae7308 */ /* 0x000fe20000000800 */
[----:B------:R-:W-:Y:S02]  /*80b0*/  FFMA.FTZ R185, R52, c[0x0][0x2d0], -R180 ;  /* 0x0000b40034b97a23 */ /* 0x000fe400000108b4 */
[----:B------:R-:W-:Y:S02]  /*80c0*/  FFMA.FTZ R52, R50, c[0x0][0x2d0], -R36 ;  /* 0x0000b40032347a23 */ /* 0x000fe40000010824 */
[--C-:B------:R-:W-:Y:S01]  /*80d0*/  FFMA.FTZ R220, R24, c[0x0][0x2d0], -R182.reuse ;  /* 0x0000b40018dc7a23 */ /* 0x100fe200000108b6 */
[----:B------:R-:W3:Y:S01]  /*80e0*/  LDSM.16.MT88.4 R48, [R246+0x900] ;  /* 0x00090000f630783b */ /* 0x000ee20000004200 */
[----:B------:R-:W-:Y:S02]  /*80f0*/  FFMA.FTZ R219, R25, c[0x0][0x2d0], -R182 ;  /* 0x0000b40019db7a23 */ /* 0x000fe400000108b6 */
[C---:B------:R-:W-:Y:S02]  /*8100*/  FMUL.FTZ R24, R199.reuse, R172 ;  /* 0x000000acc7187220 */ /* 0x040fe40000410000 */
[----:B------:R-:W-:Y:S01]  /*8110*/  FMUL.FTZ R25, R199, R173 ;  /* 0x000000adc7197220 */ /* 0x000fe20000410000 */
[----:B------:R4:W-:Y:S01]  /*8120*/  MUFU.EX2 R172, R28 ;  /* 0x0000001c00ac7308 */ /* 0x0009e20000000800 */
[--C-:B------:R-:W-:Y:S02]  /*8130*/  FFMA.FTZ R32, R37, c[0x0][0x2d0], -R180.reuse ;  /* 0x0000b40025207a23 */ /* 0x100fe400000108b4 */
[--C-:B------:R-:W-:Y:S02]  /*8140*/  FFMA.FTZ R184, R53, c[0x0][0x2d0], -R180.reuse ;  /* 0x0000b40035b87a23 */ /* 0x100fe400000108b4 */
[--C-:B------:R-:W-:Y:S01]  /*8150*/  FFMA.FTZ R181, R64, c[0x0][0x2d0], -R180.reuse ;  /* 0x0000b40040b57a23 */ /* 0x100fe200000108b4 */
[-C--:B------:R-:W-:Y:S03]  /*8160*/  HMMA.16816.F32 R24, R192, R176.reuse, R24 ;  /* 0x000000b0c018723c */ /* 0x080fe60000001818 */
[----:B------:R-:W-:Y:S01]  /*8170*/  MOV R173, R32 ;  /* 0x0000002000ad7202 */ /* 0x000fe20000000f00 */
[C---:B------:R-:W-:Y:S01]  /*8180*/  FMUL.FTZ R32, R198.reuse, R168 ;  /* 0x000000a8c6207220 */ /* 0x040fe20000410000 */
[----:B------:R-:W-:Y:S01]  /*8190*/  MUFU.EX2 R220, R220 ;  /* 0x000000dc00dc7308 */ /* 0x000fe20000000800 */
[----:B------:R-:W-:Y:S02]  /*81a0*/  FMUL.FTZ R33, R198, R169 ;  /* 0x000000a9c6217220 */ /* 0x000fe40000410000 */
[----:B------:R-:W-:Y:S04]  /*81b0*/  FFMA.FTZ R180, R65, c[0x0][0x2d0], -R180 ;  /* 0x0000b40041b47a23 */ /* 0x000fe800000108b4 */
[--C-:B------:R-:W-:Y:S01]  /*81c0*/  FFMA.FTZ R65, R38, c[0x0][0x2d0], -R36.reuse ;  /* 0x0000b40026417a23 */ /* 0x100fe20000010824 */
[C---:B------:R-:W-:Y:S02]  /*81d0*/  HMMA.16816.F32 R32, R188.reuse, R176, R32 ;  /* 0x000000b0bc20723c */ /* 0x040fe40000001820 */
[----:B------:R-:W5:Y:S02]  /*81e0*/  MUFU.EX2 R219, R219 ;  /* 0x000000db00db7308 */ /* 0x000f640000000800 */
[----:B------:R-:W-:Y:S02]  /*81f0*/  FFMA.FTZ R38, R39, c[0x0][0x2d0], -R36 ;  /* 0x0000b40027267a23 */ /* 0x000fe40000010824 */
[----:B------:R-:W-:Y:S02]  /*8200*/  FFMA.FTZ R168, R29, c[0x0][0x2d0], -R182 ;  /* 0x0000b4001da87a23 */ /* 0x000fe400000108b6 */
[--C-:B------:R-:W-:Y:S04]  /*8210*/  FFMA.FTZ R169, R30, c[0x0][0x2d0], -R231.reuse ;  /* 0x0000b4001ea97a23 */ /* 0x100fe800000108e7 */
[--C-:B------:R-:W-:Y:S01]  /*8220*/  FFMA.FTZ R64, R54, c[0x0][0x2d0], -R36.reuse ;  /* 0x0000b40036407a23 */ /* 0x100fe20000010824 */
[----:B------:R-:W1:Y:S01]  /*8230*/  MUFU.EX2 R168, R168 ;  /* 0x000000a800a87308 */ /* 0x000e620000000800 */
[--C-:B------:R-:W-:Y:S02]  /*8240*/  FFMA.FTZ R183, R55, c[0x0][0x2d0], -R36.reuse ;  /* 0x0000b40037b77a23 */ /* 0x100fe40000010824 */
[--C-:B------:R-:W-:Y:S02]  /*8250*/  FFMA.FTZ R182, R66, c[0x0][0x2d0], -R36.reuse ;  /* 0x0000b40042b67a23 */ /* 0x100fe40000010824 */
[----:B------:R-:W-:Y:S02]  /*8260*/  FFMA.FTZ R175, R67, c[0x0][0x2d0], -R36 ;  /* 0x0000b40043af7a23 */ /* 0x000fe40000010824 */
[C---:B------:R-:W-:Y:S02]  /*8270*/  FMUL.FTZ R36, R198.reuse, R164 ;  /* 0x000000a4c6247220 */ /* 0x040fe40000410000 */
[----:B------:R-:W-:Y:S01]  /*8280*/  FMUL.FTZ R37, R198, R165 ;  /* 0x000000a5c6257220 */ /* 0x000fe20000410000 */
[----:B------:R-:W-:Y:S01]  /*8290*/  MOV R165, R38 ;  /* 0x0000002600a57202 */ /* 0x000fe20000000f00 */
[C---:B------:R-:W-:Y:S01]  /*82a0*/  FMUL.FTZ R38, R197.reuse, R166 ;  /* 0x000000a6c5267220 */ /* 0x040fe20000410000 */
[----:B------:R-:W2:Y:S01]  /*82b0*/  MUFU.EX2 R169, R169 ;  /* 0x000000a900a97308 */ /* 0x000ea20000000800 */
[----:B------:R-:W-:Y:S01]  /*82c0*/  FMUL.FTZ R39, R197, R167 ;  /* 0x000000a7c5277220 */ /* 0x000fe20000410000 */
[----:B------:R-:W-:Y:S01]  /*82d0*/  MOV R167, R52 ;  /* 0x0000003400a77202 */ /* 0x000fe20000000f00 */
[C---:B----4-:R-:W-:Y:S01]  /*82e0*/  FMUL.FTZ R28, R199.reuse, R160 ;  /* 0x000000a0c71c7220 */ /* 0x050fe20000410000 */
[----:B------:R-:W3:Y:S01]  /*82f0*/  LDSM.16.MT88.4 R52, [R240+0x900] ;  /* 0x00090000f034783b */ /* 0x000ee20000004200 */
[----:B------:R-:W-:Y:S02]  /*8300*/  FMUL.FTZ R29, R199, R161 ;  /* 0x000000a1c71d7220 */ /* 0x000fe40000410000 */
[----:B------:R-:W-:Y:S01]  /*8310*/  FMUL.FTZ R30, R200, R162 ;  /* 0x000000a2c81e7220 */ /* 0x000fe20000410000 */
[-C--:B------:R-:W-:Y:S02]  /*8320*/  HMMA.16816.F32 R36, R188, R178.reuse, R36 ;  /* 0x000000b2bc24723c */ /* 0x080fe40000001824 */
[----:B------:R-:W-:Y:S01]  /*8330*/  MUFU.EX2 R189, R173 ;  /* 0x000000ad00bd7308 */ /* 0x000fe20000000800 */
[--C-:B------:R-:W-:Y:S02]  /*8340*/  FFMA.FTZ R162, R62, c[0x0][0x2d0], -R231.reuse ;  /* 0x0000b4003ea27a23 */ /* 0x100fe400000108e7 */
[----:B------:R-:W-:Y:S02]  /*8350*/  FFMA.FTZ R160, R63, c[0x0][0x2d0], -R231 ;  /* 0x0000b4003fa07a23 */ /* 0x000fe400000108e7 */
[----:B------:R-:W-:Y:S01]  /*8360*/  FMUL.FTZ R191, R2, c[0x0][0x2d0] ;  /* 0x0000b40002bf7a20 */ /* 0x000fe20000410000 */
[----:B------:R-:W-:Y:S01]  /*8370*/  HMMA.16816.F32 R28, R192, R178, R28 ;  /* 0x000000b2c01c723c */ /* 0x000fe2000000181c */
[----:B------:R-:W4:Y:S03]  /*8380*/  LDL.LU R179, [R1+0x1c] ;  /* 0x00001c0001b37983 */ /* 0x000f260000300800 */
[--C-:B------:R-:W-:Y:S01]  /*8390*/  FFMA.FTZ R177, R40, c[0x0][0x2d0], -R191.reuse ;  /* 0x0000b40028b17a23 */ /* 0x100fe200000108bf */
[----:B-1----:R-:W-:Y:S01]  /*83a0*/  F2FP.PACK_AB R40, R205, R204 ;  /* 0x000000cccd28723e */ /* 0x002fe200000000ff */
[----:B------:R-:W-:Y:S01]  /*83b0*/  FFMA.FTZ R164, R57, c[0x0][0x2d0], -R191 ;  /* 0x0000b40039a47a23 */ /* 0x000fe200000108bf */
[----:B------:R1:W-:Y:S01]  /*83c0*/  MUFU.EX2 R173, R65 ;  /* 0x0000004100ad7308 */ /* 0x0003e20000000800 */
[----:B------:R-:W-:Y:S01]  /*83d0*/  FFMA.FTZ R57, R43, c[0x0][0x2d0], -R231 ;  /* 0x0000b4002b397a23 */ /* 0x000fe200000108e7 */
[----:B--2---:R-:W-:Y:S01]  /*83e0*/  F2FP.PACK_AB R43, R218, R217 ;  /* 0x000000d9da2b723e */ /* 0x004fe200000000ff */
[----:B------:R-:W2:Y:S02]  /*83f0*/  LDL.LU R178, [R1+0x18] ;  /* 0x0000180001b27983 */ /* 0x000ea40000300800 */
[----:B------:R-:W-:Y:S01]  /*8400*/  FFMA.FTZ R161, R61, c[0x0][0x2d0], -R191 ;  /* 0x0000b4003da17a23 */ /* 0x000fe200000108bf */
[----:B------:R-:W-:Y:S01]  /*8410*/  MOV R190, R165 ;  /* 0x000000a500be7202 */ /* 0x000fe20000000f00 */
[----:B------:R-:W-:Y:S01]  /*8420*/  FFMA.FTZ R61, R42, c[0x0][0x2d0], -R231 ;  /* 0x0000b4002a3d7a23 */ /* 0x000fe200000108e7 */
[----:B------:R-:W-:Y:S01]  /*8430*/  F2FP.PACK_AB R42, R216, R215 ;  /* 0x000000d7d82a723e */ /* 0x000fe200000000ff */
[--C-:B------:R-:W-:Y:S01]  /*8440*/  FFMA.FTZ R176, R41, c[0x0][0x2d0], -R191.reuse ;  /* 0x0000b40029b07a23 */ /* 0x100fe200000108bf */
[----:B------:R-:W-:Y:S01]  /*8450*/  F2FP.PACK_AB R41, R207, R206 ;  /* 0x000000cecf29723e */ /* 0x000fe200000000ff */
[--C-:B------:R-:W-:Y:S01]  /*8460*/  FFMA.FTZ R67, R44, c[0x0][0x2d0], -R191.reuse ;  /* 0x0000b4002c437a23 */ /* 0x100fe200000108bf */
[----:B------:R1:W-:Y:S01]  /*8470*/  MUFU.EX2 R193, R177 ;  /* 0x000000b100c17308 */ /* 0x0003e20000000800 */
[----:B------:R-:W-:Y:S01]  /*8480*/  FFMA.FTZ R66, R45, c[0x0][0x2d0], -R191 ;  /* 0x0000b4002d427a23 */ /* 0x000fe200000108bf */
[----:B-----5:R-:W-:Y:S01]  /*8490*/  F2FP.PACK_AB R44, R219, R220 ;  /* 0x000000dcdb2c723e */ /* 0x020fe200000000ff */
[----:B------:R-:W-:Y:S01]  /*84a0*/  FFMA.FTZ R165, R59, c[0x0][0x2d0], -R231 ;  /* 0x0000b4003ba57a23 */ /* 0x000fe200000108e7 */
[----:B------:R-:W-:Y:S01]  /*84b0*/  F2FP.PACK_AB R45, R222, R221 ;  /* 0x000000ddde2d723e */ /* 0x000fe200000000ff */
[-C--:B---3--:R-:W-:Y:S05]  /*84c0*/  HMMA.16816.F32 R4, R40, R48.reuse, R4 ;  /* 0x000000302804723c */ /* 0x088fea0000001804 */
[----:B------:R-:W-:Y:S01]  /*84d0*/  FFMA.FTZ R166, R56, c[0x0][0x2d0], -R191 ;  /* 0x0000b40038a67a23 */ /* 0x000fe200000108bf */
[----:B------:R-:W-:Y:S01]  /*84e0*/  MUFU.EX2 R63, R67 ;  /* 0x00000043003f7308 */ /* 0x000fe20000000800 */
[----:B------:R-:W-:Y:S01]  /*84f0*/  FFMA.FTZ R56, R46, c[0x0][0x2d0], -R231 ;  /* 0x0000b4002e387a23 */ /* 0x000fe200000108e7 */
[----:B------:R-:W-:Y:S01]  /*8500*/  F2FP.PACK_AB R46, R168, R172 ;  /* 0x000000aca82e723e */ /* 0x000fe200000000ff */
[----:B------:R-:W-:Y:S01]  /*8510*/  FFMA.FTZ R163, R60, c[0x0][0x2d0], -R191 ;  /* 0x0000b4003ca37a23 */ /* 0x000fe200000108bf */
[----:B-1----:R-:W3:Y:S02]  /*8520*/  LDL.LU R65, [R1+0x14] ;  /* 0x0000140001417983 */ /* 0x002ee40000300800 */
[--C-:B------:R-:W-:Y:S01]  /*8530*/  FFMA.FTZ R60, R47, c[0x0][0x2d0], -R231.reuse ;  /* 0x0000b4002f3c7a23 */ /* 0x100fe200000108e7 */
[----:B------:R-:W-:Y:S02]  /*8540*/  F2FP.PACK_AB R47, R170, R169 ;  /* 0x000000a9aa2f723e */ /* 0x000fe400000000ff */
[----:B------:R-:W-:Y:S01]  /*8550*/  MOV R191, R167 ;  /* 0x000000a700bf7202 */ /* 0x000fe20000000f00 */
[----:B------:R-:W-:Y:S01]  /*8560*/  FFMA.FTZ R167, R58, c[0x0][0x2d0], -R231 ;  /* 0x0000b4003aa77a23 */ /* 0x000fe200000108e7 */
[----:B------:R-:W-:Y:S01]  /*8570*/  MUFU.EX2 R194, R66 ;  /* 0x0000004200c27308 */ /* 0x000fe20000000800 */
[----:B------:R-:W5:Y:S02]  /*8580*/  LDL.LU R177, [R1+0x20] ;  /* 0x0000200001b17983 */ /* 0x000f640000300800 */
[C---:B------:R-:W-:Y:S07]  /*8590*/  HMMA.16816.F32 R8, R44.reuse, R48, R8 ;  /* 0x000000302c08723c */ /* 0x040fee0000001808 */
[----:B------:R-:W-:Y:S01]  /*85a0*/  MUFU.EX2 R62, R191 ;  /* 0x000000bf003e7308 */ /* 0x000fe20000000800 */
[-C--:B------:R-:W-:Y:S08]  /*85b0*/  HMMA.16816.F32 R12, R44, R50.reuse, R12 ;  /* 0x000000322c0c723c */ /* 0x080ff0000000180c */
[C---:B------:R-:W-:Y:S01]  /*85c0*/  HMMA.16816.F32 R16, R40.reuse, R50, R16 ;  /* 0x000000322810723c */ /* 0x040fe20000001810 */
[----:B------:R-:W1:Y:S01]  /*85d0*/  LDSM.16.MT88.4 R48, [R239+0x900] ;  /* 0x00090000ef30783b */ /* 0x000e620000004200 */
[----:B------:R-:W-:Y:S06]  /*85e0*/  MUFU.EX2 R191, R56 ;  /* 0x0000003800bf7308 */ /* 0x000fec0000000800 */
[-C--:B------:R-:W-:Y:S04]  /*85f0*/  HMMA.16816.F32 R68, R40, R52.reuse, R68 ;  /* 0x000000342844723c */ /* 0x080fe80000001844 */
[----:B------:R-:W-:Y:S04]  /*8600*/  MUFU.EX2 R195, R60 ;  /* 0x0000003c00c37308 */ /* 0x000fe80000000800 */
[C---:B------:R-:W-:Y:S06]  /*8610*/  HMMA.16816.F32 R72, R44.reuse, R52, R72 ;  /* 0x000000342c48723c */ /* 0x040fec0000001848 */
[----:B------:R-:W-:Y:S02]  /*8620*/  MUFU.EX2 R231, R171 ;  /* 0x000000ab00e77308 */ /* 0x000fe40000000800 */
[-C--:B------:R-:W-:Y:S08]  /*8630*/  HMMA.16816.F32 R76, R44, R54.reuse, R76 ;  /* 0x000000362c4c723c */ /* 0x080ff0000000184c */
[C---:B------:R-:W-:Y:S01]  /*8640*/  HMMA.16816.F32 R80, R40.reuse, R54, R80 ;  /* 0x000000362850723c */ /* 0x040fe20000001850 */
[----:B------:R-:W1:Y:S01]  /*8650*/  LDSM.16.MT88.4 R52, [R238+0x900] ;  /* 0x00090000ee34783b */ /* 0x000e620000004200 */
[----:B------:R1:W-:Y:S06]  /*8660*/  MUFU.EX2 R171, R57 ;  /* 0x0000003900ab7308 */ /* 0x0003ec0000000800 */
[-C--:B-1----:R-:W-:Y:S04]  /*8670*/  HMMA.16816.F32 R84, R40, R48.reuse, R84 ;  /* 0x000000302854723c */ /* 0x082fe80000001854 */
[----:B------:R-:W-:Y:S04]  /*8680*/  MUFU.EX2 R188, R190 ;  /* 0x000000be00bc7308 */ /* 0x000fe80000000800 */
[C---:B------:R-:W-:Y:S06]  /*8690*/  HMMA.16816.F32 R88, R44.reuse, R48, R88 ;  /* 0x000000302c58723c */ /* 0x040fec0000001858 */
[----:B------:R-:W-:Y:S02]  /*86a0*/  MUFU.EX2 R190, R61 ;  /* 0x0000003d00be7308 */ /* 0x000fe40000000800 */
[-C--:B------:R-:W-:Y:S01]  /*86b0*/  HMMA.16816.F32 R92, R44, R50.reuse, R92 ;  /* 0x000000322c5c723c */ /* 0x080fe2000000185c */
[----:B------:R-:W-:Y:S07]  /*86c0*/  LDSM.16.MT88.4 R56, [R240+0x1100] ;  /* 0x00110000f038783b */ /* 0x000fee0000004200 */
[----:B------:R-:W-:Y:S01]  /*86d0*/  MUFU.EX2 R192, R186 ;  /* 0x000000ba00c07308 */ /* 0x000fe20000000800 */
[C---:B------:R-:W-:Y:S01]  /*86e0*/  HMMA.16816.F32 R96, R40.reuse, R50, R96 ;  /* 0x000000322860723c */ /* 0x040fe20000001860 */
[----:B------:R-:W1:Y:S07]  /*86f0*/  LDSM.16.MT88.4 R48, [R246+0x2900] ;  /* 0x00290000f630783b */ /* 0x000e6e0000004200 */
[-C--:B------:R-:W-:Y:S01]  /*8700*/  HMMA.16816.F32 R100, R40, R52.reuse, R100 ;  /* 0x000000342864723c */ /* 0x080fe20000001864 */
[----:B------:R-:W1:Y:S07]  /*8710*/  MUFU.EX2 R186, R176 ;  /* 0x000000b000ba7308 */ /* 0x000e6e0000000800 */
[C---:B------:R-:W-:Y:S03]  /*8720*/  HMMA.16816.F32 R104, R44.reuse, R52, R104 ;  /* 0x000000342c68723c */ /* 0x040fe60000001868 */
[----:B------:R-:W-:Y:S05]  /*8730*/  MUFU.EX2 R163, R163 ;  /* 0x000000a300a37308 */ /* 0x000fea0000000800 */
[-C--:B------:R-:W-:Y:S08]  /*8740*/  HMMA.16816.F32 R108, R44, R54.reuse, R108 ;  /* 0x000000362c6c723c */ /* 0x080ff0000000186c */
[C---:B------:R-:W-:Y:S01]  /*8750*/  HMMA.16816.F32 R112, R40.reuse, R54, R112 ;  /* 0x000000362870723c */ /* 0x040fe20000001870 */
[----:B------:R-:W1:Y:S07]  /*8760*/  LDSM.16.MT88.4 R52, [R240+0x2900] ;  /* 0x00290000f034783b */ /* 0x000e6e0000004200 */
[-C--:B-1----:R-:W-:Y:S08]  /*8770*/  HMMA.16816.F32 R116, R40, R48.reuse, R116 ;  /* 0x000000302874723c */ /* 0x082ff00000001874 */
        /* <DEDUP_REMOVED lines=16> */
[-C--:B------:R-:W-:Y:S07]  /*8880*/  HMMA.16816.F32 R36, R44, R54.reuse, R36 ;  /* 0x000000362c24723c */ /* 0x080fee0000001824 */
[----:B------:R-:W-:Y:S01]  /*8890*/  F2FP.PACK_AB R44, R186, R193 ;  /* 0x000000c1ba2c723e */ /* 0x000fe200000000ff */
[----:B------:R-:W-:Y:S01]  /*88a0*/  HMMA.16816.F32 R28, R40, R54, R28 ;  /* 0x00000036281c723c */ /* 0x000fe2000000181c */
[----:B------:R-:W3:Y:S03]  /*88b0*/  LDSM.16.MT88.4 R52, [R239+0x1100] ;  /* 0x00110000ef34783b */ /* 0x000ee60000004200 */
[----:B------:R-:W-:Y:S02]  /*88c0*/  F2FP.PACK_AB R45, R171, R190 ;  /* 0x000000beab2d723e */ /* 0x000fe400000000ff */
[----:B------:R-:W-:Y:S02]  /*88d0*/  F2FP.PACK_AB R46, R194, R63 ;  /* 0x0000003fc22e723e */ /* 0x000fe400000000ff */
[----:B------:R-:W-:Y:S04]  /*88e0*/  F2FP.PACK_AB R40, R189, R174 ;  /* 0x000000aebd28723e */ /* 0x000fe800000000ff */
[----:B------:R-:W-:Y:S02]  /*88f0*/  F2FP.PACK_AB R41, R188, R173 ;  /* 0x000000adbc29723e */ /* 0x000fe400000000ff */
[----:B------:R-:W-:Y:S01]  /*8900*/  F2FP.PACK_AB R42, R192, R187 ;  /* 0x000000bbc02a723e */ /* 0x000fe200000000ff */
[----:B----4-:R-:W-:Y:S01]  /*8910*/  FFMA.FTZ R227, R200, R179, R227 ;  /* 0x000000b3c8e37223 */ /* 0x010fe200000100e3 */
[----:B------:R-:W-:Y:S01]  /*8920*/  F2FP.PACK_AB R43, R231, R62 ;  /* 0x0000003ee72b723e */ /* 0x000fe200000000ff */
[----:B------:R-:W-:Y:S01]  /*8930*/  MUFU.EX2 R200, R183 ;  /* 0x000000b700c87308 */ /* 0x000fe20000000800 */
[----:B------:R-:W-:Y:S05]  /*8940*/  F2FP.PACK_AB R47, R195, R191 ;  /* 0x000000bfc32f723e */ /* 0x000fea00000000ff */
[-C--:B-1----:R-:W-:Y:S03]  /*8950*/  HMMA.16816.F32 R4, R40, R48.reuse, R4 ;  /* 0x000000302804723c */ /* 0x082fe60000001804 */
[----:B--2---:R-:W-:Y:S02]  /*8960*/  FFMA.FTZ R229, R198, R178, R229 ;  /* 0x000000b2c6e57223 */ /* 0x004fe400000100e5 */
[----:B------:R1:W-:Y:S02]  /*8970*/  MUFU.EX2 R198, R184 ;  /* 0x000000b800c67308 */ /* 0x0003e40000000800 */
[----:B------:R-:W-:Y:S01]  /*8980*/  FADD.FTZ R178, R226, R229 ;  /* 0x000000e5e2b27221 */ /* 0x000fe20000010000 */
[C---:B------:R-:W-:Y:S04]  /*8990*/  HMMA.16816.F32 R8, R44.reuse, R48, R8 ;  /* 0x000000302c08723c */ /* 0x040fe80000001808 */
[----:B------:R-:W-:Y:S01]  /*89a0*/  FADD.FTZ R178, R212, R178 ;  /* 0x000000b2d4b27221 */ /* 0x000fe20000010000 */
[----:B------:R-:W-:Y:S02]  /*89b0*/  MOV R212, R192 ;  /* 0x000000c000d47202 */ /* 0x000fe40000000f00 */
[----:B------:R2:W-:Y:S01]  /*89c0*/  MUFU.EX2 R226, R175 ;  /* 0x000000af00e27308 */ /* 0x0005e20000000800 */
[-C--:B------:R-:W-:Y:S04]  /*89d0*/  HMMA.16816.F32 R12, R44, R50.reuse, R12 ;  /* 0x000000322c0c723c */ /* 0x080fe8000000180c */
[----:B------:R-:W-:Y:S01]  /*89e0*/  FADD.FTZ R213, R213, R178 ;  /* 0x000000b2d5d57221 */ /* 0x000fe20000010000 */
[----:B------:R-:W-:Y:S03]  /*89f0*/  MOV R178, R188 ;  /* 0x000000bc00b27202 */ /* 0x000fe60000000f00 */
[C---:B------:R-:W-:Y:S01]  /*8a00*/  HMMA.16816.F32 R16, R40.reuse, R50, R16 ;  /* 0x000000322810723c */ /* 0x040fe20000001810 */
[----:B------:R-:W4:Y:S01]  /*8a10*/  LDSM.16.MT88.4 R48, [R238+0x1100] ;  /* 0x00110000ee30783b */ /* 0x000f220000004200 */
[----:B------:R-:W-:Y:S02]  /*8a20*/  MUFU.EX2 R229, R167 ;  /* 0x000000a700e57308 */ /* 0x000fe40000000800 */
[----:B---3--:R-:W-:Y:S01]  /*8a30*/  FFMA.FTZ R230, R197, R65, R230 ;  /* 0x00000041c5e67223 */ /* 0x008fe200000100e6 */
[----:B-1----:R-:W-:Y:S01]  /*8a40*/  MOV R184, R63 ;  /* 0x0000003f00b87202 */ /* 0x002fe20000000f00 */
[----:B------:R-:W-:Y:S02]  /*8a50*/  FADD.FTZ R213, R220, R213 ;  /* 0x000000d5dcd57221 */ /* 0x000fe40000010000 */
[-C--:B------:R-:W-:Y:S04]  /*8a60*/  HMMA.16816.F32 R68, R40, R56.reuse, R68 ;  /* 0x000000382844723c */ /* 0x080fe80000001844 */
[----:B------:R1:W-:Y:S01]  /*8a70*/  MUFU.EX2 R197, R185 ;  /* 0x000000b900c57308 */ /* 0x0003e20000000800 */
[----:B-----5:R-:W-:Y:S02]  /*8a80*/  FFMA.FTZ R224, R199, R177, R224 ;  /* 0x000000b1c7e07223 */ /* 0x020fe400000100e0 */
[----:B------:R-:W-:Y:S01]  /*8a90*/  FADD.FTZ R177, R223, R227 ;  /* 0x000000e3dfb17221 */ /* 0x000fe20000010000 */
[C---:B------:R-:W-:Y:S04]  /*8aa0*/  HMMA.16816.F32 R72, R44.reuse, R56, R72 ;  /* 0x000000382c48723c */ /* 0x040fe80000001848 */
[----:B------:R-:W-:Y:S01]  /*8ab0*/  FADD.FTZ R176, R225, R224 ;  /* 0x000000e0e1b07221 */ /* 0x000fe20000010000 */
[----:B--2---:R-:W-:Y:S01]  /*8ac0*/  MOV R175, R193 ;  /* 0x000000c100af7202 */ /* 0x004fe20000000f00 */
[----:B------:R2:W-:Y:S01]  /*8ad0*/  MUFU.EX2 R199, R64 ;  /* 0x0000004000c77308 */ /* 0x0005e20000000800 */
[----:B------:R-:W-:Y:S01]  /*8ae0*/  FADD.FTZ R177, R210, R177 ;  /* 0x000000b1d2b17221 */ /* 0x000fe20000010000 */
[-C--:B------:R-:W-:Y:S04]  /*8af0*/  HMMA.16816.F32 R76, R44, R58.reuse, R76 ;  /* 0x0000003a2c4c723c */ /* 0x080fe8000000184c */
[----:B------:R-:W-:Y:S01]  /*8b00*/  MOV R210, R194 ;  /* 0x000000c200d27202 */ /* 0x000fe20000000f00 */
[----:B------:R-:W-:Y:S01]  /*8b10*/  FADD.FTZ R176, R208, R176 ;  /* 0x000000b0d0b07221 */ /* 0x000fe20000010000 */
[----:B------:R-:W-:Y:S01]  /*8b20*/  MOV R208, R195 ;  /* 0x000000c300d07202 */ /* 0x000fe20000000f00 */
[----:B------:R-:W-:Y:S01]  /*8b30*/  FADD.FTZ R213, R219, R213 ;  /* 0x000000d5dbd57221 */ /* 0x000fe20000010000 */
[C---:B------:R-:W-:Y:S01]  /*8b40*/  HMMA.16816.F32 R80, R40.reuse, R58, R80 ;  /* 0x0000003a2850723c */ /* 0x040fe20000001850 */
[----:B------:R-:W-:Y:S01]  /*8b50*/  LDSM.16.MT88.4 R56, [R240+0x3100] ;  /* 0x00310000f038783b */ /* 0x000fe20000004200 */
[----:B------:R-:W-:Y:S02]  /*8b60*/  MUFU.EX2 R223, R181 ;  /* 0x000000b500df7308 */ /* 0x000fe40000000800 */
[----:B-1----:R-:W-:Y:S01]  /*8b70*/  MOV R185, R62 ;  /* 0x0000003e00b97202 */ /* 0x002fe20000000f00 */
[----:B------:R-:W-:Y:S02]  /*8b80*/  FADD.FTZ R213, R172, R213 ;  /* 0x000000d5acd57221 */ /* 0x000fe40000010000 */
[----:B------:R-:W-:Y:S01]  /*8b90*/  FADD.FTZ R179, R228, R230 ;  /* 0x000000e6e4b37221 */ /* 0x000fe20000010000 */
[-C--:B------:R-:W-:Y:S01]  /*8ba0*/  HMMA.16816.F32 R84, R40, R52.reuse, R84 ;  /* 0x000000342854723c */ /* 0x080fe20000001854 */
[----:B------:R-:W1:Y:S03]  /*8bb0*/  LDSM.16.MT88.4 R60, [R246+0x3100] ;  /* 0x00310000f63c783b */ /* 0x000e660000004200 */
[----:B------:R-:W-:Y:S01]  /*8bc0*/  MUFU.EX2 R224, R180 ;  /* 0x000000b400e07308 */ /* 0x000fe20000000800 */
[----:B------:R-:W-:Y:S02]  /*8bd0*/  FADD.FTZ R213, R168, R213 ;  /* 0x000000d5a8d57221 */ /* 0x000fe40000010000 */
[----:B------:R-:W-:Y:S01]  /*8be0*/  FADD.FTZ R179, R214, R179 ;  /* 0x000000b3d6b37221 */ /* 0x000fe20000010000 */
[C---:B------:R-:W-:Y:S01]  /*8bf0*/  HMMA.16816.F32 R88, R44.reuse, R52, R88 ;  /* 0x000000342c58723c */ /* 0x040fe20000001858 */
[----:B--2---:R-:W2:Y:S03]  /*8c00*/  LDSM.16.MT88.4 R64, [R239+0x3100] ;  /* 0x00310000ef40783b */ /* 0x004ea60000004200 */
[----:B------:R-:W-:Y:S01]  /*8c10*/  MOV R214, R191 ;  /* 0x000000bf00d67202 */ /* 0x000fe20000000f00 */
[----:B------:R-:W-:Y:S01]  /*8c20*/  FADD.FTZ R201, R201, R179 ;  /* 0x000000b3c9c97221 */ /* 0x000fe20000010000 */
        /* <DEDUP_REMOVED lines=8> */
[----:B------:R-:W5:Y:S01]  /*8cb0*/  LDSM.16.MT88.4 R52, [R238+0x3100] ;  /* 0x00310000ee34783b */ /* 0x000f620000004200 */
[----:B------:R-:W-:Y:S02]  /*8cc0*/  MUFU.EX2 R227, R166 ;  /* 0x000000a600e37308 */ /* 0x000fe40000000800 */
[----:B------:R-:W-:Y:S02]  /*8cd0*/  FADD.FTZ R201, R222, R201 ;  /* 0x000000c9dec97221 */ /* 0x000fe40000010000 */
[----:B------:R-:W-:Y:S02]  /*8ce0*/  FADD.FTZ R209, R204, R209 ;  /* 0x000000d1ccd17221 */ /* 0x000fe40000010000 */
[-C--:B----4-:R-:W-:Y:S04]  /*8cf0*/  HMMA.16816.F32 R100, R40, R48.reuse, R100 ;  /* 0x000000302864723c */ /* 0x090fe80000001864 */
[----:B------:R-:W-:Y:S01]  /*8d00*/  FADD.FTZ R201, R169, R201 ;  /* 0x000000c9a9c97221 */ /* 0x000fe20000010000 */
[----:B------:R-:W4:Y:S01]  /*8d10*/  MUFU.EX2 R228, R164 ;  /* 0x000000a400e47308 */ /* 0x000f220000000800 */
[----:B---3--:R-:W3:Y:S01]  /*8d20*/  LDSM.16.MT88.4 R180, [R246+0x1900] ;  /* 0x00190000f6b4783b */ /* 0x008ee20000004200 */
[----:B------:R-:W-:Y:S01]  /*8d30*/  FADD.FTZ R209, R205, R209 ;  /* 0x000000d1cdd17221 */ /* 0x000fe20000010000 */
[C---:B------:R-:W-:Y:S04]  /*8d40*/  HMMA.16816.F32 R104, R44.reuse, R48, R104 ;  /* 0x000000302c68723c */ /* 0x040fe80000001868 */
[----:B------:R-:W-:Y:S02]  /*8d50*/  FADD.FTZ R201, R170, R201 ;  /* 0x000000c9aac97221 */ /* 0x000fe40000010000 */
[----:B------:R-:W-:Y:S01]  /*8d60*/  FADD.FTZ R209, R215, R209 ;  /* 0x000000d1d7d17221 */ /* 0x000fe20000010000 */
[----:B------:R-:W2:Y:S01]  /*8d70*/  MUFU.EX2 R230, R165 ;  /* 0x000000a500e67308 */ /* 0x000ea20000000800 */
[-C--:B------:R-:W-:Y:S04]  /*8d80*/  HMMA.16816.F32 R108, R44, R50.reuse, R108 ;  /* 0x000000322c6c723c */ /* 0x080fe8000000186c */
[----:B------:R-:W-:Y:S02]  /*8d90*/  FADD.FTZ R209, R216, R209 ;  /* 0x000000d1d8d17221 */ /* 0x000fe40000010000 */
[----:B------:R-:W-:Y:S02]  /*8da0*/  FADD.FTZ R211, R206, R211 ;  /* 0x000000d3ced37221 */ /* 0x000fe40000010000 */
[C---:B------:R-:W-:Y:S01]  /*8db0*/  HMMA.16816.F32 R112, R40.reuse, R50, R112 ;  /* 0x000000322870723c */ /* 0x040fe20000001870 */
[----:B------:R-:W3:Y:S03]  /*8dc0*/  LDSM.16.MT88.4 R48, [R240+0x1900] ;  /* 0x00190000f030783b */ /* 0x000ee60000004200 */
[----:B------:R-:W-:Y:S01]  /*8dd0*/  FADD.FTZ R209, R174, R209 ;  /* 0x000000d1aed17221 */ /* 0x000fe20000010000 */
[----:B----4-:R-:W-:Y:S01]  /*8de0*/  F2FP.PACK_AB R164, R228, R227 ;  /* 0x000000e3e4a4723e */ /* 0x010fe200000000ff */
[----:B------:R-:W-:Y:S02]  /*8df0*/  FADD.FTZ R211, R207, R211 ;  /* 0x000000d3cfd37221 */ /* 0x000fe40000010000 */
[-C--:B-1----:R-:W-:Y:S04]  /*8e00*/  HMMA.16816.F32 R116, R40, R60.reuse, R116 ;  /* 0x0000003c2874723c */ /* 0x082fe80000001874 */
[----:B------:R-:W-:Y:S01]  /*8e10*/  FADD.FTZ R211, R217, R211 ;  /* 0x000000d3d9d37221 */ /* 0x000fe20000010000 */
[----:B--2---:R-:W-:Y:S03]  /*8e20*/  F2FP.PACK_AB R165, R230, R229 ;  /* 0x000000e5e6a5723e */ /* 0x004fe600000000ff */
[C---:B------:R-:W-:Y:S04]  /*8e30*/  HMMA.16816.F32 R120, R44.reuse, R60, R120 ;  /* 0x0000003c2c78723c */ /* 0x040fe80000001878 */
[----:B------:R-:W-:Y:S04]  /*8e40*/  FADD.FTZ R211, R218, R211 ;  /* 0x000000d3dad37221 */ /* 0x000fe80000010000 */
[-C--:B------:R-:W-:Y:S04]  /*8e50*/  HMMA.16816.F32 R124, R44, R62.reuse, R124 ;  /* 0x0000003e2c7c723c */ /* 0x080fe8000000187c */
[----:B------:R-:W-:Y:S04]  /*8e60*/  FADD.FTZ R211, R173, R211 ;  /* 0x000000d3add37221 */ /* 0x000fe80000010000 */
[C---:B------:R-:W-:Y:S01]  /*8e70*/  HMMA.16816.F32 R128, R40.reuse, R62, R128 ;  /* 0x0000003e2880723c */ /* 0x040fe20000001880 */
[----:B------:R-:W-:Y:S07]  /*8e80*/  LDSM.16.MT88.4 R60, [R238+0x1900] ;  /* 0x00190000ee3c783b */ /* 0x000fee0000004200 */
[-C--:B------:R-:W-:Y:S08]  /*8e90*/  HMMA.16816.F32 R132, R40, R56.reuse, R132 ;  /* 0x000000382884723c */ /* 0x080ff00000001884 */
[C---:B------:R-:W-:Y:S08]  /*8ea0*/  HMMA.16816.F32 R136, R44.reuse, R56, R136 ;  /* 0x000000382c88723c */ /* 0x040ff00000001888 */
[-C--:B------:R-:W-:Y:S08]  /*8eb0*/  HMMA.16816.F32 R140, R44, R58.reuse, R140 ;  /* 0x0000003a2c8c723c */ /* 0x080ff0000000188c */
[C---:B------:R-:W-:Y:S01]  /*8ec0*/  HMMA.16816.F32 R144, R40.reuse, R58, R144 ;  /* 0x0000003a2890723c */ /* 0x040fe20000001890 */
[----:B------:R-:W1:Y:S07]  /*8ed0*/  LDSM.16.MT88.4 R56, [R239+0x1900] ;  /* 0x00190000ef38783b */ /* 0x000e6e0000004200 */
[-C--:B------:R-:W-:Y:S08]  /*8ee0*/  HMMA.16816.F32 R20, R40, R64.reuse, R20 ;  /* 0x000000402814723c */ /* 0x080ff00000001814 */
[C---:B------:R-:W-:Y:S01]  /*8ef0*/  HMMA.16816.F32 R148, R44.reuse, R64, R148 ;  /* 0x000000402c94723c */ /* 0x040fe20000001894 */
[----:B------:R2:W4:Y:S07]  /*8f00*/  MUFU.EX2 R64, R161 ;  /* 0x000000a100407308 */ /* 0x00052e0000000800 */
[-C--:B------:R-:W-:Y:S03]  /*8f10*/  HMMA.16816.F32 R152, R44, R66.reuse, R152 ;  /* 0x000000422c98723c */ /* 0x080fe60000001898 */
[----:B------:R1:W-:Y:S05]  /*8f20*/  MUFU.EX2 R65, R162 ;  /* 0x000000a200417308 */ /* 0x0003ea0000000800 */
[C---:B------:R-:W-:Y:S05]  /*8f30*/  HMMA.16816.F32 R156, R40.reuse, R66, R156 ;  /* 0x00000042289c723c */ /* 0x040fea000000189c */
[----:B------:R3:W3:Y:S02]  /*8f40*/  MUFU.EX2 R66, R160 ;  /* 0x000000a000427308 */ /* 0x0006e40000000800 */
[----:B------:R-:W-:Y:S01]  /*8f50*/  MOV R67, R163 ;  /* 0x000000a300437202 */ /* 0x000fe20000000f00 */
[-C--:B-----5:R-:W-:Y:S04]  /*8f60*/  HMMA.16816.F32 R24, R40, R52.reuse, R24 ;  /* 0x000000342818723c */ /* 0x0a0fe80000001818 */
[----:B--2---:R-:W-:Y:S02]  /*8f70*/  F2FP.PACK_AB R161, R200, R199 ;  /* 0x000000c7c8a1723e */ /* 0x004fe400000000ff */
[----:B------:R-:W-:Y:S02]  /*8f80*/  F2FP.PACK_AB R163, R226, R225 ;  /* 0x000000e1e2a3723e */ /* 0x000fe400000000ff */
[C---:B------:R-:W-:Y:S04]  /*8f90*/  HMMA.16816.F32 R32, R44.reuse, R52, R32 ;  /* 0x000000342c20723c */ /* 0x040fe80000001820 */
[----:B-1----:R-:W-:Y:S02]  /*8fa0*/  F2FP.PACK_AB R162, R224, R223 ;  /* 0x000000dfe0a2723e */ /* 0x002fe400000000ff */
[----:B----4-:R-:W-:Y:S02]  /*8fb0*/  F2FP.PACK_AB R166, R64, R67 ;  /* 0x0000004340a6723e */ /* 0x010fe400000000ff */
[-C--:B------:R-:W-:Y:S01]  /*8fc0*/  HMMA.16816.F32 R36, R44, R54.reuse, R36 ;  /* 0x000000362c24723c */ /* 0x080fe20000001824 */
[----:B------:R-:W-:Y:S03]  /*8fd0*/  LDSM.16.MT88.4 R44, [R240+0x3900] ;  /* 0x00390000f02c783b */ /* 0x000fe60000004200 */
[----:B---3--:R-:W-:Y:S02]  /*8fe0*/  F2FP.PACK_AB R160, R198, R197 ;  /* 0x000000c5c6a0723e */ /* 0x008fe400000000ff */
[----:B------:R-:W-:Y:S02]  /*8ff0*/  F2FP.PACK_AB R167, R66, R65 ;  /* 0x0000004142a7723e */ /* 0x000fe400000000ff */
[----:B------:R-:W-:Y:S01]  /*9000*/  HMMA.16816.F32 R28, R40, R54, R28 ;  /* 0x00000036281c723c */ /* 0x000fe2000000181c */
[----:B------:R-:W1:Y:S07]  /*9010*/  LDSM.16.MT88.4 R40, [R246+0x3900] ;  /* 0x00390000f628783b */ /* 0x000e6e0000004200 */
[-C--:B------:R-:W-:Y:S01]  /*9020*/  HMMA.16816.F32 R192, R160, R180.reuse, R4 ;  /* 0x000000b4a0c0723c */ /* 0x080fe20000001804 */
[----:B------:R-:W2:Y:S07]  /*9030*/  LDSM.16.MT88.4 R52, [R239+0x3900] ;  /* 0x00390000ef34783b */ /* 0x000eae0000004200 */
[C---:B------:R-:W-:Y:S01]  /*9040*/  HMMA.16816.F32 R188, R164.reuse, R180, R8 ;  /* 0x000000b4a4bc723c */ /* 0x040fe20000001808 */
[----:B------:R-:W3:Y:S06]  /*9050*/  LDSM.16.MT88.4 R4, [R238+0x3900] ;  /* 0x00390000ee04783b */ /* 0x000eec0000004200 */
[----:B------:R-:W-:Y:S02]  /*9060*/  MOV R11, R184 ;  /* 0x000000b8000b7202 */ /* 0x000fe40000000f00 */
[----:B------:R-:W-:Y:S03]  /*9070*/  MOV R10, R185 ;  /* 0x000000b9000a7202 */ /* 0x000fe60000000f00 */
[----:B------:R-:W-:Y:S02]  /*9080*/  MOV R9, R187 ;  /* 0x000000bb00097202 */ /* 0x000fe40000000f00 */
[----:B------:R-:W-:Y:S02]  /*9090*/  MOV R8, R186 ;  /* 0x000000ba00087202 */ /* 0x000fe40000000f00 */
[-C--:B------:R-:W-:Y:S07]  /*90a0*/  HMMA.16816.F32 R184, R164, R182.reuse, R12 ;  /* 0x000000b6a4b8723c */ /* 0x080fee000000180c */
[----:B------:R-:W-:Y:S01]  /*90b0*/  MOV R12, R175 ;  /* 0x000000af000c7202 */ /* 0x000fe20000000f00 */
[C---:B------:R-:W-:Y:S04]  /*90c0*/  HMMA.16816.F32 R180, R160.reuse, R182, R16 ;  /* 0x000000b6a0b4723c */ /* 0x040fe80000001810 */
[----:B------:R-:W-:Y:S01]  /*90d0*/  MOV R15, R178 ;  /* 0x000000b2000f7202 */ /* 0x000fe20000000f00 */
[----:B------:R-:W-:Y:S01]  /*90e0*/  FADD.FTZ R213, R12, R213 ;  /* 0x000000d50cd57221 */ /* 0x000fe20000010000 */
[----:B------:R-:W-:Y:S02]  /*90f0*/  MOV R14, R177 ;  /* 0x000000b1000e7202 */ /* 0x000fe40000000f00 */
[-C--:B------:R-:W-:Y:S04]  /*9100*/  HMMA.16816.F32 R68, R160, R48.reuse, R68 ;  /* 0x00000030a044723c */ /* 0x080fe80000001844 */
[----:B------:R-:W-:Y:S01]  /*9110*/  MOV R13, R176 ;  /* 0x000000b0000d7202 */ /* 0x000fe20000000f00 */
[----:B------:R-:W-:Y:S02]  /*9120*/  FADD.FTZ R209, R14, R209 ;  /* 0x000000d10ed17221 */ /* 0x000fe40000010000 */
[----:B------:R-:W-:Y:S01]  /*9130*/  FADD.FTZ R211, R15, R211 ;  /* 0x000000d30fd37221 */ /* 0x000fe20000010000 */
        /* <DEDUP_REMOVED lines=10> */
[-C--:B------:R-:W-:Y:S04]  /*91e0*/  HMMA.16816.F32 R84, R160, R56.reuse, R84 ;  /* 0x00000038a054723c */ /* 0x080fe80000001854 */
[----:B------:R-:W-:Y:S01]  /*91f0*/  FADD.FTZ R209, R198, R209 ;  /* 0x000000d1c6d17221 */ /* 0x000fe20000010000 */
[----:B------:R-:W-:Y:S01]  /*9200*/  MOV R198, R2 ;  /* 0x0000000200c67202 */ /* 0x000fe20000000f00 */
[----:B------:R-:W-:Y:S02]  /*9210*/  FADD.FTZ R211, R231, R211 ;  /* 0x000000d3e7d37221 */ /* 0x000fe40000010000 */
[C---:B------:R-:W-:Y:S04]  /*9220*/  HMMA.16816.F32 R88, R164.reuse, R56, R88 ;  /* 0x00000038a458723c */ /* 0x040fe80000001858 */
[----:B------:R-:W-:Y:S02]  /*9230*/  FADD.FTZ R209, R223, R209 ;  /* 0x000000d1dfd17221 */ /* 0x000fe40000010000 */
[----:B------:R-:W-:Y:S01]  /*9240*/  FADD.FTZ R211, R199, R211 ;  /* 0x000000d3c7d37221 */ /* 0x000fe20000010000 */
[----:B------:R-:W-:Y:S01]  /*9250*/  MOV R199, R196 ;  /* 0x000000c400c77202 */ /* 0x000fe20000000f00 */
[-C--:B------:R-:W-:Y:S04]  /*9260*/  HMMA.16816.F32 R92, R164, R58.reuse, R92 ;  /* 0x0000003aa45c723c */ /* 0x080fe8000000185c */
[----:B------:R-:W-:Y:S01]  /*9270*/  FADD.FTZ R211, R200, R211 ;  /* 0x000000d3c8d37221 */ /* 0x000fe20000010000 */
[----:B------:R-:W-:Y:S01]  /*9280*/  MOV R200, R3 ;  /* 0x0000000300c87202 */ /* 0x000fe20000000f00 */
        /* <DEDUP_REMOVED lines=14> */
[----:B------:R-:W-:Y:S04]  /*9370*/  FADD.FTZ R213, R227, R213 ;  /* 0x000000d5e3d57221 */ /* 0x000fe80000010000 */
[-C--:B-1----:R-:W-:Y:S04]  /*9380*/  HMMA.16816.F32 R116, R160, R40.reuse, R116 ;  /* 0x00000028a074723c */ /* 0x082fe80000001874 */
[----:B------:R-:W-:Y:S04]  /*9390*/  FADD.FTZ R213, R228, R213 ;  /* 0x000000d5e4d57221 */ /* 0x000fe80000010000 */
[C---:B------:R-:W-:Y:S04]  /*93a0*/  HMMA.16816.F32 R120, R164.reuse, R40, R120 ;  /* 0x00000028a478723c */ /* 0x040fe80000001878 */
[----:B------:R-:W-:Y:S04]  /*93b0*/  FADD.FTZ R213, R67, R213 ;  /* 0x000000d543d57221 */ /* 0x000fe80000010000 */
        /* <DEDUP_REMOVED lines=11> */
[C---:B------:R-:W-:Y:S07]  /*9470*/  HMMA.16816.F32 R168, R164.reuse, R4, R32 ;  /* 0x00000004a4a8723c */ /* 0x040fee0000001820 */
[----:B------:R-:W-:Y:S01]  /*9480*/  FADD.FTZ R4, R224, R209 ;  /* 0x000000d1e0047221 */ /* 0x000fe20000010000 */
[-C--:B------:R-:W-:Y:S04]  /*9490*/  HMMA.16816.F32 R164, R164, R6.reuse, R36 ;  /* 0x00000006a4a4723c */ /* 0x080fe80000001824 */
[----:B------:R1:W-:Y:S01]  /*94a0*/  STL [R1+0x20], R4 ;  /* 0x0000200401007387 */ /* 0x0003e20000100800 */
[----:B------:R-:W-:Y:S03]  /*94b0*/  FADD.FTZ R5, R64, R213 ;  /* 0x000000d540057221 */ /* 0x000fe60000010000 */
[----:B------:R-:W-:Y:S07]  /*94c0*/  HMMA.16816.F32 R160, R160, R6, R28 ;  /* 0x00000006a0a0723c */ /* 0x000fee000000181c */
[----:B------:R-:W-:Y:S05]  /*94d0*/  FADD.FTZ R6, R226, R211 ;  /* 0x000000d3e2067221 */ /* 0x000fea0000010000 */
[----:B------:R2:W-:Y:S04]  /*94e0*/  STL [R1+0x1c], R6 ;  /* 0x00001c0601007387 */ /* 0x0005e80000100800 */
[----:B------:R2:W-:Y:S01]  /*94f0*/  STL [R1+0x18], R5 ;  /* 0x0000180501007387 */ /* 0x0005e20000100800 */
[----:B-1----:R-:W-:Y:S05]  /*9500*/  FADD.FTZ R4, R66, R201 ;  /* 0x000000c942047221 */ /* 0x002fea0000010000 */
[----:B------:R2:W-:Y:S02]  /*9510*/  STL [R1+0x14], R4 ;  /* 0x0000140401007387 */ /* 0x0005e40000100800 */
[----:B--2---:R-:W-:-:S05]  /*9520*/  @P2 BRA `(.L_x_1937) ;  /* 0xffffc88000002947 */ /* 0x004fca000383ffff */
.L_x_1936:
[----:B--2---:R-:W2:Y:S04]  /*9530*/  LDL.LU R4, [R1+0x20] ;  /* 0x0000200001047983 */ /* 0x004ea80000300800 */
[----:B------:R-:W3:Y:S04]  /*9540*/  LDL.LU R6, [R1+0x1c] ;  /* 0x00001c0001067983 */ /* 0x000ee80000300800 */
[----:B------:R-:W4:Y:S04]  /*9550*/  LDL.LU R11, [R1+0x18] ;  /* 0x00001800010b7983 */ /* 0x000f280000300800 */
[----:B------:R-:W5:Y:S01]  /*9560*/  LDL.LU R8, [R1+0x14] ;  /* 0x0000140001087983 */ /* 0x000f620000300800 */
[----:B------:R-:W-:-:S03]  /*9570*/  PLOP3.LUT P4, PT, PT, PT, PT, 0x8, 0x0 ;  /* 0x000000000000781c */ /* 0x000fc60003f8e170 */
[----:B--2---:R-:W1:Y:S04]  /*9580*/  SHFL.BFLY PT, R7, R4, 0x2, 0x1f ;  /* 0x0c401f0004077f89 */ /* 0x004e6800000e0000 */
[----:B---3--:R-:W2:Y:S04]  /*9590*/  SHFL.BFLY PT, R9, R6, 0x2, 0x1f ;  /* 0x0c401f0006097f89 */ /* 0x008ea800000e0000 */
[----:B----4-:R-:W3:Y:S04]  /*95a0*/  SHFL.BFLY PT, R5, R11, 0x2, 0x1f ;  /* 0x0c401f000b057f89 */ /* 0x010ee800000e0000 */
[----:B-----5:R-:W4:Y:S01]  /*95b0*/  SHFL.BFLY PT, R10, R8, 0x2, 0x1f ;  /* 0x0c401f00080a7f89 */ /* 0x020f2200000e0000 */
[----:B-1----:R-:W-:-:S02]  /*95c0*/  FADD.FTZ R7, R7, R4 ;  /* 0x0000000407077221 */ /* 0x002fc40000010000 */
[----:B--2---:R-:W-:-:S03]  /*95d0*/  FADD.FTZ R9, R9, R6 ;  /* 0x0000000609097221 */ /* 0x004fc60000010000 */
[----:B------:R-:W1:Y:S01]  /*95e0*/  SHFL.BFLY PT, R4, R7, 0x1, 0x1f ;  /* 0x0c201f0007047f89 */ /* 0x000e6200000e0000 */
[----:B---3--:R-:W-:-:S03]  /*95f0*/  FADD.FTZ R5, R5, R11 ;  /* 0x0000000b05057221 */ /* 0x008fc60000010000 */
[----:B------:R-:W2:Y:S01]  /*9600*/  SHFL.BFLY PT, R6, R9, 0x1, 0x1f ;  /* 0x0c201f0009067f89 */ /* 0x000ea200000e0000 */
[----:B----4-:R-:W-:-:S03]  /*9610*/  FADD.FTZ R10, R10, R8 ;  /* 0x000000080a0a7221 */ /* 0x010fc60000010000 */
[----:B------:R-:W3:Y:S01]  /*9620*/  SHFL.BFLY PT, R11, R5, 0x1, 0x1f ;  /* 0x0c201f00050b7f89 */ /* 0x000ee200000e0000 */
[----:B------:R-:W-:Y:S01]  /*9630*/  MOV R8, RZ ;  /* 0x000000ff00087202 */ /* 0x000fe20000000f00 */
[----:B-1----:R-:W-:Y:S02]  /*9640*/  FADD.FTZ R7, R7, R4 ;  /* 0x0000000407077221 */ /* 0x002fe40000010000 */
[----:B------:R-:W1:Y:S01]  /*9650*/  SHFL.BFLY PT, R4, R10, 0x1, 0x1f ;  /* 0x0c201f000a047f89 */ /* 0x000e6200000e0000 */
[----:B--2---:R-:W-:Y:S02]  /*9660*/  FADD.FTZ R6, R9, R6 ;  /* 0x0000000609067221 */ /* 0x004fe40000010000 */
[----:B------:R-:W-:Y:S02]  /*9670*/  FSETP.NE.FTZ.AND P3, PT, R7, RZ, PT ;  /* 0x000000ff0700720b */ /* 0x000fe40003f75000 */
[----:B------:R-:W-:Y:S01]  /*9680*/  MOV R9, RZ ;  /* 0x000000ff00097202 */ /* 0x000fe20000000f00 */
[----:B---3--:R-:W-:Y:S01]  /*9690*/  FADD.FTZ R5, R5, R11 ;  /* 0x0000000b05057221 */ /* 0x008fe20000010000 */
[----:B------:R-:W-:-:S04]  /*96a0*/  FSETP.NE.FTZ.AND P2, PT, R6, RZ, PT ;  /* 0x000000ff0600720b */ /* 0x000fc80003f55000 */
[----:B------:R-:W-:-:S05]  /*96b0*/  FSETP.NE.FTZ.AND P1, PT, R5, RZ, PT ;  /* 0x000000ff0500720b */ /* 0x000fca0003f35000 */
[----:B------:R-:W2:Y:S01]  /*96c0*/  @P3 MUFU.RCP R8, R7 ;  /* 0x0000000700083308 */ /* 0x000ea20000001000 */
[----:B------:R-:W-:-:S03]  /*96d0*/  @P3 MOV R14, 0x3f317218 ;  /* 0x3f317218000e3802 */ /* 0x000fc60000000f00 */
[----:B------:R-:W-:Y:S02]  /*96e0*/  @P2 MOV R13, 0x3f317218 ;  /* 0x3f317218000d2802 */ /* 0x000fe40000000f00 */
[----:B------:R-:W-:Y:S02]  /*96f0*/  @P3 FMUL.FTZ R14, R14, c[0x0][0x2d0] ;  /* 0x0000b4000e0e3a20 */ /* 0x000fe40000410000 */
[----:B-1----:R-:W-:Y:S01]  /*9700*/  FADD.FTZ R4, R4, R10 ;  /* 0x0000000a04047221 */ /* 0x002fe20000010000 */
[----:B------:R-:W-:Y:S01]  /*9710*/  MOV R10, RZ ;  /* 0x000000ff000a7202 */ /* 0x000fe20000000f00 */
[----:B------:R-:W-:Y:S01]  /*9720*/  @P2 MUFU.RCP R9, R6 ;  /* 0x0000000600092308 */ /* 0x000fe20000001000 */
[----:B------:R-:W-:Y:S01]  /*9730*/  @P1 MOV R12, 0x3f317218 ;  /* 0x3f317218000c1802 */ /* 0x000fe20000000f00 */
[----:B------:R-:W-:Y:S01]  /*9740*/  @P2 FMUL.FTZ R13, R13, c[0x0][0x2d0] ;  /* 0x0000b4000d0d2a20 */ /* 0x000fe20000410000 */
[----:B------:R-:W-:Y:S01]  /*9750*/  FSETP.NE.FTZ.AND P0, PT, R4, RZ, PT ;  /* 0x000000ff0400720b */ /* 0x000fe20003f15000 */
[----:B--2---:R-:W-:-:S04]  /*9760*/  FMUL.FTZ R192, R8, R192 ;  /* 0x000000c008c07220 */ /* 0x004fc80000410000 */
[----:B------:R-:W1:Y:S01]  /*9770*/  @P1 MUFU.RCP R10, R5 ;  /* 0x00000005000a1308 */ /* 0x000e620000001000 */
[C---:B------:R-:W-:Y:S02]  /*9780*/  FMUL.FTZ R193, R8.reuse, R193 ;  /* 0x000000c108c17220 */ /* 0x040fe40000410000 */
[C---:B------:R-:W-:Y:S02]  /*9790*/  FMUL.FTZ R180, R8.reuse, R180 ;  /* 0x000000b408b47220 */ /* 0x040fe40000410000 */
[C---:B------:R-:W-:Y:S02]  /*97a0*/  FMUL.FTZ R181, R8.reuse, R181 ;  /* 0x000000b508b57220 */ /* 0x040fe40000410000 */
[C---:B------:R-:W-:Y:S01]  /*97b0*/  FMUL.FTZ R68, R8.reuse, R68 ;  /* 0x0000004408447220 */ /* 0x040fe20000410000 */
[----:B------:R-:W2:Y:S01]  /*97c0*/  @P3 MUFU.LG2 R7, R7 ;  /* 0x0000000700073308 */ /* 0x000ea20000000c00 */
[C---:B------:R-:W-:Y:S01]  /*97d0*/  FMUL.FTZ R69, R8.reuse, R69 ;  /* 0x0000004508457220 */ /* 0x040fe20000410000 */
[----:B------:R-:W-:Y:S01]  /*97e0*/  @P0 MOV R11, 0x3f317218 ;  /* 0x3f317218000b0802 */ /* 0x000fe20000000f00 */
[----:B------:R-:W-:-:S02]  /*97f0*/  FMUL.FTZ R80, R8, R80 ;  /* 0x0000005008507220 */ /* 0x000fc40000410000 */
[C---:B------:R-:W-:Y:S02]  /*9800*/  FMUL.FTZ R81, R8.reuse, R81 ;  /* 0x0000005108517220 */ /* 0x040fe40000410000 */
[C---:B------:R-:W-:Y:S01]  /*9810*/  FMUL.FTZ R84, R8.reuse, R84 ;  /* 0x0000005408547220 */ /* 0x040fe20000410000 */
[----:B------:R-:W3:Y:S01]  /*9820*/  @P2 MUFU.LG2 R6, R6 ;  /* 0x0000000600062308 */ /* 0x000ee20000000c00 */
[C---:B------:R-:W-:Y:S02]  /*9830*/  FMUL.FTZ R85, R8.reuse, R85 ;  /* 0x0000005508557220 */ /* 0x040fe40000410000 */
[C---:B------:R-:W-:Y:S02]  /*9840*/  FMUL.FTZ R96, R8.reuse, R96 ;  /* 0x0000006008607220 */ /* 0x040fe40000410000 */
[C---:B------:R-:W-:Y:S02]  /*9850*/  FMUL.FTZ R97, R8.reuse, R97 ;  /* 0x0000006108617220 */ /* 0x040fe40000410000 */
[C---:B------:R-:W-:Y:S01]  /*9860*/  FMUL.FTZ R100, R8.reuse, R100 ;  /* 0x0000006408647220 */ /* 0x040fe20000410000 */
[----:B------:R-:W4:Y:S01]  /*9870*/  @P0 MUFU.LG2 R15, R4 ;  /* 0x00000004000f0308 */ /* 0x000f220000000c00 */
        /* <DEDUP_REMOVED lines=20> */
[----:B-1----:R-:W-:-:S02]  /*99c0*/  FMUL.FTZ R188, R10, R188 ;  /* 0x000000bc0abc7220 */ /* 0x002fc40000410000 */
[C---:B------:R-:W-:Y:S02]  /*99d0*/  FMUL.FTZ R189, R10.reuse, R189 ;  /* 0x000000bd0abd7220 */ /* 0x040fe40000410000 */
[C---:B------:R-:W-:Y:S01]  /*99e0*/  FMUL.FTZ R184, R10.reuse, R184 ;  /* 0x000000b80ab87220 */ /* 0x040fe20000410000 */
[----:B------:R1:W-:Y:S01]  /*99f0*/  @P0 MUFU.RCP R8, R4 ;  /* 0x0000000400080308 */ /* 0x0003e20000001000 */
[C---:B------:R-:W-:Y:S02]  /*9a00*/  FMUL.FTZ R185, R10.reuse, R185 ;  /* 0x000000b90ab97220 */ /* 0x040fe40000410000 */
[C---:B------:R-:W-:Y:S02]  /*9a10*/  FMUL.FTZ R72, R10.reuse, R72 ;  /* 0x000000480a487220 */ /* 0x040fe40000410000 */
[C---:B------:R-:W-:Y:S02]  /*9a20*/  FMUL.FTZ R73, R10.reuse, R73 ;  /* 0x000000490a497220 */ /* 0x040fe40000410000 */
[----:B------:R-:W-:-:S02]  /*9a30*/  FMUL.FTZ R76, R10, R76 ;  /* 0x0000004c0a4c7220 */ /* 0x000fc40000410000 */
[C---:B------:R-:W-:Y:S02]  /*9a40*/  FMUL.FTZ R77, R10.reuse, R77 ;  /* 0x0000004d0a4d7220 */ /* 0x040fe40000410000 */
[C---:B------:R-:W-:Y:S02]  /*9a50*/  FMUL.FTZ R88, R10.reuse, R88 ;  /* 0x000000580a587220 */ /* 0x040fe40000410000 */
[C---:B------:R-:W-:Y:S02]  /*9a60*/  FMUL.FTZ R89, R10.reuse, R89 ;  /* 0x000000590a597220 */ /* 0x040fe40000410000 */
[C---:B------:R-:W-:Y:S01]  /*9a70*/  FMUL.FTZ R92, R10.reuse, R92 ;  /* 0x0000005c0a5c7220 */ /* 0x040fe20000410000 */
[----:B-1----:R-:W-:Y:S01]  /*9a80*/  MOV R4, 0xff800000 ;  /* 0xff80000000047802 */ /* 0x002fe20000000f00 */
        /* <DEDUP_REMOVED lines=23> */
[----:B---3--:R-:W-:Y:S02]  /*9c00*/  @P2 FMUL.FTZ R6, R6, 0.69314718246459960938 ;  /* 0x3f31721806062820 */ /* 0x008fe40000410000 */
[----:B------:R-:W-:Y:S02]  /*9c10*/  @P1 FMUL.FTZ R12, R12, c[0x0][0x2d0] ;  /* 0x0000b4000c0c1a20 */ /* 0x000fe40000410000 */
[----:B----4-:R-:W-:Y:S02]  /*9c20*/  @P0 FMUL.FTZ R15, R15, 0.69314718246459960938 ;  /* 0x3f3172180f0f0820 */ /* 0x010fe40000410000 */
[----:B------:R-:W-:-:S02]  /*9c30*/  @P0 FMUL.FTZ R11, R11, c[0x0][0x2d0] ;  /* 0x0000b4000b0b0a20 */ /* 0x000fc40000410000 */
[C---:B------:R-:W-:Y:S02]  /*9c40*/  FMUL.FTZ R194, R9.reuse, R194 ;  /* 0x000000c209c27220 */ /* 0x040fe40000410000 */
[C---:B------:R-:W-:Y:S02]  /*9c50*/  FMUL.FTZ R195, R9.reuse, R195 ;  /* 0x000000c309c37220 */ /* 0x040fe40000410000 */
[C---:B------:R-:W-:Y:S01]  /*9c60*/  FMUL.FTZ R182, R9.reuse, R182 ;  /* 0x000000b609b67220 */ /* 0x040fe20000410000 */
[----:B-1----:R-:W-:Y:S01]  /*9c70*/  MOV R5, 0xff800000 ;  /* 0xff80000000057802 */ /* 0x002fe20000000f00 */
[----:B-----5:R-:W-:Y:S02]  /*9c80*/  @P1 FMUL.FTZ R10, R10, 0.69314718246459960938 ;  /* 0x3f3172180a0a1820 */ /* 0x020fe40000410000 */
        /* <DEDUP_REMOVED lines=29> */
[----:B------:R-:W-:Y:S01]  /*9e60*/  MOV R9, 0xff800000 ;  /* 0xff80000000097802 */ /* 0x000fe20000000f00 */
        /* <DEDUP_REMOVED lines=31> */
[----:B------:R-:W-:Y:S01]  /*a060*/  FMUL.FTZ R167, R8, R167 ;  /* 0x000000a708a77220 */ /* 0x000fe20000410000 */
[----:B------:R-:W-:Y:S01]  /*a070*/  MOV R8, 0xff800000 ;  /* 0xff80000000087802 */ /* 0x000fe20000000f00 */
[----:B------:R-:W-:-:S02]  /*a080*/  @P3 FFMA.FTZ R4, R14, R196, R7 ;  /* 0x000000c40e043223 */ /* 0x000fc40000010007 */
[----:B------:R-:W-:Y:S02]  /*a090*/  @P2 FFMA.FTZ R5, R13, R3, R6 ;  /* 0x000000030d052223 */ /* 0x000fe40000010006 */
[----:B------:R-:W-:Y:S02]  /*a0a0*/  @P1 FFMA.FTZ R8, R12, R2, R10 ;  /* 0x000000020c081223 */ /* 0x000fe4000001000a */
[----:B------:R-:W-:Y:S02]  /*a0b0*/  @P0 FFMA.FTZ R9, R11, R0, R15 ;  /* 0x000000000b090223 */ /* 0x000fe4000001000f */
.L_x_1920:
[----:B------:R-:W-:Y:S05]  /*a0c0*/  @P4 BRA `(.L_x_1940) ;  /* 0x0000209000004947 */ /* 0x000fea0003800000 */
[----:B------:R-:W1:Y:S01]  /*a0d0*/  S2R R7, SR_TID.X ;  /* 0x0000000000077919 */ /* 0x000e620000002100 */
[----:B------:R-:W-:Y:S01]  /*a0e0*/  IMAD R16, RZ, RZ, -UR10 ;  /* 0x8000000aff107e24 */ /* 0x000fe2000f8e02ff */
[----:B------:R-:W-:Y:S01]  /*a0f0*/  USHF.R.S32.HI UR6, URZ, 0x1f, UR10 ;  /* 0x0000001f3f067899 */ /* 0x000fe2000801140a */
[----:B------:R-:W-:Y:S01]  /*a100*/  IMAD.MOV.U32 R13, RZ, RZ, c[0x0][0x4e8] ;  /* 0x00013a00ff0d7624 */ /* 0x000fe200078e00ff */
[----:B------:R-:W3:Y:S01]  /*a110*/  S2R R0, SR_CTAID.Y ;  /* 0x0000000000007919 */ /* 0x000ee20000002600 */
[----:B------:R-:W-:Y:S01]  /*a120*/  ULDC.64 UR4, c[0x0][0x4d0] ;  /* 0x0001340000047ab9 */ /* 0x000fe20000000a00 */
[----:B------:R-:W-:Y:S01]  /*a130*/  BSSY B0, `(.L_x_1941) ;  /* 0x00000dc000007945 */ /* 0x000fe20003800000 */
[----:B------:R-:W-:Y:S01]  /*a140*/  UIMAD UR7, UR6, UR4, URZ ;  /* 0x00000004060772a4 */ /* 0x000fe2000f8e023f */
[----:B------:R-:W4:Y:S01]  /*a150*/  S2R R20, SR_CTAID.Z ;  /* 0x0000000000147919 */ /* 0x000f220000002700 */
[----:B--2---:R-:W-:-:S03]  /*a160*/  UIMAD.WIDE.U32 UR8, UR10, UR4, URZ ;  /* 0x000000040a0872a5 */ /* 0x004fc6000f8e003f */
[----:B------:R-:W-:Y:S01]  /*a170*/  BAR.SYNC.DEFER_BLOCKING 0x1, 0x80 ;  /* 0x0042000000007b1d */ /* 0x000fe20000010000 */
[----:B------:R-:W-:Y:S01]  /*a180*/  UIMAD UR5, UR10, UR5, UR7 ;  /* 0x000000050a0572a4 */ /* 0x000fe2000f8e0207 */
[C---:B------:R-:W-:Y:S01]  /*a190*/  ISETP.NE.AND P0, PT, R13.reuse, 0x1, PT ;  /* 0x000000010d00780c */ /* 0x040fe20003f05270 */
[----:B------:R-:W-:Y:S02]  /*a1a0*/  IMAD.U32 R23, RZ, RZ, UR9 ;  /* 0x00000009ff177e24 */ /* 0x000fe4000f8e00ff */
[----:B------:R-:W-:Y:S01]  /*a1b0*/  UIADD3 UR5, UR9, UR5, URZ ;  /* 0x0000000509057290 */ /* 0x000fe2000fffe03f */
[----:B------:R-:W2:Y:S01]  /*a1c0*/  S2R R12, SR_CTAID.X ;  /* 0x00000000000c7919 */ /* 0x000ea20000002500 */
[----:B------:R-:W-:Y:S02]  /*a1d0*/  IMAD.U32 R22, RZ, RZ, UR8 ;  /* 0x00000008ff167e24 */ /* 0x000fe4000f8e00ff */
[----:B------:R-:W-:Y:S02]  /*a1e0*/  IMAD R13, R13, c[0x0][0x388], RZ ;  /* 0x0000e2000d0d7a24 */ /* 0x000fe400078e02ff */
[----:B------:R-:W-:Y:S01]  /*a1f0*/  IMAD.U32 R23, RZ, RZ, UR5 ;  /* 0x00000005ff177e24 */ /* 0x000fe2000f8e00ff */
[----:B-1----:R-:W-:Y:S01]  /*a200*/  SHF.R.S32.HI R3, RZ, 0x1f, R7 ;  /* 0x0000001fff037819 */ /* 0x002fe20000011407 */
[----:B------:R-:W-:-:S02]  /*a210*/  ULDC.64 UR4, c[0x0][0x438] ;  /* 0x00010e0000047ab9 */ /* 0x000fc40000000a00 */
[----:B------:R-:W-:Y:S01]  /*a220*/  UIMAD UR6, UR6, UR4, URZ ;  /* 0x00000004060672a4 */ /* 0x000fe2000f8e023f */
[CC--:B------:R-:W-:Y:S01]  /*a230*/  LEA.HI R6, R3.reuse, R7.reuse, RZ, 0x2 ;  /* 0x0000000703067211 */ /* 0x0c0fe200078f10ff */
[----:B---3--:R-:W-:Y:S01]  /*a240*/  IMAD R16, R16, c[0x0][0x550], R0 ;  /* 0x0001540010107a24 */ /* 0x008fe200078e0200 */
[-C--:B------:R-:W-:Y:S01]  /*a250*/  LEA.HI R3, R3, R7.reuse, RZ, 0x5 ;  /* 0x0000000703037211 */ /* 0x080fe200078f28ff */
[----:B------:R-:W-:Y:S01]  /*a260*/  UIMAD.WIDE.U32 UR8, UR10, UR4, URZ ;  /* 0x000000040a0872a5 */ /* 0x000fe2000f8e003f */
[----:B------:R-:W-:Y:S01]  /*a270*/  LOP3.LUT R6, R6, 0xfffffffc, RZ, 0xc0, !PT ;  /* 0xfffffffc06067812 */ /* 0x000fe200078ec0ff */
[----:B------:R-:W-:Y:S01]  /*a280*/  UIMAD UR4, UR10, UR5, UR6 ;  /* 0x000000050a0472a4 */ /* 0x000fe2000f8e0206 */
[----:B------:R-:W-:Y:S01]  /*a290*/  LOP3.LUT R2, R3, 0xffffffe0, RZ, 0xc0, !PT ;  /* 0xffffffe003027812 */ /* 0x000fe200078ec0ff */
[----:B----4-:R-:W-:Y:S01]  /*a2a0*/  IMAD.WIDE.U32 R22, R20, c[0x0][0x4d8], R22 ;  /* 0x0001360014167a25 */ /* 0x010fe200078e0016 */
[----:B------:R-:W-:Y:S01]  /*a2b0*/  IADD3 R6, -R6, R7, RZ ;  /* 0x0000000706067210 */ /* 0x000fe20007ffe1ff */
[----:B------:R-:W-:Y:S01]  /*a2c0*/  UIADD3 UR4, UR9, UR4, URZ ;  /* 0x0000000409047290 */ /* 0x000fe2000fffe03f */
[----:B------:R-:W-:Y:S01]  /*a2d0*/  MOV R18, UR8 ;  /* 0x0000000800127c02 */ /* 0x000fe20008000f00 */
[----:B------:R-:W-:Y:S01]  /*a2e0*/  IMAD.IADD R2, R7, 0x1, -R2 ;  /* 0x0000000107027824 */ /* 0x000fe200078e0a02 */
[----:B------:R-:W-:Y:S01]  /*a2f0*/  LEA.HI R0, R6, R6, RZ, 0x1 ;  /* 0x0000000606007211 */ /* 0x000fe200078f08ff */
[----:B------:R-:W-:Y:S01]  /*a300*/  IMAD.U32 R19, RZ, RZ, UR9 ;  /* 0x00000009ff137e24 */ /* 0x000fe2000f8e00ff */
[----:B------:R-:W-:Y:S01]  /*a310*/  SHF.R.S32.HI R7, RZ, 0x5, R3 ;  /* 0x00000005ff077819 */ /* 0x000fe20000011403 */
[----:B------:R-:W-:Y:S01]  /*a320*/  IMAD.U32 R11, RZ, RZ, UR4 ;  /* 0x00000004ff0b7e24 */ /* 0x000fe2000f8e00ff */
[----:B------:R-:W-:-:S02]  /*a330*/  LOP3.LUT R10, R0, 0x1ffffffe, RZ, 0xc0, !PT ;  /* 0x1ffffffe000a7812 */ /* 0x000fc400078ec0ff */
[----:B------:R-:W-:Y:S02]  /*a340*/  SHF.R.S32.HI R3, RZ, 0x1f, R3 ;  /* 0x0000001fff037819 */ /* 0x000fe40000011403 */
[----:B------:R-:W-:Y:S01]  /*a350*/  SHF.L.U32 R15, R0, 0x5, RZ ;  /* 0x00000005000f7819 */ /* 0x000fe200000006ff */
[----:B------:R-:W-:Y:S01]  /*a360*/  IMAD.IADD R6, R6, 0x1, -R10 ;  /* 0x0000000106067824 */ /* 0x000fe200078e0a0a */
[----:B------:R-:W-:Y:S02]  /*a370*/  LEA.HI R10, R3, R7, RZ, 0x2 ;  /* 0x00000007030a7211 */ /* 0x000fe400078f10ff */
[----:B------:R-:W-:Y:S02]  /*a380*/  SHF.R.S32.HI R0, RZ, 0x1f, R2 ;  /* 0x0000001fff007819 */ /* 0x000fe40000011402 */
[----:B------:R-:W-:Y:S02]  /*a390*/  LOP3.LUT R10, R10, 0xffffffc, RZ, 0xc0, !PT ;  /* 0x0ffffffc0a0a7812 */ /* 0x000fe400078ec0ff */
[----:B------:R-:W-:-:S02]  /*a3a0*/  LOP3.LUT R15, R15, 0xffffffc0, RZ, 0xc0, !PT ;  /* 0xffffffc00f0f7812 */ /* 0x000fc400078ec0ff */
[----:B------:R-:W-:Y:S01]  /*a3b0*/  LEA.HI R0, R0, R2, RZ, 0x2 ;  /* 0x0000000200007211 */ /* 0x000fe200078f10ff */
[----:B------:R-:W-:Y:S01]  /*a3c0*/  IMAD.IADD R10, R7, 0x1, -R10 ;  /* 0x00000001070a7824 */ /* 0x000fe200078e0a0a */
[----:B------:R-:W-:Y:S01]  /*a3d0*/  SHF.R.S32.HI R3, RZ, 0x1f, R20 ;  /* 0x0000001fff037819 */ /* 0x000fe20000011414 */
[----:B------:R-:W-:Y:S01]  /*a3e0*/  IMAD R15, R6, 0x8, R15 ;  /* 0x00000008060f7824 */ /* 0x000fe200078e020f */
[----:B------:R-:W-:Y:S02]  /*a3f0*/  SHF.R.S32.HI R6, RZ, 0x2, R0 ;  /* 0x00000002ff067819 */ /* 0x000fe40000011400 */
[----:B------:R-:W-:Y:S01]  /*a400*/  SHF.R.S32.HI R14, RZ, 0x1f, R16 ;  /* 0x0000001fff0e7819 */ /* 0x000fe20000011410 */
[C---:B------:R-:W-:Y:S01]  /*a410*/  IMAD R7, R3.reuse, c[0x0][0x4d8], RZ ;  /* 0x0001360003077a24 */ /* 0x040fe200078e02ff */
[----:B------:R-:W-:Y:S01]  /*a420*/  LEA R6, R10, R6, 0x4 ;  /* 0x000000060a067211 */ /* 0x000fe200078e20ff */
[----:B------:R-:W-:Y:S01]  /*a430*/  IMAD R3, R3, c[0x0][0x440], RZ ;  /* 0x0001100003037a24 */ /* 0x000fe200078e02ff */
[----:B------:R-:W-:Y:S01]  /*a440*/  LOP3.LUT P1, RZ, R2, 0x3, RZ, 0xc0, !PT ;  /* 0x0000000302ff7812 */ /* 0x000fe2000782c0ff */
[----:B------:R-:W-:Y:S01]  /*a450*/  IMAD.MOV.U32 R10, RZ, RZ, R18 ;  /* 0x000000ffff0a7224 */ /* 0x000fe200078e0012 */
[----:B------:R-:W-:Y:S01]  /*a460*/  IADD3 R15, R6, R15, RZ ;  /* 0x0000000f060f7210 */ /* 0x000fe20007ffe0ff */
[----:B------:R-:W-:Y:S01]  /*a470*/  IMAD R7, R20, c[0x0][0x4dc], R7 ;  /* 0x0001370014077a24 */ /* 0x000fe200078e0207 */
[----:B------:R-:W-:Y:S01]  /*a480*/  LOP3.LUT R0, R0, 0x7ffffffc, RZ, 0xc0, !PT ;  /* 0x7ffffffc00007812 */ /* 0x000fe200078ec0ff */
[----:B------:R-:W-:-:S02]  /*a490*/  IMAD R3, R20, c[0x0][0x444], R3 ;  /* 0x0001110014037a24 */ /* 0x000fc400078e0203 */
[----:B--2---:R-:W-:Y:S01]  /*a4a0*/  IMAD R15, R12, 0x80, R15 ;  /* 0x000000800c0f7824 */ /* 0x004fe200078e020f */
[----:B------:R-:W-:Y:S01]  /*a4b0*/  IADD3 R0, R2, -R0, RZ ;  /* 0x8000000002007210 */ /* 0x000fe20007ffe0ff */
[----:B------:R-:W-:-:S04]  /*a4c0*/  IMAD.WIDE.U32 R20, R20, c[0x0][0x440], R10 ;  /* 0x0001100014147a25 */ /* 0x000fc800078e000a */
[----:B------:R-:W-:-:S04]  /*a4d0*/  @P0 IMAD.HI.U32 R17, R15, c[0x0][0x4ec], RZ ;  /* 0x00013b000f110a27 */ /* 0x000fc800078e00ff */
[----:B------:R-:W-:-:S04]  /*a4e0*/  @P0 IMAD.HI.U32 R10, R15, c[0x0][0x4ec], RZ ;  /* 0x00013b000f0a0a27 */ /* 0x000fc800078e00ff */
[----:B------:R-:W-:Y:S01]  /*a4f0*/  IMAD.IADD R21, R21, 0x1, R3 ;  /* 0x0000000115157824 */ /* 0x000fe200078e0203 */
[----:B------:R-:W-:Y:S01]  /*a500*/  MOV R3, R15 ;  /* 0x0000000f00037202 */ /* 0x000fe20000000f00 */
[----:B------:R-:W-:Y:S01]  /*a510*/  IMAD.IADD R23, R23, 0x1, R7 ;  /* 0x0000000117177824 */ /* 0x000fe200078e0207 */
[----:B------:R-:W-:Y:S01]  /*a520*/  @P0 SHF.R.U32.HI R3, RZ, c[0x0][0x4f0], R17 ;  /* 0x00013c00ff030a19 */ /* 0x000fe20000011611 */
[----:B------:R-:W-:Y:S01]  /*a530*/  IMAD.MOV.U32 R7, RZ, RZ, R15 ;  /* 0x000000ffff077224 */ /* 0x000fe200078e000f */
[----:B------:R-:W-:Y:S01]  /*a540*/  @P0 SHF.R.U32.HI R7, RZ, c[0x0][0x4f0], R10 ;  /* 0x00013c00ff070a19 */ /* 0x000fe2000001160a */
[C---:B------:R-:W-:Y:S02]  /*a550*/  IMAD R11, R14.reuse, c[0x0][0x448], RZ ;  /* 0x000112000e0b7a24 */ /* 0x040fe400078e02ff */
[----:B------:R-:W-:Y:S01]  /*a560*/  IMAD R10, R14, c[0x0][0x4e0], RZ ;  /* 0x000138000e0a7a24 */ /* 0x000fe200078e02ff */
[----:B------:R-:W-:Y:S01]  /*a570*/  SHF.R.S32.HI R14, RZ, 0x1f, R7 ;  /* 0x0000001fff0e7819 */ /* 0x000fe20000011407 */
[----:B------:R-:W-:-:S02]  /*a580*/  IMAD.MOV R18, RZ, RZ, -R3 ;  /* 0x000000ffff127224 */ /* 0x000fc400078e0a03 */
[C---:B------:R-:W-:Y:S02]  /*a590*/  IMAD R11, R16.reuse, c[0x0][0x44c], R11 ;  /* 0x00011300100b7a24 */ /* 0x040fe400078e020b */
[----:B------:R-:W-:-:S04]  /*a5a0*/  IMAD.WIDE.U32 R20, R16, c[0x0][0x448], R20 ;  /* 0x0001120010147a25 */ /* 0x000fc800078e0014 */
[C---:B------:R-:W-:Y:S01]  /*a5b0*/  IMAD R10, R16.reuse, c[0x0][0x4e4], R10 ;  /* 0x00013900100a7a24 */ /* 0x040fe200078e020a */
[----:B------:R-:W-:Y:S01]  /*a5c0*/  IADD3 R21, R21, R11, RZ ;  /* 0x0000000b15157210 */ /* 0x000fe20007ffe0ff */
[----:B------:R-:W-:Y:S01]  /*a5d0*/  IMAD.WIDE.U32 R16, R16, c[0x0][0x4e0], R22 ;  /* 0x0001380010107a25 */ /* 0x000fe200078e0016 */
[----:B------:R-:W-:-:S03]  /*a5e0*/  SHF.R.S32.HI R11, RZ, 0x1f, R3 ;  /* 0x0000001fff0b7819 */ /* 0x000fc60000011403 */
[----:B------:R-:W-:Y:S01]  /*a5f0*/  IMAD R18, R18, c[0x0][0x4e8], R15 ;  /* 0x00013a0012127a24 */ /* 0x000fe200078e020f */
[----:B------:R-:W-:Y:S01]  /*a600*/  IADD3 R16, P0, R3, R16, RZ ;  /* 0x0000001003107210 */ /* 0x000fe20007f1e0ff */
[----:B------:R-:W-:Y:S02]  /*a610*/  IMAD R14, R14, c[0x0][0x430], RZ ;  /* 0x00010c000e0e7a24 */ /* 0x000fe400078e02ff */
[----:B------:R-:W-:Y:S01]  /*a620*/  IMAD R12, R12, 0x80, R6 ;  /* 0x000000800c0c7824 */ /* 0x000fe200078e0206 */
[----:B------:R-:W-:Y:S01]  /*a630*/  SHF.R.S32.HI R3, RZ, 0x1f, R18 ;  /* 0x0000001fff037819 */ /* 0x000fe20000011412 */
[----:B------:R-:W-:Y:S01]  /*a640*/  IMAD R14, R7, c[0x0][0x434], R14 ;  /* 0x00010d00070e7a24 */ /* 0x000fe200078e020e */
[----:B------:R-:W-:Y:S01]  /*a650*/  IADD3.X R17, R11, R17, R10, P0, !PT ;  /* 0x000000110b117210 */ /* 0x000fe200007fe40a */
[----:B------:R-:W-:Y:S01]  /*a660*/  IMAD.WIDE.U32 R10, R7, c[0x0][0x430], R20 ;  /* 0x00010c00070a7a25 */ /* 0x000fe200078e0014 */
[----:B------:R-:W-:-:S03]  /*a670*/  ISETP.GE.OR P4, PT, R12, R13, P1 ;  /* 0x0000000d0c00720c */ /* 0x000fc60000f86670 */
[----:B------:R-:W-:Y:S02]  /*a680*/  IMAD R3, R3, c[0x0][0x4c8], RZ ;  /* 0x0001320003037a24 */ /* 0x000fe400078e02ff */
[----:B------:R-:W-:Y:S02]  /*a690*/  IMAD.MOV R7, RZ, RZ, -R7 ;  /* 0x000000ffff077224 */ /* 0x000fe400078e0a07 */
[----:B------:R-:W-:-:S04]  /*a6a0*/  IMAD.WIDE.U32 R16, R18, c[0x0][0x4c8], R16 ;  /* 0x0001320012107a25 */ /* 0x000fc800078e0010 */
[----:B------:R-:W-:Y:S02]  /*a6b0*/  IMAD R3, R18, c[0x0][0x4cc], R3 ;  /* 0x0001330012037a24 */ /* 0x000fe400078e0203 */
[----:B------:R-:W-:Y:S02]  /*a6c0*/  IMAD R7, R7, c[0x0][0x4e8], R15 ;  /* 0x00013a0007077a24 */ /* 0x000fe400078e020f */
[----:B------:R-:W-:Y:S01]  /*a6d0*/  IMAD.IADD R11, R11, 0x1, R14 ;  /* 0x000000010b0b7824 */ /* 0x000fe200078e020e */
[C---:B------:R-:W-:Y:S02]  /*a6e0*/  LEA R14, P0, R16.reuse, c[0x0][0x4a8], 0x2 ;  /* 0x00012a00100e7a11 */ /* 0x040fe400078010ff */
[----:B------:R-:W-:Y:S01]  /*a6f0*/  IADD3 R15, R17, R3, RZ ;  /* 0x00000003110f7210 */ /* 0x000fe20007ffe0ff */
[----:B------:R-:W-:Y:S01]  /*a700*/  IMAD.WIDE.U32 R22, R7, c[0x0][0x428], R10 ;  /* 0x00010a0007167a25 */ /* 0x000fe200078e000a */
[----:B------:R-:W-:Y:S01]  /*a710*/  SHF.R.S32.HI R3, RZ, 0x1f, R7 ;  /* 0x0000001fff037819 */ /* 0x000fe20000011407 */
[----:B------:R-:W-:Y:S01]  /*a720*/  SHFL.IDX PT, R20, R14, RZ, 0x1c1f ;  /* 0x001c1fff0e147589 */ /* 0x000fe200000e0000 */
[----:B------:R-:W-:-:S02]  /*a730*/  LEA.HI.X R6, R16, c[0x0][0x4ac], R15, 0x2, P0 ;  /* 0x00012b0010067a11 */ /* 0x000fc400000f140f */
[C---:B------:R-:W-:Y:S01]  /*a740*/  IADD3 R11, R12.reuse, 0x8, RZ ;  /* 0x000000080c0b7810 */ /* 0x040fe20007ffe0ff */
[----:B------:R-:W-:Y:S01]  /*a750*/  SHFL.IDX PT, R18, R14, 0x1, 0x1c1f ;  /* 0x003c1f000e127f89 */ /* 0x000fe200000e0000 */
[----:B------:R-:W-:Y:S01]  /*a760*/  IMAD R3, R3, c[0x0][0x428], RZ ;  /* 0x00010a0003037a24 */ /* 0x000fe200078e02ff */
[C---:B------:R-:W-:Y:S02]  /*a770*/  IADD3 R10, R12.reuse, 0x40, RZ ;  /* 0x000000400c0a7810 */ /* 0x040fe40007ffe0ff */
[----:B------:R-:W1:Y:S01]  /*a780*/  SHFL.IDX PT, R21, R6, RZ, 0x1c1f ;  /* 0x001c1fff06157589 */ /* 0x000e6200000e0000 */
[----:B------:R-:W-:Y:S01]  /*a790*/  IMAD R3, R7, c[0x0][0x42c], R3 ;  /* 0x00010b0007037a24 */ /* 0x000fe200078e0203 */
[----:B------:R-:W-:Y:S02]  /*a7a0*/  IADD3 R7, R12, 0x48, RZ ;  /* 0x000000480c077810 */ /* 0x000fe40007ffe0ff */
[----:B------:R-:W2:Y:S01]  /*a7b0*/  SHFL.IDX PT, R19, R6, 0x1, 0x1c1f ;  /* 0x003c1f0006137f89 */ /* 0x000ea200000e0000 */
[-C--:B------:R-:W-:Y:S01]  /*a7c0*/  ISETP.GE.OR P3, PT, R11, R13.reuse, P1 ;  /* 0x0000000d0b00720c */ /* 0x080fe20000f66670 */
[----:B------:R-:W-:Y:S01]  /*a7d0*/  IMAD.IADD R3, R23, 0x1, R3 ;  /* 0x0000000117037824 */ /* 0x000fe200078e0203 */
[-C--:B------:R-:W-:Y:S01]  /*a7e0*/  ISETP.GE.OR P2, PT, R10, R13.reuse, P1 ;  /* 0x0000000d0a00720c */ /* 0x080fe20000f46670 */
[----:B------:R-:W-:Y:S01]  /*a7f0*/  SHFL.IDX PT, R16, R14, 0x2, 0x1c1f ;  /* 0x005c1f000e107f89 */ /* 0x000fe200000e0000 */
[----:B------:R-:W-:-:S02]  /*a800*/  ISETP.GE.OR P1, PT, R7, R13, P1 ;  /* 0x0000000d0700720c */ /* 0x000fc40000f26670 */
[-C--:B------:R-:W-:Y:S01]  /*a810*/  ISETP.GE.AND P5, PT, R10, R13.reuse, PT ;  /* 0x0000000d0a00720c */ /* 0x080fe20003fa6270 */
[----:B------:R-:W3:Y:S01]  /*a820*/  SHFL.IDX PT, R17, R6, 0x2, 0x1c1f ;  /* 0x005c1f0006117f89 */ /* 0x000ee200000e0000 */
[----:B------:R-:W-:-:S03]  /*a830*/  ISETP.GE.AND P6, PT, R7, R13, PT ;  /* 0x0000000d0700720c */ /* 0x000fc60003fc6270 */
[----:B------:R-:W-:Y:S04]  /*a840*/  SHFL.IDX PT, R14, R14, 0x3, 0x1c1f ;  /* 0x007c1f000e0e7f89 */ /* 0x000fe800000e0000 */
[----:B------:R4:W5:Y:S04]  /*a850*/  SHFL.IDX PT, R15, R6, 0x3, 0x1c1f ;  /* 0x007c1f00060f7f89 */ /* 0x00096800000e0000 */
[----:B-1----:R-:W-:Y:S04]  /*a860*/  @!P4 ST.E [R20.64], R4 ;  /* 0x000000041400c985 */ /* 0x002fe8000c10190c */
[----:B--2---:R1:W-:Y:S04]  /*a870*/  @!P3 ST.E [R18.64], R5 ;  /* 0x000000051200b985 */ /* 0x0043e8000c10190c */
[----:B---3--:R2:W-:Y:S01]  /*a880*/  @!P2 ST.E [R16.64], R8 ;  /* 0x000000081000a985 */ /* 0x0085e2000c10190c */
[----:B----4-:R-:W-:-:S03]  /*a890*/  LEA R6, P0, R22, c[0x0][0x400], 0x2 ;  /* 0x0001000016067a11 */ /* 0x010fc600078010ff */
[----:B-----5:R2:W-:Y:S01]  /*a8a0*/  @!P1 ST.E [R14.64], R9 ;  /* 0x000000090e009985 */ /* 0x0205e2000c10190c */
[-C--:B------:R-:W-:Y:S02]  /*a8b0*/  ISETP.GE.AND P1, PT, R12, R13.reuse, PT ;  /* 0x0000000d0c00720c */ /* 0x080fe40003f26270 */
[----:B------:R-:W-:Y:S01]  /*a8c0*/  LEA.HI.X R3, R22, c[0x0][0x404], R3, 0x2, P0 ;  /* 0x0001010016037a11 */ /* 0x000fe200000f1403 */
[----:B------:R2:W3:Y:S01]  /*a8d0*/  SHFL.IDX PT, R20, R6, RZ, 0x1c1f ;  /* 0x001c1fff06147589 */ /* 0x0004e200000e0000 */
[----:B------:R-:W-:-:S03]  /*a8e0*/  ISETP.GE.AND P0, PT, R11, R13, PT ;  /* 0x0000000d0b00720c */ /* 0x000fc60003f06270 */
[----:B------:R2:W4:Y:S01]  /*a8f0*/  SHFL.IDX PT, R21, R3, RZ, 0x1c1f ;  /* 0x001c1fff03157589 */ /* 0x00052200000e0000 */
[----:B-1----:R-:W-:-:S05]  /*a900*/  IMAD.SHL.U32 R5, R0, 0x2, RZ ;  /* 0x0000000200057824 */ /* 0x002fca00078e00ff */
[----:B------:R-:W-:Y:S05]  /*a910*/  @P1 BRA `(.L_x_1942) ;  /* 0x000005d000001947 */ /* 0x000fea0003800000 */
[C---:B------:R-:W-:Y:S02]  /*a920*/  IADD3 R4, R5.reuse, 0x8, RZ ;  /* 0x0000000805047810 */ /* 0x040fe40007ffe0ff */
[C---:B------:R-:W-:Y:S02]  /*a930*/  IADD3 R2, R5.reuse, 0x10, RZ ;  /* 0x0000001005027810 */ /* 0x040fe40007ffe0ff */
[----:B------:R-:W-:Y:S02]  /*a940*/  ISETP.GE.AND P3, PT, R4, c[0x0][0x3c8], PT ;  /* 0x0000f20004007a0c */ /* 0x000fe40003f66270 */
[----:B------:R-:W-:Y:S02]  /*a950*/  ISETP.GE.AND P2, PT, R2, c[0x0][0x3c8], PT ;  /* 0x0000f20002007a0c */ /* 0x000fe40003f46270 */
[C---:B------:R-:W-:Y:S02]  /*a960*/  IADD3 R0, R5.reuse, 0x18, RZ ;  /* 0x0000001805007810 */ /* 0x040fe40007ffe0ff */
[----:B------:R-:W-:-:S02]  /*a970*/  ISETP.GE.AND P4, PT, R5, c[0x0][0x3c8], PT ;  /* 0x0000f20005007a0c */ /* 0x000fc40003f86270 */
[----:B------:R-:W-:Y:S02]  /*a980*/  ISETP.GE.AND P1, PT, R0, c[0x0][0x3c8], PT ;  /* 0x0000f20000007a0c */ /* 0x000fe40003f26270 */
[----:B------:R-:W-:-:S03]  /*a990*/  IADD3 R7, R5, 0x28, RZ ;  /* 0x0000002805077810 */ /* 0x000fc60007ffe0ff */
[----:B------:R-:W-:Y:S02]  /*a9a0*/  @!P3 LEA.HI R4, R4, R4, RZ, 0x1 ;  /* 0x000000040404b211 */ /* 0x000fe400078f08ff */
[----:B------:R-:W-:Y:S02]  /*a9b0*/  @!P2 LEA.HI R2, R2, R2, RZ, 0x1 ;  /* 0x000000020202a211 */ /* 0x000fe400078f08ff */
[----:B------:R-:W-:Y:S02]  /*a9c0*/  @!P3 LOP3.LUT R4, R4, 0xfffffffe, RZ, 0xc0, !PT ;  /* 0xfffffffe0404b812 */ /* 0x000fe400078ec0ff */
[C-C-:B--234-:R-:W-:Y:S01]  /*a9d0*/  @!P4 IMAD.WIDE R8, R5.reuse, 0x4, R20.reuse ;  /* 0x000000040508c825 */ /* 0x15cfe200078e0214 */
[----:B------:R-:W-:Y:S02]  /*a9e0*/  @!P2 LOP3.LUT R2, R2, 0xfffffffe, RZ, 0xc0, !PT ;  /* 0xfffffffe0202a812 */ /* 0x000fe400078ec0ff */
[----:B------:R-:W-:Y:S01]  /*a9f0*/  @!P1 LEA.HI R0, R0, R0, RZ, 0x1 ;  /* 0x0000000000009211 */ /* 0x000fe200078f08ff */
[----:B------:R-:W-:Y:S01]  /*aa00*/  @!P3 IMAD.WIDE R10, R4, 0x4, R20 ;  /* 0x00000004040ab825 */ /* 0x000fe200078e0214 */
[----:B------:R1:W-:Y:S01]  /*aa10*/  @!P4 ST.E.64 [R8.64], R192 ;  /* 0x000000c00800c985 */ /* 0x0003e2000c101b0c */
[----:B------:R-:W-:-:S02]  /*aa20*/  IADD3 R4, R5, 0x20, RZ ;  /* 0x0000002005047810 */ /* 0x000fc40007ffe0ff */
[----:B------:R-:W-:Y:S01]  /*aa30*/  @!P1 LOP3.LUT R0, R0, 0xfffffffe, RZ, 0xc0, !PT ;  /* 0xfffffffe00009812 */ /* 0x000fe200078ec0ff */
[----:B------:R2:W-:Y:S01]  /*aa40*/  @!P3 ST.E.64 [R10.64], R180 ;  /* 0x000000b40a00b985 */ /* 0x0005e2000c101b0c */
[----:B------:R-:W-:Y:S02]  /*aa50*/  ISETP.GE.AND P4, PT, R4, c[0x0][0x3c8], PT ;  /* 0x0000f20004007a0c */ /* 0x000fe40003f86270 */
[----:B------:R-:W-:-:S11]  /*aa60*/  ISETP.GE.AND P3, PT, R7, c[0x0][0x3c8], PT ;  /* 0x0000f20007007a0c */ /* 0x000fd60003f66270 */
[----:B------:R-:W-:Y:S02]  /*aa70*/  @!P4 LEA.HI R4, R4, R4, RZ, 0x1 ;  /* 0x000000040404c211 */ /* 0x000fe400078f08ff */
[----:B------:R-:W-:Y:S02]  /*aa80*/  @!P3 LEA.HI R7, R7, R7, RZ, 0x1 ;  /* 0x000000070707b211 */ /* 0x000fe400078f08ff */
[----:B------:R-:W-:Y:S02]  /*aa90*/  @!P4 LOP3.LUT R4, R4, 0xfffffffe, RZ, 0xc0, !PT ;  /* 0xfffffffe0404c812 */ /* 0x000fe400078ec0ff */
[----:B------:R-:W-:Y:S01]  /*aaa0*/  @!P3 LOP3.LUT R7, R7, 0xfffffffe, RZ, 0xc0, !PT ;  /* 0xfffffffe0707b812 */ /* 0x000fe200078ec0ff */
[----:B-1----:R-:W-:Y:S01]  /*aab0*/  @!P2 IMAD.WIDE R8, R2, 0x4, R20 ;  /* 0x000000040208a825 */ /* 0x002fe200078e0214 */
[----:B------:R-:W-:-:S03]  /*aac0*/  IADD3 R2, R5, 0x30, RZ ;  /* 0x0000003005027810 */ /* 0x000fc60007ffe0ff */
[----:B--2---:R-:W-:Y:S01]  /*aad0*/  @!P3 IMAD.WIDE R10, R7, 0x4, R20 ;  /* 0x00000004070ab825 */ /* 0x004fe200078e0214 */
[----:B------:R1:W-:Y:S01]  /*aae0*/  @!P2 ST.E.64 [R8.64], R68 ;  /* 0x000000440800a985 */ /* 0x0003e2000c101b0c */
[----:B------:R-:W-:Y:S02]  /*aaf0*/  ISETP.GE.AND P2, PT, R2, c[0x0][0x3c8], PT ;  /* 0x0000f20002007a0c */ /* 0x000fe40003f46270 */
[----:B------:R-:W-:-:S11]  /*ab00*/  IADD3 R7, R5, 0x48, RZ ;  /* 0x0000004805077810 */ /* 0x000fd60007ffe0ff */
[----:B------:R-:W-:-:S04]  /*ab10*/  @!P2 LEA.HI R2, R2, R2, RZ, 0x1 ;  /* 0x000000020202a211 */ /* 0x000fc800078f08ff */
[----:B------:R-:W-:-:S05]  /*ab20*/  @!P2 LOP3.LUT R2, R2, 0xfffffffe, RZ, 0xc0, !PT ;  /* 0xfffffffe0202a812 */ /* 0x000fca00078ec0ff */
[----:B------:R-:W-:Y:S01]  /*ab30*/  @!P2 IMAD.WIDE R12, R2, 0x4, R20 ;  /* 0x00000004020ca825 */ /* 0x000fe200078e0214 */
[----:B------:R-:W-:-:S03]  /*ab40*/  IADD3 R2, R5, 0x40, RZ ;  /* 0x0000004005027810 */ /* 0x000fc60007ffe0ff */
        /* <DEDUP_REMOVED lines=10> */
[----:B------:R2:W-:Y:S01]  /*abf0*/  @!P3 ST.E.64 [R10.64], R96 ;  /* 0x000000600a00b985 */ /* 0x0005e2000c101b0c */
[----:B------:R-:W-:-:S03]  /*ac00*/  ISETP.GE.AND P3, PT, R7, c[0x0][0x3c8], PT ;  /* 0x0000f20007007a0c */ /* 0x000fc60003f66270 */
[----:B------:R3:W-:Y:S01]  /*ac10*/  @!P2 ST.E.64 [R12.64], R100 ;  /* 0x000000640c00a985 */ /* 0x0007e2000c101b0c */
[----:B------:R-:W-:-:S05]  /*ac20*/  ISETP.GE.AND P2, PT, R4, c[0x0][0x3c8], PT ;  /* 0x0000f20004007a0c */ /* 0x000fca0003f46270 */
[----:B------:R-:W-:-:S04]  /*ac30*/  @!P4 LEA.HI R2, R2, R2, RZ, 0x1 ;  /* 0x000000020202c211 */ /* 0x000fc800078f08ff */
[----:B------:R-:W-:Y:S02]  /*ac40*/  @!P4 LOP3.LUT R2, R2, 0xfffffffe, RZ, 0xc0, !PT ;  /* 0xfffffffe0202c812 */ /* 0x000fe400078ec0ff */
[----:B------:R-:W-:Y:S02]  /*ac50*/  @!P3 LEA.HI R7, R7, R7, RZ, 0x1 ;  /* 0x000000070707b211 */ /* 0x000fe400078f08ff */
[----:B------:R-:W-:Y:S02]  /*ac60*/  @!P2 LEA.HI R4, R4, R4, RZ, 0x1 ;  /* 0x000000040404a211 */ /* 0x000fe400078f08ff */
[----:B------:R-:W-:Y:S02]  /*ac70*/  @!P3 LOP3.LUT R7, R7, 0xfffffffe, RZ, 0xc0, !PT ;  /* 0xfffffffe0707b812 */ /* 0x000fe400078ec0ff */
[----:B------:R-:W-:Y:S01]  /*ac80*/  @!P2 LOP3.LUT R4, R4, 0xfffffffe, RZ, 0xc0, !PT ;  /* 0xfffffffe0404a812 */ /* 0x000fe200078ec0ff */
[----:B-1----:R-:W-:Y:S01]  /*ac90*/  @!P1 IMAD.WIDE R8, R0, 0x4, R20 ;  /* 0x0000000400089825 */ /* 0x002fe200078e0214 */
[----:B------:R-:W-:-:S03]  /*aca0*/  IADD3 R0, R5, 0x58, RZ ;  /* 0x0000005805007810 */ /* 0x000fc60007ffe0ff */
[--C-:B--2---:R-:W-:Y:S01]  /*acb0*/  @!P3 IMAD.WIDE R10, R7, 0x4, R20.reuse ;  /* 0x00000004070ab825 */ /* 0x104fe200078e0214 */
[----:B------:R1:W-:Y:S01]  /*acc0*/  @!P1 ST.E.64 [R8.64], R112 ;  /* 0x0000007008009985 */ /* 0x0003e2000c101b0c */
[----:B------:R-:W-:Y:S02]  /*acd0*/  ISETP.GE.AND P1, PT, R0, c[0x0][0x3c8], PT ;  /* 0x0000f20000007a0c */ /* 0x000fe40003f26270 */
[----:B---3--:R-:W-:Y:S01]  /*ace0*/  @!P2 IMAD.WIDE R12, R4, 0x4, R20 ;  /* 0x00000004040ca825 */ /* 0x008fe200078e0214 */
[C---:B------:R-:W-:Y:S02]  /*acf0*/  IADD3 R7, R5.reuse, 0x70, RZ ;  /* 0x0000007005077810 */ /* 0x040fe40007ffe0ff */
[----:B------:R-:W-:-:S08]  /*ad00*/  IADD3 R4, R5, 0x78, RZ ;  /* 0x0000007805047810 */ /* 0x000fd00007ffe0ff */
[----:B------:R-:W-:-:S04]  /*ad10*/  @!P1 LEA.HI R0, R0, R0, RZ, 0x1 ;  /* 0x0000000000009211 */ /* 0x000fc800078f08ff */
[----:B------:R-:W-:Y:S01]  /*ad20*/  @!P1 LOP3.LUT R0, R0, 0xfffffffe, RZ, 0xc0, !PT ;  /* 0xfffffffe00009812 */ /* 0x000fe200078ec0ff */
[----:B-1----:R-:W-:Y:S01]  /*ad30*/  @!P4 IMAD.WIDE R8, R2, 0x4, R20 ;  /* 0x000000040208c825 */ /* 0x002fe200078e0214 */
[----:B------:R-:W-:-:S04]  /*ad40*/  IADD3 R2, R5, 0x68, RZ ;  /* 0x0000006805027810 */ /* 0x000fc80007ffe0ff */
[----:B------:R1:W-:Y:S04]  /*ad50*/  @!P4 ST.E.64 [R8.64], R116 ;  /* 0x000000740800c985 */ /* 0x0003e8000c101b0c */
[----:B------:R2:W-:Y:S01]  /*ad60*/  @!P3 ST.E.64 [R10.64], R128 ;  /* 0x000000800a00b985 */ /* 0x0005e2000c101b0c */
[----:B------:R-:W-:-:S03]  /*ad70*/  ISETP.GE.AND P3, PT, R2, c[0x0][0x3c8], PT ;  /* 0x0000f20002007a0c */ /* 0x000fc60003f66270 */
[----:B------:R3:W-:Y:S01]  /*ad80*/  @!P2 ST.E.64 [R12.64], R132 ;  /* 0x000000840c00a985 */ /* 0x0007e2000c101b0c */
[----:B------:R-:W-:-:S09]  /*ad90*/  ISETP.GE.AND P2, PT, R7, c[0x0][0x3c8], PT ;  /* 0x0000f20007007a0c */ /* 0x000fd20003f46270 */
[----:B------:R-:W-:-:S04]  /*ada0*/  @!P3 LEA.HI R2, R2, R2, RZ, 0x1 ;  /* 0x000000020202b211 */ /* 0x000fc800078f08ff */
[----:B------:R-:W-:Y:S02]  /*adb0*/  @!P2 LEA.HI R7, R7, R7, RZ, 0x1 ;  /* 0x000000070707a211 */ /* 0x000fe400078f08ff */
[----:B------:R-:W-:Y:S02]  /*adc0*/  @!P3 LOP3.LUT R2, R2, 0xfffffffe, RZ, 0xc0, !PT ;  /* 0xfffffffe0202b812 */ /* 0x000fe400078ec0ff */
[----:B------:R-:W-:Y:S01]  /*add0*/  @!P2 LOP3.LUT R7, R7, 0xfffffffe, RZ, 0xc0, !PT ;  /* 0xfffffffe0707a812 */ /* 0x000fe200078ec0ff */
[----:B-1----:R-:W-:Y:S01]  /*ade0*/  @!P1 IMAD.WIDE R8, R0, 0x4, R20 ;  /* 0x0000000400089825 */ /* 0x002fe200078e0214 */
[----:B------:R-:W-:-:S03]  /*adf0*/  IADD3 R0, R5, 0x60, RZ ;  /* 0x0000006005007810 */ /* 0x000fc60007ffe0ff */
[--C-:B--2---:R-:W-:Y:S01]  /*ae00*/  @!P3 IMAD.WIDE R10, R2, 0x4, R20.reuse ;  /* 0x00000004020ab825 */ /* 0x104fe200078e0214 */
[----:B------:R-:W-:Y:S01]  /*ae10*/  ISETP.GE.AND P4, PT, R0, c[0x0][0x3c8], PT ;  /* 0x0000f20000007a0c */ /* 0x000fe20003f86270 */
[----:B------:R1:W-:Y:S01]  /*ae20*/  @!P1 ST.E.64 [R8.64], R144 ;  /* 0x0000009008009985 */ /* 0x0003e2000c101b0c */
[----:B------:R-:W-:Y:S01]  /*ae30*/  ISETP.GE.AND P1, PT, R4, c[0x0][0x3c8], PT ;  /* 0x0000f20004007a0c */ /* 0x000fe20003f26270 */
[----:B---3--:R-:W-:-:S10]  /*ae40*/  @!P2 IMAD.WIDE R12, R7, 0x4, R20 ;  /* 0x00000004070ca825 */ /* 0x008fd400078e0214 */
[----:B------:R-:W-:Y:S02]  /*ae50*/  @!P4 LEA.HI R0, R0, R0, RZ, 0x1 ;  /* 0x000000000000c211 */ /* 0x000fe400078f08ff */
[----:B------:R-:W-:Y:S02]  /*ae60*/  @!P1 LEA.HI R4, R4, R4, RZ, 0x1 ;  /* 0x0000000404049211 */ /* 0x000fe400078f08ff */
[----:B------:R-:W-:Y:S02]  /*ae70*/  @!P4 LOP3.LUT R0, R0, 0xfffffffe, RZ, 0xc0, !PT ;  /* 0xfffffffe0000c812 */ /* 0x000fe400078ec0ff */
[----:B------:R-:W-:-:S03]  /*ae80*/  @!P1 LOP3.LUT R4, R4, 0xfffffffe, RZ, 0xc0, !PT ;  /* 0xfffffffe04049812 */ /* 0x000fc600078ec0ff */
[----:B-1----:R-:W-:-:S04]  /*ae90*/  @!P4 IMAD.WIDE R8, R0, 0x4, R20 ;  /* 0x000000040008c825 */ /* 0x002fc800078e0214 */
[----:B------:R-:W-:Y:S01]  /*aea0*/  @!P1 IMAD.WIDE R20, R4, 0x4, R20 ;  /* 0x0000000404149825 */ /* 0x000fe200078e0214 */
[----:B------:R1:W-:Y:S04]  /*aeb0*/  @!P4 ST.E.64 [R8.64], R176 ;  /* 0x000000b00800c985 */ /* 0x0003e8000c101b0c */
[----:B------:R1:W-:Y:S04]  /*aec0*/  @!P3 ST.E.64 [R10.64], R156 ;  /* 0x0000009c0a00b985 */ /* 0x0003e8000c101b0c */
[----:B------:R1:W-:Y:S04]  /*aed0*/  @!P2 ST.E.64 [R12.64], R172 ;  /* 0x000000ac0c00a985 */ /* 0x0003e8000c101b0c */
[----:B------:R1:W-:Y:S02]  /*aee0*/  @!P1 ST.E.64 [R20.64], R160 ;  /* 0x000000a014009985 */ /* 0x0003e4000c101b0c */
.L_x_1942:
[----:B------:R-:W-:Y:S05]  /*aef0*/  BSYNC B0 ;  /* 0x0000000000007941 */ /* 0x000fea0003800000 */
.L_x_1941:
[----:B-12---:R1:W2:Y:S01]  /*af00*/  SHFL.IDX PT, R9, R3, 0x1, 0x1c1f ;  /* 0x003c1f0003097f89 */ /* 0x0062a200000e0000 */
[----:B------:R-:W-:Y:S03]  /*af10*/  BSSY B0, `(.L_x_1943) ;  /* 0x0000060000007945 */ /* 0x000fe60003800000 */
[----:B------:R1:W4:Y:S01]  /*af20*/  SHFL.IDX PT, R8, R6, 0x1, 0x1c1f ;  /* 0x003c1f0006087f89 */ /* 0x00032200000e0000 */
[----:B------:R-:W-:Y:S05]  /*af30*/  @P0 BRA `(.L_x_1944) ;  /* 0x000005d000000947 */ /* 0x000fea0003800000 */
[C---:B------:R-:W-:Y:S02]  /*af40*/  ISETP.GE.AND P0, PT, R5.reuse, c[0x0][0x3c8], PT ;  /* 0x0000f20005007a0c */ /* 0x040fe40003f06270 */
[----:B------:R-:W-:-:S02]  /*af50*/  IADD3 R4, R5, 0x8, RZ ;  /* 0x0000000805047810 */ /* 0x000fc40007ffe0ff */
[C---:B------:R-:W-:Y:S02]  /*af60*/  IADD3 R2, R5.reuse, 0x10, RZ ;  /* 0x0000001005027810 */ /* 0x040fe40007ffe0ff */
[----:B------:R-:W-:Y:S02]  /*af70*/  ISETP.GE.AND P4, PT, R4, c[0x0][0x3c8], PT ;  /* 0x0000f20004007a0c */ /* 0x000fe40003f86270 */
[C---:B------:R-:W-:Y:S02]  /*af80*/  IADD3 R0, R5.reuse, 0x18, RZ ;  /* 0x0000001805007810 */ /* 0x040fe40007ffe0ff */
[----:B------:R-:W-:Y:S02]  /*af90*/  ISETP.GE.AND P3, PT, R2, c[0x0][0x3c8], PT ;  /* 0x0000f20002007a0c */ /* 0x000fe40003f66270 */
[----:B------:R-:W-:Y:S01]  /*afa0*/  ISETP.GE.AND P2, PT, R0, c[0x0][0x3c8], PT ;  /* 0x0000f20000007a0c */ /* 0x000fe20003f46270 */
[C---:B--2-4-:R-:W-:Y:S01]  /*afb0*/  @!P0 IMAD.WIDE R10, R5.reuse, 0x4, R8 ;  /* 0x00000004050a8825 */ /* 0x054fe200078e0208 */
[----:B------:R-:W-:-:S04]  /*afc0*/  IADD3 R7, R5, 0x28, RZ ;  /* 0x0000002805077810 */ /* 0x000fc80007ffe0ff */
[----:B------:R2:W-:Y:S01]  /*afd0*/  @!P0 ST.E.64 [R10.64], R194 ;  /* 0x000000c20a008985 */ /* 0x0005e2000c101b0c */
[----:B------:R-:W-:Y:S02]  /*afe0*/  ISETP.GE.AND P0, PT, R7, c[0x0][0x3c8], PT ;  /* 0x0000f20007007a0c */ /* 0x000fe40003f06270 */
[----:B------:R-:W-:Y:S02]  /*aff0*/  @!P4 LEA.HI R4, R4, R4, RZ, 0x1 ;  /* 0x000000040404c211 */ /* 0x000fe400078f08ff */
[----:B------:R-:W-:Y:S02]  /*b000*/  @!P3 LEA.HI R2, R2, R2, RZ, 0x1 ;  /* 0x000000020202b211 */ /* 0x000fe400078f08ff */
[----:B------:R-:W-:Y:S02]  /*b010*/  @!P4 LOP3.LUT R4, R4, 0xfffffffe, RZ, 0xc0, !PT ;  /* 0xfffffffe0404c812 */ /* 0x000fe400078ec0ff */
[----:B------:R-:W-:Y:S02]  /*b020*/  @!P2 LEA.HI R0, R0, R0, RZ, 0x1 ;  /* 0x000000000000a211 */ /* 0x000fe400078f08ff */
[----:B------:R-:W-:Y:S01]  /*b030*/  @!P3 LOP3.LUT R2, R2, 0xfffffffe, RZ, 0xc0, !PT ;  /* 0xfffffffe0202b812 */ /* 0x000fe200078ec0ff */
[----:B------:R-:W-:Y:S01]  /*b040*/  @!P4 IMAD.WIDE R12, R4, 0x4, R8 ;  /* 0x00000004040cc825 */ /* 0x000fe200078e0208 */
[----:B------:R-:W-:-:S02]  /*b050*/  @!P2 LOP3.LUT R0, R0, 0xfffffffe, RZ, 0xc0, !PT ;  /* 0xfffffffe0000a812 */ /* 0x000fc400078ec0ff */
[C---:B------:R-:W-:Y:S01]  /*b060*/  IADD3 R4, R5.reuse, 0x50, RZ ;  /* 0x0000005005047810 */ /* 0x040fe20007ffe0ff */
[--C-:B------:R-:W-:Y:S01]  /*b070*/  @!P3 IMAD.WIDE R14, R2, 0x4, R8.reuse ;  /* 0x00000004020eb825 */ /* 0x100fe200078e0208 */
[----:B------:R4:W-:Y:S01]  /*b080*/  @!P4 ST.E.64 [R12.64], R182 ;  /* 0x000000b60c00c985 */ /* 0x0009e2000c101b0c */
[C---:B------:R-:W-:Y:S02]  /*b090*/  IADD3 R2, R5.reuse, 0x38, RZ ;  /* 0x0000003805027810 */ /* 0x040fe40007ffe0ff */
[----:B------:R-:W-:Y:S01]  /*b0a0*/  @!P2 IMAD.WIDE R16, R0, 0x4, R8 ;  /* 0x000000040010a825 */ /* 0x000fe200078e0208 */
[C---:B------:R-:W-:Y:S01]  /*b0b0*/  IADD3 R0, R5.reuse, 0x30, RZ ;  /* 0x0000003005007810 */ /* 0x040fe20007ffe0ff */
[----:B------:R5:W-:Y:S01]  /*b0c0*/  @!P3 ST.E.64 [R14.64], R70 ;  /* 0x000000460e00b985 */ /* 0x000be2000c101b0c */
[----:B------:R-:W-:Y:S02]  /*b0d0*/  ISETP.GE.AND P3, PT, R2, c[0x0][0x3c8], PT ;  /* 0x0000f20002007a0c */ /* 0x000fe40003f66270 */
[----:B------:R-:W-:Y:S01]  /*b0e0*/  ISETP.GE.AND P4, PT, R0, c[0x0][0x3c8], PT ;  /* 0x0000f20000007a0c */ /* 0x000fe20003f86270 */
[----:B------:R-:W-:Y:S01]  /*b0f0*/  @!P2 ST.E.64 [R16.64], R82 ;  /* 0x000000521000a985 */ /* 0x000fe2000c101b0c */
[----:B--2---:R-:W-:-:S02]  /*b100*/  IADD3 R10, R5, 0x20, RZ ;  /* 0x00000020050a7810 */ /* 0x004fc40007ffe0ff */
[----:B------:R-:W-:Y:S02]  /*b110*/  @!P0 LEA.HI R11, R7, R7, RZ, 0x1 ;  /* 0x00000007070b8211 */ /* 0x000fe400078f08ff */
[----:B------:R-:W-:Y:S02]  /*b120*/  ISETP.GE.AND P1, PT, R10, c[0x0][0x3c8], PT ;  /* 0x0000f2000a007a0c */ /* 0x000fe40003f26270 */
[----:B------:R-:W-:Y:S02]  /*b130*/  @!P0 LOP3.LUT R11, R11, 0xfffffffe, RZ, 0xc0, !PT ;  /* 0xfffffffe0b0b8812 */ /* 0x000fe400078ec0ff */
[----:B------:R-:W-:-:S03]  /*b140*/  IADD3 R7, R5, 0x48, RZ ;  /* 0x0000004805077810 */ /* 0x000fc60007ffe0ff */
[----:B------:R-:W-:Y:S02]  /*b150*/  @!P4 LEA.HI R0, R0, R0, RZ, 0x1 ;  /* 0x000000000000c211 */ /* 0x000fe400078f08ff */
[----:B------:R-:W-:Y:S02]  /*b160*/  @!P3 LEA.HI R2, R2, R2, RZ, 0x1 ;  /* 0x000000020202b211 */ /* 0x000fe400078f08ff */
[----:B------:R-:W-:Y:S02]  /*b170*/  @!P4 LOP3.LUT R0, R0, 0xfffffffe, RZ, 0xc0, !PT ;  /* 0xfffffffe0000c812 */ /* 0x000fe400078ec0ff */
[----:B------:R-:W-:Y:S02]  /*b180*/  @!P3 LOP3.LUT R2, R2, 0xfffffffe, RZ, 0xc0, !PT ;  /* 0xfffffffe0202b812 */ /* 0x000fe400078ec0ff */
[----:B------:R-:W-:-:S04]  /*b190*/  @!P1 LEA.HI R10, R10, R10, RZ, 0x1 ;  /* 0x0000000a0a0a9211 */ /* 0x000fc800078f08ff */
[----:B----4-:R-:W-:Y:S01]  /*b1a0*/  @!P1 LOP3.LUT R12, R10, 0xfffffffe, RZ, 0xc0, !PT ;  /* 0xfffffffe0a0c9812 */ /* 0x010fe200078ec0ff */
[----:B-----5:R-:W-:Y:S01]  /*b1b0*/  @!P0 IMAD.WIDE R14, R11, 0x4, R8 ;  /* 0x000000040b0e8825 */ /* 0x020fe200078e0208 */
[----:B------:R-:W-:-:S03]  /*b1c0*/  IADD3 R10, R5, 0x40, RZ ;  /* 0x00000040050a7810 */ /* 0x000fc60007ffe0ff */
[----:B------:R-:W-:Y:S01]  /*b1d0*/  @!P1 IMAD.WIDE R12, R12, 0x4, R8 ;  /* 0x000000040c0c9825 */ /* 0x000fe200078e0208 */
[----:B------:R-:W-:-:S04]  /*b1e0*/  ISETP.GE.AND P2, PT, R10, c[0x0][0x3c8], PT ;  /* 0x0000f2000a007a0c */ /* 0x000fc80003f46270 */
[----:B------:R2:W-:Y:S01]  /*b1f0*/  @!P1 ST.E.64 [R12.64], R86 ;  /* 0x000000560c009985 */ /* 0x0005e2000c101b0c */
[----:B------:R-:W-:-:S03]  /*b200*/  ISETP.GE.AND P1, PT, R7, c[0x0][0x3c8], PT ;  /* 0x0000f20007007a0c */ /* 0x000fc60003f26270 */
[----:B------:R4:W-:Y:S01]  /*b210*/  @!P0 ST.E.64 [R14.64], R98 ;  /* 0x000000620e008985 */ /* 0x0009e2000c101b0c */
[----:B------:R-:W-:-:S04]  /*b220*/  ISETP.GE.AND P0, PT, R4, c[0x0][0x3c8], PT ;  /* 0x0000f20004007a0c */ /* 0x000fc80003f06270 */
[----:B------:R-:W-:-:S04]  /*b230*/  @!P2 LEA.HI R10, R10, R10, RZ, 0x1 ;  /* 0x0000000a0a0aa211 */ /* 0x000fc800078f08ff */
[----:B------:R-:W-:Y:S02]  /*b240*/  @!P2 LOP3.LUT R10, R10, 0xfffffffe, RZ, 0xc0, !PT ;  /* 0xfffffffe0a0aa812 */ /* 0x000fe400078ec0ff */
[----:B------:R-:W-:-:S03]  /*b250*/  @!P1 LEA.HI R7, R7, R7, RZ, 0x1 ;  /* 0x0000000707079211 */ /* 0x000fc600078f08ff */
[----:B------:R-:W-:Y:S01]  /*b260*/  @!P0 LEA.HI R4, R4, R4, RZ, 0x1 ;  /* 0x0000000404048211 */ /* 0x000fe200078f08ff */
[--C-:B------:R-:W-:Y:S01]  /*b270*/  @!P2 IMAD.WIDE R10, R10, 0x4, R8.reuse ;  /* 0x000000040a0aa825 */ /* 0x100fe200078e0208 */
[----:B------:R-:W-:Y:S02]  /*b280*/  @!P1 LOP3.LUT R7, R7, 0xfffffffe, RZ, 0xc0, !PT ;  /* 0xfffffffe07079812 */ /* 0x000fe400078ec0ff */
[----:B------:R-:W-:Y:S01]  /*b290*/  @!P0 LOP3.LUT R4, R4, 0xfffffffe, RZ, 0xc0, !PT ;  /* 0xfffffffe04048812 */ /* 0x000fe200078ec0ff */
[----:B--2---:R-:W-:Y:S01]  /*b2a0*/  @!P4 IMAD.WIDE R12, R0, 0x4, R8 ;  /* 0x00000004000cc825 */ /* 0x004fe200078e0208 */
[----:B------:R-:W-:-:S03]  /*b2b0*/  IADD3 R0, R5, 0x58, RZ ;  /* 0x0000005805007810 */ /* 0x000fc60007ffe0ff */
[----:B----4-:R-:W-:Y:S01]  /*b2c0*/  @!P3 IMAD.WIDE R14, R2, 0x4, R8 ;  /* 0x00000004020eb825 */ /* 0x010fe200078e0208 */
[----:B------:R2:W-:Y:S01]  /*b2d0*/  @!P4 ST.E.64 [R12.64], R102 ;  /* 0x000000660c00c985 */ /* 0x0005e2000c101b0c */
[----:B------:R-:W-:Y:S02]  /*b2e0*/  IADD3 R2, R5, 0x60, RZ ;  /* 0x0000006005027810 */ /* 0x000fe40007ffe0ff */
[----:B------:R-:W-:Y:S01]  /*b2f0*/  ISETP.GE.AND P4, PT, R0, c[0x0][0x3c8], PT ;  /* 0x0000f20000007a0c */ /* 0x000fe20003f86270 */
[----:B------:R4:W-:Y:S01]  /*b300*/  @!P3 ST.E.64 [R14.64], R114 ;  /* 0x000000720e00b985 */ /* 0x0009e2000c101b0c */
[----:B------:R-:W-:-:S03]  /*b310*/  ISETP.GE.AND P3, PT, R2, c[0x0][0x3c8], PT ;  /* 0x0000f20002007a0c */ /* 0x000fc60003f66270 */
[----:B------:R5:W-:Y:S08]  /*b320*/  @!P2 ST.E.64 [R10.64], R118 ;  /* 0x000000760a00a985 */ /* 0x000bf0000c101b0c */
[----:B------:R-:W-:Y:S02]  /*b330*/  @!P4 LEA.HI R0, R0, R0, RZ, 0x1 ;  /* 0x000000000000c211 */ /* 0x000fe400078f08ff */
[----:B------:R-:W-:-:S02]  /*b340*/  @!P3 LEA.HI R2, R2, R2, RZ, 0x1 ;  /* 0x000000020202b211 */ /* 0x000fc400078f08ff */
[----:B------:R-:W-:Y:S02]  /*b350*/  @!P4 LOP3.LUT R0, R0, 0xfffffffe, RZ, 0xc0, !PT ;  /* 0xfffffffe0000c812 */ /* 0x000fe400078ec0ff */
[----:B------:R-:W-:Y:S01]  /*b360*/  @!P3 LOP3.LUT R2, R2, 0xfffffffe, RZ, 0xc0, !PT ;  /* 0xfffffffe0202b812 */ /* 0x000fe200078ec0ff */
[----:B--2---:R-:W-:Y:S01]  /*b370*/  @!P1 IMAD.WIDE R12, R7, 0x4, R8 ;  /* 0x00000004070c9825 */ /* 0x004fe200078e0208 */
[----:B------:R-:W-:-:S03]  /*b380*/  IADD3 R7, R5, 0x70, RZ ;  /* 0x0000007005077810 */ /* 0x000fc60007ffe0ff */
[----:B----4-:R-:W-:Y:S01]  /*b390*/  @!P0 IMAD.WIDE R14, R4, 0x4, R8 ;  /* 0x00000004040e8825 */ /* 0x010fe200078e0208 */
[----:B------:R-:W-:Y:S01]  /*b3a0*/  IADD3 R4, R5, 0x78, RZ ;  /* 0x0000007805047810 */ /* 0x000fe20007ffe0ff */
[----:B------:R2:W-:Y:S01]  /*b3b0*/  @!P1 ST.E.64 [R12.64], R130 ;  /* 0x000000820c009985 */ /* 0x0005e2000c101b0c */
[----:B------:R-:W-:Y:S02]  /*b3c0*/  ISETP.GE.AND P1, PT, R7, c[0x0][0x3c8], PT ;  /* 0x0000f20007007a0c */ /* 0x000fe40003f26270 */
[----:B-----5:R-:W-:Y:S01]  /*b3d0*/  IADD3 R10, R5, 0x68, RZ ;  /* 0x00000068050a7810 */ /* 0x020fe20007ffe0ff */
[----:B------:R4:W-:Y:S01]  /*b3e0*/  @!P0 ST.E.64 [R14.64], R134 ;  /* 0x000000860e008985 */ /* 0x0009e2000c101b0c */
[----:B------:R-:W-:Y:S02]  /*b3f0*/  ISETP.GE.AND P0, PT, R4, c[0x0][0x3c8], PT ;  /* 0x0000f20004007a0c */ /* 0x000fe40003f06270 */
[----:B------:R-:W-:-:S07]  /*b400*/  ISETP.GE.AND P2, PT, R10, c[0x0][0x3c8], PT ;  /* 0x0000f2000a007a0c */ /* 0x000fce0003f46270 */
[----:B------:R-:W-:-:S04]  /*b410*/  @!P1 LEA.HI R7, R7, R7, RZ, 0x1 ;  /* 0x0000000707079211 */ /* 0x000fc800078f08ff */
[----:B------:R-:W-:Y:S02]  /*b420*/  @!P0 LEA.HI R4, R4, R4, RZ, 0x1 ;  /* 0x0000000404048211 */ /* 0x000fe400078f08ff */
[----:B------:R-:W-:Y:S02]  /*b430*/  @!P2 LEA.HI R10, R10, R10, RZ, 0x1 ;  /* 0x0000000a0a0aa211 */ /* 0x000fe400078f08ff */
[----:B------:R-:W-:Y:S02]  /*b440*/  @!P1 LOP3.LUT R7, R7, 0xfffffffe, RZ, 0xc0, !PT ;  /* 0xfffffffe07079812 */ /* 0x000fe400078ec0ff */
[----:B------:R-:W-:Y:S02]  /*b450*/  @!P2 LOP3.LUT R10, R10, 0xfffffffe, RZ, 0xc0, !PT ;  /* 0xfffffffe0a0aa812 */ /* 0x000fe400078ec0ff */
[----:B------:R-:W-:Y:S01]  /*b460*/  @!P0 LOP3.LUT R4, R4, 0xfffffffe, RZ, 0xc0, !PT ;  /* 0xfffffffe04048812 */ /* 0x000fe200078ec0ff */
[----:B------:R-:W-:-:S04]  /*b470*/  @!P1 IMAD.WIDE R16, R7, 0x4, R8 ;  /* 0x0000000407109825 */ /* 0x000fc800078e0208 */
[----:B--2---:R-:W-:-:S04]  /*b480*/  @!P4 IMAD.WIDE R12, R0, 0x4, R8 ;  /* 0x00000004000cc825 */ /* 0x004fc800078e0208 */
[--C-:B----4-:R-:W-:Y:S01]  /*b490*/  @!P3 IMAD.WIDE R14, R2, 0x4, R8.reuse ;  /* 0x00000004020eb825 */ /* 0x110fe200078e0208 */
[----:B------:R2:W-:Y:S03]  /*b4a0*/  @!P4 ST.E.64 [R12.64], R146 ;  /* 0x000000920c00c985 */ /* 0x0005e6000c101b0c */
[--C-:B------:R-:W-:Y:S01]  /*b4b0*/  @!P2 IMAD.WIDE R10, R10, 0x4, R8.reuse ;  /* 0x000000040a0aa825 */ /* 0x100fe200078e0208 */
[----:B------:R2:W-:Y:S03]  /*b4c0*/  @!P3 ST.E.64 [R14.64], R178 ;  /* 0x000000b20e00b985 */ /* 0x0005e6000c101b0c */
[----:B------:R-:W-:Y:S01]  /*b4d0*/  @!P0 IMAD.WIDE R8, R4, 0x4, R8 ;  /* 0x0000000404088825 */ /* 0x000fe200078e0208 */
[----:B------:R2:W-:Y:S04]  /*b4e0*/  @!P2 ST.E.64 [R10.64], R158 ;  /* 0x0000009e0a00a985 */ /* 0x0005e8000c101b0c */
[----:B------:R2:W-:Y:S04]  /*b4f0*/  @!P1 ST.E.64 [R16.64], R174 ;  /* 0x000000ae10009985 */ /* 0x0005e8000c101b0c */
[----:B------:R2:W-:Y:S02]  /*b500*/  @!P0 ST.E.64 [R8.64], R162 ;  /* 0x000000a208008985 */ /* 0x0005e4000c101b0c */
.L_x_1944:
[----:B------:R-:W-:Y:S05]  /*b510*/  BSYNC B0 ;  /* 0x0000000000007941 */ /* 0x000fea0003800000 */
.L_x_1943:
[----:B--2---:R2:W1:Y:S01]  /*b520*/  SHFL.IDX PT, R9, R3, 0x2, 0x1c1f ;  /* 0x005c1f0003097f89 */ /* 0x00446200000e0000 */
[----:B------:R-:W-:Y:S03]  /*b530*/  BSSY B0, `(.L_x_1945) ;  /* 0x0000060000007945 */ /* 0x000fe60003800000 */
[----:B----4-:R2:W4:Y:S01]  /*b540*/  SHFL.IDX PT, R8, R6, 0x2, 0x1c1f ;  /* 0x005c1f0006087f89 */ /* 0x01052200000e0000 */
[----:B------:R-:W-:Y:S05]  /*b550*/  @P5 BRA `(.L_x_1946) ;  /* 0x000005d000005947 */ /* 0x000fea0003800000 */
[C---:B------:R-:W-:Y:S02]  /*b560*/  IADD3 R7, R5.reuse, 0x8, RZ ;  /* 0x0000000805077810 */ /* 0x040fe40007ffe0ff */
[----:B------:R-:W-:-:S02]  /*b570*/  IADD3 R4, R5, 0x10, RZ ;  /* 0x0000001005047810 */ /* 0x000fc40007ffe0ff */
[----:B------:R-:W-:Y:S02]  /*b580*/  ISETP.GE.AND P2, PT, R7, c[0x0][0x3c8], PT ;  /* 0x0000f20007007a0c */ /* 0x000fe40003f46270 */
[----:B------:R-:W-:Y:S02]  /*b590*/  ISETP.GE.AND P1, PT, R4, c[0x0][0x3c8], PT ;  /* 0x0000f20004007a0c */ /* 0x000fe40003f26270 */
[C---:B------:R-:W-:Y:S02]  /*b5a0*/  IADD3 R2, R5.reuse, 0x18, RZ ;  /* 0x0000001805027810 */ /* 0x040fe40007ffe0ff */
[C---:B------:R-:W-:Y:S02]  /*b5b0*/  ISETP.GE.AND P3, PT, R5.reuse, c[0x0][0x3c8], PT ;  /* 0x0000f20005007a0c */ /* 0x040fe40003f66270 */
[----:B------:R-:W-:Y:S02]  /*b5c0*/  ISETP.GE.AND P0, PT, R2, c[0x0][0x3c8], PT ;  /* 0x0000f20002007a0c */ /* 0x000fe40003f06270 */
[----:B------:R-:W-:-:S03]  /*b5d0*/  IADD3 R0, R5, 0x20, RZ ;  /* 0x0000002005007810 */ /* 0x000fc60007ffe0ff */
[----:B------:R-:W-:Y:S02]  /*b5e0*/  @!P2 LEA.HI R7, R7, R7, RZ, 0x1 ;  /* 0x000000070707a211 */ /* 0x000fe400078f08ff */
[----:B------:R-:W-:Y:S02]  /*b5f0*/  @!P1 LEA.HI R4, R4, R4, RZ, 0x1 ;  /* 0x0000000404049211 */ /* 0x000fe400078f08ff */
[----:B------:R-:W-:Y:S02]  /*b600*/  @!P2 LOP3.LUT R7, R7, 0xfffffffe, RZ, 0xc0, !PT ;  /* 0xfffffffe0707a812 */ /* 0x000fe400078ec0ff */
[--C-:B-1--4-:R-:W-:Y:S01]  /*b610*/  @!P3 IMAD.WIDE R10, R5, 0x4, R8.reuse ;  /* 0x00000004050ab825 */ /* 0x112fe200078e0208 */
[----:B------:R-:W-:Y:S02]  /*b620*/  @!P1 LOP3.LUT R4, R4, 0xfffffffe, RZ, 0xc0, !PT ;  /* 0xfffffffe04049812 */ /* 0x000fe400078ec0ff */
[----:B------:R-:W-:Y:S01]  /*b630*/  @!P0 LEA.HI R2, R2, R2, RZ, 0x1 ;  /* 0x0000000202028211 */ /* 0x000fe200078f08ff */
[--C-:B------:R-:W-:Y:S01]  /*b640*/  @!P2 IMAD.WIDE R12, R7, 0x4, R8.reuse ;  /* 0x00000004070ca825 */ /* 0x100fe200078e0208 */
[----:B------:R-:W-:Y:S01]  /*b650*/  ISETP.GE.AND P5, PT, R0, c[0x0][0x3c8], PT ;  /* 0x0000f20000007a0c */ /* 0x000fe20003fa6270 */
[----:B------:R1:W-:Y:S01]  /*b660*/  @!P3 ST.E.64 [R10.64], R188 ;  /* 0x000000bc0a00b985 */ /* 0x0003e2000c101b0c */
[C---:B------:R-:W-:Y:S01]  /*b670*/  IADD3 R7, R5.reuse, 0x30, RZ ;  /* 0x0000003005077810 */ /* 0x040fe20007ffe0ff */
[----:B------:R-:W-:Y:S01]  /*b680*/  @!P1 IMAD.WIDE R14, R4, 0x4, R8 ;  /* 0x00000004040e9825 */ /* 0x000fe200078e0208 */
[----:B------:R-:W-:Y:S01]  /*b690*/  IADD3 R4, R5, 0x38, RZ ;  /* 0x0000003805047810 */ /* 0x000fe20007ffe0ff */
[----:B------:R4:W-:Y:S01]  /*b6a0*/  @!P2 ST.E.64 [R12.64], R184 ;  /* 0x000000b80c00a985 */ /* 0x0009e2000c101b0c */
[----:B------:R-:W-:-:S02]  /*b6b0*/  ISETP.GE.AND P3, PT, R7, c[0x0][0x3c8], PT ;  /* 0x0000f20007007a0c */ /* 0x000fc40003f66270 */
[----:B------:R-:W-:Y:S01]  /*b6c0*/  ISETP.GE.AND P2, PT, R4, c[0x0][0x3c8], PT ;  /* 0x0000f20004007a0c */ /* 0x000fe20003f46270 */
[----:B------:R5:W-:Y:S04]  /*b6d0*/  @!P1 ST.E.64 [R14.64], R72 ;  /* 0x000000480e009985 */ /* 0x000be8000c101b0c */
[----:B------:R-:W-:-:S04]  /*b6e0*/  @!P5 LEA.HI R0, R0, R0, RZ, 0x1 ;  /* 0x000000000000d211 */ /* 0x000fc800078f08ff */
[----:B------:R-:W-:Y:S02]  /*b6f0*/  @!P5 LOP3.LUT R0, R0, 0xfffffffe, RZ, 0xc0, !PT ;  /* 0xfffffffe0000d812 */ /* 0x000fe400078ec0ff */
[----:B------:R-:W-:Y:S02]  /*b700*/  @!P3 LEA.HI R7, R7, R7, RZ, 0x1 ;  /* 0x000000070707b211 */ /* 0x000fe400078f08ff */
[----:B------:R-:W-:Y:S02]  /*b710*/  @!P2 LEA.HI R4, R4, R4, RZ, 0x1 ;  /* 0x000000040404a211 */ /* 0x000fe400078f08ff */
[----:B------:R-:W-:Y:S02]  /*b720*/  @!P3 LOP3.LUT R7, R7, 0xfffffffe, RZ, 0xc0, !PT ;  /* 0xfffffffe0707b812 */ /* 0x000fe400078ec0ff */
[----:B------:R-:W-:Y:S02]  /*b730*/  @!P2 LOP3.LUT R4, R4, 0xfffffffe, RZ, 0xc0, !PT ;  /* 0xfffffffe0404a812 */ /* 0x000fe400078ec0ff */
[----:B-1----:R-:W-:-:S03]  /*b740*/  IADD3 R10, R5, 0x28, RZ ;  /* 0x00000028050a7810 */ /* 0x002fc60007ffe0ff */
[--C-:B------:R-:W-:Y:S01]  /*b750*/  @!P2 IMAD.WIDE R16, R4, 0x4, R8.reuse ;  /* 0x000000040410a825 */ /* 0x100fe200078e0208 */
[C---:B------:R-:W-:Y:S02]  /*b760*/  IADD3 R11, R5.reuse, 0x40, RZ ;  /* 0x00000040050b7810 */ /* 0x040fe40007ffe0ff */
[----:B----4-:R-:W-:Y:S02]  /*b770*/  @!P0 LOP3.LUT R12, R2, 0xfffffffe, RZ, 0xc0, !PT ;  /* 0xfffffffe020c8812 */ /* 0x010fe400078ec0ff */
[----:B------:R-:W-:Y:S02]  /*b780*/  ISETP.GE.AND P4, PT, R10, c[0x0][0x3c8], PT ;  /* 0x0000f2000a007a0c */ /* 0x000fe40003f86270 */
[----:B------:R-:W-:Y:S01]  /*b790*/  IADD3 R2, R5, 0x48, RZ ;  /* 0x0000004805027810 */ /* 0x000fe20007ffe0ff */
[--C-:B------:R-:W-:Y:S01]  /*b7a0*/  @!P0 IMAD.WIDE R12, R12, 0x4, R8.reuse ;  /* 0x000000040c0c8825 */ /* 0x100fe200078e0208 */
[----:B------:R-:W-:Y:S02]  /*b7b0*/  ISETP.GE.AND P1, PT, R11, c[0x0][0x3c8], PT ;  /* 0x0000f2000b007a0c */ /* 0x000fe40003f26270 */
[----:B------:R-:W-:Y:S01]  /*b7c0*/  IADD3 R4, R5, 0x78, RZ ;  /* 0x0000007805047810 */ /* 0x000fe20007ffe0ff */
[----:B-----5:R-:W-:Y:S01]  /*b7d0*/  @!P3 IMAD.WIDE R14, R7, 0x4, R8 ;  /* 0x00000004070eb825 */ /* 0x020fe200078e0208 */
[----:B------:R1:W-:Y:S01]  /*b7e0*/  @!P0 ST.E.64 [R12.64], R76 ;  /* 0x0000004c0c008985 */ /* 0x0003e2000c101b0c */
[----:B------:R-:W-:-:S02]  /*b7f0*/  ISETP.GE.AND P0, PT, R2, c[0x0][0x3c8], PT ;  /* 0x0000f20002007a0c */ /* 0x000fc40003f06270 */
[----:B------:R-:W-:Y:S02]  /*b800*/  IADD3 R7, R5, 0x70, RZ ;  /* 0x0000007005077810 */ /* 0x000fe40007ffe0ff */
[----:B------:R-:W-:-:S04]  /*b810*/  @!P4 LEA.HI R10, R10, R10, RZ, 0x1 ;  /* 0x0000000a0a0ac211 */ /* 0x000fc800078f08ff */
[----:B------:R-:W-:Y:S02]  /*b820*/  @!P1 LEA.HI R11, R11, R11, RZ, 0x1 ;  /* 0x0000000b0b0b9211 */ /* 0x000fe400078f08ff */
[----:B------:R-:W-:Y:S02]  /*b830*/  @!P4 LOP3.LUT R10, R10, 0xfffffffe, RZ, 0xc0, !PT ;  /* 0xfffffffe0a0ac812 */ /* 0x000fe400078ec0ff */
[----:B------:R-:W-:Y:S02]  /*b840*/  @!P1 LOP3.LUT R11, R11, 0xfffffffe, RZ, 0xc0, !PT ;  /* 0xfffffffe0b0b9812 */ /* 0x000fe400078ec0ff */
[----:B------:R-:W-:-:S04]  /*b850*/  @!P0 LEA.HI R2, R2, R2, RZ, 0x1 ;  /* 0x0000000202028211 */ /* 0x000fc800078f08ff */
[----:B------:R-:W-:Y:S01]  /*b860*/  @!P0 LOP3.LUT R2, R2, 0xfffffffe, RZ, 0xc0, !PT ;  /* 0xfffffffe02028812 */ /* 0x000fe200078ec0ff */
[----:B-1----:R-:W-:Y:S01]  /*b870*/  @!P5 IMAD.WIDE R12, R0, 0x4, R8 ;  /* 0x00000004000cd825 */ /* 0x002fe200078e0208 */
[----:B------:R-:W-:-:S04]  /*b880*/  IADD3 R0, R5, 0x50, RZ ;  /* 0x0000005005007810 */ /* 0x000fc80007ffe0ff */
[----:B------:R1:W-:Y:S01]  /*b890*/  @!P5 ST.E.64 [R12.64], R88 ;  /* 0x000000580c00d985 */ /* 0x0003e2000c101b0c */
[----:B------:R-:W-:-:S13]  /*b8a0*/  ISETP.GE.AND P5, PT, R0, c[0x0][0x3c8], PT ;  /* 0x0000f20000007a0c */ /* 0x000fda0003fa6270 */
[----:B------:R-:W-:-:S04]  /*b8b0*/  @!P5 LEA.HI R0, R0, R0, RZ, 0x1 ;  /* 0x000000000000d211 */ /* 0x000fc800078f08ff */
[----:B------:R-:W-:Y:S01]  /*b8c0*/  @!P5 LOP3.LUT R0, R0, 0xfffffffe, RZ, 0xc0, !PT ;  /* 0xfffffffe0000d812 */ /* 0x000fe200078ec0ff */
[----:B-1----:R-:W-:-:S04]  /*b8d0*/  @!P4 IMAD.WIDE R12, R10, 0x4, R8 ;  /* 0x000000040a0cc825 */ /* 0x002fc800078e0208 */
[----:B------:R-:W-:Y:S01]  /*b8e0*/  @!P1 IMAD.WIDE R10, R11, 0x4, R8 ;  /* 0x000000040b0a9825 */ /* 0x000fe200078e0208 */
[----:B------:R1:W-:Y:S04]  /*b8f0*/  @!P4 ST.E.64 [R12.64], R92 ;  /* 0x0000005c0c00c985 */ /* 0x0003e8000c101b0c */
[----:B------:R-:W-:Y:S04]  /*b900*/  @!P3 ST.E.64 [R14.64], R104 ;  /* 0x000000680e00b985 */ /* 0x000fe8000c101b0c */
[----:B------:R-:W-:Y:S04]  /*b910*/  @!P2 ST.E.64 [R16.64], R108 ;  /* 0x0000006c1000a985 */ /* 0x000fe8000c101b0c */
[----:B------:R4:W-:Y:S01]  /*b920*/  @!P1 ST.E.64 [R10.64], R120 ;  /* 0x000000780a009985 */ /* 0x0009e2000c101b0c */
[----:B------:R-:W-:-:S13]  /*b930*/  ISETP.GE.AND P1, PT, R7, c[0x0][0x3c8], PT ;  /* 0x0000f20007007a0c */ /* 0x000fda0003f26270 */
[----:B------:R-:W-:Y:S01]  /*b940*/  @!P1 LEA.HI R7, R7, R7, RZ, 0x1 ;  /* 0x0000000707079211 */ /* 0x000fe200078f08ff */
[--C-:B-1----:R-:W-:Y:S01]  /*b950*/  @!P0 IMAD.WIDE R12, R2, 0x4, R8.reuse ;  /* 0x00000004020c8825 */ /* 0x102fe200078e0208 */
[----:B------:R-:W-:Y:S02]  /*b960*/  IADD3 R2, R5, 0x58, RZ ;  /* 0x0000005805027810 */ /* 0x000fe40007ffe0ff */
[----:B------:R-:W-:Y:S02]  /*b970*/  @!P1 LOP3.LUT R7, R7, 0xfffffffe, RZ, 0xc0, !PT ;  /* 0xfffffffe07079812 */ /* 0x000fe400078ec0ff */
[----:B------:R-:W-:Y:S01]  /*b980*/  ISETP.GE.AND P4, PT, R2, c[0x0][0x3c8], PT ;  /* 0x0000f20002007a0c */ /* 0x000fe20003f86270 */
[----:B------:R1:W-:Y:S01]  /*b990*/  @!P0 ST.E.64 [R12.64], R124 ;  /* 0x0000007c0c008985 */ /* 0x0003e2000c101b0c */
[----:B------:R-:W-:Y:S01]  /*b9a0*/  ISETP.GE.AND P0, PT, R4, c[0x0][0x3c8], PT ;  /* 0x0000f20004007a0c */ /* 0x000fe20003f06270 */
[----:B------:R-:W-:Y:S01]  /*b9b0*/  @!P1 IMAD.WIDE R18, R7, 0x4, R8 ;  /* 0x0000000407129825 */ /* 0x000fe200078e0208 */
[----:B----4-:R-:W-:-:S02]  /*b9c0*/  IADD3 R11, R5, 0x60, RZ ;  /* 0x00000060050b7810 */ /* 0x010fc40007ffe0ff */
[----:B------:R-:W-:Y:S02]  /*b9d0*/  IADD3 R10, R5, 0x68, RZ ;  /* 0x00000068050a7810 */ /* 0x000fe40007ffe0ff */
[----:B------:R-:W-:Y:S02]  /*b9e0*/  ISETP.GE.AND P3, PT, R11, c[0x0][0x3c8], PT ;  /* 0x0000f2000b007a0c */ /* 0x000fe40003f66270 */
[----:B------:R-:W-:-:S03]  /*b9f0*/  ISETP.GE.AND P2, PT, R10, c[0x0][0x3c8], PT ;  /* 0x0000f2000a007a0c */ /* 0x000fc60003f46270 */
[----:B------:R-:W-:Y:S02]  /*ba00*/  @!P4 LEA.HI R2, R2, R2, RZ, 0x1 ;  /* 0x000000020202c211 */ /* 0x000fe400078f08ff */
[----:B------:R-:W-:Y:S02]  /*ba10*/  @!P0 LEA.HI R4, R4, R4, RZ, 0x1 ;  /* 0x0000000404048211 */ /* 0x000fe400078f08ff */
[----:B------:R-:W-:Y:S02]  /*ba20*/  @!P4 LOP3.LUT R2, R2, 0xfffffffe, RZ, 0xc0, !PT ;  /* 0xfffffffe0202c812 */ /* 0x000fe400078ec0ff */
[----:B------:R-:W-:Y:S02]  /*ba30*/  @!P0 LOP3.LUT R4, R4, 0xfffffffe, RZ, 0xc0, !PT ;  /* 0xfffffffe04048812 */ /* 0x000fe400078ec0ff */
[----:B------:R-:W-:Y:S01]  /*ba40*/  @!P3 LEA.HI R11, R11, R11, RZ, 0x1 ;  /* 0x0000000b0b0bb211 */ /* 0x000fe200078f08ff */
[----:B------:R-:W-:Y:S01]  /*ba50*/  @!P4 IMAD.WIDE R14, R2, 0x4, R8 ;  /* 0x00000004020ec825 */ /* 0x000fe200078e0208 */
[----:B------:R-:W-:-:S02]  /*ba60*/  @!P2 LEA.HI R10, R10, R10, RZ, 0x1 ;  /* 0x0000000a0a0aa211 */ /* 0x000fc400078f08ff */
[----:B------:R-:W-:Y:S02]  /*ba70*/  @!P3 LOP3.LUT R11, R11, 0xfffffffe, RZ, 0xc0, !PT ;  /* 0xfffffffe0b0bb812 */ /* 0x000fe400078ec0ff */
[----:B------:R-:W-:Y:S01]  /*ba80*/  @!P2 LOP3.LUT R10, R10, 0xfffffffe, RZ, 0xc0, !PT ;  /* 0xfffffffe0a0aa812 */ /* 0x000fe200078ec0ff */
[----:B-1----:R-:W-:-:S04]  /*ba90*/  @!P5 IMAD.WIDE R12, R0, 0x4, R8 ;  /* 0x00000004000cd825 */ /* 0x002fc800078e0208 */
        /* <DEDUP_REMOVED lines=9> */
.L_x_1946:
[----:B------:R-:W-:Y:S05]  /*bb30*/  BSYNC B0 ;  /* 0x0000000000007941 */ /* 0x000fea0003800000 */
.L_x_1945:
[----:B------:R2:W4:Y:S04]  /*bb40*/  SHFL.IDX PT, R7, R3, 0x3, 0x1c1f ;  /* 0x007c1f0003077f89 */ /* 0x00052800000e0000 */
[----:B-12---:R-:W1:Y:S01]  /*bb50*/  SHFL.IDX PT, R6, R6, 0x3, 0x1c1f ;  /* 0x007c1f0006067f89 */ /* 0x006e6200000e0000 */
        /* <DEDUP_REMOVED lines=8> */
[C---:B-1--4-:R-:W-:Y:S01]  /*bbe0*/  @!P0 IMAD.WIDE R8, R5.reuse, 0x4, R6 ;  /* 0x0000000405088825 */ /* 0x052fe200078e0206 */
        /* <DEDUP_REMOVED lines=39> */
[----:B----4-:R-:W-:-:S02]  /*be60*/  IADD3 R10, R5, 0x50, RZ ;  /* 0x00000050050a7810 */ /* 0x010fc40007ffe0ff */
        /* <DEDUP_REMOVED lines=25> */
[----:B----4-:R-:W-:Y:S01]  /*c000*/  @!P5 IMAD.WIDE R14, R0, 0x4, R6 ;  /* 0x00000004000ed825 */ /* 0x010fe200078e0206 */
        /* <DEDUP_REMOVED lines=21> */
.L_x_1940:
        /* <DEDUP_REMOVED lines=50> */
.L_x_1947:
        /* <DEDUP_REMOVED lines=16> */
.L_x_3613:


//--------------------- .text._ZN7cutlass13device_kernelIN5flash19enable_sm80_to_sm89INS1_16FlashAttnFwdSm80INS1_25CollectiveMainloopFwdSm80ILi8ELi1ELb1EN4cute5tupleIJNS5_1CILi128EEENS7_ILi112EEES8_EEELi128ENS_6half_tEfNS_4arch4Sm80ELb0ELb0ELb0ELb1ELb1ELb0ELb1ELb1EEENS1_21CollectiveEpilogueFwdINS6_IJS8_S8_S9_EEENS6_IJNS7_ILi1EEESH_SH_EEESB_SD_Li256ELb1ELb1ELb1ELb0EEENS1_36VarlenDynamicPersistentTileSchedulerILi128ELi112ELi256ELi256ELb1ELb1ELb0ELb0ELb1ELb1EEEEEEEEEvNT_6ParamsE --------------------------
	.section	.text._ZN7cutlass13device_kernelIN5flash19enable_sm80_to_sm89INS1_16FlashAttnFwdSm80INS1_25CollectiveMainloopFwdSm80ILi8ELi1ELb1EN4cute5tupleIJNS5_1CILi128EEENS7_ILi112EEES8_EEELi128ENS_6half_tEfNS_4arch4Sm80ELb0ELb0ELb0ELb1ELb1ELb0ELb1ELb1EEENS1_21CollectiveEpilogueFwdINS6_IJS8_S8_S9_EEENS6_IJNS7_ILi1EEESH_SH_EEESB_SD_Li256ELb1ELb1ELb1ELb0EEENS1_36VarlenDynamicPersistentTileSchedulerILi128ELi112ELi256ELi256ELb1ELb1ELb0ELb0ELb1ELb1EEEEEEEEEvNT_6ParamsE,"ax",@progbits
	.sectioninfo	@"SHI_REGISTERS=255"
	.align	128
.text._ZN7cutlass13device_kernelIN5flash19enable_sm80_to_sm89INS1_16FlashAttnFwdSm80INS1_25CollectiveMainloopFwdSm80ILi8ELi1ELb1EN4cute5tupleIJNS5_1CILi128EEENS7_ILi112EEES8_EEELi128ENS_6half_tEfNS_4arch4Sm80ELb0ELb0ELb0ELb1ELb1ELb0ELb1ELb1EEENS1_21CollectiveEpilogueFwdINS6_IJS8_S8_S9_EEENS6_IJNS7_ILi1EEESH_SH_EEESB_SD_Li256ELb1ELb1ELb1ELb0EEENS1_36VarlenDynamicPersistentTileSchedulerILi128ELi112ELi256ELi256ELb1ELb1ELb0ELb0ELb1ELb1EEEEEEEEEvNT_6ParamsE:
        .type           _ZN7cutlass13device_kernelIN5flash19enable_sm80_to_sm89INS1_16FlashAttnFwdSm80INS1_25CollectiveMainloopFwdSm80ILi8ELi1ELb1EN4cute5tupleIJNS5_1CILi128EEENS7_ILi112EEES8_EEELi128ENS_6half_tEfNS_4arch4Sm80ELb0ELb0ELb0ELb1ELb1ELb0ELb1ELb1EEENS1_21CollectiveEpilogueFwdINS6_IJS8_S8_S9_EEENS6_IJNS7_ILi1EEESH_SH_EEESB_SD_Li256ELb1ELb1ELb1ELb0EEENS1_36VarlenDynamicPersistentTileSchedulerILi128ELi112ELi256ELi256ELb1ELb1ELb0ELb0ELb1ELb1EEEEEEEEEvNT_6ParamsE,@function
        .size           _ZN7cutlass13device_kernelIN5flash19enable_sm80_to_sm89INS1_16FlashAttnFwdSm80INS1_25CollectiveMainloopFwdSm80ILi8ELi1ELb1EN4cute5tupleIJNS5_1CILi128EEENS7_ILi112EEES8_EEELi128ENS_6half_tEfNS_4arch4Sm80ELb0ELb0ELb0ELb1ELb1ELb0ELb1ELb1EEENS1_21CollectiveEpilogueFwdINS6_IJS8_S8_S9_EEENS6_IJNS7_ILi1EEESH_SH_EEESB_SD_Li256ELb1ELb1ELb1ELb0EEENS1_36VarlenDynamicPersistentTileSchedulerILi128ELi112ELi256ELi256ELb1ELb1ELb0ELb0ELb1ELb1EEEEEEEEEvNT_6ParamsE,(.L_x_3614 - _ZN7cutlass13device_kernelIN5flash19enable_sm80_to_sm89INS1_16FlashAttnFwdSm80INS1_25CollectiveMainloopFwdSm80ILi8ELi1ELb1EN4cute5tupleIJNS5_1CILi128EEENS7_ILi112EEES8_EEELi128ENS_6half_tEfNS_4arch4Sm80ELb0ELb0ELb0ELb1ELb1ELb0ELb1ELb1EEENS1_21CollectiveEpilogueFwdINS6_IJS8_S8_S9_EEENS6_IJNS7_ILi1EEESH_SH_EEESB_SD_Li256ELb1ELb1ELb1ELb0EEENS1_36VarlenDynamicPersistentTileSchedulerILi128ELi112ELi256ELi256ELb1ELb1ELb0ELb0ELb1ELb1EEEEEEEEEvNT_6ParamsE)
        .other          _ZN7cutlass13device_kernelIN5flash19enable_sm80_to_sm89INS1_16FlashAttnFwdSm80INS1_25CollectiveMainloopFwdSm80ILi8ELi1ELb1EN4cute5tupleIJNS5_1CILi128EEENS7_ILi112EEES8_EEELi128ENS_6half_tEfNS_4arch4Sm80ELb0ELb0ELb0ELb1ELb1ELb0ELb1ELb1EEENS1_21CollectiveEpilogueFwdINS6_IJS8_S8_S9_EEENS6_IJNS7_ILi1EEESH_SH_EEESB_SD_Li256ELb1ELb1ELb1ELb0EEENS1_36VarlenDynamicPersistentTileSchedulerILi128ELi112ELi256ELi256ELb1ELb1ELb0ELb0ELb1ELb1EEEEEEEEEvNT_6ParamsE,@"STO_CUDA_ENTRY STV_DEFAULT"
_ZN7cutlass13device_kernelIN5flash19enable_sm80_to_sm89INS1_16FlashAttnFwdSm80INS1_25CollectiveMainloopFwdSm80ILi8ELi1ELb1EN4cute5tupleIJNS5_1CILi128EEENS7_ILi112EEES8_EEELi128ENS_6half_tEfNS_4arch4Sm80ELb0ELb0ELb0ELb1ELb1ELb0ELb1ELb1EEENS1_21CollectiveEpilogueFwdINS6_IJS8_S8_S9_EEENS6_IJNS7_ILi1EEESH_SH_EEESB_SD_Li256ELb1ELb1ELb1ELb0EEENS1_36VarlenDynamicPersistentTileSchedulerILi128ELi112ELi256ELi256ELb1ELb1ELb0ELb0ELb1ELb1EEEEEEEEEvNT_6ParamsE:
        /* <DEDUP_REMOVED lines=52> */
.L_x_1953:
        /* <DEDUP_REMOVED lines=17> */
.L_x_2060:
        /* <DEDUP_REMOVED lines=16> */
.L_x_2061:
[----:B---3--:R-:W-:-:S05]  /*0550*/  IMAD R0, R0, c[0x0][0x538], RZ ;  /* 0x00014e0000007a24 */ /* 0x008fca00078e02ff */
[----:B------:R-:W-:-:S04]  /*0560*/  IADD3 R6, R0, R6, RZ ;  /* 0x0000000600067210 */ /* 0x000fc80007ffe0ff */
[----:B------:R-:W-:-:S13]  /*0570*/  ISETP.GT.AND P0, PT, R6, UR4, PT ;  /* 0x0000000406007c0c */ /* 0x000fda000bf04270 */
[----:B-12---:R-:W-:Y:S05]  /*0580*/  @!P0 BRA `(.L_x_1953) ;  /* 0xfffffdb000008947 */ /* 0x006fea000383ffff */
.L_x_1949:
[----:B------:R-:W-:-:S05]  /*0590*/  IADD3 R12, -R0, R6, RZ ;  /* 0x00000006000c7210 */ /* 0x000fca0007ffe1ff */
[----:B------:R-:W-:-:S05]  /*05a0*/  IMAD R0, R4, c[0x0][0x538], R12 ;  /* 0x00014e0004007a24 */ /* 0x000fca00078e020c */
[----:B------:R-:W-:Y:S01]  /*05b0*/  ISETP.GT.AND P0, PT, R0, UR4, PT ;  /* 0x0000000400007c0c */ /* 0x000fe2000bf04270 */
[----:B------:R-:W-:-:S12]  /*05c0*/  BRA.DIV ~URZ, `(.L_x_1954) ;  /* 0x0000d5927f007947 */ /* 0x000fd8000b800000 */
[----:B------:R-:W-:-:S04]  /*05d0*/  VOTE.ANY R0, PT, !P0 ;  /* 0x0000000000007806 */ /* 0x000fc800040e0100 */
.L_x_2062:
[----:B-1----:R1:W2:Y:S01]  /*05e0*/  POPC R251, R0 ;  /* 0x0000000000fb7309 */ /* 0x0022a20000000000 */
[----:B------:R-:W-:Y:S05]  /*05f0*/  BRA.DIV ~URZ, `(.L_x_1955) ;  /* 0x0000d5a27f007947 */ /* 0x000fea000b800000 */
[----:B--2---:R2:W3:Y:S01]  /*0600*/  SHFL.IDX PT, R11, R8, R251, 0x1f ;  /* 0x00001ffb080b7589 */ /* 0x0044e200000e0000 */
[----:B------:R-:W-:-:S03]  /*0610*/  MOV R6, RZ ;  /* 0x000000ff00067202 */ /* 0x000fc60000000f00 */
[----:B------:R2:W4:Y:S04]  /*0620*/  SHFL.IDX PT, R10, R7, R251, 0x1f ;  /* 0x00001ffb070a7589 */ /* 0x00052800000e0000 */
.L_x_2063:
[----:B------:R-:W-:Y:S01]  /*0630*/  ISETP.NE.AND P0, PT, R0, RZ, PT ;  /* 0x000000ff0000720c */ /* 0x000fe20003f05270 */
[----:B------:R-:W-:-:S12]  /*0640*/  BSSY B0, `(.L_x_1956) ;  /* 0x0000005000007945 */ /* 0x000fd80003800000 */
[----:B------:R-:W-:Y:S05]  /*0650*/  @!P0 BRA `(.L_x_1957) ;  /* 0x0000003000008947 */ /* 0x000fea0003800000 */
[----:B------:R-:W-:Y:S01]  /*0660*/  IADD3 R206, R251, -0x1, RZ ;  /* 0xfffffffffbce7810 */ /* 0x000fe20007ffe0ff */
[----:B------:R-:W-:Y:S05]  /*0670*/  BRA.DIV ~URZ, `(.L_x_1958) ;  /* 0x0000d6027f007947 */ /* 0x000fea000b800000 */
[----:B------:R1:W2:Y:S02]  /*0680*/  SHFL.IDX PT, R6, R4, R206, 0x1f ;  /* 0x00001fce04067589 */ /* 0x0002a400000e0000 */
.L_x_1957:
[----:B------:R-:W-:Y:S05]  /*0690*/  BSYNC B0 ;  /* 0x0000000000007941 */ /* 0x000fea0003800000 */
.L_x_1956:
        /* <DEDUP_REMOVED lines=65> */
.L_x_1950:
[----:B-1----:R-:W-:Y:S01]  /*0ab0*/  IMAD.MOV.U32 R249, RZ, RZ, RZ ;  /* 0x000000fffff97224 */ /* 0x002fe200078e00ff */
[----:B------:R-:W-:Y:S01]  /*0ac0*/  MOV R250, RZ ;  /* 0x000000ff00fa7202 */ /* 0x000fe20000000f00 */
[----:B------:R-:W-:Y:S01]  /*0ad0*/  IMAD.U32 R248, RZ, RZ, UR4 ;  /* 0x00000004fff87e24 */ /* 0x000fe2000f8e00ff */
[----:B------:R-:W-:Y:S02]  /*0ae0*/  MOV R251, c[0x0][0x53c] ;  /* 0x00014f0000fb7a02 */ /* 0x000fe40000000f00 */
.L_x_1959:
[----:B------:R-:W-:Y:S01]  /*0af0*/  ISETP.NE.AND P0, PT, R13, RZ, PT ;  /* 0x000000ff0d00720c */ /* 0x000fe20003f05270 */
[----:B------:R-:W-:-:S12]  /*0b00*/  WARPSYNC 0xffffffff ;  /* 0xffffffff00007948 */ /* 0x000fd80003800000 */
[----:B------:R1:W-:Y:S04]  /*0b10*/  @!P0 STS.128 [0xf100], R248 ;  /* 0x00f100f8ff008388 */ /* 0x0003e80000000c00 */
[----:B------:R-:W-:Y:S06]  /*0b20*/  BAR.ARV 0x5, 0x100 ;  /* 0x0144000000007b1d */ /* 0x000fec0000002000 */
.L_x_1948:
        /* <DEDUP_REMOVED lines=19> */
[----:B------:R-:W-:Y:S01]  /*0c60*/  LOP3.LUT R4, R9, 0xfffffff8, RZ, 0xc0, !PT ;  /* 0xfffffff809047812 */ /* 0x000fe200078ec0ff */
[----:B------:R-:W-:Y:S01]  /*0c70*/  IMAD.IADD R0, R16, 0x1, -R0 ;  /* 0x0000000110007824 */ /* 0x000fe200078e0a00 */
[----:B------:R-:W-:-:S02]  /*0c80*/  SHF.R.S32.HI R235, RZ, 0x3, R9 ;  /* 0x00000003ffeb7819 */ /* 0x000fc40000011409 */
[----:B------:R-:W-:Y:S01]  /*0c90*/  LOP3.LUT R2, R2, 0xfffffff8, RZ, 0xc0, !PT ;  /* 0xfffffff802027812 */ /* 0x000fe200078ec0ff */
[----:B------:R-:W-:Y:S01]  /*0ca0*/  IMAD.IADD R234, R16, 0x1, -R4 ;  /* 0x0000000110ea7824 */ /* 0x000fe200078e0a04 */
[----:B------:R-:W-:Y:S01]  /*0cb0*/  SHF.R.S32.HI R4, RZ, 0x1f, R0 ;  /* 0x0000001fff047819 */ /* 0x000fe20000011400 */
[----:B------:R-:W-:Y:S01]  /*0cc0*/  IMAD.SHL.U32 R3, R235, 0x40, RZ ;  /* 0x00000040eb037824 */ /* 0x000fe200078e00ff */
[----:B------:R-:W-:Y:S01]  /*0cd0*/  LEA.HI R7, R7, R16, RZ, 0x6 ;  /* 0x0000001007077211 */ /* 0x000fe200078f30ff */
[----:B------:R-:W-:Y:S01]  /*0ce0*/  IMAD.IADD R8, R8, 0x1, -R2 ;  /* 0x0000000108087824 */ /* 0x000fe200078e0a02 */
[----:B------:R-:W-:Y:S01]  /*0cf0*/  LEA.HI R14, R4, R0, RZ, 0x3 ;  /* 0x00000000040e7211 */ /* 0x000fe200078f18ff */
[C---:B------:R-:W-:Y:S01]  /*0d00*/  IMAD.SHL.U32 R231, R234.reuse, 0x8, RZ ;  /* 0x00000008eae77824 */ /* 0x040fe200078e00ff */
[----:B------:R-:W-:Y:S01]  /*0d10*/  LOP3.LUT R2, R3, 0x1c0, RZ, 0xc0, !PT ;  /* 0x000001c003027812 */ /* 0x000fe200078ec0ff */
[----:B------:R-:W-:Y:S01]  /*0d20*/  IMAD.SHL.U32 R5, R234, 0x40, RZ ;  /* 0x00000040ea057824 */ /* 0x000fe200078e00ff */
[----:B------:R-:W-:Y:S01]  /*0d30*/  LOP3.LUT R4, R14, 0xfffffff8, RZ, 0xc0, !PT ;  /* 0xfffffff80e047812 */ /* 0x000fe200078ec0ff */
[----:B------:R-:W-:Y:S01]  /*0d40*/  IMAD.SHL.U32 R7, R7, 0x8, RZ ;  /* 0x0000000807077824 */ /* 0x000fe200078e00ff */
[----:B------:R-:W-:-:S02]  /*0d50*/  SHF.R.U32.HI R6, RZ, 0x3, R2 ;  /* 0x00000003ff067819 */ /* 0x000fc40000011602 */
[----:B------:R-:W-:Y:S01]  /*0d60*/  LOP3.LUT R3, R2, 0x38, R231, 0xf8, !PT ;  /* 0x0000003802037812 */ /* 0x000fe200078ef8e7 */
[----:B------:R-:W-:Y:S01]  /*0d70*/  IMAD.IADD R0, R0, 0x1, -R4 ;  /* 0x0000000100007824 */ /* 0x000fe200078e0a04 */
[----:B------:R-:W-:Y:S02]  /*0d80*/  LOP3.LUT R4, R10, 0xffffffe0, RZ, 0xc0, !PT ;  /* 0xffffffe00a047812 */ /* 0x000fe400078ec0ff */
[----:B------:R-:W-:Y:S02]  /*0d90*/  LOP3.LUT R2, R5, 0x1c0, RZ, 0xc0, !PT ;  /* 0x000001c005027812 */ /* 0x000fe400078ec0ff */
[----:B------:R-:W-:Y:S01]  /*0da0*/  LOP3.LUT R12, R3, R6, RZ, 0x3c, !PT ;  /* 0x00000006030c7212 */ /* 0x000fe200078e3cff */
[----:B------:R-:W-:Y:S01]  /*0db0*/  IMAD.IADD R18, R16, 0x1, -R4 ;  /* 0x0000000110127824 */ /* 0x000fe200078e0a04 */
[----:B------:R-:W-:Y:S02]  /*0dc0*/  LOP3.LUT R5, R2, 0x8, R9, 0xf8, !PT ;  /* 0x0000000802057812 */ /* 0x000fe400078ef809 */
[----:B------:R-:W-:-:S02]  /*0dd0*/  SHF.R.U32.HI R3, RZ, 0x3, R2 ;  /* 0x00000003ff037819 */ /* 0x000fc40000011602 */
[--C-:B------:R-:W-:Y:S02]  /*0de0*/  SHF.R.S32.HI R9, RZ, 0x5, R10.reuse ;  /* 0x00000005ff097819 */ /* 0x100fe4000001140a */
[----:B------:R-:W-:Y:S02]  /*0df0*/  SHF.R.S32.HI R2, RZ, 0x1f, R10 ;  /* 0x0000001fff027819 */ /* 0x000fe4000001140a */
[----:B------:R-:W-:Y:S02]  /*0e00*/  SHF.R.S32.HI R11, RZ, 0x1f, R18 ;  /* 0x0000001fff0b7819 */ /* 0x000fe40000011412 */
[----:B------:R-:W-:Y:S02]  /*0e10*/  LEA.HI R2, R2, R9, RZ, 0x3 ;  /* 0x0000000902027211 */ /* 0x000fe400078f18ff */
[----:B------:R-:W-:Y:S01]  /*0e20*/  LOP3.LUT R4, R15, 0xfffffffc, RZ, 0xc0, !PT ;  /* 0xfffffffc0f047812 */ /* 0x000fe200078ec0ff */
[----:B------:R-:W-:Y:S01]  /*0e30*/  IMAD.MOV.U32 R15, RZ, RZ, 0x20 ;  /* 0x00000020ff0f7424 */ /* 0x000fe200078e00ff */
[----:B------:R-:W-:-:S02]  /*0e40*/  LOP3.LUT R10, R5, R3, RZ, 0x3c, !PT ;  /* 0x00000003050a7212 */ /* 0x000fc400078e3cff */
[----:B------:R-:W-:Y:S01]  /*0e50*/  LOP3.LUT R3, R2, 0xffffff8, RZ, 0xc0, !PT ;  /* 0x0ffffff802037812 */ /* 0x000fe200078ec0ff */
[----:B------:R-:W-:Y:S01]  /*0e60*/  IMAD.IADD R2, R16, 0x1, -R4 ;  /* 0x0000000110027824 */ /* 0x000fe200078e0a04 */
[----:B------:R-:W-:Y:S01]  /*0e70*/  LEA.HI R11, R11, R18, RZ, 0x2 ;  /* 0x000000120b0b7211 */ /* 0x000fe200078f10ff */
[----:B------:R-:W-:Y:S01]  /*0e80*/  IMAD.MOV.U32 R16, RZ, RZ, 0x10 ;  /* 0x00000010ff107424 */ /* 0x000fe200078e00ff */
[----:B------:R-:W-:Y:S01]  /*0e90*/  LOP3.LUT R6, R8, 0x1, RZ, 0xc0, !PT ;  /* 0x0000000108067812 */ /* 0x000fe200078ec0ff */
[----:B------:R-:W-:Y:S01]  /*0ea0*/  IMAD.IADD R5, R9, 0x1, -R3 ;  /* 0x0000000109057824 */ /* 0x000fe200078e0a03 */
[----:B------:R-:W-:Y:S02]  /*0eb0*/  SHF.R.S32.HI R4, RZ, 0x2, R11 ;  /* 0x00000002ff047819 */ /* 0x000fe4000001140b */
        /* <DEDUP_REMOVED lines=11> */
[----:B------:R1:W-:Y:S01]  /*0f70*/  STL [R1+0xb8], R17 ;  /* 0x0000b81101007387 */ /* 0x0003e20000100800 */
[----:B------:R-:W-:Y:S01]  /*0f80*/  IMAD.SHL.U32 R6, R13, 0x8, RZ ;  /* 0x000000080d067824 */ /* 0x000fe200078e00ff */
[----:B------:R-:W-:Y:S01]  /*0f90*/  LEA.HI R2, R4, R4, RZ, 0x1d ;  /* 0x0000000404027211 */ /* 0x000fe200078fe8ff */
[----:B------:R-:W-:Y:S01]  /*0fa0*/  IMAD R8, R8, 0x8, R17 ;  /* 0x0000000808087824 */ /* 0x000fe200078e0211 */
[----:B------:R-:W-:Y:S01]  /*0fb0*/  LOP3.LUT R3, R3, 0x1c0, RZ, 0xc0, !PT ;  /* 0x000001c003037812 */ /* 0x000fe200078ec0ff */
[----:B------:R-:W-:Y:S01]  /*0fc0*/  IMAD.SHL.U32 R201, R12, 0x2, RZ ;  /* 0x000000020cc97824 */ /* 0x000fe200078e00ff */
[----:B------:R-:W-:Y:S01]  /*0fd0*/  LOP3.LUT P4, RZ, R0, 0x2, RZ, 0xc0, !PT ;  /* 0x0000000200ff7812 */ /* 0x000fe2000788c0ff */
[----:B------:R-:W-:Y:S01]  /*0fe0*/  IMAD.U32 R7, R7, 0x2, R2 ;  /* 0x0000000207077824 */ /* 0x000fe200078e0002 */
[----:B------:R-:W-:Y:S01]  /*0ff0*/  LOP3.LUT R2, R11, 0x7ffffffc, RZ, 0xc0, !PT ;  /* 0x7ffffffc0b027812 */ /* 0x000fe200078ec0ff */
[----:B------:R2:W-:Y:S01]  /*1000*/  STL [R1+0xbc], R8 ;  /* 0x0000bc0801007387 */ /* 0x0005e20000100800 */
[----:B------:R-:W-:-:S02]  /*1010*/  LOP3.LUT R6, R3, 0x8, R6, 0xf8, !PT ;  /* 0x0000000803067812 */ /* 0x000fc400078ef806 */
[----:B------:R-:W-:Y:S01]  /*1020*/  SHF.R.U32.HI R3, RZ, 0x3, R3 ;  /* 0x00000003ff037819 */ /* 0x000fe20000011603 */
[----:B------:R-:W-:Y:S01]  /*1030*/  IMAD.IADD R2, R18, 0x1, -R2 ;  /* 0x0000000112027824 */ /* 0x000fe200078e0a02 */
[----:B------:R-:W-:Y:S01]  /*1040*/  LOP3.LUT P3, RZ, R0, 0x4, RZ, 0xc0, !PT ;  /* 0x0000000400ff7812 */ /* 0x000fe2000786c0ff */
[----:B------:R-:W-:Y:S01]  /*1050*/  IMAD R0, R13, 0x200, R10 ;  /* 0x000002000d007824 */ /* 0x000fe200078e020a */
[----:B------:R-:W-:Y:S01]  /*1060*/  LOP3.LUT R3, R6, R3, RZ, 0x3c, !PT ;  /* 0x0000000306037212 */ /* 0x000fe200078e3cff */
[----:B------:R-:W-:Y:S01]  /*1070*/  IMAD.SHL.U32 R26, R2, 0x2, RZ ;  /* 0x00000002021a7824 */ /* 0x000fe200078e00ff */
[----:B------:R-:W-:Y:S01]  /*1080*/  IADD3 R238, R231, 0x40, RZ ;  /* 0x00000040e7ee7810 */ /* 0x000fe20007ffe0ff */
[----:B------:R-:W-:Y:S01]  /*1090*/  IMAD.SHL.U32 R6, R14, 0x40, RZ ;  /* 0x000000400e067824 */ /* 0x000fe200078e00ff */
[----:B------:R-:W-:Y:S01]  /*10a0*/  SEL R5, R16, 0xfffffff0, !P4 ;  /* 0xfffffff010057807 */ /* 0x000fe20006000000 */
[----:B------:R-:W-:Y:S01]  /*10b0*/  IMAD.MOV.U32 R10, RZ, RZ, 0x40 ;  /* 0x00000040ff0a7424 */ /* 0x000fe200078e00ff */
        /* <DEDUP_REMOVED lines=12> */
[C---:B-1----:R-:W-:Y:S01]  /*1180*/  IADD3 R17, R26.reuse, 0x48, RZ ;  /* 0x000000481a117810 */ /* 0x042fe20007ffe0ff */
[----:B------:R-:W-:Y:S01]  /*1190*/  STL [R1+0x48], R22 ;  /* 0x0000481601007387 */ /* 0x000fe20000100800 */
[C---:B------:R-:W-:Y:S02]  /*11a0*/  IADD3 R16, R26.reuse, 0x50, RZ ;  /* 0x000000501a107810 */ /* 0x040fe40007ffe0ff */
[----:B------:R-:W-:Y:S01]  /*11b0*/  SEL R4, R15, 0xffffffe0, !P3 ;  /* 0xffffffe00f047807 */ /* 0x000fe20005800000 */
[----:B------:R-:W-:Y:S01]  /*11c0*/  STL [R1+0x44], R21 ;  /* 0x0000441501007387 */ /* 0x000fe20000100800 */
[----:B------:R-:W-:Y:S02]  /*11d0*/  LOP3.LUT R3, R3, 0x7ffffe00, R6, 0xf8, !PT ;  /* 0x7ffffe0003037812 */ /* 0x000fe400078ef806 */
[----:B------:R-:W-:Y:S01]  /*11e0*/  IADD3 R14, R26, 0x58, RZ ;  /* 0x000000581a0e7810 */ /* 0x000fe20007ffe0ff */
[----:B------:R1:W-:Y:S01]  /*11f0*/  STL [R1+0x40], R20 ;  /* 0x0000401401007387 */ /* 0x0003e20000100800 */
[----:B------:R-:W-:Y:S01]  /*1200*/  SHF.R.S32.HI R6, RZ, 0x1f, R238 ;  /* 0x0000001fff067819 */ /* 0x000fe200000114ee */
[----:B------:R-:W-:Y:S01]  /*1210*/  IMAD.IADD R4, R5, 0x1, R4 ;  /* 0x0000000105047824 */ /* 0x000fe200078e0204 */
[----:B------:R-:W-:Y:S01]  /*1220*/  LEA R188, R0, 0x8100, 0x1 ;  /* 0x0000810000bc7811 */ /* 0x000fe200078e08ff */
[----:B------:R-:W-:Y:S01]  /*1230*/  STL [R1+0x3c], R19 ;  /* 0x00003c1301007387 */ /* 0x000fe20000100800 */
[----:B------:R-:W-:-:S02]  /*1240*/  IADD3 R13, R26, 0x60, RZ ;  /* 0x000000601a0d7810 */ /* 0x000fc40007ffe0ff */
[C---:B------:R-:W-:Y:S01]  /*1250*/  SEL R6, R10.reuse, 0xffffffc0, !P2 ;  /* 0xffffffc00a067807 */ /* 0x040fe20005000000 */
[----:B------:R-:W-:Y:S01]  /*1260*/  STL [R1+0x38], R18 ;  /* 0x0000381201007387 */ /* 0x000fe20000100800 */
[----:B------:R-:W-:Y:S02]  /*1270*/  SEL R0, R10, 0xffffffc0, !P3 ;  /* 0xffffffc00a007807 */ /* 0x000fe40005800000 */
[C---:B------:R-:W-:Y:S01]  /*1280*/  IADD3 R12, R26.reuse, 0x68, RZ ;  /* 0x000000681a0c7810 */ /* 0x040fe20007ffe0ff */
[----:B------:R3:W-:Y:S01]  /*1290*/  STL [R1+0x34], R17 ;  /* 0x0000341101007387 */ /* 0x0007e20000100800 */
[----:B------:R-:W-:Y:S02]  /*12a0*/  IADD3 R11, R26, 0x70, RZ ;  /* 0x000000701a0b7810 */ /* 0x000fe40007ffe0ff */
[----:B------:R-:W-:Y:S01]  /*12b0*/  LEA R10, R7, 0x80, 0x1 ;  /* 0x00000080070a7811 */ /* 0x000fe200078e08ff */
[----:B------:R-:W-:Y:S01]  /*12c0*/  STL [R1+0x30], R16 ;  /* 0x0000301001007387 */ /* 0x000fe20000100800 */
[----:B------:R-:W-:-:S02]  /*12d0*/  SHF.R.S32.HI R7, RZ, 0x1f, R25 ;  /* 0x0000001fff077819 */ /* 0x000fc40000011419 */
[----:B------:R-:W-:Y:S01]  /*12e0*/  SHF.R.S32.HI R5, RZ, 0x1f, R231 ;  /* 0x0000001fff057819 */ /* 0x000fe200000114e7 */
[----:B------:R-:W-:Y:S01]  /*12f0*/  STL [R1+0x2c], R14 ;  /* 0x00002c0e01007387 */ /* 0x000fe20000100800 */
[C---:B------:R-:W-:Y:S02]  /*1300*/  SEL R5, R15.reuse, 0xffffffe0, !P1 ;  /* 0xffffffe00f057807 */ /* 0x040fe40004800000 */
[----:B------:R-:W-:Y:S01]  /*1310*/  SEL R2, R15, 0xffffffe0, !P4 ;  /* 0xffffffe00f027807 */ /* 0x000fe20006000000 */
[----:B------:R-:W-:Y:S01]  /*1320*/  STL [R1+0x28], R13 ;  /* 0x0000280d01007387 */ /* 0x000fe20000100800 */
[----:B--2---:R-:W-:Y:S02]  /*1330*/  IADD3 R8, R26, 0x78, RZ ;  /* 0x000000781a087810 */ /* 0x004fe40007ffe0ff */
[----:B------:R-:W-:Y:S01]  /*1340*/  SHF.R.S32.HI R15, RZ, 0x1f, R24 ;  /* 0x0000001fff0f7819 */ /* 0x000fe20000011418 */
[----:B------:R-:W-:Y:S01]  /*1350*/  STL [R1+0x24], R12 ;  /* 0x0000240c01007387 */ /* 0x000fe20000100800 */
[----:B-1----:R-:W-:-:S02]  /*1360*/  SHF.R.S32.HI R20, RZ, 0x1f, R20 ;  /* 0x0000001fff147819 */ /* 0x002fc40000011414 */
[----:B------:R-:W-:Y:S01]  /*1370*/  LEA R190, R3, 0x100, 0x1 ;  /* 0x0000010003be7811 */ /* 0x000fe200078e08ff */
[----:B------:R-:W-:Y:S03]  /*1380*/  STL [R1+0x20], R11 ;  /* 0x0000200b01007387 */ /* 0x000fe60000100800 */
[----:B------:R-:W-:Y:S01]  /*1390*/  IADD3 R193, R0, R190, R2 ;  /* 0x000000be00c17210 */ /* 0x000fe20007ffe002 */
[----:B------:R1:W-:Y:S01]  /*13a0*/  STL [R1+0xb4], R7 ;  /* 0x0000b40701007387 */ /* 0x0003e20000100800 */
[----:B---3--:R-:W-:Y:S01]  /*13b0*/  SHF.R.S32.HI R17, RZ, 0x1f, R17 ;  /* 0x0000001fff117819 */ /* 0x008fe20000011411 */
[----:B------:R-:W-:Y:S02]  /*13c0*/  IMAD R196, R9, 0x800, R190 ;  /* 0x0000080009c47824 */ /* 0x000fe400078e02be */
[----:B------:R-:W-:Y:S01]  /*13d0*/  STL [R1+0x1c], R8 ;  /* 0x00001c0801007387 */ /* 0x000fe20000100800 */
[----:B------:R-:W-:-:S02]  /*13e0*/  IMAD.IADD R192, R190, 0x1, R2 ;  /* 0x00000001bec07824 */ /* 0x000fc400078e0202 */
[----:B------:R-:W-:Y:S01]  /*13f0*/  IMAD.IADD R197, R2, 0x1, R196 ;  /* 0x0000000102c57824 */ /* 0x000fe200078e02c4 */
[----:B------:R2:W-:Y:S01]  /*1400*/  STL [R1+0xb0], R15 ;  /* 0x0000b00f01007387 */ /* 0x0005e20000100800 */
[----:B------:R-:W-:Y:S02]  /*1410*/  IMAD R195, R4, 0x2, R190 ;  /* 0x0000000204c37824 */ /* 0x000fe400078e02be */
[----:B------:R-:W-:Y:S01]  /*1420*/  IMAD.IADD R191, R190, 0x1, R0 ;  /* 0x00000001bebf7824 */ /* 0x000fe200078e0200 */
[----:B------:R-:W-:Y:S01]  /*1430*/  STL [R1+0x5c], R10 ;  /* 0x00005c0a01007387 */ /* 0x000fe20000100800 */
[C---:B------:R-:W-:Y:S02]  /*1440*/  IMAD.IADD R199, R0.reuse, 0x1, R196 ;  /* 0x0000000100c77824 */ /* 0x040fe400078e02c4 */
        /* <DEDUP_REMOVED lines=40> */
.L_x_2059:
        /* <DEDUP_REMOVED lines=13> */
[C---:B------:R-:W-:Y:S01]  /*17a0*/  @P4 LEA R6, P1, R13.reuse, c[0x0][0x370], 0x2 ;  /* 0x0000dc000d064a11 */ /* 0x040fe200078210ff */
[----:B------:R1:W-:Y:S01]  /*17b0*/  STL [R1+0x4], R13 ;  /* 0x0000040d01007387 */ /* 0x0003e20000100800 */
[C-C-:B------:R-:W-:Y:S02]  /*17c0*/  SHF.L.U64.HI R15, R13.reuse, 0x2, R14.reuse ;  /* 0x000000020d0f7819 */ /* 0x140fe4000001020e */
[----:B------:R-:W-:Y:S01]  /*17d0*/  @P4 LEA.HI.X R7, R13, c[0x0][0x374], R14, 0x2, P1 ;  /* 0x0000dd000d074a11 */ /* 0x000fe200008f140e */
[----:B------:R1:W-:Y:S01]  /*17e0*/  STL [R1+0x14], R14 ;  /* 0x0000140e01007387 */ /* 0x0003e20000100800 */
[----:B------:R-:W-:-:S02]  /*17f0*/  @P2 IADD3 R4, P0, R16, c[0x0][0x360], RZ ;  /* 0x0000d80010042a10 */ /* 0x000fc40007f1e0ff */
[----:B------:R-:W-:Y:S01]  /*1800*/  IADD3 R2, P1, R16, c[0x0][0x348], RZ ;  /* 0x0000d20010027a10 */ /* 0x000fe20007f3e0ff */
[----:B------:R1:W5:Y:S01]  /*1810*/  @P4 LDG.E R240, [R6.64] ;  /* 0x0000000806f04981 */ /* 0x000362000c1e1900 */
[C---:B------:R-:W-:Y:S02]  /*1820*/  @P2 IADD3.X R5, R15.reuse, c[0x0][0x364], RZ, P0, !PT ;  /* 0x0000d9000f052a10 */ /* 0x040fe400007fe4ff */
[----:B------:R-:W-:Y:S01]  /*1830*/  IADD3.X R3, R15, c[0x0][0x34c], RZ, P1, !PT ;  /* 0x0000d3000f037a10 */ /* 0x000fe20000ffe4ff */
[----:B------:R1:W-:Y:S04]  /*1840*/  STL [R1+0x8], R16 ;  /* 0x0000081001007387 */ /* 0x0003e80000100800 */
[----:B------:R1:W5:Y:S04]  /*1850*/  @P2 LDG.E R12, [R4.64] ;  /* 0x00000008040c2981 */ /* 0x000368000c1e1900 */
[----:B------:R1:W5:Y:S04]  /*1860*/  @P3 LDG.E R11, [R2.64] ;  /* 0x00000008020b3981 */ /* 0x000368000c1e1900 */
[----:B------:R1:W-:Y:S01]  /*1870*/  STL [R1+0xc], R15 ;  /* 0x00000c0f01007387 */ /* 0x0003e20000100800 */
[----:B------:R-:W-:Y:S01]  /*1880*/  YIELD ;  /* 0x0000000000007946 */ /* 0x000fe20003800000 */
[----:B------:R-:W-:Y:S05]  /*1890*/  @P2 BRA `(.L_x_1960) ;  /* 0x0000005000002947 */ /* 0x000fea0003800000 */
[----:B-----5:R-:W-:Y:S01]  /*18a0*/  MOV R12, c[0x0][0x168] ;  /* 0x00005a00000c7a02 */ /* 0x020fe20000000f00 */
[----:B------:R-:W-:Y:S05]  /*18b0*/  @!P3 BRA `(.L_x_1960) ;  /* 0x000000300000b947 */ /* 0x000fea0003800000 */
[----:B------:R2:W3:Y:S04]  /*18c0*/  LDG.E R0, [R2.64] ;  /* 0x0000000802007981 */ /* 0x0004e8000c1e1900 */
[----:B-12---:R-:W3:Y:S02]  /*18d0*/  LDG.E R2, [R2.64+0x4] ;  /* 0x0000040802027981 */ /* 0x006ee4000c1e1900 */
[----:B---3--:R-:W-:-:S02]  /*18e0*/  IADD3 R12, -R0, R2, RZ ;  /* 0x00000002000c7210 */ /* 0x008fc40007ffe1ff */
.L_x_1960:
[----:B------:R-:W-:-:S04]  /*18f0*/  ISETP.NE.U32.AND P0, PT, RZ, c[0x0][0x368], PT ;  /* 0x0000da00ff007a0c */ /* 0x000fc80003f05070 */
[----:B------:R-:W-:-:S13]  /*1900*/  ISETP.NE.AND.EX P0, PT, RZ, c[0x0][0x36c], PT, P0 ;  /* 0x0000db00ff007a0c */ /* 0x000fda0003f05300 */
[----:B------:R-:W-:Y:S05]  /*1910*/  @!P0 BRA `(.L_x_1961) ;  /* 0x0000004000008947 */ /* 0x000fea0003800000 */
[----:B-1----:R-:W-:-:S04]  /*1920*/  IADD3 R2, P0, R16, c[0x0][0x368], RZ ;  /* 0x0000da0010027a10 */ /* 0x002fc80007f1e0ff */
[----:B------:R-:W-:-:S05]  /*1930*/  IADD3.X R3, R15, c[0x0][0x36c], RZ, P0, !PT ;  /* 0x0000db000f037a10 */ /* 0x000fca00007fe4ff */
[----:B------:R1:W5:Y:S01]  /*1940*/  LDG.E R0, [R2.64] ;  /* 0x0000000802007981 */ /* 0x000362000c1e1900 */
[----:B------:R-:W-:Y:S05]  /*1950*/  BRA `(.L_x_1962) ;  /* 0x0000008000007947 */ /* 0x000fea0003800000 */
.L_x_1961:
        /* <DEDUP_REMOVED lines=8> */
.L_x_1962:
        /* <DEDUP_REMOVED lines=48> */
.L_x_1964:
[----:B------:R-:W-:Y:S05]  /*1ce0*/  BSYNC B0 ;  /* 0x0000000000007941 */ /* 0x000fea0003800000 */
.L_x_1963:
        /* <DEDUP_REMOVED lines=102> */
[----:B------:R-:W-:-:S03]  /*2350*/  IMAD.WIDE.U32 R2, R4, c[0x0][0x1c0], R2 ;  /* 0x0000700004027a25 */ /* 0x000fc600078e0002 */
[----:B------:R-:W-:Y:S01]  /*2360*/  STL [R1], R25 ;  /* 0x0000001901007387 */ /* 0x000fe20000100800 */
        /* <DEDUP_REMOVED lines=29> */
[C---:B------:R-:W-:Y:S01]  /*2540*/  IMAD R3, R205.reuse, c[0x0][0x1e4], R6 ;  /* 0x00007900cd037a24 */ /* 0x040fe200078e0206 */
[C---:B------:R-:W-:Y:S01]  /*2550*/  IADD3 R20, R2.reuse, 0x40, RZ ;  /* 0x0000004002147810 */ /* 0x040fe20007ffe0ff */
[----:B------:R-:W-:Y:S01]  /*2560*/  IMAD.WIDE.U32 R4, R205, c[0x0][0x1e0], RZ ;  /* 0x00007800cd047a25 */ /* 0x000fe200078e00ff */
[----:B------:R-:W-:-:S03]  /*2570*/  IADD3 R2, R2, 0x60, RZ ;  /* 0x0000006002027810 */ /* 0x000fc60007ffe0ff */
[----:B------:R-:W-:Y:S02]  /*2580*/  IMAD.WIDE.U32 R6, R205, c[0x0][0x208], RZ ;  /* 0x00008200cd067a25 */ /* 0x000fe400078e00ff */
        /* <DEDUP_REMOVED lines=23> */
[C---:B-----5:R-:W-:Y:S02]  /*2700*/  @!P5 LEA R8, P4, R238.reuse, R7, 0x1 ;  /* 0x00000007ee08d211 */ /* 0x060fe400078808ff */
        /* <DEDUP_REMOVED lines=24> */
[CC--:B------:R-:W-:Y:S02]  /*2890*/  @!P1 LEA.HI.X R7, R231.reuse, R12.reuse, R24, 0x1, P4 ;  /* 0x0000000ce7079211 */ /* 0x0c0fe400020f0c18 */
        /* <DEDUP_REMOVED lines=31> */
[C---:B--2---:R-:W-:Y:S02]  /*2a90*/  @P4 LEA R6, P5, R238.reuse, R9, 0x1 ;  /* 0x00000009ee064211 */ /* 0x044fe400078a08ff */
[CC--:B-1----:R-:W-:Y:S02]  /*2aa0*/  @P4 LEA.HI.X R9, R231.reuse, R0.reuse, R24, 0x1, P1 ;  /* 0x00000000e7094211 */ /* 0x0c2fe400008f0c18 */
[----:B------:R-:W-:Y:S02]  /*2ab0*/  @P4 LEA.HI.X R7, R238, R0, R23, 0x1, P5 ;  /* 0x00000000ee074211 */ /* 0x000fe400028f0c17 */
[----:B------:R-:W-:Y:S01]  /*2ac0*/  IADD3 R0, R188, 0x20, RZ ;  /* 0x00000020bc007810 */ /* 0x000fe20007ffe0ff */
[----:B------:R1:W-:Y:S04]  /*2ad0*/  @P4 LDGSTS.E.BYPASS.LTC128B.128 [R201+0xa100], [R8.64], !P3 ;  /* 0x0a10000008c94fae */ /* 0x0003e8000d901d48 */
[----:B------:R2:W-:Y:S01]  /*2ae0*/  @P4 LDGSTS.E.BYPASS.LTC128B.128 [R201+0xd900], [R6.64], !P0 ;  /* 0x0d90000006c94fae */ /* 0x0005e2000c101d48 */
[----:B----4-:R-:W-:-:S02]  /*2af0*/  @P2 LEA R4, P1, R231, R12, 0x1 ;  /* 0x0000000ce7042211 */ /* 0x010fc400078208ff */
[C---:B-----5:R-:W-:Y:S01]  /*2b00*/  @P2 LEA R2, P5, R238.reuse, R12, 0x1 ;  /* 0x0000000cee022211 */ /* 0x060fe200078a08ff */
[C---:B------:R-:W-:Y:S01]  /*2b10*/  IMAD.SHL.U32 R12, R238.reuse, 0x2, RZ ;  /* 0x00000002ee0c7824 */ /* 0x040fe200078e00ff */
[CC--:B---3--:R-:W-:Y:S02]  /*2b20*/  @P2 LEA.HI.X R5, R231.reuse, R13.reuse, R24, 0x1, P1 ;  /* 0x0000000de7052211 */ /* 0x0c8fe400008f0c18 */
        /* <DEDUP_REMOVED lines=76> */
.L_x_2064:
        /* <DEDUP_REMOVED lines=13> */
.L_x_1967:
[----:B--23--:R-:W-:Y:S05]  /*30c0*/  BSYNC B0 ;  /* 0x0000000000007941 */ /* 0x00cfea0003800000 */
.L_x_1966:
[----:B------:R-:W-:Y:S01]  /*30d0*/  R2P PR, R234, 0x6 ;  /* 0x00000006ea007804 */ /* 0x000fe20000000000 */
[----:B------:R-:W-:Y:S01]  /*30e0*/  IMAD.MOV.U32 R0, RZ, RZ, 0x40 ;  /* 0x00000040ff007424 */ /* 0x000fe200078e00ff */
[----:B-1----:R-:W-:Y:S01]  /*30f0*/  HMMA.16816.F32 R12, R128, R16, RZ ;  /* 0x00000010800c723c */ /* 0x002fe200000018ff */
[----:B------:R-:W-:Y:S01]  /*3100*/  IADD3 R194, R188, 0x20, RZ ;  /* 0x00000020bcc27810 */ /* 0x000fe20007ffe0ff */
[----:B------:R-:W0:Y:S01]  /*3110*/  LDGDEPBAR ;  /* 0x00000000000079af */ /* 0x000e220000000000 */
[----:B------:R-:W-:Y:S01]  /*3120*/  BSSY B1, `(.L_x_1969) ;  /* 0x000010a000017945 */ /* 0x000fe20003800000 */
[----:B------:R-:W-:-:S04]  /*3130*/  SEL R0, R0, 0xffffffc0, !P2 ;  /* 0xffffffc000007807 */ /* 0x000fc80005000000 */
[C---:B------:R-:W-:Y:S01]  /*3140*/  HMMA.16816.F32 R8, R128.reuse, R18, RZ ;  /* 0x000000128008723c */ /* 0x040fe200000018ff */
[C---:B------:R-:W-:Y:S02]  /*3150*/  IMAD.IADD R2, R188.reuse, 0x1, R0 ;  /* 0x00000001bc027824 */ /* 0x040fe400078e0200 */
[----:B------:R-:W-:Y:S02]  /*3160*/  @P1 IADD3 R194, R188, -0x20, RZ ;  /* 0xffffffe0bcc21810 */ /* 0x000fe40007ffe0ff */
[----:B------:R-:W-:Y:S01]  /*3170*/  ISETP.GT.AND P1, PT, R125, R239, PT ;  /* 0x000000ef7d00720c */ /* 0x000fe20003f24270 */
[----:B------:R-:W1:Y:S02]  /*3180*/  LDSM.16.M88.4 R76, [R2+0x1000] ;  /* 0x00100000024c783b */ /* 0x000e640000000200 */
[C---:B------:R-:W-:Y:S01]  /*3190*/  HMMA.16816.F32 R28, R128.reuse, R24, RZ ;  /* 0x00000018801c723c */ /* 0x040fe200000018ff */
[----:B------:R-:W-:Y:S01]  /*31a0*/  IMAD.IADD R189, R0, 0x1, R194 ;  /* 0x0000000100bd7824 */ /* 0x000fe200078e02c2 */
[----:B------:R-:W2:Y:S04]  /*31b0*/  LDSM.16.M88.4 R72, [R2+0x800] ;  /* 0x000800000248783b */ /* 0x000ea80000000200 */
[----:B------:R-:W3:Y:S02]  /*31c0*/  LDSM.16.M88.4 R56, [R2] ;  /* 0x000000000238783b */ /* 0x000ee40000000200 */
[----:B------:R-:W-:Y:S02]  /*31d0*/  HMMA.16816.F32 R4, R128, R32, RZ ;  /* 0x000000208004723c */ /* 0x000fe400000018ff */
[----:B------:R-:W-:Y:S06]  /*31e0*/  LDSM.16.M88.4 R120, [R189+0x6000] ;  /* 0x00600000bd78783b */ /* 0x000fec0000000200 */
[C---:B------:R-:W-:Y:S08]  /*31f0*/  HMMA.16816.F32 R84, R132.reuse, R20, R12 ;  /* 0x000000148454723c */ /* 0x040ff0000000180c */
[----:B------:R-:W-:Y:S08]  /*3200*/  HMMA.16816.F32 R100, R132, R22, R8 ;  /* 0x000000168464723c */ /* 0x000ff00000001808 */
[C---:B------:R-:W-:Y:S08]  /*3210*/  HMMA.16816.F32 R24, R128.reuse, R26, RZ ;  /* 0x0000001a8018723c */ /* 0x040ff000000018ff */
[C---:B------:R-:W-:Y:S08]  /*3220*/  HMMA.16816.F32 R20, R128.reuse, R36, RZ ;  /* 0x000000248014723c */ /* 0x040ff000000018ff */
[----:B------:R-:W-:Y:S08]  /*3230*/  HMMA.16816.F32 R16, R128, R38, RZ ;  /* 0x000000268010723c */ /* 0x000ff000000018ff */
[C---:B------:R-:W-:Y:S08]  /*3240*/  HMMA.16816.F32 R28, R132.reuse, R64, R28 ;  /* 0x00000040841c723c */ /* 0x040ff0000000181c */
[----:B------:R-:W-:Y:S08]  /*3250*/  HMMA.16816.F32 R88, R132, R68, R4 ;  /* 0x000000448458723c */ /* 0x000ff00000001804 */
[C---:B------:R-:W-:Y:S08]  /*3260*/  HMMA.16816.F32 R12, R128.reuse, R40, RZ ;  /* 0x00000028800c723c */ /* 0x040ff000000018ff */
[C---:B------:R-:W-:Y:S08]  /*3270*/  HMMA.16816.F32 R4, R128.reuse, R44, RZ ;  /* 0x0000002c8004723c */ /* 0x040ff000000018ff */
[C---:B------:R-:W-:Y:S08]  /*3280*/  HMMA.16816.F32 R36, R128.reuse, R46, RZ ;  /* 0x0000002e8024723c */ /* 0x040ff000000018ff */
[C---:B------:R-:W-:Y:S08]  /*3290*/  HMMA.16816.F32 R44, R128.reuse, R48, RZ ;  /* 0x00000030802c723c */ /* 0x040ff000000018ff */
[C---:B------:R-:W-:Y:S08]  /*32a0*/  HMMA.16816.F32 R32, R128.reuse, R34, RZ ;  /* 0x000000228020723c */ /* 0x040ff000000018ff */
[----:B------:R-:W-:Y:S08]  /*32b0*/  HMMA.16816.F32 R8, R128, R42, RZ ;  /* 0x0000002a8008723c */ /* 0x000ff000000018ff */
[C---:B------:R-:W-:Y:S01]  /*32c0*/  HMMA.16816.F32 R64, R132.reuse, R66, R24 ;  /* 0x000000428440723c */ /* 0x040fe20000001818 */
[----:B------:R-:W4:Y:S07]  /*32d0*/  LDSM.16.M88.4 R24, [R2+0x1800] ;  /* 0x001800000218783b */ /* 0x000f2e0000000200 */
[C---:B------:R-:W-:Y:S01]  /*32e0*/  HMMA.16816.F32 R60, R132.reuse, R52, R20 ;  /* 0x00000034843c723c */ /* 0x040fe20000001814 */
[----:B------:R-:W-:Y:S07]  /*32f0*/  LDSM.16.M88.4 R20, [R2+0x2000] ;  /* 0x002000000214783b */ /* 0x000fee0000000200 */
[----:B------:R-:W-:Y:S01]  /*3300*/  HMMA.16816.F32 R52, R132, R54, R16 ;  /* 0x000000368434723c */ /* 0x000fe20000001810 */
[----:B------:R-:W5:Y:S07]  /*3310*/  LDSM.16.M88.4 R16, [R2+0x2800] ;  /* 0x002800000210783b */ /* 0x000f6e0000000200 */
[----:B-1----:R-:W-:Y:S01]  /*3320*/  HMMA.16816.F32 R104, R164, R76, R28 ;  /* 0x0000004ca468723c */ /* 0x002fe2000000181c */
[----:B------:R-:W1:Y:S07]  /*3330*/  LDSM.16.M88.4 R28, [R2+0x3000] ;  /* 0x00300000021c783b */ /* 0x000e6e0000000200 */
[C---:B------:R-:W-:Y:S08]  /*3340*/  HMMA.16816.F32 R40, R132.reuse, R80, R12 ;  /* 0x000000508428723c */ /* 0x040ff0000000180c */
[----:B------:R-:W-:Y:S08]  /*3350*/  HMMA.16816.F32 R12, R132, R92, R4 ;  /* 0x0000005c840c723c */ /* 0x000ff00000001804 */
[----:B------:R-:W-:Y:S08]  /*3360*/  HMMA.16816.F32 R48, R128, R50, RZ ;  /* 0x000000328030723c */ /* 0x000ff000000018ff */
[C---:B------:R-:W-:Y:S08]  /*3370*/  HMMA.16816.F32 R4, R132.reuse, R96, R44 ;  /* 0x000000608404723c */ /* 0x040ff0000000182c */
[C---:B------:R-:W-:Y:S08]  /*3380*/  HMMA.16816.F32 R68, R132.reuse, R70, R32 ;  /* 0x000000468444723c */ /* 0x040ff00000001820 */
[C---:B------:R-:W-:Y:S08]  /*3390*/  HMMA.16816.F32 R32, R132.reuse, R82, R8 ;  /* 0x000000528420723c */ /* 0x040ff00000001808 */
[----:B------:R-:W-:Y:S01]  /*33a0*/  HMMA.16816.F32 R8, R132, R94, R36 ;  /* 0x0000005e8408723c */ /* 0x000fe20000001824 */
[----:B------:R-:W1:Y:S07]  /*33b0*/  LDSM.16.M88.4 R36, [R189] ;  /* 0x00000000bd24783b */ /* 0x000e6e0000000200 */
[C---:B--2---:R-:W-:Y:S08]  /*33c0*/  HMMA.16816.F32 R92, R164.reuse, R72, R88 ;  /* 0x00000048a45c723c */ /* 0x044ff00000001858 */
[C---:B------:R-:W-:Y:S08]  /*33d0*/  HMMA.16816.F32 R88, R164.reuse, R78, R64 ;  /* 0x0000004ea458723c */ /* 0x040ff00000001840 */
[C---:B---3--:R-:W-:Y:S08]  /*33e0*/  HMMA.16816.F32 R84, R164.reuse, R56, R84 ;  /* 0x00000038a454723c */ /* 0x048ff00000001854 */
[C---:B------:R-:W-:Y:S01]  /*33f0*/  HMMA.16816.F32 R100, R164.reuse, R58, R100 ;  /* 0x0000003aa464723c */ /* 0x040fe20000001864 */
[----:B------:R-:W2:Y:S07]  /*3400*/  LDSM.16.M88.4 R56, [R189+0x800] ;  /* 0x00080000bd38783b */ /* 0x000eae0000000200 */
[----:B----4-:R-:W-:Y:S08]  /*3410*/  HMMA.16816.F32 R76, R164, R24, R60 ;  /* 0x00000018a44c723c */ /* 0x010ff0000000183c */
[----:B------:R-:W-:Y:S01]  /*3420*/  HMMA.16816.F32 R80, R132, R98, R48 ;  /* 0x000000628450723c */ /* 0x000fe20000001830 */
[----:B------:R-:W3:Y:S07]  /*3430*/  LDSM.16.M88.4 R48, [R189+0x1000] ;  /* 0x00100000bd30783b */ /* 0x000eee0000000200 */
[C---:B-----5:R-:W-:Y:S01]  /*3440*/  HMMA.16816.F32 R60, R164.reuse, R16, R12 ;  /* 0x00000010a43c723c */ /* 0x060fe2000000180c */
[----:B------:R-:W-:Y:S07]  /*3450*/  LDSM.16.M88.4 R12, [R189+0x2000] ;  /* 0x00200000bd0c783b */ /* 0x000fee0000000200 */
[C---:B-1----:R-:W-:Y:S01]  /*3460*/  HMMA.16816.F32 R44, R164.reuse, R28, R4 ;  /* 0x0000001ca42c723c */ /* 0x042fe20000001804 */
[----:B------:R-:W1:Y:S07]  /*3470*/  LDSM.16.M88.4 R4, [R189+0x1800] ;  /* 0x00180000bd04783b */ /* 0x000e6e0000000200 */
[C---:B------:R-:W-:Y:S08]  /*3480*/  HMMA.16816.F32 R96, R164.reuse, R74, R68 ;  /* 0x0000004aa460723c */ /* 0x040ff00000001844 */
[C---:B------:R-:W-:Y:S01]  /*3490*/  HMMA.16816.F32 R68, R164.reuse, R20, R40 ;  /* 0x00000014a444723c */ /* 0x040fe20000001828 */
[----:B------:R-:W4:Y:S07]  /*34a0*/  LDSM.16.M88.4 R40, [R189+0x2800] ;  /* 0x00280000bd28783b */ /* 0x000f2e0000000200 */
[C---:B------:R-:W-:Y:S08]  /*34b0*/  HMMA.16816.F32 R72, R164.reuse, R26, R52 ;  /* 0x0000001aa448723c */ /* 0x040ff00000001834 */
[C---:B------:R-:W-:Y:S08]  /*34c0*/  HMMA.16816.F32 R64, R164.reuse, R22, R32 ;  /* 0x00000016a440723c */ /* 0x040ff00000001820 */
[----:B------:R-:W-:Y:S01]  /*34d0*/  HMMA.16816.F32 R52, R164, R18, R8 ;  /* 0x00000012a434723c */ /* 0x000fe20000001808 */
[----:B------:R-:W-:Y:S07]  /*34e0*/  LDSM.16.M88.4 R8, [R188+0x4000] ;  /* 0x00400000bc08783b */ /* 0x000fee0000000200 */
[C---:B------:R-:W-:Y:S08]  /*34f0*/  HMMA.16816.F32 R24, R168.reuse, R36, R84 ;  /* 0x00000024a818723c */ /* 0x040ff00000001854 */
[----:B------:R-:W-:Y:S01]  /*3500*/  HMMA.16816.F32 R20, R168, R38, R100 ;  /* 0x00000026a814723c */ /* 0x000fe20000001864 */
[----:B------:R-:W5:Y:S07]  /*3510*/  LDSM.16.M88.4 R36, [R189+0x3000] ;  /* 0x00300000bd24783b */ /* 0x000f6e0000000200 */
[----:B------:R-:W-:Y:S01]  /*3520*/  HMMA.16816.F32 R32, R164, R30, R80 ;  /* 0x0000001ea420723c */ /* 0x000fe20000001850 */
[----:B------:R-:W4:Y:S07]  /*3530*/  LDSM.16.M88.4 R28, [R188+0x3800] ;  /* 0x00380000bc1c783b */ /* 0x000f2e0000000200 */
[C---:B--2---:R-:W-:Y:S08]  /*3540*/  HMMA.16816.F32 R80, R168.reuse, R58, R96 ;  /* 0x0000003aa850723c */ /* 0x044ff00000001860 */
[C---:B---3--:R-:W-:Y:S08]  /*3550*/  HMMA.16816.F32 R96, R168.reuse, R48, R104 ;  /* 0x00000030a860723c */ /* 0x048ff00000001868 */
[C---:B-1----:R-:W-:Y:S08]  /*3560*/  HMMA.16816.F32 R116, R168.reuse, R4, R76 ;  /* 0x00000004a874723c */ /* 0x042ff0000000184c */
[C---:B------:R-:W-:Y:S01]  /*3570*/  HMMA.16816.F32 R112, R168.reuse, R6, R72 ;  /* 0x00000006a870723c */ /* 0x040fe20000001848 */
[----:B------:R-:W1:Y:S04]  /*3580*/  LDSM.16.M88.4 R4, [R188+0x4800] ;  /* 0x00480000bc04783b */ /* 0x000e680000000200 */
[----:B------:R-:W-:Y:S03]  /*3590*/  LDSM.16.M88.4 R72, [R194+0x3800] ;  /* 0x00380000c248783b */ /* 0x000fe60000000200 */
[C---:B------:R-:W-:Y:S08]  /*35a0*/  HMMA.16816.F32 R108, R168.reuse, R12, R68 ;  /* 0x0000000ca86c723c */ /* 0x040ff00000001844 */
[C---:B------:R-:W-:Y:S01]  /*35b0*/  HMMA.16816.F32 R100, R168.reuse, R14, R64 ;  /* 0x0000000ea864723c */ /* 0x040fe20000001840 */
[----:B------:R-:W2:Y:S04]  /*35c0*/  LDSM.16.M88.4 R12, [R188+0x5000] ;  /* 0x00500000bc0c783b */ /* 0x000ea80000000200 */
[----:B------:R-:W-:Y:S03]  /*35d0*/  LDSM.16.M88.4 R64, [R188+0x6800] ;  /* 0x00680000bc40783b */ /* 0x000fe60000000200 */
[C---:B------:R-:W-:Y:S01]  /*35e0*/  HMMA.16816.F32 R16, R168.reuse, R56, R92 ;  /* 0x00000038a810723c */ /* 0x040fe2000000185c */
[----:B------:R-:W-:Y:S07]  /*35f0*/  LDSM.16.M88.4 R56, [R194+0x4000] ;  /* 0x00400000c238783b */ /* 0x000fee0000000200 */
[C---:B------:R-:W-:Y:S01]  /*3600*/  HMMA.16816.F32 R104, R168.reuse, R50, R88 ;  /* 0x00000032a868723c */ /* 0x040fe20000001858 */
[----:B------:R-:W-:Y:S07]  /*3610*/  LDSM.16.M88.4 R48, [R188+0x6000] ;  /* 0x00600000bc30783b */ /* 0x000fee0000000200 */
[C---:B----4-:R-:W-:Y:S08]  /*3620*/  HMMA.16816.F32 R92, R168.reuse, R40, R60 ;  /* 0x00000028a85c723c */ /* 0x050ff0000000183c */
[C---:B------:R-:W-:Y:S01]  /*3630*/  HMMA.16816.F32 R88, R168.reuse, R42, R52 ;  /* 0x0000002aa858723c */ /* 0x040fe20000001834 */
[----:B------:R-:W3:Y:S07]  /*3640*/  LDSM.16.M88.4 R40, [R188+0x5800] ;  /* 0x00580000bc28783b */ /* 0x000eee0000000200 */
[C---:B-----5:R-:W-:Y:S08]  /*3650*/  HMMA.16816.F32 R60, R168.reuse, R36, R44 ;  /* 0x00000024a83c723c */ /* 0x060ff0000000182c */
[----:B------:R-:W-:Y:S01]  /*3660*/  HMMA.16816.F32 R84, R168, R38, R32 ;  /* 0x00000026a854723c */ /* 0x000fe20000001820 */
[----:B------:R-:W4:Y:S07]  /*3670*/  LDSM.16.M88.4 R36, [R194+0x4800] ;  /* 0x00480000c224783b */ /* 0x000f2e0000000200 */
[C---:B------:R-:W-:Y:S01]  /*3680*/  HMMA.16816.F32 R76, R172.reuse, R28, R24 ;  /* 0x0000001cac4c723c */ /* 0x040fe20000001818 */
[----:B------:R-:W-:Y:S07]  /*3690*/  LDSM.16.M88.4 R24, [R194+0x5800] ;  /* 0x00580000c218783b */ /* 0x000fee0000000200 */
[C---:B------:R-:W-:Y:S01]  /*36a0*/  HMMA.16816.F32 R68, R172.reuse, R30, R20 ;  /* 0x0000001eac44723c */ /* 0x040fe20000001814 */
[----:B------:R-:W5:Y:S07]  /*36b0*/  LDSM.16.M88.4 R28, [R194+0x5000] ;  /* 0x00500000c21c783b */ /* 0x000f6e0000000200 */
[C---:B------:R-:W-:Y:S08]  /*36c0*/  HMMA.16816.F32 R52, R172.reuse, R8, R16 ;  /* 0x00000008ac34723c */ /* 0x040ff00000001810 */
[C---:B------:R-:W-:Y:S01]  /*36d0*/  HMMA.16816.F32 R44, R172.reuse, R10, R80 ;  /* 0x0000000aac2c723c */ /* 0x040fe20000001850 */
[----:B------:R-:W-:Y:S07]  /*36e0*/  LDSM.16.M88.4 R80, [R194+0x6000] ;  /* 0x00600000c250783b */ /* 0x000fee0000000200 */
[C---:B-1----:R-:W-:Y:S08]  /*36f0*/  HMMA.16816.F32 R20, R172.reuse, R6, R104 ;  /* 0x00000006ac14723c */ /* 0x042ff00000001868 */
[C---:B--2---:R-:W-:Y:S08]  /*3700*/  HMMA.16816.F32 R16, R172.reuse, R12, R116 ;  /* 0x0000000cac10723c */ /* 0x044ff00000001874 */
[C---:B------:R-:W-:Y:S01]  /*3710*/  HMMA.16816.F32 R32, R172.reuse, R4, R96 ;  /* 0x00000004ac20723c */ /* 0x040fe20000001860 */
[----:B------:R-:W1:Y:S07]  /*3720*/  LDSM.16.M88.4 R96, [R194+0x6800] ;  /* 0x00680000c260783b */ /* 0x000e6e0000000200 */
[C---:B------:R-:W-:Y:S01]  /*3730*/  HMMA.16816.F32 R12, R172.reuse, R14, R112 ;  /* 0x0000000eac0c723c */ /* 0x040fe20000001870 */
[----:B------:R-:W-:Y:S07]  /*3740*/  LDSM.16.M88.4 R112, [R2+0x4000] ;  /* 0x004000000270783b */ /* 0x000fee0000000200 */
[C---:B---3--:R-:W-:Y:S08]  /*3750*/  HMMA.16816.F32 R8, R172.reuse, R40, R108 ;  /* 0x00000028ac08723c */ /* 0x048ff0000000186c */
[C---:B------:R-:W-:Y:S08]  /*3760*/  HMMA.16816.F32 R60, R172.reuse, R64, R60 ;  /* 0x00000040ac3c723c */ /* 0x040ff0000000183c */
[C---:B------:R-:W-:Y:S01]  /*3770*/  HMMA.16816.F32 R84, R172.reuse, R66, R84 ;  /* 0x00000042ac54723c */ /* 0x040fe20000001854 */
[----:B------:R-:W2:Y:S07]  /*3780*/  LDSM.16.M88.4 R64, [R2+0x3800] ;  /* 0x003800000240783b */ /* 0x000eae0000000200 */
[C---:B------:R-:W-:Y:S01]  /*3790*/  HMMA.16816.F32 R4, R172.reuse, R42, R100 ;  /* 0x0000002aac04723c */ /* 0x040fe20000001864 */
[----:B------:R-:W-:Y:S07]  /*37a0*/  LDSM.16.M88.4 R100, [R189+0x3800] ;  /* 0x00380000bd64783b */ /* 0x000fee0000000200 */
[C---:B------:R-:W-:Y:S08]  /*37b0*/  HMMA.16816.F32 R40, R172.reuse, R48, R92 ;  /* 0x00000030ac28723c */ /* 0x040ff0000000185c */
[----:B------:R-:W-:Y:S01]  /*37c0*/  HMMA.16816.F32 R48, R172, R50, R88 ;  /* 0x00000032ac30723c */ /* 0x000fe20000001858 */
[----:B------:R-:W-:Y:S07]  /*37d0*/  LDSM.16.M88.4 R88, [R2+0x6800] ;  /* 0x006800000258783b */ /* 0x000fee0000000200 */
[C---:B------:R-:W-:Y:S08]  /*37e0*/  HMMA.16816.F32 R52, R176.reuse, R56, R52 ;  /* 0x00000038b034723c */ /* 0x040ff00000001834 */
[C---:B------:R-:W-:Y:S08]  /*37f0*/  HMMA.16816.F32 R116, R176.reuse, R58, R44 ;  /* 0x0000003ab074723c */ /* 0x040ff0000000182c */
[C---:B----4-:R-:W-:Y:S08]  /*3800*/  HMMA.16816.F32 R108, R176.reuse, R38, R20 ;  /* 0x00000026b06c723c */ /* 0x050ff00000001814 */
[C---:B------:R-:W-:Y:S08]  /*3810*/  HMMA.16816.F32 R56, R176.reuse, R36, R32 ;  /* 0x00000024b038723c */ /* 0x040ff00000001820 */
[C---:B-----5:R-:W-:Y:S01]  /*3820*/  HMMA.16816.F32 R20, R176.reuse, R30, R12 ;  /* 0x0000001eb014723c */ /* 0x060fe2000000180c */
[----:B------:R-:W3:Y:S07]  /*3830*/  LDSM.16.M88.4 R12, [R2+0x5000] ;  /* 0x00500000020c783b */ /* 0x000eee0000000200 */
[C---:B------:R-:W-:Y:S08]  /*3840*/  HMMA.16816.F32 R76, R176.reuse, R72, R76 ;  /* 0x00000048b04c723c */ /* 0x040ff0000000184c */
[C---:B------:R-:W-:Y:S01]  /*3850*/  HMMA.16816.F32 R68, R176.reuse, R74, R68 ;  /* 0x0000004ab044723c */ /* 0x040fe20000001844 */
[----:B------:R-:W-:Y:S07]  /*3860*/  LDSM.16.M88.4 R72, [R189+0x5800] ;  /* 0x00580000bd48783b */ /* 0x000fee0000000200 */
[C---:B------:R-:W-:Y:S01]  /*3870*/  HMMA.16816.F32 R104, R176.reuse, R28, R16 ;  /* 0x0000001cb068723c */ /* 0x040fe20000001810 */
[----:B------:R-:W4:Y:S04]  /*3880*/  LDSM.16.M88.4 R16, [R2+0x4800] ;  /* 0x004800000210783b */ /* 0x000f280000000200 */
[----:B------:R-:W-:Y:S03]  /*3890*/  LDSM.16.M88.4 R28, [R2+0x6000] ;  /* 0x00600000021c783b */ /* 0x000fe60000000200 */
[C---:B------:R-:W-:Y:S01]  /*38a0*/  HMMA.16816.F32 R36, R176.reuse, R24, R8 ;  /* 0x00000018b024723c */ /* 0x040fe20000001808 */
[----:B------:R-:W5:Y:S07]  /*38b0*/  LDSM.16.M88.4 R8, [R2+0x5800] ;  /* 0x005800000208783b */ /* 0x000f6e0000000200 */
[C---:B------:R-:W-:Y:S08]  /*38c0*/  HMMA.16816.F32 R4, R176.reuse, R26, R4 ;  /* 0x0000001ab004723c */ /* 0x040ff00000001804 */
[C---:B-1----:R-:W-:Y:S08]  /*38d0*/  HMMA.16816.F32 R44, R176.reuse, R96, R60 ;  /* 0x00000060b02c723c */ /* 0x042ff0000000183c */
[C---:B------:R-:W-:Y:S08]  /*38e0*/  HMMA.16816.F32 R24, R176.reuse, R80, R40 ;  /* 0x00000050b018723c */ /* 0x040ff00000001828 */
[C---:B------:R-:W-:Y:S01]  /*38f0*/  HMMA.16816.F32 R32, R176.reuse, R82, R48 ;  /* 0x00000052b020723c */ /* 0x040fe20000001830 */
[----:B------:R-:W-:Y:S07]  /*3900*/  LDSM.16.M88.4 R80, [R189+0x4800] ;  /* 0x00480000bd50783b */ /* 0x000fee0000000200 */
[----:B------:R-:W-:Y:S01]  /*3910*/  HMMA.16816.F32 R96, R176, R98, R84 ;  /* 0x00000062b060723c */ /* 0x000fe20000001854 */
[----:B------:R-:W-:Y:S07]  /*3920*/  LDSM.16.M88.4 R84, [R189+0x4000] ;  /* 0x00400000bd54783b */ /* 0x000fee0000000200 */
[C---:B--2---:R-:W-:Y:S01]  /*3930*/  HMMA.16816.F32 R92, R180.reuse, R64, R76 ;  /* 0x00000040b45c723c */ /* 0x044fe2000000184c */
[----:B------:R-:W1:Y:S07]  /*3940*/  LDSM.16.M88.4 R76, [R189+0x5000] ;  /* 0x00500000bd4c783b */ /* 0x000e6e0000000200 */
[C---:B------:R-:W-:Y:S08]  /*3950*/  HMMA.16816.F32 R68, R180.reuse, R66, R68 ;  /* 0x00000042b444723c */ /* 0x040ff00000001844 */
[C---:B------:R-:W-:Y:S08]  /*3960*/  HMMA.16816.F32 R64, R180.reuse, R112, R52 ;  /* 0x00000070b440723c */ /* 0x040ff00000001834 */
[----:B------:R-:W-:Y:S01]  /*3970*/  HMMA.16816.F32 R60, R180, R114, R116 ;  /* 0x00000072b43c723c */ /* 0x000fe20000001874 */
[----:B------:R-:W2:Y:S01]  /*3980*/  LDSM.16.M88.4 R112, [R189+0x6800] ;  /* 0x00680000bd70783b */ /* 0x000ea20000000200 */
[----:B------:R-:W-:-:S06]  /*3990*/  DEPBAR.LE SB0, 0x0 ;  /* 0x000080000000791a */ /* 0x000fcc0000000000 */
[C---:B---3--:R-:W-:Y:S08]  /*39a0*/  HMMA.16816.F32 R40, R180.reuse, R14, R20 ;  /* 0x0000000eb428723c */ /* 0x048ff00000001814 */
[C---:B----4-:R-:W-:Y:S08]  /*39b0*/  HMMA.16816.F32 R56, R180.reuse, R16, R56 ;  /* 0x00000010b438723c */ /* 0x050ff00000001838 */
[C---:B------:R-:W-:Y:S08]  /*39c0*/  HMMA.16816.F32 R52, R180.reuse, R18, R108 ;  /* 0x00000012b434723c */ /* 0x040ff0000000186c */
[C---:B------:R-:W-:Y:S08]  /*39d0*/  HMMA.16816.F32 R48, R180.reuse, R12, R104 ;  /* 0x0000000cb430723c */ /* 0x040ff00000001868 */
[C---:B-----5:R-:W-:Y:S08]  /*39e0*/  HMMA.16816.F32 R36, R180.reuse, R8, R36 ;  /* 0x00000008b424723c */ /* 0x060ff00000001824 */
        /* <DEDUP_REMOVED lines=19> */
[----:B------:R-:W-:Y:S06]  /*3b20*/  BAR.SYNC.DEFER_BLOCKING 0x0 ;  /* 0x0000000000007b1d */ /* 0x000fec0000010000 */
[----:B------:R-:W-:Y:S01]  /*3b30*/  @!UPT UIADD3 URZ, URZ, URZ, URZ ;  /* 0x0000003f3f3ff290 */ /* 0x000fe2000fffe03f */
[----:B------:R-:W-:Y:S11]  /*3b40*/  @!P1 BRA `(.L_x_1970) ;  /* 0x0000067000009947 */ /* 0x000ff60003800000 */
[----:B------:R-:W-:Y:S02]  /*3b50*/  IMAD.MOV.U32 R0, RZ, RZ, c[0x0][0x2b8] ;  /* 0x0000ae00ff007624 */ /* 0x000fe400078e00ff */
[----:B------:R-:W-:-:S02]  /*3b60*/  IMAD R2, R234, 0x20, R235 ;  /* 0x00000020ea027824 */ /* 0x000fc400078e02eb */
[----:B------:R-:W-:Y:S01]  /*3b70*/  IMAD.MOV.U32 R204, RZ, RZ, RZ ;  /* 0x000000ffffcc7224 */ /* 0x000fe200078e00ff */
[----:B------:R-:W-:Y:S02]  /*3b80*/  ISETP.NE.AND P1, PT, R0, 0x1, PT ;  /* 0x000000010000780c */ /* 0x000fe40003f25270 */
        /* <DEDUP_REMOVED lines=29> */
.L_x_2065:
[----:B------:R-:W-:Y:S05]  /*3d60*/  BRA.DIV ~URZ, `(.L_x_1972) ;  /* 0x0000a0b27f007947 */ /* 0x000fea000b800000 */
[----:B------:R3:W4:Y:S02]  /*3d70*/  SHFL.IDX PT, R2, R4, RZ, 0x181f ;  /* 0x00181fff04027589 */ /* 0x00072400000e0000 */
.L_x_2066:
        /* <DEDUP_REMOVED lines=13> */
.L_x_1974:
[----:B------:R-:W-:Y:S05]  /*3e50*/  BSYNC B0 ;  /* 0x0000000000007941 */ /* 0x000fea0003800000 */
.L_x_1973:
[----:B------:R-:W-:Y:S01]  /*3e60*/  ISETP.GE.AND P1, PT, R8, 0x21, PT ;  /* 0x000000210800780c */ /* 0x000fe20003f26270 */
[----:B------:R-:W-:Y:S06]  /*3e70*/  BRA.DIV ~URZ, `(.L_x_1975) ;  /* 0x0000a0127f007947 */ /* 0x000fec000b800000 */
[----:B--2---:R2:W1:Y:S04]  /*3e80*/  SHFL.IDX PT, R5, R0, 0x1, 0x181f ;  /* 0x00381f0000057f89 */ /* 0x00446800000e0000 */
[----:B----4-:R2:W4:Y:S02]  /*3e90*/  SHFL.IDX PT, R2, R4, 0x1, 0x181f ;  /* 0x00381f0004027f89 */ /* 0x01052400000e0000 */
.L_x_2067:
        /* <DEDUP_REMOVED lines=13> */
.L_x_1977:
[----:B------:R-:W-:Y:S05]  /*3f70*/  BSYNC B0 ;  /* 0x0000000000007941 */ /* 0x000fea0003800000 */
.L_x_1976:
[----:B------:R-:W-:-:S04]  /*3f80*/  IADD3 R8, -R235, 0x70, RZ ;  /* 0x00000070eb087810 */ /* 0x000fc80007ffe1ff */
[----:B------:R-:W-:Y:S01]  /*3f90*/  ISETP.GE.AND P1, PT, R8, 0x41, PT ;  /* 0x000000410800780c */ /* 0x000fe20003f26270 */
[----:B------:R-:W-:Y:S10]  /*3fa0*/  BRA.DIV ~URZ, `(.L_x_1978) ;  /* 0x00009fb27f007947 */ /* 0x000ff4000b800000 */
[----:B-1----:R1:W2:Y:S02]  /*3fb0*/  SHFL.IDX PT, R5, R0, 0x2, 0x181f ;  /* 0x00581f0000057f89 */ /* 0x0022a400000e0000 */
.L_x_2068:
[----:B------:R-:W-:Y:S05]  /*3fc0*/  BRA.DIV ~URZ, `(.L_x_1979) ;  /* 0x0000a0027f007947 */ /* 0x000fea000b800000 */
[----:B----4-:R4:W1:Y:S02]  /*3fd0*/  SHFL.IDX PT, R2, R4, 0x2, 0x181f ;  /* 0x00581f0004027f89 */ /* 0x01086400000e0000 */
.L_x_2069:
        /* <DEDUP_REMOVED lines=13> */
.L_x_1981:
[----:B------:R-:W-:Y:S05]  /*40b0*/  BSYNC B0 ;  /* 0x0000000000007941 */ /* 0x000fea0003800000 */
.L_x_1980:
[----:B------:R-:W-:Y:S01]  /*40c0*/  ISETP.GE.AND P1, PT, R8, 0x61, PT ;  /* 0x000000610800780c */ /* 0x000fe20003f26270 */
[----:B------:R-:W-:Y:S06]  /*40d0*/  BRA.DIV ~URZ, `(.L_x_1982) ;  /* 0x00009f627f007947 */ /* 0x000fec000b800000 */
[----:B-1----:R1:W3:Y:S04]  /*40e0*/  SHFL.IDX PT, R6, R0, 0x3, 0x181f ;  /* 0x00781f0000067f89 */ /* 0x0022e800000e0000 */
[----:B--2---:R1:W2:Y:S02]  /*40f0*/  SHFL.IDX PT, R0, R4, 0x3, 0x181f ;  /* 0x00781f0004007f89 */ /* 0x0042a400000e0000 */
.L_x_2070:
        /* <DEDUP_REMOVED lines=12> */
.L_x_1970:
[----:B------:R-:W-:Y:S05]  /*41c0*/  BSYNC B1 ;  /* 0x0000000000017941 */ /* 0x000fea0003800000 */
.L_x_1969:
[----:B-12---:R-:W2:Y:S04]  /*41d0*/  LDL R0, [R1+0x58] ;  /* 0x0000580001007983 */ /* 0x006ea80000100800 */
[----:B------:R-:W0:Y:S01]  /*41e0*/  LDGDEPBAR ;  /* 0x00000000000079af */ /* 0x000e220000000000 */
[----:B--2---:R-:W-:-:S05]  /*41f0*/  IMAD.IADD R0, R124, 0x1, -R0 ;  /* 0x000000017c007824 */ /* 0x004fca00078e0a00 */
[C---:B------:R-:W-:Y:S02]  /*4200*/  ISETP.GT.AND P5, PT, R0.reuse, RZ, PT ;  /* 0x000000ff0000720c */ /* 0x040fe40003fa4270 */
[C---:B------:R-:W-:Y:S02]  /*4210*/  ISETP.GT.AND P2, PT, R0.reuse, 0x1, PT ;  /* 0x000000010000780c */ /* 0x040fe40003f44270 */
[----:B------:R-:W-:Y:S02]  /*4220*/  ISETP.GT.AND P1, PT, R0, 0x8, PT ;  /* 0x000000080000780c */ /* 0x000fe40003f24270 */
[----:B---3--:R-:W-:Y:S02]  /*4230*/  FSEL R6, R92, -INF , P5 ;  /* 0xff8000005c067808 */ /* 0x008fe40002800000 */
        /* <DEDUP_REMOVED lines=48> */
[----:B------:R-:W-:Y:S02]  /*4540*/  FSEL R71, R53, -INF , P0 ;  /* 0xff80000035477808 */ /* 0x000fe40000000000 */
[----:B------:R-:W-:-:S02]  /*4550*/  ISETP.GT.AND P1, PT, R0, 0x30, PT ;  /* 0x000000300000780c */ /* 0x000fc40003f24270 */
        /* <DEDUP_REMOVED lines=39> */
[----:B------:R-:W-:Y:S02]  /*47d0*/  FSEL R127, R73, -INF , P0 ;  /* 0xff800000497f7808 */ /* 0x000fe40000000000 */
[----:B------:R-:W-:Y:S02]  /*47e0*/  ISETP.GT.AND P1, PT, R0, 0x50, PT ;  /* 0x000000500000780c */ /* 0x000fe40003f24270 */
[----:B------:R-:W-:-:S02]  /*47f0*/  FMNMX.FTZ R2, R136, R2, !PT ;  /* 0x0000000288027209 */ /* 0x000fc40007810000 */
[----:B------:R-:W-:Y:S02]  /*4800*/  ISETP.GT.AND P0, PT, R0, 0x51, PT ;  /* 0x000000510000780c */ /* 0x000fe40003f04270 */
[----:B------:R-:W-:Y:S02]  /*4810*/  FMNMX.FTZ R3, R139, R3, !PT ;  /* 0x000000038b037209 */ /* 0x000fe40007810000 */
[----:B------:R-:W-:Y:S02]  /*4820*/  FSEL R151, R24, -INF , P1 ;  /* 0xff80000018977808 */ /* 0x000fe40000800000 */
[----:B------:R-:W-:Y:S02]  /*4830*/  FMNMX.FTZ R2, R127, R2, !PT ;  /* 0x000000027f027209 */ /* 0x000fe40007810000 */
[----:B------:R-:W-:Y:S02]  /*4840*/  FSEL R155, R26, -INF , P1 ;  /* 0xff8000001a9b7808 */ /* 0x000fe40000800000 */
[----:B------:R-:W-:-:S02]  /*4850*/  FSEL R153, R27, -INF , P0 ;  /* 0xff8000001b997808 */ /* 0x000fc40000000000 */
[----:B------:R-:W-:Y:S02]  /*4860*/  FSEL R148, R25, -INF , P0 ;  /* 0xff80000019947808 */ /* 0x000fe40000000000 */
[----:B------:R-:W-:Y:S02]  /*4870*/  FMNMX.FTZ R3, R142, R3, !PT ;  /* 0x000000038e037209 */ /* 0x000fe40007810000 */
[----:B------:R-:W-:Y:S02]  /*4880*/  ISETP.GT.AND P0, PT, R0, 0x58, PT ;  /* 0x000000580000780c */ /* 0x000fe40003f04270 */
[----:B------:R-:W-:Y:S02]  /*4890*/  FMNMX.FTZ R2, R151, R2, !PT ;  /* 0x0000000297027209 */ /* 0x000fe40007810000 */
        /* <DEDUP_REMOVED lines=30> */
[----:B----4-:R-:W-:Y:S02]  /*4a80*/  FMNMX.FTZ R4, R147, R0, !PT ;  /* 0x0000000093047209 */ /* 0x010fe40007810000 */
[----:B------:R-:W-:Y:S01]  /*4a90*/  FMNMX.FTZ R5, R158, R2, !PT ;  /* 0x000000029e057209 */ /* 0x000fe20007810000 */
[----:B------:R-:W-:Y:S05]  /*4aa0*/  BRA.DIV ~URZ, `(.L_x_1983) ;  /* 0x000096627f007947 */ /* 0x000fea000b800000 */
[----:B------:R1:W2:Y:S02]  /*4ab0*/  SHFL.BFLY PT, R0, R4, 0x2, 0x1f ;  /* 0x0c401f0004007f89 */ /* 0x0002a400000e0000 */
.L_x_2071:
[----:B-12---:R-:W-:Y:S01]  /*4ac0*/  FMNMX.FTZ R4, R4, R0, !PT ;  /* 0x0000000004047209 */ /* 0x006fe20007810000 */
[----:B------:R-:W-:Y:S05]  /*4ad0*/  BRA.DIV ~URZ, `(.L_x_1984) ;  /* 0x000096827f007947 */ /* 0x000fea000b800000 */
[----:B------:R-:W1:Y:S04]  /*4ae0*/  SHFL.BFLY PT, R0, R5, 0x2, 0x1f ;  /* 0x0c401f0005007f89 */ /* 0x000e6800000e0000 */
[----:B------:R-:W2:Y:S01]  /*4af0*/  SHFL.BFLY PT, R2, R4, 0x1, 0x1f ;  /* 0x0c201f0004027f89 */ /* 0x000ea200000e0000 */
[----:B-1----:R-:W-:-:S02]  /*4b00*/  FMNMX.FTZ R5, R5, R0, !PT ;  /* 0x0000000005057209 */ /* 0x002fc40007810000 */
[----:B--2---:R-:W-:-:S03]  /*4b10*/  FMNMX.FTZ R70, R4, R2, !PT ;  /* 0x0000000204467209 */ /* 0x004fc60007810000 */
[----:B------:R1:W2:Y:S04]  /*4b20*/  SHFL.BFLY PT, R3, R5, 0x1, 0x1f ;  /* 0x0c201f0005037f89 */ /* 0x0002a800000e0000 */
.L_x_2072:
        /* <DEDUP_REMOVED lines=376> */
.L_x_2000:
[----:B------:R-:W2:Y:S01]  /*62b0*/  LDL R5, [R1] ;  /* 0x0000000001057983 */ /* 0x000ea20000100800 */
[----:B------:R-:W-:Y:S04]  /*62c0*/  DEPBAR.LE SB0, 0x0 ;  /* 0x000080000000791a */ /* 0x000fe80000000000 */
[----:B------:R-:W-:Y:S01]  /*62d0*/  WARPSYNC 0xffffffff ;  /* 0xffffffff00007948 */ /* 0x000fe20003800000 */
[----:B------:R-:W-:Y:S01]  /*62e0*/  BAR.SYNC.DEFER_BLOCKING 0x0 ;  /* 0x0000000000007b1d */ /* 0x000fe20000010000 */
[----:B------:R-:W-:Y:S01]  /*62f0*/  SHF.R.S32.HI R0, RZ, 0x1f, R205 ;  /* 0x0000001fff007819 */ /* 0x000fe200000114cd */
[C---:B------:R-:W-:Y:S01]  /*6300*/  IMAD.WIDE.U32 R2, R205.reuse, c[0x0][0x208], RZ ;  /* 0x00008200cd027a25 */ /* 0x040fe200078e00ff */
        /* <DEDUP_REMOVED lines=12> */
[----:B------:R1:W3:Y:S04]  /*63d0*/  LDSM.16.M88.4 R136, [R0] ;  /* 0x000000000088783b */ /* 0x0002e80000000200 */
[----:B------:R1:W4:Y:S04]  /*63e0*/  LDSM.16.M88.4 R140, [R0+0x800] ;  /* 0x00080000008c783b */ /* 0x0003280000000200 */
        /* <DEDUP_REMOVED lines=12> */
[----:B--2---:R-:W-:Y:S02]  /*64b0*/  IADD3.X R3, R5, R3, R4, P1, !PT ;  /* 0x0000000305037210 */ /* 0x004fe40000ffe404 */
[C---:B------:R-:W-:Y:S04]  /*64c0*/  LEA R5, P0, R2.reuse, c[0x0][0x1f8], 0x1 ;  /* 0x00007e0002057a11 */ /* 0x040fe800078008ff */
[----:B------:R-:W-:Y:S02]  /*64d0*/  LEA.HI.X R4, R2, c[0x0][0x1fc], R3, 0x1, P0 ;  /* 0x00007f0002047a11 */ /* 0x000fe400000f0c03 */
[----:B------:R-:W-:Y:S01]  /*64e0*/  ISETP.GE.AND P0, PT, R238, c[0x0][0x1d4], PT ;  /* 0x00007500ee007a0c */ /* 0x000fe20003f06270 */
[----:B------:R-:W-:-:S10]  /*64f0*/  BRA.DIV ~URZ, `(.L_x_1986) ;  /* 0x00007d627f007947 */ /* 0x000fd4000b800000 */
[----:B-1-34-:R1:W2:Y:S02]  /*6500*/  SHFL.IDX PT, R0, R4, RZ, 0x181f ;  /* 0x00181fff04007589 */ /* 0x01a2a400000e0000 */
.L_x_2073:
[----:B------:R-:W3:Y:S01]  /*6510*/  SHFL.IDX PT, R2, R5, RZ, 0x181f ;  /* 0x00181fff05027589 */ /* 0x000ee200000e0000 */
[----:B------:R-:W-:Y:S01]  /*6520*/  IMAD.SHL.U32 R13, R231, 0x2, RZ ;  /* 0x00000002e70d7824 */ /* 0x000fe200078e00ff */
[----:B------:R-:W-:Y:S01]  /*6530*/  SEL R208, RZ, 0x10, P3 ;  /* 0x00000010ffd07807 */ /* 0x000fe20001800000 */
[----:B------:R-:W-:Y:S01]  /*6540*/  IMAD.SHL.U32 R12, R238, 0x2, RZ ;  /* 0x00000002ee0c7824 */ /* 0x000fe200078e00ff */
[----:B------:R-:W-:Y:S01]  /*6550*/  SEL R200, RZ, 0x10, P0 ;  /* 0x00000010ffc87807 */ /* 0x000fe20000000000 */
[----:B------:R-:W-:Y:S01]  /*6560*/  BSSY B0, `(.L_x_1987) ;  /* 0x0000037000007945 */ /* 0x000fe20003800000 */
[----:B------:R-:W-:Y:S02]  /*6570*/  ISETP.NE.U32.AND P5, PT, R208, RZ, PT ;  /* 0x000000ffd000720c */ /* 0x000fe40003fa5070 */
        /* <DEDUP_REMOVED lines=11> */
[--C-:B--2---:R-:W-:Y:S05]  /*6630*/  IMAD.X R3, R6, 0x1, R202.reuse, P1 ;  /* 0x0000000106037824 */ /* 0x104fea00008e06ca */
        /* <DEDUP_REMOVED lines=24> */
.L_x_2074:
[C---:B------:R-:W-:Y:S01]  /*67c0*/  IADD3 R2, -R208.reuse, 0x10, RZ ;  /* 0x00000010d0027810 */ /* 0x040fe20007ffe1ff */
        /* <DEDUP_REMOVED lines=16> */
.L_x_1988:
[----:B---3--:R-:W-:Y:S05]  /*68d0*/  BSYNC B0 ;  /* 0x0000000000007941 */ /* 0x008fea0003800000 */
.L_x_1987:
        /* <DEDUP_REMOVED lines=148> */
[----:B------:R-:W4:Y:S01]  /*7220*/  LDSM.16.M88.4 R156, [R189+0x6800] ;  /* 0x00680000bd9c783b */ /* 0x000f220000000200 */
[----:B------:R-:W-:Y:S06]  /*7230*/  DEPBAR.LE SB0, 0x0 ;  /* 0x000080000000791a */ /* 0x000fec0000000000 */
[C---:B-1----:R-:W-:Y:S01]  /*7240*/  HMMA.16816.F32 R12, R184.reuse, R136, R12 ;  /* 0x00000088b80c723c */ /* 0x042fe2000000180c */
[----:B------:R-:W-:Y:S07]  /*7250*/  BAR.SYNC.DEFER_BLOCKING 0x0 ;  /* 0x0000000000007b1d */ /* 0x000fee0000010000 */
[C---:B------:R-:W-:Y:S08]  /*7260*/  HMMA.16816.F32 R16, R184.reuse, R138, R16 ;  /* 0x0000008ab810723c */ /* 0x040ff00000001810 */
[C---:B--2---:R-:W-:Y:S08]  /*7270*/  HMMA.16816.F32 R20, R184.reuse, R140, R20 ;  /* 0x0000008cb814723c */ /* 0x044ff00000001814 */
[C---:B------:R-:W-:Y:S08]  /*7280*/  HMMA.16816.F32 R24, R184.reuse, R142, R24 ;  /* 0x0000008eb818723c */ /* 0x040ff00000001818 */
[C---:B---3--:R-:W-:Y:S08]  /*7290*/  HMMA.16816.F32 R28, R184.reuse, R144, R28 ;  /* 0x00000090b81c723c */ /* 0x048ff0000000181c */
[C---:B------:R-:W-:Y:S08]  /*72a0*/  HMMA.16816.F32 R32, R184.reuse, R146, R32 ;  /* 0x00000092b820723c */ /* 0x040ff00000001820 */
[C---:B----4-:R-:W-:Y:S08]  /*72b0*/  HMMA.16816.F32 R36, R184.reuse, R148, R36 ;  /* 0x00000094b824723c */ /* 0x050ff00000001824 */
[C---:B------:R-:W-:Y:S08]  /*72c0*/  HMMA.16816.F32 R40, R184.reuse, R150, R40 ;  /* 0x00000096b828723c */ /* 0x040ff00000001828 */
[C---:B-----5:R-:W-:Y:S08]  /*72d0*/  HMMA.16816.F32 R44, R184.reuse, R152, R44 ;  /* 0x00000098b82c723c */ /* 0x060ff0000000182c */
[C---:B------:R-:W-:Y:S08]  /*72e0*/  HMMA.16816.F32 R48, R184.reuse, R154, R48 ;  /* 0x0000009ab830723c */ /* 0x040ff00000001830 */
[C---:B------:R-:W-:Y:S08]  /*72f0*/  HMMA.16816.F32 R52, R184.reuse, R156, R52 ;  /* 0x0000009cb834723c */ /* 0x040ff00000001834 */
[----:B------:R-:W-:Y:S01]  /*7300*/  HMMA.16816.F32 R56, R184, R158, R56 ;  /* 0x0000009eb838723c */ /* 0x000fe20000001838 */
[----:B------:R-:W-:Y:S07]  /*7310*/  @!UPT UIADD3 URZ, URZ, URZ, URZ ;  /* 0x0000003f3f3ff290 */ /* 0x000fee000fffe03f */
[----:B------:R-:W-:-:S11]  /*7320*/  @!P0 BRA `(.L_x_1991) ;  /* 0x0000075000008947 */ /* 0x000fd60003800000 */
[----:B------:R-:W-:Y:S01]  /*7330*/  IMAD.MOV.U32 R0, RZ, RZ, c[0x0][0x2b8] ;  /* 0x0000ae00ff007624 */ /* 0x000fe200078e00ff */
        /* <DEDUP_REMOVED lines=32> */
.L_x_2075:
[----:B------:R-:W-:-:S05]  /*7540*/  BRA.DIV ~URZ, `(.L_x_1993) ;  /* 0x00006ec27f007947 */ /* 0x000fca000b800000 */
[----:B------:R3:W4:Y:S02]  /*7550*/  SHFL.IDX PT, R137, R68, RZ, 0x181f ;  /* 0x00181fff44897589 */ /* 0x00072400000e0000 */
.L_x_2076:
[C---:B------:R-:W-:Y:S01]  /*7560*/  @P1 IADD3 R2, -R208.reuse, 0x10, RZ ;  /* 0x00000010d0021810 */ /* 0x040fe20007ffe1ff */
        /* <DEDUP_REMOVED lines=20> */
.L_x_2077:
[C---:B--2---:R-:W-:Y:S01]  /*76b0*/  @P1 IADD3 R2, -R208.reuse, 0x10, RZ ;  /* 0x00000010d0021810 */ /* 0x044fe20007ffe1ff */
        /* <DEDUP_REMOVED lines=20> */
.L_x_2078:
[----:B------:R-:W-:-:S05]  /*7800*/  BRA.DIV ~URZ, `(.L_x_1996) ;  /* 0x00006db27f007947 */ /* 0x000fca000b800000 */
[----:B------:R2:W3:Y:S02]  /*7810*/  SHFL.IDX PT, R137, R68, 0x2, 0x181f ;  /* 0x00581f0044897f89 */ /* 0x0004e400000e0000 */
.L_x_2079:
[C---:B-1----:R-:W-:Y:S01]  /*7820*/  @P1 IADD3 R2, -R208.reuse, 0x10, RZ ;  /* 0x00000010d0021810 */ /* 0x042fe20007ffe1ff */
        /* <DEDUP_REMOVED lines=20> */
.L_x_2080:
[C---:B-1----:R-:W-:Y:S01]  /*7970*/  @P1 IADD3 R2, -R208.reuse, 0x10, RZ ;  /* 0x00000010d0021810 */ /* 0x042fe20007ffe1ff */
[----:B------:R-:W-:Y:S01]  /*7980*/  IMAD.SHL.U32 R3, R231, 0x2, RZ ;  /* 0x00000002e7037824 */ /* 0x000fe200078e00ff */
[----:B------:R-:W-:Y:S01]  /*7990*/  @P1 ISETP.NE.U32.AND P0, PT, R208, RZ, PT ;  /* 0x000000ffd000120c */ /* 0x000fe20003f05070 */
[----:B---3--:R-:W-:Y:S01]  /*79a0*/  IMAD.SHL.U32 R68, R238, 0x2, RZ ;  /* 0x00000002ee447824 */ /* 0x008fe200078e00ff */
[----:B------:R-:W-:Y:S04]  /*79b0*/  @P1 LOP3.LUT R2, R2, 0xf, RZ, 0xc0, !PT ;  /* 0x0000000f02021812 */ /* 0x000fe800078ec0ff */
[----:B--2---:R-:W-:Y:S04]  /*79c0*/  @P1 IADD3 R2, P5, P2, R2, R0, R3 ;  /* 0x0000000002021210 */ /* 0x004fe80007abe003 */
[----:B------:R-:W-:Y:S05]  /*79d0*/  @P1 IADD3.X R3, RZ, R136, R202, P5, P2 ;  /* 0x00000088ff031210 */ /* 0x000fea0002fe44ca */
        /* <DEDUP_REMOVED lines=10> */
.L_x_1991:
[----:B------:R-:W-:Y:S05]  /*7a80*/  BSYNC B0 ;  /* 0x0000000000007941 */ /* 0x000fea0003800000 */
.L_x_1990:
        /* <DEDUP_REMOVED lines=59> */
.L_x_2081:
[----:B-12---:R-:W-:Y:S01]  /*7e40*/  FMNMX.FTZ R68, R68, R0, !PT ;  /* 0x0000000044447209 */ /* 0x006fe20007810000 */
[----:B------:R-:W-:-:S05]  /*7e50*/  BRA.DIV ~URZ, `(.L_x_1999) ;  /* 0x000068e27f007947 */ /* 0x000fca000b800000 */
[----:B------:R-:W1:Y:S02]  /*7e60*/  SHFL.BFLY PT, R0, R68, 0x1, 0x1f ;  /* 0x0c201f0044007f89 */ /* 0x000e6400000e0000 */
[----:B-1----:R-:W-:Y:S02]  /*7e70*/  FMNMX.FTZ R70, R68, R0, !PT ;  /* 0x0000000044467209 */ /* 0x002fe40007810000 */
[----:B------:R-:W1:Y:S02]  /*7e80*/  SHFL.BFLY PT, R0, R136, 0x2, 0x1f ;  /* 0x0c401f0088007f89 */ /* 0x000e6400000e0000 */
[----:B-1----:R-:W-:Y:S05]  /*7e90*/  FMNMX.FTZ R68, R136, R0, !PT ;  /* 0x0000000088447209 */ /* 0x002fea0007810000 */
[----:B------:R1:W2:Y:S02]  /*7ea0*/  SHFL.BFLY PT, R0, R68, 0x1, 0x1f ;  /* 0x0c201f0044007f89 */ /* 0x0002a400000e0000 */
.L_x_2082:
        /* <DEDUP_REMOVED lines=38> */
[----:B------:R-:W-:Y:S09]  /*8110*/  FFMA.FTZ R68, R57, c[0x0][0x2d0], -R68 ;  /* 0x0000b40039447a23 */ /* 0x000ff20000010844 */
[----:B------:R-:W-:Y:S01]  /*8120*/  MUFU.EX2 R68, R68 ;  /* 0x0000004400447308 */ /* 0x000fe20000000800 */
[----:B-1----:R-:W-:Y:S01]  /*8130*/  FFMA.FTZ R0, R2, R209, R12 ;  /* 0x000000d102007223 */ /* 0x002fe2000001000c */
[----:B--2---:R-:W-:Y:S01]  /*8140*/  F2FP.PACK_AB R136, R4, R12 ;  /* 0x0000000c0488723e */ /* 0x004fe200000000ff */
[----:B------:R-:W-:Y:S02]  /*8150*/  FMUL.FTZ R56, R2, R72 ;  /* 0x0000004802387220 */ /* 0x000fe40000410000 */
[----:B------:R-:W-:Y:S02]  /*8160*/  FADD.FTZ R5, R4, R0 ;  /* 0x0000000004057221 */ /* 0x000fe40000010000 */
[C---:B------:R-:W-:Y:S02]  /*8170*/  FADD.FTZ R0, -R3.reuse, R69 ;  /* 0x0000004503007221 */ /* 0x040fe40000010100 */
[----:B------:R-:W-:Y:S01]  /*8180*/  FMUL.FTZ R4, R3, c[0x0][0x2d0] ;  /* 0x0000b40003047a20 */ /* 0x000fe20000410000 */
[----:B------:R-:W-:Y:S01]  /*8190*/  MUFU.EX2 R69, R148 ;  /* 0x0000009400457308 */ /* 0x000fe20000000800 */
[----:B------:R-:W-:Y:S02]  /*81a0*/  FMUL.FTZ R0, R0, c[0x0][0x2d0] ;  /* 0x0000b40000007a20 */ /* 0x000fe40000410000 */
[----:B------:R-:W-:Y:S01]  /*81b0*/  FMUL.FTZ R57, R2, R73 ;  /* 0x0000004902397220 */ /* 0x000fe20000410000 */
[----:B---3--:R-:W-:Y:S01]  /*81c0*/  F2FP.PACK_AB R138, R9, R8 ;  /* 0x00000008098a723e */ /* 0x008fe200000000ff */
[--C-:B------:R-:W-:Y:S02]  /*81d0*/  FFMA.FTZ R228, R58, c[0x0][0x2d0], -R4.reuse ;  /* 0x0000b4003ae47a23 */ /* 0x100fe40000010804 */
[--C-:B------:R-:W-:Y:S02]  /*81e0*/  FFMA.FTZ R229, R59, c[0x0][0x2d0], -R4.reuse ;  /* 0x0000b4003be57a23 */ /* 0x100fe40000010804 */
[--C-:B------:R-:W-:Y:S01]  /*81f0*/  FFMA.FTZ R6, R6, c[0x0][0x2d0], -R4.reuse ;  /* 0x0000b40006067a23 */ /* 0x100fe20000010804 */
[----:B------:R-:W1:Y:S01]  /*8200*/  MUFU.EX2 R0, R0 ;  /* 0x0000000000007308 */ /* 0x000e620000000800 */
        /* <DEDUP_REMOVED lines=15> */
[----:B------:R-:W-:Y:S02]  /*8300*/  FMUL.FTZ R59, R0, R75 ;  /* 0x0000004b003b7220 */ /* 0x000fe40000410000 */
[----:B------:R-:W1:Y:S01]  /*8310*/  LDSM.16.MT88.4 R72, [R190] ;  /* 0x00000000be48783b */ /* 0x000e620000004200 */
        /* <DEDUP_REMOVED lines=9> */
[----:B--2---:R-:W-:Y:S01]  /*83b0*/  F2FP.PACK_AB R137, R7, R10 ;  /* 0x0000000a0789723e */ /* 0x004fe200000000ff */
[--C-:B------:R-:W-:Y:S02]  /*83c0*/  FFMA.FTZ R223, R54, c[0x0][0x2d0], -R4.reuse ;  /* 0x0000b40036df7a23 */ /* 0x100fe40000010804 */
[----:B------:R-:W-:Y:S02]  /*83d0*/  FFMA.FTZ R224, R55, c[0x0][0x2d0], -R4 ;  /* 0x0000b40037e07a23 */ /* 0x000fe40000010804 */
[----:B------:R-:W-:Y:S01]  /*83e0*/  FFMA.FTZ R6, R0, R230, R10 ;  /* 0x000000e600067223 */ /* 0x000fe2000001000a */
[----:B------:R-:W-:Y:S01]  /*83f0*/  MUFU.EX2 R71, R145 ;  /* 0x0000009100477308 */ /* 0x000fe20000000800 */
[--C-:B------:R-:W-:Y:S02]  /*8400*/  FFMA.FTZ R141, R14, c[0x0][0x2d0], -R4.reuse ;  /* 0x0000b4000e8d7a23 */ /* 0x100fe40000010804 */
[--C-:B------:R-:W-:Y:S02]  /*8410*/  FFMA.FTZ R140, R15, c[0x0][0x2d0], -R4.reuse ;  /* 0x0000b4000f8c7a23 */ /* 0x100fe40000010804 */
[--C-:B------:R-:W-:Y:S02]  /*8420*/  FFMA.FTZ R150, R22, c[0x0][0x2d0], -R4.reuse ;  /* 0x0000b40016967a23 */ /* 0x100fe40000010804 */
[--C-:B------:R-:W-:Y:S02]  /*8430*/  FFMA.FTZ R149, R23, c[0x0][0x2d0], -R4.reuse ;  /* 0x0000b40017957a23 */ /* 0x100fe40000010804 */
[--C-:B------:R-:W-:Y:S01]  /*8440*/  FFMA.FTZ R158, R30, c[0x0][0x2d0], -R4.reuse ;  /* 0x0000b4001e9e7a23 */ /* 0x100fe20000010804 */
[----:B------:R-:W-:Y:S01]  /*8450*/  MUFU.EX2 R233, R150 ;  /* 0x0000009600e97308 */ /* 0x000fe20000000800 */
[----:B------:R-:W-:Y:S02]  /*8460*/  FFMA.FTZ R157, R31, c[0x0][0x2d0], -R4 ;  /* 0x0000b4001f9d7a23 */ /* 0x000fe40000010804 */
[----:B------:R-:W-:Y:S01]  /*8470*/  FADD.FTZ R4, R8, R5 ;  /* 0x0000000508047221 */ /* 0x000fe20000010000 */
[----:B---3--:R-:W-:Y:S01]  /*8480*/  F2FP.PACK_AB R139, R109, R108 ;  /* 0x0000006c6d8b723e */ /* 0x008fe200000000ff */
[C---:B------:R-:W-:Y:S02]  /*8490*/  FMUL.FTZ R5, R2.reuse, R125 ;  /* 0x0000007d02057220 */ /* 0x040fe40000410000 */
[----:B------:R-:W-:Y:S02]  /*84a0*/  FADD.FTZ R142, R9, R4 ;  /* 0x00000004098e7221 */ /* 0x000fe40000010000 */
[C---:B------:R-:W-:Y:S01]  /*84b0*/  FMUL.FTZ R4, R2.reuse, R124 ;  /* 0x0000007c02047220 */ /* 0x040fe20000410000 */
[----:B------:R-:W-:Y:S01]  /*84c0*/  MUFU.EX2 R232, R149 ;  /* 0x0000009500e87308 */ /* 0x000fe20000000800 */
[----:B------:R-:W-:Y:S02]  /*84d0*/  FMUL.FTZ R29, R2, R101 ;  /* 0x00000065021d7220 */ /* 0x000fe40000410000 */
[----:B------:R-:W-:Y:S02]  /*84e0*/  FADD.FTZ R101, R7, R6 ;  /* 0x0000000607657221 */ /* 0x000fe40000010000 */
[C---:B------:R-:W-:Y:S02]  /*84f0*/  FMUL.FTZ R6, R0.reuse, R126 ;  /* 0x0000007e00067220 */ /* 0x040fe40000410000 */
[----:B------:R-:W-:Y:S02]  /*8500*/  FMUL.FTZ R7, R0, R127 ;  /* 0x0000007f00077220 */ /* 0x000fe40000410000 */
[C---:B------:R-:W-:Y:S01]  /*8510*/  FMUL.FTZ R8, R2.reuse, R120 ;  /* 0x0000007802087220 */ /* 0x040fe20000410000 */
[----:B------:R-:W-:Y:S01]  /*8520*/  MUFU.EX2 R230, R151 ;  /* 0x0000009700e67308 */ /* 0x000fe20000000800 */
[----:B------:R-:W-:Y:S02]  /*8530*/  FMUL.FTZ R9, R2, R121 ;  /* 0x0000007902097220 */ /* 0x000fe40000410000 */
[C---:B------:R-:W-:Y:S01]  /*8540*/  FMUL.FTZ R10, R0.reuse, R122 ;  /* 0x0000007a000a7220 */ /* 0x040fe20000410000 */
[C---:B-1----:R-:W-:Y:S05]  /*8550*/  HMMA.16816.F32 R4, R136.reuse, R72, R4 ;  /* 0x000000488804723c */ /* 0x042fea0000001804 */
[----:B------:R-:W-:Y:S01]  /*8560*/  FMUL.FTZ R11, R0, R123 ;  /* 0x0000007b000b7220 */ /* 0x000fe20000410000 */
[----:B------:R-:W-:Y:S01]  /*8570*/  MUFU.EX2 R151, R206 ;  /* 0x000000ce00977308 */ /* 0x000fe20000000800 */
[----:B------:R-:W-:Y:S01]  /*8580*/  LDSM.16.MT88.4 R120, [R190+0x3000] ;  /* 0x00300000be78783b */ /* 0x000fe20000004200 */
[C---:B------:R-:W-:Y:S04]  /*8590*/  FMUL.FTZ R16, R2.reuse, R112 ;  /* 0x0000007002107220 */ /* 0x040fe80000410000 */
[C---:B------:R-:W-:Y:S03]  /*85a0*/  HMMA.16816.F32 R8, R136.reuse, R74, R8 ;  /* 0x0000004a8808723c */ /* 0x040fe60000001808 */
[----:B------:R-:W1:Y:S01]  /*85b0*/  LDSM.16.MT88.4 R72, [R192] ;  /* 0x00000000c048783b */ /* 0x000e620000004200 */
[C---:B------:R-:W-:Y:S01]  /*85c0*/  FMUL.FTZ R12, R2.reuse, R116 ;  /* 0x00000074020c7220 */ /* 0x040fe20000410000 */
[----:B------:R-:W-:Y:S01]  /*85d0*/  MUFU.EX2 R150, R207 ;  /* 0x000000cf00967308 */ /* 0x000fe20000000800 */
[----:B------:R-:W-:Y:S02]  /*85e0*/  FMUL.FTZ R13, R2, R117 ;  /* 0x00000075020d7220 */ /* 0x000fe40000410000 */
[C---:B------:R-:W-:Y:S04]  /*85f0*/  FMUL.FTZ R14, R0.reuse, R118 ;  /* 0x00000076000e7220 */ /* 0x040fe80000410000 */
[----:B------:R-:W-:Y:S02]  /*8600*/  FMUL.FTZ R15, R0, R119 ;  /* 0x00000077000f7220 */ /* 0x000fe40000410000 */
        /* <DEDUP_REMOVED lines=14> */
[----:B------:R-:W-:Y:S01]  /*86f0*/  FMUL.FTZ R37, R2, R93 ;  /* 0x0000005d02257220 */ /* 0x000fe20000410000 */
[----:B------:R-:W-:Y:S01]  /*8700*/  MUFU.EX2 R237, R143 ;  /* 0x0000008f00ed7308 */ /* 0x000fe20000000800 */
[C---:B------:R-:W-:Y:S02]  /*8710*/  FMUL.FTZ R38, R0.reuse, R94 ;  /* 0x0000005e00267220 */ /* 0x040fe40000410000 */
[----:B------:R-:W-:Y:S02]  /*8720*/  FMUL.FTZ R39, R0, R95 ;  /* 0x0000005f00277220 */ /* 0x000fe40000410000 */
[C---:B------:R-:W-:Y:S01]  /*8730*/  FMUL.FTZ R40, R2.reuse, R88 ;  /* 0x0000005802287220 */ /* 0x040fe20000410000 */
[C---:B-1----:R-:W-:Y:S03]  /*8740*/  HMMA.16816.F32 R12, R136.reuse, R72, R12 ;  /* 0x00000048880c723c */ /* 0x042fe6000000180c */
[----:B------:R-:W-:Y:S01]  /*8750*/  FMUL.FTZ R41, R2, R89 ;  /* 0x0000005902297220 */ /* 0x000fe20000410000 */
[----:B------:R-:W-:Y:S01]  /*8760*/  MUFU.EX2 R236, R144 ;  /* 0x0000009000ec7308 */ /* 0x000fe20000000800 */
[C---:B------:R-:W-:Y:S02]  /*8770*/  FMUL.FTZ R42, R0.reuse, R90 ;  /* 0x0000005a002a7220 */ /* 0x040fe40000410000 */
[C---:B------:R-:W-:Y:S01]  /*8780*/  FMUL.FTZ R43, R0.reuse, R91 ;  /* 0x0000005b002b7220 */ /* 0x040fe20000410000 */
[C---:B------:R-:W-:Y:S01]  /*8790*/  HMMA.16816.F32 R16, R136.reuse, R74, R16 ;  /* 0x0000004a8810723c */ /* 0x040fe20000001810 */
[----:B------:R-:W1:Y:S03]  /*87a0*/  LDSM.16.MT88.4 R72, [R191] ;  /* 0x00000000bf48783b */ /* 0x000e660000004200 */
[C---:B------:R-:W-:Y:S02]  /*87b0*/  FMUL.FTZ R22, R0.reuse, R110 ;  /* 0x0000006e00167220 */ /* 0x040fe40000410000 */
[----:B------:R-:W-:Y:S01]  /*87c0*/  FMUL.FTZ R23, R0, R111 ;  /* 0x0000006f00177220 */ /* 0x000fe20000410000 */
[----:B------:R-:W-:Y:S01]  /*87d0*/  MUFU.EX2 R145, R217 ;  /* 0x000000d900917308 */ /* 0x000fe20000000800 */
[----:B------:R-:W-:Y:S01]  /*87e0*/  FMUL.FTZ R45, R2, R85 ;  /* 0x00000055022d7220 */ /* 0x000fe20000410000 */
[----:B------:R-:W-:Y:S03]  /*87f0*/  LDSM.16.MT88.4 R88, [R192+0x1800] ;  /* 0x00180000c058783b */ /* 0x000fe60000004200 */
[C---:B------:R-:W-:Y:S02]  /*8800*/  FMUL.FTZ R46, R0.reuse, R86 ;  /* 0x00000056002e7220 */ /* 0x040fe40000410000 */
[----:B------:R-:W-:Y:S02]  /*8810*/  FMUL.FTZ R47, R0, R87 ;  /* 0x00000057002f7220 */ /* 0x000fe40000410000 */
        /* <DEDUP_REMOVED lines=13> */
[C---:B------:R-:W-:Y:S01]  /*88f0*/  FMUL.FTZ R32, R2.reuse, R96 ;  /* 0x0000006002207220 */ /* 0x040fe20000410000 */
[----:B------:R-:W-:Y:S01]  /*8900*/  MUFU.EX2 R103, R141 ;  /* 0x0000008d00677308 */ /* 0x000fe20000000800 */
[C---:B------:R-:W-:Y:S01]  /*8910*/  FMUL.FTZ R36, R2.reuse, R92 ;  /* 0x0000005c02247220 */ /* 0x040fe20000410000 */
[C---:B-1----:R-:W-:Y:S03]  /*8920*/  HMMA.16816.F32 R20, R136.reuse, R72, R20 ;  /* 0x000000488814723c */ /* 0x042fe60000001814 */
[C---:B------:R-:W-:Y:S02]  /*8930*/  FMUL.FTZ R44, R2.reuse, R84 ;  /* 0x00000054022c7220 */ /* 0x040fe40000410000 */
[C---:B------:R-:W-:Y:S03]  /*8940*/  FMUL.FTZ R48, R2.reuse, R80 ;  /* 0x0000005002307220 */ /* 0x040fe60000410000 */
[----:B------:R-:W-:Y:S01]  /*8950*/  MUFU.EX2 R80, R146 ;  /* 0x0000009200507308 */ /* 0x000fe20000000800 */
[C---:B------:R-:W-:Y:S01]  /*8960*/  HMMA.16816.F32 R24, R136.reuse, R74, R24 ;  /* 0x0000004a8818723c */ /* 0x040fe20000001818 */
[----:B------:R-:W1:Y:S02]  /*8970*/  LDSM.16.MT88.4 R72, [R195] ;  /* 0x00000000c348783b */ /* 0x000e640000004200 */
[C---:B------:R-:W-:Y:S02]  /*8980*/  FMUL.FTZ R60, R2.reuse, R60 ;  /* 0x0000003c023c7220 */ /* 0x040fe40000410000 */
[C---:B------:R-:W-:Y:S02]  /*8990*/  FMUL.FTZ R61, R2.reuse, R61 ;  /* 0x0000003d023d7220 */ /* 0x040fe40000410000 */
[C---:B------:R-:W-:Y:S02]  /*89a0*/  FMUL.FTZ R64, R2.reuse, R64 ;  /* 0x0000004002407220 */ /* 0x040fe40000410000 */
[----:B------:R-:W-:Y:S03]  /*89b0*/  MUFU.EX2 R84, R154 ;  /* 0x0000009a00547308 */ /* 0x000fe60000000800 */
[----:B------:R-:W-:Y:S02]  /*89c0*/  FMUL.FTZ R65, R2, R65 ;  /* 0x0000004102417220 */ /* 0x000fe40000410000 */
[C---:B------:R-:W-:Y:S02]  /*89d0*/  FMUL.FTZ R62, R0.reuse, R62 ;  /* 0x0000003e003e7220 */ /* 0x040fe40000410000 */
[C---:B------:R-:W-:Y:S02]  /*89e0*/  FMUL.FTZ R63, R0.reuse, R63 ;  /* 0x0000003f003f7220 */ /* 0x040fe40000410000 */
[C---:B------:R-:W-:Y:S01]  /*89f0*/  FMUL.FTZ R66, R0.reuse, R66 ;  /* 0x0000004200427220 */ /* 0x040fe20000410000 */
[----:B------:R-:W-:Y:S01]  /*8a00*/  MUFU.EX2 R92, R162 ;  /* 0x000000a2005c7308 */ /* 0x000fe20000000800 */
[----:B------:R-:W-:Y:S02]  /*8a10*/  FMUL.FTZ R67, R0, R67 ;  /* 0x0000004300437220 */ /* 0x000fe40000410000 */
[----:B------:R-:W-:Y:S07]  /*8a20*/  FADD.FTZ R0, R69, R142 ;  /* 0x0000008e45007221 */ /* 0x000fee0000010000 */
[----:B------:R-:W-:Y:S10]  /*8a30*/  MUFU.EX2 R154, R157 ;  /* 0x0000009d009a7308 */ /* 0x000ff40000000800 */
[----:B------:R-:W-:Y:S01]  /*8a40*/  MUFU.EX2 R96, R211 ;  /* 0x000000d300607308 */ /* 0x000fe20000000800 */
[C---:B-1----:R-:W-:Y:S08]  /*8a50*/  HMMA.16816.F32 R28, R136.reuse, R72, R28 ;  /* 0x00000048881c723c */ /* 0x042ff0000000181c */
[C---:B------:R-:W-:Y:S01]  /*8a60*/  HMMA.16816.F32 R32, R136.reuse, R74, R32 ;  /* 0x0000004a8820723c */ /* 0x040fe20000001820 */
[----:B------:R-:W1:Y:S01]  /*8a70*/  LDSM.16.MT88.4 R72, [R190+0x3800] ;  /* 0x00380000be48783b */ /* 0x000e620000004200 */
[----:B------:R-:W2:Y:S10]  /*8a80*/  MUFU.EX2 R2, R147 ;  /* 0x0000009300027308 */ /* 0x000eb40000000800 */
[----:B------:R-:W3:Y:S10]  /*8a90*/  MUFU.EX2 R102, R140 ;  /* 0x0000008c00667308 */ /* 0x000ef40000000800 */
[----:B------:R-:W-:Y:S01]  /*8aa0*/  MUFU.EX2 R147, R215 ;  /* 0x000000d700937308 */ /* 0x000fe20000000800 */
[----:B--2---:R-:W-:Y:S04]  /*8ab0*/  FADD.FTZ R0, R2, R0 ;  /* 0x0000000002007221 */ /* 0x004fe80000010000 */
[----:B------:R-:W-:Y:S05]  /*8ac0*/  FADD.FTZ R0, R80, R0 ;  /* 0x0000000050007221 */ /* 0x000fea0000010000 */
[----:B------:R-:W-:Y:S01]  /*8ad0*/  MUFU.EX2 R146, R216 ;  /* 0x000000d800927308 */ /* 0x000fe20000000800 */
[C---:B------:R-:W-:Y:S01]  /*8ae0*/  FADD.FTZ R0, R71.reuse, R0 ;  /* 0x0000000047007221 */ /* 0x040fe20000010000 */
[C---:B-1----:R-:W-:Y:S08]  /*8af0*/  HMMA.16816.F32 R36, R136.reuse, R72, R36 ;  /* 0x000000488824723c */ /* 0x042ff00000001824 */
[----:B------:R-:W-:Y:S01]  /*8b00*/  MUFU.EX2 R100, R226 ;  /* 0x000000e200647308 */ /* 0x000fe20000000800 */
[C---:B------:R-:W-:Y:S01]  /*8b10*/  HMMA.16816.F32 R40, R136.reuse, R74, R40 ;  /* 0x0000004a8828723c */ /* 0x040fe20000001828 */
[----:B------:R-:W1:Y:S08]  /*8b20*/  LDSM.16.MT88.4 R72, [R192+0x3800] ;  /* 0x00380000c048783b */ /* 0x000e700000004200 */
        /* <DEDUP_REMOVED lines=15> */
[----:B------:R-:W3:Y:S02]  /*8c20*/  LDSM.16.MT88.4 R80, [R192+0x800] ;  /* 0x00080000c050783b */ /* 0x000ee40000004200 */
[----:B------:R-:W5:Y:S01]  /*8c30*/  MUFU.EX2 R2, R155 ;  /* 0x0000009b00027308 */ /* 0x000f620000000800 */
[----:B------:R-:W-:Y:S02]  /*8c40*/  F2FP.PACK_AB R75, R236, R237 ;  /* 0x000000edec4b723e */ /* 0x000fe400000000ff */
[----:B--2---:R-:W-:Y:S02]  /*8c50*/  F2FP.PACK_AB R137, R142, R143 ;  /* 0x0000008f8e89723e */ /* 0x004fe400000000ff */
[----:B----4-:R-:W-:Y:S03]  /*8c60*/  F2FP.PACK_AB R139, R140, R141 ;  /* 0x0000008d8c8b723e */ /* 0x010fe600000000ff */
[C---:B------:R-:W-:Y:S02]  /*8c70*/  HMMA.16816.F32 R4, R72.reuse, R76, R4 ;  /* 0x0000004c4804723c */ /* 0x040fe40000001804 */
[----:B------:R-:W2:Y:S03]  /*8c80*/  MUFU.EX2 R71, R153 ;  /* 0x0000009900477308 */ /* 0x000ea60000000800 */
[----:B-1----:R-:W-:Y:S03]  /*8c90*/  FADD.FTZ R0, R69, R0 ;  /* 0x0000000045007221 */ /* 0x002fe60000010000 */
[C---:B------:R-:W-:Y:S01]  /*8ca0*/  HMMA.16816.F32 R8, R72.reuse, R78, R8 ;  /* 0x0000004e4808723c */ /* 0x040fe20000001808 */
[----:B------:R-:W1:Y:S03]  /*8cb0*/  LDSM.16.MT88.4 R76, [R191+0x800] ;  /* 0x00080000bf4c783b */ /* 0x000e660000004200 */
[----:B------:R-:W4:Y:S01]  /*8cc0*/  MUFU.EX2 R156, R152 ;  /* 0x00000098009c7308 */ /* 0x000f220000000800 */
[----:B-----5:R-:W-:Y:S04]  /*8cd0*/  FADD.FTZ R0, R2, R0 ;  /* 0x0000000002007221 */ /* 0x020fe80000010000 */
[----:B------:R-:W-:Y:S05]  /*8ce0*/  FADD.FTZ R0, R84, R0 ;  /* 0x0000000054007221 */ /* 0x000fea0000010000 */
[----:B------:R-:W-:Y:S01]  /*8cf0*/  MUFU.EX2 R155, R158 ;  /* 0x0000009e009b7308 */ /* 0x000fe20000000800 */
[C---:B--2---:R-:W-:Y:S01]  /*8d00*/  FADD.FTZ R0, R71.reuse, R0 ;  /* 0x0000000047007221 */ /* 0x044fe20000010000 */
[C---:B---3--:R-:W-:Y:S08]  /*8d10*/  HMMA.16816.F32 R12, R72.reuse, R80, R12 ;  /* 0x00000050480c723c */ /* 0x048ff0000000180c */
[----:B------:R-:W-:Y:S01]  /*8d20*/  MUFU.EX2 R153, R159 ;  /* 0x0000009f00997308 */ /* 0x000fe20000000800 */
[C---:B------:R-:W-:Y:S01]  /*8d30*/  HMMA.16816.F32 R16, R72.reuse, R82, R16 ;  /* 0x000000524810723c */ /* 0x040fe20000001810 */
[----:B------:R-:W2:Y:S08]  /*8d40*/  LDSM.16.MT88.4 R80, [R193+0x800] ;  /* 0x00080000c150783b */ /* 0x000eb00000004200 */
[----:B------:R-:W-:Y:S01]  /*8d50*/  MUFU.EX2 R152, R160 ;  /* 0x000000a000987308 */ /* 0x000fe20000000800 */
        /* <DEDUP_REMOVED lines=23> */
[----:B----4-:R-:W-:Y:S04]  /*8ed0*/  F2FP.PACK_AB R75, R156, R230 ;  /* 0x000000e69c4b723e */ /* 0x010fe800000000ff */
        /* <DEDUP_REMOVED lines=97> */
[----:B------:R-:W2:Y:S01]  /*94f0*/  MUFU.EX2 R69, R227 ;  /* 0x000000e300457308 */ /* 0x000ea20000000800 */
[----:B------:R-:W-:Y:S02]  /*9500*/  FADD.FTZ R2, R108, R101 ;  /* 0x000000656c027221 */ /* 0x000fe40000010000 */
[C---:B------:R-:W-:Y:S01]  /*9510*/  HMMA.16816.F32 R40, R72.reuse, R82, R40 ;  /* 0x000000524828723c */ /* 0x040fe20000001828 */
[----:B------:R-:W4:Y:S07]  /*9520*/  LDSM.16.MT88.4 R80, [R190+0x2800] ;  /* 0x00280000be50783b */ /* 0x000f2e0000004200 */
[C---:B---3--:R-:W-:Y:S04]  /*9530*/  HMMA.16816.F32 R44, R72.reuse, R84, R44 ;  /* 0x00000054482c723c */ /* 0x048fe8000000182c */
[C---:B-----5:R-:W-:Y:S01]  /*9540*/  F2FP.PACK_AB R136, R71.reuse, R100 ;  /* 0x000000644788723e */ /* 0x060fe200000000ff */
[----:B------:R-:W-:Y:S03]  /*9550*/  FADD.FTZ R0, R71, R0 ;  /* 0x0000000047007221 */ /* 0x000fe60000010000 */
[C---:B------:R-:W-:Y:S01]  /*9560*/  HMMA.16816.F32 R48, R72.reuse, R86, R48 ;  /* 0x000000564830723c */ /* 0x040fe20000001830 */
[----:B------:R-:W3:Y:S03]  /*9570*/  LDSM.16.MT88.4 R84, [R192+0x2800] ;  /* 0x00280000c054783b */ /* 0x000ee60000004200 */
[C---:B--2---:R-:W-:Y:S01]  /*9580*/  F2FP.PACK_AB R138, R68.reuse, R69 ;  /* 0x00000045448a723e */ /* 0x044fe200000000ff */
[----:B------:R-:W-:Y:S01]  /*9590*/  FADD.FTZ R0, R69, R0 ;  /* 0x0000000045007221 */ /* 0x000fe20000010000 */
[----:B------:R-:W-:Y:S02]  /*95a0*/  MOV R69, R3 ;  /* 0x0000000300457202 */ /* 0x000fe40000000f00 */
[C---:B-1----:R-:W-:Y:S04]  /*95b0*/  HMMA.16816.F32 R52, R72.reuse, R92, R52 ;  /* 0x0000005c4834723c */ /* 0x042fe80000001834 */
[----:B------:R-:W-:Y:S02]  /*95c0*/  FADD.FTZ R209, R68, R0 ;  /* 0x0000000044d17221 */ /* 0x000fe40000010000 */
[----:B------:R-:W-:Y:S02]  /*95d0*/  FADD.FTZ R0, R109, R2 ;  /* 0x000000026d007221 */ /* 0x000fe40000010000 */
        /* <DEDUP_REMOVED lines=73> */
.L_x_1985:
        /* <DEDUP_REMOVED lines=8> */
.L_x_2083:
[----:B------:R-:W-:Y:S01]  /*9af0*/  FSETP.NE.FTZ.AND P1, PT, R4, RZ, PT ;  /* 0x000000ff0400720b */ /* 0x000fe20003f35000 */
[----:B---3--:R-:W-:Y:S01]  /*9b00*/  FADD.FTZ R3, R3, R5 ;  /* 0x0000000503037221 */ /* 0x008fe20000010000 */
[----:B------:R-:W-:Y:S02]  /*9b10*/  MOV R2, RZ ;  /* 0x000000ff00027202 */ /* 0x000fe40000000f00 */
[----:B------:R-:W-:Y:S02]  /*9b20*/  MOV R23, 0xff800000 ;  /* 0xff80000000177802 */ /* 0x000fe40000000f00 */
[----:B------:R-:W-:-:S02]  /*9b30*/  FSETP.NE.FTZ.AND P0, PT, R3, RZ, PT ;  /* 0x000000ff0300720b */ /* 0x000fc40003f15000 */
[----:B------:R-:W-:Y:S02]  /*9b40*/  MOV R0, RZ ;  /* 0x000000ff00007202 */ /* 0x000fe40000000f00 */
[----:B------:R-:W-:-:S03]  /*9b50*/  MOV R22, 0xff800000 ;  /* 0xff80000000167802 */ /* 0x000fc60000000f00 */
[----:B------:R-:W1:Y:S08]  /*9b60*/  @P1 MUFU.LG2 R6, R4 ;  /* 0x0000000400061308 */ /* 0x000e700000000c00 */
[----:B------:R3:W4:Y:S01]  /*9b70*/  @P1 MUFU.RCP R2, R4 ;  /* 0x0000000400021308 */ /* 0x0007220000001000 */
[----:B-1----:R-:W-:-:S07]  /*9b80*/  @P1 FMUL.FTZ R6, R6, 0.69314718246459960938 ;  /* 0x3f31721806061820 */ /* 0x002fce0000410000 */
[----:B------:R-:W1:Y:S01]  /*9b90*/  @P0 MUFU.RCP R0, R3 ;  /* 0x0000000300000308 */ /* 0x000e620000001000 */
[----:B---3--:R-:W-:Y:S01]  /*9ba0*/  @P1 MOV R4, 0x3f317218 ;  /* 0x3f31721800041802 */ /* 0x008fe20000000f00 */
[C---:B----4-:R-:W-:Y:S02]  /*9bb0*/  FMUL.FTZ R44, R2.reuse, R88 ;  /* 0x00000058022c7220 */ /* 0x050fe40000410000 */
[----:B------:R-:W-:Y:S02]  /*9bc0*/  FMUL.FTZ R45, R2, R89 ;  /* 0x00000059022d7220 */ /* 0x000fe40000410000 */
[----:B------:R-:W-:Y:S02]  /*9bd0*/  @P1 FMUL.FTZ R4, R4, c[0x0][0x2d0] ;  /* 0x0000b40004041a20 */ /* 0x000fe40000410000 */
[----:B------:R-:W-:Y:S02]  /*9be0*/  FMUL.FTZ R58, R2, R124 ;  /* 0x0000007c023a7220 */ /* 0x000fe40000410000 */
[----:B------:R-:W-:Y:S01]  /*9bf0*/  @P1 FFMA.FTZ R23, R4, R70, R6 ;  /* 0x0000004604171223 */ /* 0x000fe20000010006 */
[----:B------:R-:W-:Y:S01]  /*9c00*/  MOV R4, 0x1 ;  /* 0x0000000100047802 */ /* 0x000fe20000000f00 */
        /* <DEDUP_REMOVED lines=28> */
[----:B------:R-:W-:Y:S02]  /*9dd0*/  FMUL.FTZ R25, R2, R65 ;  /* 0x0000004102197220 */ /* 0x000fe40000410000 */
[----:B------:R3:W4:Y:S01]  /*9de0*/  @P0 MUFU.LG2 R2, R3 ;  /* 0x0000000300020308 */ /* 0x0007220000000c00 */
[C---:B-1----:R-:W-:Y:S02]  /*9df0*/  FMUL.FTZ R92, R0.reuse, R126 ;  /* 0x0000007e005c7220 */ /* 0x042fe40000410000 */
[----:B------:R-:W-:-:S02]  /*9e00*/  FMUL.FTZ R93, R0, R127 ;  /* 0x0000007f005d7220 */ /* 0x000fc40000410000 */
[C---:B------:R-:W-:Y:S02]  /*9e10*/  FMUL.FTZ R76, R0.reuse, R122 ;  /* 0x0000007a004c7220 */ /* 0x040fe40000410000 */
[C---:B------:R-:W-:Y:S02]  /*9e20*/  FMUL.FTZ R77, R0.reuse, R123 ;  /* 0x0000007b004d7220 */ /* 0x040fe40000410000 */
[C---:B------:R-:W-:Y:S02]  /*9e30*/  FMUL.FTZ R54, R0.reuse, R118 ;  /* 0x0000007600367220 */ /* 0x040fe40000410000 */
[C---:B------:R-:W-:Y:S02]  /*9e40*/  FMUL.FTZ R55, R0.reuse, R119 ;  /* 0x0000007700377220 */ /* 0x040fe40000410000 */
[C---:B------:R-:W-:Y:S02]  /*9e50*/  FMUL.FTZ R96, R0.reuse, R114 ;  /* 0x0000007200607220 */ /* 0x040fe40000410000 */
[----:B------:R-:W-:Y:S01]  /*9e60*/  FMUL.FTZ R97, R0, R115 ;  /* 0x0000007300617220 */ /* 0x000fe20000410000 */
[----:B---3--:R-:W-:Y:S01]  /*9e70*/  @P0 MOV R3, 0x3f317218 ;  /* 0x3f31721800030802 */ /* 0x008fe20000000f00 */
        /* <DEDUP_REMOVED lines=28> */
.L_x_1965:
[----:B------:R-:W3:Y:S01]  /*a040*/  S2R R2, SR_TID.X ;  /* 0x0000000000027919 */ /* 0x000ee20000002100 */
[----:B------:R-:W-:Y:S01]  /*a050*/  BSSY B0, `(.L_x_2002) ;  /* 0x0000010000007945 */ /* 0x000fe20003800000 */
[----:B---3--:R-:W-:-:S13]  /*a060*/  LOP3.LUT P0, RZ, R2, 0xff, RZ, 0xc0, !PT ;  /* 0x000000ff02ff7812 */ /* 0x008fda000780c0ff */
[----:B------:R-:W-:Y:S05]  /*a070*/  @P0 BRA `(.L_x_2003) ;  /* 0x000000d000000947 */ /* 0x000fea0003800000 */
[----:B------:R-:W3:Y:S01]  /*a080*/  S2R R4, SR_LANEID ;  /* 0x0000000000047919 */ /* 0x000ee20000000000 */
[----:B------:R-:W-:Y:S01]  /*a090*/  VOTEU.ANY UR4, UPT, PT ;  /* 0x0000000000047886 */ /* 0x000fe200038e0100 */
[----:B-12---:R-:W-:Y:S01]  /*a0a0*/  IMAD.MOV.U32 R5, RZ, RZ, c[0x0][0x564] ;  /* 0x00015900ff057624 */ /* 0x006fe200078e00ff */
[----:B------:R-:W3:Y:S08]  /*a0b0*/  FLO.U32 R3, UR4 ;  /* 0x0000000400037d00 */ /* 0x000ef000080e0000 */
[----:B------:R-:W1:Y:S01]  /*a0c0*/  POPC R2, UR4 ;  /* 0x0000000400027d09 */ /* 0x000e620008000000 */
[----:B---3--:R-:W-:Y:S01]  /*a0d0*/  ISETP.EQ.U32.AND P0, PT, R3, R4, PT ;  /* 0x000000040300720c */ /* 0x008fe20003f02070 */
[----:B------:R-:W-:-:S12]  /*a0e0*/  IMAD.MOV.U32 R4, RZ, RZ, c[0x0][0x560] ;  /* 0x00015800ff047624 */ /* 0x000fd800078e00ff */
[----:B-1----:R1:W2:Y:S04]  /*a0f0*/  @P0 ATOMG.E.ADD.STRONG.GPU PT, R2, [R4.64], R2 ;  /* 0x00000002040209a8 */ /* 0x0022a800081ee1c8 */
[----:B-1----:R-:W1:Y:S04]  /*a100*/  S2R R4, SR_LTMASK ;  /* 0x0000000000047919 */ /* 0x002e680000003900 */
[----:B--2---:R1:W2:Y:S02]  /*a110*/  SHFL.IDX PT, R3, R2, R3, 0x1f ;  /* 0x00001f0302037589 */ /* 0x0042a400000e0000 */
[----:B-1----:R-:W-:-:S06]  /*a120*/  LOP3.LUT R2, R4, UR4, RZ, 0xc0, !PT ;  /* 0x0000000404027c12 */ /* 0x002fcc000f8ec0ff */
[----:B------:R-:W2:Y:S02]  /*a130*/  POPC R2, R2 ;  /* 0x0000000200027309 */ /* 0x000ea40000000000 */
[----:B--2---:R-:W-:-:S06]  /*a140*/  IADD3 R248, R3, c[0x0][0xc], R2 ;  /* 0x0000030003f87a10 */ /* 0x004fcc0007ffe002 */
.L_x_2003:
[----:B------:R-:W-:Y:S05]  /*a150*/  BSYNC B0 ;  /* 0x0000000000007941 */ /* 0x000fea0003800000 */
.L_x_2002:
[----:B------:R-:W-:Y:S01]  /*a160*/  PRMT R0, R0, 0x9910, RZ ;  /* 0x0000991000007816 */ /* 0x000fe200000000ff */
[----:B------:R-:W-:Y:S01]  /*a170*/  BSSY B1, `(.L_x_2004) ;  /* 0x00002c5000017945 */ /* 0x000fe20003800000 */
[----:B------:R-:W-:Y:S02]  /*a180*/  IMAD.MOV.U32 R62, RZ, RZ, R248 ;  /* 0x000000ffff3e7224 */ /* 0x000fe400078e00f8 */
[----:B------:R-:W-:-:S13]  /*a190*/  ISETP.NE.AND P0, PT, R0, RZ, PT ;  /* 0x000000ff0000720c */ /* 0x000fda0003f05270 */
[----:B------:R-:W-:Y:S05]  /*a1a0*/  @!P0 BRA `(.L_x_2005) ;  /* 0x0000206000008947 */ /* 0x000fea0003800000 */
[----:B------:R-:W3:Y:S04]  /*a1b0*/  LDL R7, [R1+0x5c] ;  /* 0x00005c0001077983 */ /* 0x000ee80000100800 */
[----:B------:R-:W4:Y:S04]  /*a1c0*/  LDL R13, [R1+0x60] ;  /* 0x00006000010d7983 */ /* 0x000f280000100800 */
[----:B--2---:R-:W2:Y:S04]  /*a1d0*/  LDL R6, [R1+0x68] ;  /* 0x0000680001067983 */ /* 0x004ea80000100800 */
[----:B------:R-:W2:Y:S04]  /*a1e0*/  LDL R12, [R1+0x64] ;  /* 0x00006400010c7983 */ /* 0x000ea80000100800 */
[----:B------:R-:W2:Y:S04]  /*a1f0*/  LDL R11, [R1+0x78] ;  /* 0x00007800010b7983 */ /* 0x000ea80000100800 */
[----:B-1----:R-:W2:Y:S04]  /*a200*/  LDL R5, [R1+0x70] ;  /* 0x0000700001057983 */ /* 0x002ea80000100800 */
[----:B------:R-:W2:Y:S04]  /*a210*/  LDL R10, [R1+0x74] ;  /* 0x00007400010a7983 */ /* 0x000ea80000100800 */
[----:B------:R-:W2:Y:S01]  /*a220*/  LDL R8, [R1+0x6c] ;  /* 0x00006c0001087983 */ /* 0x000ea20000100800 */
[----:B------:R-:W-:Y:S01]  /*a230*/  WARPSYNC 0xffffffff ;  /* 0xffffffff00007948 */ /* 0x000fe20003800000 */
[----:B------:R-:W-:-:S02]  /*a240*/  F2FP.PACK_AB R0, R59, R58 ;  /* 0x0000003a3b00723e */ /* 0x000fc400000000ff */
[----:B------:R-:W-:Y:S01]  /*a250*/  BAR.SYNC.DEFER_BLOCKING 0x1, 0x100 ;  /* 0x0044000000007b1d */ /* 0x000fe20000010000 */
[----:B------:R-:W-:Y:S02]  /*a260*/  F2FP.PACK_AB R2, R93, R92 ;  /* 0x0000005c5d02723e */ /* 0x000fe400000000ff */
[----:B------:R-:W-:Y:S02]  /*a270*/  F2FP.PACK_AB R3, R29, R28 ;  /* 0x0000001c1d03723e */ /* 0x000fe400000000ff */
[----:B------:R-:W-:Y:S01]  /*a280*/  F2FP.PACK_AB R4, R41, R40 ;  /* 0x000000282904723e */ /* 0x000fe200000000ff */
[----:B------:R-:W2:Y:S04]  /*a290*/  LDL.LU R9, [R1+0x8] ;  /* 0x0000080001097983 */ /* 0x000ea80000300800 */
[----:B---3--:R1:W-:Y:S04]  /*a2a0*/  STS [R7], R0 ;  /* 0x0000000007007388 */ /* 0x0083e80000000800 */
[----:B------:R3:W-:Y:S04]  /*a2b0*/  STS [R7+0x400], R2 ;  /* 0x0004000207007388 */ /* 0x0007e80000000800 */
[----:B----4-:R4:W-:Y:S01]  /*a2c0*/  STS [R13], R3 ;  /* 0x000000030d007388 */ /* 0x0109e20000000800 */
[----:B-1----:R-:W-:-:S02]  /*a2d0*/  F2FP.PACK_AB R0, R77, R76 ;  /* 0x0000004c4d00723e */ /* 0x002fc400000000ff */
[----:B---3--:R-:W-:-:S03]  /*a2e0*/  F2FP.PACK_AB R2, R31, R30 ;  /* 0x0000001e1f02723e */ /* 0x008fc600000000ff */
[----:B------:R1:W-:Y:S01]  /*a2f0*/  STS [R13+0x400], R0 ;  /* 0x000400000d007388 */ /* 0x0003e20000000800 */
[----:B----4-:R-:W-:-:S03]  /*a300*/  F2FP.PACK_AB R3, R55, R54 ;  /* 0x000000363703723e */ /* 0x010fc600000000ff */
[----:B--2---:R2:W-:Y:S04]  /*a310*/  STS [R6], R2 ;  /* 0x0000000206007388 */ /* 0x0045e80000000800 */
        /* <DEDUP_REMOVED lines=74> */
.L_x_2006:
[----:B-1----:R-:W-:Y:S01]  /*a7c0*/  IMAD.MOV.U32 R2, RZ, RZ, 0x368 ;  /* 0x00000368ff027424 */ /* 0x002fe200078e00ff */
[----:B------:R-:W-:Y:S01]  /*a7d0*/  ISETP.GT.AND P3, PT, R5, 0x1, PT ;  /* 0x000000010500780c */ /* 0x000fe20003f64270 */
[----:B------:R-:W2:Y:S03]  /*a7e0*/  LDL.LU R7, [R1+0x4] ;  /* 0x0000040001077983 */ /* 0x000ea60000300800 */
[----:B------:R-:W-:Y:S01]  /*a7f0*/  SEL R2, R2, 0x328, P3 ;  /* 0x0000032802027807 */ /* 0x000fe20001800000 */
[----:B------:R-:W3:Y:S03]  /*a800*/  LDL R6, [R1+0xbc] ;  /* 0x0000bc0001067983 */ /* 0x000ee60000100800 */
[----:B------:R1:W4:Y:S01]  /*a810*/  LDC.64 R16, c[0x0][R2+0x168] ;  /* 0x00005a0002107b82 */ /* 0x0003220000000a00 */
[----:B------:R-:W3:Y:S04]  /*a820*/  LDL.LU R3, [R1+0x14] ;  /* 0x0000140001037983 */ /* 0x000ee80000300800 */
[----:B------:R-:W3:Y:S01]  /*a830*/  LDL R13, [R1+0x18] ;  /* 0x00001800010d7983 */ /* 0x000ee20000100800 */
[----:B------:R-:W-:-:S02]  /*a840*/  LOP3.LUT R9, R250, 0xffff, RZ, 0xc0, !PT ;  /* 0x0000fffffa097812 */ /* 0x000fc400078ec0ff */
[----:B------:R1:W2:Y:S01]  /*a850*/  LDC.64 R4, c[0x0][R2+0x170] ;  /* 0x00005c0002047b82 */ /* 0x0002a20000000a00 */
[----:B------:R-:W-:-:S04]  /*a860*/  ISETP.NE.U32.AND P0, PT, RZ, c[0x0][0x500], PT ;  /* 0x00014000ff007a0c */ /* 0x000fc80003f05070 */
[----:B------:R-:W-:-:S03]  /*a870*/  ISETP.NE.AND.EX P0, PT, RZ, c[0x0][0x504], PT, P0 ;  /* 0x00014100ff007a0c */ /* 0x000fc60003f05300 */
[----:B------:R1:W2:Y:S08]  /*a880*/  LDC.64 R18, c[0x0][R2+0x178] ;  /* 0x00005e0002127b82 */ /* 0x0002b00000000a00 */
[----:B------:R1:W2:Y:S02]  /*a890*/  LDC.64 R20, c[0x0][R2+0x160] ;  /* 0x0000580002147b82 */ /* 0x0002a40000000a00 */
[----:B-1----:R-:W-:-:S02]  /*a8a0*/  IMAD.MOV.U32 R2, RZ, RZ, c[0x0][0x4e8] ;  /* 0x00013a00ff027624 */ /* 0x002fc400078e00ff */
[----:B----4-:R-:W-:Y:S02]  /*a8b0*/  IMAD R11, R17, R9, RZ ;  /* 0x00000009110b7224 */ /* 0x010fe400078e02ff */
[----:B------:R-:W4:Y:S01]  /*a8c0*/  LDL R17, [R1+0xb8] ;  /* 0x0000b80001117983 */ /* 0x000f220000100800 */
[----:B------:R-:W-:-:S03]  /*a8d0*/  ISETP.NE.AND P2, PT, R2, 0x1, PT ;  /* 0x000000010200780c */ /* 0x000fc60003f45270 */
[----:B------:R-:W1:Y:S01]  /*a8e0*/  S2R R63, SR_TID.X ;  /* 0x00000000003f7919 */ /* 0x000e620000002100 */
[----:B--2---:R-:W-:Y:S01]  /*a8f0*/  SEL R8, R7, RZ, !P0 ;  /* 0x000000ff07087207 */ /* 0x004fe20004000000 */
[----:B---3--:R-:W-:-:S04]  /*a900*/  IMAD R10, R249, 0x80, R6 ;  /* 0x00000080f90a7824 */ /* 0x008fc800078e0206 */
[----:B------:R-:W-:Y:S01]  /*a910*/  IMAD R2, R5, R8, RZ ;  /* 0x0000000805027224 */ /* 0x000fe200078e02ff */
[----:B------:R-:W-:Y:S01]  /*a920*/  SEL R3, R3, RZ, !P0 ;  /* 0x000000ff03037207 */ /* 0x000fe20004000000 */
[----:B------:R-:W-:-:S04]  /*a930*/  IMAD.WIDE.U32 R6, R16, R9, RZ ;  /* 0x0000000910067225 */ /* 0x000fc800078e00ff */
        /* <DEDUP_REMOVED lines=89> */
.L_x_2084:
[----:B------:R-:W-:Y:S05]  /*aed0*/  BRA.DIV ~URZ, `(.L_x_2009) ;  /* 0x00003ae27f007947 */ /* 0x000fea000b800000 */
[----:B------:R4:W2:Y:S02]  /*aee0*/  SHFL.IDX PT, R0, R9, RZ, 0x181f ;  /* 0x00181fff09007589 */ /* 0x0008a400000e0000 */
.L_x_2085:
        /* <DEDUP_REMOVED lines=8> */
[CC--:B--2---:R-:W-:Y:S02]  /*af70*/  @!P3 LEA R4, P1, R231.reuse, R0.reuse, 0x1 ;  /* 0x00000000e704b211 */ /* 0x0c4fe400078208ff */
[C---:B------:R-:W-:Y:S02]  /*af80*/  @!P2 LEA R2, P0, R238.reuse, R0, 0x1 ;  /* 0x00000000ee02a211 */ /* 0x040fe400078008ff */
[-C--:B---3--:R-:W-:Y:S02]  /*af90*/  @!P3 LEA.HI.X R5, R231, R8.reuse, R44, 0x1, P1 ;  /* 0x00000008e705b211 */ /* 0x088fe400008f0c2c */
[----:B------:R-:W-:-:S03]  /*afa0*/  @!P2 LEA.HI.X R3, R238, R8, R10, 0x1, P0 ;  /* 0x00000008ee03a211 */ /* 0x000fc600000f0c0a */
[----:B------:R2:W-:Y:S04]  /*afb0*/  @!P3 ST.E.128 [R4.64], R16 ;  /* 0x000000100400b985 */ /* 0x0005e8000c101d08 */
[----:B-1----:R2:W-:Y:S02]  /*afc0*/  @!P2 ST.E.128 [R2.64], R12 ;  /* 0x0000000c0200a985 */ /* 0x0025e4000c101d08 */
.L_x_2011:
[----:B------:R-:W-:Y:S05]  /*afd0*/  BSYNC B0 ;  /* 0x0000000000007941 */ /* 0x000fea0003800000 */
.L_x_2010:
[----:B------:R-:W-:Y:S05]  /*afe0*/  BRA.DIV ~URZ, `(.L_x_2012) ;  /* 0x00003a427f007947 */ /* 0x000fea000b800000 */
[----:B---3--:R3:W4:Y:S04]  /*aff0*/  SHFL.IDX PT, R8, R7, 0x1, 0x181f ;  /* 0x00381f0007087f89 */ /* 0x00872800000e0000 */
[----:B--2---:R3:W2:Y:S02]  /*b000*/  SHFL.IDX PT, R0, R9, 0x1, 0x181f ;  /* 0x00381f0009007f89 */ /* 0x0046a400000e0000 */
.L_x_2086:
        /* <DEDUP_REMOVED lines=8> */
[CC--:B--2---:R-:W-:Y:S02]  /*b090*/  @!P1 LEA R4, P3, R231.reuse, R0.reuse, 0x1 ;  /* 0x00000000e7049211 */ /* 0x0c4fe400078608ff */
[C---:B------:R-:W-:Y:S02]  /*b0a0*/  @!P0 LEA R2, P2, R238.reuse, R0, 0x1 ;  /* 0x00000000ee028211 */ /* 0x040fe400078408ff */
[-C--:B----4-:R-:W-:Y:S02]  /*b0b0*/  @!P1 LEA.HI.X R5, R231, R8.reuse, R12, 0x1, P3 ;  /* 0x00000008e7059211 */ /* 0x090fe400018f0c0c */
[----:B------:R-:W-:-:S03]  /*b0c0*/  @!P0 LEA.HI.X R3, R238, R8, R10, 0x1, P2 ;  /* 0x00000008ee038211 */ /* 0x000fc600010f0c0a */
[----:B------:R1:W-:Y:S04]  /*b0d0*/  @!P1 ST.E.128 [R4.64], R24 ;  /* 0x0000001804009985 */ /* 0x0003e8000c101d08 */
[----:B------:R1:W-:Y:S02]  /*b0e0*/  @!P0 ST.E.128 [R2.64], R20 ;  /* 0x0000001402008985 */ /* 0x0003e4000c101d08 */
.L_x_2014:
[----:B------:R-:W-:Y:S05]  /*b0f0*/  BSYNC B0 ;  /* 0x0000000000007941 */ /* 0x000fea0003800000 */
.L_x_2013:
[----:B------:R-:W-:Y:S05]  /*b100*/  BRA.DIV ~URZ, `(.L_x_2015) ;  /* 0x000039f27f007947 */ /* 0x000fea000b800000 */
[----:B----4-:R4:W3:Y:S02]  /*b110*/  SHFL.IDX PT, R8, R7, 0x2, 0x181f ;  /* 0x00581f0007087f89 */ /* 0x0108e400000e0000 */
.L_x_2087:
[----:B------:R-:W-:Y:S05]  /*b120*/  BRA.DIV ~URZ, `(.L_x_2016) ;  /* 0x00003a427f007947 */ /* 0x000fea000b800000 */
[----:B--2---:R2:W4:Y:S02]  /*b130*/  SHFL.IDX PT, R0, R9, 0x2, 0x181f ;  /* 0x00581f0009007f89 */ /* 0x00452400000e0000 */
.L_x_2088:
        /* <DEDUP_REMOVED lines=8> */
[CC--:B----4-:R-:W-:Y:S02]  /*b1c0*/  @!P1 LEA R4, P3, R231.reuse, R0.reuse, 0x1 ;  /* 0x00000000e7049211 */ /* 0x0d0fe400078608ff */
[C---:B------:R-:W-:Y:S02]  /*b1d0*/  @!P0 LEA R2, P2, R238.reuse, R0, 0x1 ;  /* 0x00000000ee028211 */ /* 0x040fe400078408ff */
[-C--:B---3--:R-:W-:Y:S02]  /*b1e0*/  @!P1 LEA.HI.X R5, R231, R8.reuse, R12, 0x1, P3 ;  /* 0x00000008e7059211 */ /* 0x088fe400018f0c0c */
[----:B------:R-:W-:-:S03]  /*b1f0*/  @!P0 LEA.HI.X R3, R238, R8, R10, 0x1, P2 ;  /* 0x00000008ee038211 */ /* 0x000fc600010f0c0a */
[----:B------:R1:W-:Y:S04]  /*b200*/  @!P1 ST.E.128 [R4.64], R32 ;  /* 0x0000002004009985 */ /* 0x0003e8000c101d08 */
[----:B------:R1:W-:Y:S02]  /*b210*/  @!P0 ST.E.128 [R2.64], R28 ;  /* 0x0000001c02008985 */ /* 0x0003e4000c101d08 */
.L_x_2018:
[----:B------:R-:W-:Y:S05]  /*b220*/  BSYNC B0 ;  /* 0x0000000000007941 */ /* 0x000fea0003800000 */
.L_x_2017:
[----:B------:R-:W-:Y:S05]  /*b230*/  BRA.DIV ~URZ, `(.L_x_2019) ;  /* 0x000039a27f007947 */ /* 0x000fea000b800000 */
[----:B---34-:R-:W3:Y:S04]  /*b240*/  SHFL.IDX PT, R7, R7, 0x3, 0x181f ;  /* 0x00781f0007077f89 */ /* 0x018ee800000e0000 */
[----:B------:R4:W1:Y:S02]  /*b250*/  SHFL.IDX PT, R0, R9, 0x3, 0x181f ;  /* 0x00781f0009007f89 */ /* 0x00086400000e0000 */
.L_x_2089:
        /* <DEDUP_REMOVED lines=15> */
.L_x_2007:
        /* <DEDUP_REMOVED lines=33> */
.L_x_2090:
[----:B------:R-:W-:Y:S05]  /*b560*/  BRA.DIV ~URZ, `(.L_x_2022) ;  /* 0x000037b27f007947 */ /* 0x000fea000b800000 */
[----:B------:R3:W4:Y:S02]  /*b570*/  SHFL.IDX PT, R0, R12, RZ, 0x1c1f ;  /* 0x001c1fff0c007589 */ /* 0x00072400000e0000 */
.L_x_2091:
        /* <DEDUP_REMOVED lines=98> */
.L_x_2024:
[----:B------:R-:W-:Y:S05]  /*bba0*/  BSYNC B0 ;  /* 0x0000000000007941 */ /* 0x000fea0003800000 */
.L_x_2023:
[----:B------:R-:W-:Y:S05]  /*bbb0*/  BRA.DIV ~URZ, `(.L_x_2025) ;  /* 0x000031d27f007947 */ /* 0x000fea000b800000 */
[----:B--2---:R2:W1:Y:S04]  /*bbc0*/  SHFL.IDX PT, R4, R5, 0x1, 0x1c1f ;  /* 0x003c1f0005047f89 */ /* 0x00446800000e0000 */
[----:B----4-:R2:W4:Y:S02]  /*bbd0*/  SHFL.IDX PT, R0, R12, 0x1, 0x1c1f ;  /* 0x003c1f000c007f89 */ /* 0x01052400000e0000 */
.L_x_2092:
        /* <DEDUP_REMOVED lines=99> */
.L_x_2005:
[----:B------:R-:W3:Y:S04]  /*c210*/  LDL.LU R4, [R1+0x8] ;  /* 0x0000080001047983 */ /* 0x000ee80000300800 */
[----:B------:R-:W4:Y:S01]  /*c220*/  LDL.LU R6, [R1+0xc] ;  /* 0x00000c0001067983 */ /* 0x000f220000300800 */
[----:B------:R-:W-:Y:S02]  /*c230*/  ISETP.NE.U32.AND P1, PT, RZ, c[0x0][0x508], PT ;  /* 0x00014200ff007a0c */ /* 0x000fe40003f25070 */
[----:B------:R-:W-:Y:S01]  /*c240*/  ISETP.NE.U32.AND P3, PT, RZ, c[0x0][0x500], PT ;  /* 0x00014000ff007a0c */ /* 0x000fe20003f65070 */
[----:B--2---:R-:W2:Y:S01]  /*c250*/  LDL.LU R0, [R1+0x10] ;  /* 0x0000100001007983 */ /* 0x004ea20000300800 */
[----:B------:R-:W-:Y:S01]  /*c260*/  ISETP.NE.AND.EX P1, PT, RZ, c[0x0][0x50c], PT, P1 ;  /* 0x00014300ff007a0c */ /* 0x000fe20003f25310 */
[----:B------:R-:W-:Y:S01]  /*c270*/  IMAD.MOV.U32 R8, RZ, RZ, RZ ;  /* 0x000000ffff087224 */ /* 0x000fe200078e00ff */
[----:B------:R-:W-:Y:S01]  /*c280*/  ISETP.NE.AND.EX P3, PT, RZ, c[0x0][0x504], PT, P3 ;  /* 0x00014100ff007a0c */ /* 0x000fe20003f65330 */
[----:B------:R-:W-:Y:S01]  /*c290*/  IMAD.MOV.U32 R20, RZ, RZ, c[0x0][0x388] ;  /* 0x0000e200ff147624 */ /* 0x000fe200078e00ff */
[----:B---3--:R-:W-:-:S09]  /*c2a0*/  IADD3 R2, P2, R4, c[0x0][0x500], RZ ;  /* 0x0001400004027a10 */ /* 0x008fd20007f5e0ff */
[----:B------:R-:W-:Y:S02]  /*c2b0*/  @P1 IADD3 R4, P0, R4, c[0x0][0x508], RZ ;  /* 0x0001420004041a10 */ /* 0x000fe40007f1e0ff */
[C---:B----4-:R-:W-:Y:S02]  /*c2c0*/  IADD3.X R3, R6.reuse, c[0x0][0x504], RZ, P2, !PT ;  /* 0x0001410006037a10 */ /* 0x050fe400017fe4ff */
[----:B-1----:R-:W-:-:S03]  /*c2d0*/  @P1 IADD3.X R5, R6, c[0x0][0x50c], RZ, P0, !PT ;  /* 0x0001430006051a10 */ /* 0x002fc600007fe4ff */
[----:B------:R1:W5:Y:S04]  /*c2e0*/  @P3 LDG.E R8, [R2.64] ;  /* 0x0000000802083981 */ /* 0x000368000c1e1900 */
[----:B------:R1:W5:Y:S01]  /*c2f0*/  @P1 LDG.E R20, [R4.64] ;  /* 0x0000000804141981 */ /* 0x000362000c1e1900 */
[----:B--2---:R-:W-:-:S04]  /*c300*/  ISETP.NE.AND P0, PT, R0, RZ, PT ;  /* 0x000000ff0000720c */ /* 0x004fc80003f05270 */
[----:B------:R-:W-:Y:S01]  /*c310*/  SEL R19, R0, c[0x0][0x3d4], P0 ;  /* 0x0000f50000137a07 */ /* 0x000fe20000000000 */
[----:B------:R-:W-:Y:S05]  /*c320*/  @P1 BRA `(.L_x_2026) ;  /* 0x0000004000001947 */ /* 0x000fea0003800000 */
[----:B------:R-:W-:Y:S05]  /*c330*/  @!P3 BRA `(.L_x_2026) ;  /* 0x000000300000b947 */ /* 0x000fea0003800000 */
[----:B------:R2:W3:Y:S04]  /*c340*/  LDG.E R0, [R2.64] ;  /* 0x0000000802007981 */ /* 0x0004e8000c1e1900 */
[----:B-12---:R-:W3:Y:S02]  /*c350*/  LDG.E R2, [R2.64+0x4] ;  /* 0x0000040802027981 */ /* 0x006ee4000c1e1900 */
[----:B---3-5:R-:W-:Y:S02]  /*c360*/  IADD3 R20, -R0, R2, RZ ;  /* 0x0000000200147210 */ /* 0x028fe40007ffe1ff */
.L_x_2026:
[----:B-1----:R-:W2:Y:S04]  /*c370*/  LDL.LU R3, [R1+0x4] ;  /* 0x0000040001037983 */ /* 0x002ea80000300800 */
[----:B------:R-:W3:Y:S01]  /*c380*/  LDL.LU R0, [R1+0x14] ;  /* 0x0000140001007983 */ /* 0x000ee20000300800 */
[----:B------:R-:W-:Y:S01]  /*c390*/  BSSY B0, `(.L_x_2027) ;  /* 0x0000038000007945 */ /* 0x000fe20003800000 */
[----:B------:R-:W-:-:S02]  /*c3a0*/  LOP3.LUT R9, R250, 0xffff, RZ, 0xc0, !PT ;  /* 0x0000fffffa097812 */ /* 0x000fc400078ec0ff */
[----:B------:R-:W1:Y:S01]  /*c3b0*/  S2R R2, SR_TID.X ;  /* 0x0000000000027919 */ /* 0x000e620000002100 */
[----:B-----5:R-:W-:Y:S02]  /*c3c0*/  SHF.R.S32.HI R18, RZ, 0x1f, R8 ;  /* 0x0000001fff127819 */ /* 0x020fe40000011408 */
[----:B-1----:R-:W-:Y:S02]  /*c3d0*/  ISETP.GT.AND P0, PT, R2, 0x7f, PT ;  /* 0x0000007f0200780c */ /* 0x002fe40003f04270 */
[----:B--2---:R-:W-:Y:S02]  /*c3e0*/  SEL R15, R3, RZ, !P3 ;  /* 0x000000ff030f7207 */ /* 0x004fe40005800000 */
[----:B---3--:R-:W-:-:S09]  /*c3f0*/  SEL R21, R0, RZ, !P3 ;  /* 0x000000ff00157207 */ /* 0x008fd20005800000 */
        /* <DEDUP_REMOVED lines=49> */
.L_x_2028:
[----:B------:R-:W-:Y:S05]  /*c710*/  BSYNC B0 ;  /* 0x0000000000007941 */ /* 0x000fea0003800000 */
.L_x_2027:
        /* <DEDUP_REMOVED lines=35> */
.L_x_2093:
[----:B------:R-:W-:Y:S05]  /*c950*/  BRA.DIV ~URZ, `(.L_x_2030) ;  /* 0x000025727f007947 */ /* 0x000fea000b800000 */
[----:B------:R3:W4:Y:S02]  /*c960*/  SHFL.IDX PT, R0, R10, RZ, 0x181f ;  /* 0x00181fff0a007589 */ /* 0x00072400000e0000 */
.L_x_2094:
        /* <DEDUP_REMOVED lines=11> */
[-C--:B--2---:R-:W-:Y:S02]  /*ca20*/  @!P1 LEA.HI.X R5, R231, R8.reuse, R12, 0x1, P3 ;  /* 0x00000008e7059211 */ /* 0x084fe400018f0c0c */
[----:B------:R-:W-:-:S03]  /*ca30*/  @!P0 LEA.HI.X R3, R238, R8, R11, 0x1, P2 ;  /* 0x00000008ee038211 */ /* 0x000fc600010f0c0b */
[----:B------:R2:W-:Y:S04]  /*ca40*/  @!P1 ST.E.128 [R4.64], RZ ;  /* 0x000000ff04009985 */ /* 0x0005e8000c101d08 */
[----:B------:R2:W-:Y:S02]  /*ca50*/  @!P0 ST.E.128 [R2.64], RZ ;  /* 0x000000ff02008985 */ /* 0x0005e4000c101d08 */
.L_x_2032:
[----:B------:R-:W-:Y:S05]  /*ca60*/  BSYNC B0 ;  /* 0x0000000000007941 */ /* 0x000fea0003800000 */
.L_x_2031:
[----:B------:R-:W-:Y:S05]  /*ca70*/  BRA.DIV ~URZ, `(.L_x_2033) ;  /* 0x000024c27f007947 */ /* 0x000fea000b800000 */
[----:B--2---:R2:W1:Y:S04]  /*ca80*/  SHFL.IDX PT, R8, R7, 0x1, 0x181f ;  /* 0x00381f0007087f89 */ /* 0x00446800000e0000 */
[----:B----4-:R2:W4:Y:S02]  /*ca90*/  SHFL.IDX PT, R0, R10, 0x1, 0x181f ;  /* 0x00381f000a007f89 */ /* 0x01052400000e0000 */
.L_x_2095:
        /* <DEDUP_REMOVED lines=10> */
[-C--:B-1----:R-:W-:Y:S02]  /*cb40*/  @!P1 LEA.HI.X R5, R231, R8.reuse, R12, 0x1, P3 ;  /* 0x00000008e7059211 */ /* 0x082fe400018f0c0c */
[----:B------:R-:W-:-:S03]  /*cb50*/  @!P0 LEA.HI.X R3, R238, R8, R11, 0x1, P2 ;  /* 0x00000008ee038211 */ /* 0x000fc600010f0c0b */
[----:B------:R1:W-:Y:S04]  /*cb60*/  @!P1 ST.E.128 [R4.64], RZ ;  /* 0x000000ff04009985 */ /* 0x0003e8000c101d08 */
[----:B------:R1:W-:Y:S02]  /*cb70*/  @!P0 ST.E.128 [R2.64], RZ ;  /* 0x000000ff02008985 */ /* 0x0003e4000c101d08 */
.L_x_2035:
[----:B------:R-:W-:Y:S05]  /*cb80*/  BSYNC B0 ;  /* 0x0000000000007941 */ /* 0x000fea0003800000 */
.L_x_2034:
[----:B------:R-:W-:Y:S05]  /*cb90*/  BRA.DIV ~URZ, `(.L_x_2036) ;  /* 0x000024727f007947 */ /* 0x000fea000b800000 */
[----:B-1----:R1:W2:Y:S02]  /*cba0*/  SHFL.IDX PT, R8, R7, 0x2, 0x181f ;  /* 0x00581f0007087f89 */ /* 0x0022a400000e0000 */
.L_x_2096:
[----:B------:R-:W-:Y:S05]  /*cbb0*/  BRA.DIV ~URZ, `(.L_x_2037) ;  /* 0x000024c27f007947 */ /* 0x000fea000b800000 */
[----:B----4-:R4:W1:Y:S02]  /*cbc0*/  SHFL.IDX PT, R0, R10, 0x2, 0x181f ;  /* 0x00581f000a007f89 */ /* 0x01086400000e0000 */
.L_x_2097:
        /* <DEDUP_REMOVED lines=8> */
[CC--:B-1----:R-:W-:Y:S02]  /*cc50*/  @!P1 LEA R4, P3, R231.reuse, R0.reuse, 0x1 ;  /* 0x00000000e7049211 */ /* 0x0c2fe400078608ff */
[C---:B------:R-:W-:Y:S02]  /*cc60*/  @!P0 LEA R2, P2, R238.reuse, R0, 0x1 ;  /* 0x00000000ee028211 */ /* 0x040fe400078408ff */
[-C--:B--2---:R-:W-:Y:S02]  /*cc70*/  @!P1 LEA.HI.X R5, R231, R8.reuse, R12, 0x1, P3 ;  /* 0x00000008e7059211 */ /* 0x084fe400018f0c0c */
[----:B------:R-:W-:-:S03]  /*cc80*/  @!P0 LEA.HI.X R3, R238, R8, R11, 0x1, P2 ;  /* 0x00000008ee038211 */ /* 0x000fc600010f0c0b */
[----:B------:R1:W-:Y:S04]  /*cc90*/  @!P1 ST.E.128 [R4.64], RZ ;  /* 0x000000ff04009985 */ /* 0x0003e8000c101d08 */
[----:B------:R1:W-:Y:S02]  /*cca0*/  @!P0 ST.E.128 [R2.64], RZ ;  /* 0x000000ff02008985 */ /* 0x0003e4000c101d08 */
.L_x_2039:
[----:B------:R-:W-:Y:S05]  /*ccb0*/  BSYNC B0 ;  /* 0x0000000000007941 */ /* 0x000fea0003800000 */
.L_x_2038:
[----:B------:R-:W-:Y:S05]  /*ccc0*/  BRA.DIV ~URZ, `(.L_x_2040) ;  /* 0x000024227f007947 */ /* 0x000fea000b800000 */
[----:B-12---:R-:W1:Y:S04]  /*ccd0*/  SHFL.IDX PT, R7, R7, 0x3, 0x181f ;  /* 0x00781f0007077f89 */ /* 0x006e6800000e0000 */
[----:B------:R2:W3:Y:S02]  /*cce0*/  SHFL.IDX PT, R0, R10, 0x3, 0x181f ;  /* 0x00781f000a007f89 */ /* 0x0004e400000e0000 */
.L_x_2098:
[----:B------:R-:W-:-:S04]  /*ccf0*/  IADD3 R6, R6, 0x60, RZ ;  /* 0x0000006006067810 */ /* 0x000fc80007ffe0ff */
[----:B------:R-:W-:-:S13]  /*cd00*/  ISETP.GE.AND P0, PT, R6, R9, PT ;  /* 0x000000090600720c */ /* 0x000fda0003f06270 */
[----:B------:R-:W-:Y:S05]  /*cd10*/  @P0 BRA `(.L_x_2020) ;  /* 0x000000a000000947 */ /* 0x000fea0003800000 */
[----:B------:R-:W-:Y:S02]  /*cd20*/  ISETP.GE.AND P1, PT, R231, c[0x0][0x3c8], PT ;  /* 0x0000f200e7007a0c */ /* 0x000fe40003f26270 */
[----:B------:R-:W-:Y:S02]  /*cd30*/  ISETP.GE.AND P0, PT, R238, c[0x0][0x3c8], PT ;  /* 0x0000f200ee007a0c */ /* 0x000fe40003f06270 */
[----:B--234-:R-:W-:Y:S02]  /*cd40*/  SHF.R.S32.HI R10, RZ, 0x1f, R231 ;  /* 0x0000001fff0a7819 */ /* 0x01cfe400000114e7 */
[----:B------:R-:W-:-:S07]  /*cd50*/  SHF.R.S32.HI R8, RZ, 0x1f, R238 ;  /* 0x0000001fff087819 */ /* 0x000fce00000114ee */
[CC--:B------:R-:W-:Y:S02]  /*cd60*/  @!P1 LEA R4, P3, R231.reuse, R0.reuse, 0x1 ;  /* 0x00000000e7049211 */ /* 0x0c0fe400078608ff */
[C---:B------:R-:W-:Y:S02]  /*cd70*/  @!P0 LEA R2, P2, R238.reuse, R0, 0x1 ;  /* 0x00000000ee028211 */ /* 0x040fe400078408ff */
[-C--:B-1----:R-:W-:Y:S02]  /*cd80*/  @!P1 LEA.HI.X R5, R231, R7.reuse, R10, 0x1, P3 ;  /* 0x00000007e7059211 */ /* 0x082fe400018f0c0a */
[----:B------:R-:W-:-:S03]  /*cd90*/  @!P0 LEA.HI.X R3, R238, R7, R8, 0x1, P2 ;  /* 0x00000007ee038211 */ /* 0x000fc600010f0c08 */
[----:B------:R1:W-:Y:S04]  /*cda0*/  @!P1 ST.E.128 [R4.64], RZ ;  /* 0x000000ff04009985 */ /* 0x0003e8000c101d08 */
[----:B------:R1:W-:Y:S02]  /*cdb0*/  @!P0 ST.E.128 [R2.64], RZ ;  /* 0x000000ff02008985 */ /* 0x0003e4000c101d08 */
.L_x_2020:
[----:B------:R-:W-:Y:S05]  /*cdc0*/  BSYNC B1 ;  /* 0x0000000000017941 */ /* 0x000fea0003800000 */
.L_x_2004:
        /* <DEDUP_REMOVED lines=12> */
.L_x_2099:
[----:B------:R-:W-:Y:S05]  /*ce90*/  BRA.DIV ~URZ, `(.L_x_2043) ;  /* 0x000023927f007947 */ /* 0x000fea000b800000 */
[----:B------:R3:W4:Y:S02]  /*cea0*/  SHFL.IDX PT, R8, R62, 0x1, 0x1f ;  /* 0x00201f003e087f89 */ /* 0x00072400000e0000 */
.L_x_2100:
        /* <DEDUP_REMOVED lines=18> */
.L_x_2101:
        /* <DEDUP_REMOVED lines=16> */
.L_x_2102:
[----:B---3--:R-:W-:Y:S01]  /*d0d0*/  IMAD R0, R0, c[0x0][0x538], RZ ;  /* 0x00014e0000007a24 */ /* 0x008fe200078e02ff */
[----:B------:R-:W-:Y:S04]  /*d0e0*/  BSSY B1, `(.L_x_2046) ;  /* 0x000007c000017945 */ /* 0x000fe80003800000 */
[----:B----4-:R-:W-:-:S04]  /*d0f0*/  IADD3 R8, R0, R8, RZ ;  /* 0x0000000800087210 */ /* 0x010fc80007ffe0ff */
[----:B--2---:R-:W-:-:S13]  /*d100*/  ISETP.GT.AND P6, PT, R8, R9, PT ;  /* 0x000000090800720c */ /* 0x004fda0003fc4270 */
[----:B------:R-:W-:Y:S05]  /*d110*/  @P6 BRA `(.L_x_2047) ;  /* 0x0000024000006947 */ /* 0x000fea0003800000 */
.L_x_2051:
        /* <DEDUP_REMOVED lines=16> */
.L_x_2103:
        /* <DEDUP_REMOVED lines=16> */
.L_x_2104:
[----:B--2---:R-:W-:-:S05]  /*d320*/  IMAD R0, R0, c[0x0][0x538], RZ ;  /* 0x00014e0000007a24 */ /* 0x004fca00078e02ff */
[----:B------:R-:W-:-:S04]  /*d330*/  IADD3 R8, R0, R8, RZ ;  /* 0x0000000800087210 */ /* 0x000fc80007ffe0ff */
[----:B------:R-:W-:-:S13]  /*d340*/  ISETP.GT.AND P6, PT, R8, R9, PT ;  /* 0x000000090800720c */ /* 0x000fda0003fc4270 */
[----:B-1----:R-:W-:Y:S05]  /*d350*/  @!P6 BRA `(.L_x_2051) ;  /* 0xfffffdc00000e947 */ /* 0x002fea000383ffff */
.L_x_2047:
[----:B------:R-:W-:-:S05]  /*d360*/  IADD3 R8, -R0, R8, RZ ;  /* 0x0000000800087210 */ /* 0x000fca0007ffe1ff */
[----:B------:R-:W-:-:S05]  /*d370*/  IMAD R0, R4, c[0x0][0x538], R8 ;  /* 0x00014e0004007a24 */ /* 0x000fca00078e0208 */
[----:B------:R-:W-:Y:S01]  /*d380*/  ISETP.GT.AND P0, PT, R0, R9, PT ;  /* 0x000000090000720c */ /* 0x000fe20003f04270 */
[----:B------:R-:W-:-:S12]  /*d390*/  BRA.DIV ~URZ, `(.L_x_2052) ;  /* 0x000022f27f007947 */ /* 0x000fd8000b800000 */
[----:B------:R-:W-:-:S04]  /*d3a0*/  VOTE.ANY R0, PT, !P0 ;  /* 0x0000000000007806 */ /* 0x000fc800040e0100 */
.L_x_2105:
[----:B------:R2:W3:Y:S01]  /*d3b0*/  POPC R11, R0 ;  /* 0x00000000000b7309 */ /* 0x0004e20000000000 */
[----:B------:R-:W-:Y:S05]  /*d3c0*/  BRA.DIV ~URZ, `(.L_x_2053) ;  /* 0x000023027f007947 */ /* 0x000fea000b800000 */
[----:B---3--:R3:W4:Y:S04]  /*d3d0*/  SHFL.IDX PT, R6, R6, R11, 0x1f ;  /* 0x00001f0b06067589 */ /* 0x00872800000e0000 */
[----:B------:R3:W1:Y:S02]  /*d3e0*/  SHFL.IDX PT, R7, R7, R11, 0x1f ;  /* 0x00001f0b07077589 */ /* 0x00066400000e0000 */
.L_x_2106:
[----:B------:R-:W-:Y:S01]  /*d3f0*/  ISETP.NE.AND P0, PT, R0, RZ, PT ;  /* 0x000000ff0000720c */ /* 0x000fe20003f05270 */
[----:B------:R-:W-:-:S12]  /*d400*/  BSSY B0, `(.L_x_2054) ;  /* 0x0000005000007945 */ /* 0x000fd80003800000 */
[----:B------:R-:W-:Y:S05]  /*d410*/  @!P0 BRA `(.L_x_2055) ;  /* 0x0000003000008947 */ /* 0x000fea0003800000 */
[----:B--2---:R-:W-:Y:S01]  /*d420*/  IADD3 R0, R11, -0x1, RZ ;  /* 0xffffffff0b007810 */ /* 0x004fe20007ffe0ff */
[----:B------:R-:W-:Y:S05]  /*d430*/  BRA.DIV ~URZ, `(.L_x_2056) ;  /* 0x000023627f007947 */ /* 0x000fea000b800000 */
[----:B------:R2:W3:Y:S02]  /*d440*/  SHFL.IDX PT, R10, R4, R0, 0x1f ;  /* 0x00001f00040a7589 */ /* 0x0004e400000e0000 */
.L_x_2055:
[----:B------:R-:W-:Y:S05]  /*d450*/  BSYNC B0 ;  /* 0x0000000000007941 */ /* 0x000fea0003800000 */
.L_x_2054:
        /* <DEDUP_REMOVED lines=64> */
.L_x_2048:
[----:B------:R-:W-:Y:S01]  /*d860*/  IMAD.MOV.U32 R248, RZ, RZ, R9 ;  /* 0x000000fffff87224 */ /* 0x000fe200078e0009 */
[----:B------:R-:W-:Y:S01]  /*d870*/  MOV R250, RZ ;  /* 0x000000ff00fa7202 */ /* 0x000fe20000000f00 */
[----:B------:R-:W-:Y:S01]  /*d880*/  IMAD.MOV.U32 R249, RZ, RZ, RZ ;  /* 0x000000fffff97224 */ /* 0x000fe200078e00ff */
[----:B------:R-:W-:Y:S02]  /*d890*/  MOV R251, c[0x0][0x53c] ;  /* 0x00014f0000fb7a02 */ /* 0x000fe40000000f00 */
.L_x_2057:
[----:B------:R-:W-:Y:S05]  /*d8a0*/  BSYNC B1 ;  /* 0x0000000000017941 */ /* 0x000fea0003800000 */
.L_x_2046:
[----:B------:R-:W-:Y:S01]  /*d8b0*/  WARPSYNC 0xffffffff ;  /* 0xffffffff00007948 */ /* 0x000fe20003800000 */
[----:B------:R-:W-:Y:S01]  /*d8c0*/  BAR.SYNC.DEFER_BLOCKING 0x4, 0x100 ;  /* 0x0104000000007b1d */ /* 0x000fe20000010000 */
[----:B------:R-:W-:-:S13]  /*d8d0*/  ISETP.NE.AND P0, PT, R13, RZ, PT ;  /* 0x000000ff0d00720c */ /* 0x000fda0003f05270 */
[----:B------:R2:W-:Y:S04]  /*d8e0*/  @!P0 STS.128 [0xf100], R248 ;  /* 0x00f100f8ff008388 */ /* 0x0005e80000000c00 */
[----:B------:R-:W-:Y:S06]  /*d8f0*/  BAR.ARV 0x5, 0x100 ;  /* 0x0144000000007b1d */ /* 0x000fec0000002000 */
.L_x_2041:
[----:B--2---:R-:W-:-:S13]  /*d900*/  ISETP.GE.AND P0, PT, R251, c[0x0][0x53c], PT ;  /* 0x00014f00fb007a0c */ /* 0x004fda0003f06270 */
[----:B-1-34-:R-:W-:Y:S01]  /*d910*/  @P0 CALL.REL.NOINC `(.L_x_2058) ;  /* 0x0000001000000944 */ /* 0x01afe20003c00000 */
[----:B------:R-:W-:Y:S05]  /*d920*/  BRA `(.L_x_2059) ;  /* 0xffff3da000007947 */ /* 0x000fea000383ffff */
.L_x_2058:
[----:B------:R-:W-:Y:S05]  /*d930*/  EXIT ;  /* 0x000000000000794d */ /* 0x000fea0003800000 */
.L_x_1951:
[----:B------:R-:W-:Y:S01]  /*d940*/  IMAD.MOV.U32 R0, RZ, RZ, R5 ;  /* 0x000000ffff007224 */ /* 0x000fe200078e0005 */
[----:B------:R-:W-:Y:S02]  /*d950*/  MOV R2, 0x1 ;  /* 0x0000000100027802 */ /* 0x000fe40000000f00 */
[----:B------:R-:W-:Y:S02]  /*d960*/  MOV R3, 0xd980 ;  /* 0x0000d98000037802 */ /* 0x000fe40000000f00 */
[----:B-1----:R-:W-:Y:S05]  /*d970*/  CALL.REL.NOINC `($__internal_32_$__cuda_sm70_shflsync_up_p) ;  /* 0x00001f4000007944 */ /* 0x002fea0003c00000 */
[----:B------:R-:W-:Y:S01]  /*d980*/  MOV R0, R4 ;  /* 0x0000000400007202 */ /* 0x000fe20000000f00 */
[----:B------:R-:W-:Y:S05]  /*d990*/  BRA `(.L_x_2060) ;  /* 0xffff2ab000007947 */ /* 0x000fea000383ffff */
.L_x_1952:
[----:B------:R-:W-:Y:S01]  /*d9a0*/  IMAD.MOV.U32 R0, RZ, RZ, R5 ;  /* 0x000000ffff007224 */ /* 0x000fe200078e0005 */
[----:B------:R-:W-:Y:S02]  /*d9b0*/  MOV R2, 0x2 ;  /* 0x0000000200027802 */ /* 0x000fe40000000f00 */
[----:B------:R-:W-:Y:S02]  /*d9c0*/  MOV R3, 0xd9e0 ;  /* 0x0000d9e000037802 */ /* 0x000fe40000000f00 */
[----:B-1----:R-:W-:Y:S05]  /*d9d0*/  CALL.REL.NOINC `($__internal_32_$__cuda_sm70_shflsync_up_p) ;  /* 0x00001ee000007944 */ /* 0x002fea0003c00000 */
[----:B------:R-:W-:Y:S01]  /*d9e0*/  SEL R0, R4, RZ, P4 ;  /* 0x000000ff04007207 */ /* 0x000fe20002000000 */
[----:B------:R-:W-:Y:S01]  /*d9f0*/  IMAD.MOV.U32 R2, RZ, RZ, 0x4 ;  /* 0x00000004ff027424 */ /* 0x000fe200078e00ff */
[----:B------:R-:W-:-:S03]  /*da00*/  MOV R3, 0xda30 ;  /* 0x0000da3000037802 */ /* 0x000fc60000000f00 */
[----:B------:R-:W-:Y:S02]  /*da10*/  IMAD.IADD R0, R5, 0x1, R0 ;  /* 0x0000000105007824 */ /* 0x000fe400078e0200 */
[----:B------:R-:W-:Y:S05]  /*da20*/  CALL.REL.NOINC `($__internal_32_$__cuda_sm70_shflsync_up_p) ;  /* 0x00001e9000007944 */ /* 0x000fea0003c00000 */
        /* <DEDUP_REMOVED lines=12> */
[----:B------:R-:W-:Y:S02]  /*daf0*/  MOV R3, 0x1f ;  /* 0x0000001f00037802 */ /* 0x000fe40000000f00 */
[----:B------:R-:W-:Y:S01]  /*db00*/  MOV R2, 0xdb40 ;  /* 0x0000db4000027802 */ /* 0x000fe20000000f00 */
[----:B------:R-:W-:-:S04]  /*db10*/  IMAD.IADD R4, R0, 0x1, R4 ;  /* 0x0000000100047824 */ /* 0x000fc800078e0204 */
[----:B------:R-:W-:Y:S02]  /*db20*/  IMAD.MOV.U32 R207, RZ, RZ, R4 ;  /* 0x000000ffffcf7224 */ /* 0x000fe400078e0004 */
[----:B------:R-:W-:Y:S05]  /*db30*/  CALL.REL.NOINC `($__internal_31_$__cuda_sm70_shflsync_idx_p) ;  /* 0x00001d3000007944 */ /* 0x000fea0003c00000 */
[----:B------:R-:W-:Y:S01]  /*db40*/  MOV R0, R206 ;  /* 0x000000ce00007202 */ /* 0x000fe20000000f00 */
[----:B------:R-:W-:Y:S05]  /*db50*/  BRA `(.L_x_2061) ;  /* 0xffff29f000007947 */ /* 0x000fea000383ffff */
.L_x_1954:
[----:B------:R-:W-:Y:S02]  /*db60*/  SEL R0, RZ, 0x1, P0 ;  /* 0x00000001ff007807 */ /* 0x000fe40000000000 */
[----:B------:R-:W-:Y:S02]  /*db70*/  MOV R2, 0xdb90 ;  /* 0x0000db9000027802 */ /* 0x000fe40000000f00 */
[----:B-1----:R-:W-:Y:S05]  /*db80*/  CALL.REL.NOINC `($__internal_33_$__cuda_sm70_votesync_ballot) ;  /* 0x00001da000007944 */ /* 0x002fea0003c00000 */
[----:B------:R-:W-:Y:S05]  /*db90*/  BRA `(.L_x_2062) ;  /* 0xffff2a4000007947 */ /* 0x000fea000383ffff */
.L_x_1955:
[----:B------:R-:W-:Y:S01]  /*dba0*/  IMAD.MOV.U32 R207, RZ, RZ, R8 ;  /* 0x000000ffffcf7224 */ /* 0x000fe200078e0008 */
[----:B--2---:R-:W-:Y:S01]  /*dbb0*/  MOV R206, R251 ;  /* 0x000000fb00ce7202 */ /* 0x004fe20000000f00 */
[----:B------:R-:W-:Y:S01]  /*dbc0*/  IMAD.MOV.U32 R3, RZ, RZ, 0x1f ;  /* 0x0000001fff037424 */ /* 0x000fe200078e00ff */
[----:B------:R-:W-:Y:S02]  /*dbd0*/  MOV R2, 0xdbf0 ;  /* 0x0000dbf000027802 */ /* 0x000fe40000000f00 */
[----:B-1----:R-:W-:Y:S05]  /*dbe0*/  CALL.REL.NOINC `($__internal_31_$__cuda_sm70_shflsync_idx_p) ;  /* 0x00001c8000007944 */ /* 0x002fea0003c00000 */
[----:B------:R-:W-:Y:S01]  /*dbf0*/  IMAD.MOV.U32 R11, RZ, RZ, R206 ;  /* 0x000000ffff0b7224 */ /* 0x000fe200078e00ce */
[----:B------:R-:W-:Y:S01]  /*dc00*/  MOV R207, R7 ;  /* 0x0000000700cf7202 */ /* 0x000fe20000000f00 */
[----:B------:R-:W-:Y:S01]  /*dc10*/  IMAD.MOV.U32 R6, RZ, RZ, RZ ;  /* 0x000000ffff067224 */ /* 0x000fe200078e00ff */
[----:B------:R-:W-:Y:S01]  /*dc20*/  MOV R206, R251 ;  /* 0x000000fb00ce7202 */ /* 0x000fe20000000f00 */
[----:B------:R-:W-:Y:S01]  /*dc30*/  IMAD.MOV.U32 R3, RZ, RZ, 0x1f ;  /* 0x0000001fff037424 */ /* 0x000fe200078e00ff */
[----:B------:R-:W-:-:S02]  /*dc40*/  MOV R2, 0xdc60 ;  /* 0x0000dc6000027802 */ /* 0x000fc40000000f00 */
[----:B------:R-:W-:Y:S05]  /*dc50*/  CALL.REL.NOINC `($__internal_31_$__cuda_sm70_shflsync_idx_p) ;  /* 0x00001c1000007944 */ /* 0x000fea0003c00000 */
[----:B------:R-:W-:Y:S01]  /*dc60*/  MOV R10, R206 ;  /* 0x000000ce000a7202 */ /* 0x000fe20000000f00 */
[----:B------:R-:W-:Y:S05]  /*dc70*/  BRA `(.L_x_2063) ;  /* 0xffff29b000007947 */ /* 0x000fea000383ffff */
.L_x_1958:
[----:B------:R-:W-:Y:S01]  /*dc80*/  IMAD.MOV.U32 R207, RZ, RZ, R4 ;  /* 0x000000ffffcf7224 */ /* 0x000fe200078e0004 */
[----:B------:R-:W-:-:S02]  /*dc90*/  MOV R3, 0x1f ;  /* 0x0000001f00037802 */ /* 0x000fc40000000f00 */
[----:B------:R-:W-:Y:S02]  /*dca0*/  MOV R2, 0xdcc0 ;  /* 0x0000dcc000027802 */ /* 0x000fe40000000f00 */
[----:B-1234-:R-:W-:Y:S05]  /*dcb0*/  CALL.REL.NOINC `($__internal_31_$__cuda_sm70_shflsync_idx_p) ;  /* 0x00001bb000007944 */ /* 0x01efea0003c00000 */
[----:B------:R-:W-:Y:S01]  /*dcc0*/  MOV R6, R206 ;  /* 0x000000ce00067202 */ /* 0x000fe20000000f00 */
[----:B------:R-:W-:Y:S05]  /*dcd0*/  BRA `(.L_x_1957) ;  /* 0xffff29b000007947 */ /* 0x000fea000383ffff */
.L_x_1968:
[----:B------:R-:W-:Y:S01]  /*dce0*/  IMAD.MOV.U32 R207, RZ, RZ, R15 ;  /* 0x000000ffffcf7224 */ /* 0x000fe200078e000f */
[----:B------:R-:W-:Y:S01]  /*dcf0*/  MOV R206, 0x3 ;  /* 0x0000000300ce7802 */ /* 0x000fe20000000f00 */
[----:B------:R-:W-:Y:S01]  /*dd00*/  IMAD.MOV.U32 R3, RZ, RZ, 0x181f ;  /* 0x0000181fff037424 */ /* 0x000fe200078e00ff */
[----:B------:R-:W-:Y:S02]  /*dd10*/  MOV R2, 0xdd30 ;  /* 0x0000dd3000027802 */ /* 0x000fe40000000f00 */
[----:B------:R-:W-:Y:S05]  /*dd20*/  CALL.REL.NOINC `($__internal_31_$__cuda_sm70_shflsync_idx_p) ;  /* 0x00001b4000007944 */ /* 0x000fea0003c00000 */
[----:B------:R-:W-:Y:S01]  /*dd30*/  IMAD.MOV.U32 R0, RZ, RZ, R206 ;  /* 0x000000ffff007224 */ /* 0x000fe200078e00ce */
[----:B------:R-:W-:Y:S01]  /*dd40*/  MOV R206, 0x3 ;  /* 0x0000000300ce7802 */ /* 0x000fe20000000f00 */
[----:B------:R-:W-:Y:S01]  /*dd50*/  IMAD.MOV.U32 R207, RZ, RZ, R14 ;  /* 0x000000ffffcf7224 */ /* 0x000fe200078e000e */
[----:B------:R-:W-:Y:S02]  /*dd60*/  MOV R3, 0x181f ;  /* 0x0000181f00037802 */ /* 0x000fe40000000f00 */
[----:B------:R-:W-:Y:S02]  /*dd70*/  MOV R2, 0xdd90 ;  /* 0x0000dd9000027802 */ /* 0x000fe40000000f00 */
[----:B------:R-:W-:Y:S05]  /*dd80*/  CALL.REL.NOINC `($__internal_31_$__cuda_sm70_shflsync_idx_p) ;  /* 0x00001ae000007944 */ /* 0x000fea0003c00000 */
[----:B------:R-:W-:Y:S01]  /*dd90*/  MOV R2, R206 ;  /* 0x000000ce00027202 */ /* 0x000fe20000000f00 */
[----:B------:R-:W-:Y:S05]  /*dda0*/  BRA `(.L_x_2064) ;  /* 0xffff524000007947 */ /* 0x000fea000383ffff */
.L_x_1971:
[----:B------:R-:W-:Y:S01]  /*ddb0*/  IMAD.MOV.U32 R207, RZ, RZ, R0 ;  /* 0x000000ffffcf7224 */ /* 0x000fe200078e0000 */
[----:B------:R-:W-:Y:S01]  /*ddc0*/  MOV R206, RZ ;  /* 0x000000ff00ce7202 */ /* 0x000fe20000000f00 */
[----:B------:R-:W-:Y:S01]  /*ddd0*/  IMAD.MOV.U32 R3, RZ, RZ, 0x181f ;  /* 0x0000181fff037424 */ /* 0x000fe200078e00ff */
[----:B------:R-:W-:-:S02]  /*dde0*/  MOV R2, 0xde00 ;  /* 0x0000de0000027802 */ /* 0x000fc40000000f00 */
[----:B------:R-:W-:Y:S05]  /*ddf0*/  CALL.REL.NOINC `($__internal_31_$__cuda_sm70_shflsync_idx_p) ;  /* 0x00001a7000007944 */ /* 0x000fea0003c00000 */
[----:B------:R-:W-:Y:S01]  /*de00*/  MOV R5, R206 ;  /* 0x000000ce00057202 */ /* 0x000fe20000000f00 */
[----:B------:R-:W-:Y:S05]  /*de10*/  BRA `(.L_x_2065) ;  /* 0xffff5f4000007947 */ /* 0x000fea000383ffff */
.L_x_1972:
[----:B------:R-:W-:Y:S01]  /*de20*/  IMAD.MOV.U32 R207, RZ, RZ, R4 ;  /* 0x000000ffffcf7224 */ /* 0x000fe200078e0004 */
[----:B------:R-:W-:Y:S01]  /*de30*/  MOV R206, RZ ;  /* 0x000000ff00ce7202 */ /* 0x000fe20000000f00 */
[----:B------:R-:W-:Y:S01]  /*de40*/  IMAD.MOV.U32 R3, RZ, RZ, 0x181f ;  /* 0x0000181fff037424 */ /* 0x000fe200078e00ff */
[----:B------:R-:W-:-:S02]  /*de50*/  MOV R2, 0xde70 ;  /* 0x0000de7000027802 */ /* 0x000fc40000000f00 */
[----:B-12---:R-:W-:Y:S05]  /*de60*/  CALL.REL.NOINC `($__internal_31_$__cuda_sm70_shflsync_idx_p) ;  /* 0x00001a0000007944 */ /* 0x006fea0003c00000 */
[----:B------:R-:W-:Y:S01]  /*de70*/  MOV R2, R206 ;  /* 0x000000ce00027202 */ /* 0x000fe20000000f00 */
[----:B------:R-:W-:Y:S05]  /*de80*/  BRA `(.L_x_2066) ;  /* 0xffff5ef000007947 */ /* 0x000fea000383ffff */
.L_x_1975:
[----:B------:R-:W-:Y:S01]  /*de90*/  IMAD.MOV.U32 R207, RZ, RZ, R0 ;  /* 0x000000ffffcf7224 */ /* 0x000fe200078e0000 */
[----:B------:R-:W-:Y:S01]  /*dea0*/  MOV R206, 0x1 ;  /* 0x0000000100ce7802 */ /* 0x000fe20000000f00 */
[----:B--2---:R-:W-:Y:S01]  /*deb0*/  IMAD.MOV.U32 R3, RZ, RZ, 0x181f ;  /* 0x0000181fff037424 */ /* 0x004fe200078e00ff */
[----:B----4-:R-:W-:-:S03]  /*dec0*/  MOV R2, 0xdee0 ;  /* 0x0000dee000027802 */ /* 0x010fc60000000f00 */
[----:B-1-3--:R-:W-:Y:S05]  /*ded0*/  CALL.REL.NOINC `($__internal_31_$__cuda_sm70_shflsync_idx_p) ;  /* 0x0000199000007944 */ /* 0x00afea0003c00000 */
[----:B------:R-:W-:Y:S01]  /*dee0*/  IMAD.MOV.U32 R5, RZ, RZ, R206 ;  /* 0x000000ffff057224 */ /* 0x000fe200078e00ce */
[----:B------:R-:W-:Y:S01]  /*def0*/  MOV R206, 0x1 ;  /* 0x0000000100ce7802 */ /* 0x000fe20000000f00 */
[----:B------:R-:W-:Y:S01]  /*df00*/  IMAD.MOV.U32 R207, RZ, RZ, R4 ;  /* 0x000000ffffcf7224 */ /* 0x000fe200078e0004 */
[----:B------:R-:W-:-:S02]  /*df10*/  MOV R3, 0x181f ;  /* 0x0000181f00037802 */ /* 0x000fc40000000f00 */
[----:B------:R-:W-:Y:S02]  /*df20*/  MOV R2, 0xdf40 ;  /* 0x0000df4000027802 */ /* 0x000fe40000000f00 */
[----:B------:R-:W-:Y:S05]  /*df30*/  CALL.REL.NOINC `($__internal_31_$__cuda_sm70_shflsync_idx_p) ;  /* 0x0000193000007944 */ /* 0x000fea0003c00000 */
[----:B------:R-:W-:Y:S01]  /*df40*/  MOV R2, R206 ;  /* 0x000000ce00027202 */ /* 0x000fe20000000f00 */
[----:B------:R-:W-:Y:S05]  /*df50*/  BRA `(.L_x_2067) ;  /* 0xffff5f4000007947 */ /* 0x000fea000383ffff */
.L_x_1978:
[----:B------:R-:W-:Y:S01]  /*df60*/  IMAD.MOV.U32 R207, RZ, RZ, R0 ;  /* 0x000000ffffcf7224 */ /* 0x000fe200078e0000 */
[----:B------:R-:W-:Y:S01]  /*df70*/  MOV R206, 0x2 ;  /* 0x0000000200ce7802 */ /* 0x000fe20000000f00 */
[----:B-1----:R-:W-:Y:S01]  /*df80*/  IMAD.MOV.U32 R3, RZ, RZ, 0x181f ;  /* 0x0000181fff037424 */ /* 0x002fe200078e00ff */
[----:B----4-:R-:W-:Y:S02]  /*df90*/  MOV R2, 0xdfb0 ;  /* 0x0000dfb000027802 */ /* 0x010fe40000000f00 */
[----:B--23--:R-:W-:Y:S05]  /*dfa0*/  CALL.REL.NOINC `($__internal_31_$__cuda_sm70_shflsync_idx_p) ;  /* 0x000018c000007944 */ /* 0x00cfea0003c00000 */
[----:B------:R-:W-:Y:S01]  /*dfb0*/  MOV R5, R206 ;  /* 0x000000ce00057202 */ /* 0x000fe20000000f00 */
[----:B------:R-:W-:Y:S05]  /*dfc0*/  BRA `(.L_x_2068) ;  /* 0xffff5ff000007947 */ /* 0x000fea000383ffff */
.L_x_1979:
[----:B------:R-:W-:Y:S01]  /*dfd0*/  IMAD.MOV.U32 R207, RZ, RZ, R4 ;  /* 0x000000ffffcf7224 */ /* 0x000fe200078e0004 */
[----:B------:R-:W-:Y:S01]  /*dfe0*/  MOV R206, 0x2 ;  /* 0x0000000200ce7802 */ /* 0x000fe20000000f00 */
[----:B------:R-:W-:Y:S01]  /*dff0*/  IMAD.MOV.U32 R3, RZ, RZ, 0x181f ;  /* 0x0000181fff037424 */ /* 0x000fe200078e00ff */
[----:B----4-:R-:W-:Y:S02]  /*e000*/  MOV R2, 0xe020 ;  /* 0x0000e02000027802 */ /* 0x010fe40000000f00 */
[----:B-123--:R-:W-:Y:S05]  /*e010*/  CALL.REL.NOINC `($__internal_31_$__cuda_sm70_shflsync_idx_p) ;  /* 0x0000185000007944 */ /* 0x00efea0003c00000 */
[----:B------:R-:W-:Y:S01]  /*e020*/  MOV R2, R206 ;  /* 0x000000ce00027202 */ /* 0x000fe20000000f00 */
[----:B------:R-:W-:Y:S05]  /*e030*/  BRA `(.L_x_2069) ;  /* 0xffff5fa000007947 */ /* 0x000fea000383ffff */
.L_x_1982:
[----:B------:R-:W-:Y:S01]  /*e040*/  IMAD.MOV.U32 R207, RZ, RZ, R0 ;  /* 0x000000ffffcf7224 */ /* 0x000fe200078e0000 */
[----:B------:R-:W-:Y:S01]  /*e050*/  MOV R206, 0x3 ;  /* 0x0000000300ce7802 */ /* 0x000fe20000000f00 */
[----:B-1----:R-:W-:Y:S01]  /*e060*/  IMAD.MOV.U32 R3, RZ, RZ, 0x181f ;  /* 0x0000181fff037424 */ /* 0x002fe200078e00ff */
[----:B------:R-:W-:-:S03]  /*e070*/  MOV R2, 0xe090 ;  /* 0x0000e09000027802 */ /* 0x000fc60000000f00 */
[----:B--234-:R-:W-:Y:S05]  /*e080*/  CALL.REL.NOINC `($__internal_31_$__cuda_sm70_shflsync_idx_p) ;  /* 0x000017e000007944 */ /* 0x01cfea0003c00000 */
        /* <DEDUP_REMOVED lines=8> */
.L_x_1983:
[----:B------:R-:W-:Y:S01]  /*e110*/  IMAD.MOV.U32 R68, RZ, RZ, R4 ;  /* 0x000000ffff447224 */ /* 0x000fe200078e0004 */
[----:B------:R-:W-:Y:S02]  /*e120*/  MOV R0, 0x2 ;  /* 0x0000000200007802 */ /* 0x000fe40000000f00 */
[----:B------:R-:W-:Y:S02]  /*e130*/  MOV R2, 0xe150 ;  /* 0x0000e15000027802 */ /* 0x000fe40000000f00 */
[----:B------:R-:W-:Y:S05]  /*e140*/  CALL.REL.NOINC `($__internal_30_$__cuda_sm70_shflsync_bfly_p) ;  /* 0x000016c000007944 */ /* 0x000fea0003c00000 */
[----:B------:R-:W-:Y:S05]  /*e150*/  BRA `(.L_x_2071) ;  /* 0xffff696000007947 */ /* 0x000fea000383ffff */
.L_x_1984:
[----:B------:R-:W-:Y:S01]  /*e160*/  IMAD.MOV.U32 R68, RZ, RZ, R4 ;  /* 0x000000ffff447224 */ /* 0x000fe200078e0004 */
[----:B------:R-:W-:Y:S02]  /*e170*/  MOV R0, 0x1 ;  /* 0x0000000100007802 */ /* 0x000fe40000000f00 */
[----:B------:R-:W-:Y:S02]  /*e180*/  MOV R2, 0xe1a0 ;  /* 0x0000e1a000027802 */ /* 0x000fe40000000f00 */
[----:B------:R-:W-:Y:S05]  /*e190*/  CALL.REL.NOINC `($__internal_30_$__cuda_sm70_shflsync_bfly_p) ;  /* 0x0000167000007944 */ /* 0x000fea0003c00000 */
[----:B------:R-:W-:Y:S01]  /*e1a0*/  FMNMX.FTZ R70, R4, R0, !PT ;  /* 0x0000000004467209 */ /* 0x000fe20007810000 */
[----:B------:R-:W-:Y:S01]  /*e1b0*/  IMAD.MOV.U32 R68, RZ, RZ, R5 ;  /* 0x000000ffff447224 */ /* 0x000fe200078e0005 */
[----:B------:R-:W-:Y:S01]  /*e1c0*/  MOV R2, 0xe1f0 ;  /* 0x0000e1f000027802 */ /* 0x000fe20000000f00 */
[----:B------:R-:W-:-:S02]  /*e1d0*/  IMAD.MOV.U32 R0, RZ, RZ, 0x2 ;  /* 0x00000002ff007424 */ /* 0x000fc400078e00ff */
[----:B------:R-:W-:Y:S05]  /*e1e0*/  CALL.REL.NOINC `($__internal_30_$__cuda_sm70_shflsync_bfly_p) ;  /* 0x0000162000007944 */ /* 0x000fea0003c00000 */
[----:B------:R-:W-:Y:S01]  /*e1f0*/  FMNMX.FTZ R5, R5, R0, !PT ;  /* 0x0000000005057209 */ /* 0x000fe20007810000 */
[----:B------:R-:W-:Y:S01]  /*e200*/  IMAD.MOV.U32 R0, RZ, RZ, 0x1 ;  /* 0x00000001ff007424 */ /* 0x000fe200078e00ff */
[----:B------:R-:W-:-:S03]  /*e210*/  MOV R2, 0xe240 ;  /* 0x0000e24000027802 */ /* 0x000fc60000000f00 */
[----:B------:R-:W-:Y:S02]  /*e220*/  IMAD.MOV.U32 R68, RZ, RZ, R5 ;  /* 0x000000ffff447224 */ /* 0x000fe400078e0005 */
[----:B------:R-:W-:Y:S05]  /*e230*/  CALL.REL.NOINC `($__internal_30_$__cuda_sm70_shflsync_bfly_p) ;  /* 0x000015d000007944 */ /* 0x000fea0003c00000 */
[----:B------:R-:W-:Y:S01]  /*e240*/  MOV R3, R0 ;  /* 0x0000000000037202 */ /* 0x000fe20000000f00 */
[----:B------:R-:W-:Y:S05]  /*e250*/  BRA `(.L_x_2072) ;  /* 0xffff68d000007947 */ /* 0x000fea000383ffff */
.L_x_1986:
[----:B-1-34-:R-:W-:Y:S01]  /*e260*/  MOV R206, RZ ;  /* 0x000000ff00ce7202 */ /* 0x01afe20000000f00 */
[----:B------:R-:W-:Y:S01]  /*e270*/  IMAD.MOV.U32 R207, RZ, RZ, R4 ;  /* 0x000000ffffcf7224 */ /* 0x000fe200078e0004 */
[----:B------:R-:W-:Y:S01]  /*e280*/  MOV R2, 0xe2b0 ;  /* 0x0000e2b000027802 */ /* 0x000fe20000000f00 */
[----:B------:R-:W-:Y:S02]  /*e290*/  IMAD.MOV.U32 R3, RZ, RZ, 0x181f ;  /* 0x0000181fff037424 */ /* 0x000fe400078e00ff */
[----:B------:R-:W-:Y:S05]  /*e2a0*/  CALL.REL.NOINC `($__internal_31_$__cuda_sm70_shflsync_idx_p) ;  /* 0x000015c000007944 */ /* 0x000fea0003c00000 */
[----:B------:R-:W-:Y:S01]  /*e2b0*/  MOV R0, R206 ;  /* 0x000000ce00007202 */ /* 0x000fe20000000f00 */
[----:B------:R-:W-:-:S05]  /*e2c0*/  BRA `(.L_x_2073) ;  /* 0xffff824000007947 */ /* 0x000fca000383ffff */
.L_x_1989:
[----:B------:R-:W-:Y:S01]  /*e2d0*/  MOV R206, 0x3 ;  /* 0x0000000300ce7802 */ /* 0x000fe20000000f00 */
[----:B------:R-:W-:Y:S01]  /*e2e0*/  IMAD.MOV.U32 R207, RZ, RZ, R4 ;  /* 0x000000ffffcf7224 */ /* 0x000fe200078e0004 */
[----:B------:R-:W-:Y:S01]  /*e2f0*/  MOV R2, 0xe320 ;  /* 0x0000e32000027802 */ /* 0x000fe20000000f00 */
[----:B------:R-:W-:Y:S02]  /*e300*/  IMAD.MOV.U32 R3, RZ, RZ, 0x181f ;  /* 0x0000181fff037424 */ /* 0x000fe400078e00ff */
[----:B-1----:R-:W-:Y:S05]  /*e310*/  CALL.REL.NOINC `($__internal_31_$__cuda_sm70_shflsync_idx_p) ;  /* 0x0000155000007944 */ /* 0x002fea0003c00000 */
[----:B------:R-:W-:Y:S01]  /*e320*/  MOV R3, 0x181f ;  /* 0x0000181f00037802 */ /* 0x000fe20000000f00 */
[----:B------:R-:W-:Y:S01]  /*e330*/  IMAD.MOV.U32 R4, RZ, RZ, R206 ;  /* 0x000000ffff047224 */ /* 0x000fe200078e00ce */
[----:B------:R-:W-:Y:S01]  /*e340*/  MOV R206, 0x3 ;  /* 0x0000000300ce7802 */ /* 0x000fe20000000f00 */
[----:B------:R-:W-:Y:S01]  /*e350*/  IMAD.MOV.U32 R207, RZ, RZ, R5 ;  /* 0x000000ffffcf7224 */ /* 0x000fe200078e0005 */
[----:B------:R-:W-:Y:S02]  /*e360*/  MOV R2, 0xe380 ;  /* 0x0000e38000027802 */ /* 0x000fe40000000f00 */
[----:B------:R-:W-:Y:S05]  /*e370*/  CALL.REL.NOINC `($__internal_31_$__cuda_sm70_shflsync_idx_p) ;  /* 0x000014f000007944 */ /* 0x000fea0003c00000 */
[----:B------:R-:W-:Y:S01]  /*e380*/  MOV R0, R206 ;  /* 0x000000ce00007202 */ /* 0x000fe20000000f00 */
[----:B------:R-:W-:-:S05]  /*e390*/  BRA `(.L_x_2074) ;  /* 0xffff842000007947 */ /* 0x000fca000383ffff */
.L_x_1992:
[----:B------:R-:W-:Y:S01]  /*e3a0*/  MOV R206, RZ ;  /* 0x000000ff00ce7202 */ /* 0x000fe20000000f00 */
[----:B------:R-:W-:Y:S01]  /*e3b0*/  IMAD.MOV.U32 R207, RZ, RZ, R0 ;  /* 0x000000ffffcf7224 */ /* 0x000fe200078e0000 */
[----:B------:R-:W-:Y:S01]  /*e3c0*/  MOV R2, 0xe3f0 ;  /* 0x0000e3f000027802 */ /* 0x000fe20000000f00 */
[----:B------:R-:W-:Y:S02]  /*e3d0*/  IMAD.MOV.U32 R3, RZ, RZ, 0x181f ;  /* 0x0000181fff037424 */ /* 0x000fe400078e00ff */
[----:B------:R-:W-:Y:S05]  /*e3e0*/  CALL.REL.NOINC `($__internal_31_$__cuda_sm70_shflsync_idx_p) ;  /* 0x0000148000007944 */ /* 0x000fea0003c00000 */
[----:B------:R-:W-:Y:S01]  /*e3f0*/  MOV R138, R206 ;  /* 0x000000ce008a7202 */ /* 0x000fe20000000f00 */
[----:B------:R-:W-:-:S05]  /*e400*/  BRA `(.L_x_2075) ;  /* 0xffff913000007947 */ /* 0x000fca000383ffff */
.L_x_1993:
[----:B------:R-:W-:Y:S01]  /*e410*/  MOV R206, RZ ;  /* 0x000000ff00ce7202 */ /* 0x000fe20000000f00 */
[----:B------:R-:W-:Y:S01]  /*e420*/  IMAD.MOV.U32 R207, RZ, RZ, R68 ;  /* 0x000000ffffcf7224 */ /* 0x000fe200078e0044 */
[----:B------:R-:W-:Y:S01]  /*e430*/  MOV R2, 0xe460 ;  /* 0x0000e46000027802 */ /* 0x000fe20000000f00 */
[----:B------:R-:W-:Y:S02]  /*e440*/  IMAD.MOV.U32 R3, RZ, RZ, 0x181f ;  /* 0x0000181fff037424 */ /* 0x000fe400078e00ff */
[----:B-12---:R-:W-:Y:S05]  /*e450*/  CALL.REL.NOINC `($__internal_31_$__cuda_sm70_shflsync_idx_p) ;  /* 0x0000141000007944 */ /* 0x006fea0003c00000 */
[----:B------:R-:W-:Y:S01]  /*e460*/  MOV R137, R206 ;  /* 0x000000ce00897202 */ /* 0x000fe20000000f00 */
[----:B------:R-:W-:-:S05]  /*e470*/  BRA `(.L_x_2076) ;  /* 0xffff90e000007947 */ /* 0x000fca000383ffff */
.L_x_1994:
[----:B------:R-:W-:Y:S01]  /*e480*/  MOV R206, 0x1 ;  /* 0x0000000100ce7802 */ /* 0x000fe20000000f00 */
[----:B------:R-:W-:Y:S01]  /*e490*/  IMAD.MOV.U32 R207, RZ, RZ, R0 ;  /* 0x000000ffffcf7224 */ /* 0x000fe200078e0000 */
[----:B--2---:R-:W-:Y:S01]  /*e4a0*/  MOV R2, 0xe4d0 ;  /* 0x0000e4d000027802 */ /* 0x004fe20000000f00 */
[----:B------:R-:W-:Y:S03]  /*e4b0*/  IMAD.MOV.U32 R3, RZ, RZ, 0x181f ;  /* 0x0000181fff037424 */ /* 0x000fe600078e00ff */
[----:B-1-3--:R-:W-:Y:S05]  /*e4c0*/  CALL.REL.NOINC `($__internal_31_$__cuda_sm70_shflsync_idx_p) ;  /* 0x000013a000007944 */ /* 0x00afea0003c00000 */
        /* <DEDUP_REMOVED lines=8> */
.L_x_1995:
[----:B------:R-:W-:Y:S01]  /*e550*/  MOV R206, 0x2 ;  /* 0x0000000200ce7802 */ /* 0x000fe20000000f00 */
[----:B------:R-:W-:Y:S01]  /*e560*/  IMAD.MOV.U32 R207, RZ, RZ, R0 ;  /* 0x000000ffffcf7224 */ /* 0x000fe200078e0000 */
[----:B-1----:R-:W-:Y:S01]  /*e570*/  MOV R2, 0xe5a0 ;  /* 0x0000e5a000027802 */ /* 0x002fe20000000f00 */
[----:B------:R-:W-:Y:S02]  /*e580*/  IMAD.MOV.U32 R3, RZ, RZ, 0x181f ;  /* 0x0000181fff037424 */ /* 0x000fe400078e00ff */
[----:B---34-:R-:W-:Y:S05]  /*e590*/  CALL.REL.NOINC `($__internal_31_$__cuda_sm70_shflsync_idx_p) ;  /* 0x000012d000007944 */ /* 0x018fea0003c00000 */
[----:B------:R-:W-:Y:S01]  /*e5a0*/  MOV R138, R206 ;  /* 0x000000ce008a7202 */ /* 0x000fe20000000f00 */
[----:B------:R-:W-:-:S05]  /*e5b0*/  BRA `(.L_x_2078) ;  /* 0xffff924000007947 */ /* 0x000fca000383ffff */
.L_x_1996:
[----:B------:R-:W-:Y:S01]  /*e5c0*/  MOV R206, 0x2 ;  /* 0x0000000200ce7802 */ /* 0x000fe20000000f00 */
[----:B------:R-:W-:Y:S01]  /*e5d0*/  IMAD.MOV.U32 R207, RZ, RZ, R68 ;  /* 0x000000ffffcf7224 */ /* 0x000fe200078e0044 */
[----:B-1----:R-:W-:Y:S01]  /*e5e0*/  MOV R2, 0xe610 ;  /* 0x0000e61000027802 */ /* 0x002fe20000000f00 */
[----:B------:R-:W-:Y:S02]  /*e5f0*/  IMAD.MOV.U32 R3, RZ, RZ, 0x181f ;  /* 0x0000181fff037424 */ /* 0x000fe400078e00ff */
[----:B--234-:R-:W-:Y:S05]  /*e600*/  CALL.REL.NOINC `($__internal_31_$__cuda_sm70_shflsync_idx_p) ;  /* 0x0000126000007944 */ /* 0x01cfea0003c00000 */
[----:B------:R-:W-:Y:S01]  /*e610*/  MOV R137, R206 ;  /* 0x000000ce00897202 */ /* 0x000fe20000000f00 */
[----:B------:R-:W-:-:S05]  /*e620*/  BRA `(.L_x_2079) ;  /* 0xffff91f000007947 */ /* 0x000fca000383ffff */
.L_x_1997:
[----:B------:R-:W-:Y:S01]  /*e630*/  MOV R206, 0x3 ;  /* 0x0000000300ce7802 */ /* 0x000fe20000000f00 */
[----:B------:R-:W-:Y:S01]  /*e640*/  IMAD.MOV.U32 R207, RZ, RZ, R0 ;  /* 0x000000ffffcf7224 */ /* 0x000fe200078e0000 */
[----:B-1----:R-:W-:Y:S01]  /*e650*/  MOV R2, 0xe680 ;  /* 0x0000e68000027802 */ /* 0x002fe20000000f00 */
[----:B------:R-:W-:Y:S03]  /*e660*/  IMAD.MOV.U32 R3, RZ, RZ, 0x181f ;  /* 0x0000181fff037424 */ /* 0x000fe600078e00ff */
[----:B--2-4-:R-:W-:Y:S05]  /*e670*/  CALL.REL.NOINC `($__internal_31_$__cuda_sm70_shflsync_idx_p) ;  /* 0x000011f000007944 */ /* 0x014fea0003c00000 */
        /* <DEDUP_REMOVED lines=8> */
.L_x_1998:
[----:B------:R-:W-:Y:S02]  /*e700*/  MOV R0, 0x2 ;  /* 0x0000000200007802 */ /* 0x000fe40000000f00 */
[----:B------:R-:W-:Y:S02]  /*e710*/  MOV R2, 0xe730 ;  /* 0x0000e73000027802 */ /* 0x000fe40000000f00 */
[----:B------:R-:W-:Y:S05]  /*e720*/  CALL.REL.NOINC `($__internal_30_$__cuda_sm70_shflsync_bfly_p) ;  /* 0x000010e000007944 */ /* 0x000fea0003c00000 */
[----:B------:R-:W-:-:S05]  /*e730*/  BRA `(.L_x_2081) ;  /* 0xffff970000007947 */ /* 0x000fca000383ffff */
.L_x_1999:
[----:B------:R-:W-:Y:S02]  /*e740*/  MOV R0, 0x1 ;  /* 0x0000000100007802 */ /* 0x000fe40000000f00 */
[----:B------:R-:W-:Y:S02]  /*e750*/  MOV R2, 0xe770 ;  /* 0x0000e77000027802 */ /* 0x000fe40000000f00 */
[----:B------:R-:W-:Y:S05]  /*e760*/  CALL.REL.NOINC `($__internal_30_$__cuda_sm70_shflsync_bfly_p) ;  /* 0x000010a000007944 */ /* 0x000fea0003c00000 */
[----:B------:R-:W-:Y:S01]  /*e770*/  FMNMX.FTZ R70, R68, R0, !PT ;  /* 0x0000000044467209 */ /* 0x000fe20007810000 */
[----:B------:R-:W-:Y:S01]  /*e780*/  IMAD.MOV.U32 R68, RZ, RZ, R136 ;  /* 0x000000ffff447224 */ /* 0x000fe200078e0088 */
[----:B------:R-:W-:Y:S01]  /*e790*/  MOV R2, 0xe7c0 ;  /* 0x0000e7c000027802 */ /* 0x000fe20000000f00 */
[----:B------:R-:W-:Y:S02]  /*e7a0*/  IMAD.MOV.U32 R0, RZ, RZ, 0x2 ;  /* 0x00000002ff007424 */ /* 0x000fe400078e00ff */
[----:B------:R-:W-:Y:S05]  /*e7b0*/  CALL.REL.NOINC `($__internal_30_$__cuda_sm70_shflsync_bfly_p) ;  /* 0x0000105000007944 */ /* 0x000fea0003c00000 */
[----:B------:R-:W-:Y:S01]  /*e7c0*/  FMNMX.FTZ R68, R136, R0, !PT ;  /* 0x0000000088447209 */ /* 0x000fe20007810000 */
[----:B------:R-:W-:Y:S01]  /*e7d0*/  IMAD.MOV.U32 R0, RZ, RZ, 0x1 ;  /* 0x00000001ff007424 */ /* 0x000fe200078e00ff */
[----:B------:R-:W-:Y:S02]  /*e7e0*/  MOV R2, 0xe800 ;  /* 0x0000e80000027802 */ /* 0x000fe40000000f00 */
[----:B------:R-:W-:Y:S05]  /*e7f0*/  CALL.REL.NOINC `($__internal_30_$__cuda_sm70_shflsync_bfly_p) ;  /* 0x0000101000007944 */ /* 0x000fea0003c00000 */
[----:B------:R-:W-:-:S05]  /*e800*/  BRA `(.L_x_2082) ;  /* 0xffff96a000007947 */ /* 0x000fca000383ffff */
.L_x_2001:
[----:B------:R-:W-:Y:S01]  /*e810*/  IMAD.MOV.U32 R68, RZ, RZ, R209 ;  /* 0x000000ffff447224 */ /* 0x000fe200078e00d1 */
[----:B------:R-:W-:-:S02]  /*e820*/  MOV R0, 0x2 ;  /* 0x0000000200007802 */ /* 0x000fc40000000f00 */
[----:B------:R-:W-:Y:S02]  /*e830*/  MOV R2, 0xe850 ;  /* 0x0000e85000027802 */ /* 0x000fe40000000f00 */
[----:B------:R-:W-:Y:S05]  /*e840*/  CALL.REL.NOINC `($__internal_30_$__cuda_sm70_shflsync_bfly_p) ;  /* 0x00000fc000007944 */ /* 0x000fea0003c00000 */
[----:B------:R-:W-:Y:S01]  /*e850*/  FADD.FTZ R68, R209, R0 ;  /* 0x00000000d1447221 */ /* 0x000fe20000010000 */
[----:B------:R-:W-:Y:S02]  /*e860*/  MOV R0, 0x1 ;  /* 0x0000000100007802 */ /* 0x000fe40000000f00 */
[----:B------:R-:W-:Y:S02]  /*e870*/  MOV R2, 0xe890 ;  /* 0x0000e89000027802 */ /* 0x000fe40000000f00 */
[----:B------:R-:W-:Y:S05]  /*e880*/  CALL.REL.NOINC `($__internal_30_$__cuda_sm70_shflsync_bfly_p) ;  /* 0x00000f8000007944 */ /* 0x000fea0003c00000 */
[----:B------:R-:W-:Y:S01]  /*e890*/  FADD.FTZ R4, R68, R0 ;  /* 0x0000000044047221 */ /* 0x000fe20000010000 */
[----:B------:R-:W-:Y:S02]  /*e8a0*/  MOV R68, R230 ;  /* 0x000000e600447202 */ /* 0x000fe40000000f00 */
[----:B------:R-:W-:Y:S02]  /*e8b0*/  MOV R0, 0x2 ;  /* 0x0000000200007802 */ /* 0x000fe40000000f00 */
[----:B------:R-:W-:Y:S02]  /*e8c0*/  MOV R2, 0xe8e0 ;  /* 0x0000e8e000027802 */ /* 0x000fe40000000f00 */
[----:B------:R-:W-:Y:S05]  /*e8d0*/  CALL.REL.NOINC `($__internal_30_$__cuda_sm70_shflsync_bfly_p) ;  /* 0x00000f3000007944 */ /* 0x000fea0003c00000 */
[----:B------:R-:W-:Y:S01]  /*e8e0*/  FADD.FTZ R5, R230, R0 ;  /* 0x00000000e6057221 */ /* 0x000fe20000010000 */
[----:B------:R-:W-:Y:S02]  /*e8f0*/  MOV R0, 0x1 ;  /* 0x0000000100007802 */ /* 0x000fe40000000f00 */
[----:B------:R-:W-:-:S02]  /*e900*/  MOV R2, 0xe930 ;  /* 0x0000e93000027802 */ /* 0x000fc40000000f00 */
[----:B------:R-:W-:Y:S02]  /*e910*/  MOV R68, R5 ;  /* 0x0000000500447202 */ /* 0x000fe40000000f00 */
[----:B------:R-:W-:Y:S05]  /*e920*/  CALL.REL.NOINC `($__internal_30_$__cuda_sm70_shflsync_bfly_p) ;  /* 0x00000ee000007944 */ /* 0x000fea0003c00000 */
[----:B------:R-:W-:Y:S01]  /*e930*/  MOV R3, R0 ;  /* 0x0000000000037202 */ /* 0x000fe20000000f00 */
[----:B------:R-:W-:Y:S05]  /*e940*/  BRA `(.L_x_2083) ;  /* 0xffffb1a000007947 */ /* 0x000fea000383ffff */
.L_x_2008:
[----:B--234-:R-:W-:Y:S01]  /*e950*/  IMAD.MOV.U32 R207, RZ, RZ, R7 ;  /* 0x000000ffffcf7224 */ /* 0x01cfe200078e0007 */
[----:B------:R-:W-:Y:S01]  /*e960*/  MOV R206, RZ ;  /* 0x000000ff00ce7202 */ /* 0x000fe20000000f00 */
[----:B------:R-:W-:Y:S01]  /*e970*/  IMAD.MOV.U32 R3, RZ, RZ, 0x181f ;  /* 0x0000181fff037424 */ /* 0x000fe200078e00ff */
[----:B------:R-:W-:Y:S02]  /*e980*/  MOV R2, 0xe9a0 ;  /* 0x0000e9a000027802 */ /* 0x000fe40000000f00 */
[----:B-1----:R-:W-:Y:S05]  /*e990*/  CALL.REL.NOINC `($__internal_31_$__cuda_sm70_shflsync_idx_p) ;  /* 0x00000ed000007944 */ /* 0x002fea0003c00000 */
[----:B------:R-:W-:Y:S01]  /*e9a0*/  MOV R8, R206 ;  /* 0x000000ce00087202 */ /* 0x000fe20000000f00 */
[----:B------:R-:W-:Y:S05]  /*e9b0*/  BRA `(.L_x_2084) ;  /* 0xffffc51000007947 */ /* 0x000fea000383ffff */
.L_x_2009:
[----:B------:R-:W-:Y:S01]  /*e9c0*/  IMAD.MOV.U32 R207, RZ, RZ, R9 ;  /* 0x000000ffffcf7224 */ /* 0x000fe200078e0009 */
[----:B------:R-:W-:Y:S01]  /*e9d0*/  MOV R206, RZ ;  /* 0x000000ff00ce7202 */ /* 0x000fe20000000f00 */
[----:B------:R-:W-:Y:S01]  /*e9e0*/  IMAD.MOV.U32 R3, RZ, RZ, 0x181f ;  /* 0x0000181fff037424 */ /* 0x000fe200078e00ff */
[----:B------:R-:W-:Y:S02]  /*e9f0*/  MOV R2, 0xea10 ;  /* 0x0000ea1000027802 */ /* 0x000fe40000000f00 */
[----:B-123--:R-:W-:Y:S05]  /*ea00*/  CALL.REL.NOINC `($__internal_31_$__cuda_sm70_shflsync_idx_p) ;  /* 0x00000e6000007944 */ /* 0x00efea0003c00000 */
[----:B------:R-:W-:Y:S01]  /*ea10*/  MOV R0, R206 ;  /* 0x000000ce00007202 */ /* 0x000fe20000000f00 */
[----:B------:R-:W-:Y:S05]  /*ea20*/  BRA `(.L_x_2085) ;  /* 0xffffc4c000007947 */ /* 0x000fea000383ffff */
.L_x_2012:
[----:B------:R-:W-:Y:S01]  /*ea30*/  IMAD.MOV.U32 R207, RZ, RZ, R7 ;  /* 0x000000ffffcf7224 */ /* 0x000fe200078e0007 */
[----:B------:R-:W-:Y:S01]  /*ea40*/  MOV R206, 0x1 ;  /* 0x0000000100ce7802 */ /* 0x000fe20000000f00 */
[----:B--2---:R-:W-:Y:S01]  /*ea50*/  IMAD.MOV.U32 R3, RZ, RZ, 0x181f ;  /* 0x0000181fff037424 */ /* 0x004fe200078e00ff */
[----:B------:R-:W-:-:S02]  /*ea60*/  MOV R2, 0xea80 ;  /* 0x0000ea8000027802 */ /* 0x000fc40000000f00 */
[----:B-1-34-:R-:W-:Y:S05]  /*ea70*/  CALL.REL.NOINC `($__internal_31_$__cuda_sm70_shflsync_idx_p) ;  /* 0x00000df000007944 */ /* 0x01afea0003c00000 */
        /* <DEDUP_REMOVED lines=8> */
.L_x_2015:
[----:B------:R-:W-:Y:S01]  /*eb00*/  IMAD.MOV.U32 R207, RZ, RZ, R7 ;  /* 0x000000ffffcf7224 */ /* 0x000fe200078e0007 */
[----:B------:R-:W-:Y:S01]  /*eb10*/  MOV R206, 0x2 ;  /* 0x0000000200ce7802 */ /* 0x000fe20000000f00 */
[----:B-1----:R-:W-:Y:S01]  /*eb20*/  IMAD.MOV.U32 R3, RZ, RZ, 0x181f ;  /* 0x0000181fff037424 */ /* 0x002fe200078e00ff */
[----:B------:R-:W-:Y:S02]  /*eb30*/  MOV R2, 0xeb50 ;  /* 0x0000eb5000027802 */ /* 0x000fe40000000f00 */
[----:B--234-:R-:W-:Y:S05]  /*eb40*/  CALL.REL.NOINC `($__internal_31_$__cuda_sm70_shflsync_idx_p) ;  /* 0x00000d2000007944 */ /* 0x01cfea0003c00000 */
[----:B------:R-:W-:Y:S01]  /*eb50*/  MOV R8, R206 ;  /* 0x000000ce00087202 */ /* 0x000fe20000000f00 */
[----:B------:R-:W-:Y:S05]  /*eb60*/  BRA `(.L_x_2087) ;  /* 0xffffc5b000007947 */ /* 0x000fea000383ffff */
.L_x_2016:
[----:B------:R-:W-:Y:S01]  /*eb70*/  IMAD.MOV.U32 R207, RZ, RZ, R9 ;  /* 0x000000ffffcf7224 */ /* 0x000fe200078e0009 */
[----:B------:R-:W-:Y:S01]  /*eb80*/  MOV R206, 0x2 ;  /* 0x0000000200ce7802 */ /* 0x000fe20000000f00 */
[----:B-1----:R-:W-:Y:S01]  /*eb90*/  IMAD.MOV.U32 R3, RZ, RZ, 0x181f ;  /* 0x0000181fff037424 */ /* 0x002fe200078e00ff */
[----:B------:R-:W-:Y:S02]  /*eba0*/  MOV R2, 0xebc0 ;  /* 0x0000ebc000027802 */ /* 0x000fe40000000f00 */
[----:B--234-:R-:W-:Y:S05]  /*ebb0*/  CALL.REL.NOINC `($__internal_31_$__cuda_sm70_shflsync_idx_p) ;  /* 0x00000cb000007944 */ /* 0x01cfea0003c00000 */
[----:B------:R-:W-:Y:S01]  /*ebc0*/  MOV R0, R206 ;  /* 0x000000ce00007202 */ /* 0x000fe20000000f00 */
[----:B------:R-:W-:Y:S05]  /*ebd0*/  BRA `(.L_x_2088) ;  /* 0xffffc56000007947 */ /* 0x000fea000383ffff */
.L_x_2019:
[----:B------:R-:W-:Y:S01]  /*ebe0*/  IMAD.MOV.U32 R207, RZ, RZ, R7 ;  /* 0x000000ffffcf7224 */ /* 0x000fe200078e0007 */
[----:B------:R-:W-:Y:S01]  /*ebf0*/  MOV R206, 0x3 ;  /* 0x0000000300ce7802 */ /* 0x000fe20000000f00 */
[----:B-1----:R-:W-:Y:S01]  /*ec00*/  IMAD.MOV.U32 R3, RZ, RZ, 0x181f ;  /* 0x0000181fff037424 */ /* 0x002fe200078e00ff */
[----:B------:R-:W-:-:S02]  /*ec10*/  MOV R2, 0xec30 ;  /* 0x0000ec3000027802 */ /* 0x000fc40000000f00 */
        /* <DEDUP_REMOVED lines=9> */
.L_x_2021:
[----:B------:R-:W-:Y:S01]  /*ecb0*/  IMAD.MOV.U32 R207, RZ, RZ, R5 ;  /* 0x000000ffffcf7224 */ /* 0x000fe200078e0005 */
[----:B------:R-:W-:Y:S01]  /*ecc0*/  MOV R206, RZ ;  /* 0x000000ff00ce7202 */ /* 0x000fe20000000f00 */
[----:B------:R-:W-:Y:S01]  /*ecd0*/  IMAD.MOV.U32 R3, RZ, RZ, 0x1c1f ;  /* 0x00001c1fff037424 */ /* 0x000fe200078e00ff */
[----:B------:R-:W-:Y:S02]  /*ece0*/  MOV R2, 0xed00 ;  /* 0x0000ed0000027802 */ /* 0x000fe40000000f00 */
[----:B------:R-:W-:Y:S05]  /*ecf0*/  CALL.REL.NOINC `($__internal_31_$__cuda_sm70_shflsync_idx_p) ;  /* 0x00000b7000007944 */ /* 0x000fea0003c00000 */
[----:B------:R-:W-:Y:S01]  /*ed00*/  MOV R4, R206 ;  /* 0x000000ce00047202 */ /* 0x000fe20000000f00 */
[----:B------:R-:W-:Y:S05]  /*ed10*/  BRA `(.L_x_2090) ;  /* 0xffffc84000007947 */ /* 0x000fea000383ffff */
.L_x_2022:
[----:B------:R-:W-:Y:S01]  /*ed20*/  IMAD.MOV.U32 R207, RZ, RZ, R12 ;  /* 0x000000ffffcf7224 */ /* 0x000fe200078e000c */
[----:B------:R-:W-:Y:S01]  /*ed30*/  MOV R206, RZ ;  /* 0x000000ff00ce7202 */ /* 0x000fe20000000f00 */
[----:B------:R-:W-:Y:S01]  /*ed40*/  IMAD.MOV.U32 R3, RZ, RZ, 0x1c1f ;  /* 0x00001c1fff037424 */ /* 0x000fe200078e00ff */
[----:B------:R-:W-:Y:S02]  /*ed50*/  MOV R2, 0xed70 ;  /* 0x0000ed7000027802 */ /* 0x000fe40000000f00 */
[----:B-12---:R-:W-:Y:S05]  /*ed60*/  CALL.REL.NOINC `($__internal_31_$__cuda_sm70_shflsync_idx_p) ;  /* 0x00000b0000007944 */ /* 0x006fea0003c00000 */
[----:B------:R-:W-:Y:S01]  /*ed70*/  MOV R0, R206 ;  /* 0x000000ce00007202 */ /* 0x000fe20000000f00 */
[----:B------:R-:W-:Y:S05]  /*ed80*/  BRA `(.L_x_2091) ;  /* 0xffffc7f000007947 */ /* 0x000fea000383ffff */
.L_x_2025:
        /* <DEDUP_REMOVED lines=13> */
.L_x_2029:
[----:B------:R-:W-:Y:S01]  /*ee60*/  IMAD.MOV.U32 R207, RZ, RZ, R7 ;  /* 0x000000ffffcf7224 */ /* 0x000fe200078e0007 */
[----:B------:R-:W-:Y:S01]  /*ee70*/  MOV R206, RZ ;  /* 0x000000ff00ce7202 */ /* 0x000fe20000000f00 */
[----:B------:R-:W-:Y:S01]  /*ee80*/  IMAD.MOV.U32 R3, RZ, RZ, 0x181f ;  /* 0x0000181fff037424 */ /* 0x000fe200078e00ff */
[----:B------:R-:W-:Y:S02]  /*ee90*/  MOV R2, 0xeeb0 ;  /* 0x0000eeb000027802 */ /* 0x000fe40000000f00 */
[----:B------:R-:W-:Y:S05]  /*eea0*/  CALL.REL.NOINC `($__internal_31_$__cuda_sm70_shflsync_idx_p) ;  /* 0x000009c000007944 */ /* 0x000fea0003c00000 */
[----:B------:R-:W-:Y:S01]  /*eeb0*/  MOV R8, R206 ;  /* 0x000000ce00087202 */ /* 0x000fe20000000f00 */
[----:B------:R-:W-:Y:S05]  /*eec0*/  BRA `(.L_x_2093) ;  /* 0xffffda8000007947 */ /* 0x000fea000383ffff */
.L_x_2030:
[----:B------:R-:W-:Y:S01]  /*eed0*/  IMAD.MOV.U32 R207, RZ, RZ, R10 ;  /* 0x000000ffffcf7224 */ /* 0x000fe200078e000a */
[----:B------:R-:W-:Y:S01]  /*eee0*/  MOV R206, RZ ;  /* 0x000000ff00ce7202 */ /* 0x000fe20000000f00 */
[----:B------:R-:W-:Y:S01]  /*eef0*/  IMAD.MOV.U32 R3, RZ, RZ, 0x181f ;  /* 0x0000181fff037424 */ /* 0x000fe200078e00ff */
[----:B------:R-:W-:Y:S02]  /*ef00*/  MOV R2, 0xef20 ;  /* 0x0000ef2000027802 */ /* 0x000fe40000000f00 */
[----:B-12---:R-:W-:Y:S05]  /*ef10*/  CALL.REL.NOINC `($__internal_31_$__cuda_sm70_shflsync_idx_p) ;  /* 0x0000095000007944 */ /* 0x006fea0003c00000 */
[----:B------:R-:W-:Y:S01]  /*ef20*/  MOV R0, R206 ;  /* 0x000000ce00007202 */ /* 0x000fe20000000f00 */
[----:B------:R-:W-:Y:S05]  /*ef30*/  BRA `(.L_x_2094) ;  /* 0xffffda3000007947 */ /* 0x000fea000383ffff */
.L_x_2033:
        /* <DEDUP_REMOVED lines=13> */
.L_x_2036:
[----:B------:R-:W-:Y:S01]  /*f010*/  IMAD.MOV.U32 R207, RZ, RZ, R7 ;  /* 0x000000ffffcf7224 */ /* 0x000fe200078e0007 */
[----:B------:R-:W-:Y:S01]  /*f020*/  MOV R206, 0x2 ;  /* 0x0000000200ce7802 */ /* 0x000fe20000000f00 */
[----:B-1----:R-:W-:Y:S01]  /*f030*/  IMAD.MOV.U32 R3, RZ, RZ, 0x181f ;  /* 0x0000181fff037424 */ /* 0x002fe200078e00ff */
[----:B------:R-:W-:Y:S02]  /*f040*/  MOV R2, 0xf060 ;  /* 0x0000f06000027802 */ /* 0x000fe40000000f00 */
[----:B--234-:R-:W-:Y:S05]  /*f050*/  CALL.REL.NOINC `($__internal_31_$__cuda_sm70_shflsync_idx_p) ;  /* 0x0000081000007944 */ /* 0x01cfea0003c00000 */
[----:B------:R-:W-:Y:S01]  /*f060*/  MOV R8, R206 ;  /* 0x000000ce00087202 */ /* 0x000fe20000000f00 */
[----:B------:R-:W-:Y:S05]  /*f070*/  BRA `(.L_x_2096) ;  /* 0xffffdb3000007947 */ /* 0x000fea000383ffff */
.L_x_2037:
[----:B------:R-:W-:Y:S01]  /*f080*/  IMAD.MOV.U32 R207, RZ, RZ, R10 ;  /* 0x000000ffffcf7224 */ /* 0x000fe200078e000a */
[----:B------:R-:W-:Y:S01]  /*f090*/  MOV R206, 0x2 ;  /* 0x0000000200ce7802 */ /* 0x000fe20000000f00 */
[----:B------:R-:W-:Y:S01]  /*f0a0*/  IMAD.MOV.U32 R3, RZ, RZ, 0x181f ;  /* 0x0000181fff037424 */ /* 0x000fe200078e00ff */
[----:B------:R-:W-:Y:S02]  /*f0b0*/  MOV R2, 0xf0d0 ;  /* 0x0000f0d000027802 */ /* 0x000fe40000000f00 */
[----:B-1234-:R-:W-:Y:S05]  /*f0c0*/  CALL.REL.NOINC `($__internal_31_$__cuda_sm70_shflsync_idx_p) ;  /* 0x000007a000007944 */ /* 0x01efea0003c00000 */
[----:B------:R-:W-:Y:S01]  /*f0d0*/  MOV R0, R206 ;  /* 0x000000ce00007202 */ /* 0x000fe20000000f00 */
[----:B------:R-:W-:Y:S05]  /*f0e0*/  BRA `(.L_x_2097) ;  /* 0xffffdae000007947 */ /* 0x000fea000383ffff */
.L_x_2040:
        /* <DEDUP_REMOVED lines=13> */
.L_x_2042:
[----:B------:R-:W-:Y:S01]  /*f1c0*/  IMAD.MOV.U32 R207, RZ, RZ, R62 ;  /* 0x000000ffffcf7224 */ /* 0x000fe200078e003e */
[----:B------:R-:W-:Y:S01]  /*f1d0*/  MOV R206, RZ ;  /* 0x000000ff00ce7202 */ /* 0x000fe20000000f00 */
[----:B------:R-:W-:Y:S01]  /*f1e0*/  IMAD.MOV.U32 R3, RZ, RZ, 0x1f ;  /* 0x0000001fff037424 */ /* 0x000fe200078e00ff */
[----:B------:R-:W-:Y:S02]  /*f1f0*/  MOV R2, 0xf210 ;  /* 0x0000f21000027802 */ /* 0x000fe40000000f00 */
[----:B--2---:R-:W-:Y:S05]  /*f200*/  CALL.REL.NOINC `($__internal_31_$__cuda_sm70_shflsync_idx_p) ;  /* 0x0000066000007944 */ /* 0x004fea0003c00000 */
[----:B------:R-:W-:Y:S01]  /*f210*/  MOV R9, R206 ;  /* 0x000000ce00097202 */ /* 0x000fe20000000f00 */
[----:B------:R-:W-:Y:S05]  /*f220*/  BRA `(.L_x_2099) ;  /* 0xffffdc6000007947 */ /* 0x000fea000383ffff */
.L_x_2043:
[----:B------:R-:W-:Y:S01]  /*f230*/  IMAD.MOV.U32 R207, RZ, RZ, R62 ;  /* 0x000000ffffcf7224 */ /* 0x000fe200078e003e */
[----:B------:R-:W-:Y:S01]  /*f240*/  MOV R206, 0x1 ;  /* 0x0000000100ce7802 */ /* 0x000fe20000000f00 */
[----:B------:R-:W-:Y:S01]  /*f250*/  IMAD.MOV.U32 R3, RZ, RZ, 0x1f ;  /* 0x0000001fff037424 */ /* 0x000fe200078e00ff */
[----:B------:R-:W-:Y:S02]  /*f260*/  MOV R2, 0xf280 ;  /* 0x0000f28000027802 */ /* 0x000fe40000000f00 */
[----:B-12---:R-:W-:Y:S05]  /*f270*/  CALL.REL.NOINC `($__internal_31_$__cuda_sm70_shflsync_idx_p) ;  /* 0x000005f000007944 */ /* 0x006fea0003c00000 */
[----:B------:R-:W-:Y:S01]  /*f280*/  MOV R8, R206 ;  /* 0x000000ce00087202 */ /* 0x000fe20000000f00 */
[----:B------:R-:W-:Y:S05]  /*f290*/  BRA `(.L_x_2100) ;  /* 0xffffdc1000007947 */ /* 0x000fea000383ffff */
.L_x_2044:
[----:B------:R-:W-:Y:S02]  /*f2a0*/  MOV R2, 0x1 ;  /* 0x0000000100027802 */ /* 0x000fe40000000f00 */
[----:B------:R-:W-:-:S02]  /*f2b0*/  MOV R3, 0xf2d0 ;  /* 0x0000f2d000037802 */ /* 0x000fc40000000f00 */
[----:B-1234-:R-:W-:Y:S05]  /*f2c0*/  CALL.REL.NOINC `($__internal_32_$__cuda_sm70_shflsync_up_p) ;  /* 0x000005f000007944 */ /* 0x01efea0003c00000 */
[----:B------:R-:W-:Y:S05]  /*f2d0*/  BRA `(.L_x_2101) ;  /* 0xffffdcf000007947 */ /* 0x000fea000383ffff */
.L_x_2045:
[----:B------:R-:W-:Y:S02]  /*f2e0*/  MOV R2, 0x2 ;  /* 0x0000000200027802 */ /* 0x000fe40000000f00 */
[----:B------:R-:W-:-:S02]  /*f2f0*/  MOV R3, 0xf310 ;  /* 0x0000f31000037802 */ /* 0x000fc40000000f00 */
[----:B--2-4-:R-:W-:Y:S05]  /*f300*/  CALL.REL.NOINC `($__internal_32_$__cuda_sm70_shflsync_up_p) ;  /* 0x000005b000007944 */ /* 0x014fea0003c00000 */
        /* <DEDUP_REMOVED lines=24> */
.L_x_2049:
[----:B------:R-:W-:Y:S02]  /*f490*/  MOV R2, 0x1 ;  /* 0x0000000100027802 */ /* 0x000fe40000000f00 */
[----:B------:R-:W-:Y:S02]  /*f4a0*/  MOV R3, 0xf4c0 ;  /* 0x0000f4c000037802 */ /* 0x000fe40000000f00 */
[----:B------:R-:W-:Y:S05]  /*f4b0*/  CALL.REL.NOINC `($__internal_32_$__cuda_sm70_shflsync_up_p) ;  /* 0x0000040000007944 */ /* 0x000fea0003c00000 */
[----:B------:R-:W-:Y:S01]  /*f4c0*/  MOV R2, R4 ;  /* 0x0000000400027202 */ /* 0x000fe20000000f00 */
[----:B------:R-:W-:Y:S05]  /*f4d0*/  BRA `(.L_x_2103) ;  /* 0xffffdd4000007947 */ /* 0x000fea000383ffff */
.L_x_2050:
[----:B------:R-:W-:Y:S02]  /*f4e0*/  MOV R2, 0x2 ;  /* 0x0000000200027802 */ /* 0x000fe40000000f00 */
[----:B------:R-:W-:Y:S02]  /*f4f0*/  MOV R3, 0xf510 ;  /* 0x0000f51000037802 */ /* 0x000fe40000000f00 */
        /* <DEDUP_REMOVED lines=25> */
.L_x_2052:
[----:B------:R-:W-:Y:S02]  /*f690*/  SEL R0, RZ, 0x1, P0 ;  /* 0x00000001ff007807 */ /* 0x000fe40000000000 */
[----:B------:R-:W-:Y:S02]  /*f6a0*/  MOV R2, 0xf6c0 ;  /* 0x0000f6c000027802 */ /* 0x000fe40000000f00 */
[----:B-1----:R-:W-:Y:S05]  /*f6b0*/  CALL.REL.NOINC `($__internal_33_$__cuda_sm70_votesync_ballot) ;  /* 0x0000027000007944 */ /* 0x002fea0003c00000 */
[----:B------:R-:W-:Y:S05]  /*f6c0*/  BRA `(.L_x_2105) ;  /* 0xffffdce000007947 */ /* 0x000fea000383ffff */
.L_x_2053:
[----:B------:R-:W-:Y:S01]  /*f6d0*/  IMAD.MOV.U32 R207, RZ, RZ, R6 ;  /* 0x000000ffffcf7224 */ /* 0x000fe200078e0006 */
[----:B---3--:R-:W-:Y:S01]  /*f6e0*/  MOV R206, R11 ;  /* 0x0000000b00ce7202 */ /* 0x008fe20000000f00 */
[----:B------:R-:W-:Y:S01]  /*f6f0*/  IMAD.MOV.U32 R3, RZ, RZ, 0x1f ;  /* 0x0000001fff037424 */ /* 0x000fe200078e00ff */
[----:B------:R-:W-:Y:S02]  /*f700*/  MOV R2, 0xf720 ;  /* 0x0000f72000027802 */ /* 0x000fe40000000f00 */
[----:B-12---:R-:W-:Y:S05]  /*f710*/  CALL.REL.NOINC `($__internal_31_$__cuda_sm70_shflsync_idx_p) ;  /* 0x0000015000007944 */ /* 0x006fea0003c00000 */
[----:B------:R-:W-:Y:S01]  /*f720*/  IMAD.MOV.U32 R6, RZ, RZ, R206 ;  /* 0x000000ffff067224 */ /* 0x000fe200078e00ce */
[----:B------:R-:W-:Y:S01]  /*f730*/  MOV R206, R11 ;  /* 0x0000000b00ce7202 */ /* 0x000fe20000000f00 */
[----:B------:R-:W-:Y:S01]  /*f740*/  IMAD.MOV.U32 R207, RZ, RZ, R7 ;  /* 0x000000ffffcf7224 */ /* 0x000fe200078e0007 */
[----:B------:R-:W-:Y:S02]  /*f750*/  MOV R3, 0x1f ;  /* 0x0000001f00037802 */ /* 0x000fe40000000f00 */
[----:B------:R-:W-:-:S02]  /*f760*/  MOV R2, 0xf780 ;  /* 0x0000f78000027802 */ /* 0x000fc40000000f00 */
[----:B------:R-:W-:Y:S05]  /*f770*/  CALL.REL.NOINC `($__internal_31_$__cuda_sm70_shflsync_idx_p) ;  /* 0x000000f000007944 */ /* 0x000fea0003c00000 */
[----:B------:R-:W-:Y:S01]  /*f780*/  MOV R7, R206 ;  /* 0x000000ce00077202 */ /* 0x000fe20000000f00 */
[----:B------:R-:W-:Y:S05]  /*f790*/  BRA `(.L_x_2106) ;  /* 0xffffdc5000007947 */ /* 0x000fea000383ffff */
.L_x_2056:
[----:B------:R-:W-:Y:S01]  /*f7a0*/  IMAD.MOV.U32 R207, RZ, RZ, R4 ;  /* 0x000000ffffcf7224 */ /* 0x000fe200078e0004 */
[----:B------:R-:W-:Y:S01]  /*f7b0*/  MOV R206, R0 ;  /* 0x0000000000ce7202 */ /* 0x000fe20000000f00 */
[----:B------:R-:W-:Y:S01]  /*f7c0*/  IMAD.MOV.U32 R3, RZ, RZ, 0x1f ;  /* 0x0000001fff037424 */ /* 0x000fe200078e00ff */
[----:B------:R-:W-:-:S02]  /*f7d0*/  MOV R2, 0xf7f0 ;  /* 0x0000f7f000027802 */ /* 0x000fc40000000f00 */
[----:B-1-34-:R-:W-:Y:S05]  /*f7e0*/  CALL.REL.NOINC `($__internal_31_$__cuda_sm70_shflsync_idx_p) ;  /* 0x0000008000007944 */ /* 0x01afea0003c00000 */
[----:B------:R-:W-:Y:S01]  /*f7f0*/  MOV R10, R206 ;  /* 0x000000ce000a7202 */ /* 0x000fe20000000f00 */
[----:B------:R-:W-:Y:S05]  /*f800*/  BRA `(.L_x_2055) ;  /* 0xffffdc4000007947 */ /* 0x000fea000383ffff */
        .weak           $__internal_30_$__cuda_sm70_shflsync_bfly_p
        .type           $__internal_30_$__cuda_sm70_shflsync_bfly_p,@function
        .size           $__internal_30_$__cuda_sm70_shflsync_bfly_p,($__internal_31_$__cuda_sm70_shflsync_idx_p - $__internal_30_$__cuda_sm70_shflsync_bfly_p)
$__internal_30_$__cuda_sm70_shflsync_bfly_p:
[----:B------:R-:W-:Y:S02]  /*f810*/  MOV R143, 0xffffffff ;  /* 0xffffffff008f7802 */ /* 0x000fe40000000f00 */
[----:B------:R-:W-:-:S02]  /*f820*/  MOV R3, 0x1f ;  /* 0x0000001f00037802 */ /* 0x000fc40000000f00 */
[----:B------:R-:W-:Y:S04]  /*f830*/  WARPSYNC R143 ;  /* 0x0000008f00007348 */ /* 0x000fe80003800000 */
[----:B------:R1:W2:Y:S02]  /*f840*/  SHFL.BFLY PT, R0, R68, R0, R3 ;  /* 0x0c00000044007389 */ /* 0x0002a400000e0003 */
[----:B-1----:R-:W-:-:S04]  /*f850*/  MOV R3, 0x0 ;  /* 0x0000000000037802 */ /* 0x002fc80000000f00 */
[----:B--2---:R-:W-:Y:S05]  /*f860*/  RET.REL.NODEC R2 `(_ZN7cutlass13device_kernelIN5flash19enable_sm80_to_sm89INS1_16FlashAttnFwdSm80INS1_25CollectiveMainloopFwdSm80ILi8ELi1ELb1EN4cute5tupleIJNS5_1CILi128EEENS7_ILi112EEES8_EEELi128ENS_6half_tEfNS_4arch4Sm80ELb0ELb0ELb0ELb1ELb1ELb0ELb1ELb1EEENS1_21CollectiveEpilogueFwdINS6_IJS8_S8_S9_EEENS6_IJNS7_ILi1EEESH_SH_EEESB_SD_Li256ELb1ELb1ELb1ELb0EEENS1_36VarlenDynamicPersistentTileSchedulerILi128ELi112ELi256ELi256ELb1ELb1ELb0ELb0ELb1ELb1EEEEEEEEEvNT_6ParamsE) ;  /* 0xffff079002007950 */ /* 0x004fea0003c3ffff */
        .weak           $__internal_31_$__cuda_sm70_shflsync_idx_p
        .type           $__internal_31_$__cuda_sm70_shflsync_idx_p,@function
        .size           $__internal_31_$__cuda_sm70_shflsync_idx_p,($__internal_32_$__cuda_sm70_shflsync_up_p - $__internal_31_$__cuda_sm70_shflsync_idx_p)
$__internal_31_$__cuda_sm70_shflsync_idx_p:
[----:B------:R-:W-:-:S04]  /*f870*/  MOV R210, 0xffffffff ;  /* 0xffffffff00d27802 */ /* 0x000fc80000000f00 */
[----:B------:R-:W-:Y:S04]  /*f880*/  WARPSYNC R210 ;  /* 0x000000d200007348 */ /* 0x000fe80003800000 */
[----:B------:R1:W2:Y:S02]  /*f890*/  SHFL.IDX PT, R206, R207, R206, R3 ;  /* 0x000000cecfce7389 */ /* 0x0002a400000e0003 */
[----:B-1----:R-:W-:-:S04]  /*f8a0*/  MOV R3, 0x0 ;  /* 0x0000000000037802 */ /* 0x002fc80000000f00 */
[----:B--2---:R-:W-:Y:S05]  /*f8b0*/  RET.REL.NODEC R2 `(_ZN7cutlass13device_kernelIN5flash19enable_sm80_to_sm89INS1_16FlashAttnFwdSm80INS1_25CollectiveMainloopFwdSm80ILi8ELi1ELb1EN4cute5tupleIJNS5_1CILi128EEENS7_ILi112EEES8_EEELi128ENS_6half_tEfNS_4arch4Sm80ELb0ELb0ELb0ELb1ELb1ELb0ELb1ELb1EEENS1_21CollectiveEpilogueFwdINS6_IJS8_S8_S9_EEENS6_IJNS7_ILi1EEESH_SH_EEESB_SD_Li256ELb1ELb1ELb1ELb0EEENS1_36VarlenDynamicPersistentTileSchedulerILi128ELi112ELi256ELi256ELb1ELb1ELb0ELb0ELb1ELb1EEEEEEEEEvNT_6ParamsE) ;  /* 0xffff074002007950 */ /* 0x004fea0003c3ffff */
        .weak           $__internal_32_$__cuda_sm70_shflsync_up_p
        .type           $__internal_32_$__cuda_sm70_shflsync_up_p,@function
        .size           $__internal_32_$__cuda_sm70_shflsync_up_p,($__internal_33_$__cuda_sm70_votesync_ballot - $__internal_32_$__cuda_sm70_shflsync_up_p)
$__internal_32_$__cuda_sm70_shflsync_up_p:
[----:B------:R-:W-:Y:S02]  /*f8c0*/  IMAD.MOV.U32 R4, RZ, RZ, RZ ;  /* 0x000000ffff047224 */ /* 0x000fe400078e00ff */
[----:B------:R-:W-:-:S04]  /*f8d0*/  IMAD.MOV.U32 R11, RZ, RZ, -0x1 ;  /* 0xffffffffff0b7424 */ /* 0x000fc800078e00ff */
[----:B------:R-:W-:Y:S04]  /*f8e0*/  WARPSYNC R11 ;  /* 0x0000000b00007348 */ /* 0x000fe80003800000 */
[----:B------:R1:W2:Y:S02]  /*f8f0*/  SHFL.UP PT, R4, R0, R2, R4 ;  /* 0x0400000200047389 */ /* 0x0002a400000e0004 */
[----:B-1----:R-:W-:Y:S02]  /*f900*/  MOV R2, R3 ;  /* 0x0000000300027202 */ /* 0x002fe40000000f00 */
[----:B------:R-:W-:-:S04]  /*f910*/  MOV R3, 0x0 ;  /* 0x0000000000037802 */ /* 0x000fc80000000f00 */
[----:B--2---:R-:W-:Y:S05]  /*f920*/  RET.REL.NODEC R2 `(_ZN7cutlass13device_kernelIN5flash19enable_sm80_to_sm89INS1_16FlashAttnFwdSm80INS1_25CollectiveMainloopFwdSm80ILi8ELi1ELb1EN4cute5tupleIJNS5_1CILi128EEENS7_ILi112EEES8_EEELi128ENS_6half_tEfNS_4arch4Sm80ELb0ELb0ELb0ELb1ELb1ELb0ELb1ELb1EEENS1_21CollectiveEpilogueFwdINS6_IJS8_S8_S9_EEENS6_IJNS7_ILi1EEESH_SH_EEESB_SD_Li256ELb1ELb1ELb1ELb0EEENS1_36VarlenDynamicPersistentTileSchedulerILi128ELi112ELi256ELi256ELb1ELb1ELb0ELb0ELb1ELb1EEEEEEEEEvNT_6ParamsE) ;  /* 0xffff06d002007950 */ /* 0x004fea0003c3ffff */
        .weak           $__internal_33_$__cuda_sm70_votesync_ballot
        .type           $__internal_33_$__cuda_sm70_votesync_ballot,@function
        .size           $__internal_33_$__cuda_sm70_votesync_ballot,(.L_x_3614 - $__internal_33_$__cuda_sm70_votesync_ballot)
$__internal_33_$__cuda_sm70_votesync_ballot:
[----:B------:R-:W-:Y:S01]  /*f930*/  ISETP.NE.U32.AND P0, PT, R0, 0x1, PT ;  /* 0x000000010000780c */ /* 0x000fe20003f05070 */
[----:B------:R-:W-:-:S04]  /*f940*/  IMAD.MOV.U32 R3, RZ, RZ, -0x1 ;  /* 0xffffffffff037424 */ /* 0x000fc800078e00ff */
[----:B------:R-:W-:Y:S08]  /*f950*/  WARPSYNC R3 ;  /* 0x0000000300007348 */ /* 0x000ff00003800000 */
[----:B------:R-:W-:-:S04]  /*f960*/  VOTE.ANY R0, PT, !P0 ;  /* 0x0000000000007806 */ /* 0x000fc800040e0100 */
[----:B------:R-:W-:Y:S01]  /*f970*/  LOP3.LUT R0, R0, R3, RZ, 0xc0, !PT ;  /* 0x0000000300007212 */ /* 0x000fe200078ec0ff */
[----:B------:R-:W-:-:S04]  /*f980*/  IMAD.MOV.U32 R3, RZ, RZ, 0x0 ;  /* 0x00000000ff037424 */ /* 0x000fc800078e00ff */
[----:B------:R-:W-:Y:S05]  /*f990*/  RET.REL.NODEC R2 `(_ZN7cutlass13device_kernelIN5flash19enable_sm80_to_sm89INS1_16FlashAttnFwdSm80INS1_25CollectiveMainloopFwdSm80ILi8ELi1ELb1EN4cute5tupleIJNS5_1CILi128EEENS7_ILi112EEES8_EEELi128ENS_6half_tEfNS_4arch4Sm80ELb0ELb0ELb0ELb1ELb1ELb0ELb1ELb1EEENS1_21CollectiveEpilogueFwdINS6_IJS8_S8_S9_EEENS6_IJNS7_ILi1EEESH_SH_EEESB_SD_Li256ELb1ELb1ELb1ELb0EEENS1_36VarlenDynamicPersistentTileSchedulerILi128ELi112ELi256ELi256ELb1ELb1ELb0ELb0ELb1ELb1EEEEEEEEEvNT_6ParamsE) ;  /* 0xffff066002007950 */ /* 0x000fea0003c3ffff */
.L_x_2107:
        /* <DEDUP_REMOVED lines=14> */
.L_x_3614:


//--------------------- .text._ZN7cutlass13device_kernelIN5flash19enable_sm80_to_sm89INS1_16FlashAttnFwdSm80INS1_25CollectiveMainloopFwdSm80ILi8ELi1ELb1EN4cute5tupleIJNS5_1CILi128EEENS7_ILi112EEES8_EEELi128ENS_6half_tEfNS_4arch4Sm80ELb0ELb0ELb0ELb1ELb1ELb1ELb1ELb1EEENS1_21CollectiveEpilogueFwdINS6_IJS8_S8_S9_EEENS6_IJNS7_ILi1EEESH_SH_EEESB_SD_Li256ELb1ELb1ELb1ELb0EEENS1_36VarlenDynamicPersistentTileSchedulerILi128ELi112ELi256ELi256ELb1ELb1ELb0ELb0ELb1ELb1EEEEEEEEEvNT_6ParamsE --------------------------
	.section	.text._ZN7cutlass13device_kernelIN5flash19enable_sm80_to_sm89INS1_16FlashAttnFwdSm80INS1_25CollectiveMainloopFwdSm80ILi8ELi1ELb1EN4cute5tupleIJNS5_1CILi128EEENS7_ILi112EEES8_EEELi128ENS_6half_tEfNS_4arch4Sm80ELb0ELb0ELb0ELb1ELb1ELb1ELb1ELb1EEENS1_21CollectiveEpilogueFwdINS6_IJS8_S8_S9_EEENS6_IJNS7_ILi1EEESH_SH_EEESB_SD_Li256ELb1ELb1ELb1ELb0EEENS1_36VarlenDynamicPersistentTileSchedulerILi128ELi112ELi256ELi256ELb1ELb1ELb0ELb0ELb1ELb1EEEEEEEEEvNT_6ParamsE,"ax",@progbits
	.sectioninfo	@"SHI_REGISTERS=255"
	.align	128
.text._ZN7cutlass13device_kernelIN5flash19enable_sm80_to_sm89INS1_16FlashAttnFwdSm80INS1_25CollectiveMainloopFwdSm80ILi8ELi1ELb1EN4cute5tupleIJNS5_1CILi128EEENS7_ILi112EEES8_EEELi128ENS_6half_tEfNS_4arch4Sm80ELb0ELb0ELb0ELb1ELb1ELb1ELb1ELb1EEENS1_21CollectiveEpilogueFwdINS6_IJS8_S8_S9_EEENS6_IJNS7_ILi1EEESH_SH_EEESB_SD_Li256ELb1ELb1ELb1ELb0EEENS1_36VarlenDynamicPersistentTileSchedulerILi128ELi112ELi256ELi256ELb1ELb1ELb0ELb0ELb1ELb1EEEEEEEEEvNT_6ParamsE:
        .type           _ZN7cutlass13device_kernelIN5flash19enable_sm80_to_sm89INS1_16FlashAttnFwdSm80INS1_25CollectiveMainloopFwdSm80ILi8ELi1ELb1EN4cute5tupleIJNS5_1CILi128EEENS7_ILi112EEES8_EEELi128ENS_6half_tEfNS_4arch4Sm80ELb0ELb0ELb0ELb1ELb1ELb1ELb1ELb1EEENS1_21CollectiveEpilogueFwdINS6_IJS8_S8_S9_EEENS6_IJNS7_ILi1EEESH_SH_EEESB_SD_Li256ELb1ELb1ELb1ELb0EEENS1_36VarlenDynamicPersistentTileSchedulerILi128ELi112ELi256ELi256ELb1ELb1ELb0ELb0ELb1ELb1EEEEEEEEEvNT_6ParamsE,@function
        .size           _ZN7cutlass13device_kernelIN5flash19enable_sm80_to_sm89INS1_16FlashAttnFwdSm80INS1_25CollectiveMainloopFwdSm80ILi8ELi1ELb1EN4cute5tupleIJNS5_1CILi128EEENS7_ILi112EEES8_EEELi128ENS_6half_tEfNS_4arch4Sm80ELb0ELb0ELb0ELb1ELb1ELb1ELb1ELb1EEENS1_21CollectiveEpilogueFwdINS6_IJS8_S8_S9_EEENS6_IJNS7_ILi1EEESH_SH_EEESB_SD_Li256ELb1ELb1ELb1ELb0EEENS1_36VarlenDynamicPersistentTileSchedulerILi128ELi112ELi256ELi256ELb1ELb1ELb0ELb0ELb1ELb1EEEEEEEEEvNT_6ParamsE,(.L_x_3619 - _ZN7cutlass13device_kernelIN5flash19enable_sm80_to_sm89INS1_16FlashAttnFwdSm80INS1_25CollectiveMainloopFwdSm80ILi8ELi1ELb1EN4cute5tupleIJNS5_1CILi128EEENS7_ILi112EEES8_EEELi128ENS_6half_tEfNS_4arch4Sm80ELb0ELb0ELb0ELb1ELb1ELb1ELb1ELb1EEENS1_21CollectiveEpilogueFwdINS6_IJS8_S8_S9_EEENS6_IJNS7_ILi1EEESH_SH_EEESB_SD_Li256ELb1ELb1ELb1ELb0EEENS1_36VarlenDynamicPersistentTileSchedulerILi128ELi112ELi256ELi256ELb1ELb1ELb0ELb0ELb1ELb1EEEEEEEEEvNT_6ParamsE)
        .other          _ZN7cutlass13device_kernelIN5flash19enable_sm80_to_sm89INS1_16FlashAttnFwdSm80INS1_25CollectiveMainloopFwdSm80ILi8ELi1ELb1EN4cute5tupleIJNS5_1CILi128EEENS7_ILi112EEES8_EEELi128ENS_6half_tEfNS_4arch4Sm80ELb0ELb0ELb0ELb1ELb1ELb1ELb1ELb1EEENS1_21CollectiveEpilogueFwdINS6_IJS8_S8_S9_EEENS6_IJNS7_ILi1EEESH_SH_EEESB_SD_Li256ELb1ELb1ELb1ELb0EEENS1_36VarlenDynamicPersistentTileSchedulerILi128ELi112ELi256ELi256ELb1ELb1ELb0ELb0ELb1ELb1EEEEEEEEEvNT_6ParamsE,@"STO_CUDA_ENTRY STV_DEFAULT"
_ZN7cutlass13device_kernelIN5flash19enable_sm80_to_sm89INS1_16FlashAttnFwdSm80INS1_25CollectiveMainloopFwdSm80ILi8ELi1ELb1EN4cute5tupleIJNS5_1CILi128EEENS7_ILi112EEES8_EEELi128ENS_6half_tEfNS_4arch4Sm80ELb0ELb0ELb0ELb1ELb1ELb1ELb1ELb1EEENS1_21CollectiveEpilogueFwdINS6_IJS8_S8_S9_EEENS6_IJNS7_ILi1EEESH_SH_EEESB_SD_Li256ELb1ELb1ELb1ELb0EEENS1_36VarlenDynamicPersistentTileSchedulerILi128ELi112ELi256ELi256ELb1ELb1ELb0ELb0ELb1ELb1EEEEEEEEEvNT_6ParamsE:
        /* <DEDUP_REMOVED lines=54> */
.L_x_2113:
        /* <DEDUP_REMOVED lines=17> */
.L_x_2302:
        /* <DEDUP_REMOVED lines=16> */
.L_x_2303:
[----:B--2---:R-:W-:-:S05]  /*0570*/  IMAD R0, R0, c[0x0][0x538], RZ ;  /* 0x00014e0000007a24 */ /* 0x004fca00078e02ff */
[----:B------:R-:W-:-:S04]  /*0580*/  IADD3 R6, R0, R6, RZ ;  /* 0x0000000600067210 */ /* 0x000fc80007ffe0ff */
[----:B------:R-:W-:-:S13]  /*0590*/  ISETP.GT.AND P0, PT, R6, UR4, PT ;  /* 0x0000000406007c0c */ /* 0x000fda000bf04270 */
[----:B-1----:R-:W-:Y:S05]  /*05a0*/  @!P0 BRA `(.L_x_2113) ;  /* 0xfffffdb000008947 */ /* 0x002fea000383ffff */
.L_x_2109:
[----:B------:R-:W-:-:S05]  /*05b0*/  IADD3 R12, -R0, R6, RZ ;  /* 0x00000006000c7210 */ /* 0x000fca0007ffe1ff */
[----:B------:R-:W-:-:S05]  /*05c0*/  IMAD R0, R4, c[0x0][0x538], R12 ;  /* 0x00014e0004007a24 */ /* 0x000fca00078e020c */
[----:B------:R-:W-:Y:S01]  /*05d0*/  ISETP.GT.AND P0, PT, R0, UR4, PT ;  /* 0x0000000400007c0c */ /* 0x000fe2000bf04270 */
[----:B------:R-:W-:-:S12]  /*05e0*/  BRA.DIV ~URZ, `(.L_x_2114) ;  /* 0x000186b27f007947 */ /* 0x000fd8000b800000 */
[----:B------:R-:W-:-:S04]  /*05f0*/  VOTE.ANY R5, PT, !P0 ;  /* 0x0000000000057806 */ /* 0x000fc800040e0100 */
.L_x_2304:
[----:B------:R1:W2:Y:S01]  /*0600*/  POPC R13, R5 ;  /* 0x00000005000d7309 */ /* 0x0002a20000000000 */
[----:B------:R-:W-:Y:S05]  /*0610*/  BRA.DIV ~URZ, `(.L_x_2115) ;  /* 0x000186c27f007947 */ /* 0x000fea000b800000 */
[----:B--2---:R2:W3:Y:S01]  /*0620*/  SHFL.IDX PT, R11, R8, R13, 0x1f ;  /* 0x00001f0d080b7589 */ /* 0x0044e200000e0000 */
[----:B------:R-:W-:-:S03]  /*0630*/  MOV R6, RZ ;  /* 0x000000ff00067202 */ /* 0x000fc60000000f00 */
[----:B------:R2:W4:Y:S04]  /*0640*/  SHFL.IDX PT, R10, R7, R13, 0x1f ;  /* 0x00001f0d070a7589 */ /* 0x00052800000e0000 */
.L_x_2305:
[----:B------:R-:W-:Y:S01]  /*0650*/  ISETP.NE.AND P0, PT, R5, RZ, PT ;  /* 0x000000ff0500720c */ /* 0x000fe20003f05270 */
[----:B------:R-:W-:-:S12]  /*0660*/  BSSY B0, `(.L_x_2116) ;  /* 0x0000005000007945 */ /* 0x000fd80003800000 */
[----:B------:R-:W-:Y:S05]  /*0670*/  @!P0 BRA `(.L_x_2117) ;  /* 0x0000003000008947 */ /* 0x000fea0003800000 */
[----:B------:R-:W-:Y:S01]  /*0680*/  IADD3 R221, R13, -0x1, RZ ;  /* 0xffffffff0ddd7810 */ /* 0x000fe20007ffe0ff */
[----:B------:R-:W-:Y:S05]  /*0690*/  BRA.DIV ~URZ, `(.L_x_2118) ;  /* 0x000187227f007947 */ /* 0x000fea000b800000 */
[----:B------:R1:W2:Y:S02]  /*06a0*/  SHFL.IDX PT, R6, R4, R221, 0x1f ;  /* 0x00001fdd04067589 */ /* 0x0002a400000e0000 */
.L_x_2117:
[----:B------:R-:W-:Y:S05]  /*06b0*/  BSYNC B0 ;  /* 0x0000000000007941 */ /* 0x000fea0003800000 */
.L_x_2116:
        /* <DEDUP_REMOVED lines=69> */
.L_x_2110:
[----:B------:R-:W-:Y:S01]  /*0b10*/  MOV R0, UR4 ;  /* 0x0000000400007c02 */ /* 0x000fe20008000f00 */
[----:B------:R-:W-:Y:S04]  /*0b20*/  STL [R1+0x2c], RZ ;  /* 0x00002cff01007387 */ /* 0x000fe80000100800 */
[----:B------:R-:W-:Y:S04]  /*0b30*/  STL [R1+0x30], RZ ;  /* 0x000030ff01007387 */ /* 0x000fe80000100800 */
[----:B------:R1:W-:Y:S02]  /*0b40*/  STL [R1+0x28], R0 ;  /* 0x0000280001007387 */ /* 0x0003e40000100800 */
[----:B-1----:R-:W-:-:S05]  /*0b50*/  MOV R0, c[0x0][0x53c] ;  /* 0x00014f0000007a02 */ /* 0x002fca0000000f00 */
[----:B------:R1:W-:Y:S02]  /*0b60*/  STL [R1+0x34], R0 ;  /* 0x0000340001007387 */ /* 0x0003e40000100800 */
.L_x_2119:
        /* <DEDUP_REMOVED lines=8> */
.L_x_2108:
        /* <DEDUP_REMOVED lines=233> */
.L_x_2301:
        /* <DEDUP_REMOVED lines=48> */
.L_x_2120:
[----:B------:R-:W-:-:S04]  /*1d80*/  ISETP.NE.U32.AND P0, PT, RZ, c[0x0][0x368], PT ;  /* 0x0000da00ff007a0c */ /* 0x000fc80003f05070 */
[----:B------:R-:W-:-:S13]  /*1d90*/  ISETP.NE.AND.EX P0, PT, RZ, c[0x0][0x36c], PT, P0 ;  /* 0x0000db00ff007a0c */ /* 0x000fda0003f05300 */
[----:B------:R-:W-:Y:S05]  /*1da0*/  @!P0 BRA `(.L_x_2121) ;  /* 0x0000004000008947 */ /* 0x000fea0003800000 */
[----:B-1----:R-:W-:-:S04]  /*1db0*/  IADD3 R4, P0, R19, c[0x0][0x368], RZ ;  /* 0x0000da0013047a10 */ /* 0x002fc80007f1e0ff */
[----:B------:R-:W-:-:S05]  /*1dc0*/  IADD3.X R5, R22, c[0x0][0x36c], RZ, P0, !PT ;  /* 0x0000db0016057a10 */ /* 0x000fca00007fe4ff */
[----:B------:R1:W5:Y:S01]  /*1dd0*/  LDG.E R16, [R4.64] ;  /* 0x0000000804107981 */ /* 0x000362000c1e1900 */
[----:B------:R-:W-:Y:S05]  /*1de0*/  BRA `(.L_x_2122) ;  /* 0x0000005000007947 */ /* 0x000fea0003800000 */
.L_x_2121:
[----:B------:R-:W-:Y:S01]  /*1df0*/  MOV R16, UR6 ;  /* 0x0000000600107c02 */ /* 0x000fe20008000f00 */
[----:B------:R-:W-:Y:S05]  /*1e00*/  @!P5 BRA `(.L_x_2122) ;  /* 0x000000300000d947 */ /* 0x000fea0003800000 */
[----:B------:R2:W3:Y:S04]  /*1e10*/  LDG.E R6, [R4.64] ;  /* 0x0000000804067981 */ /* 0x0004e8000c1e1900 */
[----:B-12---:R-:W3:Y:S02]  /*1e20*/  LDG.E R4, [R4.64+0x4] ;  /* 0x0000040804047981 */ /* 0x006ee4000c1e1900 */
[----:B---3--:R-:W-:Y:S02]  /*1e30*/  IADD3 R16, -R6, R4, RZ ;  /* 0x0000000406107210 */ /* 0x008fe40007ffe1ff */
.L_x_2122:
        /* <DEDUP_REMOVED lines=61> */
.L_x_2124:
[----:B------:R-:W-:Y:S05]  /*2210*/  BSYNC B0 ;  /* 0x0000000000007941 */ /* 0x000fea0003800000 */
.L_x_2123:
        /* <DEDUP_REMOVED lines=60> */
[----:B------:R-:W-:Y:S01]  /*25e0*/  IMAD.WIDE.U32 R4, R31, c[0x0][0x240], R4 ;  /* 0x000090001f047a25 */ /* 0x000fe200078e0004 */
        /* <DEDUP_REMOVED lines=98> */
[C---:B---3--:R-:W-:Y:S01]  /*2c10*/  ISETP.GE.AND P2, PT, R76.reuse, c[0x0][0x27c], PT ;  /* 0x00009f004c007a0c */ /* 0x048fe20003f46270 */
        /* <DEDUP_REMOVED lines=92> */
.L_x_2174:
        /* <DEDUP_REMOVED lines=76> */
.L_x_2130:
[----:B------:R-:W-:Y:S05]  /*36a0*/  BSYNC B0 ;  /* 0x0000000000007941 */ /* 0x000fea0003800000 */
.L_x_2129:
        /* <DEDUP_REMOVED lines=42> */
.L_x_2132:
[----:B------:R-:W-:Y:S05]  /*3950*/  BSYNC B0 ;  /* 0x0000000000007941 */ /* 0x000fea0003800000 */
.L_x_2131:
        /* <DEDUP_REMOVED lines=42> */
.L_x_2134:
[----:B------:R-:W-:Y:S05]  /*3c00*/  BSYNC B0 ;  /* 0x0000000000007941 */ /* 0x000fea0003800000 */
.L_x_2133:
        /* <DEDUP_REMOVED lines=40> */
.L_x_2136:
[----:B------:R-:W-:Y:S05]  /*3e90*/  BSYNC B0 ;  /* 0x0000000000007941 */ /* 0x000fea0003800000 */
.L_x_2135:
        /* <DEDUP_REMOVED lines=73> */
.L_x_2140:
[----:B------:R-:W-:Y:S05]  /*4330*/  BSYNC B0 ;  /* 0x0000000000007941 */ /* 0x000fea0003800000 */
.L_x_2139:
        /* <DEDUP_REMOVED lines=57> */
.L_x_2138:
[----:B------:R-:W-:Y:S05]  /*46d0*/  BSYNC B1 ;  /* 0x0000000000017941 */ /* 0x000fea0003800000 */
.L_x_2137:
        /* <DEDUP_REMOVED lines=61> */
.L_x_2144:
[----:B------:R-:W-:Y:S05]  /*4ab0*/  BSYNC B0 ;  /* 0x0000000000007941 */ /* 0x000fea0003800000 */
.L_x_2143:
        /* <DEDUP_REMOVED lines=57> */
.L_x_2142:
[----:B------:R-:W-:Y:S05]  /*4e50*/  BSYNC B1 ;  /* 0x0000000000017941 */ /* 0x000fea0003800000 */
.L_x_2141:
        /* <DEDUP_REMOVED lines=60> */
.L_x_2148:
[----:B------:R-:W-:Y:S05]  /*5220*/  BSYNC B0 ;  /* 0x0000000000007941 */ /* 0x000fea0003800000 */
.L_x_2147:
        /* <DEDUP_REMOVED lines=57> */
.L_x_2146:
[----:B------:R-:W-:Y:S05]  /*55c0*/  BSYNC B1 ;  /* 0x0000000000017941 */ /* 0x000fea0003800000 */
.L_x_2145:
        /* <DEDUP_REMOVED lines=59> */
.L_x_2151:
[----:B------:R-:W-:Y:S05]  /*5980*/  BSYNC B0 ;  /* 0x0000000000007941 */ /* 0x000fea0003800000 */
.L_x_2150:
        /* <DEDUP_REMOVED lines=58> */
.L_x_2128:
        /* <DEDUP_REMOVED lines=243> */
.L_x_2153:
[----:B------:R-:W-:Y:S05]  /*6c60*/  BSYNC B0 ;  /* 0x0000000000007941 */ /* 0x000fea0003800000 */
.L_x_2152:
        /* <DEDUP_REMOVED lines=129> */
.L_x_2155:
[----:B------:R-:W-:Y:S05]  /*7480*/  BSYNC B0 ;  /* 0x0000000000007941 */ /* 0x000fea0003800000 */
.L_x_2154:
        /* <DEDUP_REMOVED lines=129> */
.L_x_2157:
[----:B------:R-:W-:Y:S05]  /*7ca0*/  BSYNC B0 ;  /* 0x0000000000007941 */ /* 0x000fea0003800000 */
.L_x_2156:
        /* <DEDUP_REMOVED lines=131> */
.L_x_2127:
        /* <DEDUP_REMOVED lines=19> */
.L_x_2159:
[----:B-12---:R-:W-:Y:S05]  /*8610*/  BSYNC B0 ;  /* 0x0000000000007941 */ /* 0x006fea0003800000 */
.L_x_2158:
        /* <DEDUP_REMOVED lines=15> */
.L_x_2161:
[----:B------:R-:W-:Y:S05]  /*8710*/  BSYNC B0 ;  /* 0x0000000000007941 */ /* 0x000fea0003800000 */
.L_x_2160:
        /* <DEDUP_REMOVED lines=15> */
.L_x_2163:
[----:B------:R-:W-:Y:S05]  /*8810*/  BSYNC B0 ;  /* 0x0000000000007941 */ /* 0x000fea0003800000 */
.L_x_2162:
        /* <DEDUP_REMOVED lines=14> */
.L_x_2149:
[----:B------:R-:W-:Y:S05]  /*8900*/  BSYNC B2 ;  /* 0x0000000000027941 */ /* 0x000fea0003800000 */
.L_x_2126:
        /* <DEDUP_REMOVED lines=88> */
.L_x_2165:
[----:B-12-4-:R-:W-:Y:S05]  /*8e90*/  BSYNC B0 ;  /* 0x0000000000007941 */ /* 0x016fea0003800000 */
.L_x_2164:
        /* <DEDUP_REMOVED lines=14> */
.L_x_2167:
[----:B------:R-:W-:Y:S05]  /*8f80*/  BSYNC B0 ;  /* 0x0000000000007941 */ /* 0x000fea0003800000 */
.L_x_2166:
        /* <DEDUP_REMOVED lines=14> */
.L_x_2169:
[----:B------:R-:W-:Y:S05]  /*9070*/  BSYNC B0 ;  /* 0x0000000000007941 */ /* 0x000fea0003800000 */
.L_x_2168:
        /* <DEDUP_REMOVED lines=14> */
.L_x_2171:
[----:B------:R-:W-:Y:S05]  /*9160*/  BSYNC B0 ;  /* 0x0000000000007941 */ /* 0x000fea0003800000 */
.L_x_2170:
[----:B------:R-:W-:Y:S01]  /*9170*/  ISETP.GT.AND P0, PT, R41, R115, PT ;  /* 0x000000732900720c */ /* 0x000fe20003f04270 */
[----:B------:R-:W-:Y:S03]  /*9180*/  BSSY B0, `(.L_x_2172) ;  /* 0x0000030000007945 */ /* 0x000fe60003800000 */
[----:B-12---:R-:W-:Y:S09]  /*9190*/  P2R R15, PR, RZ, 0x1 ;  /* 0x00000001ff0f7803 */ /* 0x006ff20000000000 */
[----:B------:R-:W-:-:S05]  /*91a0*/  @!P0 BRA `(.L_x_2173) ;  /* 0x000002d000008947 */ /* 0x000fca0003800000 */
[----:B----4-:R-:W-:Y:S01]  /*91b0*/  IADD3 R3, R41, -0x1, RZ ;  /* 0xffffffff29037810 */ /* 0x010fe20007ffe0ff */
[----:B------:R-:W-:Y:S01]  /*91c0*/  IMAD.MOV.U32 R4, RZ, RZ, R120 ;  /* 0x000000ffff047224 */ /* 0x000fe200078e0078 */
[C---:B------:R-:W-:Y:S01]  /*91d0*/  ISETP.GE.AND P3, PT, R219.reuse, 0x21, PT ;  /* 0x00000021db00780c */ /* 0x040fe20003f66270 */
[----:B------:R-:W-:Y:S01]  /*91e0*/  IMAD.MOV.U32 R5, RZ, RZ, R119 ;  /* 0x000000ffff057224 */ /* 0x000fe200078e0077 */
        /* <DEDUP_REMOVED lines=41> */
.L_x_2173:
[----:B------:R-:W-:Y:S05]  /*9480*/  BSYNC B0 ;  /* 0x0000000000007941 */ /* 0x000fea0003800000 */
.L_x_2172:
[----:B------:R-:W0:Y:S01]  /*9490*/  LDGDEPBAR ;  /* 0x00000000000079af */ /* 0x000e220000000000 */
[----:B------:R-:W-:Y:S02]  /*94a0*/  ISETP.NE.AND P0, PT, R15, RZ, PT ;  /* 0x000000ff0f00720c */ /* 0x000fe40003f05270 */
[----:B------:R-:W-:Y:S11]  /*94b0*/  IADD3 R41, R41, -0x1, RZ ;  /* 0xffffffff29297810 */ /* 0x000ff60007ffe0ff */
[----:B------:R-:W-:-:S05]  /*94c0*/  @P0 BRA `(.L_x_2174) ;  /* 0xffff9d1000000947 */ /* 0x000fca000383ffff */
[----:B------:R-:W-:Y:S01]  /*94d0*/  WARPSYNC 0xffffffff ;  /* 0xffffffff00007948 */ /* 0x000fe20003800000 */
[----:B------:R-:W-:Y:S06]  /*94e0*/  BAR.SYNC.DEFER_BLOCKING 0x0 ;  /* 0x0000000000007b1d */ /* 0x000fec0000010000 */
.L_x_2125:
        /* <DEDUP_REMOVED lines=32> */
.L_x_2176:
[----:B------:R-:W-:Y:S05]  /*96f0*/  BSYNC B0 ;  /* 0x0000000000007941 */ /* 0x000fea0003800000 */
.L_x_2175:
        /* <DEDUP_REMOVED lines=157> */
[----:B------:R-:W-:Y:S04]  /*a0d0*/  STL.64 [R1+0x10], R22 ;  /* 0x0000101601007387 */ /* 0x000fe80000100a00 */
[----:B------:R1:W-:Y:S01]  /*a0e0*/  STL [R1+0xc], R20 ;  /* 0x00000c1401007387 */ /* 0x0003e20000100800 */
        /* <DEDUP_REMOVED lines=43> */
[CC--:B------:R-:W-:Y:S02]  /*a3a0*/  @P1 LEA.HI.X R17, R76.reuse, R11.reuse, R77, 0x1, P3 ;  /* 0x0000000b4c111211 */ /* 0x0c0fe400018f0c4d */
        /* <DEDUP_REMOVED lines=10> */
[----:B------:R-:W1:Y:S04]  /*a450*/  SHFL.IDX PT, R3, R3, 0x3, 0x181f ;  /* 0x00781f0003037f89 */ /* 0x000e6800000e0000 */
[----:B------:R2:W3:Y:S06]  /*a460*/  SHFL.IDX PT, R6, R20, 0x3, 0x181f ;  /* 0x00781f0014067f89 */ /* 0x0004ec00000e0000 */
[----:B------:R-:W-:Y:S05]  /*a470*/  @!P0 BRA `(.L_x_2179) ;  /* 0x0000006000008947 */ /* 0x000fea0003800000 */
[-C--:B-12---:R-:W-:Y:S02]  /*a480*/  LEA R4, P1, R76, R3.reuse, 0x1 ;  /* 0x000000034c047211 */ /* 0x086fe400078208ff */
[----:B------:R-:W-:-:S02]  /*a490*/  LEA R2, P0, R212, R3, 0x1 ;  /* 0x00000003d4027211 */ /* 0x000fc400078008ff */
[-C--:B---3--:R-:W-:Y:S02]  /*a4a0*/  LEA.HI.X R5, R76, R6.reuse, R77, 0x1, P1 ;  /* 0x000000064c057211 */ /* 0x088fe400008f0c4d */
[----:B------:R-:W-:-:S03]  /*a4b0*/  LEA.HI.X R3, R212, R6, R231, 0x1, P0 ;  /* 0x00000006d4037211 */ /* 0x000fc600000f0ce7 */
[----:B------:R1:W-:Y:S04]  /*a4c0*/  LDGSTS.E.BYPASS.LTC128B.128 [R214+0xb100], [R4.64], !P6 ;  /* 0x0b10000004d67fae */ /* 0x0003e8000f101d48 */
[----:B------:R1:W-:Y:S02]  /*a4d0*/  LDGSTS.E.BYPASS.LTC128B.128 [R214+0xe900], [R2.64], !P5 ;  /* 0x0e90000002d67fae */ /* 0x0003e4000e901d48 */
.L_x_2179:
[----:B------:R-:W-:Y:S05]  /*a4e0*/  BSYNC B0 ;  /* 0x0000000000007941 */ /* 0x000fea0003800000 */
.L_x_2178:
[----:B------:R-:W-:Y:S01]  /*a4f0*/  ISETP.LT.AND P0, PT, RZ, c[0x0][0x27c], PT ;  /* 0x00009f00ff007a0c */ /* 0x000fe20003f01270 */
[----:B------:R-:W0:-:S12]  /*a500*/  LDGDEPBAR ;  /* 0x00000000000079af */ /* 0x000e180000000000 */
[----:B------:R-:W-:Y:S05]  /*a510*/  @P0 BRA `(.L_x_2180) ;  /* 0x0000002000000947 */ /* 0x000fea0003800000 */
[----:B------:R-:W-:-:S04]  /*a520*/  DEPBAR.LE SB0, 0x1 ;  /* 0x000080400000791a */ /* 0x000fc80000000000 */
[----:B------:R-:W-:Y:S05]  /*a530*/  BRA `(.L_x_2181) ;  /* 0x0000360000007947 */ /* 0x000fea0003800000 */
.L_x_2180:
        /* <DEDUP_REMOVED lines=43> */
.L_x_2184:
[----:B-12-4-:R-:W-:Y:S05]  /*a7f0*/  BSYNC B0 ;  /* 0x0000000000007941 */ /* 0x016fea0003800000 */
.L_x_2183:
        /* <DEDUP_REMOVED lines=72> */
.L_x_2188:
[----:B------:R-:W-:Y:S05]  /*ac80*/  BSYNC B0 ;  /* 0x0000000000007941 */ /* 0x000fea0003800000 */
.L_x_2187:
        /* <DEDUP_REMOVED lines=40> */
.L_x_2186:
[----:B------:R-:W-:Y:S05]  /*af10*/  BSYNC B1 ;  /* 0x0000000000017941 */ /* 0x000fea0003800000 */
.L_x_2185:
        /* <DEDUP_REMOVED lines=45> */
.L_x_2192:
[----:B------:R-:W-:Y:S05]  /*b1f0*/  BSYNC B0 ;  /* 0x0000000000007941 */ /* 0x000fea0003800000 */
.L_x_2191:
        /* <DEDUP_REMOVED lines=40> */
.L_x_2190:
[----:B------:R-:W-:Y:S05]  /*b480*/  BSYNC B1 ;  /* 0x0000000000017941 */ /* 0x000fea0003800000 */
.L_x_2189:
        /* <DEDUP_REMOVED lines=45> */
.L_x_2196:
[----:B------:R-:W-:Y:S05]  /*b760*/  BSYNC B0 ;  /* 0x0000000000007941 */ /* 0x000fea0003800000 */
.L_x_2195:
        /* <DEDUP_REMOVED lines=40> */
.L_x_2194:
[----:B------:R-:W-:Y:S05]  /*b9f0*/  BSYNC B1 ;  /* 0x0000000000017941 */ /* 0x000fea0003800000 */
.L_x_2193:
        /* <DEDUP_REMOVED lines=44> */
.L_x_2199:
[----:B------:R-:W-:Y:S05]  /*bcc0*/  BSYNC B0 ;  /* 0x0000000000007941 */ /* 0x000fea0003800000 */
.L_x_2198:
        /* <DEDUP_REMOVED lines=41> */
.L_x_2182:
        /* <DEDUP_REMOVED lines=21> */
.L_x_2201:
[----:B-123--:R-:W-:Y:S05]  /*c0b0*/  BSYNC B0 ;  /* 0x0000000000007941 */ /* 0x00efea0003800000 */
.L_x_2200:
        /* <DEDUP_REMOVED lines=124> */
.L_x_2203:
[----:B------:R-:W-:Y:S05]  /*c880*/  BSYNC B0 ;  /* 0x0000000000007941 */ /* 0x000fea0003800000 */
.L_x_2202:
        /* <DEDUP_REMOVED lines=99> */
.L_x_2205:
[----:B------:R-:W-:Y:S05]  /*cec0*/  BSYNC B0 ;  /* 0x0000000000007941 */ /* 0x000fea0003800000 */
.L_x_2204:
        /* <DEDUP_REMOVED lines=99> */
.L_x_2207:
[----:B------:R-:W-:Y:S05]  /*d500*/  BSYNC B0 ;  /* 0x0000000000007941 */ /* 0x000fea0003800000 */
.L_x_2206:
        /* <DEDUP_REMOVED lines=98> */
.L_x_2197:
[----:B------:R-:W-:Y:S05]  /*db30*/  BSYNC B2 ;  /* 0x0000000000027941 */ /* 0x000fea0003800000 */
.L_x_2181:
        /* <DEDUP_REMOVED lines=38> */
[----:B---3--:R-:W2:Y:S01]  /*dda0*/  SHFL.IDX PT, R6, R5, RZ, 0x181f ;  /* 0x00181fff05067589 */ /* 0x008ea200000e0000 */
[C---:B------:R-:W-:Y:S02]  /*ddb0*/  IADD3 R2, R200.reuse, 0x20, RZ ;  /* 0x00000020c8027810 */ /* 0x040fe40007ffe0ff */
[----:B------:R-:W-:Y:S01]  /*ddc0*/  @P1 IADD3 R2, R200, -0x20, RZ ;  /* 0xffffffe0c8021810 */ /* 0x000fe20007ffe0ff */
[----:B------:R-:W3:Y:S01]  /*ddd0*/  SHFL.IDX PT, R11, R3, RZ, 0x181f ;  /* 0x00181fff030b7589 */ /* 0x000ee200000e0000 */
[----:B------:R-:W-:-:S03]  /*dde0*/  ISETP.LT.OR P1, PT, R4, 0x1, P3 ;  /* 0x000000010400780c */ /* 0x000fc60001f21670 */
[----:B------:R-:W4:Y:S04]  /*ddf0*/  SHFL.IDX PT, R15, R5, 0x1, 0x181f ;  /* 0x00381f00050f7f89 */ /* 0x000f2800000e0000 */
[----:B------:R-:W1:Y:S04]  /*de00*/  SHFL.IDX PT, R17, R3, 0x1, 0x181f ;  /* 0x00381f0003117f89 */ /* 0x000e6800000e0000 */
[----:B------:R-:W-:Y:S04]  /*de10*/  LDSM.16.M88.4 R40, [R2] ;  /* 0x000000000228783b */ /* 0x000fe80000000200 */
[----:B------:R-:W-:Y:S01]  /*de20*/  LDSM.16.M88.4 R60, [R2+0x800] ;  /* 0x00080000023c783b */ /* 0x000fe20000000200 */
[----:B--2---:R-:W-:-:S03]  /*de30*/  IADD3 R8, P0, R6, R215, RZ ;  /* 0x000000d706087210 */ /* 0x004fc60007f1e0ff */
[----:B------:R-:W-:Y:S04]  /*de40*/  LDSM.16.M88.4 R44, [R2+0x1000] ;  /* 0x00100000022c783b */ /* 0x000fe80000000200 */
[----:B------:R-:W-:Y:S01]  /*de50*/  LDSM.16.M88.4 R92, [R2+0x1800] ;  /* 0x00180000025c783b */ /* 0x000fe20000000200 */
[C---:B---3--:R-:W-:Y:S01]  /*de60*/  IMAD.X R9, R11.reuse, 0x1, R216, P0 ;  /* 0x000000010b097824 */ /* 0x048fe200000e06d8 */
[----:B------:R-:W-:Y:S02]  /*de70*/  IADD3 R10, P0, R6, R218, RZ ;  /* 0x000000da060a7210 */ /* 0x000fe40007f1e0ff */
[----:B------:R-:W-:Y:S03]  /*de80*/  LDSM.16.M88.4 R100, [R2+0x2000] ;  /* 0x002000000264783b */ /* 0x000fe60000000200 */
[----:B------:R-:W-:Y:S01]  /*de90*/  IMAD.X R11, R11, 0x1, R217, P0 ;  /* 0x000000010b0b7824 */ /* 0x000fe200000e06d9 */
[----:B------:R-:W-:Y:S04]  /*dea0*/  LDSM.16.M88.4 R108, [R2+0x2800] ;  /* 0x00280000026c783b */ /* 0x000fe80000000200 */
[----:B------:R-:W-:Y:S04]  /*deb0*/  LDSM.16.M88.4 R124, [R2+0x3000] ;  /* 0x00300000027c783b */ /* 0x000fe80000000200 */
[----:B------:R-:W2:Y:S04]  /*dec0*/  SHFL.IDX PT, R2, R5, 0x2, 0x181f ;  /* 0x00581f0005027f89 */ /* 0x000ea800000e0000 */
[----:B------:R-:W3:Y:S04]  /*ded0*/  SHFL.IDX PT, R6, R3, 0x2, 0x181f ;  /* 0x00581f0003067f89 */ /* 0x000ee800000e0000 */
        /* <DEDUP_REMOVED lines=23> */
[----:B---3--:R-:W-:-:S12]  /*e050*/  IMAD.X R11, R6, 0x1, R216, P0 ;  /* 0x00000001060b7824 */ /* 0x008fd800000e06d8 */
[----:B------:R2:W-:Y:S01]  /*e060*/  LDGSTS.E.BYPASS.LTC128B.128 [R213+0x2100], [R10.64], !P4 ;  /* 0x021000000ad57fae */ /* 0x0005e2000e101d48 */
[----:B-1----:R-:W-:-:S05]  /*e070*/  IADD3 R8, P0, R2, R218, RZ ;  /* 0x000000da02087210 */ /* 0x002fca0007f1e0ff */
[----:B------:R-:W-:Y:S01]  /*e080*/  IMAD.X R9, R6, 0x1, R217, P0 ;  /* 0x0000000106097824 */ /* 0x000fe200000e06d9 */
[----:B------:R-:W-:-:S04]  /*e090*/  ISETP.GT.AND P0, PT, R18, 0x7f, PT ;  /* 0x0000007f1200780c */ /* 0x000fc80003f04270 */
[----:B------:R2:W-:Y:S09]  /*e0a0*/  LDGSTS.E.BYPASS.LTC128B.128 [R213+0x5900], [R8.64], !P1 ;  /* 0x0590000008d57fae */ /* 0x0005f2000c901d48 */
[----:B------:R-:W-:Y:S05]  /*e0b0*/  @P0 BRA `(.L_x_2209) ;  /* 0x000000e000000947 */ /* 0x000fea0003800000 */
[----:B------:R-:W-:Y:S05]  /*e0c0*/  BRA.DIV ~URZ, `(.L_x_2210) ;  /* 0x0000ad527f007947 */ /* 0x000fea000b800000 */
[----:B------:R1:W3:Y:S04]  /*e0d0*/  SHFL.IDX PT, R6, R3, 0x3, 0x181f ;  /* 0x00781f0003067f89 */ /* 0x0002e800000e0000 */
[----:B------:R1:W4:Y:S02]  /*e0e0*/  SHFL.IDX PT, R2, R5, 0x3, 0x181f ;  /* 0x00781f0005027f89 */ /* 0x00032400000e0000 */
.L_x_2306:
[C---:B------:R-:W-:Y:S02]  /*e0f0*/  ISETP.LT.OR P3, PT, R4.reuse, 0x61, P3 ;  /* 0x000000610400780c */ /* 0x040fe40001f61670 */
[----:B------:R-:W-:-:S02]  /*e100*/  ISETP.LT.OR P2, PT, R4, 0x61, P2 ;  /* 0x000000610400780c */ /* 0x000fc40001741670 */
[C---:B----4-:R-:W-:Y:S02]  /*e110*/  IADD3 R4, P1, R2.reuse, R215, RZ ;  /* 0x000000d702047210 */ /* 0x050fe40007f3e0ff */
[----:B------:R-:W-:-:S03]  /*e120*/  IADD3 R2, P0, R2, R218, RZ ;  /* 0x000000da02027210 */ /* 0x000fc60007f1e0ff */
[C---:B-1-3--:R-:W-:Y:S02]  /*e130*/  IMAD.X R5, R6.reuse, 0x1, R216, P1 ;  /* 0x0000000106057824 */ /* 0x04afe400008e06d8 */
[----:B------:R-:W-:-:S03]  /*e140*/  IMAD.X R3, R6, 0x1, R217, P0 ;  /* 0x0000000106037824 */ /* 0x000fc600000e06d9 */
[----:B------:R-:W-:Y:S01]  /*e150*/  @!PT LDS RZ, [RZ] ;  /* 0x00000000fffff984 */ /* 0x000fe20000000800 */
[----:B------:R-:W-:Y:S01]  /*e160*/  @!PT LDS RZ, [RZ] ;  /* 0x00000000fffff984 */ /* 0x000fe20000000800 */
[----:B------:R-:W-:Y:S01]  /*e170*/  @!PT LDS RZ, [RZ] ;  /* 0x00000000fffff984 */ /* 0x000fe20000000800 */
[----:B------:R1:W-:Y:S04]  /*e180*/  LDGSTS.E.BYPASS.LTC128B.128 [R214+0x3100], [R4.64], !P3 ;  /* 0x0310000004d67fae */ /* 0x0003e8000d901d48 */
[----:B------:R1:W-:Y:S02]  /*e190*/  LDGSTS.E.BYPASS.LTC128B.128 [R214+0x6900], [R2.64], !P2 ;  /* 0x0690000002d67fae */ /* 0x0003e4000d101d48 */
.L_x_2209:
[----:B------:R-:W-:Y:S05]  /*e1a0*/  BSYNC B0 ;  /* 0x0000000000007941 */ /* 0x000fea0003800000 */
.L_x_2208:
[C---:B--2---:R-:W-:Y:S01]  /*e1b0*/  HMMA.16816.F32 R16, R140.reuse, R36, RZ ;  /* 0x000000248c10723c */ /* 0x044fe200000018ff */
[----:B------:R-:W-:Y:S01]  /*e1c0*/  R2P PR, R82, 0x6 ;  /* 0x0000000652007804 */ /* 0x000fe20000000000 */
[----:B-1----:R-:W-:Y:S01]  /*e1d0*/  IMAD.MOV.U32 R2, RZ, RZ, 0x40 ;  /* 0x00000040ff027424 */ /* 0x002fe200078e00ff */
[----:B------:R-:W-:Y:S01]  /*e1e0*/  IADD3 R205, R200, 0x20, RZ ;  /* 0x00000020c8cd7810 */ /* 0x000fe20007ffe0ff */
[----:B------:R-:W0:Y:S01]  /*e1f0*/  LDGDEPBAR ;  /* 0x00000000000079af */ /* 0x000e220000000000 */
[----:B------:R-:W-:Y:S01]  /*e200*/  ISETP.GT.AND P0, PT, R129, R252, PT ;  /* 0x000000fc8100720c */ /* 0x000fe20003f04270 */
[----:B------:R-:W-:Y:S01]  /*e210*/  BSSY B1, `(.L_x_2211) ;  /* 0x0000104000017945 */ /* 0x000fe20003800000 */
[----:B------:R-:W-:Y:S01]  /*e220*/  SEL R2, R2, 0xffffffc0, !P2 ;  /* 0xffffffc002027807 */ /* 0x000fe20005000000 */
[----:B------:R-:W-:Y:S04]  /*e230*/  HMMA.16816.F32 R32, R140, R28, RZ ;  /* 0x0000001c8c20723c */ /* 0x000fe800000018ff */
[----:B------:R-:W-:-:S02]  /*e240*/  IMAD.IADD R3, R200, 0x1, R2 ;  /* 0x00000001c8037824 */ /* 0x000fc400078e0202 */
[----:B------:R-:W-:Y:S02]  /*e250*/  @P1 IADD3 R205, R200, -0x20, RZ ;  /* 0xffffffe0c8cd1810 */ /* 0x000fe40007ffe0ff */
[----:B------:R-:W-:Y:S02]  /*e260*/  HMMA.16816.F32 R8, R140, R38, RZ ;  /* 0x000000268c08723c */ /* 0x000fe400000018ff */
[----:B------:R-:W-:-:S06]  /*e270*/  IADD3 R83, R2, 0x3800, R205 ;  /* 0x0000380002537810 */ /* 0x000fcc0007ffe0cd */
[C---:B------:R-:W-:Y:S08]  /*e280*/  HMMA.16816.F32 R28, R140.reuse, R30, RZ ;  /* 0x0000001e8c1c723c */ /* 0x040ff000000018ff */
[C---:B------:R-:W-:Y:S08]  /*e290*/  HMMA.16816.F32 R24, R140.reuse, R20, RZ ;  /* 0x000000148c18723c */ /* 0x040ff000000018ff */
[----:B------:R-:W-:Y:S08]  /*e2a0*/  HMMA.16816.F32 R20, R140, R22, RZ ;  /* 0x000000168c14723c */ /* 0x000ff000000018ff */
[C---:B------:R-:W-:Y:S01]  /*e2b0*/  HMMA.16816.F32 R56, R144.reuse, R44, R16 ;  /* 0x0000002c9038723c */ /* 0x040fe20000001810 */
[----:B------:R-:W1:Y:S07]  /*e2c0*/  LDSM.16.M88.4 R16, [R3+0x1000] ;  /* 0x001000000310783b */ /* 0x000e6e0000000200 */
[C---:B------:R-:W-:Y:S08]  /*e2d0*/  HMMA.16816.F32 R8, R144.reuse, R46, R8 ;  /* 0x0000002e9008723c */ /* 0x040ff00000001808 */
[C---:B------:R-:W-:Y:S08]  /*e2e0*/  HMMA.16816.F32 R84, R144.reuse, R40, R32 ;  /* 0x000000289054723c */ /* 0x040ff00000001820 */
[----:B------:R-:W-:Y:S08]  /*e2f0*/  HMMA.16816.F32 R68, R144, R42, R28 ;  /* 0x0000002a9044723c */ /* 0x000ff0000000181c */
[C---:B------:R-:W-:Y:S08]  /*e300*/  HMMA.16816.F32 R44, R140.reuse, R72, RZ ;  /* 0x000000488c2c723c */ /* 0x040ff000000018ff */
[----:B------:R-:W-:Y:S01]  /*e310*/  HMMA.16816.F32 R40, R140, R74, RZ ;  /* 0x0000004a8c28723c */ /* 0x000fe200000018ff */
[----:B------:R-:W-:Y:S07]  /*e320*/  LDSM.16.M88.4 R72, [R3+0x1800] ;  /* 0x001800000348783b */ /* 0x000fee0000000200 */
[C---:B------:R-:W-:Y:S01]  /*e330*/  HMMA.16816.F32 R64, R144.reuse, R60, R24 ;  /* 0x0000003c9040723c */ /* 0x040fe20000001818 */
[----:B------:R-:W2:Y:S07]  /*e340*/  LDSM.16.M88.4 R24, [R3] ;  /* 0x000000000318783b */ /* 0x000eae0000000200 */
[----:B------:R-:W-:Y:S01]  /*e350*/  HMMA.16816.F32 R60, R144, R62, R20 ;  /* 0x0000003e903c723c */ /* 0x000fe20000001814 */
[----:B------:R-:W3:Y:S07]  /*e360*/  LDSM.16.M88.4 R20, [R3+0x800] ;  /* 0x000800000314783b */ /* 0x000eee0000000200 */
[C---:B------:R-:W-:Y:S08]  /*e370*/  HMMA.16816.F32 R52, R140.reuse, R48, RZ ;  /* 0x000000308c34723c */ /* 0x040ff000000018ff */
[C---:B------:R-:W-:Y:S08]  /*e380*/  HMMA.16816.F32 R36, R140.reuse, R88, RZ ;  /* 0x000000588c24723c */ /* 0x040ff000000018ff */
[C---:B------:R-:W-:Y:S08]  /*e390*/  HMMA.16816.F32 R48, R140.reuse, R50, RZ ;  /* 0x000000328c30723c */ /* 0x040ff000000018ff */
[----:B------:R-:W-:Y:S08]  /*e3a0*/  HMMA.16816.F32 R32, R140, R90, RZ ;  /* 0x0000005a8c20723c */ /* 0x000ff000000018ff */
[C---:B------:R-:W-:Y:S01]  /*e3b0*/  HMMA.16816.F32 R116, R144.reuse, R100, R44 ;  /* 0x000000649074723c */ /* 0x040fe2000000182c */
[----:B------:R-:W4:Y:S07]  /*e3c0*/  LDSM.16.M88.4 R44, [R3+0x2000] ;  /* 0x00200000032c783b */ /* 0x000f2e0000000200 */
[----:B------:R-:W-:Y:S08]  /*e3d0*/  HMMA.16816.F32 R100, R144, R102, R40 ;  /* 0x000000669064723c */ /* 0x000ff00000001828 */
[----:B-1----:R-:W-:Y:S08]  /*e3e0*/  HMMA.16816.F32 R40, R176, R18, R8 ;  /* 0x00000012b028723c */ /* 0x002ff00000001808 */
[C---:B------:R-:W-:Y:S08]  /*e3f0*/  HMMA.16816.F32 R8, R140.reuse, R122, RZ ;  /* 0x0000007a8c08723c */ /* 0x040ff000000018ff */
[----:B------:R-:W-:Y:S08]  /*e400*/  HMMA.16816.F32 R28, R140, R120, RZ ;  /* 0x000000788c1c723c */ /* 0x000ff000000018ff */
[C---:B------:R-:W-:Y:S08]  /*e410*/  HMMA.16816.F32 R52, R144.reuse, R92, R52 ;  /* 0x0000005c9034723c */ /* 0x040ff00000001834 */
[C---:B------:R-:W-:Y:S01]  /*e420*/  HMMA.16816.F32 R112, R144.reuse, R108, R36 ;  /* 0x0000006c9070723c */ /* 0x040fe20000001824 */
[----:B------:R-:W1:Y:S07]  /*e430*/  LDSM.16.M88.4 R36, [R3+0x2800] ;  /* 0x002800000324783b */ /* 0x000e6e0000000200 */
[C---:B------:R-:W-:Y:S08]  /*e440*/  HMMA.16816.F32 R48, R144.reuse, R94, R48 ;  /* 0x0000005e9030723c */ /* 0x040ff00000001830 */
[----:B------:R-:W-:Y:S01]  /*e450*/  HMMA.16816.F32 R108, R144, R110, R32 ;  /* 0x0000006e906c723c */ /* 0x000fe20000001820 */
[----:B------:R-:W1:Y:S07]  /*e460*/  LDSM.16.M88.4 R32, [R3+0x3000] ;  /* 0x003000000320783b */ /* 0x000e6e0000000200 */
[C---:B--2---:R-:W-:Y:S08]  /*e470*/  HMMA.16816.F32 R92, R176.reuse, R26, R68 ;  /* 0x0000001ab05c723c */ /* 0x044ff00000001844 */
[C---:B---3--:R-:W-:Y:S08]  /*e480*/  HMMA.16816.F32 R88, R176.reuse, R20, R64 ;  /* 0x00000014b058723c */ /* 0x048ff00000001840 */
[C---:B------:R-:W-:Y:S08]  /*e490*/  HMMA.16816.F32 R68, R176.reuse, R22, R60 ;  /* 0x00000016b044723c */ /* 0x040ff0000000183c */
[----:B------:R-:W-:Y:S01]  /*e4a0*/  HMMA.16816.F32 R56, R176, R16, R56 ;  /* 0x00000010b038723c */ /* 0x000fe20000001838 */
[----:B------:R-:W2:Y:S07]  /*e4b0*/  LDSM.16.M88.4 R16, [R83+-0x2800] ;  /* 0xffd800005310783b */ /* 0x000eae0000000200 */
[C---:B------:R-:W-:Y:S01]  /*e4c0*/  HMMA.16816.F32 R20, R144.reuse, R126, R8 ;  /* 0x0000007e9014723c */ /* 0x040fe20000001808 */
[----:B------:R-:W3:Y:S07]  /*e4d0*/  LDSM.16.M88.4 R8, [R83+-0x2000] ;  /* 0xffe000005308783b */ /* 0x000eee0000000200 */
[----:B------:R-:W-:Y:S01]  /*e4e0*/  HMMA.16816.F32 R104, R144, R124, R28 ;  /* 0x0000007c9068723c */ /* 0x000fe2000000181c */
[----:B------:R-:W2:Y:S07]  /*e4f0*/  LDSM.16.M88.4 R28, [R83+-0x3800] ;  /* 0xffc80000531c783b */ /* 0x000eae0000000200 */
[C---:B------:R-:W-:Y:S01]  /*e500*/  HMMA.16816.F32 R96, R176.reuse, R24, R84 ;  /* 0x00000018b060723c */ /* 0x040fe20000001854 */
[----:B------:R-:W2:Y:S04]  /*e510*/  LDSM.16.M88.4 R24, [R83+-0x3000] ;  /* 0xffd000005318783b */ /* 0x000ea80000000200 */
[----:B------:R-:W2:Y:S03]  /*e520*/  LDSM.16.M88.4 R84, [R83+-0x1800] ;  /* 0xffe800005354783b */ /* 0x000ea60000000200 */
[C---:B------:R-:W-:Y:S08]  /*e530*/  HMMA.16816.F32 R52, R176.reuse, R72, R52 ;  /* 0x00000048b034723c */ /* 0x040ff00000001834 */
[C---:B------:R-:W-:Y:S08]  /*e540*/  HMMA.16816.F32 R64, R176.reuse, R74, R48 ;  /* 0x0000004ab040723c */ /* 0x040ff00000001830 */
[C---:B----4-:R-:W-:Y:S08]  /*e550*/  HMMA.16816.F32 R60, R176.reuse, R44, R116 ;  /* 0x0000002cb03c723c */ /* 0x050ff00000001874 */
[C---:B-1----:R-:W-:Y:S08]  /*e560*/  HMMA.16816.F32 R116, R176.reuse, R36, R112 ;  /* 0x00000024b074723c */ /* 0x042ff00000001870 */
[C---:B------:R-:W-:Y:S01]  /*e570*/  HMMA.16816.F32 R112, R176.reuse, R38, R108 ;  /* 0x00000026b070723c */ /* 0x040fe2000000186c */
[----:B------:R-:W-:Y:S07]  /*e580*/  LDSM.16.M88.4 R36, [R83+-0x1000] ;  /* 0xfff000005324783b */ /* 0x000fee0000000200 */
[C---:B------:R-:W-:Y:S08]  /*e590*/  HMMA.16816.F32 R108, R176.reuse, R32, R104 ;  /* 0x00000020b06c723c */ /* 0x040ff00000001868 */
[----:B------:R-:W-:Y:S01]  /*e5a0*/  HMMA.16816.F32 R104, R176, R34, R20 ;  /* 0x00000022b068723c */ /* 0x000fe20000001814 */
[----:B------:R-:W1:Y:S04]  /*e5b0*/  LDSM.16.M88.4 R20, [R200+0x4800] ;  /* 0x00480000c814783b */ /* 0x000e680000000200 */
[----:B------:R-:W-:Y:S03]  /*e5c0*/  LDSM.16.M88.4 R32, [R83+-0x800] ;  /* 0xfff800005320783b */ /* 0x000fe60000000200 */
[C---:B--2---:R-:W-:Y:S08]  /*e5d0*/  HMMA.16816.F32 R56, R180.reuse, R16, R56 ;  /* 0x00000010b438723c */ /* 0x044ff00000001838 */
[C---:B------:R-:W-:Y:S01]  /*e5e0*/  HMMA.16816.F32 R48, R180.reuse, R18, R40 ;  /* 0x00000012b430723c */ /* 0x040fe20000001828 */
[----:B------:R-:W2:Y:S07]  /*e5f0*/  LDSM.16.M88.4 R16, [R200+0x5000] ;  /* 0x00500000c810783b */ /* 0x000eae0000000200 */
[C---:B---3--:R-:W-:Y:S01]  /*e600*/  HMMA.16816.F32 R40, R180.reuse, R8, R52 ;  /* 0x00000008b428723c */ /* 0x048fe20000001834 */
[----:B------:R-:W3:Y:S07]  /*e610*/  LDSM.16.M88.4 R52, [R200+0x5800] ;  /* 0x00580000c834783b */ /* 0x000eee0000000200 */
[C---:B------:R-:W-:Y:S08]  /*e620*/  HMMA.16816.F32 R96, R180.reuse, R28, R96 ;  /* 0x0000001cb460723c */ /* 0x040ff00000001860 */
[C---:B------:R-:W-:Y:S01]  /*e630*/  HMMA.16816.F32 R92, R180.reuse, R30, R92 ;  /* 0x0000001eb45c723c */ /* 0x040fe2000000185c */
[----:B------:R-:W4:Y:S07]  /*e640*/  LDSM.16.M88.4 R28, [R200+0x3800] ;  /* 0x00380000c81c783b */ /* 0x000f2e0000000200 */
[C---:B------:R-:W-:Y:S08]  /*e650*/  HMMA.16816.F32 R72, R180.reuse, R24, R88 ;  /* 0x00000018b448723c */ /* 0x040ff00000001858 */
[----:B------:R-:W-:Y:S01]  /*e660*/  HMMA.16816.F32 R68, R180, R26, R68 ;  /* 0x0000001ab444723c */ /* 0x000fe20000001844 */
[----:B------:R-:W2:Y:S07]  /*e670*/  LDSM.16.M88.4 R24, [R200+0x4000] ;  /* 0x00400000c818783b */ /* 0x000eae0000000200 */
[----:B------:R-:W-:Y:S08]  /*e680*/  HMMA.16816.F32 R100, R176, R46, R100 ;  /* 0x0000002eb064723c */ /* 0x000ff00000001864 */
[C---:B------:R-:W-:Y:S08]  /*e690*/  HMMA.16816.F32 R8, R180.reuse, R10, R64 ;  /* 0x0000000ab408723c */ /* 0x040ff00000001840 */
[----:B------:R-:W-:Y:S08]  /*e6a0*/  HMMA.16816.F32 R44, R180, R84, R60 ;  /* 0x00000054b42c723c */ /* 0x000ff0000000183c */
[C---:B-1----:R-:W-:Y:S08]  /*e6b0*/  HMMA.16816.F32 R64, R184.reuse, R20, R56 ;  /* 0x00000014b840723c */ /* 0x042ff00000001838 */
[C---:B------:R-:W-:Y:S01]  /*e6c0*/  HMMA.16816.F32 R60, R184.reuse, R22, R48 ;  /* 0x00000016b83c723c */ /* 0x040fe20000001830 */
[----:B------:R-:W1:Y:S07]  /*e6d0*/  LDSM.16.M88.4 R48, [R200+0x6000] ;  /* 0x00600000c830783b */ /* 0x000e6e0000000200 */
[C---:B--2---:R-:W-:Y:S01]  /*e6e0*/  HMMA.16816.F32 R56, R184.reuse, R16, R40 ;  /* 0x00000010b838723c */ /* 0x044fe20000001828 */
[----:B------:R-:W-:Y:S07]  /*e6f0*/  LDSM.16.M88.4 R40, [R205+0x3800] ;  /* 0x00380000cd28783b */ /* 0x000fee0000000200 */
[----:B------:R-:W-:Y:S08]  /*e700*/  HMMA.16816.F32 R20, R184, R18, R8 ;  /* 0x00000012b814723c */ /* 0x000ff00000001808 */
[----:B------:R-:W-:Y:S08]  /*e710*/  HMMA.16816.F32 R84, R180, R86, R100 ;  /* 0x00000056b454723c */ /* 0x000ff00000001864 */
[----:B---3--:R-:W-:Y:S01]  /*e720*/  HMMA.16816.F32 R16, R184, R52, R44 ;  /* 0x00000034b810723c */ /* 0x008fe2000000182c */
[----:B------:R-:W2:Y:S07]  /*e730*/  LDSM.16.M88.4 R44, [R200+0x6800] ;  /* 0x00680000c82c783b */ /* 0x000eae0000000200 */
[C---:B------:R-:W-:Y:S08]  /*e740*/  HMMA.16816.F32 R116, R180.reuse, R36, R116 ;  /* 0x00000024b474723c */ /* 0x040ff00000001874 */
[C---:B------:R-:W-:Y:S01]  /*e750*/  HMMA.16816.F32 R112, R180.reuse, R38, R112 ;  /* 0x00000026b470723c */ /* 0x040fe20000001870 */
[----:B------:R-:W3:Y:S07]  /*e760*/  LDSM.16.M88.4 R36, [R205+0x4000] ;  /* 0x00400000cd24783b */ /* 0x000eee0000000200 */
[C---:B------:R-:W-:Y:S08]  /*e770*/  HMMA.16816.F32 R108, R180.reuse, R32, R108 ;  /* 0x00000020b46c723c */ /* 0x040ff0000000186c */
[----:B------:R-:W-:Y:S01]  /*e780*/  HMMA.16816.F32 R104, R180, R34, R104 ;  /* 0x00000022b468723c */ /* 0x000fe20000001868 */
[----:B------:R-:W1:Y:S07]  /*e790*/  LDSM.16.M88.4 R32, [R205+0x4800] ;  /* 0x00480000cd20783b */ /* 0x000e6e0000000200 */
[C---:B----4-:R-:W-:Y:S08]  /*e7a0*/  HMMA.16816.F32 R96, R184.reuse, R28, R96 ;  /* 0x0000001cb860723c */ /* 0x050ff00000001860 */
[C---:B------:R-:W-:Y:S01]  /*e7b0*/  HMMA.16816.F32 R88, R184.reuse, R30, R92 ;  /* 0x0000001eb858723c */ /* 0x040fe2000000185c */
[----:B------:R-:W4:Y:S07]  /*e7c0*/  LDSM.16.M88.4 R28, [R205+0x5000] ;  /* 0x00500000cd1c783b */ /* 0x000f2e0000000200 */
[C---:B------:R-:W-:Y:S08]  /*e7d0*/  HMMA.16816.F32 R72, R184.reuse, R24, R72 ;  /* 0x00000018b848723c */ /* 0x040ff00000001848 */
[C---:B------:R-:W-:Y:S01]  /*e7e0*/  HMMA.16816.F32 R68, R184.reuse, R26, R68 ;  /* 0x0000001ab844723c */ /* 0x040fe20000001844 */
[----:B------:R-:W3:Y:S07]  /*e7f0*/  LDSM.16.M88.4 R24, [R205+0x5800] ;  /* 0x00580000cd18783b */ /* 0x000eee0000000200 */
[C---:B------:R-:W-:Y:S01]  /*e800*/  HMMA.16816.F32 R8, R184.reuse, R54, R84 ;  /* 0x00000036b808723c */ /* 0x040fe20000001854 */
[----:B------:R-:W3:Y:S07]  /*e810*/  LDSM.16.M88.4 R84, [R205+0x6000] ;  /* 0x00600000cd54783b */ /* 0x000eee0000000200 */
[C---:B-1----:R-:W-:Y:S08]  /*e820*/  HMMA.16816.F32 R52, R184.reuse, R48, R116 ;  /* 0x00000030b834723c */ /* 0x042ff00000001874 */
[C---:B------:R-:W-:Y:S08]  /*e830*/  HMMA.16816.F32 R92, R184.reuse, R50, R112 ;  /* 0x00000032b85c723c */ /* 0x040ff00000001870 */
[----:B--2---:R-:W-:Y:S08]  /*e840*/  HMMA.16816.F32 R116, R184, R44, R108 ;  /* 0x0000002cb874723c */ /* 0x004ff0000000186c */
[C---:B------:R-:W-:Y:S01]  /*e850*/  HMMA.16816.F32 R112, R188.reuse, R40, R96 ;  /* 0x00000028bc70723c */ /* 0x040fe20000001860 */
[----:B------:R-:W-:Y:S07]  /*e860*/  LDSM.16.M88.4 R96, [R3+0x6800] ;  /* 0x006800000360783b */ /* 0x000fee0000000200 */
[C---:B------:R-:W-:Y:S01]  /*e870*/  HMMA.16816.F32 R108, R188.reuse, R42, R88 ;  /* 0x0000002abc6c723c */ /* 0x040fe20000001858 */
        /* <DEDUP_REMOVED lines=9> */
[----:B------:R-:W4:Y:S04]  /*e910*/  LDSM.16.M88.4 R28, [R3+0x4800] ;  /* 0x00480000031c783b */ /* 0x000f280000000200 */
[----:B------:R-:W-:Y:S03]  /*e920*/  LDSM.16.M88.4 R20, [R3+0x5800] ;  /* 0x005800000314783b */ /* 0x000fe60000000200 */
[C---:B------:R-:W-:Y:S08]  /*e930*/  HMMA.16816.F32 R48, R188.reuse, R24, R16 ;  /* 0x00000018bc30723c */ /* 0x040ff00000001810 */
[----:B------:R-:W-:Y:S01]  /*e940*/  HMMA.16816.F32 R16, R188, R26, R8 ;  /* 0x0000001abc10723c */ /* 0x000fe20000001808 */
[----:B------:R-:W3:Y:S07]  /*e950*/  LDSM.16.M88.4 R24, [R3+0x5000] ;  /* 0x005000000318783b */ /* 0x000eee0000000200 */
[----:B------:R-:W-:Y:S01]  /*e960*/  HMMA.16816.F32 R104, R184, R46, R104 ;  /* 0x0000002eb868723c */ /* 0x000fe20000001868 */
[----:B------:R-:W3:Y:S07]  /*e970*/  LDSM.16.M88.4 R44, [R3+0x6000] ;  /* 0x00600000032c783b */ /* 0x000eee0000000200 */
[C---:B------:R-:W-:Y:S08]  /*e980*/  HMMA.16816.F32 R8, R188.reuse, R84, R52 ;  /* 0x00000054bc08723c */ /* 0x040ff00000001834 */
[C---:B------:R-:W-:Y:S08]  /*e990*/  HMMA.16816.F32 R52, R188.reuse, R86, R92 ;  /* 0x00000056bc34723c */ /* 0x040ff0000000185c */
[----:B-1----:R-:W-:Y:S08]  /*e9a0*/  HMMA.16816.F32 R64, R188, R40, R116 ;  /* 0x00000028bc40723c */ /* 0x002ff00000001874 */
[C---:B--2---:R-:W-:Y:S08]  /*e9b0*/  HMMA.16816.F32 R116, R192.reuse, R36, R112 ;  /* 0x00000024c074723c */ /* 0x044ff00000001870 */
[----:B------:R-:W-:Y:S01]  /*e9c0*/  HMMA.16816.F32 R112, R192, R38, R108 ;  /* 0x00000026c070723c */ /* 0x000fe2000000186c */
[----:B------:R-:W-:Y:S07]  /*e9d0*/  LDSM.16.M88.4 R36, [R83+0x2000] ;  /* 0x002000005324783b */ /* 0x000fee0000000200 */
[----:B------:R-:W-:Y:S01]  /*e9e0*/  HMMA.16816.F32 R104, R188, R42, R104 ;  /* 0x0000002abc68723c */ /* 0x000fe20000001868 */
[----:B------:R-:W1:Y:S07]  /*e9f0*/  LDSM.16.M88.4 R40, [R83+0x1800] ;  /* 0x001800005328783b */ /* 0x000e6e0000000200 */
[C---:B---3--:R-:W-:Y:S08]  /*ea00*/  HMMA.16816.F32 R108, R192.reuse, R32, R100 ;  /* 0x00000020c06c723c */ /* 0x048ff00000001864 */
[C---:B------:R-:W-:Y:S01]  /*ea10*/  HMMA.16816.F32 R100, R192.reuse, R34, R88 ;  /* 0x00000022c064723c */ /* 0x040fe20000001858 */
[----:B------:R-:W-:Y:S07]  /*ea20*/  LDSM.16.M88.4 R32, [R83+0x2800] ;  /* 0x002800005320783b */ /* 0x000fee0000000200 */
[C---:B----4-:R-:W-:Y:S08]  /*ea30*/  HMMA.16816.F32 R88, R192.reuse, R30, R68 ;  /* 0x0000001ec058723c */ /* 0x050ff00000001844 */
[C---:B------:R-:W-:Y:S08]  /*ea40*/  HMMA.16816.F32 R68, R192.reuse, R26, R56 ;  /* 0x0000001ac044723c */ /* 0x040ff00000001838 */
[C---:B------:R-:W-:Y:S08]  /*ea50*/  HMMA.16816.F32 R56, R192.reuse, R20, R48 ;  /* 0x00000014c038723c */ /* 0x040ff00000001830 */
[C---:B------:R-:W-:Y:S01]  /*ea60*/  HMMA.16816.F32 R84, R192.reuse, R24, R60 ;  /* 0x00000018c054723c */ /* 0x040fe2000000183c */
[----:B------:R-:W-:Y:S07]  /*ea70*/  LDSM.16.M88.4 R60, [R83+0x800] ;  /* 0x00080000533c783b */ /* 0x000fee0000000200 */
[C---:B------:R-:W-:Y:S08]  /*ea80*/  HMMA.16816.F32 R48, R192.reuse, R22, R16 ;  /* 0x00000016c030723c */ /* 0x040ff00000001810 */
[C---:B------:R-:W-:Y:S01]  /*ea90*/  HMMA.16816.F32 R92, R192.reuse, R28, R72 ;  /* 0x0000001cc05c723c */ /* 0x040fe20000001848 */
[----:B------:R-:W-:Y:S04]  /*eaa0*/  LDSM.16.M88.4 R28, [R83+0x3000] ;  /* 0x00300000531c783b */ /* 0x000fe80000000200 */
[----:B------:R-:W-:Y:S03]  /*eab0*/  LDSM.16.M88.4 R72, [R83] ;  /* 0x000000005348783b */ /* 0x000fe60000000200 */
[C---:B------:R-:W-:Y:S08]  /*eac0*/  HMMA.16816.F32 R24, R192.reuse, R44, R8 ;  /* 0x0000002cc018723c */ /* 0x040ff00000001808 */
[----:B------:R-:W-:Y:S01]  /*ead0*/  HMMA.16816.F32 R20, R192, R46, R52 ;  /* 0x0000002ec014723c */ /* 0x000fe20000001834 */
[----:B------:R-:W2:Y:S01]  /*eae0*/  LDSM.16.M88.4 R44, [R83+0x1000] ;  /* 0x00100000532c783b */ /* 0x000ea20000000200 */
[----:B------:R-:W-:-:S06]  /*eaf0*/  DEPBAR.LE SB0, 0x0 ;  /* 0x000080000000791a */ /* 0x000fcc0000000000 */
[C---:B------:R-:W-:Y:S08]  /*eb00*/  HMMA.16816.F32 R16, R192.reuse, R96, R64 ;  /* 0x00000060c010723c */ /* 0x040ff00000001840 */
[----:B------:R-:W-:Y:S08]  /*eb10*/  HMMA.16816.F32 R8, R192, R98, R104 ;  /* 0x00000062c008723c */ /* 0x000ff00000001868 */
[C---:B-1----:R-:W-:Y:S08]  /*eb20*/  HMMA.16816.F32 R84, R196.reuse, R40, R84 ;  /* 0x00000028c454723c */ /* 0x042ff00000001854 */
        /* <DEDUP_REMOVED lines=16> */
[----:B------:R-:W2:Y:S04]  /*ec30*/  LDL R4, [R1+0x24] ;  /* 0x0000240001047983 */ /* 0x000ea80000100800 */
[----:B------:R-:W3:Y:S04]  /*ec40*/  LDL.64 R134, [R1+0x18] ;  /* 0x0000180001867983 */ /* 0x000ee80000100a00 */
[----:B------:R-:W4:Y:S01]  /*ec50*/  LDL R6, [R1+0x20] ;  /* 0x0000200001067983 */ /* 0x000f220000100800 */
[----:B------:R-:W-:-:S03]  /*ec60*/  IMAD.MOV.U32 R2, RZ, RZ, c[0x0][0x2b8] ;  /* 0x0000ae00ff027624 */ /* 0x000fc600078e00ff */
[----:B------:R-:W3:Y:S02]  /*ec70*/  LDL.64 R132, [R1+0x10] ;  /* 0x0000100001847983 */ /* 0x000ee40000100a00 */
[----:B------:R-:W-:Y:S02]  /*ec80*/  ISETP.NE.AND P1, PT, R2, 0x1, PT ;  /* 0x000000010200780c */ /* 0x000fe40003f25270 */
[C---:B------:R-:W-:Y:S01]  /*ec90*/  ISETP.GT.AND P0, PT, R0.reuse, 0x6f, PT ;  /* 0x0000006f0000780c */ /* 0x040fe20003f04270 */
[----:B------:R-:W-:Y:S01]  /*eca0*/  IMAD.MOV.U32 R220, RZ, RZ, RZ ;  /* 0x000000ffffdc7224 */ /* 0x000fe200078e00ff */
        /* <DEDUP_REMOVED lines=28> */
.L_x_2307:
[----:B------:R-:W-:Y:S05]  /*ee70*/  BRA.DIV ~URZ, `(.L_x_2214) ;  /* 0x0000a0e27f007947 */ /* 0x000fea000b800000 */
[----:B------:R3:W4:Y:S02]  /*ee80*/  SHFL.IDX PT, R2, R5, RZ, 0x181f ;  /* 0x00181fff05027589 */ /* 0x00072400000e0000 */
.L_x_2308:
[----:B------:R-:W-:Y:S01]  /*ee90*/  ISETP.GE.AND P0, PT, R219, 0x1, PT ;  /* 0x00000001db00780c */ /* 0x000fe20003f06270 */
[----:B------:R-:W-:-:S12]  /*eea0*/  BSSY B0, `(.L_x_2215) ;  /* 0x000000b000007945 */ /* 0x000fd80003800000 */
[----:B------:R-:W-:Y:S05]  /*eeb0*/  @!P0 BRA `(.L_x_2216) ;  /* 0x0000009000008947 */ /* 0x000fea0003800000 */
        /* <DEDUP_REMOVED lines=9> */
.L_x_2216:
[----:B------:R-:W-:Y:S05]  /*ef50*/  BSYNC B0 ;  /* 0x0000000000007941 */ /* 0x000fea0003800000 */
.L_x_2215:
[----:B------:R-:W-:Y:S05]  /*ef60*/  BRA.DIV ~URZ, `(.L_x_2217) ;  /* 0x0000a0627f007947 */ /* 0x000fea000b800000 */
[----:B--2---:R2:W1:Y:S04]  /*ef70*/  SHFL.IDX PT, R6, R4, 0x1, 0x181f ;  /* 0x00381f0004067f89 */ /* 0x00446800000e0000 */
[----:B----4-:R2:W4:Y:S02]  /*ef80*/  SHFL.IDX PT, R2, R5, 0x1, 0x181f ;  /* 0x00381f0005027f89 */ /* 0x01052400000e0000 */
.L_x_2309:
[----:B------:R-:W-:Y:S01]  /*ef90*/  ISETP.GE.AND P0, PT, R219, 0x21, PT ;  /* 0x00000021db00780c */ /* 0x000fe20003f06270 */
[----:B------:R-:W-:-:S12]  /*efa0*/  BSSY B0, `(.L_x_2218) ;  /* 0x000000b000007945 */ /* 0x000fd80003800000 */
[----:B------:R-:W-:Y:S05]  /*efb0*/  @!P0 BRA `(.L_x_2219) ;  /* 0x0000009000008947 */ /* 0x000fea0003800000 */
        /* <DEDUP_REMOVED lines=9> */
.L_x_2219:
[----:B------:R-:W-:Y:S05]  /*f050*/  BSYNC B0 ;  /* 0x0000000000007941 */ /* 0x000fea0003800000 */
.L_x_2218:
[----:B------:R-:W-:Y:S05]  /*f060*/  BRA.DIV ~URZ, `(.L_x_2220) ;  /* 0x0000a0327f007947 */ /* 0x000fea000b800000 */
[----:B-1----:R1:W2:Y:S02]  /*f070*/  SHFL.IDX PT, R6, R4, 0x2, 0x181f ;  /* 0x00581f0004067f89 */ /* 0x0022a400000e0000 */
.L_x_2310:
[----:B------:R-:W-:Y:S05]  /*f080*/  BRA.DIV ~URZ, `(.L_x_2221) ;  /* 0x0000a0827f007947 */ /* 0x000fea000b800000 */
[----:B----4-:R4:W1:Y:S02]  /*f090*/  SHFL.IDX PT, R2, R5, 0x2, 0x181f ;  /* 0x00581f0005027f89 */ /* 0x01086400000e0000 */
.L_x_2311:
[----:B------:R-:W-:Y:S01]  /*f0a0*/  ISETP.GE.AND P0, PT, R219, 0x41, PT ;  /* 0x00000041db00780c */ /* 0x000fe20003f06270 */
[----:B------:R-:W-:-:S12]  /*f0b0*/  BSSY B0, `(.L_x_2222) ;  /* 0x000000b000007945 */ /* 0x000fd80003800000 */
[----:B------:R-:W-:Y:S05]  /*f0c0*/  @!P0 BRA `(.L_x_2223) ;  /* 0x0000009000008947 */ /* 0x000fea0003800000 */
        /* <DEDUP_REMOVED lines=9> */
.L_x_2223:
[----:B------:R-:W-:Y:S05]  /*f160*/  BSYNC B0 ;  /* 0x0000000000007941 */ /* 0x000fea0003800000 */
.L_x_2222:
[----:B------:R-:W-:Y:S05]  /*f170*/  BRA.DIV ~URZ, `(.L_x_2224) ;  /* 0x0000a0027f007947 */ /* 0x000fea000b800000 */
[----:B--2---:R2:W3:Y:S04]  /*f180*/  SHFL.IDX PT, R6, R4, 0x3, 0x181f ;  /* 0x00781f0004067f89 */ /* 0x0044e800000e0000 */
[----:B-1----:R2:W1:Y:S02]  /*f190*/  SHFL.IDX PT, R2, R5, 0x3, 0x181f ;  /* 0x00781f0005027f89 */ /* 0x00246400000e0000 */
.L_x_2312:
[----:B------:R-:W-:-:S13]  /*f1a0*/  ISETP.GE.AND P0, PT, R219, 0x61, PT ;  /* 0x00000061db00780c */ /* 0x000fda0003f06270 */
[----:B------:R-:W-:Y:S05]  /*f1b0*/  @!P0 BRA `(.L_x_2212) ;  /* 0x0000009000008947 */ /* 0x000fea0003800000 */
        /* <DEDUP_REMOVED lines=9> */
.L_x_2212:
[----:B------:R-:W-:Y:S05]  /*f250*/  BSYNC B1 ;  /* 0x0000000000017941 */ /* 0x000fea0003800000 */
.L_x_2211:
[----:B-12---:R-:W2:Y:S04]  /*f260*/  LDL R2, [R1+0x8c] ;  /* 0x00008c0001027983 */ /* 0x006ea80000100800 */
        /* <DEDUP_REMOVED lines=75> */
[C---:B------:R-:W-:Y:S02]  /*f720*/  ISETP.GT.AND P1, PT, R2.reuse, 0x40, PT ;  /* 0x000000400200780c */ /* 0x040fe40003f24270 */
        /* <DEDUP_REMOVED lines=9> */
[----:B------:R-:W-:-:S02]  /*f7c0*/  FSEL R59, R57, -INF , P0 ;  /* 0xff800000393b7808 */ /* 0x000fc40000000000 */
[----:B------:R-:W-:Y:S02]  /*f7d0*/  ISETP.GT.AND P1, PT, R2, 0x48, PT ;  /* 0x000000480200780c */ /* 0x000fe40003f24270 */
[----:B------:R-:W-:Y:S02]  /*f7e0*/  FMNMX.FTZ R3, R60, R3, !PT ;  /* 0x000000033c037209 */ /* 0x000fe40007810000 */
        /* <DEDUP_REMOVED lines=17> */
[----:B------:R-:W-:Y:S02]  /*f900*/  FSEL R54, R37, -INF , P0 ;  /* 0xff80000025367808 */ /* 0x000fe40000000000 */
[C---:B------:R-:W-:Y:S02]  /*f910*/  ISETP.GT.AND P5, PT, R2.reuse, 0x58, PT ;  /* 0x000000580200780c */ /* 0x040fe40003fa4270 */
[C---:B------:R-:W-:Y:S02]  /*f920*/  ISETP.GT.AND P4, PT, R2.reuse, 0x59, PT ;  /* 0x000000590200780c */ /* 0x040fe40003f84270 */
[C---:B------:R-:W-:Y:S02]  /*f930*/  ISETP.GT.AND P3, PT, R2.reuse, 0x60, PT ;  /* 0x000000600200780c */ /* 0x040fe40003f64270 */
[----:B------:R-:W-:-:S02]  /*f940*/  ISETP.GT.AND P2, PT, R2, 0x61, PT ;  /* 0x000000610200780c */ /* 0x000fc40003f44270 */
[C---:B------:R-:W-:Y:S02]  /*f950*/  ISETP.GT.AND P1, PT, R2.reuse, 0x68, PT ;  /* 0x000000680200780c */ /* 0x040fe40003f24270 */
[----:B------:R-:W-:Y:S02]  /*f960*/  ISETP.GT.AND P0, PT, R2, 0x69, PT ;  /* 0x000000690200780c */ /* 0x000fe40003f04270 */
        /* <DEDUP_REMOVED lines=26> */
[----:B---3--:R-:W-:Y:S02]  /*fb10*/  FMNMX.FTZ R6, R48, R2, !PT ;  /* 0x0000000230067209 */ /* 0x008fe40007810000 */
[----:B----4-:R-:W-:Y:S01]  /*fb20*/  FMNMX.FTZ R5, R58, R3, !PT ;  /* 0x000000033a057209 */ /* 0x010fe20007810000 */
[----:B------:R-:W-:Y:S05]  /*fb30*/  BRA.DIV ~URZ, `(.L_x_2225) ;  /* 0x000097127f007947 */ /* 0x000fea000b800000 */
[----:B------:R1:W2:Y:S02]  /*fb40*/  SHFL.BFLY PT, R2, R6, 0x2, 0x1f ;  /* 0x0c401f0006027f89 */ /* 0x0002a400000e0000 */
.L_x_2313:
[----:B-12---:R-:W-:Y:S01]  /*fb50*/  FMNMX.FTZ R6, R6, R2, !PT ;  /* 0x0000000206067209 */ /* 0x006fe20007810000 */
[----:B------:R-:W-:Y:S05]  /*fb60*/  BRA.DIV ~URZ, `(.L_x_2226) ;  /* 0x000097427f007947 */ /* 0x000fea000b800000 */
[----:B------:R-:W1:Y:S04]  /*fb70*/  SHFL.BFLY PT, R2, R5, 0x2, 0x1f ;  /* 0x0c401f0005027f89 */ /* 0x000e6800000e0000 */
[----:B------:R-:W2:Y:S01]  /*fb80*/  SHFL.BFLY PT, R3, R6, 0x1, 0x1f ;  /* 0x0c201f0006037f89 */ /* 0x000ea200000e0000 */
[----:B-1----:R-:W-:-:S02]  /*fb90*/  FMNMX.FTZ R5, R5, R2, !PT ;  /* 0x0000000205057209 */ /* 0x002fc40007810000 */
[----:B--2---:R-:W-:-:S03]  /*fba0*/  FMNMX.FTZ R6, R6, R3, !PT ;  /* 0x0000000306067209 */ /* 0x004fc60007810000 */
[----:B------:R1:W2:Y:S04]  /*fbb0*/  SHFL.BFLY PT, R4, R5, 0x1, 0x1f ;  /* 0x0c201f0005047f89 */ /* 0x0002a800000e0000 */
.L_x_2314:
        /* <DEDUP_REMOVED lines=23> */
[----:B-1----:R-:W-:Y:S01]  /*fd30*/  FFMA.FTZ R2, R10, c[0x0][0x2d0], -R3 ;  /* 0x0000b4000a027a23 */ /* 0x002fe20000010803 */
[----:B---3--:R-:W-:-:S06]  /*fd40*/  F2FP.PACK_AB R28, R100, R101 ;  /* 0x00000065641c723e */ /* 0x008fcc00000000ff */
[----:B------:R1:W-:Y:S01]  /*fd50*/  MUFU.EX2 R99, R2 ;  /* 0x0000000200637308 */ /* 0x0003e20000000800 */
[----:B--2---:R-:W-:Y:S01]  /*fd60*/  F2FP.PACK_AB R34, R108, R105 ;  /* 0x000000696c22723e */ /* 0x004fe200000000ff */
[--C-:B-1----:R-:W-:Y:S02]  /*fd70*/  FFMA.FTZ R2, R11, c[0x0][0x2d0], -R3.reuse ;  /* 0x0000b4000b027a23 */ /* 0x102fe40000010803 */
[----:B------:R-:W1:Y:S04]  /*fd80*/  LDSM.16.MT88.4 R8, [R201] ;  /* 0x00000000c908783b */ /* 0x000e680000004200 */
        /* <DEDUP_REMOVED lines=13> */
[--C-:B------:R-:W-:Y:S02]  /*fe60*/  FFMA.FTZ R58, R58, c[0x0][0x2d0], -R2.reuse ;  /* 0x0000b4003a3a7a23 */ /* 0x100fe40000010802 */
[--C-:B--2---:R-:W-:Y:S02]  /*fe70*/  FFMA.FTZ R4, R20, c[0x0][0x2d0], -R2.reuse ;  /* 0x0000b40014047a23 */ /* 0x104fe40000010802 */
[----:B------:R-:W2:Y:S02]  /*fe80*/  LDSM.16.MT88.4 R20, [R202] ;  /* 0x00000000ca14783b */ /* 0x000ea40000004200 */
        /* <DEDUP_REMOVED lines=67> */
[----:B------:R-:W-:-:S06]  /*102c0*/  FFMA.FTZ R66, R72, c[0x0][0x2d0], -R2 ;  /* 0x0000b40048427a23 */ /* 0x000fcc0000010802 */
        /* <DEDUP_REMOVED lines=120> */
[----:B------:R-:W2:Y:S03]  /*10a50*/  MUFU.EX2 R15, R67 ;  /* 0x00000043000f7308 */ /* 0x000ea60000000800 */
[----:B------:R-:W-:Y:S01]  /*10a60*/  HMMA.16816.F32 R132, R32, R42, R36 ;  /* 0x0000002a2084723c */ /* 0x000fe20000001824 */
[----:B------:R-:W3:Y:S01]  /*10a70*/  LDSM.16.MT88.4 R36, [R203+0x3800] ;  /* 0x00380000cb24783b */ /* 0x000ee20000004200 */
[C---:B-1----:R-:W-:Y:S01]  /*10a80*/  FADD.FTZ R2, R3.reuse, R2 ;  /* 0x0000000203027221 */ /* 0x042fe20000010000 */
[----:B------:R-:W-:Y:S02]  /*10a90*/  F2FP.PACK_AB R9, R3, R4 ;  /* 0x000000040309723e */ /* 0x000fe400000000ff */
[----:B------:R-:W1:Y:S01]  /*10aa0*/  MUFU.EX2 R11, R66 ;  /* 0x00000042000b7308 */ /* 0x000e620000000800 */
[----:B--2---:R-:W-:-:S07]  /*10ab0*/  FADD.FTZ R2, R15, R2 ;  /* 0x000000020f027221 */ /* 0x004fce0000010000 */
[----:B------:R-:W2:Y:S08]  /*10ac0*/  MUFU.EX2 R45, R65 ;  /* 0x00000041002d7308 */ /* 0x000eb00000000800 */
[----:B------:R-:W-:Y:S01]  /*10ad0*/  MUFU.EX2 R3, R58 ;  /* 0x0000003a00037308 */ /* 0x000fe20000000800 */
[C---:B-1----:R-:W-:Y:S01]  /*10ae0*/  FADD.FTZ R2, R11.reuse, R2 ;  /* 0x000000020b027221 */ /* 0x042fe20000010000 */
[----:B------:R-:W-:-:S06]  /*10af0*/  F2FP.PACK_AB R11, R11, R15 ;  /* 0x0000000f0b0b723e */ /* 0x000fcc00000000ff */
[----:B------:R-:W1:Y:S01]  /*10b00*/  MUFU.EX2 R44, R62 ;  /* 0x0000003e002c7308 */ /* 0x000e620000000800 */
[----:B--2---:R-:W-:-:S07]  /*10b10*/  FADD.FTZ R2, R45, R2 ;  /* 0x000000022d027221 */ /* 0x004fce0000010000 */
[----:B------:R-:W2:Y:S01]  /*10b20*/  MUFU.EX2 R4, R61 ;  /* 0x0000003d00047308 */ /* 0x000ea20000000800 */
[----:B---3--:R-:W-:Y:S01]  /*10b30*/  HMMA.16816.F32 R40, R28, R36, RZ ;  /* 0x000000241c28723c */ /* 0x008fe200000018ff */
[----:B-1----:R-:W-:-:S07]  /*10b40*/  FADD.FTZ R2, R44, R2 ;  /* 0x000000022c027221 */ /* 0x002fce0000010000 */
[----:B------:R-:W-:Y:S01]  /*10b50*/  HMMA.16816.F32 R36, R28, R38, RZ ;  /* 0x000000261c24723c */ /* 0x000fe200000018ff */
[----:B------:R-:W1:Y:S01]  /*10b60*/  LDSM.16.MT88.4 R28, [R203+0x4000] ;  /* 0x00400000cb1c783b */ /* 0x000e620000004200 */
[----:B------:R-:W-:Y:S02]  /*10b70*/  F2FP.PACK_AB R73, R44, R45 ;  /* 0x0000002d2c49723e */ /* 0x000fe400000000ff */
[----:B--2---:R-:W-:Y:S01]  /*10b80*/  F2FP.PACK_AB R75, R3, R4 ;  /* 0x00000004034b723e */ /* 0x004fe200000000ff */
[----:B------:R-:W-:-:S04]  /*10b90*/  FADD.FTZ R2, R4, R2 ;  /* 0x0000000204027221 */ /* 0x000fc80000010000 */
[----:B------:R-:W-:-:S07]  /*10ba0*/  FADD.FTZ R248, R3, R2 ;  /* 0x0000000203f87221 */ /* 0x000fce0000010000 */
        /* <DEDUP_REMOVED lines=126> */
.L_x_2242:
[----:B------:R-:W2:Y:S01]  /*11390*/  LDL.64 R16, [R1] ;  /* 0x0000000001107983 */ /* 0x000ea20000100a00 */
[----:B------:R-:W-:Y:S04]  /*113a0*/  DEPBAR.LE SB0, 0x0 ;  /* 0x000080000000791a */ /* 0x000fe80000000000 */
[----:B------:R-:W3:Y:S01]  /*113b0*/  LDL R10, [R1+0x8] ;  /* 0x00000800010a7983 */ /* 0x000ee20000100800 */
[----:B------:R-:W-:Y:S03]  /*113c0*/  WARPSYNC 0xffffffff ;  /* 0xffffffff00007948 */ /* 0x000fe60003800000 */
        /* <DEDUP_REMOVED lines=11> */
[----:B------:R-:W-:Y:S01]  /*11480*/  IMAD.WIDE.U32 R8, R220, c[0x0][0x218], R2 ;  /* 0x00008600dc087a25 */ /* 0x000fe200078e0002 */
[C---:B------:R-:W-:Y:S02]  /*11490*/  IADD3 R2, R200.reuse, 0x20, RZ ;  /* 0x00000020c8027810 */ /* 0x040fe40007ffe0ff */
[----:B------:R-:W-:Y:S01]  /*114a0*/  @P0 IADD3 R2, R200, -0x20, RZ ;  /* 0xffffffe0c8020810 */ /* 0x000fe20007ffe0ff */
[----:B------:R1:W4:Y:S01]  /*114b0*/  LDSM.16.M88.4 R24, [R200+0x800] ;  /* 0x00080000c818783b */ /* 0x0003220000000200 */
[----:B------:R-:W-:Y:S03]  /*114c0*/  IMAD R4, R220, c[0x0][0x21c], R4 ;  /* 0x00008700dc047a24 */ /* 0x000fe600078e0204 */
[----:B------:R1:W1:Y:S04]  /*114d0*/  LDSM.16.M88.4 R148, [R2] ;  /* 0x000000000294783b */ /* 0x0002680000000200 */
        /* <DEDUP_REMOVED lines=11> */
[----:B--2---:R-:W-:Y:S03]  /*11590*/  IADD3 R3, P1, R16, R8, RZ ;  /* 0x0000000810037210 */ /* 0x004fe60007f3e0ff */
[----:B------:R2:W1:Y:S01]  /*115a0*/  LDSM.16.M88.4 R16, [R200] ;  /* 0x00000000c810783b */ /* 0x0004620000000200 */
[C---:B------:R-:W-:Y:S02]  /*115b0*/  LEA R8, P0, R3.reuse, c[0x0][0x1f8], 0x1 ;  /* 0x00007e0003087a11 */ /* 0x040fe400078008ff */
[----:B---3--:R-:W-:Y:S04]  /*115c0*/  IADD3.X R4, R10, R9, R4, P1, !PT ;  /* 0x000000090a047210 */ /* 0x008fe80000ffe404 */
[----:B------:R-:W-:Y:S01]  /*115d0*/  LEA.HI.X R4, R3, c[0x0][0x1fc], R4, 0x1, P0 ;  /* 0x00007f0003047a11 */ /* 0x000fe200000f0c04 */
[----:B------:R-:W-:-:S05]  /*115e0*/  BRA.DIV ~URZ, `(.L_x_2228) ;  /* 0x00007dc27f007947 */ /* 0x000fca000b800000 */
[----:B----4-:R3:W4:Y:S02]  /*115f0*/  SHFL.IDX PT, R3, R4, RZ, 0x181f ;  /* 0x00181fff04037589 */ /* 0x01072400000e0000 */
.L_x_2315:
[----:B-1----:R-:W1:Y:S01]  /*11600*/  SHFL.IDX PT, R2, R8, RZ, 0x181f ;  /* 0x00181fff08027589 */ /* 0x002e6200000e0000 */
[----:B------:R-:W-:Y:S01]  /*11610*/  SEL R210, RZ, 0x10, P6 ;  /* 0x00000010ffd27807 */ /* 0x000fe20003000000 */
[----:B------:R-:W-:Y:S01]  /*11620*/  BSSY B0, `(.L_x_2229) ;  /* 0x0000034000007945 */ /* 0x000fe20003800000 */
[----:B------:R-:W-:Y:S01]  /*11630*/  SEL R211, RZ, 0x10, P3 ;  /* 0x00000010ffd37807 */ /* 0x000fe20001800000 */
[----:B------:R-:W5:Y:S01]  /*11640*/  SHFL.IDX PT, R9, R8, 0x1, 0x181f ;  /* 0x00381f0008097f89 */ /* 0x000f6200000e0000 */
[----:B------:R-:W-:Y:S03]  /*11650*/  ISETP.NE.U32.AND P2, PT, R210, RZ, PT ;  /* 0x000000ffd200720c */ /* 0x000fe60003f45070 */
[----:B------:R-:W2:Y:S01]  /*11660*/  S2R R20, SR_TID.X ;  /* 0x0000000000147919 */ /* 0x000ea20000002100 */
[CC--:B-1----:R-:W-:Y:S05]  /*11670*/  IADD3 R10, P0, R2.reuse, R215.reuse, RZ ;  /* 0x000000d7020a7210 */ /* 0x0c2fea0007f1e0ff */
[C-C-:B----4-:R-:W-:Y:S01]  /*11680*/  IMAD.X R11, R3.reuse, 0x1, R216.reuse, P0 ;  /* 0x00000001030b7824 */ /* 0x150fe200000e06d8 */
[-C--:B------:R-:W-:Y:S04]  /*11690*/  IADD3 R2, P0, R2, R218.reuse, RZ ;  /* 0x000000da02027210 */ /* 0x080fe80007f1e0ff */
[----:B------:R-:W-:Y:S01]  /*116a0*/  @!PT LDS RZ, [RZ] ;  /* 0x00000000fffff984 */ /* 0x000fe20000000800 */
[----:B------:R1:W-:Y:S01]  /*116b0*/  LDGSTS.E.BYPASS.LTC128B.128 [R213+0x100], [R10.64], !P6 ;  /* 0x001000000ad57fae */ /* 0x0003e2000f101d48 */
[--C-:B------:R-:W-:Y:S05]  /*116c0*/  IMAD.X R3, R3, 0x1, R217.reuse, P0 ;  /* 0x0000000103037824 */ /* 0x100fea00000e06d9 */
[----:B------:R5:W-:Y:S04]  /*116d0*/  LDGSTS.E.BYPASS.LTC128B.128 [R213+0x3900], [R2.64], !P3 ;  /* 0x0390000002d57fae */ /* 0x000be8000d901d48 */
[----:B-1----:R-:W1:Y:S01]  /*116e0*/  SHFL.IDX PT, R10, R4, 0x1, 0x181f ;  /* 0x00381f00040a7f89 */ /* 0x002e6200000e0000 */
[C---:B-----5:R-:W-:Y:S05]  /*116f0*/  IADD3 R2, P0, R9.reuse, R215, RZ ;  /* 0x000000d709027210 */ /* 0x060fea0007f1e0ff */
[C-C-:B-1----:R-:W-:Y:S05]  /*11700*/  IMAD.X R3, R10.reuse, 0x1, R216.reuse, P0 ;  /* 0x000000010a037824 */ /* 0x142fea00000e06d8 */
[----:B------:R1:W-:Y:S02]  /*11710*/  LDGSTS.E.BYPASS.LTC128B.128 [R213+0x1100], [R2.64], !P6 ;  /* 0x0110000002d57fae */ /* 0x0003e4000f101d48 */
[----:B-1----:R-:W-:Y:S02]  /*11720*/  IADD3 R2, P0, R9, R218, RZ ;  /* 0x000000da09027210 */ /* 0x002fe40007f1e0ff */
[----:B------:R-:W1:Y:S03]  /*11730*/  SHFL.IDX PT, R9, R8, 0x2, 0x181f ;  /* 0x00581f0008097f89 */ /* 0x000e6600000e0000 */
[----:B------:R-:W-:Y:S02]  /*11740*/  IMAD.X R3, R10, 0x1, R217, P0 ;  /* 0x000000010a037824 */ /* 0x000fe400000e06d9 */
[----:B------:R-:W4:Y:S04]  /*11750*/  SHFL.IDX PT, R10, R4, 0x2, 0x181f ;  /* 0x00581f00040a7f89 */ /* 0x000f2800000e0000 */
[----:B------:R5:W-:Y:S02]  /*11760*/  LDGSTS.E.BYPASS.LTC128B.128 [R213+0x4900], [R2.64], !P3 ;  /* 0x0490000002d57fae */ /* 0x000be4000d901d48 */
[----:B-----5:R-:W-:Y:S04]  /*11770*/  IADD3 R2, -R210, 0x10, RZ ;  /* 0x00000010d2027810 */ /* 0x020fe80007ffe1ff */
[----:B------:R-:W-:Y:S04]  /*11780*/  LOP3.LUT R2, R2, 0xf, RZ, 0xc0, !PT ;  /* 0x0000000f02027812 */ /* 0x000fe800078ec0ff */
[-C--:B-1----:R-:W-:Y:S04]  /*11790*/  IADD3 R2, P1, P0, R2, R9.reuse, R215 ;  /* 0x0000000902027210 */ /* 0x082fe8000783e0d7 */
[-C--:B----4-:R-:W-:Y:S05]  /*117a0*/  IADD3.X R3, RZ, R10.reuse, R216, P1, P0 ;  /* 0x0000000aff037210 */ /* 0x090fea0000fe04d8 */
[----:B------:R1:W-:Y:S01]  /*117b0*/  LDGSTS.E.BYPASS.LTC128B.128.ZFILL [R213+0x2100], [R2.64], P2 ;  /* 0x0210000002d57fae */ /* 0x0003e20009141d48 */
[C---:B------:R-:W-:Y:S02]  /*117c0*/  ISETP.NE.U32.AND P2, PT, R211.reuse, RZ, PT ;  /* 0x000000ffd300720c */ /* 0x040fe40003f45070 */
[----:B-1----:R-:W-:Y:S04]  /*117d0*/  IADD3 R2, -R211, 0x10, RZ ;  /* 0x00000010d3027810 */ /* 0x002fe80007ffe1ff */
        /* <DEDUP_REMOVED lines=8> */
[----:B---3--:R2:W3:Y:S02]  /*11860*/  SHFL.IDX PT, R4, R8, 0x3, 0x181f ;  /* 0x00781f0008047f89 */ /* 0x0084e400000e0000 */
.L_x_2316:
[C---:B-1----:R-:W-:Y:S02]  /*11870*/  IADD3 R2, -R210.reuse, 0x10, RZ ;  /* 0x00000010d2027810 */ /* 0x042fe40007ffe1ff */
[----:B------:R-:W-:Y:S02]  /*11880*/  ISETP.NE.U32.AND P0, PT, R210, RZ, PT ;  /* 0x000000ffd200720c */ /* 0x000fe40003f05070 */
[----:B------:R-:W-:Y:S04]  /*11890*/  LOP3.LUT R2, R2, 0xf, RZ, 0xc0, !PT ;  /* 0x0000000f02027812 */ /* 0x000fe800078ec0ff */
[-C--:B---3--:R-:W-:Y:S04]  /*118a0*/  IADD3 R2, P2, P1, R2, R4.reuse, R215 ;  /* 0x0000000402027210 */ /* 0x088fe8000795e0d7 */
        /* <DEDUP_REMOVED lines=11> */
.L_x_2230:
[----:B------:R-:W-:Y:S05]  /*11960*/  BSYNC B0 ;  /* 0x0000000000007941 */ /* 0x000fea0003800000 */
.L_x_2229:
[----:B------:R-:W0:Y:S01]  /*11970*/  LDGDEPBAR ;  /* 0x00000000000079af */ /* 0x000e220000000000 */
[----:B------:R-:W-:Y:S01]  /*11980*/  WARPSYNC 0xffffffff ;  /* 0xffffffff00007948 */ /* 0x000fe20003800000 */
[C---:B--2---:R-:W-:Y:S01]  /*11990*/  HMMA.16816.F32 R8, R140.reuse, R16, RZ ;  /* 0x000000108c08723c */ /* 0x044fe200000018ff */
[----:B------:R-:W-:Y:S02]  /*119a0*/  BSSY B0, `(.L_x_2232) ;  /* 0x0000116000007945 */ /* 0x000fe40003800000 */
[----:B------:R-:W-:Y:S02]  /*119b0*/  LOP3.LUT P0, RZ, R82, 0x4, RZ, 0xc0, !PT ;  /* 0x0000000452ff7812 */ /* 0x000fe4000780c0ff */
[C---:B-1----:R-:W-:Y:S03]  /*119c0*/  IADD3 R2, R200.reuse, 0x40, RZ ;  /* 0x00000040c8027810 */ /* 0x042fe60007ffe0ff */
        /* <DEDUP_REMOVED lines=41> */
[C---:B----4-:R-:W-:Y:S08]  /*11c60*/  HMMA.16816.F32 R28, R176.reuse, R156, R28 ;  /* 0x0000009cb01c723c */ /* 0x050ff0000000181c */
[C---:B------:R-:W-:Y:S01]  /*11c70*/  HMMA.16816.F32 R32, R176.reuse, R158, R32 ;  /* 0x0000009eb020723c */ /* 0x040fe20000001820 */
[----:B------:R-:W4:Y:S07]  /*11c80*/  LDSM.16.M88.4 R156, [R83+-0x3000] ;  /* 0xffd00000539c783b */ /* 0x000f2e0000000200 */
[C---:B-----5:R-:W-:Y:S08]  /*11c90*/  HMMA.16816.F32 R36, R176.reuse, R160, R36 ;  /* 0x000000a0b024723c */ /* 0x060ff00000001824 */
[C---:B------:R-:W-:Y:S01]  /*11ca0*/  HMMA.16816.F32 R40, R176.reuse, R162, R40 ;  /* 0x000000a2b028723c */ /* 0x040fe20000001828 */
[----:B------:R-:W5:Y:S07]  /*11cb0*/  LDSM.16.M88.4 R160, [R83+-0x2800] ;  /* 0xffd8000053a0783b */ /* 0x000f6e0000000200 */
[C---:B---3--:R-:W-:Y:S08]  /*11cc0*/  HMMA.16816.F32 R44, R176.reuse, R164, R44 ;  /* 0x000000a4b02c723c */ /* 0x048ff0000000182c */
[C---:B------:R-:W-:Y:S01]  /*11cd0*/  HMMA.16816.F32 R48, R176.reuse, R166, R48 ;  /* 0x000000a6b030723c */ /* 0x040fe20000001830 */
[----:B------:R-:W3:Y:S07]  /*11ce0*/  LDSM.16.M88.4 R164, [R83+-0x2000] ;  /* 0xffe0000053a4783b */ /* 0x000eee0000000200 */
[C---:B------:R-:W-:Y:S08]  /*11cf0*/  HMMA.16816.F32 R52, R176.reuse, R168, R52 ;  /* 0x000000a8b034723c */ /* 0x040ff00000001834 */
[C---:B------:R-:W-:Y:S01]  /*11d00*/  HMMA.16816.F32 R56, R176.reuse, R170, R56 ;  /* 0x000000aab038723c */ /* 0x040fe20000001838 */
[----:B------:R-:W3:Y:S07]  /*11d10*/  LDSM.16.M88.4 R168, [R83+-0x1800] ;  /* 0xffe8000053a8783b */ /* 0x000eee0000000200 */
[C---:B-1----:R-:W-:Y:S08]  /*11d20*/  HMMA.16816.F32 R60, R176.reuse, R148, R60 ;  /* 0x00000094b03c723c */ /* 0x042ff0000000183c */
[----:B------:R-:W-:Y:S01]  /*11d30*/  HMMA.16816.F32 R64, R176, R150, R64 ;  /* 0x00000096b040723c */ /* 0x000fe20000001840 */
[----:B------:R-:W1:Y:S07]  /*11d40*/  LDSM.16.M88.4 R148, [R83+-0x1000] ;  /* 0xfff000005394783b */ /* 0x000e6e0000000200 */
[C---:B--2---:R-:W-:Y:S08]  /*11d50*/  HMMA.16816.F32 R8, R180.reuse, R152, R8 ;  /* 0x00000098b408723c */ /* 0x044ff00000001808 */
[C---:B------:R-:W-:Y:S01]  /*11d60*/  HMMA.16816.F32 R16, R180.reuse, R154, R16 ;  /* 0x0000009ab410723c */ /* 0x040fe20000001810 */
[----:B------:R-:W2:Y:S07]  /*11d70*/  LDSM.16.M88.4 R152, [R83+-0x800] ;  /* 0xfff800005398783b */ /* 0x000eae0000000200 */
[C---:B----4-:R-:W-:Y:S08]  /*11d80*/  HMMA.16816.F32 R20, R180.reuse, R156, R20 ;  /* 0x0000009cb414723c */ /* 0x050ff00000001814 */
[C---:B------:R-:W-:Y:S01]  /*11d90*/  HMMA.16816.F32 R24, R180.reuse, R158, R24 ;  /* 0x0000009eb418723c */ /* 0x040fe20000001818 */
[----:B------:R-:W4:Y:S07]  /*11da0*/  LDSM.16.M88.4 R156, [R200+0x3800] ;  /* 0x00380000c89c783b */ /* 0x000f2e0000000200 */
[C---:B-----5:R-:W-:Y:S08]  /*11db0*/  HMMA.16816.F32 R28, R180.reuse, R160, R28 ;  /* 0x000000a0b41c723c */ /* 0x060ff0000000181c */
[C---:B------:R-:W-:Y:S01]  /*11dc0*/  HMMA.16816.F32 R32, R180.reuse, R162, R32 ;  /* 0x000000a2b420723c */ /* 0x040fe20000001820 */
[----:B------:R-:W5:Y:S07]  /*11dd0*/  LDSM.16.M88.4 R160, [R200+0x4000] ;  /* 0x00400000c8a0783b */ /* 0x000f6e0000000200 */
[C---:B---3--:R-:W-:Y:S08]  /*11de0*/  HMMA.16816.F32 R36, R180.reuse, R164, R36 ;  /* 0x000000a4b424723c */ /* 0x048ff00000001824 */
[C---:B------:R-:W-:Y:S01]  /*11df0*/  HMMA.16816.F32 R40, R180.reuse, R166, R40 ;  /* 0x000000a6b428723c */ /* 0x040fe20000001828 */
[----:B------:R-:W3:Y:S07]  /*11e00*/  LDSM.16.M88.4 R164, [R200+0x4800] ;  /* 0x00480000c8a4783b */ /* 0x000eee0000000200 */
[C---:B------:R-:W-:Y:S08]  /*11e10*/  HMMA.16816.F32 R44, R180.reuse, R168, R44 ;  /* 0x000000a8b42c723c */ /* 0x040ff0000000182c */
[C---:B------:R-:W-:Y:S01]  /*11e20*/  HMMA.16816.F32 R48, R180.reuse, R170, R48 ;  /* 0x000000aab430723c */ /* 0x040fe20000001830 */
[----:B------:R-:W3:Y:S07]  /*11e30*/  LDSM.16.M88.4 R168, [R200+0x5000] ;  /* 0x00500000c8a8783b */ /* 0x000eee0000000200 */
[C---:B-1----:R-:W-:Y:S08]  /*11e40*/  HMMA.16816.F32 R52, R180.reuse, R148, R52 ;  /* 0x00000094b434723c */ /* 0x042ff00000001834 */
[C---:B------:R-:W-:Y:S01]  /*11e50*/  HMMA.16816.F32 R56, R180.reuse, R150, R56 ;  /* 0x00000096b438723c */ /* 0x040fe20000001838 */
[----:B------:R-:W1:Y:S07]  /*11e60*/  LDSM.16.M88.4 R148, [R200+0x5800] ;  /* 0x00580000c894783b */ /* 0x000e6e0000000200 */
[C---:B--2---:R-:W-:Y:S08]  /*11e70*/  HMMA.16816.F32 R60, R180.reuse, R152, R60 ;  /* 0x00000098b43c723c */ /* 0x044ff0000000183c */
[----:B------:R-:W-:Y:S01]  /*11e80*/  HMMA.16816.F32 R64, R180, R154, R64 ;  /* 0x0000009ab440723c */ /* 0x000fe20000001840 */
[----:B------:R-:W2:Y:S07]  /*11e90*/  LDSM.16.M88.4 R152, [R200+0x6000] ;  /* 0x00600000c898783b */ /* 0x000eae0000000200 */
        /* <DEDUP_REMOVED lines=19> */
[----:B------:R-:W-:Y:S01]  /*11fd0*/  HMMA.16816.F32 R64, R184, R158, R64 ;  /* 0x0000009eb840723c */ /* 0x000fe20000001840 */
        /* <DEDUP_REMOVED lines=19> */
[C---:B-----5:R-:W-:Y:S08]  /*12110*/  HMMA.16816.F32 R60, R188.reuse, R160, R60 ;  /* 0x000000a0bc3c723c */ /* 0x060ff0000000183c */
[----:B------:R-:W-:Y:S01]  /*12120*/  HMMA.16816.F32 R64, R188, R162, R64 ;  /* 0x000000a2bc40723c */ /* 0x000fe20000001840 */
[----:B------:R-:W5:Y:S07]  /*12130*/  LDSM.16.M88.4 R160, [R2+0x6000] ;  /* 0x0060000002a0783b */ /* 0x000f6e0000000200 */
[C---:B---3--:R-:W-:Y:S08]  /*12140*/  HMMA.16816.F32 R8, R192.reuse, R164, R8 ;  /* 0x000000a4c008723c */ /* 0x048ff00000001808 */
[C---:B------:R-:W-:Y:S01]  /*12150*/  HMMA.16816.F32 R16, R192.reuse, R166, R16 ;  /* 0x000000a6c010723c */ /* 0x040fe20000001810 */
[----:B------:R-:W3:Y:S07]  /*12160*/  LDSM.16.M88.4 R164, [R2+0x6800] ;  /* 0x0068000002a4783b */ /* 0x000eee0000000200 */
[C---:B------:R-:W-:Y:S08]  /*12170*/  HMMA.16816.F32 R20, R192.reuse, R168, R20 ;  /* 0x000000a8c014723c */ /* 0x040ff00000001814 */
[C---:B------:R-:W-:Y:S01]  /*12180*/  HMMA.16816.F32 R24, R192.reuse, R170, R24 ;  /* 0x000000aac018723c */ /* 0x040fe20000001818 */
[----:B------:R-:W3:Y:S07]  /*12190*/  LDSM.16.M88.4 R168, [R83] ;  /* 0x0000000053a8783b */ /* 0x000eee0000000200 */
        /* <DEDUP_REMOVED lines=13> */
[----:B------:R-:W-:Y:S01]  /*12270*/  HMMA.16816.F32 R64, R192, R166, R64 ;  /* 0x000000a6c040723c */ /* 0x000fe20000001840 */
[----:B------:R-:W3:Y:S07]  /*12280*/  LDSM.16.M88.4 R164, [R83+0x2800] ;  /* 0x0028000053a4783b */ /* 0x000eee0000000200 */
[C---:B------:R-:W-:Y:S08]  /*12290*/  HMMA.16816.F32 R8, R196.reuse, R168, R8 ;  /* 0x000000a8c408723c */ /* 0x040ff00000001808 */
[C---:B------:R-:W-:Y:S01]  /*122a0*/  HMMA.16816.F32 R16, R196.reuse, R170, R16 ;  /* 0x000000aac410723c */ /* 0x040fe20000001810 */
[----:B------:R-:W3:Y:S01]  /*122b0*/  LDSM.16.M88.4 R168, [R83+0x3000] ;  /* 0x0030000053a8783b */ /* 0x000ee20000000200 */
[----:B------:R-:W-:Y:S06]  /*122c0*/  DEPBAR.LE SB0, 0x0 ;  /* 0x000080000000791a */ /* 0x000fec0000000000 */
[C---:B-1----:R-:W-:Y:S01]  /*122d0*/  HMMA.16816.F32 R20, R196.reuse, R148, R20 ;  /* 0x00000094c414723c */ /* 0x042fe20000001814 */
[----:B------:R-:W-:Y:S07]  /*122e0*/  BAR.SYNC.DEFER_BLOCKING 0x0 ;  /* 0x0000000000007b1d */ /* 0x000fee0000010000 */
[C---:B------:R-:W-:Y:S08]  /*122f0*/  HMMA.16816.F32 R24, R196.reuse, R150, R24 ;  /* 0x00000096c418723c */ /* 0x040ff00000001818 */
[C---:B--2---:R-:W-:Y:S08]  /*12300*/  HMMA.16816.F32 R28, R196.reuse, R152, R28 ;  /* 0x00000098c41c723c */ /* 0x044ff0000000181c */
[C---:B------:R-:W-:Y:S08]  /*12310*/  HMMA.16816.F32 R32, R196.reuse, R154, R32 ;  /* 0x0000009ac420723c */ /* 0x040ff00000001820 */
[C---:B----4-:R-:W-:Y:S08]  /*12320*/  HMMA.16816.F32 R36, R196.reuse, R156, R36 ;  /* 0x0000009cc424723c */ /* 0x050ff00000001824 */
[C---:B------:R-:W-:Y:S08]  /*12330*/  HMMA.16816.F32 R40, R196.reuse, R158, R40 ;  /* 0x0000009ec428723c */ /* 0x040ff00000001828 */
[C---:B-----5:R-:W-:Y:S08]  /*12340*/  HMMA.16816.F32 R44, R196.reuse, R160, R44 ;  /* 0x000000a0c42c723c */ /* 0x060ff0000000182c */
[C---:B------:R-:W-:Y:S08]  /*12350*/  HMMA.16816.F32 R48, R196.reuse, R162, R48 ;  /* 0x000000a2c430723c */ /* 0x040ff00000001830 */
[C---:B---3--:R-:W-:Y:S08]  /*12360*/  HMMA.16816.F32 R52, R196.reuse, R164, R52 ;  /* 0x000000a4c434723c */ /* 0x048ff00000001834 */
[C---:B------:R-:W-:Y:S08]  /*12370*/  HMMA.16816.F32 R56, R196.reuse, R166, R56 ;  /* 0x000000a6c438723c */ /* 0x040ff00000001838 */
[C---:B------:R-:W-:Y:S08]  /*12380*/  HMMA.16816.F32 R60, R196.reuse, R168, R60 ;  /* 0x000000a8c43c723c */ /* 0x040ff0000000183c */
[----:B------:R-:W-:Y:S01]  /*12390*/  HMMA.16816.F32 R64, R196, R170, R64 ;  /* 0x000000aac440723c */ /* 0x000fe20000001840 */
[----:B------:R-:W-:Y:S07]  /*123a0*/  @!UPT UIADD3 URZ, URZ, URZ, URZ ;  /* 0x0000003f3f3ff290 */ /* 0x000fee000fffe03f */
[----:B------:R-:W-:-:S11]  /*123b0*/  @!P0 BRA `(.L_x_2233) ;  /* 0x0000074000008947 */ /* 0x000fd60003800000 */
[----:B------:R-:W-:Y:S01]  /*123c0*/  IMAD.MOV.U32 R2, RZ, RZ, c[0x0][0x2b8] ;  /* 0x0000ae00ff027624 */ /* 0x000fe200078e00ff */
[----:B------:R-:W2:Y:S01]  /*123d0*/  LDL R3, [R1+0x24] ;  /* 0x0000240001037983 */ /* 0x000ea20000100800 */
[----:B------:R-:W-:Y:S01]  /*123e0*/  IMAD.MOV.U32 R220, RZ, RZ, RZ ;  /* 0x000000ffffdc7224 */ /* 0x000fe200078e00ff */
[----:B------:R-:W-:Y:S02]  /*123f0*/  ISETP.GT.AND P0, PT, R0, 0x6f, PT ;  /* 0x0000006f0000780c */ /* 0x000fe40003f04270 */
[----:B------:R-:W3:Y:S01]  /*12400*/  LDL.64 R228, [R1+0x18] ;  /* 0x0000180001e47983 */ /* 0x000ee20000100a00 */
[----:B------:R-:W-:Y:S03]  /*12410*/  ISETP.NE.AND P1, PT, R2, 0x1, PT ;  /* 0x000000010200780c */ /* 0x000fe60003f25270 */
[----:B------:R-:W4:Y:S04]  /*12420*/  LDL R222, [R1+0x20] ;  /* 0x0000200001de7983 */ /* 0x000f280000100800 */
[----:B------:R-:W5:Y:S04]  /*12430*/  LDL.64 R226, [R1+0x10] ;  /* 0x0000100001e27983 */ /* 0x000f680000100a00 */
[----:B------:R-:W3:Y:S01]  /*12440*/  LDL R221, [R1+0xc] ;  /* 0x00000c0001dd7983 */ /* 0x000ee20000100800 */
        /* <DEDUP_REMOVED lines=27> */
.L_x_2317:
[----:B------:R-:W-:-:S05]  /*12600*/  BRA.DIV ~URZ, `(.L_x_2235) ;  /* 0x00006f527f007947 */ /* 0x000fca000b800000 */
[----:B------:R3:W4:Y:S02]  /*12610*/  SHFL.IDX PT, R149, R148, RZ, 0x181f ;  /* 0x00181fff94957589 */ /* 0x00072400000e0000 */
.L_x_2318:
        /* <DEDUP_REMOVED lines=20> */
.L_x_2319:
        /* <DEDUP_REMOVED lines=19> */
.L_x_2320:
[----:B------:R-:W-:-:S05]  /*12890*/  BRA.DIV ~URZ, `(.L_x_2238) ;  /* 0x00006e727f007947 */ /* 0x000fca000b800000 */
[----:B------:R2:W3:Y:S02]  /*128a0*/  SHFL.IDX PT, R149, R148, 0x2, 0x181f ;  /* 0x00581f0094957f89 */ /* 0x0004e400000e0000 */
.L_x_2321:
        /* <DEDUP_REMOVED lines=20> */
.L_x_2322:
        /* <DEDUP_REMOVED lines=17> */
.L_x_2233:
[----:B------:R-:W-:Y:S05]  /*12b00*/  BSYNC B0 ;  /* 0x0000000000007941 */ /* 0x000fea0003800000 */
.L_x_2232:
        /* <DEDUP_REMOVED lines=55> */
[----:B---3--:R-:W-:Y:S02]  /*12e80*/  FMNMX.FTZ R4, R65, R3, !PT ;  /* 0x0000000341047209 */ /* 0x008fe40007810000 */
[----:B------:R-:W-:Y:S01]  /*12e90*/  FMNMX.FTZ R148, R67, R2, !PT ;  /* 0x0000000243947209 */ /* 0x000fe20007810000 */
[----:B------:R-:W-:-:S05]  /*12ea0*/  BRA.DIV ~URZ, `(.L_x_2240) ;  /* 0x000069a27f007947 */ /* 0x000fca000b800000 */
[----:B------:R1:W2:Y:S02]  /*12eb0*/  SHFL.BFLY PT, R2, R4, 0x2, 0x1f ;  /* 0x0c401f0004027f89 */ /* 0x0002a400000e0000 */
.L_x_2323:
[----:B-12---:R-:W-:Y:S01]  /*12ec0*/  FMNMX.FTZ R4, R4, R2, !PT ;  /* 0x0000000204047209 */ /* 0x006fe20007810000 */
[----:B------:R-:W-:-:S05]  /*12ed0*/  BRA.DIV ~URZ, `(.L_x_2241) ;  /* 0x000069c27f007947 */ /* 0x000fca000b800000 */
[----:B------:R-:W1:Y:S02]  /*12ee0*/  SHFL.BFLY PT, R2, R4, 0x1, 0x1f ;  /* 0x0c201f0004027f89 */ /* 0x000e6400000e0000 */
[----:B-1----:R-:W-:Y:S02]  /*12ef0*/  FMNMX.FTZ R6, R4, R2, !PT ;  /* 0x0000000204067209 */ /* 0x002fe40007810000 */
[----:B------:R-:W1:Y:S02]  /*12f00*/  SHFL.BFLY PT, R2, R148, 0x2, 0x1f ;  /* 0x0c401f0094027f89 */ /* 0x000e6400000e0000 */
[----:B-1----:R-:W-:Y:S05]  /*12f10*/  FMNMX.FTZ R4, R148, R2, !PT ;  /* 0x0000000294047209 */ /* 0x002fea0007810000 */
[----:B------:R1:W2:Y:S02]  /*12f20*/  SHFL.BFLY PT, R2, R4, 0x1, 0x1f ;  /* 0x0c201f0004027f89 */ /* 0x0002a400000e0000 */
.L_x_2324:
        /* <DEDUP_REMOVED lines=38> */
[----:B------:R-:W-:Y:S01]  /*13190*/  FFMA.FTZ R15, R65, c[0x0][0x2d0], -R15 ;  /* 0x0000b400410f7a23 */ /* 0x000fe2000001080f */
[----:B-1----:R-:W-:Y:S01]  /*131a0*/  F2FP.PACK_AB R150, R17, R16 ;  /* 0x000000101196723e */ /* 0x002fe200000000ff */
[C---:B------:R-:W-:Y:S01]  /*131b0*/  FFMA.FTZ R2, R3.reuse, R224, R20 ;  /* 0x000000e003027223 */ /* 0x040fe20000010014 */
[C---:B------:R-:W-:Y:S01]  /*131c0*/  F2FP.PACK_AB R148, R8.reuse, R20 ;  /* 0x000000140894723e */ /* 0x040fe200000000ff */
        /* <DEDUP_REMOVED lines=14> */
[----:B------:R-:W-:Y:S02]  /*132b0*/  FMUL.FTZ R29, R3, R121 ;  /* 0x00000079031d7220 */ /* 0x000fe40000410000 */
[--C-:B------:R-:W-:Y:S02]  /*132c0*/  FFMA.FTZ R163, R30, c[0x0][0x2d0], -R8.reuse ;  /* 0x0000b4001ea37a23 */ /* 0x100fe40000010808 */
[----:B------:R-:W-:Y:S02]  /*132d0*/  FADD.FTZ R5, R16, R9 ;  /* 0x0000000910057221 */ /* 0x000fe40000010000 */
[--C-:B------:R-:W-:Y:S02]  /*132e0*/  FFMA.FTZ R156, R26, c[0x0][0x2d0], -R8.reuse ;  /* 0x0000b4001a9c7a23 */ /* 0x100fe40000010808 */
[----:B------:R-:W-:Y:S01]  /*132f0*/  FADD.FTZ R155, R17, R5 ;  /* 0x00000005119b7221 */ /* 0x000fe20000010000 */
[----:B------:R-:W3:Y:S01]  /*13300*/  MUFU.EX2 R11, R11 ;  /* 0x0000000b000b7308 */ /* 0x000ee20000000800 */
[--C-:B------:R-:W-:Y:S02]  /*13310*/  FFMA.FTZ R157, R27, c[0x0][0x2d0], -R8.reuse ;  /* 0x0000b4001b9d7a23 */ /* 0x100fe40000010808 */
[--C-:B------:R-:W-:Y:S02]  /*13320*/  FFMA.FTZ R164, R34, c[0x0][0x2d0], -R8.reuse ;  /* 0x0000b40022a47a23 */ /* 0x100fe40000010808 */
[C---:B-1----:R-:W-:Y:S02]  /*13330*/  FMUL.FTZ R66, R2.reuse, R86 ;  /* 0x0000005602427220 */ /* 0x042fe40000410000 */
[C---:B------:R-:W-:Y:S02]  /*13340*/  FMUL.FTZ R67, R2.reuse, R87 ;  /* 0x0000005702437220 */ /* 0x040fe40000410000 */
[----:B------:R-:W1:Y:S01]  /*13350*/  LDSM.16.MT88.4 R84, [R201] ;  /* 0x00000000c954783b */ /* 0x000e620000004200 */
[C---:B------:R-:W-:Y:S01]  /*13360*/  FMUL.FTZ R30, R2.reuse, R122 ;  /* 0x0000007a021e7220 */ /* 0x040fe20000410000 */
[----:B------:R-:W-:Y:S01]  /*13370*/  MUFU.EX2 R121, R151 ;  /* 0x0000009700797308 */ /* 0x000fe20000000800 */
[----:B------:R-:W-:Y:S02]  /*13380*/  FFMA.FTZ R165, R35, c[0x0][0x2d0], -R8 ;  /* 0x0000b40023a57a23 */ /* 0x000fe40000010808 */
[----:B--2---:R-:W-:Y:S02]  /*13390*/  FFMA.FTZ R5, R2, R248, R10 ;  /* 0x000000f802057223 */ /* 0x004fe4000001000a */
[--C-:B------:R-:W-:Y:S02]  /*133a0*/  FFMA.FTZ R172, R42, c[0x0][0x2d0], -R8.reuse ;  /* 0x0000b4002aac7a23 */ /* 0x100fe40000010808 */
[--C-:B------:R-:W-:Y:S02]  /*133b0*/  FFMA.FTZ R173, R43, c[0x0][0x2d0], -R8.reuse ;  /* 0x0000b4002bad7a23 */ /* 0x100fe40000010808 */
[--C-:B------:R-:W-:Y:S01]  /*133c0*/  FFMA.FTZ R221, R46, c[0x0][0x2d0], -R8.reuse ;  /* 0x0000b4002edd7a23 */ /* 0x100fe20000010808 */
[----:B------:R-:W2:Y:S01]  /*133d0*/  MUFU.EX2 R122, R152 ;  /* 0x00000098007a7308 */ /* 0x000ea20000000800 */
[--C-:B------:R-:W-:Y:S02]  /*133e0*/  FFMA.FTZ R222, R47, c[0x0][0x2d0], -R8.reuse ;  /* 0x0000b4002fde7a23 */ /* 0x100fe40000010808 */
[--C-:B------:R-:W-:Y:S01]  /*133f0*/  FFMA.FTZ R224, R50, c[0x0][0x2d0], -R8.reuse ;  /* 0x0000b40032e07a23 */ /* 0x100fe20000010808 */
[----:B---3--:R-:W-:Y:S01]  /*13400*/  F2FP.PACK_AB R149, R11, R10 ;  /* 0x0000000a0b95723e */ /* 0x008fe200000000ff */
        /* <DEDUP_REMOVED lines=8> */
[C---:B------:R-:W-:Y:S01]  /*13490*/  FMUL.FTZ R9, R3.reuse, R137 ;  /* 0x0000008903097220 */ /* 0x040fe20000410000 */
[----:B------:R-:W-:Y:S01]  /*134a0*/  MUFU.EX2 R163, R173 ;  /* 0x000000ad00a37308 */ /* 0x000fe20000000800 */
[----:B------:R-:W-:Y:S02]  /*134b0*/  FMUL.FTZ R28, R3, R120 ;  /* 0x00000078031c7220 */ /* 0x000fe40000410000 */
[----:B------:R-:W-:Y:S01]  /*134c0*/  FMUL.FTZ R10, R2, R138 ;  /* 0x0000008a020a7220 */ /* 0x000fe20000410000 */
[----:B--2---:R-:W-:Y:S01]  /*134d0*/  F2FP.PACK_AB R151, R122, R121 ;  /* 0x000000797a97723e */ /* 0x004fe200000000ff */
[--C-:B------:R-:W-:Y:S02]  /*134e0*/  FFMA.FTZ R154, R22, c[0x0][0x2d0], -R8.reuse ;  /* 0x0000b400169a7a23 */ /* 0x100fe40000010808 */
[--C-:B------:R-:W-:Y:S02]  /*134f0*/  FFMA.FTZ R153, R23, c[0x0][0x2d0], -R8.reuse ;  /* 0x0000b40017997a23 */ /* 0x100fe40000010808 */
[--C-:B------:R-:W-:Y:S01]  /*13500*/  FFMA.FTZ R162, R31, c[0x0][0x2d0], -R8.reuse ;  /* 0x0000b4001fa27a23 */ /* 0x100fe20000010808 */
[----:B------:R-:W-:Y:S01]  /*13510*/  MUFU.EX2 R251, R154 ;  /* 0x0000009a00fb7308 */ /* 0x000fe20000000800 */
[--C-:B------:R-:W-:Y:S02]  /*13520*/  FFMA.FTZ R171, R38, c[0x0][0x2d0], -R8.reuse ;  /* 0x0000b40026ab7a23 */ /* 0x100fe40000010808 */
[----:B------:R-:W-:Y:S02]  /*13530*/  FFMA.FTZ R170, R39, c[0x0][0x2d0], -R8 ;  /* 0x0000b40027aa7a23 */ /* 0x000fe40000010808 */
[----:B------:R-:W-:Y:S02]  /*13540*/  FMUL.FTZ R8, R3, R136 ;  /* 0x0000008803087220 */ /* 0x000fe40000410000 */
[----:B------:R-:W-:Y:S02]  /*13550*/  FADD.FTZ R120, R11, R5 ;  /* 0x000000050b787221 */ /* 0x000fe40000010000 */
[C---:B------:R-:W-:Y:S01]  /*13560*/  FMUL.FTZ R11, R2.reuse, R139 ;  /* 0x0000008b020b7220 */ /* 0x040fe20000410000 */
[----:B------:R-:W2:Y:S01]  /*13570*/  MUFU.EX2 R5, R161 ;  /* 0x000000a100057308 */ /* 0x000ea20000000800 */
[C---:B------:R-:W-:Y:S02]  /*13580*/  FMUL.FTZ R16, R3.reuse, R132 ;  /* 0x0000008403107220 */ /* 0x040fe40000410000 */
[C---:B------:R-:W-:Y:S02]  /*13590*/  FMUL.FTZ R17, R3.reuse, R133 ;  /* 0x0000008503117220 */ /* 0x040fe40000410000 */
[C---:B------:R-:W-:Y:S01]  /*135a0*/  FMUL.FTZ R18, R2.reuse, R134 ;  /* 0x0000008602127220 */ /* 0x040fe20000410000 */
[C---:B-1----:R-:W-:Y:S04]  /*135b0*/  HMMA.16816.F32 R8, R148.reuse, R84, R8 ;  /* 0x000000549408723c */ /* 0x042fe80000001808 */
[----:B------:R-:W-:Y:S01]  /*135c0*/  MUFU.EX2 R161, R222 ;  /* 0x000000de00a17308 */ /* 0x000fe20000000800 */
[C---:B------:R-:W-:Y:S02]  /*135d0*/  FMUL.FTZ R19, R2.reuse, R135 ;  /* 0x0000008702137220 */ /* 0x040fe40000410000 */
[----:B------:R-:W-:Y:S01]  /*135e0*/  LDSM.16.MT88.4 R132, [R201+0x3000] ;  /* 0x00300000c984783b */ /* 0x000fe20000004200 */
[C---:B------:R-:W-:Y:S04]  /*135f0*/  FMUL.FTZ R24, R3.reuse, R124 ;  /* 0x0000007c03187220 */ /* 0x040fe80000410000 */
[C---:B------:R-:W-:Y:S02]  /*13600*/  HMMA.16816.F32 R16, R148.reuse, R86, R16 ;  /* 0x000000569410723c */ /* 0x040fe40000001810 */
[----:B------:R-:W-:Y:S01]  /*13610*/  MUFU.EX2 R250, R156 ;  /* 0x0000009c00fa7308 */ /* 0x000fe20000000800 */
[----:B------:R-:W1:Y:S01]  /*13620*/  LDSM.16.MT88.4 R84, [R202] ;  /* 0x00000000ca54783b */ /* 0x000e620000004200 */
[C---:B------:R-:W-:Y:S02]  /*13630*/  FMUL.FTZ R20, R3.reuse, R128 ;  /* 0x0000008003147220 */ /* 0x040fe40000410000 */
[C---:B------:R-:W-:Y:S02]  /*13640*/  FMUL.FTZ R21, R3.reuse, R129 ;  /* 0x0000008103157220 */ /* 0x040fe40000410000 */
[C---:B------:R-:W-:Y:S04]  /*13650*/  FMUL.FTZ R22, R2.reuse, R130 ;  /* 0x0000008202167220 */ /* 0x040fe80000410000 */
[C---:B------:R-:W-:Y:S01]  /*13660*/  FMUL.FTZ R23, R2.reuse, R131 ;  /* 0x0000008302177220 */ /* 0x040fe20000410000 */
[----:B------:R-:W-:Y:S01]  /*13670*/  MUFU.EX2 R249, R157 ;  /* 0x0000009d00f97308 */ /* 0x000fe20000000800 */
[C---:B------:R-:W-:Y:S02]  /*13680*/  FMUL.FTZ R25, R3.reuse, R125 ;  /* 0x0000007d03197220 */ /* 0x040fe40000410000 */
[C---:B------:R-:W-:Y:S02]  /*13690*/  FMUL.FTZ R26, R2.reuse, R126 ;  /* 0x0000007e021a7220 */ /* 0x040fe40000410000 */
[C---:B------:R-:W-:Y:S02]  /*136a0*/  FMUL.FTZ R27, R2.reuse, R127 ;  /* 0x0000007f021b7220 */ /* 0x040fe40000410000 */
[----:B------:R-:W-:Y:S01]  /*136b0*/  LDSM.16.MT88.4 R124, [R202+0x3000] ;  /* 0x00300000ca7c783b */ /* 0x000fe20000004200 */
[C---:B------:R-:W-:Y:S02]  /*136c0*/  FMUL.FTZ R32, R3.reuse, R116 ;  /* 0x0000007403207220 */ /* 0x040fe40000410000 */
[C---:B------:R-:W-:Y:S01]  /*136d0*/  FMUL.FTZ R33, R3.reuse, R117 ;  /* 0x0000007503217220 */ /* 0x040fe20000410000 */
[----:B------:R-:W-:Y:S01]  /*136e0*/  MUFU.EX2 R157, R233 ;  /* 0x000000e9009d7308 */ /* 0x000fe20000000800 */
[C---:B------:R-:W-:Y:S02]  /*136f0*/  FMUL.FTZ R34, R2.reuse, R118 ;  /* 0x0000007602227220 */ /* 0x040fe40000410000 */
[C---:B------:R-:W-:Y:S02]  /*13700*/  FMUL.FTZ R35, R2.reuse, R119 ;  /* 0x0000007702237220 */ /* 0x040fe40000410000 */
[----:B------:R-:W-:Y:S01]  /*13710*/  LDSM.16.MT88.4 R116, [R204+0x3000] ;  /* 0x00300000cc74783b */ /* 0x000fe20000004200 */
        /* <DEDUP_REMOVED lines=11> */
[----:B------:R-:W-:Y:S01]  /*137d0*/  LDSM.16.MT88.4 R100, [R202+0x1800] ;  /* 0x00180000ca64783b */ /* 0x000fe20000004200 */
[C---:B------:R-:W-:Y:S02]  /*137e0*/  FMUL.FTZ R54, R2.reuse, R98 ;  /* 0x0000006202367220 */ /* 0x040fe40000410000 */
[C---:B------:R-:W-:Y:S04]  /*137f0*/  HMMA.16816.F32 R24, R148.reuse, R86, R24 ;  /* 0x000000569418723c */ /* 0x040fe80000001818 */
[C---:B------:R-:W-:Y:S01]  /*13800*/  FMUL.FTZ R31, R2.reuse, R123 ;  /* 0x0000007b021f7220 */ /* 0x040fe20000410000 */
[----:B------:R-:W1:Y:S01]  /*13810*/  LDSM.16.MT88.4 R84, [R204] ;  /* 0x00000000cc54783b */ /* 0x000e620000004200 */
[C---:B------:R-:W-:Y:S01]  /*13820*/  FMUL.FTZ R55, R2.reuse, R99 ;  /* 0x0000006302377220 */ /* 0x040fe20000410000 */
[----:B------:R-:W-:Y:S01]  /*13830*/  MUFU.EX2 R152, R246 ;  /* 0x000000f600987308 */ /* 0x000fe20000000800 */
[C---:B------:R-:W-:Y:S04]  /*13840*/  FMUL.FTZ R58, R2.reuse, R94 ;  /* 0x0000005e023a7220 */ /* 0x040fe80000410000 */
[C---:B------:R-:W-:Y:S02]  /*13850*/  FMUL.FTZ R59, R2.reuse, R95 ;  /* 0x0000005f023b7220 */ /* 0x040fe40000410000 */
[C---:B------:R-:W-:Y:S02]  /*13860*/  FMUL.FTZ R60, R3.reuse, R88 ;  /* 0x00000058033c7220 */ /* 0x040fe40000410000 */
        /* <DEDUP_REMOVED lines=26> */
[----:B------:R-:W-:Y:S02]  /*13a10*/  FMUL.FTZ R73, R3, R73 ;  /* 0x0000004903497220 */ /* 0x000fe40000410000 */
[C---:B------:R-:W-:Y:S03]  /*13a20*/  FMUL.FTZ R70, R2.reuse, R70 ;  /* 0x0000004602467220 */ /* 0x040fe60000410000 */
[C---:B------:R-:W-:Y:S02]  /*13a30*/  FMUL.FTZ R71, R2.reuse, R71 ;  /* 0x0000004702477220 */ /* 0x040fe40000410000 */
[----:B------:R-:W-:Y:S01]  /*13a40*/  MUFU.EX2 R97, R167 ;  /* 0x000000a700617308 */ /* 0x000fe20000000800 */
[C---:B------:R-:W-:Y:S02]  /*13a50*/  FMUL.FTZ R74, R2.reuse, R74 ;  /* 0x0000004a024a7220 */ /* 0x040fe40000410000 */
[----:B------:R-:W-:Y:S02]  /*13a60*/  FMUL.FTZ R75, R2, R75 ;  /* 0x0000004b024b7220 */ /* 0x000fe40000410000 */
[----:B--2---:R-:W-:Y:S05]  /*13a70*/  FADD.FTZ R2, R5, R155 ;  /* 0x0000009b05027221 */ /* 0x004fea0000010000 */
        /* <DEDUP_REMOVED lines=14> */
[----:B------:R-:W2:Y:S10]  /*13b60*/  MUFU.EX2 R3, R160 ;  /* 0x000000a000037308 */ /* 0x000eb40000000800 */
[----:B------:R-:W-:Y:S10]  /*13b70*/  MUFU.EX2 R160, R224 ;  /* 0x000000e000a07308 */ /* 0x000ff40000000800 */
[----:B------:R-:W3:Y:S01]  /*13b80*/  MUFU.EX2 R115, R153 ;  /* 0x0000009900737308 */ /* 0x000ee20000000800 */
        /* <DEDUP_REMOVED lines=8> */
[----:B------:R-:W-:Y:S10]  /*13c10*/  MUFU.EX2 R114, R244 ;  /* 0x000000f400727308 */ /* 0x000ff40000000800 */
[----:B------:R-:W2:Y:S10]  /*13c20*/  MUFU.EX2 R113, R243 ;  /* 0x000000f300717308 */ /* 0x000eb40000000800 */
[----:B------:R-:W4:Y:S01]  /*13c30*/  MUFU.EX2 R153, R242 ;  /* 0x000000f200997308 */ /* 0x000f220000000800 */
        /* <DEDUP_REMOVED lines=23> */
[C---:B------:R-:W-:Y:S01]  /*13db0*/  FADD.FTZ R2, R96.reuse, R2 ;  /* 0x0000000260027221 */ /* 0x040fe20000010000 */
[C---:B---3--:R-:W-:Y:S08]  /*13dc0*/  HMMA.16816.F32 R20, R84.reuse, R92, R20 ;  /* 0x0000005c5414723c */ /* 0x048ff00000001814 */
[----:B------:R-:W-:Y:S01]  /*13dd0*/  MUFU.EX2 R162, R221 ;  /* 0x000000dd00a27308 */ /* 0x000fe20000000800 */
        /* <DEDUP_REMOVED lines=21> */
[----:B------:R-:W5:Y:S03]  /*13f30*/  LDSM.16.MT88.4 R96, [R204+0x1000] ;  /* 0x00100000cc60783b */ /* 0x000f660000004200 */
[----:B------:R-:W-:Y:S02]  /*13f40*/  F2FP.PACK_AB R84, R3, R5 ;  /* 0x000000050354723e */ /* 0x000fe400000000ff */
[----:B--2---:R-:W-:Y:S01]  /*13f50*/  F2FP.PACK_AB R85, R169, R248 ;  /* 0x000000f8a955723e */ /* 0x004fe200000000ff */
[----:B------:R-:W2:Y:S01]  /*13f60*/  MUFU.EX2 R5, R211 ;  /* 0x000000d300057308 */ /* 0x000ea20000000800 */
[----:B----4-:R-:W-:Y:S07]  /*13f70*/  F2FP.PACK_AB R87, R167, R168 ;  /* 0x000000a8a757723e */ /* 0x010fee00000000ff */
[C---:B-1----:R-:W-:Y:S02]  /*13f80*/  HMMA.16816.F32 R8, R84.reuse, R88, R8 ;  /* 0x000000585408723c */ /* 0x042fe40000001808 */
[----:B------:R-:W1:Y:S06]  /*13f90*/  MUFU.EX2 R3, R210 ;  /* 0x000000d200037308 */ /* 0x000e6c0000000800 */
[C---:B------:R-:W-:Y:S01]  /*13fa0*/  HMMA.16816.F32 R16, R84.reuse, R90, R16 ;  /* 0x0000005a5410723c */ /* 0x040fe20000001810 */
[----:B------:R-:W4:Y:S03]  /*13fb0*/  LDSM.16.MT88.4 R88, [R203+0x1000] ;  /* 0x00100000cb58783b */ /* 0x000f260000004200 */
[----:B--2---:R-:W-:Y:S04]  /*13fc0*/  FADD.FTZ R2, R5, R2 ;  /* 0x0000000205027221 */ /* 0x004fe80000010000 */
[C---:B---3--:R-:W-:Y:S08]  /*13fd0*/  HMMA.16816.F32 R20, R84.reuse, R92, R20 ;  /* 0x0000005c5414723c */ /* 0x048ff00000001814 */
[C---:B------:R-:W-:Y:S01]  /*13fe0*/  HMMA.16816.F32 R24, R84.reuse, R94, R24 ;  /* 0x0000005e5418723c */ /* 0x040fe20000001818 */
[----:B------:R-:W2:Y:S03]  /*13ff0*/  LDSM.16.MT88.4 R92, [R201+0x4800] ;  /* 0x00480000c95c783b */ /* 0x000ea60000004200 */
[----:B-1----:R-:W-:Y:S04]  /*14000*/  FADD.FTZ R2, R3, R2 ;  /* 0x0000000203027221 */ /* 0x002fe80000010000 */
[C---:B-----5:R-:W-:Y:S04]  /*14010*/  HMMA.16816.F32 R28, R84.reuse, R96, R28 ;  /* 0x00000060541c723c */ /* 0x060fe8000000181c */
[----:B------:R-:W-:Y:S04]  /*14020*/  FADD.FTZ R2, R105, R2 ;  /* 0x0000000269027221 */ /* 0x000fe80000010000 */
[C---:B------:R-:W-:Y:S01]  /*14030*/  HMMA.16816.F32 R32, R84.reuse, R98, R32 ;  /* 0x000000625420723c */ /* 0x040fe20000001820 */
[----:B------:R-:W1:Y:S03]  /*14040*/  LDSM.16.MT88.4 R96, [R202+0x4800] ;  /* 0x00480000ca60783b */ /* 0x000e660000004200 */
[C---:B------:R-:W-:Y:S04]  /*14050*/  FADD.FTZ R2, R104.reuse, R2 ;  /* 0x0000000268027221 */ /* 0x040fe80000010000 */
[C---:B----4-:R-:W-:Y:S08]  /*14060*/  HMMA.16816.F32 R36, R84.reuse, R88, R36 ;  /* 0x000000585424723c */ /* 0x050ff00000001824 */
        /* <DEDUP_REMOVED lines=84> */
[----:B------:R-:W5:Y:S02]  /*145b0*/  LDSM.16.MT88.4 R92, [R201+0x2800] ;  /* 0x00280000c95c783b */ /* 0x000f640000004200 */
[----:B------:R-:W4:Y:S05]  /*145c0*/  MUFU.EX2 R15, R247 ;  /* 0x000000f7000f7308 */ /* 0x000f2a0000000800 */
[C---:B---3--:R-:W-:Y:S08]  /*145d0*/  HMMA.16816.F32 R52, R84.reuse, R96, R52 ;  /* 0x000000605434723c */ /* 0x048ff00000001834 */
[C---:B------:R-:W-:Y:S01]  /*145e0*/  HMMA.16816.F32 R56, R84.reuse, R98, R56 ;  /* 0x000000625438723c */ /* 0x040fe20000001838 */
[----:B------:R-:W3:Y:S03]  /*145f0*/  LDSM.16.MT88.4 R96, [R202+0x2800] ;  /* 0x00280000ca60783b */ /* 0x000ee60000004200 */
[C---:B--2---:R-:W-:Y:S01]  /*14600*/  F2FP.PACK_AB R150, R5.reuse, R112 ;  /* 0x000000700596723e */ /* 0x044fe200000000ff */
[----:B------:R-:W-:Y:S01]  /*14610*/  FADD.FTZ R224, R5, R2 ;  /* 0x0000000205e07221 */ /* 0x000fe20000010000 */
[----:B------:R-:W-:Y:S01]  /*14620*/  MOV R5, R4 ;  /* 0x0000000400057202 */ /* 0x000fe20000000f00 */
[----:B------:R-:W-:Y:S01]  /*14630*/  FADD.FTZ R2, R122, R3 ;  /* 0x000000037a027221 */ /* 0x000fe20000010000 */
[C---:B-1----:R-:W-:Y:S04]  /*14640*/  HMMA.16816.F32 R60, R84.reuse, R104, R60 ;  /* 0x00000068543c723c */ /* 0x042fe8000000183c */
[----:B----4-:R-:W-:Y:S01]  /*14650*/  F2FP.PACK_AB R151, R15, R152 ;  /* 0x000000980f97723e */ /* 0x010fe200000000ff */
[----:B------:R-:W-:Y:S03]  /*14660*/  FADD.FTZ R2, R251, R2 ;  /* 0x00000002fb027221 */ /* 0x000fe60000010000 */
[C---:B------:R-:W-:Y:S01]  /*14670*/  HMMA.16816.F32 R64, R84.reuse, R106, R64 ;  /* 0x0000006a5440723c */ /* 0x040fe20000001840 */
[----:B------:R-:W1:Y:S03]  /*14680*/  LDSM.16.MT88.4 R104, [R204+0x2800] ;  /* 0x00280000cc68783b */ /* 0x000e660000004200 */
[----:B------:R-:W-:Y:S04]  /*14690*/  FADD.FTZ R2, R115, R2 ;  /* 0x0000000273027221 */ /* 0x000fe80000010000 */
[C---:B------:R-:W-:Y:S04]  /*146a0*/  HMMA.16816.F32 R68, R84.reuse, R100, R68 ;  /* 0x000000645444723c */ /* 0x040fe80000001844 */
        /* <DEDUP_REMOVED lines=68> */
.L_x_2227:
        /* <DEDUP_REMOVED lines=8> */
.L_x_2325:
        /* <DEDUP_REMOVED lines=84> */
.L_x_2177:
        /* <DEDUP_REMOVED lines=19> */
.L_x_2245:
[----:B--2---:R-:W-:Y:S05]  /*151e0*/  BSYNC B0 ;  /* 0x0000000000007941 */ /* 0x004fea0003800000 */
.L_x_2244:
        /* <DEDUP_REMOVED lines=102> */
.L_x_2248:
        /* <DEDUP_REMOVED lines=116> */
.L_x_2326:
[----:B------:R-:W-:Y:S05]  /*15f90*/  BRA.DIV ~URZ, `(.L_x_2251) ;  /* 0x00003b827f007947 */ /* 0x000fea000b800000 */
[----:B------:R4:W2:Y:S02]  /*15fa0*/  SHFL.IDX PT, R2, R10, RZ, 0x181f ;  /* 0x00181fff0a027589 */ /* 0x0008a400000e0000 */
.L_x_2327:
        /* <DEDUP_REMOVED lines=11> */
.L_x_2253:
[----:B------:R-:W-:Y:S05]  /*16060*/  BSYNC B0 ;  /* 0x0000000000007941 */ /* 0x000fea0003800000 */
.L_x_2252:
[----:B------:R-:W-:Y:S05]  /*16070*/  BRA.DIV ~URZ, `(.L_x_2254) ;  /* 0x00003b127f007947 */ /* 0x000fea000b800000 */
[----:B---3--:R3:W4:Y:S04]  /*16080*/  SHFL.IDX PT, R11, R6, 0x1, 0x181f ;  /* 0x00381f00060b7f89 */ /* 0x00872800000e0000 */
[----:B--2---:R3:W2:Y:S02]  /*16090*/  SHFL.IDX PT, R2, R10, 0x1, 0x181f ;  /* 0x00381f000a027f89 */ /* 0x0046a400000e0000 */
.L_x_2328:
        /* <DEDUP_REMOVED lines=12> */
.L_x_2256:
[----:B------:R-:W-:Y:S05]  /*16160*/  BSYNC B0 ;  /* 0x0000000000007941 */ /* 0x000fea0003800000 */
.L_x_2255:
[----:B------:R-:W-:Y:S05]  /*16170*/  BRA.DIV ~URZ, `(.L_x_2257) ;  /* 0x00003ae27f007947 */ /* 0x000fea000b800000 */
[----:B----4-:R4:W3:Y:S02]  /*16180*/  SHFL.IDX PT, R11, R6, 0x2, 0x181f ;  /* 0x00581f00060b7f89 */ /* 0x0108e400000e0000 */
.L_x_2329:
[----:B------:R-:W-:Y:S05]  /*16190*/  BRA.DIV ~URZ, `(.L_x_2258) ;  /* 0x00003b327f007947 */ /* 0x000fea000b800000 */
[----:B--2---:R2:W4:Y:S02]  /*161a0*/  SHFL.IDX PT, R2, R10, 0x2, 0x181f ;  /* 0x00581f000a027f89 */ /* 0x00452400000e0000 */
.L_x_2330:
        /* <DEDUP_REMOVED lines=12> */
.L_x_2260:
[----:B------:R-:W-:Y:S05]  /*16270*/  BSYNC B0 ;  /* 0x0000000000007941 */ /* 0x000fea0003800000 */
.L_x_2259:
[----:B------:R-:W-:Y:S05]  /*16280*/  BRA.DIV ~URZ, `(.L_x_2261) ;  /* 0x00003ab27f007947 */ /* 0x000fea000b800000 */
[----:B---3--:R3:W2:Y:S04]  /*16290*/  SHFL.IDX PT, R8, R6, 0x3, 0x181f ;  /* 0x00781f0006087f89 */ /* 0x0086a800000e0000 */
[----:B----4-:R3:W4:Y:S02]  /*162a0*/  SHFL.IDX PT, R6, R10, 0x3, 0x181f ;  /* 0x00781f000a067f89 */ /* 0x01072400000e0000 */
.L_x_2331:
        /* <DEDUP_REMOVED lines=13> */
.L_x_2249:
        /* <DEDUP_REMOVED lines=34> */
.L_x_2332:
[----:B------:R-:W-:Y:S05]  /*165a0*/  BRA.DIV ~URZ, `(.L_x_2264) ;  /* 0x000038d27f007947 */ /* 0x000fea000b800000 */
[----:B------:R3:W4:Y:S02]  /*165b0*/  SHFL.IDX PT, R2, R5, RZ, 0x1c1f ;  /* 0x001c1fff05027589 */ /* 0x00072400000e0000 */
.L_x_2333:
        /* <DEDUP_REMOVED lines=62> */
[-C--:B-1----:R-:W-:Y:S02]  /*169a0*/  @!P3 LEA R10, P5, R98, R2.reuse, 0x2 ;  /* 0x00000002620ab211 */ /* 0x082fe400078a10ff */
        /* <DEDUP_REMOVED lines=34> */
.L_x_2266:
[----:B------:R-:W-:Y:S05]  /*16bd0*/  BSYNC B0 ;  /* 0x0000000000007941 */ /* 0x000fea0003800000 */
.L_x_2265:
[----:B------:R-:W-:Y:S05]  /*16be0*/  BRA.DIV ~URZ, `(.L_x_2267) ;  /* 0x000033027f007947 */ /* 0x000fea000b800000 */
[----:B--2---:R2:W1:Y:S04]  /*16bf0*/  SHFL.IDX PT, R4, R6, 0x1, 0x1c1f ;  /* 0x003c1f0006047f89 */ /* 0x00446800000e0000 */
[----:B----4-:R2:W4:Y:S02]  /*16c00*/  SHFL.IDX PT, R2, R5, 0x1, 0x1c1f ;  /* 0x003c1f0005027f89 */ /* 0x01052400000e0000 */
.L_x_2334:
        /* <DEDUP_REMOVED lines=105> */
.L_x_2247:
        /* <DEDUP_REMOVED lines=22> */
.L_x_2268:
        /* <DEDUP_REMOVED lines=60> */
.L_x_2270:
[----:B------:R-:W-:Y:S05]  /*177c0*/  BSYNC B0 ;  /* 0x0000000000007941 */ /* 0x000fea0003800000 */
.L_x_2269:
        /* <DEDUP_REMOVED lines=36> */
.L_x_2335:
[----:B------:R-:W-:Y:S05]  /*17a10*/  BRA.DIV ~URZ, `(.L_x_2272) ;  /* 0x000026127f007947 */ /* 0x000fea000b800000 */
[----:B------:R3:W4:Y:S02]  /*17a20*/  SHFL.IDX PT, R2, R10, RZ, 0x181f ;  /* 0x00181fff0a027589 */ /* 0x00072400000e0000 */
.L_x_2336:
        /* <DEDUP_REMOVED lines=12> */
.L_x_2274:
[----:B------:R-:W-:Y:S05]  /*17af0*/  BSYNC B0 ;  /* 0x0000000000007941 */ /* 0x000fea0003800000 */
.L_x_2273:
[----:B------:R-:W-:Y:S05]  /*17b00*/  BRA.DIV ~URZ, `(.L_x_2275) ;  /* 0x000025927f007947 */ /* 0x000fea000b800000 */
[----:B--2---:R2:W1:Y:S04]  /*17b10*/  SHFL.IDX PT, R11, R5, 0x1, 0x181f ;  /* 0x00381f00050b7f89 */ /* 0x00446800000e0000 */
[----:B----4-:R2:W4:Y:S02]  /*17b20*/  SHFL.IDX PT, R2, R10, 0x1, 0x181f ;  /* 0x00381f000a027f89 */ /* 0x01052400000e0000 */
.L_x_2337:
        /* <DEDUP_REMOVED lines=12> */
.L_x_2277:
[----:B------:R-:W-:Y:S05]  /*17bf0*/  BSYNC B0 ;  /* 0x0000000000007941 */ /* 0x000fea0003800000 */
.L_x_2276:
[----:B------:R-:W-:Y:S05]  /*17c00*/  BRA.DIV ~URZ, `(.L_x_2278) ;  /* 0x000025627f007947 */ /* 0x000fea000b800000 */
[----:B-1----:R1:W2:Y:S02]  /*17c10*/  SHFL.IDX PT, R11, R5, 0x2, 0x181f ;  /* 0x00581f00050b7f89 */ /* 0x0022a400000e0000 */
.L_x_2338:
[----:B------:R-:W-:Y:S05]  /*17c20*/  BRA.DIV ~URZ, `(.L_x_2279) ;  /* 0x000025b27f007947 */ /* 0x000fea000b800000 */
[----:B----4-:R4:W1:Y:S02]  /*17c30*/  SHFL.IDX PT, R2, R10, 0x2, 0x181f ;  /* 0x00581f000a027f89 */ /* 0x01086400000e0000 */
.L_x_2339:
        /* <DEDUP_REMOVED lines=12> */
.L_x_2281:
[----:B------:R-:W-:Y:S05]  /*17d00*/  BSYNC B0 ;  /* 0x0000000000007941 */ /* 0x000fea0003800000 */
.L_x_2280:
[----:B------:R-:W-:Y:S05]  /*17d10*/  BRA.DIV ~URZ, `(.L_x_2282) ;  /* 0x000025327f007947 */ /* 0x000fea000b800000 */
[----:B-1----:R1:W3:Y:S04]  /*17d20*/  SHFL.IDX PT, R8, R5, 0x3, 0x181f ;  /* 0x00781f0005087f89 */ /* 0x0022e800000e0000 */
[----:B------:R1:W4:Y:S02]  /*17d30*/  SHFL.IDX PT, R2, R10, 0x3, 0x181f ;  /* 0x00781f000a027f89 */ /* 0x00032400000e0000 */
.L_x_2340:
        /* <DEDUP_REMOVED lines=11> */
.L_x_2262:
[----:B------:R-:W-:Y:S05]  /*17df0*/  BSYNC B1 ;  /* 0x0000000000017941 */ /* 0x000fea0003800000 */
.L_x_2246:
        /* <DEDUP_REMOVED lines=14> */
.L_x_2341:
[----:B------:R-:W-:Y:S05]  /*17ee0*/  BRA.DIV ~URZ, `(.L_x_2285) ;  /* 0x000024a27f007947 */ /* 0x000fea000b800000 */
[----:B------:R3:W4:Y:S02]  /*17ef0*/  SHFL.IDX PT, R9, R74, 0x1, 0x1f ;  /* 0x00201f004a097f89 */ /* 0x00072400000e0000 */
.L_x_2342:
        /* <DEDUP_REMOVED lines=19> */
.L_x_2343:
        /* <DEDUP_REMOVED lines=16> */
.L_x_2344:
[----:B---3--:R-:W-:Y:S01]  /*18130*/  IMAD R2, R2, c[0x0][0x538], RZ ;  /* 0x00014e0002027a24 */ /* 0x008fe200078e02ff */
[----:B------:R-:W-:Y:S04]  /*18140*/  BSSY B1, `(.L_x_2288) ;  /* 0x0000084000017945 */ /* 0x000fe80003800000 */
[----:B----4-:R-:W-:-:S04]  /*18150*/  IADD3 R9, R2, R9, RZ ;  /* 0x0000000902097210 */ /* 0x010fc80007ffe0ff */
[----:B--2---:R-:W-:-:S13]  /*18160*/  ISETP.GT.AND P0, PT, R9, R10, PT ;  /* 0x0000000a0900720c */ /* 0x004fda0003f04270 */
[----:B------:R-:W-:Y:S05]  /*18170*/  @P0 BRA `(.L_x_2289) ;  /* 0x0000026000000947 */ /* 0x000fea0003800000 */
.L_x_2293:
        /* <DEDUP_REMOVED lines=18> */
.L_x_2345:
        /* <DEDUP_REMOVED lines=16> */
.L_x_2346:
[----:B--2---:R-:W-:-:S05]  /*183a0*/  IMAD R2, R2, c[0x0][0x538], RZ ;  /* 0x00014e0002027a24 */ /* 0x004fca00078e02ff */
[----:B------:R-:W-:-:S04]  /*183b0*/  IADD3 R9, R2, R9, RZ ;  /* 0x0000000902097210 */ /* 0x000fc80007ffe0ff */
[----:B------:R-:W-:-:S13]  /*183c0*/  ISETP.GT.AND P0, PT, R9, R10, PT ;  /* 0x0000000a0900720c */ /* 0x000fda0003f04270 */
[----:B-1----:R-:W-:Y:S05]  /*183d0*/  @!P0 BRA `(.L_x_2293) ;  /* 0xfffffda000008947 */ /* 0x002fea000383ffff */
.L_x_2289:
[----:B------:R-:W-:-:S05]  /*183e0*/  IADD3 R15, -R2, R9, RZ ;  /* 0x00000009020f7210 */ /* 0x000fca0007ffe1ff */
[----:B------:R-:W-:-:S05]  /*183f0*/  IMAD R2, R4, c[0x0][0x538], R15 ;  /* 0x00014e0004027a24 */ /* 0x000fca00078e020f */
[----:B------:R-:W-:Y:S01]  /*18400*/  ISETP.GT.AND P0, PT, R2, R10, PT ;  /* 0x0000000a0200720c */ /* 0x000fe20003f04270 */
[----:B------:R-:W-:-:S12]  /*18410*/  BRA.DIV ~URZ, `(.L_x_2294) ;  /* 0x000023c27f007947 */ /* 0x000fd8000b800000 */
[----:B------:R-:W-:-:S04]  /*18420*/  VOTE.ANY R9, PT, !P0 ;  /* 0x0000000000097806 */ /* 0x000fc800040e0100 */
.L_x_2347:
[----:B------:R2:W3:Y:S01]  /*18430*/  POPC R11, R9 ;  /* 0x00000009000b7309 */ /* 0x0004e20000000000 */
[----:B------:R-:W-:Y:S05]  /*18440*/  BRA.DIV ~URZ, `(.L_x_2295) ;  /* 0x000023e27f007947 */ /* 0x000fea000b800000 */
[----:B---3--:R3:W4:Y:S04]  /*18450*/  SHFL.IDX PT, R6, R6, R11, 0x1f ;  /* 0x00001f0b06067589 */ /* 0x00872800000e0000 */
[----:B------:R3:W1:Y:S02]  /*18460*/  SHFL.IDX PT, R5, R8, R11, 0x1f ;  /* 0x00001f0b08057589 */ /* 0x00066400000e0000 */
.L_x_2348:
[----:B------:R-:W-:Y:S01]  /*18470*/  ISETP.NE.AND P0, PT, R9, RZ, PT ;  /* 0x000000ff0900720c */ /* 0x000fe20003f05270 */
[----:B------:R-:W-:-:S12]  /*18480*/  BSSY B0, `(.L_x_2296) ;  /* 0x0000005000007945 */ /* 0x000fd80003800000 */
[----:B------:R-:W-:Y:S05]  /*18490*/  @!P0 BRA `(.L_x_2297) ;  /* 0x0000003000008947 */ /* 0x000fea0003800000 */
[----:B------:R-:W-:Y:S01]  /*184a0*/  IADD3 R2, R11, -0x1, RZ ;  /* 0xffffffff0b027810 */ /* 0x000fe20007ffe0ff */
[----:B------:R-:W-:Y:S05]  /*184b0*/  BRA.DIV ~URZ, `(.L_x_2298) ;  /* 0x000024427f007947 */ /* 0x000fea000b800000 */
[----:B------:R2:W3:Y:S02]  /*184c0*/  SHFL.IDX PT, R16, R4, R2, 0x1f ;  /* 0x00001f0204107589 */ /* 0x0004e400000e0000 */
.L_x_2297:
[----:B------:R-:W-:Y:S05]  /*184d0*/  BSYNC B0 ;  /* 0x0000000000007941 */ /* 0x000fea0003800000 */
.L_x_2296:
        /* <DEDUP_REMOVED lines=69> */
.L_x_2290:
[----:B------:R-:W-:Y:S01]  /*18930*/  MOV R2, c[0x0][0x53c] ;  /* 0x00014f0000027a02 */ /* 0x000fe20000000f00 */
[----:B------:R2:W-:Y:S04]  /*18940*/  STL [R1+0x28], R10 ;  /* 0x0000280a01007387 */ /* 0x0005e80000100800 */
[----:B------:R2:W-:Y:S04]  /*18950*/  STL [R1+0x2c], RZ ;  /* 0x00002cff01007387 */ /* 0x0005e80000100800 */
[----:B------:R2:W-:Y:S04]  /*18960*/  STL [R1+0x30], RZ ;  /* 0x000030ff01007387 */ /* 0x0005e80000100800 */
[----:B------:R2:W-:Y:S02]  /*18970*/  STL [R1+0x34], R2 ;  /* 0x0000340201007387 */ /* 0x0005e40000100800 */
.L_x_2299:
[----:B------:R-:W-:Y:S05]  /*18980*/  BSYNC B1 ;  /* 0x0000000000017941 */ /* 0x000fea0003800000 */
.L_x_2288:
        /* <DEDUP_REMOVED lines=9> */
.L_x_2283:
[----:B-1----:R-:W3:Y:S02]  /*18a20*/  LDL R2, [R1+0x34] ;  /* 0x0000340001027983 */ /* 0x002ee40000100800 */
[----:B---3--:R-:W-:-:S13]  /*18a30*/  ISETP.GE.AND P0, PT, R2, c[0x0][0x53c], PT ;  /* 0x00014f0002007a0c */ /* 0x008fda0003f06270 */
[----:B--2---:R-:W-:Y:S01]  /*18a40*/  @P0 CALL.REL.NOINC `(.L_x_2300) ;  /* 0x0000001000000944 */ /* 0x004fe20003c00000 */
[----:B------:R-:W-:Y:S05]  /*18a50*/  BRA `(.L_x_2301) ;  /* 0xfffe902000007947 */ /* 0x000fea000383ffff */
.L_x_2300:
[----:B------:R-:W-:Y:S05]  /*18a60*/  EXIT ;  /* 0x000000000000794d */ /* 0x000fea0003800000 */
.L_x_2111:
[----:B------:R-:W-:Y:S02]  /*18a70*/  MOV R3, 0x1 ;  /* 0x0000000100037802 */ /* 0x000fe40000000f00 */
[----:B------:R-:W-:Y:S02]  /*18a80*/  MOV R4, 0x18aa0 ;  /* 0x00018aa000047802 */ /* 0x000fe40000000f00 */
[----:B------:R-:W-:Y:S05]  /*18a90*/  CALL.REL.NOINC `($__internal_36_$__cuda_sm70_shflsync_up_p) ;  /* 0x00001f8000007944 */ /* 0x000fea0003c00000 */
[----:B------:R-:W-:Y:S01]  /*18aa0*/  MOV R0, R3 ;  /* 0x0000000300007202 */ /* 0x000fe20000000f00 */
[----:B------:R-:W-:Y:S05]  /*18ab0*/  BRA `(.L_x_2302) ;  /* 0xfffe79b000007947 */ /* 0x000fea000383ffff */
.L_x_2112:
[----:B------:R-:W-:Y:S02]  /*18ac0*/  MOV R3, 0x2 ;  /* 0x0000000200037802 */ /* 0x000fe40000000f00 */
[----:B------:R-:W-:Y:S02]  /*18ad0*/  MOV R4, 0x18af0 ;  /* 0x00018af000047802 */ /* 0x000fe40000000f00 */
[----:B------:R-:W-:Y:S05]  /*18ae0*/  CALL.REL.NOINC `($__internal_36_$__cuda_sm70_shflsync_up_p) ;  /* 0x00001f3000007944 */ /* 0x000fea0003c00000 */
[----:B------:R-:W-:Y:S02]  /*18af0*/  SEL R0, R3, RZ, P4 ;  /* 0x000000ff03007207 */ /* 0x000fe40002000000 */
[----:B------:R-:W-:Y:S02]  /*18b00*/  MOV R3, 0x4 ;  /* 0x0000000400037802 */ /* 0x000fe40000000f00 */
[----:B------:R-:W-:Y:S01]  /*18b10*/  MOV R4, 0x18b50 ;  /* 0x00018b5000047802 */ /* 0x000fe20000000f00 */
[----:B------:R-:W-:-:S04]  /*18b20*/  IMAD.IADD R0, R2, 0x1, R0 ;  /* 0x0000000102007824 */ /* 0x000fc800078e0200 */
[----:B------:R-:W-:Y:S02]  /*18b30*/  IMAD.MOV.U32 R2, RZ, RZ, R0 ;  /* 0x000000ffff027224 */ /* 0x000fe400078e0000 */
[----:B------:R-:W-:Y:S05]  /*18b40*/  CALL.REL.NOINC `($__internal_36_$__cuda_sm70_shflsync_up_p) ;  /* 0x00001ed000007944 */ /* 0x000fea0003c00000 */
[----:B------:R-:W-:Y:S02]  /*18b50*/  SEL R3, R3, RZ, P3 ;  /* 0x000000ff03037207 */ /* 0x000fe40001800000 */
[----:B------:R-:W-:-:S03]  /*18b60*/  MOV R4, 0x18bb0 ;  /* 0x00018bb000047802 */ /* 0x000fc60000000f00 */
[----:B------:R-:W-:Y:S01]  /*18b70*/  IMAD.IADD R0, R0, 0x1, R3 ;  /* 0x0000000100007824 */ /* 0x000fe200078e0203 */
[----:B------:R-:W-:-:S03]  /*18b80*/  MOV R3, 0x8 ;  /* 0x0000000800037802 */ /* 0x000fc60000000f00 */
        /* <DEDUP_REMOVED lines=8> */
[----:B------:R-:W-:Y:S01]  /*18c10*/  SEL R3, R3, RZ, P1 ;  /* 0x000000ff03037207 */ /* 0x000fe20000800000 */
[----:B------:R-:W-:Y:S01]  /*18c20*/  IMAD.MOV.U32 R221, RZ, RZ, 0x1f ;  /* 0x0000001fffdd7424 */ /* 0x000fe200078e00ff */
[----:B------:R-:W-:-:S03]  /*18c30*/  MOV R2, 0x18c80 ;  /* 0x00018c8000027802 */ /* 0x000fc60000000f00 */
[----:B------:R-:W-:Y:S01]  /*18c40*/  IMAD.IADD R4, R0, 0x1, R3 ;  /* 0x0000000100047824 */ /* 0x000fe200078e0203 */
[----:B------:R-:W-:-:S03]  /*18c50*/  MOV R3, 0x1f ;  /* 0x0000001f00037802 */ /* 0x000fc60000000f00 */
[----:B------:R-:W-:Y:S02]  /*18c60*/  IMAD.MOV.U32 R222, RZ, RZ, R4 ;  /* 0x000000ffffde7224 */ /* 0x000fe400078e0004 */
[----:B------:R-:W-:Y:S05]  /*18c70*/  CALL.REL.NOINC `($__internal_35_$__cuda_sm70_shflsync_idx_p) ;  /* 0x00001d5000007944 */ /* 0x000fea0003c00000 */
[----:B------:R-:W-:Y:S01]  /*18c80*/  MOV R0, R221 ;  /* 0x000000dd00007202 */ /* 0x000fe20000000f00 */
[----:B------:R-:W-:Y:S05]  /*18c90*/  BRA `(.L_x_2303) ;  /* 0xfffe78d000007947 */ /* 0x000fea000383ffff */
.L_x_2114:
[----:B------:R-:W-:Y:S02]  /*18ca0*/  SEL R2, RZ, 0x1, P0 ;  /* 0x00000001ff027807 */ /* 0x000fe40000000000 */
[----:B------:R-:W-:Y:S02]  /*18cb0*/  MOV R3, 0x18cd0 ;  /* 0x00018cd000037802 */ /* 0x000fe40000000f00 */
[----:B------:R-:W-:Y:S05]  /*18cc0*/  CALL.REL.NOINC `($__internal_37_$__cuda_sm70_votesync_ballot) ;  /* 0x00001db000007944 */ /* 0x000fea0003c00000 */
[----:B------:R-:W-:Y:S05]  /*18cd0*/  BRA `(.L_x_2304) ;  /* 0xfffe792000007947 */ /* 0x000fea000383ffff */
.L_x_2115:
[----:B------:R-:W-:Y:S01]  /*18ce0*/  IMAD.MOV.U32 R222, RZ, RZ, R8 ;  /* 0x000000ffffde7224 */ /* 0x000fe200078e0008 */
[----:B--2---:R-:W-:Y:S01]  /*18cf0*/  MOV R221, R13 ;  /* 0x0000000d00dd7202 */ /* 0x004fe20000000f00 */
[----:B------:R-:W-:Y:S01]  /*18d00*/  IMAD.MOV.U32 R3, RZ, RZ, 0x1f ;  /* 0x0000001fff037424 */ /* 0x000fe200078e00ff */
[----:B------:R-:W-:Y:S02]  /*18d10*/  MOV R2, 0x18d30 ;  /* 0x00018d3000027802 */ /* 0x000fe40000000f00 */
[----:B-1----:R-:W-:Y:S05]  /*18d20*/  CALL.REL.NOINC `($__internal_35_$__cuda_sm70_shflsync_idx_p) ;  /* 0x00001ca000007944 */ /* 0x002fea0003c00000 */
[----:B------:R-:W-:Y:S01]  /*18d30*/  IMAD.MOV.U32 R11, RZ, RZ, R221 ;  /* 0x000000ffff0b7224 */ /* 0x000fe200078e00dd */
[----:B------:R-:W-:Y:S01]  /*18d40*/  MOV R222, R7 ;  /* 0x0000000700de7202 */ /* 0x000fe20000000f00 */
[----:B------:R-:W-:Y:S01]  /*18d50*/  IMAD.MOV.U32 R6, RZ, RZ, RZ ;  /* 0x000000ffff067224 */ /* 0x000fe200078e00ff */
[----:B------:R-:W-:Y:S01]  /*18d60*/  MOV R221, R13 ;  /* 0x0000000d00dd7202 */ /* 0x000fe20000000f00 */
[----:B------:R-:W-:Y:S01]  /*18d70*/  IMAD.MOV.U32 R3, RZ, RZ, 0x1f ;  /* 0x0000001fff037424 */ /* 0x000fe200078e00ff */
[----:B------:R-:W-:-:S02]  /*18d80*/  MOV R2, 0x18da0 ;  /* 0x00018da000027802 */ /* 0x000fc40000000f00 */
[----:B------:R-:W-:Y:S05]  /*18d90*/  CALL.REL.NOINC `($__internal_35_$__cuda_sm70_shflsync_idx_p) ;  /* 0x00001c3000007944 */ /* 0x000fea0003c00000 */
[----:B------:R-:W-:Y:S01]  /*18da0*/  MOV R10, R221 ;  /* 0x000000dd000a7202 */ /* 0x000fe20000000f00 */
[----:B------:R-:W-:Y:S05]  /*18db0*/  BRA `(.L_x_2305) ;  /* 0xfffe789000007947 */ /* 0x000fea000383ffff */
.L_x_2118:
[----:B------:R-:W-:Y:S01]  /*18dc0*/  IMAD.MOV.U32 R222, RZ, RZ, R4 ;  /* 0x000000ffffde7224 */ /* 0x000fe200078e0004 */
[----:B------:R-:W-:-:S02]  /*18dd0*/  MOV R3, 0x1f ;  /* 0x0000001f00037802 */ /* 0x000fc40000000f00 */
[----:B------:R-:W-:Y:S02]  /*18de0*/  MOV R2, 0x18e00 ;  /* 0x00018e0000027802 */ /* 0x000fe40000000f00 */
[----:B-1234-:R-:W-:Y:S05]  /*18df0*/  CALL.REL.NOINC `($__internal_35_$__cuda_sm70_shflsync_idx_p) ;  /* 0x00001bd000007944 */ /* 0x01efea0003c00000 */
[----:B------:R-:W-:Y:S01]  /*18e00*/  MOV R6, R221 ;  /* 0x000000dd00067202 */ /* 0x000fe20000000f00 */
[----:B------:R-:W-:Y:S05]  /*18e10*/  BRA `(.L_x_2117) ;  /* 0xfffe789000007947 */ /* 0x000fea000383ffff */
.L_x_2210:
[----:B------:R-:W-:Y:S01]  /*18e20*/  IMAD.MOV.U32 R222, RZ, RZ, R3 ;  /* 0x000000ffffde7224 */ /* 0x000fe200078e0003 */
[----:B------:R-:W-:Y:S01]  /*18e30*/  MOV R221, 0x3 ;  /* 0x0000000300dd7802 */ /* 0x000fe20000000f00 */
[----:B------:R-:W-:Y:S01]  /*18e40*/  IMAD.MOV.U32 R3, RZ, RZ, 0x181f ;  /* 0x0000181fff037424 */ /* 0x000fe200078e00ff */
[----:B------:R-:W-:Y:S02]  /*18e50*/  MOV R2, 0x18e70 ;  /* 0x00018e7000027802 */ /* 0x000fe40000000f00 */
[----:B--2--5:R-:W-:Y:S05]  /*18e60*/  CALL.REL.NOINC `($__internal_35_$__cuda_sm70_shflsync_idx_p) ;  /* 0x00001b6000007944 */ /* 0x024fea0003c00000 */
[----:B------:R-:W-:Y:S01]  /*18e70*/  IMAD.MOV.U32 R6, RZ, RZ, R221 ;  /* 0x000000ffff067224 */ /* 0x000fe200078e00dd */
[----:B------:R-:W-:Y:S01]  /*18e80*/  MOV R221, 0x3 ;  /* 0x0000000300dd7802 */ /* 0x000fe20000000f00 */
[----:B------:R-:W-:Y:S01]  /*18e90*/  IMAD.MOV.U32 R222, RZ, RZ, R5 ;  /* 0x000000ffffde7224 */ /* 0x000fe200078e0005 */
[----:B------:R-:W-:Y:S02]  /*18ea0*/  MOV R3, 0x181f ;  /* 0x0000181f00037802 */ /* 0x000fe40000000f00 */
[----:B------:R-:W-:Y:S02]  /*18eb0*/  MOV R2, 0x18ed0 ;  /* 0x00018ed000027802 */ /* 0x000fe40000000f00 */
[----:B------:R-:W-:Y:S05]  /*18ec0*/  CALL.REL.NOINC `($__internal_35_$__cuda_sm70_shflsync_idx_p) ;  /* 0x00001b0000007944 */ /* 0x000fea0003c00000 */
[----:B------:R-:W-:Y:S01]  /*18ed0*/  MOV R2, R221 ;  /* 0x000000dd00027202 */ /* 0x000fe20000000f00 */
[----:B------:R-:W-:Y:S05]  /*18ee0*/  BRA `(.L_x_2306) ;  /* 0xffff520000007947 */ /* 0x000fea000383ffff */
.L_x_2213:
[----:B------:R-:W-:Y:S01]  /*18ef0*/  IMAD.MOV.U32 R222, RZ, RZ, R4 ;  /* 0x000000ffffde7224 */ /* 0x000fe200078e0004 */
[----:B------:R-:W-:Y:S01]  /*18f00*/  MOV R221, RZ ;  /* 0x000000ff00dd7202 */ /* 0x000fe20000000f00 */
[----:B------:R-:W-:Y:S01]  /*18f10*/  IMAD.MOV.U32 R3, RZ, RZ, 0x181f ;  /* 0x0000181fff037424 */ /* 0x000fe200078e00ff */
[----:B------:R-:W-:-:S02]  /*18f20*/  MOV R2, 0x18f40 ;  /* 0x00018f4000027802 */ /* 0x000fc40000000f00 */
[----:B-----5:R-:W-:Y:S05]  /*18f30*/  CALL.REL.NOINC `($__internal_35_$__cuda_sm70_shflsync_idx_p) ;  /* 0x00001a9000007944 */ /* 0x020fea0003c00000 */
[----:B------:R-:W-:Y:S01]  /*18f40*/  MOV R6, R221 ;  /* 0x000000dd00067202 */ /* 0x000fe20000000f00 */
[----:B------:R-:W-:Y:S05]  /*18f50*/  BRA `(.L_x_2307) ;  /* 0xffff5f1000007947 */ /* 0x000fea000383ffff */
.L_x_2214:
[----:B------:R-:W-:Y:S01]  /*18f60*/  IMAD.MOV.U32 R222, RZ, RZ, R5 ;  /* 0x000000ffffde7224 */ /* 0x000fe200078e0005 */
[----:B------:R-:W-:Y:S01]  /*18f70*/  MOV R221, RZ ;  /* 0x000000ff00dd7202 */ /* 0x000fe20000000f00 */
[----:B------:R-:W-:Y:S01]  /*18f80*/  IMAD.MOV.U32 R3, RZ, RZ, 0x181f ;  /* 0x0000181fff037424 */ /* 0x000fe200078e00ff */
[----:B------:R-:W-:-:S02]  /*18f90*/  MOV R2, 0x18fb0 ;  /* 0x00018fb000027802 */ /* 0x000fc40000000f00 */
[----:B-12--5:R-:W-:Y:S05]  /*18fa0*/  CALL.REL.NOINC `($__internal_35_$__cuda_sm70_shflsync_idx_p) ;  /* 0x00001a2000007944 */ /* 0x026fea0003c00000 */
[----:B------:R-:W-:Y:S01]  /*18fb0*/  MOV R2, R221 ;  /* 0x000000dd00027202 */ /* 0x000fe20000000f00 */
[----:B------:R-:W-:Y:S05]  /*18fc0*/  BRA `(.L_x_2308) ;  /* 0xffff5ec000007947 */ /* 0x000fea000383ffff */
.L_x_2217:
[----:B------:R-:W-:Y:S01]  /*18fd0*/  IMAD.MOV.U32 R222, RZ, RZ, R4 ;  /* 0x000000ffffde7224 */ /* 0x000fe200078e0004 */
[----:B------:R-:W-:Y:S01]  /*18fe0*/  MOV R221, 0x1 ;  /* 0x0000000100dd7802 */ /* 0x000fe20000000f00 */
[----:B--2---:R-:W-:Y:S01]  /*18ff0*/  IMAD.MOV.U32 R3, RZ, RZ, 0x181f ;  /* 0x0000181fff037424 */ /* 0x004fe200078e00ff */
[----:B----4-:R-:W-:-:S02]  /*19000*/  MOV R2, 0x19020 ;  /* 0x0001902000027802 */ /* 0x010fc40000000f00 */
[----:B-1-3-5:R-:W-:Y:S05]  /*19010*/  CALL.REL.NOINC `($__internal_35_$__cuda_sm70_shflsync_idx_p) ;  /* 0x000019b000007944 */ /* 0x02afea0003c00000 */
[----:B------:R-:W-:Y:S01]  /*19020*/  IMAD.MOV.U32 R6, RZ, RZ, R221 ;  /* 0x000000ffff067224 */ /* 0x000fe200078e00dd */
[----:B------:R-:W-:Y:S01]  /*19030*/  MOV R221, 0x1 ;  /* 0x0000000100dd7802 */ /* 0x000fe20000000f00 */
[----:B------:R-:W-:Y:S01]  /*19040*/  IMAD.MOV.U32 R222, RZ, RZ, R5 ;  /* 0x000000ffffde7224 */ /* 0x000fe200078e0005 */
[----:B------:R-:W-:-:S02]  /*19050*/  MOV R3, 0x181f ;  /* 0x0000181f00037802 */ /* 0x000fc40000000f00 */
[----:B------:R-:W-:Y:S02]  /*19060*/  MOV R2, 0x19080 ;  /* 0x0001908000027802 */ /* 0x000fe40000000f00 */
[----:B------:R-:W-:Y:S05]  /*19070*/  CALL.REL.NOINC `($__internal_35_$__cuda_sm70_shflsync_idx_p) ;  /* 0x0000195000007944 */ /* 0x000fea0003c00000 */
[----:B------:R-:W-:Y:S01]  /*19080*/  MOV R2, R221 ;  /* 0x000000dd00027202 */ /* 0x000fe20000000f00 */
[----:B------:R-:W-:Y:S05]  /*19090*/  BRA `(.L_x_2309) ;  /* 0xffff5ef000007947 */ /* 0x000fea000383ffff */
.L_x_2220:
[----:B------:R-:W-:Y:S01]  /*190a0*/  IMAD.MOV.U32 R222, RZ, RZ, R4 ;  /* 0x000000ffffde7224 */ /* 0x000fe200078e0004 */
[----:B------:R-:W-:Y:S01]  /*190b0*/  MOV R221, 0x2 ;  /* 0x0000000200dd7802 */ /* 0x000fe20000000f00 */
[----:B-1----:R-:W-:Y:S01]  /*190c0*/  IMAD.MOV.U32 R3, RZ, RZ, 0x181f ;  /* 0x0000181fff037424 */ /* 0x002fe200078e00ff */
[----:B----4-:R-:W-:Y:S02]  /*190d0*/  MOV R2, 0x190f0 ;  /* 0x000190f000027802 */ /* 0x010fe40000000f00 */
[----:B--23-5:R-:W-:Y:S05]  /*190e0*/  CALL.REL.NOINC `($__internal_35_$__cuda_sm70_shflsync_idx_p) ;  /* 0x000018e000007944 */ /* 0x02cfea0003c00000 */
[----:B------:R-:W-:Y:S01]  /*190f0*/  MOV R6, R221 ;  /* 0x000000dd00067202 */ /* 0x000fe20000000f00 */
[----:B------:R-:W-:Y:S05]  /*19100*/  BRA `(.L_x_2310) ;  /* 0xffff5f7000007947 */ /* 0x000fea000383ffff */
.L_x_2221:
[----:B------:R-:W-:Y:S01]  /*19110*/  IMAD.MOV.U32 R222, RZ, RZ, R5 ;  /* 0x000000ffffde7224 */ /* 0x000fe200078e0005 */
[----:B------:R-:W-:Y:S01]  /*19120*/  MOV R221, 0x2 ;  /* 0x0000000200dd7802 */ /* 0x000fe20000000f00 */
[----:B------:R-:W-:Y:S01]  /*19130*/  IMAD.MOV.U32 R3, RZ, RZ, 0x181f ;  /* 0x0000181fff037424 */ /* 0x000fe200078e00ff */
[----:B----4-:R-:W-:Y:S02]  /*19140*/  MOV R2, 0x19160 ;  /* 0x0001916000027802 */ /* 0x010fe40000000f00 */
[----:B-123-5:R-:W-:Y:S05]  /*19150*/  CALL.REL.NOINC `($__internal_35_$__cuda_sm70_shflsync_idx_p) ;  /* 0x0000187000007944 */ /* 0x02efea0003c00000 */
[----:B------:R-:W-:Y:S01]  /*19160*/  MOV R2, R221 ;  /* 0x000000dd00027202 */ /* 0x000fe20000000f00 */
[----:B------:R-:W-:Y:S05]  /*19170*/  BRA `(.L_x_2311) ;  /* 0xffff5f2000007947 */ /* 0x000fea000383ffff */
.L_x_2224:
[----:B------:R-:W-:Y:S01]  /*19180*/  IMAD.MOV.U32 R222, RZ, RZ, R4 ;  /* 0x000000ffffde7224 */ /* 0x000fe200078e0004 */
[----:B------:R-:W-:Y:S01]  /*19190*/  MOV R221, 0x3 ;  /* 0x0000000300dd7802 */ /* 0x000fe20000000f00 */
[----:B-1----:R-:W-:Y:S01]  /*191a0*/  IMAD.MOV.U32 R3, RZ, RZ, 0x181f ;  /* 0x0000181fff037424 */ /* 0x002fe200078e00ff */
[----:B------:R-:W-:-:S02]  /*191b0*/  MOV R2, 0x191d0 ;  /* 0x000191d000027802 */ /* 0x000fc40000000f00 */
[----:B--2345:R-:W-:Y:S05]  /*191c0*/  CALL.REL.NOINC `($__internal_35_$__cuda_sm70_shflsync_idx_p) ;  /* 0x0000180000007944 */ /* 0x03cfea0003c00000 */
        /* <DEDUP_REMOVED lines=8> */
.L_x_2225:
[----:B------:R-:W-:Y:S01]  /*19250*/  IMAD.MOV.U32 R4, RZ, RZ, R6 ;  /* 0x000000ffff047224 */ /* 0x000fe200078e0006 */
[----:B------:R-:W-:Y:S02]  /*19260*/  MOV R3, 0x2 ;  /* 0x0000000200037802 */ /* 0x000fe40000000f00 */
[----:B------:R-:W-:Y:S02]  /*19270*/  MOV R2, 0x19290 ;  /* 0x0001929000027802 */ /* 0x000fe40000000f00 */
[----:B-----5:R-:W-:Y:S05]  /*19280*/  CALL.REL.NOINC `($__internal_34_$__cuda_sm70_shflsync_bfly_p) ;  /* 0x000016e000007944 */ /* 0x020fea0003c00000 */
[----:B------:R-:W-:Y:S01]  /*19290*/  MOV R2, R149 ;  /* 0x0000009500027202 */ /* 0x000fe20000000f00 */
[----:B------:R-:W-:Y:S05]  /*192a0*/  BRA `(.L_x_2313) ;  /* 0xffff68a000007947 */ /* 0x000fea000383ffff */
.L_x_2226:
[----:B------:R-:W-:Y:S01]  /*192b0*/  IMAD.MOV.U32 R4, RZ, RZ, R6 ;  /* 0x000000ffff047224 */ /* 0x000fe200078e0006 */
[----:B------:R-:W-:Y:S02]  /*192c0*/  MOV R3, 0x1 ;  /* 0x0000000100037802 */ /* 0x000fe40000000f00 */
[----:B------:R-:W-:Y:S02]  /*192d0*/  MOV R2, 0x192f0 ;  /* 0x000192f000027802 */ /* 0x000fe40000000f00 */
[----:B-----5:R-:W-:Y:S05]  /*192e0*/  CALL.REL.NOINC `($__internal_34_$__cuda_sm70_shflsync_bfly_p) ;  /* 0x0000168000007944 */ /* 0x020fea0003c00000 */
[----:B------:R-:W-:Y:S01]  /*192f0*/  FMNMX.FTZ R6, R6, R149, !PT ;  /* 0x0000009506067209 */ /* 0x000fe20007810000 */
[----:B------:R-:W-:Y:S01]  /*19300*/  IMAD.MOV.U32 R4, RZ, RZ, R5 ;  /* 0x000000ffff047224 */ /* 0x000fe200078e0005 */
[----:B------:R-:W-:Y:S01]  /*19310*/  MOV R2, 0x19340 ;  /* 0x0001934000027802 */ /* 0x000fe20000000f00 */
[----:B------:R-:W-:-:S02]  /*19320*/  IMAD.MOV.U32 R3, RZ, RZ, 0x2 ;  /* 0x00000002ff037424 */ /* 0x000fc400078e00ff */
[----:B------:R-:W-:Y:S05]  /*19330*/  CALL.REL.NOINC `($__internal_34_$__cuda_sm70_shflsync_bfly_p) ;  /* 0x0000163000007944 */ /* 0x000fea0003c00000 */
[----:B------:R-:W-:Y:S01]  /*19340*/  FMNMX.FTZ R5, R5, R149, !PT ;  /* 0x0000009505057209 */ /* 0x000fe20007810000 */
[----:B------:R-:W-:Y:S01]  /*19350*/  IMAD.MOV.U32 R3, RZ, RZ, 0x1 ;  /* 0x00000001ff037424 */ /* 0x000fe200078e00ff */
[----:B------:R-:W-:-:S03]  /*19360*/  MOV R2, 0x19390 ;  /* 0x0001939000027802 */ /* 0x000fc60000000f00 */
[----:B------:R-:W-:Y:S02]  /*19370*/  IMAD.MOV.U32 R4, RZ, RZ, R5 ;  /* 0x000000ffff047224 */ /* 0x000fe400078e0005 */
[----:B------:R-:W-:Y:S05]  /*19380*/  CALL.REL.NOINC `($__internal_34_$__cuda_sm70_shflsync_bfly_p) ;  /* 0x000015e000007944 */ /* 0x000fea0003c00000 */
[----:B------:R-:W-:Y:S01]  /*19390*/  MOV R4, R149 ;  /* 0x0000009500047202 */ /* 0x000fe20000000f00 */
[----:B------:R-:W-:Y:S05]  /*193a0*/  BRA `(.L_x_2314) ;  /* 0xffff681000007947 */ /* 0x000fea000383ffff */
.L_x_2228:
[----:B----4-:R-:W-:Y:S01]  /*193b0*/  MOV R221, RZ ;  /* 0x000000ff00dd7202 */ /* 0x010fe20000000f00 */
[----:B------:R-:W-:Y:S01]  /*193c0*/  IMAD.MOV.U32 R222, RZ, RZ, R4 ;  /* 0x000000ffffde7224 */ /* 0x000fe200078e0004 */
[----:B-1----:R-:W-:Y:S01]  /*193d0*/  MOV R2, 0x19400 ;  /* 0x0001940000027802 */ /* 0x002fe20000000f00 */
[----:B------:R-:W-:Y:S02]  /*193e0*/  IMAD.MOV.U32 R3, RZ, RZ, 0x181f ;  /* 0x0000181fff037424 */ /* 0x000fe400078e00ff */
[----:B--2---:R-:W-:Y:S05]  /*193f0*/  CALL.REL.NOINC `($__internal_35_$__cuda_sm70_shflsync_idx_p) ;  /* 0x000015d000007944 */ /* 0x004fea0003c00000 */
[----:B------:R-:W-:Y:S01]  /*19400*/  MOV R3, R221 ;  /* 0x000000dd00037202 */ /* 0x000fe20000000f00 */
[----:B------:R-:W-:-:S05]  /*19410*/  BRA `(.L_x_2315) ;  /* 0xffff81e000007947 */ /* 0x000fca000383ffff */
.L_x_2231:
[----:B------:R-:W-:Y:S01]  /*19420*/  MOV R221, 0x3 ;  /* 0x0000000300dd7802 */ /* 0x000fe20000000f00 */
[----:B------:R-:W-:Y:S01]  /*19430*/  IMAD.MOV.U32 R222, RZ, RZ, R4 ;  /* 0x000000ffffde7224 */ /* 0x000fe200078e0004 */
[----:B-1----:R-:W-:Y:S01]  /*19440*/  MOV R2, 0x19470 ;  /* 0x0001947000027802 */ /* 0x002fe20000000f00 */
[----:B------:R-:W-:Y:S02]  /*19450*/  IMAD.MOV.U32 R3, RZ, RZ, 0x181f ;  /* 0x0000181fff037424 */ /* 0x000fe400078e00ff */
[----:B---3--:R-:W-:Y:S05]  /*19460*/  CALL.REL.NOINC `($__internal_35_$__cuda_sm70_shflsync_idx_p) ;  /* 0x0000156000007944 */ /* 0x008fea0003c00000 */
[----:B------:R-:W-:Y:S01]  /*19470*/  MOV R3, 0x181f ;  /* 0x0000181f00037802 */ /* 0x000fe20000000f00 */
[----:B------:R-:W-:Y:S01]  /*19480*/  IMAD.MOV.U32 R9, RZ, RZ, R221 ;  /* 0x000000ffff097224 */ /* 0x000fe200078e00dd */
[----:B------:R-:W-:Y:S01]  /*19490*/  MOV R221, 0x3 ;  /* 0x0000000300dd7802 */ /* 0x000fe20000000f00 */
[----:B------:R-:W-:Y:S01]  /*194a0*/  IMAD.MOV.U32 R222, RZ, RZ, R8 ;  /* 0x000000ffffde7224 */ /* 0x000fe200078e0008 */
[----:B------:R-:W-:Y:S02]  /*194b0*/  MOV R2, 0x194d0 ;  /* 0x000194d000027802 */ /* 0x000fe40000000f00 */
[----:B------:R-:W-:Y:S05]  /*194c0*/  CALL.REL.NOINC `($__internal_35_$__cuda_sm70_shflsync_idx_p) ;  /* 0x0000150000007944 */ /* 0x000fea0003c00000 */
[----:B------:R-:W-:Y:S01]  /*194d0*/  MOV R4, R221 ;  /* 0x000000dd00047202 */ /* 0x000fe20000000f00 */
[----:B------:R-:W-:-:S05]  /*194e0*/  BRA `(.L_x_2316) ;  /* 0xffff838000007947 */ /* 0x000fca000383ffff */
.L_x_2234:
[----:B------:R-:W-:Y:S01]  /*194f0*/  MOV R221, RZ ;  /* 0x000000ff00dd7202 */ /* 0x000fe20000000f00 */
[----:B------:R-:W-:Y:S01]  /*19500*/  IMAD.MOV.U32 R222, RZ, RZ, R4 ;  /* 0x000000ffffde7224 */ /* 0x000fe200078e0004 */
[----:B------:R-:W-:Y:S01]  /*19510*/  MOV R2, 0x19540 ;  /* 0x0001954000027802 */ /* 0x000fe20000000f00 */
[----:B------:R-:W-:Y:S02]  /*19520*/  IMAD.MOV.U32 R3, RZ, RZ, 0x181f ;  /* 0x0000181fff037424 */ /* 0x000fe400078e00ff */
[----:B------:R-:W-:Y:S05]  /*19530*/  CALL.REL.NOINC `($__internal_35_$__cuda_sm70_shflsync_idx_p) ;  /* 0x0000149000007944 */ /* 0x000fea0003c00000 */
[----:B------:R-:W-:Y:S01]  /*19540*/  MOV R150, R221 ;  /* 0x000000dd00967202 */ /* 0x000fe20000000f00 */
[----:B------:R-:W-:-:S05]  /*19550*/  BRA `(.L_x_2317) ;  /* 0xffff90a000007947 */ /* 0x000fca000383ffff */
.L_x_2235:
[----:B------:R-:W-:Y:S01]  /*19560*/  MOV R221, RZ ;  /* 0x000000ff00dd7202 */ /* 0x000fe20000000f00 */
[----:B------:R-:W-:Y:S01]  /*19570*/  IMAD.MOV.U32 R222, RZ, RZ, R148 ;  /* 0x000000ffffde7224 */ /* 0x000fe200078e0094 */
[----:B------:R-:W-:Y:S01]  /*19580*/  MOV R2, 0x195b0 ;  /* 0x000195b000027802 */ /* 0x000fe20000000f00 */
[----:B------:R-:W-:Y:S02]  /*19590*/  IMAD.MOV.U32 R3, RZ, RZ, 0x181f ;  /* 0x0000181fff037424 */ /* 0x000fe400078e00ff */
[----:B-12---:R-:W-:Y:S05]  /*195a0*/  CALL.REL.NOINC `($__internal_35_$__cuda_sm70_shflsync_idx_p) ;  /* 0x0000142000007944 */ /* 0x006fea0003c00000 */
[----:B------:R-:W-:Y:S01]  /*195b0*/  MOV R149, R221 ;  /* 0x000000dd00957202 */ /* 0x000fe20000000f00 */
[----:B------:R-:W-:-:S05]  /*195c0*/  BRA `(.L_x_2318) ;  /* 0xffff905000007947 */ /* 0x000fca000383ffff */
.L_x_2236:
[----:B------:R-:W-:Y:S01]  /*195d0*/  MOV R221, 0x1 ;  /* 0x0000000100dd7802 */ /* 0x000fe20000000f00 */
[----:B------:R-:W-:Y:S01]  /*195e0*/  IMAD.MOV.U32 R222, RZ, RZ, R4 ;  /* 0x000000ffffde7224 */ /* 0x000fe200078e0004 */
[----:B--2---:R-:W-:Y:S01]  /*195f0*/  MOV R2, 0x19620 ;  /* 0x0001962000027802 */ /* 0x004fe20000000f00 */
[----:B------:R-:W-:Y:S02]  /*19600*/  IMAD.MOV.U32 R3, RZ, RZ, 0x181f ;  /* 0x0000181fff037424 */ /* 0x000fe400078e00ff */
[----:B-1-3--:R-:W-:Y:S05]  /*19610*/  CALL.REL.NOINC `($__internal_35_$__cuda_sm70_shflsync_idx_p) ;  /* 0x000013b000007944 */ /* 0x00afea0003c00000 */
        /* <DEDUP_REMOVED lines=8> */
.L_x_2237:
[----:B------:R-:W-:Y:S01]  /*196a0*/  MOV R221, 0x2 ;  /* 0x0000000200dd7802 */ /* 0x000fe20000000f00 */
[----:B------:R-:W-:Y:S01]  /*196b0*/  IMAD.MOV.U32 R222, RZ, RZ, R4 ;  /* 0x000000ffffde7224 */ /* 0x000fe200078e0004 */
[----:B-1----:R-:W-:Y:S01]  /*196c0*/  MOV R2, 0x196f0 ;  /* 0x000196f000027802 */ /* 0x002fe20000000f00 */
[----:B------:R-:W-:Y:S02]  /*196d0*/  IMAD.MOV.U32 R3, RZ, RZ, 0x181f ;  /* 0x0000181fff037424 */ /* 0x000fe400078e00ff */
[----:B---34-:R-:W-:Y:S05]  /*196e0*/  CALL.REL.NOINC `($__internal_35_$__cuda_sm70_shflsync_idx_p) ;  /* 0x000012e000007944 */ /* 0x018fea0003c00000 */
[----:B------:R-:W-:Y:S01]  /*196f0*/  MOV R150, R221 ;  /* 0x000000dd00967202 */ /* 0x000fe20000000f00 */
[----:B------:R-:W-:-:S05]  /*19700*/  BRA `(.L_x_2320) ;  /* 0xffff918000007947 */ /* 0x000fca000383ffff */
.L_x_2238:
[----:B------:R-:W-:Y:S01]  /*19710*/  MOV R221, 0x2 ;  /* 0x0000000200dd7802 */ /* 0x000fe20000000f00 */
[----:B------:R-:W-:Y:S01]  /*19720*/  IMAD.MOV.U32 R222, RZ, RZ, R148 ;  /* 0x000000ffffde7224 */ /* 0x000fe200078e0094 */
[----:B-1----:R-:W-:Y:S01]  /*19730*/  MOV R2, 0x19760 ;  /* 0x0001976000027802 */ /* 0x002fe20000000f00 */
[----:B------:R-:W-:Y:S02]  /*19740*/  IMAD.MOV.U32 R3, RZ, RZ, 0x181f ;  /* 0x0000181fff037424 */ /* 0x000fe400078e00ff */
[----:B--234-:R-:W-:Y:S05]  /*19750*/  CALL.REL.NOINC `($__internal_35_$__cuda_sm70_shflsync_idx_p) ;  /* 0x0000127000007944 */ /* 0x01cfea0003c00000 */
[----:B------:R-:W-:Y:S01]  /*19760*/  MOV R149, R221 ;  /* 0x000000dd00957202 */ /* 0x000fe20000000f00 */
[----:B------:R-:W-:-:S05]  /*19770*/  BRA `(.L_x_2321) ;  /* 0xffff913000007947 */ /* 0x000fca000383ffff */
.L_x_2239:
[----:B------:R-:W-:Y:S01]  /*19780*/  MOV R221, 0x3 ;  /* 0x0000000300dd7802 */ /* 0x000fe20000000f00 */
[----:B------:R-:W-:Y:S01]  /*19790*/  IMAD.MOV.U32 R222, RZ, RZ, R4 ;  /* 0x000000ffffde7224 */ /* 0x000fe200078e0004 */
[----:B-1----:R-:W-:Y:S01]  /*197a0*/  MOV R2, 0x197d0 ;  /* 0x000197d000027802 */ /* 0x002fe20000000f00 */
[----:B------:R-:W-:Y:S02]  /*197b0*/  IMAD.MOV.U32 R3, RZ, RZ, 0x181f ;  /* 0x0000181fff037424 */ /* 0x000fe400078e00ff */
[----:B--2-4-:R-:W-:Y:S05]  /*197c0*/  CALL.REL.NOINC `($__internal_35_$__cuda_sm70_shflsync_idx_p) ;  /* 0x0000120000007944 */ /* 0x014fea0003c00000 */
        /* <DEDUP_REMOVED lines=8> */
.L_x_2240:
[----:B------:R-:W-:Y:S02]  /*19850*/  MOV R3, 0x2 ;  /* 0x0000000200037802 */ /* 0x000fe40000000f00 */
[----:B------:R-:W-:Y:S02]  /*19860*/  MOV R2, 0x19880 ;  /* 0x0001988000027802 */ /* 0x000fe40000000f00 */
[----:B------:R-:W-:Y:S05]  /*19870*/  CALL.REL.NOINC `($__internal_34_$__cuda_sm70_shflsync_bfly_p) ;  /* 0x000010f000007944 */ /* 0x000fea0003c00000 */
[----:B------:R-:W-:Y:S01]  /*19880*/  MOV R2, R149 ;  /* 0x0000009500027202 */ /* 0x000fe20000000f00 */
[----:B------:R-:W-:-:S05]  /*19890*/  BRA `(.L_x_2323) ;  /* 0xffff962000007947 */ /* 0x000fca000383ffff */
.L_x_2241:
[----:B------:R-:W-:Y:S02]  /*198a0*/  MOV R3, 0x1 ;  /* 0x0000000100037802 */ /* 0x000fe40000000f00 */
[----:B------:R-:W-:Y:S02]  /*198b0*/  MOV R2, 0x198d0 ;  /* 0x000198d000027802 */ /* 0x000fe40000000f00 */
[----:B------:R-:W-:Y:S05]  /*198c0*/  CALL.REL.NOINC `($__internal_34_$__cuda_sm70_shflsync_bfly_p) ;  /* 0x000010a000007944 */ /* 0x000fea0003c00000 */
[----:B------:R-:W-:Y:S01]  /*198d0*/  IMAD.MOV.U32 R3, RZ, RZ, 0x2 ;  /* 0x00000002ff037424 */ /* 0x000fe200078e00ff */
[----:B------:R-:W-:Y:S01]  /*198e0*/  FMNMX.FTZ R6, R4, R149, !PT ;  /* 0x0000009504067209 */ /* 0x000fe20007810000 */
[----:B------:R-:W-:Y:S01]  /*198f0*/  IMAD.MOV.U32 R4, RZ, RZ, R148 ;  /* 0x000000ffff047224 */ /* 0x000fe200078e0094 */
[----:B------:R-:W-:Y:S02]  /*19900*/  MOV R2, 0x19920 ;  /* 0x0001992000027802 */ /* 0x000fe40000000f00 */
[----:B------:R-:W-:Y:S05]  /*19910*/  CALL.REL.NOINC `($__internal_34_$__cuda_sm70_shflsync_bfly_p) ;  /* 0x0000105000007944 */ /* 0x000fea0003c00000 */
[----:B------:R-:W-:Y:S01]  /*19920*/  FMNMX.FTZ R4, R148, R149, !PT ;  /* 0x0000009594047209 */ /* 0x000fe20007810000 */
[----:B------:R-:W-:Y:S01]  /*19930*/  IMAD.MOV.U32 R3, RZ, RZ, 0x1 ;  /* 0x00000001ff037424 */ /* 0x000fe200078e00ff */
[----:B------:R-:W-:Y:S02]  /*19940*/  MOV R2, 0x19960 ;  /* 0x0001996000027802 */ /* 0x000fe40000000f00 */
[----:B------:R-:W-:Y:S05]  /*19950*/  CALL.REL.NOINC `($__internal_34_$__cuda_sm70_shflsync_bfly_p) ;  /* 0x0000101000007944 */ /* 0x000fea0003c00000 */
[----:B------:R-:W-:Y:S01]  /*19960*/  MOV R2, R149 ;  /* 0x0000009500027202 */ /* 0x000fe20000000f00 */
[----:B------:R-:W-:-:S05]  /*19970*/  BRA `(.L_x_2324) ;  /* 0xffff95b000007947 */ /* 0x000fca000383ffff */
.L_x_2243:
[----:B------:R-:W-:Y:S01]  /*19980*/  IMAD.MOV.U32 R4, RZ, RZ, R224 ;  /* 0x000000ffff047224 */ /* 0x000fe200078e00e0 */
[----:B------:R-:W-:-:S02]  /*19990*/  MOV R3, 0x2 ;  /* 0x0000000200037802 */ /* 0x000fc40000000f00 */
[----:B------:R-:W-:Y:S02]  /*199a0*/  MOV R2, 0x199c0 ;  /* 0x000199c000027802 */ /* 0x000fe40000000f00 */
[----:B------:R-:W-:Y:S05]  /*199b0*/  CALL.REL.NOINC `($__internal_34_$__cuda_sm70_shflsync_bfly_p) ;  /* 0x00000fb000007944 */ /* 0x000fea0003c00000 */
[----:B------:R-:W-:Y:S01]  /*199c0*/  FADD.FTZ R4, R224, R149 ;  /* 0x00000095e0047221 */ /* 0x000fe20000010000 */
[----:B------:R-:W-:Y:S02]  /*199d0*/  MOV R3, 0x1 ;  /* 0x0000000100037802 */ /* 0x000fe40000000f00 */
[----:B------:R-:W-:Y:S02]  /*199e0*/  MOV R2, 0x19a00 ;  /* 0x00019a0000027802 */ /* 0x000fe40000000f00 */
[----:B------:R-:W-:Y:S05]  /*199f0*/  CALL.REL.NOINC `($__internal_34_$__cuda_sm70_shflsync_bfly_p) ;  /* 0x00000f7000007944 */ /* 0x000fea0003c00000 */
[----:B------:R-:W-:Y:S01]  /*19a00*/  FADD.FTZ R8, R4, R149 ;  /* 0x0000009504087221 */ /* 0x000fe20000010000 */
[----:B------:R-:W-:Y:S02]  /*19a10*/  MOV R4, R248 ;  /* 0x000000f800047202 */ /* 0x000fe40000000f00 */
[----:B------:R-:W-:Y:S02]  /*19a20*/  MOV R3, 0x2 ;  /* 0x0000000200037802 */ /* 0x000fe40000000f00 */
[----:B------:R-:W-:Y:S02]  /*19a30*/  MOV R2, 0x19a50 ;  /* 0x00019a5000027802 */ /* 0x000fe40000000f00 */
[----:B------:R-:W-:Y:S05]  /*19a40*/  CALL.REL.NOINC `($__internal_34_$__cuda_sm70_shflsync_bfly_p) ;  /* 0x00000f2000007944 */ /* 0x000fea0003c00000 */
[----:B------:R-:W-:Y:S01]  /*19a50*/  FADD.FTZ R4, R248, R149 ;  /* 0x00000095f8047221 */ /* 0x000fe20000010000 */
[----:B------:R-:W-:Y:S02]  /*19a60*/  MOV R3, 0x1 ;  /* 0x0000000100037802 */ /* 0x000fe40000000f00 */
[----:B------:R-:W-:-:S02]  /*19a70*/  MOV R2, 0x19a90 ;  /* 0x00019a9000027802 */ /* 0x000fc40000000f00 */
[----:B------:R-:W-:Y:S05]  /*19a80*/  CALL.REL.NOINC `($__internal_34_$__cuda_sm70_shflsync_bfly_p) ;  /* 0x00000ee000007944 */ /* 0x000fea0003c00000 */
[----:B------:R-:W-:Y:S01]  /*19a90*/  MOV R9, R149 ;  /* 0x0000009500097202 */ /* 0x000fe20000000f00 */
[----:B------:R-:W-:Y:S05]  /*19aa0*/  BRA `(.L_x_2325) ;  /* 0xffffb0c000007947 */ /* 0x000fea000383ffff */
.L_x_2250:
[----:B--234-:R-:W-:Y:S01]  /*19ab0*/  IMAD.MOV.U32 R222, RZ, RZ, R6 ;  /* 0x000000ffffde7224 */ /* 0x01cfe200078e0006 */
[----:B------:R-:W-:Y:S01]  /*19ac0*/  MOV R221, RZ ;  /* 0x000000ff00dd7202 */ /* 0x000fe20000000f00 */
[----:B------:R-:W-:Y:S01]  /*19ad0*/  IMAD.MOV.U32 R3, RZ, RZ, 0x181f ;  /* 0x0000181fff037424 */ /* 0x000fe200078e00ff */
[----:B------:R-:W-:-:S02]  /*19ae0*/  MOV R2, 0x19b00 ;  /* 0x00019b0000027802 */ /* 0x000fc40000000f00 */
[----:B-1----:R-:W-:Y:S05]  /*19af0*/  CALL.REL.NOINC `($__internal_35_$__cuda_sm70_shflsync_idx_p) ;  /* 0x00000ed000007944 */ /* 0x002fea0003c00000 */
[----:B------:R-:W-:Y:S01]  /*19b00*/  MOV R11, R221 ;  /* 0x000000dd000b7202 */ /* 0x000fe20000000f00 */
[----:B------:R-:W-:Y:S05]  /*19b10*/  BRA `(.L_x_2326) ;  /* 0xffffc47000007947 */ /* 0x000fea000383ffff */
.L_x_2251:
[----:B------:R-:W-:Y:S01]  /*19b20*/  IMAD.MOV.U32 R222, RZ, RZ, R10 ;  /* 0x000000ffffde7224 */ /* 0x000fe200078e000a */
[----:B------:R-:W-:Y:S01]  /*19b30*/  MOV R221, RZ ;  /* 0x000000ff00dd7202 */ /* 0x000fe20000000f00 */
[----:B------:R-:W-:Y:S01]  /*19b40*/  IMAD.MOV.U32 R3, RZ, RZ, 0x181f ;  /* 0x0000181fff037424 */ /* 0x000fe200078e00ff */
[----:B------:R-:W-:-:S02]  /*19b50*/  MOV R2, 0x19b70 ;  /* 0x00019b7000027802 */ /* 0x000fc40000000f00 */
[----:B-123--:R-:W-:Y:S05]  /*19b60*/  CALL.REL.NOINC `($__internal_35_$__cuda_sm70_shflsync_idx_p) ;  /* 0x00000e6000007944 */ /* 0x00efea0003c00000 */
[----:B------:R-:W-:Y:S01]  /*19b70*/  MOV R2, R221 ;  /* 0x000000dd00027202 */ /* 0x000fe20000000f00 */
[----:B------:R-:W-:Y:S05]  /*19b80*/  BRA `(.L_x_2327) ;  /* 0xffffc42000007947 */ /* 0x000fea000383ffff */
.L_x_2254:
[----:B------:R-:W-:Y:S01]  /*19b90*/  IMAD.MOV.U32 R222, RZ, RZ, R6 ;  /* 0x000000ffffde7224 */ /* 0x000fe200078e0006 */
[----:B------:R-:W-:Y:S01]  /*19ba0*/  MOV R221, 0x1 ;  /* 0x0000000100dd7802 */ /* 0x000fe20000000f00 */
[----:B--2---:R-:W-:Y:S01]  /*19bb0*/  IMAD.MOV.U32 R3, RZ, RZ, 0x181f ;  /* 0x0000181fff037424 */ /* 0x004fe200078e00ff */
[----:B------:R-:W-:-:S02]  /*19bc0*/  MOV R2, 0x19be0 ;  /* 0x00019be000027802 */ /* 0x000fc40000000f00 */
[----:B-1-34-:R-:W-:Y:S05]  /*19bd0*/  CALL.REL.NOINC `($__internal_35_$__cuda_sm70_shflsync_idx_p) ;  /* 0x00000df000007944 */ /* 0x01afea0003c00000 */
        /* <DEDUP_REMOVED lines=8> */
.L_x_2257:
[----:B------:R-:W-:Y:S01]  /*19c60*/  IMAD.MOV.U32 R222, RZ, RZ, R6 ;  /* 0x000000ffffde7224 */ /* 0x000fe200078e0006 */
[----:B------:R-:W-:Y:S01]  /*19c70*/  MOV R221, 0x2 ;  /* 0x0000000200dd7802 */ /* 0x000fe20000000f00 */
[----:B--2---:R-:W-:Y:S01]  /*19c80*/  IMAD.MOV.U32 R3, RZ, RZ, 0x181f ;  /* 0x0000181fff037424 */ /* 0x004fe200078e00ff */
[----:B------:R-:W-:Y:S02]  /*19c90*/  MOV R2, 0x19cb0 ;  /* 0x00019cb000027802 */ /* 0x000fe40000000f00 */
[----:B-1-34-:R-:W-:Y:S05]  /*19ca0*/  CALL.REL.NOINC `($__internal_35_$__cuda_sm70_shflsync_idx_p) ;  /* 0x00000d2000007944 */ /* 0x01afea0003c00000 */
[----:B------:R-:W-:Y:S01]  /*19cb0*/  MOV R11, R221 ;  /* 0x000000dd000b7202 */ /* 0x000fe20000000f00 */
[----:B------:R-:W-:Y:S05]  /*19cc0*/  BRA `(.L_x_2329) ;  /* 0xffffc4c000007947 */ /* 0x000fea000383ffff */
.L_x_2258:
[----:B------:R-:W-:Y:S01]  /*19cd0*/  IMAD.MOV.U32 R222, RZ, RZ, R10 ;  /* 0x000000ffffde7224 */ /* 0x000fe200078e000a */
[----:B------:R-:W-:Y:S01]  /*19ce0*/  MOV R221, 0x2 ;  /* 0x0000000200dd7802 */ /* 0x000fe20000000f00 */
[----:B--2---:R-:W-:Y:S01]  /*19cf0*/  IMAD.MOV.U32 R3, RZ, RZ, 0x181f ;  /* 0x0000181fff037424 */ /* 0x004fe200078e00ff */
[----:B------:R-:W-:Y:S02]  /*19d00*/  MOV R2, 0x19d20 ;  /* 0x00019d2000027802 */ /* 0x000fe40000000f00 */
[----:B-1-34-:R-:W-:Y:S05]  /*19d10*/  CALL.REL.NOINC `($__internal_35_$__cuda_sm70_shflsync_idx_p) ;  /* 0x00000cb000007944 */ /* 0x01afea0003c00000 */
[----:B------:R-:W-:Y:S01]  /*19d20*/  MOV R2, R221 ;  /* 0x000000dd00027202 */ /* 0x000fe20000000f00 */
[----:B------:R-:W-:Y:S05]  /*19d30*/  BRA `(.L_x_2330) ;  /* 0xffffc47000007947 */ /* 0x000fea000383ffff */
.L_x_2261:
[----:B------:R-:W-:Y:S01]  /*19d40*/  IMAD.MOV.U32 R222, RZ, RZ, R6 ;  /* 0x000000ffffde7224 */ /* 0x000fe200078e0006 */
[----:B------:R-:W-:Y:S01]  /*19d50*/  MOV R221, 0x3 ;  /* 0x0000000300dd7802 */ /* 0x000fe20000000f00 */
[----:B---3--:R-:W-:Y:S01]  /*19d60*/  IMAD.MOV.U32 R3, RZ, RZ, 0x181f ;  /* 0x0000181fff037424 */ /* 0x008fe200078e00ff */
[----:B----4-:R-:W-:-:S02]  /*19d70*/  MOV R2, 0x19d90 ;  /* 0x00019d9000027802 */ /* 0x010fc40000000f00 */
[----:B-12---:R-:W-:Y:S05]  /*19d80*/  CALL.REL.NOINC `($__internal_35_$__cuda_sm70_shflsync_idx_p) ;  /* 0x00000c4000007944 */ /* 0x006fea0003c00000 */
        /* <DEDUP_REMOVED lines=8> */
.L_x_2263:
[----:B------:R-:W-:Y:S01]  /*19e10*/  IMAD.MOV.U32 R222, RZ, RZ, R6 ;  /* 0x000000ffffde7224 */ /* 0x000fe200078e0006 */
[----:B------:R-:W-:Y:S01]  /*19e20*/  MOV R221, RZ ;  /* 0x000000ff00dd7202 */ /* 0x000fe20000000f00 */
[----:B------:R-:W-:Y:S01]  /*19e30*/  IMAD.MOV.U32 R3, RZ, RZ, 0x1c1f ;  /* 0x00001c1fff037424 */ /* 0x000fe200078e00ff */
[----:B------:R-:W-:Y:S02]  /*19e40*/  MOV R2, 0x19e60 ;  /* 0x00019e6000027802 */ /* 0x000fe40000000f00 */
[----:B------:R-:W-:Y:S05]  /*19e50*/  CALL.REL.NOINC `($__internal_35_$__cuda_sm70_shflsync_idx_p) ;  /* 0x00000b7000007944 */ /* 0x000fea0003c00000 */
[----:B------:R-:W-:Y:S01]  /*19e60*/  MOV R4, R221 ;  /* 0x000000dd00047202 */ /* 0x000fe20000000f00 */
[----:B------:R-:W-:Y:S05]  /*19e70*/  BRA `(.L_x_2332) ;  /* 0xffffc72000007947 */ /* 0x000fea000383ffff */
.L_x_2264:
[----:B------:R-:W-:Y:S01]  /*19e80*/  IMAD.MOV.U32 R222, RZ, RZ, R5 ;  /* 0x000000ffffde7224 */ /* 0x000fe200078e0005 */
[----:B------:R-:W-:Y:S01]  /*19e90*/  MOV R221, RZ ;  /* 0x000000ff00dd7202 */ /* 0x000fe20000000f00 */
[----:B------:R-:W-:Y:S01]  /*19ea0*/  IMAD.MOV.U32 R3, RZ, RZ, 0x1c1f ;  /* 0x00001c1fff037424 */ /* 0x000fe200078e00ff */
[----:B------:R-:W-:Y:S02]  /*19eb0*/  MOV R2, 0x19ed0 ;  /* 0x00019ed000027802 */ /* 0x000fe40000000f00 */
[----:B-12---:R-:W-:Y:S05]  /*19ec0*/  CALL.REL.NOINC `($__internal_35_$__cuda_sm70_shflsync_idx_p) ;  /* 0x00000b0000007944 */ /* 0x006fea0003c00000 */
[----:B------:R-:W-:Y:S01]  /*19ed0*/  MOV R2, R221 ;  /* 0x000000dd00027202 */ /* 0x000fe20000000f00 */
[----:B------:R-:W-:Y:S05]  /*19ee0*/  BRA `(.L_x_2333) ;  /* 0xffffc6d000007947 */ /* 0x000fea000383ffff */
.L_x_2267:
[----:B------:R-:W-:Y:S01]  /*19ef0*/  IMAD.MOV.U32 R222, RZ, RZ, R6 ;  /* 0x000000ffffde7224 */ /* 0x000fe200078e0006 */
[----:B------:R-:W-:Y:S01]  /*19f00*/  MOV R221, 0x1 ;  /* 0x0000000100dd7802 */ /* 0x000fe20000000f00 */
[----:B--2---:R-:W-:Y:S01]  /*19f10*/  IMAD.MOV.U32 R3, RZ, RZ, 0x1c1f ;  /* 0x00001c1fff037424 */ /* 0x004fe200078e00ff */
[----:B----4-:R-:W-:-:S02]  /*19f20*/  MOV R2, 0x19f40 ;  /* 0x00019f4000027802 */ /* 0x010fc40000000f00 */
[----:B-1-3--:R-:W-:Y:S05]  /*19f30*/  CALL.REL.NOINC `($__internal_35_$__cuda_sm70_shflsync_idx_p) ;  /* 0x00000a9000007944 */ /* 0x00afea0003c00000 */
        /* <DEDUP_REMOVED lines=8> */
.L_x_2271:
[----:B------:R-:W-:Y:S01]  /*19fc0*/  IMAD.MOV.U32 R222, RZ, RZ, R5 ;  /* 0x000000ffffde7224 */ /* 0x000fe200078e0005 */
[----:B------:R-:W-:Y:S01]  /*19fd0*/  MOV R221, RZ ;  /* 0x000000ff00dd7202 */ /* 0x000fe20000000f00 */
[----:B------:R-:W-:Y:S01]  /*19fe0*/  IMAD.MOV.U32 R3, RZ, RZ, 0x181f ;  /* 0x0000181fff037424 */ /* 0x000fe200078e00ff */
[----:B------:R-:W-:Y:S02]  /*19ff0*/  MOV R2, 0x1a010 ;  /* 0x0001a01000027802 */ /* 0x000fe40000000f00 */
[----:B------:R-:W-:Y:S05]  /*1a000*/  CALL.REL.NOINC `($__internal_35_$__cuda_sm70_shflsync_idx_p) ;  /* 0x000009c000007944 */ /* 0x000fea0003c00000 */
[----:B------:R-:W-:Y:S01]  /*1a010*/  MOV R11, R221 ;  /* 0x000000dd000b7202 */ /* 0x000fe20000000f00 */
[----:B------:R-:W-:Y:S05]  /*1a020*/  BRA `(.L_x_2335) ;  /* 0xffffd9e000007947 */ /* 0x000fea000383ffff */
.L_x_2272:
[----:B------:R-:W-:Y:S01]  /*1a030*/  IMAD.MOV.U32 R222, RZ, RZ, R10 ;  /* 0x000000ffffde7224 */ /* 0x000fe200078e000a */
[----:B------:R-:W-:Y:S01]  /*1a040*/  MOV R221, RZ ;  /* 0x000000ff00dd7202 */ /* 0x000fe20000000f00 */
[----:B------:R-:W-:Y:S01]  /*1a050*/  IMAD.MOV.U32 R3, RZ, RZ, 0x181f ;  /* 0x0000181fff037424 */ /* 0x000fe200078e00ff */
[----:B------:R-:W-:Y:S02]  /*1a060*/  MOV R2, 0x1a080 ;  /* 0x0001a08000027802 */ /* 0x000fe40000000f00 */
[----:B-12---:R-:W-:Y:S05]  /*1a070*/  CALL.REL.NOINC `($__internal_35_$__cuda_sm70_shflsync_idx_p) ;  /* 0x0000095000007944 */ /* 0x006fea0003c00000 */
[----:B------:R-:W-:Y:S01]  /*1a080*/  MOV R2, R221 ;  /* 0x000000dd00027202 */ /* 0x000fe20000000f00 */
[----:B------:R-:W-:Y:S05]  /*1a090*/  BRA `(.L_x_2336) ;  /* 0xffffd99000007947 */ /* 0x000fea000383ffff */
.L_x_2275:
        /* <DEDUP_REMOVED lines=13> */
.L_x_2278:
[----:B------:R-:W-:Y:S01]  /*1a170*/  IMAD.MOV.U32 R222, RZ, RZ, R5 ;  /* 0x000000ffffde7224 */ /* 0x000fe200078e0005 */
[----:B------:R-:W-:Y:S01]  /*1a180*/  MOV R221, 0x2 ;  /* 0x0000000200dd7802 */ /* 0x000fe20000000f00 */
[----:B-1----:R-:W-:Y:S01]  /*1a190*/  IMAD.MOV.U32 R3, RZ, RZ, 0x181f ;  /* 0x0000181fff037424 */ /* 0x002fe200078e00ff */
[----:B----4-:R-:W-:Y:S02]  /*1a1a0*/  MOV R2, 0x1a1c0 ;  /* 0x0001a1c000027802 */ /* 0x010fe40000000f00 */
[----:B--23--:R-:W-:Y:S05]  /*1a1b0*/  CALL.REL.NOINC `($__internal_35_$__cuda_sm70_shflsync_idx_p) ;  /* 0x0000081000007944 */ /* 0x00cfea0003c00000 */
[----:B------:R-:W-:Y:S01]  /*1a1c0*/  MOV R11, R221 ;  /* 0x000000dd000b7202 */ /* 0x000fe20000000f00 */
[----:B------:R-:W-:Y:S05]  /*1a1d0*/  BRA `(.L_x_2338) ;  /* 0xffffda4000007947 */ /* 0x000fea000383ffff */
.L_x_2279:
[----:B------:R-:W-:Y:S01]  /*1a1e0*/  IMAD.MOV.U32 R222, RZ, RZ, R10 ;  /* 0x000000ffffde7224 */ /* 0x000fe200078e000a */
[----:B------:R-:W-:Y:S01]  /*1a1f0*/  MOV R221, 0x2 ;  /* 0x0000000200dd7802 */ /* 0x000fe20000000f00 */
[----:B------:R-:W-:Y:S01]  /*1a200*/  IMAD.MOV.U32 R3, RZ, RZ, 0x181f ;  /* 0x0000181fff037424 */ /* 0x000fe200078e00ff */
[----:B----4-:R-:W-:Y:S02]  /*1a210*/  MOV R2, 0x1a230 ;  /* 0x0001a23000027802 */ /* 0x010fe40000000f00 */
[----:B-123--:R-:W-:Y:S05]  /*1a220*/  CALL.REL.NOINC `($__internal_35_$__cuda_sm70_shflsync_idx_p) ;  /* 0x000007a000007944 */ /* 0x00efea0003c00000 */
[----:B------:R-:W-:Y:S01]  /*1a230*/  MOV R2, R221 ;  /* 0x000000dd00027202 */ /* 0x000fe20000000f00 */
[----:B------:R-:W-:Y:S05]  /*1a240*/  BRA `(.L_x_2339) ;  /* 0xffffd9f000007947 */ /* 0x000fea000383ffff */
.L_x_2282:
[----:B------:R-:W-:Y:S01]  /*1a250*/  IMAD.MOV.U32 R222, RZ, RZ, R5 ;  /* 0x000000ffffde7224 */ /* 0x000fe200078e0005 */
[----:B------:R-:W-:Y:S01]  /*1a260*/  MOV R221, 0x3 ;  /* 0x0000000300dd7802 */ /* 0x000fe20000000f00 */
[----:B-1----:R-:W-:Y:S01]  /*1a270*/  IMAD.MOV.U32 R3, RZ, RZ, 0x181f ;  /* 0x0000181fff037424 */ /* 0x002fe200078e00ff */
[----:B------:R-:W-:-:S02]  /*1a280*/  MOV R2, 0x1a2a0 ;  /* 0x0001a2a000027802 */ /* 0x000fc40000000f00 */
[----:B--234-:R-:W-:Y:S05]  /*1a290*/  CALL.REL.NOINC `($__internal_35_$__cuda_sm70_shflsync_idx_p) ;  /* 0x0000073000007944 */ /* 0x01cfea0003c00000 */
        /* <DEDUP_REMOVED lines=8> */
.L_x_2284:
[----:B------:R-:W-:Y:S01]  /*1a320*/  IMAD.MOV.U32 R222, RZ, RZ, R74 ;  /* 0x000000ffffde7224 */ /* 0x000fe200078e004a */
[----:B------:R-:W-:Y:S01]  /*1a330*/  MOV R221, RZ ;  /* 0x000000ff00dd7202 */ /* 0x000fe20000000f00 */
[----:B------:R-:W-:Y:S01]  /*1a340*/  IMAD.MOV.U32 R3, RZ, RZ, 0x1f ;  /* 0x0000001fff037424 */ /* 0x000fe200078e00ff */
[----:B------:R-:W-:Y:S02]  /*1a350*/  MOV R2, 0x1a370 ;  /* 0x0001a37000027802 */ /* 0x000fe40000000f00 */
[----:B------:R-:W-:Y:S05]  /*1a360*/  CALL.REL.NOINC `($__internal_35_$__cuda_sm70_shflsync_idx_p) ;  /* 0x0000066000007944 */ /* 0x000fea0003c00000 */
[----:B------:R-:W-:Y:S01]  /*1a370*/  MOV R10, R221 ;  /* 0x000000dd000a7202 */ /* 0x000fe20000000f00 */
[----:B------:R-:W-:Y:S05]  /*1a380*/  BRA `(.L_x_2341) ;  /* 0xffffdb5000007947 */ /* 0x000fea000383ffff */
.L_x_2285:
[----:B------:R-:W-:Y:S01]  /*1a390*/  IMAD.MOV.U32 R222, RZ, RZ, R74 ;  /* 0x000000ffffde7224 */ /* 0x000fe200078e004a */
[----:B------:R-:W-:Y:S01]  /*1a3a0*/  MOV R221, 0x1 ;  /* 0x0000000100dd7802 */ /* 0x000fe20000000f00 */
[----:B------:R-:W-:Y:S01]  /*1a3b0*/  IMAD.MOV.U32 R3, RZ, RZ, 0x1f ;  /* 0x0000001fff037424 */ /* 0x000fe200078e00ff */
[----:B------:R-:W-:Y:S02]  /*1a3c0*/  MOV R2, 0x1a3e0 ;  /* 0x0001a3e000027802 */ /* 0x000fe40000000f00 */
[----:B-12---:R-:W-:Y:S05]  /*1a3d0*/  CALL.REL.NOINC `($__internal_35_$__cuda_sm70_shflsync_idx_p) ;  /* 0x000005f000007944 */ /* 0x006fea0003c00000 */
[----:B------:R-:W-:Y:S01]  /*1a3e0*/  MOV R9, R221 ;  /* 0x000000dd00097202 */ /* 0x000fe20000000f00 */
[----:B------:R-:W-:Y:S05]  /*1a3f0*/  BRA `(.L_x_2342) ;  /* 0xffffdb0000007947 */ /* 0x000fea000383ffff */
.L_x_2286:
[----:B------:R-:W-:Y:S02]  /*1a400*/  MOV R3, 0x1 ;  /* 0x0000000100037802 */ /* 0x000fe40000000f00 */
[----:B------:R-:W-:-:S02]  /*1a410*/  MOV R4, 0x1a430 ;  /* 0x0001a43000047802 */ /* 0x000fc40000000f00 */
[----:B-1234-:R-:W-:Y:S05]  /*1a420*/  CALL.REL.NOINC `($__internal_36_$__cuda_sm70_shflsync_up_p) ;  /* 0x000005f000007944 */ /* 0x01efea0003c00000 */
[----:B------:R-:W-:Y:S05]  /*1a430*/  BRA `(.L_x_2343) ;  /* 0xffffdbf000007947 */ /* 0x000fea000383ffff */
.L_x_2287:
[----:B------:R-:W-:Y:S02]  /*1a440*/  MOV R3, 0x2 ;  /* 0x0000000200037802 */ /* 0x000fe40000000f00 */
[----:B------:R-:W-:-:S02]  /*1a450*/  MOV R4, 0x1a470 ;  /* 0x0001a47000047802 */ /* 0x000fc40000000f00 */
[----:B--2-4-:R-:W-:Y:S05]  /*1a460*/  CALL.REL.NOINC `($__internal_36_$__cuda_sm70_shflsync_up_p) ;  /* 0x000005b000007944 */ /* 0x014fea0003c00000 */
[----:B------:R-:W-:Y:S02]  /*1a470*/  SEL R3, R3, RZ, P1 ;  /* 0x000000ff03037207 */ /* 0x000fe40000800000 */
[----:B------:R-:W-:-:S03]  /*1a480*/  MOV R4, 0x1a4c0 ;  /* 0x0001a4c000047802 */ /* 0x000fc60000000f00 */
[----:B------:R-:W-:Y:S02]  /*1a490*/  IMAD.IADD R2, R2, 0x1, R3 ;  /* 0x0000000102027824 */ /* 0x000fe400078e0203 */
[----:B------:R-:W-:Y:S02]  /*1a4a0*/  IMAD.MOV.U32 R3, RZ, RZ, 0x4 ;  /* 0x00000004ff037424 */ /* 0x000fe400078e00ff */
[----:B------:R-:W-:Y:S05]  /*1a4b0*/  CALL.REL.NOINC `($__internal_36_$__cuda_sm70_shflsync_up_p) ;  /* 0x0000056000007944 */ /* 0x000fea0003c00000 */
        /* <DEDUP_REMOVED lines=10> */
[----:B------:R-:W-:Y:S01]  /*1a560*/  SEL R3, R3, RZ, P4 ;  /* 0x000000ff03037207 */ /* 0x000fe20002000000 */
[----:B------:R-:W-:-:S04]  /*1a570*/  IMAD.MOV.U32 R221, RZ, RZ, 0x1f ;  /* 0x0000001fffdd7424 */ /* 0x000fc800078e00ff */
[----:B------:R-:W-:Y:S01]  /*1a580*/  IMAD.IADD R4, R3, 0x1, R2 ;  /* 0x0000000103047824 */ /* 0x000fe200078e0202 */
[----:B------:R-:W-:Y:S02]  /*1a590*/  MOV R3, 0x1f ;  /* 0x0000001f00037802 */ /* 0x000fe40000000f00 */
[----:B------:R-:W-:Y:S01]  /*1a5a0*/  MOV R2, 0x1a5d0 ;  /* 0x0001a5d000027802 */ /* 0x000fe20000000f00 */
[----:B------:R-:W-:Y:S02]  /*1a5b0*/  IMAD.MOV.U32 R222, RZ, RZ, R4 ;  /* 0x000000ffffde7224 */ /* 0x000fe400078e0004 */
[----:B------:R-:W-:Y:S05]  /*1a5c0*/  CALL.REL.NOINC `($__internal_35_$__cuda_sm70_shflsync_idx_p) ;  /* 0x0000040000007944 */ /* 0x000fea0003c00000 */
[----:B------:R-:W-:Y:S01]  /*1a5d0*/  MOV R2, R221 ;  /* 0x000000dd00027202 */ /* 0x000fe20000000f00 */
[----:B------:R-:W-:Y:S05]  /*1a5e0*/  BRA `(.L_x_2344) ;  /* 0xffffdb4000007947 */ /* 0x000fea000383ffff */
.L_x_2291:
[----:B------:R-:W-:Y:S02]  /*1a5f0*/  MOV R3, 0x1 ;  /* 0x0000000100037802 */ /* 0x000fe40000000f00 */
[----:B------:R-:W-:Y:S02]  /*1a600*/  MOV R4, 0x1a620 ;  /* 0x0001a62000047802 */ /* 0x000fe40000000f00 */
[----:B------:R-:W-:Y:S05]  /*1a610*/  CALL.REL.NOINC `($__internal_36_$__cuda_sm70_shflsync_up_p) ;  /* 0x0000040000007944 */ /* 0x000fea0003c00000 */
[----:B------:R-:W-:Y:S05]  /*1a620*/  BRA `(.L_x_2345) ;  /* 0xffffdc7000007947 */ /* 0x000fea000383ffff */
.L_x_2292:
[----:B------:R-:W-:Y:S02]  /*1a630*/  MOV R3, 0x2 ;  /* 0x0000000200037802 */ /* 0x000fe40000000f00 */
[----:B------:R-:W-:Y:S02]  /*1a640*/  MOV R4, 0x1a660 ;  /* 0x0001a66000047802 */ /* 0x000fe40000000f00 */
        /* <DEDUP_REMOVED lines=25> */
.L_x_2294:
[----:B------:R-:W-:Y:S02]  /*1a7e0*/  SEL R2, RZ, 0x1, P0 ;  /* 0x00000001ff027807 */ /* 0x000fe40000000000 */
[----:B------:R-:W-:Y:S02]  /*1a7f0*/  MOV R3, 0x1a810 ;  /* 0x0001a81000037802 */ /* 0x000fe40000000f00 */
[----:B-1----:R-:W-:Y:S05]  /*1a800*/  CALL.REL.NOINC `($__internal_37_$__cuda_sm70_votesync_ballot) ;  /* 0x0000027000007944 */ /* 0x002fea0003c00000 */
[----:B------:R-:W-:Y:S01]  /*1a810*/  MOV R9, R5 ;  /* 0x0000000500097202 */ /* 0x000fe20000000f00 */
[----:B------:R-:W-:Y:S05]  /*1a820*/  BRA `(.L_x_2347) ;  /* 0xffffdc0000007947 */ /* 0x000fea000383ffff */
.L_x_2295:
[----:B------:R-:W-:Y:S01]  /*1a830*/  IMAD.MOV.U32 R222, RZ, RZ, R6 ;  /* 0x000000ffffde7224 */ /* 0x000fe200078e0006 */
[----:B---3--:R-:W-:Y:S01]  /*1a840*/  MOV R221, R11 ;  /* 0x0000000b00dd7202 */ /* 0x008fe20000000f00 */
[----:B------:R-:W-:Y:S01]  /*1a850*/  IMAD.MOV.U32 R3, RZ, RZ, 0x1f ;  /* 0x0000001fff037424 */ /* 0x000fe200078e00ff */
[----:B------:R-:W-:-:S02]  /*1a860*/  MOV R2, 0x1a880 ;  /* 0x0001a88000027802 */ /* 0x000fc40000000f00 */
[----:B-12---:R-:W-:Y:S05]  /*1a870*/  CALL.REL.NOINC `($__internal_35_$__cuda_sm70_shflsync_idx_p) ;  /* 0x0000015000007944 */ /* 0x006fea0003c00000 */
[----:B------:R-:W-:Y:S01]  /*1a880*/  IMAD.MOV.U32 R6, RZ, RZ, R221 ;  /* 0x000000ffff067224 */ /* 0x000fe200078e00dd */
[----:B------:R-:W-:Y:S01]  /*1a890*/  MOV R221, R11 ;  /* 0x0000000b00dd7202 */ /* 0x000fe20000000f00 */
[----:B------:R-:W-:Y:S01]  /*1a8a0*/  IMAD.MOV.U32 R222, RZ, RZ, R8 ;  /* 0x000000ffffde7224 */ /* 0x000fe200078e0008 */
[----:B------:R-:W-:-:S02]  /*1a8b0*/  MOV R3, 0x1f ;  /* 0x0000001f00037802 */ /* 0x000fc40000000f00 */
[----:B------:R-:W-:Y:S02]  /*1a8c0*/  MOV R2, 0x1a8e0 ;  /* 0x0001a8e000027802 */ /* 0x000fe40000000f00 */
[----:B------:R-:W-:Y:S05]  /*1a8d0*/  CALL.REL.NOINC `($__internal_35_$__cuda_sm70_shflsync_idx_p) ;  /* 0x000000f000007944 */ /* 0x000fea0003c00000 */
[----:B------:R-:W-:Y:S01]  /*1a8e0*/  MOV R5, R221 ;  /* 0x000000dd00057202 */ /* 0x000fe20000000f00 */
[----:B------:R-:W-:Y:S05]  /*1a8f0*/  BRA `(.L_x_2348) ;  /* 0xffffdb7000007947 */ /* 0x000fea000383ffff */
.L_x_2298:
[----:B------:R-:W-:Y:S01]  /*1a900*/  MOV R221, R2 ;  /* 0x0000000200dd7202 */ /* 0x000fe20000000f00 */
[----:B------:R-:W-:Y:S01]  /*1a910*/  IMAD.MOV.U32 R222, RZ, RZ, R4 ;  /* 0x000000ffffde7224 */ /* 0x000fe200078e0004 */
[----:B------:R-:W-:Y:S01]  /*1a920*/  MOV R2, 0x1a950 ;  /* 0x0001a95000027802 */ /* 0x000fe20000000f00 */
[----:B------:R-:W-:Y:S02]  /*1a930*/  IMAD.MOV.U32 R3, RZ, RZ, 0x1f ;  /* 0x0000001fff037424 */ /* 0x000fe400078e00ff */
[----:B-1234-:R-:W-:Y:S05]  /*1a940*/  CALL.REL.NOINC `($__internal_35_$__cuda_sm70_shflsync_idx_p) ;  /* 0x0000008000007944 */ /* 0x01efea0003c00000 */
[----:B------:R-:W-:Y:S01]  /*1a950*/  MOV R16, R221 ;  /* 0x000000dd00107202 */ /* 0x000fe20000000f00 */
[----:B------:R-:W-:Y:S05]  /*1a960*/  BRA `(.L_x_2297) ;  /* 0xffffdb6000007947 */ /* 0x000fea000383ffff */
        .weak           $__internal_34_$__cuda_sm70_shflsync_bfly_p
        .type           $__internal_34_$__cuda_sm70_shflsync_bfly_p,@function
        .size           $__internal_34_$__cuda_sm70_shflsync_bfly_p,($__internal_35_$__cuda_sm70_shflsync_idx_p - $__internal_34_$__cuda_sm70_shflsync_bfly_p)
$__internal_34_$__cuda_sm70_shflsync_bfly_p:
[----:B------:R-:W-:Y:S02]  /*1a970*/  MOV R149, 0x1f ;  /* 0x0000001f00957802 */ /* 0x000fe40000000f00 */
[----:B------:R-:W-:-:S04]  /*1a980*/  MOV R150, 0xffffffff ;  /* 0xffffffff00967802 */ /* 0x000fc80000000f00 */
[----:B------:R-:W-:Y:S04]  /*1a990*/  WARPSYNC R150 ;  /* 0x0000009600007348 */ /* 0x000fe80003800000 */
[----:B------:R1:W2:Y:S02]  /*1a9a0*/  SHFL.BFLY PT, R149, R4, R3, R149 ;  /* 0x0c00000304957389 */ /* 0x0002a400000e0095 */
[----:B-1----:R-:W-:-:S04]  /*1a9b0*/  MOV R3, 0x0 ;  /* 0x0000000000037802 */ /* 0x002fc80000000f00 */
[----:B--2---:R-:W-:Y:S05]  /*1a9c0*/  RET.REL.NODEC R2 `(_ZN7cutlass13device_kernelIN5flash19enable_sm80_to_sm89INS1_16FlashAttnFwdSm80INS1_25CollectiveMainloopFwdSm80ILi8ELi1ELb1EN4cute5tupleIJNS5_1CILi128EEENS7_ILi112EEES8_EEELi128ENS_6half_tEfNS_4arch4Sm80ELb0ELb0ELb0ELb1ELb1ELb1ELb1ELb1EEENS1_21CollectiveEpilogueFwdINS6_IJS8_S8_S9_EEENS6_IJNS7_ILi1EEESH_SH_EEESB_SD_Li256ELb1ELb1ELb1ELb0EEENS1_36VarlenDynamicPersistentTileSchedulerILi128ELi112ELi256ELi256ELb1ELb1ELb0ELb0ELb1ELb1EEEEEEEEEvNT_6ParamsE) ;  /* 0xfffe563002007950 */ /* 0x004fea0003c3ffff */
        .weak           $__internal_35_$__cuda_sm70_shflsync_idx_p
        .type           $__internal_35_$__cuda_sm70_shflsync_idx_p,@function
        .size           $__internal_35_$__cuda_sm70_shflsync_idx_p,($__internal_36_$__cuda_sm70_shflsync_up_p - $__internal_35_$__cuda_sm70_shflsync_idx_p)
$__internal_35_$__cuda_sm70_shflsync_idx_p:
[----:B------:R-:W-:-:S04]  /*1a9d0*/  MOV R225, 0xffffffff ;  /* 0xffffffff00e17802 */ /* 0x000fc80000000f00 */
[----:B------:R-:W-:Y:S04]  /*1a9e0*/  WARPSYNC R225 ;  /* 0x000000e100007348 */ /* 0x000fe80003800000 */
[----:B------:R1:W2:Y:S02]  /*1a9f0*/  SHFL.IDX PT, R221, R222, R221, R3 ;  /* 0x000000dddedd7389 */ /* 0x0002a400000e0003 */
[----:B-1----:R-:W-:-:S04]  /*1aa00*/  MOV R3, 0x0 ;  /* 0x0000000000037802 */ /* 0x002fc80000000f00 */
[----:B--2---:R-:W-:Y:S05]  /*1aa10*/  RET.REL.NODEC R2 `(_ZN7cutlass13device_kernelIN5flash19enable_sm80_to_sm89INS1_16FlashAttnFwdSm80INS1_25CollectiveMainloopFwdSm80ILi8ELi1ELb1EN4cute5tupleIJNS5_1CILi128EEENS7_ILi112EEES8_EEELi128ENS_6half_tEfNS_4arch4Sm80ELb0ELb0ELb0ELb1ELb1ELb1ELb1ELb1EEENS1_21CollectiveEpilogueFwdINS6_IJS8_S8_S9_EEENS6_IJNS7_ILi1EEESH_SH_EEESB_SD_Li256ELb1ELb1ELb1ELb0EEENS1_36VarlenDynamicPersistentTileSchedulerILi128ELi112ELi256ELi256ELb1ELb1ELb0ELb0ELb1ELb1EEEEEEEEEvNT_6ParamsE) ;  /* 0xfffe55e002007950 */ /* 0x004fea0003c3ffff */
        .weak           $__internal_36_$__cuda_sm70_shflsync_up_p
        .type           $__internal_36_$__cuda_sm70_shflsync_up_p,@function
        .size           $__internal_36_$__cuda_sm70_shflsync_up_p,($__internal_37_$__cuda_sm70_votesync_ballot - $__internal_36_$__cuda_sm70_shflsync_up_p)
$__internal_36_$__cuda_sm70_shflsync_up_p:
[----:B------:R-:W-:Y:S02]  /*1aa20*/  MOV R11, 0xffffffff ;  /* 0xffffffff000b7802 */ /* 0x000fe40000000f00 */
[----:B------:R-:W-:Y:S02]  /*1aa30*/  MOV R5, RZ ;  /* 0x000000ff00057202 */ /* 0x000fe40000000f00 */
[----:B------:R-:W-:Y:S04]  /*1aa40*/  WARPSYNC R11 ;  /* 0x0000000b00007348 */ /* 0x000fe80003800000 */
[----:B------:R1:W2:Y:S02]  /*1aa50*/  SHFL.UP PT, R3, R2, R3, R5 ;  /* 0x0400000302037389 */ /* 0x0002a400000e0005 */
[----:B-1----:R-:W-:-:S04]  /*1aa60*/  MOV R5, 0x0 ;  /* 0x0000000000057802 */ /* 0x002fc80000000f00 */
[----:B--2---:R-:W-:Y:S05]  /*1aa70*/  RET.REL.NODEC R4 `(_ZN7cutlass13device_kernelIN5flash19enable_sm80_to_sm89INS1_16FlashAttnFwdSm80INS1_25CollectiveMainloopFwdSm80ILi8ELi1ELb1EN4cute5tupleIJNS5_1CILi128EEENS7_ILi112EEES8_EEELi128ENS_6half_tEfNS_4arch4Sm80ELb0ELb0ELb0ELb1ELb1ELb1ELb1ELb1EEENS1_21CollectiveEpilogueFwdINS6_IJS8_S8_S9_EEENS6_IJNS7_ILi1EEESH_SH_EEESB_SD_Li256ELb1ELb1ELb1ELb0EEENS1_36VarlenDynamicPersistentTileSchedulerILi128ELi112ELi256ELi256ELb1ELb1ELb0ELb0ELb1ELb1EEEEEEEEEvNT_6ParamsE) ;  /* 0xfffe558004007950 */ /* 0x004fea0003c3ffff */
        .weak           $__internal_37_$__cuda_sm70_votesync_ballot
        .type           $__internal_37_$__cuda_sm70_votesync_ballot,@function
        .size           $__internal_37_$__cuda_sm70_votesync_ballot,(.L_x_3619 - $__internal_37_$__cuda_sm70_votesync_ballot)
$__internal_37_$__cuda_sm70_votesync_ballot:
[----:B------:R-:W-:Y:S01]  /*1aa80*/  ISETP.NE.U32.AND P0, PT, R2, 0x1, PT ;  /* 0x000000010200780c */ /* 0x000fe20003f05070 */
[----:B------:R-:W-:-:S04]  /*1aa90*/  IMAD.MOV.U32 R5, RZ, RZ, -0x1 ;  /* 0xffffffffff057424 */ /* 0x000fc800078e00ff */
[----:B------:R-:W-:Y:S08]  /*1aaa0*/  WARPSYNC R5 ;  /* 0x0000000500007348 */ /* 0x000ff00003800000 */
[----:B------:R-:W-:-:S04]  /*1aab0*/  VOTE.ANY R2, PT, !P0 ;  /* 0x0000000000027806 */ /* 0x000fc800040e0100 */
[----:B------:R-:W-:Y:S01]  /*1aac0*/  LOP3.LUT R5, R2, R5, RZ, 0xc0, !PT ;  /* 0x0000000502057212 */ /* 0x000fe200078ec0ff */
[----:B------:R-:W-:Y:S02]  /*1aad0*/  IMAD.MOV.U32 R2, RZ, RZ, R3 ;  /* 0x000000ffff027224 */ /* 0x000fe400078e0003 */
[----:B------:R-:W-:-:S04]  /*1aae0*/  IMAD.MOV.U32 R3, RZ, RZ, 0x0 ;  /* 0x00000000ff037424 */ /* 0x000fc800078e00ff */
[----:B------:R-:W-:Y:S05]  /*1aaf0*/  RET.REL.NODEC R2 `(_ZN7cutlass13device_kernelIN5flash19enable_sm80_to_sm89INS1_16FlashAttnFwdSm80INS1_25CollectiveMainloopFwdSm80ILi8ELi1ELb1EN4cute5tupleIJNS5_1CILi128EEENS7_ILi112EEES8_EEELi128ENS_6half_tEfNS_4arch4Sm80ELb0ELb0ELb0ELb1ELb1ELb1ELb1ELb1EEENS1_21CollectiveEpilogueFwdINS6_IJS8_S8_S9_EEENS6_IJNS7_ILi1EEESH_SH_EEESB_SD_Li256ELb1ELb1ELb1ELb0EEENS1_36VarlenDynamicPersistentTileSchedulerILi128ELi112ELi256ELi256ELb1ELb1ELb0ELb0ELb1ELb1EEEEEEEEEvNT_6ParamsE) ;  /* 0xfffe550002007950 */ /* 0x000fea0003c3ffff */
.L_x_2349:
        /* <DEDUP_REMOVED lines=16> */
.L_x_3619:


//--------------------- .text._ZN7cutlass13device_kernelIN5flash19enable_sm80_to_sm89INS1_16FlashAttnFwdSm80INS1_25CollectiveMainloopFwdSm80ILi4ELi1ELb0EN4cute5tupleIJNS5_1CILi128EEENS7_ILi48EEES8_EEELi128ENS_6half_tEfNS_4arch4Sm80ELb0ELb1ELb0ELb0ELb1ELb0ELb1ELb1EEENS1_21CollectiveEpilogueFwdINS6_IJS8_S8_S9_EEENS6_IJNS7_ILi1EEESH_SH_EEESB_SD_Li128ELb0ELb1ELb1ELb0EEENS1_19SingleTileSchedulerILb0ELb1ELb1ELi128EEEEEEEEEvNT_6ParamsE --------------------------
	.section	.text._ZN7cutlass13device_kernelIN5flash19enable_sm80_to_sm89INS1_16FlashAttnFwdSm80INS1_25CollectiveMainloopFwdSm80ILi4ELi1ELb0EN4cute5tupleIJNS5_1CILi128EEENS7_ILi48EEES8_EEELi128ENS_6half_tEfNS_4arch4Sm80ELb0ELb1ELb0ELb0ELb1ELb0ELb1ELb1EEENS1_21CollectiveEpilogueFwdINS6_IJS8_S8_S9_EEENS6_IJNS7_ILi1EEESH_SH_EEESB_SD_Li128ELb0ELb1ELb1ELb0EEENS1_19SingleTileSchedulerILb0ELb1ELb1ELi128EEEEEEEEEvNT_6ParamsE,"ax",@progbits
	.sectioninfo	@"SHI_REGISTERS=255"
	.align	128
.text._ZN7cutlass13device_kernelIN5flash19enable_sm80_to_sm89INS1_16FlashAttnFwdSm80INS1_25CollectiveMainloopFwdSm80ILi4ELi1ELb0EN4cute5tupleIJNS5_1CILi128EEENS7_ILi48EEES8_EEELi128ENS_6half_tEfNS_4arch4Sm80ELb0ELb1ELb0ELb0ELb1ELb0ELb1ELb1EEENS1_21CollectiveEpilogueFwdINS6_IJS8_S8_S9_EEENS6_IJNS7_ILi1EEESH_SH_EEESB_SD_Li128ELb0ELb1ELb1ELb0EEENS1_19SingleTileSchedulerILb0ELb1ELb1ELi128EEEEEEEEEvNT_6ParamsE:
        .type           _ZN7cutlass13device_kernelIN5flash19enable_sm80_to_sm89INS1_16FlashAttnFwdSm80INS1_25CollectiveMainloopFwdSm80ILi4ELi1ELb0EN4cute5tupleIJNS5_1CILi128EEENS7_ILi48EEES8_EEELi128ENS_6half_tEfNS_4arch4Sm80ELb0ELb1ELb0ELb0ELb1ELb0ELb1ELb1EEENS1_21CollectiveEpilogueFwdINS6_IJS8_S8_S9_EEENS6_IJNS7_ILi1EEESH_SH_EEESB_SD_Li128ELb0ELb1ELb1ELb0EEENS1_19SingleTileSchedulerILb0ELb1ELb1ELi128EEEEEEEEEvNT_6ParamsE,@function
        .size           _ZN7cutlass13device_kernelIN5flash19enable_sm80_to_sm89INS1_16FlashAttnFwdSm80INS1_25CollectiveMainloopFwdSm80ILi4ELi1ELb0EN4cute5tupleIJNS5_1CILi128EEENS7_ILi48EEES8_EEELi128ENS_6half_tEfNS_4arch4Sm80ELb0ELb1ELb0ELb0ELb1ELb0ELb1ELb1EEENS1_21CollectiveEpilogueFwdINS6_IJS8_S8_S9_EEENS6_IJNS7_ILi1EEESH_SH_EEESB_SD_Li128ELb0ELb1ELb1ELb0EEENS1_19SingleTileSchedulerILb0ELb1ELb1ELi128EEEEEEEEEvNT_6ParamsE,(.L_x_3624 - _ZN7cutlass13device_kernelIN5flash19enable_sm80_to_sm89INS1_16FlashAttnFwdSm80INS1_25CollectiveMainloopFwdSm80ILi4ELi1ELb0EN4cute5tupleIJNS5_1CILi128EEENS7_ILi48EEES8_EEELi128ENS_6half_tEfNS_4arch4Sm80ELb0ELb1ELb0ELb0ELb1ELb0ELb1ELb1EEENS1_21CollectiveEpilogueFwdINS6_IJS8_S8_S9_EEENS6_IJNS7_ILi1EEESH_SH_EEESB_SD_Li128ELb0ELb1ELb1ELb0EEENS1_19SingleTileSchedulerILb0ELb1ELb1ELi128EEEEEEEEEvNT_6ParamsE)
        .other          _ZN7cutlass13device_kernelIN5flash19enable_sm80_to_sm89INS1_16FlashAttnFwdSm80INS1_25CollectiveMainloopFwdSm80ILi4ELi1ELb0EN4cute5tupleIJNS5_1CILi128EEENS7_ILi48EEES8_EEELi128ENS_6half_tEfNS_4arch4Sm80ELb0ELb1ELb0ELb0ELb1ELb0ELb1ELb1EEENS1_21CollectiveEpilogueFwdINS6_IJS8_S8_S9_EEENS6_IJNS7_ILi1EEESH_SH_EEESB_SD_Li128ELb0ELb1ELb1ELb0EEENS1_19SingleTileSchedulerILb0ELb1ELb1ELi128EEEEEEEEEvNT_6ParamsE,@"STO_CUDA_ENTRY STV_DEFAULT"
_ZN7cutlass13device_kernelIN5flash19enable_sm80_to_sm89INS1_16FlashAttnFwdSm80INS1_25CollectiveMainloopFwdSm80ILi4ELi1ELb0EN4cute5tupleIJNS5_1CILi128EEENS7_ILi48EEES8_EEELi128ENS_6half_tEfNS_4arch4Sm80ELb0ELb1ELb0ELb0ELb1ELb0ELb1ELb1EEENS1_21CollectiveEpilogueFwdINS6_IJS8_S8_S9_EEENS6_IJNS7_ILi1EEESH_SH_EEESB_SD_Li128ELb0ELb1ELb1ELb0EEENS1_19SingleTileSchedulerILb0ELb1ELb1ELi128EEEEEEEEEvNT_6ParamsE:
        /* <DEDUP_REMOVED lines=18> */
.L_x_2350:
[----:B------:R-:W-:Y:S02]  /*0120*/  ULDC.64 UR4, c[0x0][0x550] ;  /* 0x0001540000047ab9 */ /* 0x000fe40000000a00 */
[----:B------:R-:W-:Y:S02]  /*0130*/  UISETP.NE.AND UP0, UPT, UR4, 0x1, UPT ;  /* 0x000000010400788c */ /* 0x000fe4000bf05270 */
[----:B------:R-:W-:-:S02]  /*0140*/  UIMAD.WIDE.U32 UR8, UR7, UR5, URZ ;  /* 0x00000005070872a5 */ /* 0x000fc4000f8e003f */
[----:B------:R-:W-:Y:S02]  /*0150*/  ULDC UR4, c[0x0][0x558] ;  /* 0x0001560000047ab9 */ /* 0x000fe40000000800 */
[----:B------:R-:W-:-:S05]  /*0160*/  UMOV UR11, UR7 ;  /* 0x00000007000b7c82 */ /* 0x000fca0008000000 */
[----:B------:R-:W-:-:S03]  /*0170*/  @UP0 USHF.R.U32.HI UR11, URZ, UR4, UR9 ;  /* 0x000000043f0b0299 */ /* 0x000fc60008011609 */
.L_x_2351:
        /* <DEDUP_REMOVED lines=53> */
.L_x_2353:
[----:B------:R-:W-:Y:S02]  /*04d0*/  ULDC UR4, c[0x0][0x32c] ;  /* 0x0000cb0000047ab9 */ /* 0x000fe40000000800 */
[----:B------:R-:W-:-:S03]  /*04e0*/  UISETP.NE.AND UP0, UPT, UR14, UR4, UPT ;  /* 0x000000040e00728c */ /* 0x000fc6000bf05270 */
[----:B------:R-:W-:Y:S02]  /*04f0*/  ULDC.64 UR4, c[0x0][0x330] ;  /* 0x0000cc0000047ab9 */ /* 0x000fe40000000a00 */
[----:B------:R-:W-:-:S06]  /*0500*/  UIMAD.WIDE.U32 UR16, UR15, UR4, URZ ;  /* 0x000000040f1072a5 */ /* 0x000fcc000f8e003f */
[----:B------:R-:W-:Y:S02]  /*0510*/  @UP0 USHF.R.U32.HI UR15, URZ, UR5, UR17 ;  /* 0x000000053f0f0299 */ /* 0x000fe40008011611 */
.L_x_2354:
[----:B------:R-:W-:Y:S02]  /*0520*/  ULDC UR4, c[0x0][0x32c] ;  /* 0x0000cb0000047ab9 */ /* 0x000fe40000000800 */
[----:B------:R-:W-:-:S04]  /*0530*/  UIMAD UR4, UR15, UR4, UR4 ;  /* 0x000000040f0472a4 */ /* 0x000fc8000f8e0204 */
[----:B------:R-:W-:-:S04]  /*0540*/  UISETP.LT.AND UP0, UPT, UR8, UR4, UPT ;  /* 0x000000040800728c */ /* 0x000fc8000bf01270 */
[----:B------:R-:W-:Y:S02]  /*0550*/  USEL UR8, UR8, UR4, UP0 ;  /* 0x0000000408087287 */ /* 0x000fe40008000000 */
.L_x_2352:
        /* <DEDUP_REMOVED lines=38> */
.L_x_2356:
[----:B------:R-:W-:Y:S02]  /*07c0*/  ULDC UR4, c[0x0][0x32c] ;  /* 0x0000cb0000047ab9 */ /* 0x000fe40000000800 */
[----:B------:R-:W-:-:S03]  /*07d0*/  UISETP.NE.AND UP0, UPT, UR4, 0x1, UPT ;  /* 0x000000010400788c */ /* 0x000fc6000bf05270 */
[----:B------:R-:W-:Y:S02]  /*07e0*/  ULDC.64 UR4, c[0x0][0x330] ;  /* 0x0000cc0000047ab9 */ /* 0x000fe40000000a00 */
[----:B------:R-:W-:-:S07]  /*07f0*/  UIMAD.WIDE.U32 UR16, UR14, UR4, URZ ;  /* 0x000000040e1072a5 */ /* 0x000fce000f8e003f */
[----:B------:R-:W-:Y:S02]  /*0800*/  @UP0 UMOV UR15, UR17 ;  /* 0x00000011000f0c82 */ /* 0x000fe40008000000 */
[----:B------:R-:W-:Y:S02]  /*0810*/  @UP0 USHF.R.U32.HI UR14, URZ, UR5, UR15 ;  /* 0x000000053f0e0299 */ /* 0x000fe4000801160f */
.L_x_2357:
[----:B------:R-:W-:Y:S02]  /*0820*/  ULDC UR4, c[0x0][0x32c] ;  /* 0x0000cb0000047ab9 */ /* 0x000fe40000000800 */
[----:B------:R-:W-:-:S04]  /*0830*/  UIMAD UR4, UR14, UR4, URZ ;  /* 0x000000040e0472a4 */ /* 0x000fc8000f8e023f */
[----:B------:R-:W-:-:S04]  /*0840*/  UISETP.LT.AND UP0, UPT, UR8, UR4, UPT ;  /* 0x000000040800728c */ /* 0x000fc8000bf01270 */
[----:B------:R-:W-:-:S04]  /*0850*/  USEL UR8, UR8, UR4, !UP0 ;  /* 0x0000000408087287 */ /* 0x000fc8000c000000 */
.L_x_2355:
        /* <DEDUP_REMOVED lines=46> */
.L_x_2358:
        /* <DEDUP_REMOVED lines=122> */
[----:B------:R1:W-:Y:S03]  /*12e0*/  STL [R1], R128 ;  /* 0x0000008001007387 */ /* 0x0003e60000100800 */
        /* <DEDUP_REMOVED lines=50> */
.L_x_2361:
[----:B--2-4-:R-:W-:Y:S05]  /*1610*/  BSYNC B0 ;  /* 0x0000000000007941 */ /* 0x014fea0003800000 */
.L_x_2360:
        /* <DEDUP_REMOVED lines=15> */
.L_x_2363:
[----:B------:R-:W-:Y:S05]  /*1710*/  BSYNC B0 ;  /* 0x0000000000007941 */ /* 0x000fea0003800000 */
.L_x_2362:
        /* <DEDUP_REMOVED lines=15> */
.L_x_2365:
[----:B------:R-:W-:Y:S05]  /*1810*/  BSYNC B0 ;  /* 0x0000000000007941 */ /* 0x000fea0003800000 */
.L_x_2364:
        /* <DEDUP_REMOVED lines=15> */
.L_x_2367:
[----:B------:R-:W-:Y:S05]  /*1910*/  BSYNC B0 ;  /* 0x0000000000007941 */ /* 0x000fea0003800000 */
.L_x_2366:
        /* <DEDUP_REMOVED lines=15> */
.L_x_2369:
[----:B------:R-:W-:Y:S05]  /*1a10*/  BSYNC B0 ;  /* 0x0000000000007941 */ /* 0x000fea0003800000 */
.L_x_2368:
        /* <DEDUP_REMOVED lines=15> */
.L_x_2371:
[----:B------:R-:W-:Y:S05]  /*1b10*/  BSYNC B0 ;  /* 0x0000000000007941 */ /* 0x000fea0003800000 */
.L_x_2370:
        /* <DEDUP_REMOVED lines=15> */
.L_x_2373:
[----:B------:R-:W-:Y:S05]  /*1c10*/  BSYNC B0 ;  /* 0x0000000000007941 */ /* 0x000fea0003800000 */
.L_x_2372:
        /* <DEDUP_REMOVED lines=40> */
[----:B------:R-:W-:Y:S02]  /*1ea0*/  UIMAD UR6, UR11, UR5, UR6 ;  /* 0x000000050b0672a4 */ /* 0x000fe4000f8e0206 */
[----:B------:R-:W-:Y:S02]  /*1eb0*/  UIMAD.WIDE.U32 UR14, UR11, UR4, URZ ;  /* 0x000000040b0e72a5 */ /* 0x000fe4000f8e003f */
[----:B------:R-:W-:Y:S01]  /*1ec0*/  UIMAD UR30, UR24, -0x30, UR30 ;  /* 0xffffffd0181e78a4 */ /* 0x000fe2000f8e021e */
[----:B------:R-:W-:Y:S01]  /*1ed0*/  ISETP.GE.AND P6, PT, R128, c[0x0][0x1d4], PT ;  /* 0x0000750080007a0c */ /* 0x000fe20003fc6270 */
[----:B------:R-:W-:Y:S01]  /*1ee0*/  UIADD3 UR6, UR15, UR6, URZ ;  /* 0x000000060f067290 */ /* 0x000fe2000fffe03f */
[----:B------:R-:W-:Y:S01]  /*1ef0*/  SHF.R.S32.HI R12, RZ, 0x4, R13 ;  /* 0x00000004ff0c7819 */ /* 0x000fe2000001140d */
[----:B------:R-:W-:Y:S01]  /*1f00*/  UIADD3 UR27, UR30, UR9, URZ ;  /* 0x000000091e1b7290 */ /* 0x000fe2000fffe03f */
[----:B------:R-:W-:Y:S01]  /*1f10*/  LEA.HI R123, R124, R164, RZ, 0x5 ;  /* 0x000000a47c7b7211 */ /* 0x000fe200078f28ff */
[----:B------:R-:W-:Y:S01]  /*1f20*/  ULDC.64 UR4, c[0x0][0x210] ;  /* 0x0000840000047ab9 */ /* 0x000fe20000000a00 */
[----:B------:R-:W-:Y:S01]  /*1f30*/  SHF.R.S32.HI R129, RZ, 0x1f, R128 ;  /* 0x0000001fff817819 */ /* 0x000fe20000011480 */
[----:B------:R-:W-:Y:S02]  /*1f40*/  STL [R1+0x24], R126 ;  /* 0x0000247e01007387 */ /* 0x000fe40000100800 */
        /* <DEDUP_REMOVED lines=10> */
[----:B------:R-:W-:Y:S01]  /*1ff0*/  SHF.R.S32.HI R127, RZ, 0x1f, R126 ;  /* 0x0000001fff7f7819 */ /* 0x000fe2000001147e */
[C---:B--2---:R-:W-:Y:S01]  /*2000*/  IMAD.WIDE.U32 R4, R243.reuse, c[0x0][0x1e0], RZ ;  /* 0x00007800f3047a25 */ /* 0x044fe200078e00ff */
[----:B------:R-:W-:Y:S01]  /*2010*/  SHF.R.S32.HI R16, RZ, 0x1f, R243 ;  /* 0x0000001fff107819 */ /* 0x000fe200000114f3 */
[----:B------:R-:W-:Y:S01]  /*2020*/  UIMAD UR16, UR11, UR5, UR16 ;  /* 0x000000050b1072a4 */ /* 0x000fe2000f8e0210 */
[----:B------:R-:W-:Y:S01]  /*2030*/  STL [R1+0x2c], R129 ;  /* 0x00002c8101007387 */ /* 0x000fe20000100800 */
[----:B------:R-:W-:Y:S01]  /*2040*/  UIADD3 UR4, UR24, -0x1, URZ ;  /* 0xffffffff18047890 */ /* 0x000fe2000fffe03f */
[----:B------:R-:W-:Y:S01]  /*2050*/  SEL R125, RZ, 0x10, P5 ;  /* 0x00000010ff7d7807 */ /* 0x000fe20002800000 */
[----:B------:R-:W-:Y:S01]  /*2060*/  IMAD R0, R16, c[0x0][0x1e0], RZ ;  /* 0x0000780010007a24 */ /* 0x000fe200078e02ff */
[----:B------:R-:W-:Y:S01]  /*2070*/  UIADD3 UR16, UR23, UR16, URZ ;  /* 0x0000001017107290 */ /* 0x000fe2000fffe03f */
[----:B------:R-:W-:Y:S01]  /*2080*/  STL [R1+0x28], R127 ;  /* 0x0000287f01007387 */ /* 0x000fe20000100800 */
[----:B------:R-:W-:Y:S01]  /*2090*/  UISETP.GT.AND UP0, UPT, UR4, UR8, UPT ;  /* 0x000000080400728c */ /* 0x000fe2000bf04270 */
[----:B------:R-:W-:Y:S01]  /*20a0*/  IMAD R0, R243, c[0x0][0x1e4], R0 ;  /* 0x00007900f3007a24 */ /* 0x000fe200078e0200 */
[----:B------:R-:W-:-:S03]  /*20b0*/  IADD3 R245, R244, 0x100, RZ ;  /* 0x00000100f4f57810 */ /* 0x000fc60007ffe0ff */
        /* <DEDUP_REMOVED lines=93> */
[C---:B------:R-:W-:Y:S01]  /*2690*/  IADD3 R240, R235.reuse, 0x1000, RZ ;  /* 0x00001000ebf07810 */ /* 0x040fe20007ffe0ff */
        /* <DEDUP_REMOVED lines=56> */
[----:B------:R-:W-:Y:S01]  /*2a20*/  HMMA.16816.F32 R96, R16, R40, R60 ;  /* 0x000000281060723c */ /* 0x000fe2000000183c */
[----:B------:R2:W-:Y:S01]  /*2a30*/  LDGSTS.E.BYPASS.LTC128B.128 [R244+0x2900], [R4.64], !P2 ;  /* 0x0290000004f47fae */ /* 0x0005e2000d101d54 */
[----:B------:R-:W-:-:S03]  /*2a40*/  IMAD.IADD R229, R0, 0x1, R235 ;  /* 0x0000000100e57824 */ /* 0x000fc600078e02eb */
        /* <DEDUP_REMOVED lines=37> */
[----:B----4-:R-:W-:Y:S08]  /*2ca0*/  HMMA.16816.F32 R68, R4, R60, R92 ;  /* 0x0000003c0444723c */ /* 0x010ff0000000185c */
[----:B-----5:R-:W-:Y:S01]  /*2cb0*/  HMMA.16816.F32 R92, R20, R36, R8 ;  /* 0x00000024145c723c */ /* 0x020fe20000001808 */
[----:B------:R-:W2:Y:S07]  /*2cc0*/  LDSM.16.M88.4 R8, [R231+0xa100] ;  /* 0x00a10000e708783b */ /* 0x000eae0000000200 */
[C---:B------:R-:W-:Y:S08]  /*2cd0*/  HMMA.16816.F32 R32, R4.reuse, R38, R80 ;  /* 0x000000260420723c */ /* 0x040ff00000001850 */
        /* <DEDUP_REMOVED lines=13> */
[C---:B---3--:R-:W-:Y:S08]  /*2db0*/  HMMA.16816.F32 R40, R16.reuse, R24, R68 ;  /* 0x000000181028723c */ /* 0x048ff00000001844 */
[C---:B------:R-:W-:Y:S08]  /*2dc0*/  HMMA.16816.F32 R52, R16.reuse, R30, R32 ;  /* 0x0000001e1034723c */ /* 0x040ff00000001820 */
[C---:B------:R-:W-:Y:S08]  /*2dd0*/  HMMA.16816.F32 R36, R16.reuse, R26, R72 ;  /* 0x0000001a1024723c */ /* 0x040ff00000001848 */
[----:B------:R-:W-:Y:S08]  /*2de0*/  HMMA.16816.F32 R32, R16, R12, R100 ;  /* 0x0000000c1020723c */ /* 0x000ff00000001864 */
[C---:B--2---:R-:W-:Y:S08]  /*2df0*/  HMMA.16816.F32 R72, R8.reuse, R28, R92 ;  /* 0x0000001c0848723c */ /* 0x044ff0000000185c */
[C---:B------:R-:W-:Y:S08]  /*2e00*/  HMMA.16816.F32 R68, R8.reuse, R30, R84 ;  /* 0x0000001e0844723c */ /* 0x040ff00000001854 */
[----:B------:R-:W-:Y:S08]  /*2e10*/  HMMA.16816.F32 R60, R8, R24, R88 ;  /* 0x00000018083c723c */ /* 0x000ff00000001858 */
[----:B------:R-:W-:Y:S01]  /*2e20*/  HMMA.16816.F32 R64, R16, R14, R96 ;  /* 0x0000000e1040723c */ /* 0x000fe20000001860 */
[----:B------:R-:W-:Y:S07]  /*2e30*/  LDSM.16.M88.4 R16, [R232+0xc100] ;  /* 0x00c10000e810783b */ /* 0x000fee0000000200 */
        /* <DEDUP_REMOVED lines=14> */
[C---:B------:R-:W-:Y:S08]  /*2f20*/  HMMA.16816.F32 R92, R20.reuse, R50, R68 ;  /* 0x00000032145c723c */ /* 0x040ff00000001844 */
[----:B------:R-:W-:Y:S08]  /*2f30*/  HMMA.16816.F32 R88, R20, R44, R60 ;  /* 0x0000002c1458723c */ /* 0x000ff0000000183c */
[----:B------:R-:W-:Y:S01]  /*2f40*/  HMMA.16816.F32 R52, R4, R58, R64 ;  /* 0x0000003a0434723c */ /* 0x000fe20000001840 */
[----:B------:R-:W-:Y:S07]  /*2f50*/  LDSM.16.M88.4 R4, [R236+0xc100] ;  /* 0x00c10000ec04783b */ /* 0x000fee0000000200 */
[C---:B------:R-:W-:Y:S01]  /*2f60*/  HMMA.16816.F32 R84, R20.reuse, R46, R28 ;  /* 0x0000002e1454723c */ /* 0x040fe2000000181c */
[----:B------:R-:W-:Y:S07]  /*2f70*/  LDSM.16.M88.4 R28, [R229+0x1800] ;  /* 0x00180000e51c783b */ /* 0x000fee0000000200 */
[C---:B------:R-:W-:Y:S01]  /*2f80*/  HMMA.16816.F32 R60, R20.reuse, R56, R24 ;  /* 0x00000038143c723c */ /* 0x040fe20000001818 */
[----:B------:R-:W4:Y:S07]  /*2f90*/  LDSM.16.M88.4 R24, [R229+0x2000] ;  /* 0x00200000e518783b */ /* 0x000f2e0000000200 */
[----:B------:R-:W-:Y:S01]  /*2fa0*/  HMMA.16816.F32 R56, R20, R58, R80 ;  /* 0x0000003a1438723c */ /* 0x000fe20000001850 */
[----:B------:R-:W5:Y:S01]  /*2fb0*/  LDSM.16.M88.4 R20, [R229+0x2800] ;  /* 0x00280000e514783b */ /* 0x000f620000000200 */
[----:B------:R-:W-:-:S06]  /*2fc0*/  DEPBAR.LE SB0, 0x0 ;  /* 0x000080000000791a */ /* 0x000fcc0000000000 */
[C---:B-1----:R-:W-:Y:S08]  /*2fd0*/  HMMA.16816.F32 R80, R16.reuse, R40, R112 ;  /* 0x000000281050723c */ /* 0x042ff00000001870 */
[----:B------:R-:W-:Y:S08]  /*2fe0*/  HMMA.16816.F32 R76, R16, R42, R76 ;  /* 0x0000002a104c723c */ /* 0x000ff0000000184c */
[C---:B------:R-:W-:Y:S08]  /*2ff0*/  HMMA.16816.F32 R48, R12.reuse, R40, R96 ;  /* 0x000000280c30723c */ /* 0x040ff00000001860 */
[----:B------:R-:W-:Y:S08]  /*3000*/  HMMA.16816.F32 R44, R12, R42, R92 ;  /* 0x0000002a0c2c723c */ /* 0x000ff0000000185c */
[C---:B--2---:R-:W-:Y:S08]  /*3010*/  HMMA.16816.F32 R72, R16.reuse, R36, R108 ;  /* 0x000000241048723c */ /* 0x044ff0000000186c */
[----:B------:R-:W-:Y:S08]  /*3020*/  HMMA.16816.F32 R68, R16, R38, R104 ;  /* 0x000000261044723c */ /* 0x000ff00000001868 */
[----:B------:R-:W-:Y:S08]  /*3030*/  HMMA.16816.F32 R40, R12, R36, R88 ;  /* 0x000000240c28723c */ /* 0x000ff00000001858 */
[C---:B---3--:R-:W-:Y:S08]  /*3040*/  HMMA.16816.F32 R64, R16.reuse, R32, R100 ;  /* 0x000000201040723c */ /* 0x048ff00000001864 */
[----:B------:R-:W-:Y:S08]  /*3050*/  HMMA.16816.F32 R52, R16, R34, R52 ;  /* 0x000000221034723c */ /* 0x000ff00000001834 */
[C---:B------:R-:W-:Y:S08]  /*3060*/  HMMA.16816.F32 R36, R12.reuse, R38, R84 ;  /* 0x000000260c24723c */ /* 0x040ff00000001854 */
[C---:B------:R-:W-:Y:S08]  /*3070*/  HMMA.16816.F32 R16, R12.reuse, R32, R60 ;  /* 0x000000200c10723c */ /* 0x040ff0000000183c */
[----:B------:R-:W-:Y:S08]  /*3080*/  HMMA.16816.F32 R12, R12, R34, R56 ;  /* 0x000000220c0c723c */ /* 0x000ff00000001838 */
[C---:B----4-:R-:W-:Y:S08]  /*3090*/  HMMA.16816.F32 R32, R4.reuse, R24, R72 ;  /* 0x000000180420723c */ /* 0x050ff00000001848 */
[----:B------:R-:W-:Y:S08]  /*30a0*/  HMMA.16816.F32 R84, R4, R26, R68 ;  /* 0x0000001a0454723c */ /* 0x000ff00000001844 */
[C---:B------:R-:W-:Y:S08]  /*30b0*/  HMMA.16816.F32 R40, R8.reuse, R24, R40 ;  /* 0x000000180828723c */ /* 0x040ff00000001828 */
[----:B------:R-:W-:Y:S08]  /*30c0*/  HMMA.16816.F32 R36, R8, R26, R36 ;  /* 0x0000001a0824723c */ /* 0x000ff00000001824 */
[C---:B-----5:R-:W-:Y:S08]  /*30d0*/  HMMA.16816.F32 R92, R4.reuse, R20, R64 ;  /* 0x00000014045c723c */ /* 0x060ff00000001840 */
[----:B------:R-:W-:Y:S08]  /*30e0*/  HMMA.16816.F32 R96, R4, R22, R52 ;  /* 0x000000160460723c */ /* 0x000ff00000001834 */
[----:B------:R-:W-:Y:S08]  /*30f0*/  HMMA.16816.F32 R24, R8, R20, R16 ;  /* 0x000000140818723c */ /* 0x000ff00000001810 */
[C---:B------:R-:W-:Y:S08]  /*3100*/  HMMA.16816.F32 R80, R4.reuse, R28, R80 ;  /* 0x0000001c0450723c */ /* 0x040ff00000001850 */
[----:B------:R-:W-:Y:S08]  /*3110*/  HMMA.16816.F32 R76, R4, R30, R76 ;  /* 0x0000001e044c723c */ /* 0x000ff0000000184c */
[C---:B------:R-:W-:Y:S08]  /*3120*/  HMMA.16816.F32 R48, R8.reuse, R28, R48 ;  /* 0x0000001c0830723c */ /* 0x040ff00000001830 */
[C---:B------:R-:W-:Y:S08]  /*3130*/  HMMA.16816.F32 R44, R8.reuse, R30, R44 ;  /* 0x0000001e082c723c */ /* 0x040ff0000000182c */
[----:B------:R-:W-:Y:S01]  /*3140*/  HMMA.16816.F32 R20, R8, R22, R12 ;  /* 0x000000160814723c */ /* 0x000fe2000000180c */
[----:B------:R-:W-:Y:S06]  /*3150*/  BAR.SYNC.DEFER_BLOCKING 0x0 ;  /* 0x0000000000007b1d */ /* 0x000fec0000010000 */
[----:B------:R-:W-:Y:S05]  /*3160*/  @!P0 BRA `(.L_x_2374) ;  /* 0x000003e000008947 */ /* 0x000fea0003800000 */
[----:B------:R-:W-:Y:S02]  /*3170*/  IMAD.U32 R0, RZ, RZ, UR17 ;  /* 0x00000011ff007e24 */ /* 0x000fe4000f8e00ff */
        /* <DEDUP_REMOVED lines=12> */
[----:B------:R-:W-:Y:S01]  /*3240*/  SEL R19, RZ, 0x10, P6 ;  /* 0x00000010ff137807 */ /* 0x000fe20003000000 */
[----:B------:R-:W-:Y:S01]  /*3250*/  IMAD.SHL.U32 R15, R128, 0x2, RZ ;  /* 0x00000002800f7824 */ /* 0x000fe200078e00ff */
[----:B------:R-:W-:Y:S01]  /*3260*/  IADD3 R8, -R125, 0x10, RZ ;  /* 0x000000107d087810 */ /* 0x000fe20007ffe1ff */
        /* <DEDUP_REMOVED lines=8> */
[----:B------:R-:W-:-:S04]  /*32f0*/  IMAD R0, R0, c[0x0][0x1f0], RZ ;  /* 0x00007c0000007a24 */ /* 0x000fc800078e02ff */
[----:B------:R-:W-:Y:S01]  /*3300*/  IMAD R6, R242, c[0x0][0x1f4], R0 ;  /* 0x00007d00f2067a24 */ /* 0x000fe200078e0200 */
[----:B------:R-:W-:-:S04]  /*3310*/  IADD3 R0, P0, R4, UR14, RZ ;  /* 0x0000000e04007c10 */ /* 0x000fc8000ff1e0ff */
        /* <DEDUP_REMOVED lines=14> */
[-C--:B------:R-:W-:Y:S02]  /*3400*/  IADD3 R16, P1, P0, R4, R6.reuse, R15 ;  /* 0x0000000604107210 */ /* 0x080fe4000783e00f */
        /* <DEDUP_REMOVED lines=20> */
.L_x_2374:
[----:B------:R-:W-:Y:S01]  /*3550*/  LOP3.LUT R0, R123, 0xffffffe0, RZ, 0xc0, !PT ;  /* 0xffffffe07b007812 */ /* 0x000fe200078ec0ff */
[----:B------:R-:W-:Y:S01]  /*3560*/  UISETP.NE.AND UP1, UPT, UR13, URZ, UPT ;  /* 0x0000003f0d00728c */ /* 0x000fe2000bf25270 */
[----:B------:R-:W-:Y:S01]  /*3570*/  LEA.HI R5, R124, R164, RZ, 0x2 ;  /* 0x000000a47c057211 */ /* 0x000fe200078f10ff */
[----:B------:R-:W-:Y:S01]  /*3580*/  UISETP.NE.AND UP0, UPT, UR12, URZ, UPT ;  /* 0x0000003f0c00728c */ /* 0x000fe2000bf05270 */
[----:B------:R-:W-:Y:S01]  /*3590*/  SHF.R.S32.HI R4, RZ, 0x1f, R122 ;  /* 0x0000001fff047819 */ /* 0x000fe2000001147a */
[----:B------:R-:W-:Y:S01]  /*35a0*/  IMAD.IADD R0, R164, 0x1, -R0 ;  /* 0x00000001a4007824 */ /* 0x000fe200078e0a00 */
[----:B------:R-:W-:Y:S01]  /*35b0*/  LOP3.LUT R5, R5, 0xfffffffc, RZ, 0xc0, !PT ;  /* 0xfffffffc05057812 */ /* 0x000fe200078ec0ff */
[----:B------:R-:W-:Y:S01]  /*35c0*/  ULDC UR17, c[0x0][0x324] ;  /* 0x0000c90000117ab9 */ /* 0x000fe20000000800 */
[----:B------:R-:W-:Y:S01]  /*35d0*/  LEA.HI R4, R4, R122, RZ, 0x2 ;  /* 0x0000007a04047211 */ /* 0x000fe200078f10ff */
[----:B------:R-:W-:Y:S01]  /*35e0*/  ULDC UR5, c[0x0][0x2ac] ;  /* 0x0000ab0000057ab9 */ /* 0x000fe20000000800 */
[----:B-1----:R-:W-:Y:S01]  /*35f0*/  SHF.R.S32.HI R6, RZ, 0x1f, R0 ;  /* 0x0000001fff067819 */ /* 0x002fe20000011400 */
[----:B------:R-:W-:Y:S01]  /*3600*/  IMAD.IADD R5, R164, 0x1, -R5 ;  /* 0x00000001a4057824 */ /* 0x000fe200078e0a05 */
[----:B------:R-:W-:Y:S01]  /*3610*/  LOP3.LUT R7, R4, 0xffffffc, RZ, 0xc0, !PT ;  /* 0x0ffffffc04077812 */ /* 0x000fe200078ec0ff */
[----:B------:R-:W-:Y:S01]  /*3620*/  ULDC UR4, c[0x0][0x1d0] ;  /* 0x0000740000047ab9 */ /* 0x000fe20000000800 */
[----:B------:R-:W-:Y:S01]  /*3630*/  LEA.HI R6, R6, R0, RZ, 0x2 ;  /* 0x0000000006067211 */ /* 0x000fe200078f10ff */
[----:B------:R-:W-:Y:S01]  /*3640*/  ULOP3.LUT UR17, URZ, UR17, URZ, 0x33, !UPT ;  /* 0x000000113f117292 */ /* 0x000fe2000f8e333f */
[----:B------:R-:W-:Y:S01]  /*3650*/  LEA.HI R4, R5, R5, RZ, 0x1 ;  /* 0x0000000505047211 */ /* 0x000fe200078f08ff */
[----:B------:R-:W-:Y:S01]  /*3660*/  IMAD.IADD R8, R122, 0x1, -R7 ;  /* 0x000000017a087824 */ /* 0x000fe200078e0a07 */
[----:B------:R-:W-:Y:S01]  /*3670*/  LEA.HI.SX32 R7, R6, UR26, 0x1e ;  /* 0x0000001a06077c11 */ /* 0x000fe2000f8ff2ff */
[----:B------:R-:W-:Y:S01]  /*3680*/  UIMAD UR4, UR5, UR4, UR30 ;  /* 0x00000004050472a4 */ /* 0x000fe2000f8e021e */
[----:B------:R-:W-:Y:S01]  /*3690*/  PLOP3.LUT P1, PT, PT, PT, UP1, 0x80, 0x0 ;  /* 0x000000000000781c */ /* 0x000fe20003f2f018 */
[C---:B------:R-:W-:Y:S01]  /*36a0*/  IMAD.SHL.U32 R9, R4.reuse, 0x20, RZ ;  /* 0x0000002004097824 */ /* 0x040fe200078e00ff */
[----:B------:R-:W-:Y:S01]  /*36b0*/  LOP3.LUT R4, R4, 0x1ffffffe, RZ, 0xc0, !PT ;  /* 0x1ffffffe04047812 */ /* 0x000fe200078ec0ff */
[----:B------:R-:W-:Y:S01]  /*36c0*/  IMAD R8, R8, 0x10, R7 ;  /* 0x0000001008087824 */ /* 0x000fe200078e0207 */
[----:B------:R-:W-:Y:S01]  /*36d0*/  PLOP3.LUT P0, PT, PT, PT, UP1, 0x80, 0x0 ;  /* 0x000000000000781c */ /* 0x000fe20003f0f018 */
[----:B------:R-:W0:Y:S01]  /*36e0*/  LDGDEPBAR ;  /* 0x00000000000079af */ /* 0x000e220000000000 */
[----:B------:R-:W-:Y:S01]  /*36f0*/  LOP3.LUT R7, R9, 0xffffffc0, RZ, 0xc0, !PT ;  /* 0xffffffc009077812 */ /* 0x000fe200078ec0ff */
[----:B------:R-:W-:-:S04]  /*3700*/  IMAD.IADD R5, R5, 0x1, -R4 ;  /* 0x0000000105057824 */ /* 0x000fc800078e0a04 */
[----:B------:R-:W-:-:S04]  /*3710*/  IMAD.IADD R4, R7, 0x1, R8 ;  /* 0x0000000107047824 */ /* 0x000fc800078e0208 */
[----:B------:R-:W-:-:S04]  /*3720*/  IMAD R10, R5, 0x8, R4 ;  /* 0x00000008050a7824 */ /* 0x000fc800078e0204 */
[----:B------:R-:W-:Y:S01]  /*3730*/  @P1 IMAD.HI.U32 R4, R10, c[0x0][0x2c8], RZ ;  /* 0x0000b2000a041a27 */ /* 0x000fe200078e00ff */
[----:B------:R1:W-:Y:S03]  /*3740*/  STL [R1+0x1c], R10 ;  /* 0x00001c0a01007387 */ /* 0x0003e60000100800 */
[----:B------:R-:W-:Y:S01]  /*3750*/  IMAD.MOV.U32 R9, RZ, RZ, R10 ;  /* 0x000000ffff097224 */ /* 0x000fe200078e000a */
[----:B------:R-:W-:Y:S02]  /*3760*/  @P0 SHF.R.U32.HI R9, RZ, c[0x0][0x2cc], R4 ;  /* 0x0000b300ff090a19 */ /* 0x000fe40000011604 */
[----:B------:R-:W-:Y:S02]  /*3770*/  LOP3.LUT R4, R6, 0x7ffffffc, RZ, 0xc0, !PT ;  /* 0x7ffffffc06047812 */ /* 0x000fe400078ec0ff */
[----:B------:R-:W-:Y:S01]  /*3780*/  PLOP3.LUT P0, PT, PT, PT, UP0, 0x40, 0x0 ;  /* 0x000000000000781c */ /* 0x000fe20003f0e808 */
[----:B------:R-:W2:Y:S02]  /*3790*/  SHFL.IDX PT, R6, R9, RZ, 0x1c1f ;  /* 0x001c1fff09067589 */ /* 0x000ea400000e0000 */
[----:B------:R-:W-:-:S02]  /*37a0*/  IMAD.IADD R4, R0, 0x1, -R4 ;  /* 0x0000000100047824 */ /* 0x000fc400078e0a04 */
[----:B------:R-:W-:Y:S02]  /*37b0*/  IMAD.U32 R0, RZ, RZ, UR27 ;  /* 0x0000001bff007e24 */ /* 0x000fe4000f8e00ff */
[----:B------:R-:W-:-:S05]  /*37c0*/  IMAD.SHL.U32 R7, R4, 0x2, RZ ;  /* 0x0000000204077824 */ /* 0x000fca00078e00ff */
[----:B------:R3:W-:Y:S01]  /*37d0*/  STL [R1+0x8], R7 ;  /* 0x0000080701007387 */ /* 0x0007e20000100800 */
[C---:B------:R-:W-:Y:S02]  /*37e0*/  IADD3 R0, -R7.reuse, 0x1, R0 ;  /* 0x0000000107007810 */ /* 0x040fe40007ffe100 */
[C---:B------:R-:W-:Y:S02]  /*37f0*/  IADD3 R11, -R7.reuse, UR4, RZ ;  /* 0x00000004070b7c10 */ /* 0x040fe4000fffe1ff */
[----:B------:R-:W-:Y:S02]  /*3800*/  IADD3 R0, R0, -c[0x0][0x168], RZ ;  /* 0x80005a0000007a10 */ /* 0x000fe40007ffe0ff */
[----:B------:R-:W-:Y:S02]  /*3810*/  IADD3 R13, -R7, UR30, RZ ;  /* 0x0000001e070d7c10 */ /* 0x000fe4000fffe1ff */
[C---:B-1----:R-:W-:Y:S02]  /*3820*/  IADD3 R10, R0.reuse, c[0x0][0x328], RZ ;  /* 0x0000ca00000a7a10 */ /* 0x042fe40007ffe0ff */
[----:B------:R-:W-:Y:S01]  /*3830*/  IADD3 R12, R0, UR17, RZ ;  /* 0x00000011000c7c10 */ /* 0x000fe2000fffe0ff */
[----:B------:R-:W-:-:S02]  /*3840*/  IMAD.IADD R0, R121, 0x1, R120 ;  /* 0x0000000179007824 */ /* 0x000fc400078e0278 */
[--C-:B--2---:R-:W-:Y:S02]  /*3850*/  IMAD.IADD R5, R10, 0x1, R6.reuse ;  /* 0x000000010a057824 */ /* 0x104fe400078e0206 */
[----:B------:R-:W-:-:S03]  /*3860*/  IMAD.IADD R4, R12, 0x1, R6 ;  /* 0x000000010c047824 */ /* 0x000fc600078e0206 */
[----:B------:R-:W-:Y:S01]  /*3870*/  IMNMX R5, R5, R11, PT ;  /* 0x0000000b05057217 */ /* 0x000fe20003800200 */
[----:B------:R-:W-:Y:S05]  /*3880*/  @P0 BRA `(.L_x_2375) ;  /* 0x0000015000000947 */ /* 0x000fea0003800000 */
[----:B---3--:R-:W-:Y:S01]  /*3890*/  IMAD.U32 R7, RZ, RZ, UR9 ;  /* 0x00000009ff077e24 */ /* 0x008fe2000f8e00ff */
        /* <DEDUP_REMOVED lines=11> */
.L_x_2377:
[----:B------:R-:W-:-:S04]  /*3950*/  MOV R7, c[0x0][0x32c] ;  /* 0x0000cb0000077a02 */ /* 0x000fc80000000f00 */
[----:B------:R-:W-:-:S13]  /*3960*/  ISETP.NE.AND P0, PT, R7, 0x1, PT ;  /* 0x000000010700780c */ /* 0x000fda0003f05270 */
[----:B------:R-:W-:-:S05]  /*3970*/  @P0 IMAD.HI.U32 R7, R6, c[0x0][0x330], RZ ;  /* 0x0000cc0006070a27 */ /* 0x000fca00078e00ff */
[----:B------:R-:W-:Y:S02]  /*3980*/  @P0 SHF.R.U32.HI R6, RZ, c[0x0][0x334], R7 ;  /* 0x0000cd00ff060a19 */ /* 0x000fe40000011607 */
.L_x_2378:
[----:B------:R-:W-:Y:S05]  /*3990*/  BSYNC B0 ;  /* 0x0000000000007941 */ /* 0x000fea0003800000 */
.L_x_2376:
[----:B------:R-:W-:-:S05]  /*39a0*/  IMAD R6, R6, c[0x0][0x32c], R13 ;  /* 0x0000cb0006067a24 */ /* 0x000fca00078e020d */
[----:B------:R-:W-:Y:S02]  /*39b0*/  IADD3 R7, R6, c[0x0][0x32c], RZ ;  /* 0x0000cb0006077a10 */ /* 0x000fe40007ffe0ff */
[----:B------:R-:W-:Y:S02]  /*39c0*/  IMNMX R4, R4, R6, !PT ;  /* 0x0000000604047217 */ /* 0x000fe40007800200 */
[----:B------:R-:W-:Y:S02]  /*39d0*/  IMNMX R5, R5, R7, PT ;  /* 0x0000000705057217 */ /* 0x000fe40003800200 */
.L_x_2375:
[----:B------:R-:W1:Y:S01]  /*39e0*/  SHFL.IDX PT, R8, R9, 0x1, 0x1c1f ;  /* 0x003c1f0009087f89 */ /* 0x000e6200000e0000 */
[----:B------:R-:W-:-:S06]  /*39f0*/  UISETP.NE.AND UP0, UPT, UR12, URZ, UPT ;  /* 0x0000003f0c00728c */ /* 0x000fcc000bf05270 */
[----:B------:R-:W-:Y:S01]  /*3a00*/  PLOP3.LUT P0, PT, PT, PT, UP0, 0x40, 0x0 ;  /* 0x000000000000781c */ /* 0x000fe20003f0e808 */
[--C-:B-1-3--:R-:W-:Y:S02]  /*3a10*/  IMAD.IADD R7, R10, 0x1, R8.reuse ;  /* 0x000000010a077824 */ /* 0x10afe400078e0208 */
[----:B------:R-:W-:-:S03]  /*3a20*/  IMAD.IADD R6, R12, 0x1, R8 ;  /* 0x000000010c067824 */ /* 0x000fc600078e0208 */
[----:B------:R-:W-:-:S07]  /*3a30*/  IMNMX R7, R7, R11, PT ;  /* 0x0000000b07077217 */ /* 0x000fce0003800200 */
        /* <DEDUP_REMOVED lines=13> */
.L_x_2381:
[----:B------:R-:W-:-:S04]  /*3b10*/  MOV R14, c[0x0][0x32c] ;  /* 0x0000cb00000e7a02 */ /* 0x000fc80000000f00 */
[----:B------:R-:W-:-:S13]  /*3b20*/  ISETP.NE.AND P0, PT, R14, 0x1, PT ;  /* 0x000000010e00780c */ /* 0x000fda0003f05270 */
[----:B------:R-:W-:-:S05]  /*3b30*/  @P0 IMAD.HI.U32 R14, R8, c[0x0][0x330], RZ ;  /* 0x0000cc00080e0a27 */ /* 0x000fca00078e00ff */
[----:B------:R-:W-:Y:S02]  /*3b40*/  @P0 SHF.R.U32.HI R8, RZ, c[0x0][0x334], R14 ;  /* 0x0000cd00ff080a19 */ /* 0x000fe4000001160e */
.L_x_2382:
[----:B------:R-:W-:Y:S05]  /*3b50*/  BSYNC B0 ;  /* 0x0000000000007941 */ /* 0x000fea0003800000 */
.L_x_2380:
[----:B------:R-:W-:-:S05]  /*3b60*/  IMAD R8, R8, c[0x0][0x32c], R13 ;  /* 0x0000cb0008087a24 */ /* 0x000fca00078e020d */
[----:B------:R-:W-:Y:S02]  /*3b70*/  IADD3 R14, R8, c[0x0][0x32c], RZ ;  /* 0x0000cb00080e7a10 */ /* 0x000fe40007ffe0ff */
[----:B------:R-:W-:Y:S02]  /*3b80*/  IMNMX R6, R6, R8, !PT ;  /* 0x0000000806067217 */ /* 0x000fe40007800200 */
[----:B------:R-:W-:Y:S02]  /*3b90*/  IMNMX R7, R7, R14, PT ;  /* 0x0000000e07077217 */ /* 0x000fe40003800200 */
.L_x_2379:
        /* <DEDUP_REMOVED lines=8> */
[C---:B------:R-:W-:Y:S01]  /*3c20*/  ISETP.GT.AND P0, PT, R4.reuse, RZ, P0 ;  /* 0x000000ff0400720c */ /* 0x040fe20000704270 */
[----:B------:R-:W-:Y:S01]  /*3c30*/  UP2UR UR27, UPR, URZ, 0x1 ;  /* 0x000000013f1b7883 */ /* 0x000fe20008000000 */
[----:B------:R-:W-:Y:S01]  /*3c40*/  PLOP3.LUT P1, PT, PT, PT, UP0, 0x40, 0x0 ;  /* 0x000000000000781c */ /* 0x000fe20003f2e808 */
[----:B------:R-:W-:Y:S01]  /*3c50*/  UISETP.GE.AND UP5, UPT, UR30, 0x19, UPT ;  /* 0x000000191e00788c */ /* 0x000fe2000bfa6270 */
[C---:B------:R-:W-:Y:S01]  /*3c60*/  ISETP.LT.OR P0, PT, R5.reuse, 0x1, P0 ;  /* 0x000000010500780c */ /* 0x040fe20000701670 */
[----:B------:R-:W-:Y:S01]  /*3c70*/  UISETP.GE.AND UP0, UPT, UR30, 0x11, UPT ;  /* 0x000000111e00788c */ /* 0x000fe2000bf06270 */
[----:B------:R-:W-:Y:S01]  /*3c80*/  ISETP.GT.AND P2, PT, R4, 0x1, P2 ;  /* 0x000000010400780c */ /* 0x000fe20001744270 */
        /* <DEDUP_REMOVED lines=17> */
[----:B------:R-:W-:-:S02]  /*3da0*/  FSEL R16, R49, -INF , !P2 ;  /* 0xff80000031107808 */ /* 0x000fc40005000000 */
[----:B------:R-:W-:Y:S02]  /*3db0*/  FSEL R18, R44, -INF , !P1 ;  /* 0xff8000002c127808 */ /* 0x000fe40004800000 */
[----:B------:R-:W-:Y:S02]  /*3dc0*/  PLOP3.LUT P0, PT, PT, PT, UP5, 0x40, 0x0 ;  /* 0x000000000000781c */ /* 0x000fe40003f0e858 */
[----:B------:R-:W-:Y:S01]  /*3dd0*/  PLOP3.LUT P2, PT, PT, PT, UP0, 0x40, 0x0 ;  /* 0x000000000000781c */ /* 0x000fe20003f4e808 */
[----:B------:R-:W-:Y:S01]  /*3de0*/  UISETP.GE.AND UP0, UPT, UR30, 0x2a, UPT ;  /* 0x0000002a1e00788c */ /* 0x000fe2000bf06270 */
[----:B------:R-:W-:Y:S01]  /*3df0*/  PLOP3.LUT P1, PT, PT, PT, UP6, 0x40, 0x0 ;  /* 0x000000000000781c */ /* 0x000fe20003f2e868 */
[----:B------:R-:W-:Y:S01]  /*3e00*/  UISETP.NE.AND UP6, UPT, UR12, URZ, UPT ;  /* 0x0000003f0c00728c */ /* 0x000fe2000bfc5270 */
[C---:B------:R-:W-:Y:S02]  /*3e10*/  ISETP.GT.AND P0, PT, R4.reuse, 0x18, P0 ;  /* 0x000000180400780c */ /* 0x040fe40000704270 */
[----:B------:R-:W-:-:S02]  /*3e20*/  ISETP.GT.AND P2, PT, R4, 0x10, P2 ;  /* 0x000000100400780c */ /* 0x000fc40001744270 */
[----:B------:R-:W-:Y:S02]  /*3e30*/  ISETP.GT.AND P1, PT, R4, 0x11, P1 ;  /* 0x000000110400780c */ /* 0x000fe40000f24270 */
[C---:B------:R-:W-:Y:S02]  /*3e40*/  ISETP.LT.OR P0, PT, R5.reuse, 0x19, P0 ;  /* 0x000000190500780c */ /* 0x040fe40000701670 */
[C---:B------:R-:W-:Y:S02]  /*3e50*/  ISETP.LT.OR P2, PT, R5.reuse, 0x11, P2 ;  /* 0x000000110500780c */ /* 0x040fe40001741670 */
[----:B------:R-:W-:Y:S02]  /*3e60*/  ISETP.LT.OR P1, PT, R5, 0x12, P1 ;  /* 0x000000120500780c */ /* 0x000fe40000f21670 */
[----:B------:R-:W-:Y:S02]  /*3e70*/  FSEL R70, R36, -INF , !P0 ;  /* 0xff80000024467808 */ /* 0x000fe40004000000 */
[----:B------:R-:W-:-:S02]  /*3e80*/  FSEL R64, R40, -INF , !P2 ;  /* 0xff80000028407808 */ /* 0x000fc40005000000 */
[----:B------:R-:W-:Y:S02]  /*3e90*/  FSEL R69, R41, -INF , !P1 ;  /* 0xff80000029457808 */ /* 0x000fe40004800000 */
[----:B------:R-:W-:Y:S02]  /*3ea0*/  PLOP3.LUT P0, PT, PT, PT, UP2, 0x40, 0x0 ;  /* 0x000000000000781c */ /* 0x000fe40003f0e828 */
[----:B------:R-:W-:Y:S02]  /*3eb0*/  PLOP3.LUT P2, PT, PT, PT, UP4, 0x40, 0x0 ;  /* 0x000000000000781c */ /* 0x000fe40003f4e848 */
[----:B------:R-:W-:Y:S02]  /*3ec0*/  PLOP3.LUT P1, PT, PT, PT, UP3, 0x40, 0x0 ;  /* 0x000000000000781c */ /* 0x000fe40003f2e838 */
        /* <DEDUP_REMOVED lines=9> */
[----:B------:R-:W-:Y:S01]  /*3f60*/  PLOP3.LUT P0, PT, PT, PT, UP6, 0x40, 0x0 ;  /* 0x000000000000781c */ /* 0x000fe20003f0e868 */
[----:B------:R-:W-:Y:S01]  /*3f70*/  UISETP.NE.AND UP6, UPT, UR31, URZ, UPT ;  /* 0x0000003f1f00728c */ /* 0x000fe2000bfc5270 */
[----:B------:R-:W-:Y:S02]  /*3f80*/  PLOP3.LUT P2, PT, PT, PT, UP1, 0x40, 0x0 ;  /* 0x000000000000781c */ /* 0x000fe40003f4e818 */
[----:B------:R-:W-:Y:S02]  /*3f90*/  PLOP3.LUT P1, PT, PT, PT, UP0, 0x40, 0x0 ;  /* 0x000000000000781c */ /* 0x000fe40003f2e808 */
[C---:B------:R-:W-:Y:S02]  /*3fa0*/  ISETP.GT.AND P2, PT, R4.reuse, 0x28, P2 ;  /* 0x000000280400780c */ /* 0x040fe40001744270 */
[----:B------:R-:W-:Y:S01]  /*3fb0*/  ISETP.GT.AND P1, PT, R4, 0x29, P1 ;  /* 0x000000290400780c */ /* 0x000fe20000f24270 */
[----:B-1----:R-:W-:Y:S01]  /*3fc0*/  IMAD.IADD R4, R12, 0x1, R8 ;  /* 0x000000010c047824 */ /* 0x002fe200078e0208 */
[----:B------:R-:W-:-:S02]  /*3fd0*/  ISETP.LT.OR P2, PT, R5, 0x29, P2 ;  /* 0x000000290500780c */ /* 0x000fc40001741670 */
[----:B------:R-:W-:Y:S01]  /*3fe0*/  ISETP.LT.OR P1, PT, R5, 0x2a, P1 ;  /* 0x0000002a0500780c */ /* 0x000fe20000f21670 */
[----:B------:R-:W-:Y:S01]  /*3ff0*/  IMAD.IADD R5, R10, 0x1, R8 ;  /* 0x000000010a057824 */ /* 0x000fe200078e0208 */
[----:B------:R-:W-:Y:S02]  /*4000*/  FSEL R147, R20, -INF , !P2 ;  /* 0xff80000014937808 */ /* 0x000fe40005000000 */
[----:B------:R-:W-:Y:S02]  /*4010*/  FSEL R146, R21, -INF , !P1 ;  /* 0xff80000015927808 */ /* 0x000fe40004800000 */
        /* <DEDUP_REMOVED lines=14> */
.L_x_2385:
[----:B------:R-:W-:-:S04]  /*4100*/  MOV R14, c[0x0][0x32c] ;  /* 0x0000cb00000e7a02 */ /* 0x000fc80000000f00 */
[----:B------:R-:W-:-:S13]  /*4110*/  ISETP.NE.AND P0, PT, R14, 0x1, PT ;  /* 0x000000010e00780c */ /* 0x000fda0003f05270 */
[----:B------:R-:W-:-:S05]  /*4120*/  @P0 IMAD.HI.U32 R14, R8, c[0x0][0x330], RZ ;  /* 0x0000cc00080e0a27 */ /* 0x000fca00078e00ff */
[----:B------:R-:W-:Y:S02]  /*4130*/  @P0 SHF.R.U32.HI R8, RZ, c[0x0][0x334], R14 ;  /* 0x0000cd00ff080a19 */ /* 0x000fe4000001160e */
.L_x_2386:
[----:B------:R-:W-:Y:S05]  /*4140*/  BSYNC B0 ;  /* 0x0000000000007941 */ /* 0x000fea0003800000 */
.L_x_2384:
[----:B------:R-:W-:-:S05]  /*4150*/  IMAD R8, R8, c[0x0][0x32c], R13 ;  /* 0x0000cb0008087a24 */ /* 0x000fca00078e020d */
[----:B------:R-:W-:Y:S02]  /*4160*/  IADD3 R14, R8, c[0x0][0x32c], RZ ;  /* 0x0000cb00080e7a10 */ /* 0x000fe40007ffe0ff */
[----:B------:R-:W-:Y:S02]  /*4170*/  IMNMX R4, R4, R8, !PT ;  /* 0x0000000804047217 */ /* 0x000fe40007800200 */
[----:B------:R-:W-:Y:S02]  /*4180*/  IMNMX R5, R5, R14, PT ;  /* 0x0000000e05057217 */ /* 0x000fe40003800200 */
.L_x_2383:
[----:B------:R-:W-:Y:S01]  /*4190*/  UP2UR UR33, UPR, URZ, 0x8 ;  /* 0x000000083f217883 */ /* 0x000fe20008000000 */
[----:B------:R-:W1:Y:S01]  /*41a0*/  SHFL.IDX PT, R8, R9, 0x3, 0x1c1f ;  /* 0x007c1f0009087f89 */ /* 0x000e6200000e0000 */
[----:B------:R-:W-:Y:S02]  /*41b0*/  UISETP.NE.AND UP3, UPT, UR28, URZ, UPT ;  /* 0x0000003f1c00728c */ /* 0x000fe4000bf65270 */
[----:B------:R-:W-:Y:S02]  /*41c0*/  UP2UR UR30, UPR, URZ, 0x1 ;  /* 0x000000013f1e7883 */ /* 0x000fe40008000000 */
[----:B------:R-:W-:-:S02]  /*41d0*/  UP2UR UR32, UPR, URZ, 0x4 ;  /* 0x000000043f207883 */ /* 0x000fc40008000000 */
[----:B------:R-:W-:Y:S01]  /*41e0*/  PLOP3.LUT P0, PT, PT, PT, UP3, 0x40, 0x0 ;  /* 0x000000000000781c */ /* 0x000fe20003f0e838 */
[----:B------:R-:W-:Y:S02]  /*41f0*/  UISETP.NE.AND UP0, UPT, UR4, URZ, UPT ;  /* 0x0000003f0400728c */ /* 0x000fe4000bf05270 */
[----:B------:R-:W-:Y:S01]  /*4200*/  UISETP.NE.AND UP2, UPT, UR27, URZ, UPT ;  /* 0x0000003f1b00728c */ /* 0x000fe2000bf45270 */
[----:B------:R-:W-:Y:S01]  /*4210*/  ISETP.GT.AND P0, PT, R4, 0x1, P0 ;  /* 0x000000010400780c */ /* 0x000fe20000704270 */
[----:B------:R-:W-:Y:S02]  /*4220*/  UP2UR UR34, UPR, URZ, 0x10 ;  /* 0x000000103f227883 */ /* 0x000fe40008000000 */
[----:B------:R-:W-:Y:S01]  /*4230*/  UISETP.NE.AND UP4, UPT, UR29, URZ, UPT ;  /* 0x0000003f1d00728c */ /* 0x000fe2000bf85270 */
[----:B------:R-:W-:Y:S01]  /*4240*/  ISETP.LT.OR P0, PT, R5, 0x2, P0 ;  /* 0x000000020500780c */ /* 0x000fe20000701670 */
[----:B------:R-:W-:Y:S01]  /*4250*/  UP2UR UR31, UPR, URZ, 0x2 ;  /* 0x000000023f1f7883 */ /* 0x000fe20008000000 */
[----:B------:R-:W-:Y:S01]  /*4260*/  PLOP3.LUT P1, PT, PT, PT, UP2, 0x40, 0x0 ;  /* 0x000000000000781c */ /* 0x000fe20003f2e828 */
[----:B------:R-:W-:Y:S01]  /*4270*/  UISETP.NE.AND UP1, UPT, UR5, URZ, UPT ;  /* 0x0000003f0500728c */ /* 0x000fe2000bf25270 */
[----:B------:R-:W-:-:S02]  /*4280*/  FSEL R55, R81, -INF , !P0 ;  /* 0xff80000051377808 */ /* 0x000fc40004000000 */
[----:B------:R-:W-:Y:S02]  /*4290*/  PLOP3.LUT P0, PT, PT, PT, UP0, 0x40, 0x0 ;  /* 0x000000000000781c */ /* 0x000fe40003f0e808 */
[----:B------:R-:W-:Y:S01]  /*42a0*/  PLOP3.LUT P2, PT, PT, PT, UP4, 0x40, 0x0 ;  /* 0x000000000000781c */ /* 0x000fe20003f4e848 */
[----:B------:R-:W-:Y:S01]  /*42b0*/  UISETP.NE.AND UP4, UPT, UR34, URZ, UPT ;  /* 0x0000003f2200728c */ /* 0x000fe2000bf85270 */
[C---:B------:R-:W-:Y:S01]  /*42c0*/  ISETP.GT.AND P0, PT, R4.reuse, 0x10, P0 ;  /* 0x000000100400780c */ /* 0x040fe20000704270 */
[----:B------:R-:W-:Y:S01]  /*42d0*/  UP2UR UR34, UPR, URZ, 0x8 ;  /* 0x000000083f227883 */ /* 0x000fe20008000000 */
[C---:B------:R-:W-:Y:S01]  /*42e0*/  ISETP.GT.AND P1, PT, R4.reuse, 0x8, P1 ;  /* 0x000000080400780c */ /* 0x040fe20000f24270 */
[----:B------:R-:W-:Y:S01]  /*42f0*/  UISETP.NE.AND UP3, UPT, UR29, URZ, UPT ;  /* 0x0000003f1d00728c */ /* 0x000fe2000bf65270 */
[----:B------:R-:W-:Y:S02]  /*4300*/  ISETP.GT.AND P2, PT, R4, RZ, P2 ;  /* 0x000000ff0400720c */ /* 0x000fe40001744270 */
[----:B------:R-:W-:-:S02]  /*4310*/  ISETP.LT.OR P0, PT, R5, 0x11, P0 ;  /* 0x000000110500780c */ /* 0x000fc40000701670 */
[C---:B------:R-:W-:Y:S02]  /*4320*/  ISETP.LT.OR P1, PT, R5.reuse, 0x9, P1 ;  /* 0x000000090500780c */ /* 0x040fe40000f21670 */
[----:B------:R-:W-:Y:S02]  /*4330*/  ISETP.LT.OR P2, PT, R5, 0x1, P2 ;  /* 0x000000010500780c */ /* 0x000fe40001741670 */
[----:B------:R-:W-:Y:S02]  /*4340*/  FSEL R68, R32, -INF , !P0 ;  /* 0xff80000020447808 */ /* 0x000fe40004000000 */
[----:B------:R-:W-:Y:S02]  /*4350*/  FSEL R58, R76, -INF , !P1 ;  /* 0xff8000004c3a7808 */ /* 0x000fe40004800000 */
[----:B------:R-:W-:Y:S02]  /*4360*/  PLOP3.LUT P0, PT, PT, PT, UP4, 0x40, 0x0 ;  /* 0x000000000000781c */ /* 0x000fe40003f0e848 */
[----:B------:R-:W-:-:S02]  /*4370*/  PLOP3.LUT P1, PT, PT, PT, UP6, 0x40, 0x0 ;  /* 0x000000000000781c */ /* 0x000fc40003f2e868 */
[----:B------:R-:W-:Y:S02]  /*4380*/  FSEL R54, R80, -INF , !P2 ;  /* 0xff80000050367808 */ /* 0x000fe40005000000 */
[----:B------:R-:W-:Y:S02]  /*4390*/  PLOP3.LUT P2, PT, PT, PT, UP1, 0x40, 0x0 ;  /* 0x000000000000781c */ /* 0x000fe40003f4e818 */
[C---:B------:R-:W-:Y:S02]  /*43a0*/  ISETP.GT.AND P0, PT, R4.reuse, 0x19, P0 ;  /* 0x000000190400780c */ /* 0x040fe40000704270 */
[C---:B------:R-:W-:Y:S02]  /*43b0*/  ISETP.GT.AND P1, PT, R4.reuse, 0x11, P1 ;  /* 0x000000110400780c */ /* 0x040fe40000f24270 */
[----:B------:R-:W-:Y:S02]  /*43c0*/  ISETP.GT.AND P2, PT, R4, 0x9, P2 ;  /* 0x000000090400780c */ /* 0x000fe40001744270 */
[----:B------:R-:W-:-:S02]  /*43d0*/  ISETP.LT.OR P0, PT, R5, 0x1a, P0 ;  /* 0x0000001a0500780c */ /* 0x000fc40000701670 */
[C---:B------:R-:W-:Y:S02]  /*43e0*/  ISETP.LT.OR P1, PT, R5.reuse, 0x12, P1 ;  /* 0x000000120500780c */ /* 0x040fe40000f21670 */
[----:B------:R-:W-:Y:S02]  /*43f0*/  ISETP.LT.OR P2, PT, R5, 0xa, P2 ;  /* 0x0000000a0500780c */ /* 0x000fe40001741670 */
[----:B------:R-:W-:Y:S02]  /*4400*/  FSEL R74, R85, -INF , !P0 ;  /* 0xff800000554a7808 */ /* 0x000fe40004000000 */
[----:B------:R-:W-:Y:S02]  /*4410*/  FSEL R72, R33, -INF , !P1 ;  /* 0xff80000021487808 */ /* 0x000fe40004800000 */
[----:B------:R-:W-:Y:S01]  /*4420*/  PLOP3.LUT P0, PT, PT, PT, UP2, 0x40, 0x0 ;  /* 0x000000000000781c */ /* 0x000fe20003f0e828 */
[----:B------:R-:W-:Y:S01]  /*4430*/  UISETP.NE.AND UP2, UPT, UR32, URZ, UPT ;  /* 0x0000003f2000728c */ /* 0x000fe2000bf45270 */
[----:B------:R-:W-:Y:S01]  /*4440*/  PLOP3.LUT P1, PT, PT, PT, UP3, 0x40, 0x0 ;  /* 0x000000000000781c */ /* 0x000fe20003f2e838 */
[----:B------:R-:W-:Y:S01]  /*4450*/  UISETP.NE.AND UP3, UPT, UR34, URZ, UPT ;  /* 0x0000003f2200728c */ /* 0x000fe2000bf65270 */
[----:B------:R-:W-:-:S02]  /*4460*/  FSEL R59, R77, -INF , !P2 ;  /* 0xff8000004d3b7808 */ /* 0x000fc40005000000 */
[----:B------:R-:W-:Y:S02]  /*4470*/  PLOP3.LUT P2, PT, PT, PT, UP5, 0x40, 0x0 ;  /* 0x000000000000781c */ /* 0x000fe40003f4e858 */
[C---:B------:R-:W-:Y:S02]  /*4480*/  ISETP.GT.AND P0, PT, R6.reuse, 0x8, P0 ;  /* 0x000000080600780c */ /* 0x040fe40000704270 */
[----:B------:R-:W-:Y:S02]  /*4490*/  ISETP.GT.AND P1, PT, R6, RZ, P1 ;  /* 0x000000ff0600720c */ /* 0x000fe40000f24270 */
[----:B------:R-:W-:Y:S02]  /*44a0*/  ISETP.GT.AND P2, PT, R4, 0x18, P2 ;  /* 0x000000180400780c */ /* 0x000fe40001744270 */
[C---:B------:R-:W-:Y:S02]  /*44b0*/  ISETP.LT.OR P0, PT, R7.reuse, 0x9, P0 ;  /* 0x000000090700780c */ /* 0x040fe40000701670 */
[----:B------:R-:W-:-:S02]  /*44c0*/  ISETP.LT.OR P1, PT, R7, 0x1, P1 ;  /* 0x000000010700780c */ /* 0x000fc40000f21670 */
[----:B------:R-:W-:Y:S02]  /*44d0*/  ISETP.LT.OR P2, PT, R5, 0x19, P2 ;  /* 0x000000190500780c */ /* 0x000fe40001741670 */
[----:B------:R-:W-:Y:S02]  /*44e0*/  FSEL R20, R46, -INF , !P0 ;  /* 0xff8000002e147808 */ /* 0x000fe40004000000 */
[----:B------:R-:W-:Y:S02]  /*44f0*/  FSEL R14, R50, -INF , !P1 ;  /* 0xff800000320e7808 */ /* 0x000fe40004800000 */
[----:B------:R-:W-:Y:S02]  /*4500*/  PLOP3.LUT P0, PT, PT, PT, UP6, 0x40, 0x0 ;  /* 0x000000000000781c */ /* 0x000fe40003f0e868 */
[----:B------:R-:W-:Y:S01]  /*4510*/  PLOP3.LUT P1, PT, PT, PT, UP1, 0x40, 0x0 ;  /* 0x000000000000781c */ /* 0x000fe20003f2e818 */
[----:B------:R-:W-:Y:S01]  /*4520*/  UISETP.NE.AND UP1, UPT, UR31, URZ, UPT ;  /* 0x0000003f1f00728c */ /* 0x000fe2000bf25270 */
[----:B------:R-:W-:-:S02]  /*4530*/  FSEL R73, R84, -INF , !P2 ;  /* 0xff80000054497808 */ /* 0x000fc40005000000 */
[----:B------:R-:W-:Y:S01]  /*4540*/  PLOP3.LUT P2, PT, PT, PT, UP3, 0x40, 0x0 ;  /* 0x000000000000781c */ /* 0x000fe20003f4e838 */
[----:B------:R-:W-:Y:S01]  /*4550*/  UISETP.NE.AND UP3, UPT, UR33, URZ, UPT ;  /* 0x0000003f2100728c */ /* 0x000fe2000bf65270 */
[C---:B------:R-:W-:Y:S02]  /*4560*/  ISETP.GT.AND P0, PT, R6.reuse, 0x11, P0 ;  /* 0x000000110600780c */ /* 0x040fe40000704270 */
[C---:B------:R-:W-:Y:S02]  /*4570*/  ISETP.GT.AND P1, PT, R6.reuse, 0x9, P1 ;  /* 0x000000090600780c */ /* 0x040fe40000f24270 */
[----:B------:R-:W-:Y:S02]  /*4580*/  ISETP.GT.AND P2, PT, R6, 0x1, P2 ;  /* 0x000000010600780c */ /* 0x000fe40001744270 */
[C---:B------:R-:W-:Y:S02]  /*4590*/  ISETP.LT.OR P0, PT, R7.reuse, 0x12, P0 ;  /* 0x000000120700780c */ /* 0x040fe40000701670 */
[----:B------:R-:W-:-:S02]  /*45a0*/  ISETP.LT.OR P1, PT, R7, 0xa, P1 ;  /* 0x0000000a0700780c */ /* 0x000fc40000f21670 */
[----:B------:R-:W-:Y:S02]  /*45b0*/  ISETP.LT.OR P2, PT, R7, 0x2, P2 ;  /* 0x000000020700780c */ /* 0x000fe40001741670 */
[----:B------:R-:W-:Y:S02]  /*45c0*/  FSEL R61, R43, -INF , !P0 ;  /* 0xff8000002b3d7808 */ /* 0x000fe40004000000 */
[----:B------:R-:W-:Y:S02]  /*45d0*/  FSEL R21, R47, -INF , !P1 ;  /* 0xff8000002f157808 */ /* 0x000fe40004800000 */
[----:B------:R-:W-:Y:S02]  /*45e0*/  PLOP3.LUT P0, PT, PT, PT, UP3, 0x40, 0x0 ;  /* 0x000000000000781c */ /* 0x000fe40003f0e838 */
[----:B------:R-:W-:Y:S02]  /*45f0*/  PLOP3.LUT P1, PT, PT, PT, UP5, 0x40, 0x0 ;  /* 0x000000000000781c */ /* 0x000fe40003f2e858 */
[----:B------:R-:W-:-:S02]  /*4600*/  FSEL R17, R51, -INF , !P2 ;  /* 0xff80000033117808 */ /* 0x000fc40005000000 */
[----:B------:R-:W-:Y:S01]  /*4610*/  PLOP3.LUT P2, PT, PT, PT, UP0, 0x40, 0x0 ;  /* 0x000000000000781c */ /* 0x000fe20003f4e808 */
[----:B------:R-:W-:Y:S01]  /*4620*/  UISETP.NE.AND UP0, UPT, UR30, URZ, UPT ;  /* 0x0000003f1e00728c */ /* 0x000fe2000bf05270 */
[----:B------:R-:W-:Y:S01]  /*4630*/  ISETP.GT.AND P0, PT, R4, 0x20, P0 ;  /* 0x000000200400780c */ /* 0x000fe20000704270 */
[----:B------:R-:W-:Y:S01]  /*4640*/  UP2UR UR30, UPR, URZ, 0x40 ;  /* 0x000000403f1e7883 */ /* 0x000fe20008000000 */
[C---:B------:R-:W-:Y:S01]  /*4650*/  ISETP.GT.AND P1, PT, R6.reuse, 0x18, P1 ;  /* 0x000000180600780c */ /* 0x040fe20000f24270 */
[----:B------:R-:W-:Y:S01]  /*4660*/  UISETP.NE.AND UP6, UPT, UR12, URZ, UPT ;  /* 0x0000003f0c00728c */ /* 0x000fe2000bfc5270 */
[----:B------:R-:W-:Y:S02]  /*4670*/  ISETP.GT.AND P2, PT, R6, 0x10, P2 ;  /* 0x000000100600780c */ /* 0x000fe40001744270 */
[----:B------:R-:W-:Y:S02]  /*4680*/  ISETP.LT.OR P0, PT, R5, 0x21, P0 ;  /* 0x000000210500780c */ /* 0x000fe40000701670 */
[----:B------:R-:W-:-:S02]  /*4690*/  ISETP.LT.OR P1, PT, R7, 0x19, P1 ;  /* 0x000000190700780c */ /* 0x000fc40000f21670 */
[----:B------:R-:W-:Y:S02]  /*46a0*/  ISETP.LT.OR P2, PT, R7, 0x11, P2 ;  /* 0x000000110700780c */ /* 0x000fe40001741670 */
[----:B------:R-:W-:Y:S02]  /*46b0*/  FSEL R126, R92, -INF , !P0 ;  /* 0xff8000005c7e7808 */ /* 0x000fe40004000000 */
[----:B------:R-:W-:Y:S02]  /*46c0*/  FSEL R62, R38, -INF , !P1 ;  /* 0xff800000263e7808 */ /* 0x000fe40004800000 */
[----:B------:R-:W-:Y:S02]  /*46d0*/  PLOP3.LUT P0, PT, PT, PT, UP2, 0x40, 0x0 ;  /* 0x000000000000781c */ /* 0x000fe40003f0e828 */
[----:B------:R-:W-:Y:S02]  /*46e0*/  PLOP3.LUT P1, PT, PT, PT, UP3, 0x40, 0x0 ;  /* 0x000000000000781c */ /* 0x000fe40003f2e838 */
[----:B------:R-:W-:-:S02]  /*46f0*/  FSEL R60, R42, -INF , !P2 ;  /* 0xff8000002a3c7808 */ /* 0x000fc40005000000 */
[----:B------:R-:W-:Y:S02]  /*4700*/  PLOP3.LUT P2, PT, PT, PT, UP4, 0x40, 0x0 ;  /* 0x000000000000781c */ /* 0x000fe40003f4e848 */
[----:B------:R-:W-:Y:S02]  /*4710*/  ISETP.GT.AND P0, PT, R4, 0x21, P0 ;  /* 0x000000210400780c */ /* 0x000fe40000704270 */
[C---:B------:R-:W-:Y:S02]  /*4720*/  ISETP.GT.AND P1, PT, R6.reuse, 0x20, P1 ;  /* 0x000000200600780c */ /* 0x040fe40000f24270 */
        /* <DEDUP_REMOVED lines=11> */
[----:B------:R-:W-:Y:S02]  /*47e0*/  ISETP.GT.AND P1, PT, R4, 0x28, P1 ;  /* 0x000000280400780c */ /* 0x000fe40000f24270 */
[----:B------:R-:W-:Y:S02]  /*47f0*/  ISETP.GT.AND P2, PT, R6, 0x21, P2 ;  /* 0x000000210600780c */ /* 0x000fe40001744270 */
[----:B------:R-:W-:Y:S02]  /*4800*/  ISETP.LT.OR P0, PT, R7, 0x29, P0 ;  /* 0x000000290700780c */ /* 0x000fe40000701670 */
[----:B------:R-:W-:-:S02]  /*4810*/  ISETP.LT.OR P1, PT, R5, 0x29, P1 ;  /* 0x000000290500780c */ /* 0x000fc40000f21670 */
[----:B------:R-:W-:Y:S02]  /*4820*/  ISETP.LT.OR P2, PT, R7, 0x22, P2 ;  /* 0x000000220700780c */ /* 0x000fe40001741670 */
[----:B------:R-:W-:Y:S02]  /*4830*/  FSEL R91, R22, -INF , !P0 ;  /* 0xff800000165b7808 */ /* 0x000fe40004000000 */
[----:B------:R-:W-:Y:S02]  /*4840*/  FSEL R145, R96, -INF , !P1 ;  /* 0xff80000060917808 */ /* 0x000fe40004800000 */
[----:B------:R-:W-:Y:S01]  /*4850*/  PLOP3.LUT P0, PT, PT, PT, UP6, 0x40, 0x0 ;  /* 0x000000000000781c */ /* 0x000fe20003f0e868 */
[----:B------:R-:W-:Y:S01]  /*4860*/  UISETP.NE.AND UP6, UPT, UR30, URZ, UPT ;  /* 0x0000003f1e00728c */ /* 0x000fe2000bfc5270 */
[----:B------:R-:W-:Y:S02]  /*4870*/  PLOP3.LUT P1, PT, PT, PT, UP0, 0x40, 0x0 ;  /* 0x000000000000781c */ /* 0x000fe40003f2e808 */
[----:B------:R-:W-:-:S02]  /*4880*/  FSEL R124, R27, -INF , !P2 ;  /* 0xff8000001b7c7808 */ /* 0x000fc40005000000 */
[----:B------:R-:W-:Y:S02]  /*4890*/  PLOP3.LUT P2, PT, PT, PT, UP0, 0x40, 0x0 ;  /* 0x000000000000781c */ /* 0x000fe40003f4e808 */
[----:B------:R-:W-:Y:S01]  /*48a0*/  ISETP.GT.AND P1, PT, R4, 0x29, P1 ;  /* 0x000000290400780c */ /* 0x000fe20000f24270 */
[--C-:B-1----:R-:W-:Y:S01]  /*48b0*/  IMAD.IADD R4, R12, 0x1, R8.reuse ;  /* 0x000000010c047824 */ /* 0x102fe200078e0208 */
[----:B------:R-:W-:Y:S02]  /*48c0*/  ISETP.GT.AND P2, PT, R6, 0x29, P2 ;  /* 0x000000290600780c */ /* 0x000fe40001744270 */
[----:B------:R-:W-:Y:S01]  /*48d0*/  ISETP.LT.OR P1, PT, R5, 0x2a, P1 ;  /* 0x0000002a0500780c */ /* 0x000fe20000f21670 */
[----:B------:R-:W-:Y:S01]  /*48e0*/  IMAD.IADD R5, R10, 0x1, R8 ;  /* 0x000000010a057824 */ /* 0x000fe200078e0208 */
[----:B------:R-:W-:Y:S02]  /*48f0*/  ISETP.LT.OR P2, PT, R7, 0x2a, P2 ;  /* 0x0000002a0700780c */ /* 0x000fe40001741670 */
[----:B------:R-:W-:-:S02]  /*4900*/  FSEL R127, R97, -INF , !P1 ;  /* 0xff800000617f7808 */ /* 0x000fc40004800000 */
[----:B------:R-:W-:Y:S02]  /*4910*/  IMNMX R5, R5, R11, PT ;  /* 0x0000000b05057217 */ /* 0x000fe40003800200 */
[----:B------:R-:W-:Y:S01]  /*4920*/  FSEL R90, R23, -INF , !P2 ;  /* 0xff800000175a7808 */ /* 0x000fe20005000000 */
        /* <DEDUP_REMOVED lines=13> */
.L_x_2389:
[----:B------:R-:W-:-:S04]  /*4a00*/  MOV R7, c[0x0][0x32c] ;  /* 0x0000cb0000077a02 */ /* 0x000fc80000000f00 */
[----:B------:R-:W-:-:S13]  /*4a10*/  ISETP.NE.AND P0, PT, R7, 0x1, PT ;  /* 0x000000010700780c */ /* 0x000fda0003f05270 */
[----:B------:R-:W-:-:S05]  /*4a20*/  @P0 IMAD.HI.U32 R7, R6, c[0x0][0x330], RZ ;  /* 0x0000cc0006070a27 */ /* 0x000fca00078e00ff */
[----:B------:R-:W-:Y:S02]  /*4a30*/  @P0 SHF.R.U32.HI R6, RZ, c[0x0][0x334], R7 ;  /* 0x0000cd00ff060a19 */ /* 0x000fe40000011607 */
.L_x_2390:
[----:B------:R-:W-:Y:S05]  /*4a40*/  BSYNC B0 ;  /* 0x0000000000007941 */ /* 0x000fea0003800000 */
.L_x_2388:
[----:B------:R-:W-:-:S05]  /*4a50*/  IMAD R6, R6, c[0x0][0x32c], R13 ;  /* 0x0000cb0006067a24 */ /* 0x000fca00078e020d */
[----:B------:R-:W-:Y:S02]  /*4a60*/  IADD3 R7, R6, c[0x0][0x32c], RZ ;  /* 0x0000cb0006077a10 */ /* 0x000fe40007ffe0ff */
[----:B------:R-:W-:Y:S02]  /*4a70*/  IMNMX R4, R4, R6, !PT ;  /* 0x0000000604047217 */ /* 0x000fe40007800200 */
[----:B------:R-:W-:Y:S02]  /*4a80*/  IMNMX R5, R5, R7, PT ;  /* 0x0000000705057217 */ /* 0x000fe40003800200 */
.L_x_2387:
        /* <DEDUP_REMOVED lines=21> */
[----:B------:R-:W-:Y:S01]  /*4be0*/  STL [R1+0x68], R242 ;  /* 0x000068f201007387 */ /* 0x000fe20000100800 */
[----:B------:R-:W-:Y:S01]  /*4bf0*/  FMNMX.FTZ R6, R62, R6, !PT ;  /* 0x000000063e067209 */ /* 0x000fe20007810000 */
[----:B------:R-:W-:Y:S01]  /*4c00*/  IMAD.SHL.U32 R225, R0, 0x2, RZ ;  /* 0x0000000200e17824 */ /* 0x000fe200078e00ff */
[----:B------:R-:W-:Y:S01]  /*4c10*/  FMNMX.FTZ R169, R71, R169, !PT ;  /* 0x000000a947a97209 */ /* 0x000fe20007810000 */
[----:B------:R-:W-:Y:S01]  /*4c20*/  STL [R1+0x64], R241 ;  /* 0x000064f101007387 */ /* 0x000fe20000100800 */
[----:B------:R-:W-:Y:S01]  /*4c30*/  FMNMX.FTZ R6, R63, R6, !PT ;  /* 0x000000063f067209 */ /* 0x000fe20007810000 */
[----:B------:R-:W-:Y:S01]  /*4c40*/  IMAD R226, R3, 0x2, R225 ;  /* 0x0000000203e27824 */ /* 0x000fe200078e02e1 */
[----:B------:R-:W-:Y:S01]  /*4c50*/  FMNMX.FTZ R169, R161, R169, !PT ;  /* 0x000000a9a1a97209 */ /* 0x000fe20007810000 */
[----:B------:R-:W-:Y:S01]  /*4c60*/  STL [R1+0x60], R240 ;  /* 0x000060f001007387 */ /* 0x000fe20000100800 */
[----:B------:R-:W-:Y:S01]  /*4c70*/  FMNMX.FTZ R6, R125, R6, !PT ;  /* 0x000000067d067209 */ /* 0x000fe20007810000 */
[----:B------:R-:W-:Y:S01]  /*4c80*/  IMAD R227, R2, 0x2, R226 ;  /* 0x0000000202e37824 */ /* 0x000fe200078e02e2 */
        /* <DEDUP_REMOVED lines=8> */
[----:B------:R-:W-:Y:S02]  /*4d10*/  FMNMX.FTZ R6, R90, R6, !PT ;  /* 0x000000065a067209 */ /* 0x000fe40007810000 */
[----:B------:R-:W-:Y:S01]  /*4d20*/  PLOP3.LUT P0, PT, PT, PT, UP3, 0x40, 0x0 ;  /* 0x000000000000781c */ /* 0x000fe20003f0e838 */
[----:B------:R-:W1:Y:S01]  /*4d30*/  SHFL.BFLY PT, R7, R169, 0x2, 0x1f ;  /* 0x0c401f00a9077f89 */ /* 0x000e6200000e0000 */
[----:B------:R-:W-:Y:S01]  /*4d40*/  PLOP3.LUT P1, PT, PT, PT, UP4, 0x40, 0x0 ;  /* 0x000000000000781c */ /* 0x000fe20003f2e848 */
[----:B------:R-:W-:Y:S01]  /*4d50*/  UISETP.NE.AND UP4, UPT, UR30, URZ, UPT ;  /* 0x0000003f1e00728c */ /* 0x000fe2000bf85270 */
[C---:B------:R-:W-:Y:S01]  /*4d60*/  ISETP.GT.AND P0, PT, R4.reuse, 0x1, P0 ;  /* 0x000000010400780c */ /* 0x040fe20000704270 */
[----:B------:R-:W2:Y:S01]  /*4d70*/  SHFL.BFLY PT, R8, R6, 0x2, 0x1f ;  /* 0x0c401f0006087f89 */ /* 0x000ea200000e0000 */
[----:B------:R-:W-:Y:S01]  /*4d80*/  ISETP.GT.AND P1, PT, R4, RZ, P1 ;  /* 0x000000ff0400720c */ /* 0x000fe20000f24270 */
[----:B------:R-:W-:Y:S01]  /*4d90*/  UISETP.NE.AND UP3, UPT, UR29, URZ, UPT ;  /* 0x0000003f1d00728c */ /* 0x000fe2000bf65270 */
[C---:B------:R-:W-:Y:S01]  /*4da0*/  ISETP.LT.OR P0, PT, R5.reuse, 0x2, P0 ;  /* 0x000000020500780c */ /* 0x040fe20000701670 */
[----:B------:R-:W-:Y:S01]  /*4db0*/  STL [R1+0x50], R236 ;  /* 0x000050ec01007387 */ /* 0x000fe20000100800 */
[----:B------:R-:W-:-:S02]  /*4dc0*/  ISETP.LT.OR P1, PT, R5, 0x1, P1 ;  /* 0x000000010500780c */ /* 0x000fc40000f21670 */
[----:B------:R-:W-:Y:S01]  /*4dd0*/  FSEL R51, R83, -INF , !P0 ;  /* 0xff80000053337808 */ /* 0x000fe20004000000 */
[----:B------:R-:W-:Y:S01]  /*4de0*/  STL [R1+0x4c], R235 ;  /* 0x00004ceb01007387 */ /* 0x000fe20000100800 */
[----:B------:R-:W-:Y:S01]  /*4df0*/  PLOP3.LUT P0, PT, PT, PT, UP0, 0x40, 0x0 ;  /* 0x000000000000781c */ /* 0x000fe20003f0e808 */
[----:B------:R-:W-:Y:S01]  /*4e00*/  UISETP.NE.AND UP0, UPT, UR5, URZ, UPT ;  /* 0x0000003f0500728c */ /* 0x000fe2000bf05270 */
[----:B------:R-:W-:Y:S01]  /*4e10*/  FSEL R50, R82, -INF , !P1 ;  /* 0xff80000052327808 */ /* 0x000fe20004800000 */
[----:B------:R-:W-:Y:S01]  /*4e20*/  STL [R1+0x48], R234 ;  /* 0x000048ea01007387 */ /* 0x000fe20000100800 */
[----:B------:R-:W-:Y:S01]  /*4e30*/  ISETP.GT.AND P0, PT, R4, 0x10, P0 ;  /* 0x000000100400780c */ /* 0x000fe20000704270 */
[----:B------:R-:W-:Y:S01]  /*4e40*/  ULDC.64 UR4, c[0x0][0x2c8] ;  /* 0x0000b20000047ab9 */ /* 0x000fe20000000a00 */
[----:B------:R-:W-:Y:S01]  /*4e50*/  PLOP3.LUT P1, PT, PT, PT, UP1, 0x40, 0x0 ;  /* 0x000000000000781c */ /* 0x000fe20003f2e818 */
[----:B------:R-:W-:Y:S01]  /*4e60*/  UISETP.NE.AND UP1, UPT, UR27, URZ, UPT ;  /* 0x0000003f1b00728c */ /* 0x000fe2000bf25270 */
[----:B------:R-:W-:Y:S01]  /*4e70*/  ISETP.LT.OR P0, PT, R5, 0x11, P0 ;  /* 0x000000110500780c */ /* 0x000fe20000701670 */
[----:B------:R-:W-:Y:S01]  /*4e80*/  LDSM.16.MT88.4 R28, [R226+0x100] ;  /* 0x00010000e21c783b */ /* 0x000fe20000004200 */
[----:B------:R-:W-:Y:S01]  /*4e90*/  PLOP3.LUT P2, PT, PT, PT, UP2, 0x40, 0x0 ;  /* 0x000000000000781c */ /* 0x000fe20003f4e828 */
[----:B------:R-:W-:Y:S01]  /*4ea0*/  UISETP.NE.AND UP2, UPT, UR28, URZ, UPT ;  /* 0x0000003f1c00728c */ /* 0x000fe2000bf45270 */
[----:B-1----:R-:W-:Y:S01]  /*4eb0*/  FMNMX.FTZ R169, R169, R7, !PT ;  /* 0x00000007a9a97209 */ /* 0x002fe20007810000 */
[----:B------:R-:W-:Y:S01]  /*4ec0*/  LDSM.16.MT88.4 R36, [R226+0x1900] ;  /* 0x00190000e224783b */ /* 0x000fe20000004200 */
[----:B------:R-:W-:-:S02]  /*4ed0*/  FSEL R49, R34, -INF , !P0 ;  /* 0xff80000022317808 */ /* 0x000fc40004000000 */
[----:B--2---:R-:W-:Y:S01]  /*4ee0*/  FMNMX.FTZ R6, R6, R8, !PT ;  /* 0x0000000806067209 */ /* 0x004fe20007810000 */
[----:B------:R-:W1:Y:S01]  /*4ef0*/  SHFL.BFLY PT, R7, R169, 0x1, 0x1f ;  /* 0x0c201f00a9077f89 */ /* 0x000e6200000e0000 */
[----:B------:R-:W-:Y:S02]  /*4f00*/  FMNMX.FTZ R8, R54, R55, !PT ;  /* 0x0000003736087209 */ /* 0x000fe40007810000 */
[----:B------:R-:W-:Y:S01]  /*4f10*/  PLOP3.LUT P0, PT, PT, PT, UP4, 0x40, 0x0 ;  /* 0x000000000000781c */ /* 0x000fe20003f0e848 */
[----:B------:R-:W2:Y:S01]  /*4f20*/  SHFL.BFLY PT, R168, R6, 0x1, 0x1f ;  /* 0x0c201f0006a87f89 */ /* 0x000ea200000e0000 */
[C---:B------:R-:W-:Y:S02]  /*4f30*/  ISETP.GT.AND P1, PT, R4.reuse, 0x9, P1 ;  /* 0x000000090400780c */ /* 0x040fe40000f24270 */
[C---:B------:R-:W-:Y:S01]  /*4f40*/  ISETP.GT.AND P0, PT, R4.reuse, 0x19, P0 ;  /* 0x000000190400780c */ /* 0x040fe20000704270 */
[----:B------:R-:W-:Y:S01]  /*4f50*/  LDSM.16.MT88.4 R44, [R227+0x1900] ;  /* 0x00190000e32c783b */ /* 0x000fe20000004200 */
[----:B------:R-:W-:-:S02]  /*4f60*/  ISETP.GT.AND P2, PT, R4, 0x8, P2 ;  /* 0x000000080400780c */ /* 0x000fc40001744270 */
[C---:B------:R-:W-:Y:S01]  /*4f70*/  ISETP.LT.OR P1, PT, R5.reuse, 0xa, P1 ;  /* 0x0000000a0500780c */ /* 0x040fe20000f21670 */
[----:B------:R3:W-:Y:S01]  /*4f80*/  STL [R1+0x44], R233 ;  /* 0x000044e901007387 */ /* 0x0007e20000100800 */
[C---:B------:R-:W-:Y:S02]  /*4f90*/  ISETP.LT.OR P0, PT, R5.reuse, 0x1a, P0 ;  /* 0x0000001a0500780c */ /* 0x040fe40000701670 */
[----:B------:R-:W-:Y:S01]  /*4fa0*/  ISETP.LT.OR P2, PT, R5, 0x9, P2 ;  /* 0x000000090500780c */ /* 0x000fe20001741670 */
[----:B------:R-:W-:Y:S01]  /*4fb0*/  STL [R1+0x40], R232 ;  /* 0x000040e801007387 */ /* 0x000fe20000100800 */
[----:B------:R-:W-:Y:S02]  /*4fc0*/  FSEL R53, R79, -INF , !P1 ;  /* 0xff8000004f357808 */ /* 0x000fe40004800000 */
[----:B------:R-:W-:Y:S01]  /*4fd0*/  FSEL R56, R87, -INF , !P0 ;  /* 0xff80000057387808 */ /* 0x000fe20004000000 */
[----:B------:R-:W-:Y:S01]  /*4fe0*/  STL [R1+0x3c], R231 ;  /* 0x00003ce701007387 */ /* 0x000fe20000100800 */
[----:B------:R-:W-:Y:S01]  /*4ff0*/  PLOP3.LUT P1, PT, PT, PT, UP5, 0x40, 0x0 ;  /* 0x000000000000781c */ /* 0x000fe20003f2e858 */
[----:B------:R-:W-:Y:S01]  /*5000*/  UISETP.NE.AND UP5, UPT, UR13, URZ, UPT ;  /* 0x0000003f0d00728c */ /* 0x000fe2000bfa5270 */
[----:B------:R-:W-:Y:S01]  /*5010*/  FSEL R52, R78, -INF , !P2 ;  /* 0xff8000004e347808 */ /* 0x000fe20005000000 */
[----:B------:R-:W-:Y:S01]  /*5020*/  STL [R1+0x38], R230 ;  /* 0x000038e601007387 */ /* 0x000fe20000100800 */
[----:B-1----:R-:W-:-:S02]  /*5030*/  FMNMX.FTZ R169, R169, R7, !PT ;  /* 0x00000007a9a97209 */ /* 0x002fc40007810000 */
[----:B------:R-:W-:Y:S01]  /*5040*/  FMNMX.FTZ R7, R58, R8, !PT ;  /* 0x000000083a077209 */ /* 0x000fe20007810000 */
[----:B------:R-:W-:Y:S01]  /*5050*/  STL [R1+0x34], R229 ;  /* 0x000034e501007387 */ /* 0x000fe20000100800 */
[----:B--2---:R-:W-:Y:S01]  /*5060*/  FMNMX.FTZ R168, R6, R168, !PT ;  /* 0x000000a806a87209 */ /* 0x004fe20007810000 */
[----:B------:R-:W-:Y:S01]  /*5070*/  FMUL.FTZ R13, R169, c[0x0][0x2d0] ;  /* 0x0000b400a90d7a20 */ /* 0x000fe20000410000 */
[----:B------:R-:W-:Y:S01]  /*5080*/  FMNMX.FTZ R6, R59, R7, !PT ;  /* 0x000000073b067209 */ /* 0x000fe20007810000 */
[----:B------:R-:W-:Y:S01]  /*5090*/  STL [R1+0x30], R224 ;  /* 0x000030e001007387 */ /* 0x000fe20000100800 */
[----:B------:R-:W-:Y:S01]  /*50a0*/  FSETP.NEU.FTZ.AND P0, PT, R169, -INF , PT ;  /* 0xff800000a900780b */ /* 0x000fe20003f1d000 */
[----:B------:R-:W-:Y:S01]  /*50b0*/  FMUL.FTZ R12, R168, c[0x0][0x2d0] ;  /* 0x0000b400a80c7a20 */ /* 0x000fe20000410000 */
[----:B------:R-:W-:Y:S02]  /*50c0*/  FMNMX.FTZ R6, R68, R6, !PT ;  /* 0x0000000644067209 */ /* 0x000fe40007810000 */
[----:B------:R-:W-:Y:S01]  /*50d0*/  PLOP3.LUT P2, PT, PT, PT, UP6, 0x40, 0x0 ;  /* 0x000000000000781c */ /* 0x000fe20003f4e868 */
[----:B------:R-:W-:Y:S01]  /*50e0*/  UISETP.NE.AND UP6, UPT, UR12, URZ, UPT ;  /* 0x0000003f0c00728c */ /* 0x000fe2000bfc5270 */
[----:B------:R-:W-:-:S02]  /*50f0*/  FMNMX.FTZ R6, R72, R6, !PT ;  /* 0x0000000648067209 */ /* 0x000fc40007810000 */
[----:B------:R-:W-:Y:S02]  /*5100*/  FMNMX.FTZ R8, R50, R51, !PT ;  /* 0x0000003332087209 */ /* 0x000fe40007810000 */
[----:B------:R-:W-:Y:S02]  /*5110*/  FMNMX.FTZ R6, R73, R6, !PT ;  /* 0x0000000649067209 */ /* 0x000fe40007810000 */
[----:B------:R-:W-:Y:S02]  /*5120*/  ISETP.GT.AND P1, PT, R4, 0x18, P1 ;  /* 0x000000180400780c */ /* 0x000fe40000f24270 */
[----:B------:R-:W-:Y:S02]  /*5130*/  FMNMX.FTZ R6, R74, R6, !PT ;  /* 0x000000064a067209 */ /* 0x000fe40007810000 */
[----:B------:R-:W-:Y:S02]  /*5140*/  FSEL R13, R13, RZ, P0 ;  /* 0x000000ff0d0d7208 */ /* 0x000fe40000000000 */
[----:B------:R-:W-:-:S02]  /*5150*/  PLOP3.LUT P0, PT, PT, PT, UP3, 0x40, 0x0 ;  /* 0x000000000000781c */ /* 0x000fc40003f0e838 */
[----:B------:R-:W-:Y:S01]  /*5160*/  ISETP.GT.AND P2, PT, R4, 0x11, P2 ;  /* 0x000000110400780c */ /* 0x000fe20001744270 */
[----:B------:R-:W-:Y:S01]  /*5170*/  FFMA.FTZ R7, R15, c[0x0][0x2d0], -R13 ;  /* 0x0000b4000f077a23 */ /* 0x000fe2000001080d */
[----:B------:R-:W-:Y:S02]  /*5180*/  FMNMX.FTZ R8, R52, R8, !PT ;  /* 0x0000000834087209 */ /* 0x000fe40007810000 */
[----:B------:R-:W-:Y:S01]  /*5190*/  FMNMX.FTZ R6, R126, R6, !PT ;  /* 0x000000067e067209 */ /* 0x000fe20007810000 */
[----:B------:R1:W-:Y:S01]  /*51a0*/  MUFU.EX2 R239, R7 ;  /* 0x0000000700ef7308 */ /* 0x0003e20000000800 */
[C---:B------:R-:W-:Y:S02]  /*51b0*/  ISETP.LT.OR P1, PT, R5.reuse, 0x19, P1 ;  /* 0x000000190500780c */ /* 0x040fe40000f21670 */
[----:B------:R-:W-:Y:S02]  /*51c0*/  ISETP.GT.AND P0, PT, R4, 0x20, P0 ;  /* 0x000000200400780c */ /* 0x000fe40000704270 */
[----:B------:R-:W-:-:S02]  /*51d0*/  ISETP.LT.OR P2, PT, R5, 0x12, P2 ;  /* 0x000000120500780c */ /* 0x000fc40001741670 */
[----:B------:R-:W-:Y:S02]  /*51e0*/  FMNMX.FTZ R8, R53, R8, !PT ;  /* 0x0000000835087209 */ /* 0x000fe40007810000 */
[----:B------:R-:W-:Y:S02]  /*51f0*/  FMNMX.FTZ R6, R144, R6, !PT ;  /* 0x0000000690067209 */ /* 0x000fe40007810000 */
[----:B------:R-:W-:Y:S02]  /*5200*/  FSEL R48, R86, -INF , !P1 ;  /* 0xff80000056307808 */ /* 0x000fe40004800000 */
[----:B------:R-:W-:Y:S02]  /*5210*/  FSETP.NEU.FTZ.AND P1, PT, R168, -INF , PT ;  /* 0xff800000a800780b */ /* 0x000fe40003f3d000 */
[----:B------:R-:W-:Y:S01]  /*5220*/  ISETP.LT.OR P0, PT, R5, 0x21, P0 ;  /* 0x000000210500780c */ /* 0x000fe20000701670 */
[----:B-1----:R-:W-:Y:S01]  /*5230*/  FFMA.FTZ R7, R16, c[0x0][0x2d0], -R13 ;  /* 0x0000b40010077a23 */ /* 0x002fe2000001080d */
[----:B------:R-:W-:-:S02]  /*5240*/  FSEL R57, R35, -INF , !P2 ;  /* 0xff80000023397808 */ /* 0x000fc40005000000 */
[----:B------:R-:W-:Y:S01]  /*5250*/  FMNMX.FTZ R8, R49, R8, !PT ;  /* 0x0000000831087209 */ /* 0x000fe20007810000 */
[----:B------:R1:W2:Y:S01]  /*5260*/  MUFU.EX2 R238, R7 ;  /* 0x0000000700ee7308 */ /* 0x0002a20000000800 */
[----:B------:R-:W-:Y:S01]  /*5270*/  FMNMX.FTZ R6, R145, R6, !PT ;  /* 0x0000000691067209 */ /* 0x000fe20007810000 */
[----:B------:R-:W-:Y:S01]  /*5280*/  LDSM.16.MT88.4 R32, [R225+0x100] ;  /* 0x00010000e120783b */ /* 0x000fe20000004200 */
[----:B------:R-:W-:Y:S02]  /*5290*/  FSEL R12, R12, RZ, P1 ;  /* 0x000000ff0c0c7208 */ /* 0x000fe40000800000 */
[----:B------:R-:W-:Y:S02]  /*52a0*/  FSEL R89, R94, -INF , !P0 ;  /* 0xff8000005e597808 */ /* 0x000fe40004000000 */
[----:B------:R-:W-:Y:S02]  /*52b0*/  PLOP3.LUT P2, PT, PT, PT, UP2, 0x40, 0x0 ;  /* 0x000000000000781c */ /* 0x000fe40003f4e828 */
[----:B------:R-:W-:-:S02]  /*52c0*/  PLOP3.LUT P1, PT, PT, PT, UP1, 0x40, 0x0 ;  /* 0x000000000000781c */ /* 0x000fc40003f2e818 */
[----:B------:R-:W-:Y:S02]  /*52d0*/  PLOP3.LUT P0, PT, PT, PT, UP0, 0x40, 0x0 ;  /* 0x000000000000781c */ /* 0x000fe40003f0e808 */
[----:B------:R-:W-:Y:S02]  /*52e0*/  FMNMX.FTZ R8, R57, R8, !PT ;  /* 0x0000000839087209 */ /* 0x000fe40007810000 */
[----:B------:R-:W-:Y:S01]  /*52f0*/  FMNMX.FTZ R6, R127, R6, !PT ;  /* 0x000000067f067209 */ /* 0x000fe20007810000 */
[----:B-1----:R-:W-:Y:S01]  /*5300*/  FFMA.FTZ R7, R18, c[0x0][0x2d0], -R13 ;  /* 0x0000b40012077a23 */ /* 0x002fe2000001080d */
[C---:B------:R-:W-:Y:S02]  /*5310*/  ISETP.GT.AND P2, PT, R4.reuse, 0x21, P2 ;  /* 0x000000210400780c */ /* 0x040fe40001744270 */
[C---:B------:R-:W-:Y:S01]  /*5320*/  ISETP.GT.AND P1, PT, R4.reuse, 0x28, P1 ;  /* 0x000000280400780c */ /* 0x040fe20000f24270 */
[----:B------:R1:W-:Y:S01]  /*5330*/  MUFU.EX2 R240, R7 ;  /* 0x0000000700f07308 */ /* 0x0003e20000000800 */
[----:B------:R-:W-:-:S02]  /*5340*/  ISETP.GT.AND P0, PT, R4, 0x29, P0 ;  /* 0x000000290400780c */ /* 0x000fc40000704270 */
[----:B------:R-:W-:Y:S02]  /*5350*/  FMNMX.FTZ R4, R48, R8, !PT ;  /* 0x0000000830047209 */ /* 0x000fe40007810000 */
[----:B------:R-:W4:Y:S01]  /*5360*/  SHFL.BFLY PT, R8, R6, 0x2, 0x1f ;  /* 0x0c401f0006087f89 */ /* 0x000f2200000e0000 */
[----:B------:R-:W-:Y:S02]  /*5370*/  ISETP.LT.OR P2, PT, R5, 0x22, P2 ;  /* 0x000000220500780c */ /* 0x000fe40001741670 */
[----:B------:R-:W-:Y:S02]  /*5380*/  FMNMX.FTZ R4, R56, R4, !PT ;  /* 0x0000000438047209 */ /* 0x000fe40007810000 */
[----:B------:R-:W-:Y:S02]  /*5390*/  FSEL R88, R95, -INF , !P2 ;  /* 0xff8000005f587808 */ /* 0x000fe40005000000 */
[C---:B------:R-:W-:Y:S02]  /*53a0*/  ISETP.LT.OR P1, PT, R5.reuse, 0x29, P1 ;  /* 0x000000290500780c */ /* 0x040fe40000f21670 */
[----:B------:R-:W-:Y:S01]  /*53b0*/  ISETP.LT.OR P0, PT, R5, 0x2a, P0 ;  /* 0x0000002a0500780c */ /* 0x000fe20000701670 */
[----:B-1----:R-:W-:Y:S01]  /*53c0*/  FFMA.FTZ R7, R19, c[0x0][0x2d0], -R13 ;  /* 0x0000b40013077a23 */ /* 0x002fe2000001080d */
[----:B------:R-:W-:Y:S01]  /*53d0*/  LEA R228, R2, R225, 0x1 ;  /* 0x000000e102e47211 */ /* 0x000fe200078e08ff */
[----:B------:R-:W-:Y:S01]  /*53e0*/  FFMA.FTZ R2, R21, c[0x0][0x2d0], -R12 ;  /* 0x0000b40015027a23 */ /* 0x000fe2000001080c */
[----:B------:R-:W-:Y:S01]  /*53f0*/  FSEL R15, R99, -INF , !P0 ;  /* 0xff800000630f7808 */ /* 0x000fe20004000000 */
[----:B------:R1:W1:Y:S02]  /*5400*/  MUFU.EX2 R234, R7 ;  /* 0x0000000700ea7308 */ /* 0x0002640000000800 */
[----:B------:R-:W-:Y:S04]  /*5410*/  LDSM.16.MT88.4 R24, [R228+0x100] ;  /* 0x00010000e418783b */ /* 0x000fe80000004200 */
[----:B------:R-:W-:Y:S02]  /*5420*/  LDSM.16.MT88.4 R40, [R228+0x1900] ;  /* 0x00190000e428783b */ /* 0x000fe40000004200 */
[----:B---3--:R-:W-:Y:S01]  /*5430*/  MUFU.EX2 R233, R2 ;  /* 0x0000000200e97308 */ /* 0x008fe20000000800 */
[----:B----4-:R-:W-:-:S02]  /*5440*/  FMNMX.FTZ R3, R6, R8, !PT ;  /* 0x0000000806037209 */ /* 0x010fc40007810000 */
[----:B--2---:R-:W-:-:S03]  /*5450*/  F2FP.PACK_AB R8, R238, R239 ;  /* 0x000000efee08723e */ /* 0x004fc600000000ff */
[----:B------:R-:W2:Y:S01]  /*5460*/  SHFL.BFLY PT, R167, R3, 0x1, 0x1f ;  /* 0x0c201f0003a77f89 */ /* 0x000ea200000e0000 */
[----:B-1----:R-:W-:Y:S01]  /*5470*/  FMNMX.FTZ R7, R89, R4, !PT ;  /* 0x0000000459077209 */ /* 0x002fe20007810000 */
[----:B------:R-:W-:Y:S01]  /*5480*/  FFMA.FTZ R4, R14, c[0x0][0x2d0], -R12 ;  /* 0x0000b4000e047a23 */ /* 0x000fe2000001080c */
[----:B------:R-:W-:Y:S02]  /*5490*/  FSEL R14, R98, -INF , !P1 ;  /* 0xff800000620e7808 */ /* 0x000fe40004800000 */
[----:B------:R-:W-:Y:S01]  /*54a0*/  FMNMX.FTZ R5, R88, R7, !PT ;  /* 0x0000000758057209 */ /* 0x000fe20007810000 */
[----:B------:R1:W-:Y:S01]  /*54b0*/  MUFU.EX2 R212, R4 ;  /* 0x0000000400d47308 */ /* 0x0003e20000000800 */
[----:B------:R-:W-:Y:S02]  /*54c0*/  F2FP.PACK_AB R10, R234, R240 ;  /* 0x000000f0ea0a723e */ /* 0x000fe400000000ff */
[----:B------:R-:W-:-:S04]  /*54d0*/  FMNMX.FTZ R0, R14, R5, !PT ;  /* 0x000000050e007209 */ /* 0x000fc80007810000 */
[----:B------:R-:W-:-:S05]  /*54e0*/  FMNMX.FTZ R0, R15, R0, !PT ;  /* 0x000000000f007209 */ /* 0x000fca0007810000 */
[----:B------:R-:W3:Y:S01]  /*54f0*/  SHFL.BFLY PT, R5, R0, 0x2, 0x1f ;  /* 0x0c401f0000057f89 */ /* 0x000ee200000e0000 */
[----:B-1----:R-:W-:Y:S01]  /*5500*/  FFMA.FTZ R4, R17, c[0x0][0x2d0], -R12 ;  /* 0x0000b40011047a23 */ /* 0x002fe2000001080c */
[----:B--2---:R-:W-:Y:S02]  /*5510*/  FMNMX.FTZ R167, R3, R167, !PT ;  /* 0x000000a703a77209 */ /* 0x004fe40007810000 */
[----:B------:R-:W-:Y:S01]  /*5520*/  LDSM.16.MT88.4 R16, [R225+0x1900] ;  /* 0x00190000e110783b */ /* 0x000fe20000004200 */
[----:B------:R1:W2:Y:S01]  /*5530*/  MUFU.EX2 R237, R4 ;  /* 0x0000000400ed7308 */ /* 0x0002a20000000800 */
[C---:B------:R-:W-:Y:S01]  /*5540*/  FSETP.NEU.FTZ.AND P0, PT, R167.reuse, -INF , PT ;  /* 0xff800000a700780b */ /* 0x040fe20003f1d000 */
[----:B------:R-:W-:-:S05]  /*5550*/  FMUL.FTZ R2, R167, c[0x0][0x2d0] ;  /* 0x0000b400a7027a20 */ /* 0x000fca0000410000 */
[----:B------:R-:W-:-:S05]  /*5560*/  FSEL R2, R2, RZ, P0 ;  /* 0x000000ff02027208 */ /* 0x000fca0000000000 */
[----:B------:R-:W-:Y:S02]  /*5570*/  FFMA.FTZ R3, R54, c[0x0][0x2d0], -R2 ;  /* 0x0000b40036037a23 */ /* 0x000fe40000010802 */
[----:B-1----:R-:W-:Y:S01]  /*5580*/  FFMA.FTZ R4, R20, c[0x0][0x2d0], -R12 ;  /* 0x0000b40014047a23 */ /* 0x002fe2000001080c */
[----:B---3--:R-:W-:Y:S01]  /*5590*/  FMNMX.FTZ R0, R0, R5, !PT ;  /* 0x0000000500007209 */ /* 0x008fe20007810000 */
[----:B------:R-:W-:Y:S01]  /*55a0*/  LDSM.16.MT88.4 R20, [R227+0x100] ;  /* 0x00010000e314783b */ /* 0x000fe20000004200 */
[----:B------:R1:W-:Y:S01]  /*55b0*/  MUFU.EX2 R207, R3 ;  /* 0x0000000300cf7308 */ /* 0x0003e20000000800 */
[----:B--2---:R-:W-:-:S07]  /*55c0*/  F2FP.PACK_AB R9, R237, R212 ;  /* 0x000000d4ed09723e */ /* 0x004fce00000000ff */
[----:B------:R2:W3:Y:S01]  /*55d0*/  MUFU.EX2 R162, R4 ;  /* 0x0000000400a27308 */ /* 0x0004e20000000800 */
[----:B-1----:R-:W-:-:S07]  /*55e0*/  FFMA.FTZ R3, R55, c[0x0][0x2d0], -R2 ;  /* 0x0000b40037037a23 */ /* 0x002fce0000010802 */
[----:B------:R1:W-:Y:S01]  /*55f0*/  MUFU.EX2 R214, R3 ;  /* 0x0000000300d67308 */ /* 0x0003e20000000800 */
[----:B--2---:R-:W1:Y:S01]  /*5600*/  SHFL.BFLY PT, R4, R0, 0x1, 0x1f ;  /* 0x0c201f0000047f89 */ /* 0x004e6200000e0000 */
[----:B---3--:R-:W-:-:S07]  /*5610*/  F2FP.PACK_AB R11, R233, R162 ;  /* 0x000000a2e90b723e */ /* 0x008fce00000000ff */
        /* <DEDUP_REMOVED lines=16> */
[C---:B------:R-:W-:Y:S02]  /*5720*/  HMMA.16816.F32 R172, R8.reuse, R40, RZ ;  /* 0x0000002808ac723c */ /* 0x040fe400000018ff */
        /* <DEDUP_REMOVED lines=13> */
[----:B-1----:R-:W-:-:S04]  /*5800*/  FFMA.FTZ R4, R53, c[0x0][0x2d0], -R0 ;  /* 0x0000b40035047a23 */ /* 0x002fc80000010800 */
[----:B------:R1:W2:Y:S03]  /*5810*/  MUFU.EX2 R252, R4 ;  /* 0x0000000400fc7308 */ /* 0x0002a60000000800 */
[C---:B------:R-:W-:Y:S08]  /*5820*/  HMMA.16816.F32 R120, R8.reuse, R42, RZ ;  /* 0x0000002a0878723c */ /* 0x040ff000000018ff */
[----:B------:R-:W-:Y:S01]  /*5830*/  HMMA.16816.F32 R112, R8, R46, RZ ;  /* 0x0000002e0870723c */ /* 0x000fe200000018ff */
[----:B-1----:R-:W-:-:S06]  /*5840*/  F2FP.PACK_AB R4, R214, R207 ;  /* 0x000000cfd604723e */ /* 0x002fcc00000000ff */
[----:B------:R-:W-:Y:S01]  /*5850*/  FFMA.FTZ R8, R64, c[0x0][0x2d0], -R13 ;  /* 0x0000b40040087a23 */ /* 0x000fe2000001080d */
[----:B--2---:R-:W-:-:S03]  /*5860*/  F2FP.PACK_AB R7, R252, R246 ;  /* 0x000000f6fc07723e */ /* 0x004fc600000000ff */
[----:B------:R1:W-:Y:S04]  /*5870*/  MUFU.EX2 R224, R8 ;  /* 0x0000000800e07308 */ /* 0x0003e80000000800 */
[C---:B------:R-:W-:Y:S08]  /*5880*/  HMMA.16816.F32 R92, R4.reuse, R24, RZ ;  /* 0x00000018045c723c */ /* 0x040ff000000018ff */
[----:B------:R-:W-:Y:S01]  /*5890*/  HMMA.16816.F32 R100, R4, R26, RZ ;  /* 0x0000001a0464723c */ /* 0x000fe200000018ff */
[----:B------:R-:W2:Y:S01]  /*58a0*/  LDSM.16.MT88.4 R24, [R226+0x900] ;  /* 0x00090000e218783b */ /* 0x000ea20000004200 */
[----:B-1----:R-:W-:-:S04]  /*58b0*/  FFMA.FTZ R8, R69, c[0x0][0x2d0], -R13 ;  /* 0x0000b40045087a23 */ /* 0x002fc8000001080d */
[----:B------:R1:W-:Y:S02]  /*58c0*/  MUFU.EX2 R241, R8 ;  /* 0x0000000800f17308 */ /* 0x0003e40000000800 */
[C---:B------:R-:W-:Y:S08]  /*58d0*/  HMMA.16816.F32 R64, R4.reuse, R32, RZ ;  /* 0x000000200440723c */ /* 0x040ff000000018ff */
[----:B------:R-:W-:Y:S01]  /*58e0*/  HMMA.16816.F32 R116, R4, R34, RZ ;  /* 0x000000220474723c */ /* 0x000fe200000018ff */
[----:B------:R-:W3:Y:S01]  /*58f0*/  LDSM.16.MT88.4 R32, [R225+0x900] ;  /* 0x00090000e120783b */ /* 0x000ee20000004200 */
[----:B-1----:R-:W-:-:S06]  /*5900*/  FFMA.FTZ R8, R70, c[0x0][0x2d0], -R13 ;  /* 0x0000b40046087a23 */ /* 0x002fcc000001080d */
[C---:B------:R-:W-:Y:S01]  /*5910*/  HMMA.16816.F32 R80, R4.reuse, R20, RZ ;  /* 0x000000140450723c */ /* 0x040fe200000018ff */
[----:B------:R1:W-:Y:S07]  /*5920*/  MUFU.EX2 R163, R8 ;  /* 0x0000000800a37308 */ /* 0x0003ee0000000800 */
[C---:B------:R-:W-:Y:S01]  /*5930*/  HMMA.16816.F32 R96, R4.reuse, R22, RZ ;  /* 0x000000160460723c */ /* 0x040fe200000018ff */
[----:B------:R-:W4:Y:S07]  /*5940*/  LDSM.16.MT88.4 R20, [R228+0x900] ;  /* 0x00090000e414783b */ /* 0x000f2e0000004200 */
[----:B------:R-:W-:Y:S01]  /*5950*/  HMMA.16816.F32 R76, R4, R38, RZ ;  /* 0x00000026044c723c */ /* 0x000fe200000018ff */
[----:B-1----:R-:W-:-:S04]  /*5960*/  FFMA.FTZ R8, R71, c[0x0][0x2d0], -R13 ;  /* 0x0000b40047087a23 */ /* 0x002fc8000001080d */
[----:B------:R1:W1:Y:S03]  /*5970*/  MUFU.EX2 R213, R8 ;  /* 0x0000000800d57308 */ /* 0x0002660000000800 */
[C---:B------:R-:W-:Y:S08]  /*5980*/  HMMA.16816.F32 R104, R4.reuse, R28, RZ ;  /* 0x0000001c0468723c */ /* 0x040ff000000018ff */
[----:B------:R-:W-:Y:S01]  /*5990*/  HMMA.16816.F32 R108, R4, R30, RZ ;  /* 0x0000001e046c723c */ /* 0x000fe200000018ff */
[----:B------:R-:W-:Y:S01]  /*59a0*/  LDSM.16.MT88.4 R28, [R225+0x2100] ;  /* 0x00210000e11c783b */ /* 0x000fe20000004200 */
[----:B-1----:R-:W-:-:S06]  /*59b0*/  FFMA.FTZ R8, R60, c[0x0][0x2d0], -R12 ;  /* 0x0000b4003c087a23 */ /* 0x002fcc000001080c */
[C---:B------:R-:W-:Y:S01]  /*59c0*/  HMMA.16816.F32 R84, R4.reuse, R18, RZ ;  /* 0x000000120454723c */ /* 0x040fe200000018ff */
[----:B------:R-:W-:Y:S01]  /*59d0*/  F2FP.PACK_AB R10, R213, R163 ;  /* 0x000000a3d50a723e */ /* 0x000fe200000000ff */
[----:B------:R1:W-:Y:S06]  /*59e0*/  MUFU.EX2 R205, R8 ;  /* 0x0000000800cd7308 */ /* 0x0003ec0000000800 */
[----:B------:R-:W-:Y:S01]  /*59f0*/  HMMA.16816.F32 R52, R4, R40, RZ ;  /* 0x000000280434723c */ /* 0x000fe200000018ff */
[----:B-1----:R-:W-:-:S04]  /*5a00*/  FFMA.FTZ R8, R61, c[0x0][0x2d0], -R12 ;  /* 0x0000b4003d087a23 */ /* 0x002fc8000001080c */
[----:B------:R1:W1:Y:S02]  /*5a10*/  MUFU.EX2 R231, R8 ;  /* 0x0000000800e77308 */ /* 0x0002640000000800 */
[----:B-1----:R-:W-:Y:S01]  /*5a20*/  FFMA.FTZ R8, R62, c[0x0][0x2d0], -R12 ;  /* 0x0000b4003e087a23 */ /* 0x002fe2000001080c */
[----:B------:R-:W-:-:S05]  /*5a30*/  F2FP.PACK_AB R9, R231, R205 ;  /* 0x000000cde709723e */ /* 0x000fca00000000ff */
[----:B------:R1:W-:Y:S02]  /*5a40*/  MUFU.EX2 R236, R8 ;  /* 0x0000000800ec7308 */ /* 0x0003e40000000800 */
[----:B-1----:R-:W-:Y:S02]  /*5a50*/  FFMA.FTZ R8, R63, c[0x0][0x2d0], -R12 ;  /* 0x0000b4003f087a23 */ /* 0x002fe4000001080c */
[C---:B------:R-:W-:Y:S01]  /*5a60*/  HMMA.16816.F32 R60, R4.reuse, R36, RZ ;  /* 0x00000024043c723c */ /* 0x040fe200000018ff */
[----:B------:R-:W1:Y:S03]  /*5a70*/  LDSM.16.MT88.4 R36, [R226+0x2100] ;  /* 0x00210000e224783b */ /* 0x000e660000004200 */
[----:B------:R2:W2:Y:S02]  /*5a80*/  MUFU.EX2 R204, R8 ;  /* 0x0000000800cc7308 */ /* 0x0004a40000000800 */
[--C-:B--2---:R-:W-:Y:S01]  /*5a90*/  FFMA.FTZ R8, R68, c[0x0][0x2d0], -R2.reuse ;  /* 0x0000b40044087a23 */ /* 0x104fe20000010802 */
[----:B------:R-:W-:Y:S01]  /*5aa0*/  F2FP.PACK_AB R11, R204, R236 ;  /* 0x000000eccc0b723e */ /* 0x000fe200000000ff */
[----:B------:R-:W-:Y:S01]  /*5ab0*/  HMMA.16816.F32 R68, R4, R16, RZ ;  /* 0x000000100444723c */ /* 0x000fe200000018ff */
[----:B------:R-:W2:Y:S03]  /*5ac0*/  LDSM.16.MT88.4 R16, [R227+0x900] ;  /* 0x00090000e310783b */ /* 0x000ea60000004200 */
[----:B------:R3:W-:Y:S02]  /*5ad0*/  MUFU.EX2 R242, R8 ;  /* 0x0000000800f27308 */ /* 0x0007e40000000800 */
[----:B---3--:R-:W-:-:S06]  /*5ae0*/  FFMA.FTZ R8, R72, c[0x0][0x2d0], -R2 ;  /* 0x0000b40048087a23 */ /* 0x008fcc0000010802 */
[----:B------:R3:W1:Y:S02]  /*5af0*/  MUFU.EX2 R232, R8 ;  /* 0x0000000800e87308 */ /* 0x0006640000000800 */
[----:B---3--:R-:W-:-:S06]  /*5b00*/  FFMA.FTZ R8, R73, c[0x0][0x2d0], -R2 ;  /* 0x0000b40049087a23 */ /* 0x008fcc0000010802 */
[----:B------:R3:W-:Y:S02]  /*5b10*/  MUFU.EX2 R230, R8 ;  /* 0x0000000800e67308 */ /* 0x0007e40000000800 */
[----:B---3--:R-:W-:Y:S02]  /*5b20*/  FFMA.FTZ R8, R74, c[0x0][0x2d0], -R2 ;  /* 0x0000b4004a087a23 */ /* 0x008fe40000010802 */
[----:B------:R-:W-:Y:S01]  /*5b30*/  HMMA.16816.F32 R72, R4, R42, RZ ;  /* 0x0000002a0448723c */ /* 0x000fe200000018ff */
[----:B------:R-:W3:Y:S03]  /*5b40*/  LDSM.16.MT88.4 R40, [R228+0x2100] ;  /* 0x00210000e428783b */ /* 0x000ee60000004200 */
        /* <DEDUP_REMOVED lines=17> */
[C---:B------:R-:W-:Y:S08]  /*5c60*/  HMMA.16816.F32 R200, R8.reuse, R24, R196 ;  /* 0x0000001808c8723c */ /* 0x040ff000000018c4 */
[C---:B------:R-:W-:Y:S08]  /*5c70*/  HMMA.16816.F32 R152, R8.reuse, R34, R152 ;  /* 0x000000220898723c */ /* 0x040ff00000001898 */
[-C--:B------:R-:W-:Y:S08]  /*5c80*/  HMMA.16816.F32 R176, R8, R32.reuse, R176 ;  /* 0x0000002008b0723c */ /* 0x080ff000000018b0 */
[----:B------:R-:W-:Y:S01]  /*5c90*/  HMMA.16816.F32 R64, R4, R32, R64 ;  /* 0x000000200440723c */ /* 0x000fe20000001840 */
[----:B------:R-:W-:Y:S01]  /*5ca0*/  MOV R196, R200 ;  /* 0x000000c800c47202 */ /* 0x000fe20000000f00 */
[----:B------:R-:W-:-:S05]  /*5cb0*/  IMAD.MOV.U32 R197, RZ, RZ, R203 ;  /* 0x000000ffffc57224 */ /* 0x000fca00078e00cb */
[----:B------:R-:W-:Y:S01]  /*5cc0*/  IMAD.MOV.U32 R32, RZ, RZ, R201 ;  /* 0x000000ffff207224 */ /* 0x000fe200078e00c9 */
[----:B----4-:R-:W-:Y:S01]  /*5cd0*/  HMMA.16816.F32 R220, R8, R20, R192 ;  /* 0x0000001408dc723c */ /* 0x010fe200000018c0 */
[----:B------:R-:W-:-:S07]  /*5ce0*/  IMAD.MOV.U32 R33, RZ, RZ, R202 ;  /* 0x000000ffff217224 */ /* 0x000fce00078e00ca */
[C---:B------:R-:W-:Y:S07]  /*5cf0*/  HMMA.16816.F32 R192, R8.reuse, R36, R180 ;  /* 0x0000002408c0723c */ /* 0x040fee00000018b4 */
[----:B------:R-:W-:Y:S01]  /*5d00*/  IMAD.MOV.U32 R182, RZ, RZ, R32 ;  /* 0x000000ffffb67224 */ /* 0x000fe200078e0020 */
[----:B------:R-:W-:Y:S01]  /*5d10*/  HMMA.16816.F32 R208, R8, R16, R188 ;  /* 0x0000001008d0723c */ /* 0x000fe200000018bc */
[----:B------:R-:W-:Y:S01]  /*5d20*/  IMAD.MOV.U32 R32, RZ, RZ, R207 ;  /* 0x000000ffff207224 */ /* 0x000fe200078e00cf */
[----:B------:R-:W-:Y:S01]  /*5d30*/  MOV R180, R205 ;  /* 0x000000cd00b47202 */ /* 0x000fe20000000f00 */
[----:B------:R-:W-:Y:S01]  /*5d40*/  IMAD.MOV.U32 R181, RZ, RZ, R213 ;  /* 0x000000ffffb57224 */ /* 0x000fe200078e00d5 */
[----:B------:R-:W-:-:S02]  /*5d50*/  MOV R183, R33 ;  /* 0x0000002100b77202 */ /* 0x000fc40000000f00 */
[----:B------:R-:W-:Y:S02]  /*5d60*/  MOV R33, R212 ;  /* 0x000000d400217202 */ /* 0x000fe40000000f00 */
[C---:B------:R-:W-:Y:S07]  /*5d70*/  HMMA.16816.F32 R200, R8.reuse, R28, R184 ;  /* 0x0000001c08c8723c */ /* 0x040fee00000018b8 */
[----:B------:R-:W-:Y:S01]  /*5d80*/  IMAD.MOV.U32 R187, RZ, RZ, R206 ;  /* 0x000000ffffbb7224 */ /* 0x000fe200078e00ce */
[----:B------:R-:W-:Y:S01]  /*5d90*/  HMMA.16816.F32 R248, R8, R26, R148 ;  /* 0x0000001a08f8723c */ /* 0x000fe20000001894 */
[----:B------:R-:W-:Y:S01]  /*5da0*/  MOV R186, R214 ;  /* 0x000000d600ba7202 */ /* 0x000fe20000000f00 */
[----:B------:R-:W-:-:S02]  /*5db0*/  IMAD.MOV.U32 R184, RZ, RZ, R197 ;  /* 0x000000ffffb87224 */ /* 0x000fc400078e00c5 */
[----:B------:R-:W-:-:S03]  /*5dc0*/  IMAD.MOV.U32 R185, RZ, RZ, R196 ;  /* 0x000000ffffb97224 */ /* 0x000fc600078e00c4 */
[----:B------:R-:W-:Y:S01]  /*5dd0*/  IMAD.MOV.U32 R151, RZ, RZ, R204 ;  /* 0x000000ffff977224 */ /* 0x000fe200078e00cc */
[C---:B---3--:R-:W-:Y:S01]  /*5de0*/  HMMA.16816.F32 R188, R8.reuse, R40, R172 ;  /* 0x0000002808bc723c */ /* 0x048fe200000018ac */
[----:B------:R-:W-:Y:S02]  /*5df0*/  IMAD.MOV.U32 R149, RZ, RZ, R181 ;  /* 0x000000ffff957224 */ /* 0x000fe400078e00b5 */
[----:B------:R-:W-:Y:S02]  /*5e00*/  IMAD.MOV.U32 R181, RZ, RZ, R230 ;  /* 0x000000ffffb57224 */ /* 0x000fe400078e00e6 */
[----:B------:R-:W-:Y:S01]  /*5e10*/  IMAD.MOV.U32 R150, RZ, RZ, R151 ;  /* 0x000000ffff967224 */ /* 0x000fe200078e0097 */
[----:B------:R-:W-:Y:S01]  /*5e20*/  MOV R151, R180 ;  /* 0x000000b400977202 */ /* 0x000fe20000000f00 */
[----:B------:R-:W-:Y:S01]  /*5e30*/  IMAD.MOV.U32 R148, RZ, RZ, R184 ;  /* 0x000000ffff947224 */ /* 0x000fe200078e00b8 */
[----:B-1----:R-:W-:Y:S01]  /*5e40*/  HMMA.16816.F32 R172, R8, R44, R156 ;  /* 0x0000002c08ac723c */ /* 0x002fe2000000189c */
[----:B------:R-:W-:Y:S01]  /*5e50*/  MOV R180, R186 ;  /* 0x000000ba00b47202 */ /* 0x000fe20000000f00 */
[----:B------:R-:W-:Y:S01]  /*5e60*/  IMAD.MOV.U32 R184, RZ, RZ, R238 ;  /* 0x000000ffffb87224 */ /* 0x000fe200078e00ee */
[----:B------:R-:W-:-:S04]  /*5e70*/  MOV R186, R240 ;  /* 0x000000f000ba7202 */ /* 0x000fc80000000f00 */
[----:B------:R-:W-:Y:S01]  /*5e80*/  IMAD.MOV.U32 R159, RZ, RZ, R152 ;  /* 0x000000ffff9f7224 */ /* 0x000fe200078e0098 */
[----:B------:R-:W-:Y:S01]  /*5e90*/  HMMA.16816.F32 R204, R8, R18, R136 ;  /* 0x0000001208cc723c */ /* 0x000fe20000001888 */
[----:B------:R-:W-:Y:S01]  /*5ea0*/  IMAD.MOV.U32 R158, RZ, RZ, R153 ;  /* 0x000000ffff9e7224 */ /* 0x000fe200078e0099 */
[----:B------:R-:W-:Y:S01]  /*5eb0*/  MOV R157, R154 ;  /* 0x0000009a009d7202 */ /* 0x000fe20000000f00 */
[----:B------:R-:W-:-:S05]  /*5ec0*/  IMAD.MOV.U32 R156, RZ, RZ, R155 ;  /* 0x000000ffff9c7224 */ /* 0x000fca00078e009b */
[C---:B------:R-:W-:Y:S08]  /*5ed0*/  HMMA.16816.F32 R136, R8.reuse, R42, R120 ;  /* 0x0000002a0888723c */ /* 0x040ff00000001878 */
[C---:B------:R-:W-:Y:S07]  /*5ee0*/  HMMA.16816.F32 R212, R8.reuse, R22, R140 ;  /* 0x0000001608d4723c */ /* 0x040fee000000188c */
[----:B------:R-:W-:Y:S01]  /*5ef0*/  IMAD.MOV.U32 R142, RZ, RZ, R182 ;  /* 0x000000ffff8e7224 */ /* 0x000fe200078e00b6 */
[C---:B------:R-:W-:Y:S01]  /*5f00*/  HMMA.16816.F32 R196, R8.reuse, R30, R132 ;  /* 0x0000001e08c4723c */ /* 0x040fe20000001884 */
        /* <DEDUP_REMOVED lines=8> */
[----:B------:R-:W-:Y:S01]  /*5f90*/  MOV R133, R183 ;  /* 0x000000b700857202 */ /* 0x000fe20000000f00 */
[----:B------:R-:W-:Y:S01]  /*5fa0*/  IMAD.MOV.U32 R132, RZ, RZ, R184 ;  /* 0x000000ffff847224 */ /* 0x000fe200078e00b8 */
[----:B------:R-:W-:Y:S01]  /*5fb0*/  MOV R183, R186 ;  /* 0x000000ba00b77202 */ /* 0x000fe20000000f00 */
[----:B------:R-:W-:Y:S01]  /*5fc0*/  IMAD.MOV.U32 R182, RZ, RZ, R187 ;  /* 0x000000ffffb67224 */ /* 0x000fe200078e00bb */
[----:B------:R-:W-:Y:S01]  /*5fd0*/  MOV R180, R33 ;  /* 0x0000002100b47202 */ /* 0x000fe20000000f00 */
[----:B------:R-:W-:-:S02]  /*5fe0*/  IMAD.MOV.U32 R135, RZ, RZ, R181 ;  /* 0x000000ffff877224 */ /* 0x000fc400078e00b5 */
[----:B------:R-:W-:Y:S01]  /*5ff0*/  HMMA.16816.F32 R120, R8, R46, R112 ;  /* 0x0000002e0878723c */ /* 0x000fe20000001870 */
[----:B------:R-:W-:Y:S02]  /*6000*/  IMAD.MOV.U32 R130, RZ, RZ, R232 ;  /* 0x000000ffff827224 */ /* 0x000fe400078e00e8 */
[----:B------:R-:W-:Y:S02]  /*6010*/  IMAD.MOV.U32 R129, RZ, RZ, R231 ;  /* 0x000000ffff817224 */ /* 0x000fe400078e00e7 */
[----:B------:R-:W-:Y:S02]  /*6020*/  IMAD.MOV.U32 R131, RZ, RZ, R185 ;  /* 0x000000ffff837224 */ /* 0x000fe400078e00b9 */
[----:B------:R-:W-:Y:S01]  /*6030*/  LDSM.16.MT88.4 R184, [R225+0x1100] ;  /* 0x00110000e1b8783b */ /* 0x000fe20000004200 */
[----:B------:R-:W-:Y:S01]  /*6040*/  HMMA.16816.F32 R8, R4, R28, R68 ;  /* 0x0000001c0408723c */ /* 0x000fe20000001844 */
[----:B------:R-:W-:-:S07]  /*6050*/  IMAD.MOV.U32 R181, RZ, RZ, R32 ;  /* 0x000000ffffb57224 */ /* 0x000fce00078e0020 */
[C---:B------:R-:W-:Y:S08]  /*6060*/  HMMA.16816.F32 R80, R4.reuse, R16, R80 ;  /* 0x000000100450723c */ /* 0x040ff00000001850 */
[C---:B------:R-:W-:Y:S08]  /*6070*/  HMMA.16816.F32 R216, R4.reuse, R20, R92 ;  /* 0x0000001404d8723c */ /* 0x040ff0000000185c */
[----:B------:R-:W-:Y:S01]  /*6080*/  IMAD.MOV.U32 R71, RZ, RZ, R8 ;  /* 0x000000ffff477224 */ /* 0x000fe200078e0008 */
[----:B------:R-:W-:Y:S01]  /*6090*/  MOV R69, R10 ;  /* 0x0000000a00457202 */ /* 0x000fe20000000f00 */
[----:B------:R-:W-:Y:S01]  /*60a0*/  IMAD.MOV.U32 R70, RZ, RZ, R9 ;  /* 0x000000ffff467224 */ /* 0x000fe200078e0009 */
[----:B------:R-:W-:Y:S01]  /*60b0*/  HMMA.16816.F32 R52, R4, R40, R52 ;  /* 0x000000280434723c */ /* 0x000fe20000001834 */
[----:B------:R-:W-:-:S04]  /*60c0*/  IMAD.MOV.U32 R68, RZ, RZ, R11 ;  /* 0x000000ffff447224 */ /* 0x000fc800078e000b */
[----:B------:R-:W-:Y:S01]  /*60d0*/  IMAD.MOV.U32 R93, RZ, RZ, R83 ;  /* 0x000000ffff5d7224 */ /* 0x000fe200078e0053 */
[----:B------:R-:W-:Y:S01]  /*60e0*/  MOV R95, R81 ;  /* 0x00000051005f7202 */ /* 0x000fe20000000f00 */
[----:B------:R-:W-:Y:S01]  /*60f0*/  IMAD.MOV.U32 R94, RZ, RZ, R82 ;  /* 0x000000ffff5e7224 */ /* 0x000fe200078e0052 */
[C---:B------:R-:W-:Y:S01]  /*6100*/  HMMA.16816.F32 R8, R4.reuse, R36, R60 ;  /* 0x000000240408723c */ /* 0x040fe2000000183c */
[----:B------:R-:W-:Y:S01]  /*6110*/  MOV R92, R80 ;  /* 0x00000050005c7202 */ /* 0x000fe20000000f00 */
[----:B------:R-:W1:Y:S06]  /*6120*/  LDSM.16.MT88.4 R60, [R227+0x1100] ;  /* 0x00110000e33c783b */ /* 0x000e6c0000004200 */
[C---:B------:R-:W-:Y:S08]  /*6130*/  HMMA.16816.F32 R48, R4.reuse, R44, R48 ;  /* 0x0000002c0430723c */ /* 0x040ff00000001830 */
[----:B------:R-:W-:Y:S01]  /*6140*/  IMAD.MOV.U32 R240, RZ, RZ, R52 ;  /* 0x000000fffff07224 */ /* 0x000fe200078e0034 */
[----:B------:R-:W-:Y:S01]  /*6150*/  HMMA.16816.F32 R44, R4, R46, R56 ;  /* 0x0000002e042c723c */ /* 0x000fe20000001838 */
[----:B------:R-:W-:Y:S01]  /*6160*/  MOV R239, R53 ;  /* 0x0000003500ef7202 */ /* 0x000fe20000000f00 */
[----:B------:R-:W-:-:S02]  /*6170*/  IMAD.MOV.U32 R238, RZ, RZ, R54 ;  /* 0x000000ffffee7224 */ /* 0x000fc400078e0036 */
[----:B------:R-:W-:-:S03]  /*6180*/  IMAD.MOV.U32 R237, RZ, RZ, R55 ;  /* 0x000000ffffed7224 */ /* 0x000fc600078e0037 */
[----:B------:R-:W-:Y:S01]  /*6190*/  IMAD.MOV.U32 R83, RZ, RZ, R8 ;  /* 0x000000ffff537224 */ /* 0x000fe200078e0008 */
[----:B------:R-:W-:Y:S01]  /*61a0*/  MOV R81, R10 ;  /* 0x0000000a00517202 */ /* 0x000fe20000000f00 */
[----:B------:R-:W-:Y:S01]  /*61b0*/  FFMA.FTZ R8, R161, c[0x0][0x2d0], -R13 ;  /* 0x0000b400a1087a23 */ /* 0x000fe2000001080d */
[----:B------:R-:W-:Y:S01]  /*61c0*/  MOV R59, R150 ;  /* 0x00000096003b7202 */ /* 0x000fe20000000f00 */
[----:B------:R-:W-:Y:S01]  /*61d0*/  IMAD.MOV.U32 R82, RZ, RZ, R9 ;  /* 0x000000ffff527224 */ /* 0x000fe200078e0009 */
[----:B------:R-:W-:Y:S01]  /*61e0*/  HMMA.16816.F32 R36, R4, R38, R76 ;  /* 0x000000260424723c */ /* 0x000fe2000000184c */
[----:B------:R2:W-:Y:S01]  /*61f0*/  MUFU.EX2 R112, R8 ;  /* 0x0000000800707308 */ /* 0x0005e20000000800 */
[----:B------:R-:W-:Y:S01]  /*6200*/  IMAD.MOV.U32 R80, RZ, RZ, R11 ;  /* 0x000000ffff507224 */ /* 0x000fe200078e000b */
[----:B------:R-:W3:Y:S01]  /*6210*/  LDSM.16.MT88.4 R76, [R225+0x2900] ;  /* 0x00290000e14c783b */ /* 0x000ee20000004200 */
[----:B------:R-:W-:Y:S02]  /*6220*/  IMAD.MOV.U32 R150, RZ, RZ, R180 ;  /* 0x000000ffff967224 */ /* 0x000fe400078e00b4 */
[----:B------:R-:W-:-:S02]  /*6230*/  IMAD.MOV.U32 R58, RZ, RZ, R182 ;  /* 0x000000ffff3a7224 */ /* 0x000fc400078e00b6 */
[----:B------:R-:W-:Y:S01]  /*6240*/  IMAD.MOV.U32 R57, RZ, RZ, R183 ;  /* 0x000000ffff397224 */ /* 0x000fe200078e00b7 */
[----:B------:R-:W-:Y:S01]  /*6250*/  HMMA.16816.F32 R104, R4, R24, R104 ;  /* 0x000000180468723c */ /* 0x000fe20000001868 */
[----:B------:R-:W-:Y:S01]  /*6260*/  MOV R115, R150 ;  /* 0x0000009600737202 */ /* 0x000fe20000000f00 */
[----:B--2---:R-:W-:-:S06]  /*6270*/  FFMA.FTZ R8, R160, c[0x0][0x2d0], -R13 ;  /* 0x0000b400a0087a23 */ /* 0x004fcc000001080d */
[C---:B------:R-:W-:Y:S01]  /*6280*/  HMMA.16816.F32 R32, R4.reuse, R34, R116 ;  /* 0x000000220420723c */ /* 0x040fe20000001874 */
[----:B------:R-:W-:Y:S01]  /*6290*/  IMAD.MOV.U32 R160, RZ, RZ, R68 ;  /* 0x000000ffffa07224 */ /* 0x000fe200078e0044 */
[----:B------:R2:W4:Y:S06]  /*62a0*/  MUFU.EX2 R236, R8 ;  /* 0x0000000800ec7308 */ /* 0x00052c0000000800 */
[C---:B------:R-:W-:Y:S01]  /*62b0*/  HMMA.16816.F32 R24, R4.reuse, R26, R108 ;  /* 0x0000001a0418723c */ /* 0x040fe2000000186c */
[----:B------:R-:W-:Y:S07]  /*62c0*/  LDSM.16.MT88.4 R108, [R228+0x2900] ;  /* 0x00290000e46c783b */ /* 0x000fee0000004200 */
[----:B------:R-:W-:Y:S01]  /*62d0*/  HMMA.16816.F32 R20, R4, R22, R100 ;  /* 0x000000160414723c */ /* 0x000fe20000001864 */
[----:B--2---:R-:W-:Y:S01]  /*62e0*/  FFMA.FTZ R8, R147, c[0x0][0x2d0], -R13 ;  /* 0x0000b40093087a23 */ /* 0x004fe2000001080d */
[----:B----4-:R-:W-:-:S02]  /*62f0*/  F2FP.PACK_AB R128, R236, R112 ;  /* 0x00000070ec80723e */ /* 0x010fc400000000ff */
[----:B------:R-:W-:Y:S01]  /*6300*/  MOV R147, R69 ;  /* 0x0000004500937202 */ /* 0x000fe20000000f00 */
[----:B------:R2:W-:Y:S03]  /*6310*/  MUFU.EX2 R230, R8 ;  /* 0x0000000800e67308 */ /* 0x0005e60000000800 */
[----:B------:R-:W-:Y:S01]  /*6320*/  HMMA.16816.F32 R28, R4, R30, R84 ;  /* 0x0000001e041c723c */ /* 0x000fe20000001854 */
[----:B--2---:R-:W-:Y:S02]  /*6330*/  FFMA.FTZ R8, R146, c[0x0][0x2d0], -R13 ;  /* 0x0000b40092087a23 */ /* 0x004fe4000001080d */
[----:B------:R-:W-:Y:S02]  /*6340*/  IMAD.MOV.U32 R146, RZ, RZ, R70 ;  /* 0x000000ffff927224 */ /* 0x000fe400078e0046 */
[----:B------:R2:W-:Y:S02]  /*6350*/  MUFU.EX2 R16, R8 ;  /* 0x0000000800107308 */ /* 0x0005e40000000800 */
[----:B--2---:R-:W-:-:S06]  /*6360*/  FFMA.FTZ R8, R125, c[0x0][0x2d0], -R12 ;  /* 0x0000b4007d087a23 */ /* 0x004fcc000001080c */
[----:B------:R2:W-:Y:S02]  /*6370*/  MUFU.EX2 R113, R8 ;  /* 0x0000000800717308 */ /* 0x0005e40000000800 */
[----:B--2---:R-:W-:-:S06]  /*6380*/  FFMA.FTZ R8, R124, c[0x0][0x2d0], -R12 ;  /* 0x0000b4007c087a23 */ /* 0x004fcc000001080c */
[----:B------:R2:W-:Y:S02]  /*6390*/  MUFU.EX2 R232, R8 ;  /* 0x0000000800e87308 */ /* 0x0005e40000000800 */
[----:B--2---:R-:W-:Y:S02]  /*63a0*/  FFMA.FTZ R8, R91, c[0x0][0x2d0], -R12 ;  /* 0x0000b4005b087a23 */ /* 0x004fe4000001080c */
[----:B------:R-:W-:-:S04]  /*63b0*/  IMAD.MOV.U32 R91, RZ, RZ, R71 ;  /* 0x000000ffff5b7224 */ /* 0x000fc800078e0047 */
[----:B------:R2:W-:Y:S02]  /*63c0*/  MUFU.EX2 R52, R8 ;  /* 0x0000000800347308 */ /* 0x0005e40000000800 */
[----:B--2---:R-:W-:Y:S01]  /*63d0*/  FFMA.FTZ R8, R90, c[0x0][0x2d0], -R12 ;  /* 0x0000b4005a087a23 */ /* 0x004fe2000001080c */
[----:B------:R-:W-:-:S05]  /*63e0*/  MOV R90, R93 ;  /* 0x0000005d005a7202 */ /* 0x000fca0000000f00 */
[----:B------:R2:W-:Y:S02]  /*63f0*/  MUFU.EX2 R13, R8 ;  /* 0x00000008000d7308 */ /* 0x0005e40000000800 */
[----:B--2---:R-:W-:-:S06]  /*6400*/  FFMA.FTZ R8, R126, c[0x0][0x2d0], -R2 ;  /* 0x0000b4007e087a23 */ /* 0x004fcc0000010802 */
[----:B------:R2:W-:Y:S02]  /*6410*/  MUFU.EX2 R12, R8 ;  /* 0x00000008000c7308 */ /* 0x0005e40000000800 */
[----:B--2---:R-:W-:Y:S02]  /*6420*/  FFMA.FTZ R8, R144, c[0x0][0x2d0], -R2 ;  /* 0x0000b40090087a23 */ /* 0x004fe40000010802 */
[----:B------:R-:W-:-:S04]  /*6430*/  IMAD.MOV.U32 R144, RZ, RZ, R94 ;  /* 0x000000ffff907224 */ /* 0x000fc800078e005e */
[----:B------:R2:W4:Y:S02]  /*6440*/  MUFU.EX2 R231, R8 ;  /* 0x0000000800e77308 */ /* 0x0005240000000800 */
[--C-:B--2---:R-:W-:Y:S01]  /*6450*/  FFMA.FTZ R8, R145, c[0x0][0x2d0], -R2.reuse ;  /* 0x0000b40091087a23 */ /* 0x104fe20000010802 */
[----:B----4-:R-:W-:Y:S01]  /*6460*/  F2FP.PACK_AB R124, R231, R12 ;  /* 0x0000000ce77c723e */ /* 0x010fe200000000ff */
[----:B------:R-:W-:-:S04]  /*6470*/  FFMA.FTZ R2, R127, c[0x0][0x2d0], -R2 ;  /* 0x0000b4007f027a23 */ /* 0x000fc80000010802 */
[----:B------:R2:W-:Y:S01]  /*6480*/  MUFU.EX2 R40, R8 ;  /* 0x0000000800287308 */ /* 0x0005e20000000800 */
[----:B------:R-:W-:-:S07]  /*6490*/  IMAD.MOV.U32 R145, RZ, RZ, R95 ;  /* 0x000000ffff917224 */ /* 0x000fce00078e005f */
[----:B------:R4:W-:Y:S01]  /*64a0*/  MUFU.EX2 R17, R2 ;  /* 0x0000000200117308 */ /* 0x0009e20000000800 */
[----:B--2---:R-:W-:Y:S07]  /*64b0*/  HMMA.16816.F32 R8, R4, R18, R96 ;  /* 0x000000120408723c */ /* 0x004fee0000001860 */
[----:B------:R-:W-:Y:S01]  /*64c0*/  MOV R18, R16 ;  /* 0x0000001000127202 */ /* 0x000fe20000000f00 */
[----:B----4-:R-:W-:Y:S01]  /*64d0*/  FFMA.FTZ R2, R89, c[0x0][0x2d0], -R0 ;  /* 0x0000b40059027a23 */ /* 0x010fe20000010800 */
[----:B------:R-:W-:Y:S01]  /*64e0*/  MOV R97, R130 ;  /* 0x0000008200617202 */ /* 0x000fe20000000f00 */
[----:B------:R-:W-:Y:S01]  /*64f0*/  IMAD.MOV.U32 R19, RZ, RZ, R13 ;  /* 0x000000ffff137224 */ /* 0x000fe200078e000d */
[----:B------:R-:W-:Y:S01]  /*6500*/  F2FP.PACK_AB R130, R18, R230 ;  /* 0x000000e61282723e */ /* 0x000fe200000000ff */
[----:B------:R2:W-:Y:S01]  /*6510*/  MUFU.EX2 R16, R2 ;  /* 0x0000000200107308 */ /* 0x0005e20000000800 */
[----:B------:R-:W-:-:S02]  /*6520*/  IMAD.MOV.U32 R89, RZ, RZ, R132 ;  /* 0x000000ffff597224 */ /* 0x000fc400078e0084 */
[----:B------:R-:W-:Y:S02]  /*6530*/  IMAD.MOV.U32 R132, RZ, RZ, R141 ;  /* 0x000000ffff847224 */ /* 0x000fe400078e008d */
[----:B------:R-:W-:Y:S02]  /*6540*/  IMAD.MOV.U32 R99, RZ, RZ, R92 ;  /* 0x000000ffff637224 */ /* 0x000fe400078e005c */
[----:B------:R-:W-:Y:S01]  /*6550*/  LDSM.16.MT88.4 R92, [R226+0x2900] ;  /* 0x00290000e25c783b */ /* 0x000fe20000004200 */
[----:B------:R-:W-:Y:S01]  /*6560*/  IMAD.MOV.U32 R98, RZ, RZ, R129 ;  /* 0x000000ffff627224 */ /* 0x000fe200078e0081 */
[----:B------:R-:W-:Y:S01]  /*6570*/  F2FP.PACK_AB R129, R232, R113 ;  /* 0x00000071e881723e */ /* 0x000fe200000000ff */
[----:B------:R-:W-:Y:S02]  /*6580*/  IMAD.MOV.U32 R96, RZ, RZ, R131 ;  /* 0x000000ffff607224 */ /* 0x000fe400078e0083 */
[----:B------:R-:W-:Y:S02]  /*6590*/  IMAD.MOV.U32 R56, RZ, RZ, R99 ;  /* 0x000000ffff387224 */ /* 0x000fe400078e0063 */
[----:B--2---:R-:W-:Y:S01]  /*65a0*/  FFMA.FTZ R2, R88, c[0x0][0x2d0], -R0 ;  /* 0x0000b40058027a23 */ /* 0x004fe20000010800 */
[----:B------:R-:W-:Y:S01]  /*65b0*/  MOV R88, R133 ;  /* 0x0000008500587202 */ /* 0x000fe20000000f00 */
[----:B------:R-:W-:-:S02]  /*65c0*/  IMAD.MOV.U32 R133, RZ, RZ, R142 ;  /* 0x000000ffff857224 */ /* 0x000fc400078e008e */
[----:B------:R2:W4:Y:S02]  /*65d0*/  MUFU.EX2 R13, R2 ;  /* 0x00000002000d7308 */ /* 0x0005240000000800 */
[--C-:B--2---:R-:W-:Y:S01]  /*65e0*/  FFMA.FTZ R2, R14, c[0x0][0x2d0], -R0.reuse ;  /* 0x0000b4000e027a23 */ /* 0x104fe20000010800 */
[----:B----4-:R-:W-:Y:S01]  /*65f0*/  F2FP.PACK_AB R125, R13, R16 ;  /* 0x000000100d7d723e */ /* 0x010fe200000000ff */
[----:B------:R-:W-:Y:S01]  /*6600*/  FFMA.FTZ R0, R15, c[0x0][0x2d0], -R0 ;  /* 0x0000b4000f007a23 */ /* 0x000fe20000010800 */
[----:B------:R-:W-:Y:S01]  /*6610*/  MOV R15, R52 ;  /* 0x00000034000f7202 */ /* 0x000fe20000000f00 */
[----:B------:R-:W-:Y:S02]  /*6620*/  IMAD.MOV.U32 R14, RZ, RZ, R40 ;  /* 0x000000ffff0e7224 */ /* 0x000fe400078e0028 */
[----:B------:R-:W-:Y:S01]  /*6630*/  MUFU.EX2 R2, R2 ;  /* 0x0000000200027308 */ /* 0x000fe20000000800 */
[----:B------:R-:W-:Y:S01]  /*6640*/  HMMA.16816.F32 R40, R4, R42, R72 ;  /* 0x0000002a0428723c */ /* 0x000fe20000001848 */
[----:B------:R-:W2:Y:S01]  /*6650*/  LDSM.16.MT88.4 R4, [R227+0x2900] ;  /* 0x00290000e304783b */ /* 0x000ea20000004200 */
[----:B------:R-:W-:-:S02]  /*6660*/  F2FP.PACK_AB R126, R17, R14 ;  /* 0x0000000e117e723e */ /* 0x000fc400000000ff */
[----:B------:R-:W-:-:S03]  /*6670*/  F2FP.PACK_AB R131, R19, R15 ;  /* 0x0000000f1383723e */ /* 0x000fc600000000ff */
[----:B------:R-:W4:Y:S01]  /*6680*/  MUFU.EX2 R0, R0 ;  /* 0x0000000000007308 */ /* 0x000f220000000800 */
[----:B------:R-:W-:Y:S01]  /*6690*/  IMAD.MOV.U32 R72, RZ, RZ, R149 ;  /* 0x000000ffff487224 */ /* 0x000fe200078e0095 */
[----:B------:R-:W-:Y:S01]  /*66a0*/  MOV R73, R140 ;  /* 0x0000008c00497202 */ /* 0x000fe20000000f00 */
[----:B------:R-:W-:Y:S01]  /*66b0*/  IMAD.MOV.U32 R149, RZ, RZ, R151 ;  /* 0x000000ffff957224 */ /* 0x000fe200078e0097 */
[----:B------:R-:W-:Y:S01]  /*66c0*/  MOV R151, R181 ;  /* 0x000000b500977202 */ /* 0x000fe20000000f00 */
[----:B------:R-:W-:Y:S01]  /*66d0*/  IMAD.MOV.U32 R75, RZ, RZ, R134 ;  /* 0x000000ffff4b7224 */ /* 0x000fe200078e0086 */
[----:B------:R-:W-:Y:S01]  /*66e0*/  MOV R134, R143 ;  /* 0x0000008f00867202 */ /* 0x000fe20000000f00 */
[----:B------:R-:W-:Y:S01]  /*66f0*/  IMAD.MOV.U32 R74, RZ, RZ, R135 ;  /* 0x000000ffff4a7224 */ /* 0x000fe200078e0087 */
[----:B------:R-:W-:Y:S01]  /*6700*/  LDSM.16.MT88.4 R140, [R226+0x1100] ;  /* 0x00110000e28c783b */ /* 0x000fe20000004200 */
[----:B------:R-:W-:Y:S01]  /*6710*/  IMAD.MOV.U32 R135, RZ, RZ, R148 ;  /* 0x000000ffff877224 */ /* 0x000fe200078e0094 */
[----:B-1----:R-:W-:Y:S01]  /*6720*/  HMMA.16816.F32 R52, R128, R60, R208 ;  /* 0x0000003c8034723c */ /* 0x002fe200000018d0 */
[----:B------:R-:W-:-:S02]  /*6730*/  IMAD.MOV.U32 R161, RZ, RZ, R149 ;  /* 0x000000ffffa17224 */ /* 0x000fc400078e0095 */
[----:B------:R-:W-:Y:S01]  /*6740*/  IMAD.MOV.U32 R114, RZ, RZ, R151 ;  /* 0x000000ffff727224 */ /* 0x000fe200078e0097 */
[----:B----4-:R-:W-:-:S03]  /*6750*/  F2FP.PACK_AB R127, R0, R2 ;  /* 0x00000002007f723e */ /* 0x010fc600000000ff */
[----:B------:R-:W-:Y:S01]  /*6760*/  IMAD.MOV.U32 R208, RZ, RZ, R73 ;  /* 0x000000ffffd07224 */ /* 0x000fe200078e0049 */
[----:B---3--:R-:W-:Y:S01]  /*6770*/  HMMA.16816.F32 R68, R128, R76, R200 ;  /* 0x0000004c8044723c */ /* 0x008fe200000018c8 */
[----:B------:R-:W-:Y:S01]  /*6780*/  IMAD.MOV.U32 R73, RZ, RZ, R146 ;  /* 0x000000ffff497224 */ /* 0x000fe200078e0092 */
[----:B------:R-:W-:Y:S01]  /*6790*/  MOV R211, R72 ;  /* 0x0000004800d37202 */ /* 0x000fe20000000f00 */
[----:B------:R-:W-:Y:S01]  /*67a0*/  IMAD.MOV.U32 R210, RZ, RZ, R113 ;  /* 0x000000ffffd27224 */ /* 0x000fe200078e0071 */
[----:B------:R-:W-:Y:S02]  /*67b0*/  MOV R72, R91 ;  /* 0x0000005b00487202 */ /* 0x000fe40000000f00 */
        /* <DEDUP_REMOVED lines=13> */
[----:B--2---:R-:W-:Y:S01]  /*6890*/  HMMA.16816.F32 R116, R128, R4, R172 ;  /* 0x000000048074723c */ /* 0x004fe200000018ac */
[----:B------:R-:W1:Y:S01]  /*68a0*/  LDSM.16.MT88.4 R156, [R228+0x1100] ;  /* 0x00110000e49c783b */ /* 0x000e620000004200 */
[----:B------:R-:W-:-:S02]  /*68b0*/  MOV R89, R82 ;  /* 0x0000005200597202 */ /* 0x000fc40000000f00 */
[----:B------:R-:W-:-:S03]  /*68c0*/  MOV R209, R112 ;  /* 0x0000007000d17202 */ /* 0x000fc60000000f00 */
[----:B------:R-:W-:Y:S01]  /*68d0*/  MOV R174, R96 ;  /* 0x0000006000ae7202 */ /* 0x000fe20000000f00 */
[----:B------:R-:W-:Y:S01]  /*68e0*/  IMAD.MOV.U32 R172, RZ, RZ, R114 ;  /* 0x000000ffffac7224 */ /* 0x000fe200078e0072 */
[----:B------:R-:W-:Y:S01]  /*68f0*/  MOV R173, R115 ;  /* 0x0000007300ad7202 */ /* 0x000fe20000000f00 */
[----:B------:R-:W-:Y:S01]  /*6900*/  HMMA.16816.F32 R100, R128, R108, R188 ;  /* 0x0000006c8064723c */ /* 0x000fe200000018bc */
[----:B------:R-:W-:-:S07]  /*6910*/  MOV R175, R161 ;  /* 0x000000a100af7202 */ /* 0x000fce0000000f00 */
[C---:B------:R-:W-:Y:S08]  /*6920*/  HMMA.16816.F32 R188, R128.reuse, R186, R64 ;  /* 0x000000ba80bc723c */ /* 0x040ff00000001840 */
[C---:B------:R-:W-:Y:S08]  /*6930*/  HMMA.16816.F32 R64, R128.reuse, R62, R204 ;  /* 0x0000003e8040723c */ /* 0x040ff000000018cc */
[C---:B------:R-:W-:Y:S08]  /*6940*/  HMMA.16816.F32 R84, R128.reuse, R92, R192 ;  /* 0x0000005c8054723c */ /* 0x040ff000000018c0 */
[C---:B-1----:R-:W-:Y:S01]  /*6950*/  HMMA.16816.F32 R148, R128.reuse, R156, R220 ;  /* 0x0000009c8094723c */ /* 0x042fe200000018dc */
[----:B------:R-:W-:Y:S01]  /*6960*/  MOV R193, R241 ;  /* 0x000000f100c17202 */ /* 0x000fe20000000f00 */
[----:B------:R-:W-:Y:S01]  /*6970*/  IMAD.MOV.U32 R192, RZ, RZ, R242 ;  /* 0x000000ffffc07224 */ /* 0x000fe200078e00f2 */
[----:B------:R-:W-:Y:S01]  /*6980*/  MOV R194, R98 ;  /* 0x0000006200c27202 */ /* 0x000fe20000000f00 */
[----:B------:R-:W-:Y:S01]  /*6990*/  IMAD.MOV.U32 R195, RZ, RZ, R97 ;  /* 0x000000ffffc37224 */ /* 0x000fe200078e0061 */
[----:B------:R1:W5:Y:S02]  /*69a0*/  LDL.LU R242, [R1+0x68] ;  /* 0x0000680001f27983 */ /* 0x0003640000300800 */
[----:B------:R-:W-:Y:S01]  /*69b0*/  IMAD.MOV.U32 R222, RZ, RZ, R57 ;  /* 0x000000ffffde7224 */ /* 0x000fe200078e0039 */
[----:B------:R-:W-:Y:S01]  /*69c0*/  MOV R221, R58 ;  /* 0x0000003a00dd7202 */ /* 0x000fe20000000f00 */
[----:B------:R-:W-:Y:S01]  /*69d0*/  IMAD.MOV.U32 R58, RZ, RZ, R144 ;  /* 0x000000ffff3a7224 */ /* 0x000fe200078e0090 */
[----:B------:R-:W-:Y:S01]  /*69e0*/  MOV R57, R145 ;  /* 0x0000009100397202 */ /* 0x000fe20000000f00 */
[----:B------:R-:W-:Y:S01]  /*69f0*/  IMAD.MOV.U32 R220, RZ, RZ, R59 ;  /* 0x000000ffffdc7224 */ /* 0x000fe200078e003b */
[C---:B------:R-:W-:Y:S01]  /*6a00*/  HMMA.16816.F32 R144, R128.reuse, R142, R248 ;  /* 0x0000008e8090723c */ /* 0x040fe200000018f8 */
[----:B------:R-:W-:Y:S01]  /*6a10*/  MOV R59, R90 ;  /* 0x0000005a003b7202 */ /* 0x000fe20000000f00 */
[----:B------:R-:W-:Y:S01]  /*6a20*/  IMAD.MOV.U32 R223, RZ, RZ, R12 ;  /* 0x000000ffffdf7224 */ /* 0x000fe200078e000c */
[----:B------:R1:W5:Y:S04]  /*6a30*/  LDL.LU R241, [R1+0x64] ;  /* 0x0000640001f17983 */ /* 0x0003680000300800 */
[----:B------:R-:W-:Y:S01]  /*6a40*/  MOV R251, R162 ;  /* 0x000000a200fb7202 */ /* 0x000fe20000000f00 */
[----:B------:R-:W-:Y:S01]  /*6a50*/  IMAD.MOV.U32 R12, RZ, RZ, R163 ;  /* 0x000000ffff0c7224 */ /* 0x000fe200078e00a3 */
[----:B------:R-:W-:Y:S01]  /*6a60*/  MOV R250, R174 ;  /* 0x000000ae00fa7202 */ /* 0x000fe20000000f00 */
[----:B------:R-:W-:Y:S01]  /*6a70*/  IMAD.MOV.U32 R90, RZ, RZ, R81 ;  /* 0x000000ffff5a7224 */ /* 0x000fe200078e0051 */
[----:B------:R-:W-:Y:S01]  /*6a80*/  HMMA.16816.F32 R176, R128, R184, R176 ;  /* 0x000000b880b0723c */ /* 0x000fe200000018b0 */
[----:B------:R-:W-:-:S02]  /*6a90*/  IMAD.MOV.U32 R249, RZ, RZ, R251 ;  /* 0x000000fffff97224 */ /* 0x000fc400078e00fb */
[----:B------:R-:W-:Y:S02]  /*6aa0*/  IMAD.MOV.U32 R251, RZ, RZ, R200 ;  /* 0x000000fffffb7224 */ /* 0x000fe400078e00c8 */
[----:B------:R-:W-:Y:S02]  /*6ab0*/  IMAD.MOV.U32 R248, RZ, RZ, R173 ;  /* 0x000000fffff87224 */ /* 0x000fe400078e00ad */
[----:B------:R-:W-:Y:S01]  /*6ac0*/  IMAD.MOV.U32 R174, RZ, RZ, R222 ;  /* 0x000000ffffae7224 */ /* 0x000fe200078e00de */
[----:B------:R-:W-:Y:S01]  /*6ad0*/  HMMA.16816.F32 R160, R128, R158, R212 ;  /* 0x0000009e80a0723c */ /* 0x000fe200000018d4 */
[----:B------:R-:W-:-:S06]  /*6ae0*/  IMAD.MOV.U32 R205, RZ, RZ, R248 ;  /* 0x000000ffffcd7224 */ /* 0x000fcc00078e00f8 */
[----:B------:R-:W-:Y:S01]  /*6af0*/  MOV R215, R172 ;  /* 0x000000ac00d77202 */ /* 0x000fe20000000f00 */
[----:B------:R-:W-:Y:S01]  /*6b00*/  HMMA.16816.F32 R80, R128, R78, R196 ;  /* 0x0000004e8050723c */ /* 0x000fe200000018c4 */
[----:B------:R-:W-:Y:S01]  /*6b10*/  MOV R172, R201 ;  /* 0x000000c900ac7202 */ /* 0x000fe20000000f00 */
[----:B------:R-:W-:Y:S01]  /*6b20*/  IMAD.MOV.U32 R173, RZ, RZ, R208 ;  /* 0x000000ffffad7224 */ /* 0x000fe200078e00d0 */
[----:B------:R-:W-:-:S04]  /*6b30*/  MOV R248, R174 ;  /* 0x000000ae00f87202 */ /* 0x000fc80000000f00 */
[----:B------:R-:W-:Y:S01]  /*6b40*/  MOV R199, R250 ;  /* 0x000000fa00c77202 */ /* 0x000fe20000000f00 */
[----:B------:R-:W-:Y:S01]  /*6b50*/  IMAD.MOV.U32 R198, RZ, RZ, R251 ;  /* 0x000000ffffc67224 */ /* 0x000fe200078e00fb */
[----:B------:R-:W-:Y:S01]  /*6b60*/  HMMA.16816.F32 R56, R124, R60, R56 ;  /* 0x0000003c7c38723c */ /* 0x000fe20000001838 */
[----:B------:R-:W-:Y:S01]  /*6b70*/  MOV R204, R172 ;  /* 0x000000ac00cc7202 */ /* 0x000fe20000000f00 */
[----:B------:R-:W-:Y:S01]  /*6b80*/  IMAD.MOV.U32 R206, RZ, RZ, R173 ;  /* 0x000000ffffce7224 */ /* 0x000fe200078e00ad */
[----:B------:R-:W-:-:S05]  /*6b90*/  MOV R207, R215 ;  /* 0x000000d700cf7202 */ /* 0x000fca0000000f00 */
[----:B------:R-:W-:Y:S01]  /*6ba0*/  HMMA.16816.F32 R60, R124, R62, R8 ;  /* 0x0000003e7c3c723c */ /* 0x000fe20000001808 */
[----:B------:R-:W-:-:S06]  /*6bb0*/  MOV R251, R234 ;  /* 0x000000ea00fb7202 */ /* 0x000fcc0000000f00 */
[----:B------:R-:W-:Y:S01]  /*6bc0*/  FADD.FTZ R8, R199, R198 ;  /* 0x000000c6c7087221 */ /* 0x000fe20000010000 */
[----:B------:R-:W-:Y:S01]  /*6bd0*/  HMMA.16816.F32 R132, R128, R140, R132 ;  /* 0x0000008c8084723c */ /* 0x000fe20000001884 */
[----:B------:R-:W-:Y:S02]  /*6be0*/  FADD.FTZ R10, R205, R204 ;  /* 0x000000cccd0a7221 */ /* 0x000fe40000010000 */
[----:B------:R-:W-:Y:S01]  /*6bf0*/  FADD.FTZ R8, R248, R8 ;  /* 0x00000008f8087221 */ /* 0x000fe20000010000 */
[----:B------:R-:W-:Y:S01]  /*6c00*/  MOV R174, R224 ;  /* 0x000000e000ae7202 */ /* 0x000fe20000000f00 */
[----:B------:R-:W-:Y:S02]  /*6c10*/  IMAD.MOV.U32 R250, RZ, RZ, R235 ;  /* 0x000000fffffa7224 */ /* 0x000fe400078e00eb */
[----:B------:R-:W-:Y:S02]  /*6c20*/  FADD.FTZ R11, R207, R206 ;  /* 0x000000cecf0b7221 */ /* 0x000fe40000010000 */
[----:B------:R-:W-:-:S02]  /*6c30*/  IMAD.MOV.U32 R172, RZ, RZ, R233 ;  /* 0x000000ffffac7224 */ /* 0x000fc400078e00e9 */
[----:B------:R-:W-:Y:S02]  /*6c40*/  FADD.FTZ R10, R249, R10 ;  /* 0x0000000af90a7221 */ /* 0x000fe40000010000 */
[----:B------:R-:W-:Y:S02]  /*6c50*/  FADD.FTZ R8, R251, R8 ;  /* 0x00000008fb087221 */ /* 0x000fe40000010000 */
[----:B------:R-:W-:Y:S02]  /*6c60*/  IMAD.MOV.U32 R173, RZ, RZ, R229 ;  /* 0x000000ffffad7224 */ /* 0x000fe400078e00e5 */
[----:B------:R-:W-:Y:S02]  /*6c70*/  FADD.FTZ R11, R250, R11 ;  /* 0x0000000bfa0b7221 */ /* 0x000fe40000010000 */
[----:B------:R-:W-:Y:S02]  /*6c80*/  FADD.FTZ R10, R172, R10 ;  /* 0x0000000aac0a7221 */ /* 0x000fe40000010000 */
[----:B------:R-:W-:-:S02]  /*6c90*/  FADD.FTZ R8, R174, R8 ;  /* 0x00000008ae087221 */ /* 0x000fc40000010000 */
[----:B------:R-:W-:Y:S02]  /*6ca0*/  FADD.FTZ R11, R173, R11 ;  /* 0x0000000bad0b7221 */ /* 0x000fe40000010000 */
[----:B------:R-:W-:Y:S02]  /*6cb0*/  FADD.FTZ R10, R175, R10 ;  /* 0x0000000aaf0a7221 */ /* 0x000fe40000010000 */
[----:B------:R-:W-:Y:S02]  /*6cc0*/  FADD.FTZ R8, R193, R8 ;  /* 0x00000008c1087221 */ /* 0x000fe40000010000 */
[----:B------:R-:W-:Y:S01]  /*6cd0*/  FADD.FTZ R9, R247, R171 ;  /* 0x000000abf7097221 */ /* 0x000fe20000010000 */
[----:B------:R-:W-:Y:S01]  /*6ce0*/  MOV R201, R203 ;  /* 0x000000cb00c97202 */ /* 0x000fe20000000f00 */
[----:B------:R-:W-:Y:S01]  /*6cf0*/  IMAD.MOV.U32 R200, RZ, RZ, R202 ;  /* 0x000000ffffc87224 */ /* 0x000fe200078e00ca */
[----:B------:R-:W-:Y:S01]  /*6d00*/  MOV R202, R211 ;  /* 0x000000d300ca7202 */ /* 0x000fe20000000f00 */
[----:B------:R-:W-:Y:S01]  /*6d10*/  FADD.FTZ R11, R192, R11 ;  /* 0x0000000bc00b7221 */ /* 0x000fe20000010000 */
[----:B------:R-:W-:Y:S01]  /*6d20*/  MOV R208, R221 ;  /* 0x000000dd00d07202 */ /* 0x000fe20000000f00 */
[----:B------:R-:W-:Y:S01]  /*6d30*/  IMAD.MOV.U32 R203, RZ, RZ, R220 ;  /* 0x000000ffffcb7224 */ /* 0x000fe200078e00dc */
[C---:B------:R-:W-:Y:S01]  /*6d40*/  HMMA.16816.F32 R96, R128.reuse, R94, R152 ;  /* 0x0000005e8060723c */ /* 0x040fe20000001898 */
[----:B------:R-:W-:Y:S01]  /*6d50*/  FADD.FTZ R10, R194, R10 ;  /* 0x0000000ac20a7221 */ /* 0x000fe20000010000 */
[----:B------:R-:W-:Y:S01]  /*6d60*/  MOV R211, R240 ;  /* 0x000000f000d37202 */ /* 0x000fe20000000f00 */
[----:B------:R-:W-:Y:S01]  /*6d70*/  FADD.FTZ R12, R12, R8 ;  /* 0x000000080c0c7221 */ /* 0x000fe20000010000 */
[----:B------:R-:W-:Y:S01]  /*6d80*/  MOV R221, R238 ;  /* 0x000000ee00dd7202 */ /* 0x000fe20000000f00 */
[----:B------:R-:W-:Y:S01]  /*6d90*/  IMAD.MOV.U32 R220, RZ, RZ, R239 ;  /* 0x000000ffffdc7224 */ /* 0x000fe200078e00ef */
[----:B------:R1:W5:Y:S01]  /*6da0*/  LDL.LU R240, [R1+0x60] ;  /* 0x0000600001f07983 */ /* 0x0003620000300800 */
[----:B------:R-:W-:Y:S01]  /*6db0*/  IMAD.MOV.U32 R222, RZ, RZ, R237 ;  /* 0x000000ffffde7224 */ /* 0x000fe200078e00ed */
[----:B------:R-:W-:Y:S01]  /*6dc0*/  HMMA.16816.F32 R112, R128, R110, R136 ;  /* 0x0000006e8070723c */ /* 0x000fe20000001888 */
[----:B------:R-:W-:-:S02]  /*6dd0*/  FADD.FTZ R8, R246, R9 ;  /* 0x00000009f6087221 */ /* 0x000fc40000010000 */
[----:B------:R-:W-:Y:S01]  /*6de0*/  FADD.FTZ R11, R195, R11 ;  /* 0x0000000bc30b7221 */ /* 0x000fe20000010000 */
[----:B------:R-:W-:Y:S01]  /*6df0*/  MOV R213, R220 ;  /* 0x000000dc00d57202 */ /* 0x000fe20000000f00 */
[----:B------:R-:W-:Y:S01]  /*6e00*/  FADD.FTZ R8, R252, R8 ;  /* 0x00000008fc087221 */ /* 0x000fe20000010000 */
[----:B------:R1:W5:Y:S02]  /*6e10*/  LDL.LU R239, [R1+0x5c] ;  /* 0x00005c0001ef7983 */ /* 0x0003640000300800 */
[----:B------:R-:W-:Y:S01]  /*6e20*/  HMMA.16816.F32 R128, R128, R6, R120 ;  /* 0x000000068080723c */ /* 0x000fe20000001878 */
[----:B------:R-:W-:Y:S01]  /*6e30*/  IMAD.MOV.U32 R212, RZ, RZ, R211 ;  /* 0x000000ffffd47224 */ /* 0x000fe200078e00d3 */
[----:B------:R-:W-:Y:S01]  /*6e40*/  MOV R215, R222 ;  /* 0x000000de00d77202 */ /* 0x000fe20000000f00 */
[----:B------:R-:W-:Y:S01]  /*6e50*/  IMAD.MOV.U32 R214, RZ, RZ, R221 ;  /* 0x000000ffffd67224 */ /* 0x000fe200078e00dd */
[----:B------:R-:W-:Y:S01]  /*6e60*/  MOV R220, R236 ;  /* 0x000000ec00dc7202 */ /* 0x000fe20000000f00 */
[----:B------:R1:W5:Y:S03]  /*6e70*/  LDL.LU R238, [R1+0x58] ;  /* 0x0000580001ee7983 */ /* 0x0003660000300800 */
[C---:B------:R-:W-:Y:S08]  /*6e80*/  HMMA.16816.F32 R120, R124.reuse, R4, R48 ;  /* 0x000000047c78723c */ /* 0x040ff00000001830 */
[----:B------:R-:W-:Y:S01]  /*6e90*/  HMMA.16816.F32 R136, R124, R140, R104 ;  /* 0x0000008c7c88723c */ /* 0x000fe20000001868 */
[----:B------:R-:W-:-:S07]  /*6ea0*/  FADD.FTZ R5, R200, R10 ;  /* 0x0000000ac8057221 */ /* 0x000fce0000010000 */
[----:B------:R-:W-:Y:S01]  /*6eb0*/  HMMA.16816.F32 R152, R124, R156, R216 ;  /* 0x0000009c7c98723c */ /* 0x000fe200000018d8 */
[----:B------:R-:W-:-:S07]  /*6ec0*/  FADD.FTZ R4, R201, R11 ;  /* 0x0000000bc9047221 */ /* 0x000fce0000010000 */
[----:B------:R-:W-:Y:S01]  /*6ed0*/  HMMA.16816.F32 R72, R124, R76, R72 ;  /* 0x0000004c7c48723c */ /* 0x000fe20000001848 */
[----:B------:R-:W-:-:S07]  /*6ee0*/  FADD.FTZ R10, R202, R12 ;  /* 0x0000000cca0a7221 */ /* 0x000fce0000010000 */
[----:B------:R-:W-:Y:S01]  /*6ef0*/  HMMA.16816.F32 R88, R124, R92, R88 ;  /* 0x0000005c7c58723c */ /* 0x000fe20000001858 */
[----:B------:R-:W-:-:S07]  /*6f00*/  FADD.FTZ R9, R203, R5 ;  /* 0x00000005cb097221 */ /* 0x000fce0000010000 */
[C---:B------:R-:W-:Y:S01]  /*6f10*/  HMMA.16816.F32 R184, R124.reuse, R186, R32 ;  /* 0x000000ba7cb8723c */ /* 0x040fe20000001820 */
[----:B------:R-:W-:Y:S01]  /*6f20*/  FADD.FTZ R5, R164, R8 ;  /* 0x00000008a4057221 */ /* 0x000fe20000010000 */
[----:B------:R-:W-:Y:S01]  /*6f30*/  MOV R221, R232 ;  /* 0x000000e800dd7202 */ /* 0x000fe20000000f00 */
[----:B------:R-:W-:Y:S01]  /*6f40*/  FADD.FTZ R11, R208, R4 ;  /* 0x00000004d00b7221 */ /* 0x000fe20000010000 */
[----:B------:R1:W5:Y:S01]  /*6f50*/  LDL.LU R237, [R1+0x54] ;  /* 0x0000540001ed7983 */ /* 0x0003620000300800 */
[----:B------:R-:W-:Y:S02]  /*6f60*/  FADD.FTZ R4, R209, R10 ;  /* 0x0000000ad1047221 */ /* 0x000fe40000010000 */
[----:B------:R-:W-:Y:S01]  /*6f70*/  FADD.FTZ R5, R170, R5 ;  /* 0x00000005aa057221 */ /* 0x000fe20000010000 */
[C---:B------:R-:W-:Y:S01]  /*6f80*/  HMMA.16816.F32 R104, R124.reuse, R108, R212 ;  /* 0x0000006c7c68723c */ /* 0x040fe200000018d4 */
[----:B------:R-:W-:Y:S01]  /*6f90*/  IMAD.MOV.U32 R211, RZ, RZ, R223 ;  /* 0x000000ffffd37224 */ /* 0x000fe200078e00df */
[----:B------:R1:W5:Y:S06]  /*6fa0*/  LDL.LU R236, [R1+0x50] ;  /* 0x0000500001ec7983 */ /* 0x00036c0000300800 */
[C---:B------:R-:W-:Y:S08]  /*6fb0*/  HMMA.16816.F32 R140, R124.reuse, R142, R24 ;  /* 0x0000008e7c8c723c */ /* 0x040ff00000001818 */
[C---:B------:R-:W-:Y:S08]  /*6fc0*/  HMMA.16816.F32 R156, R124.reuse, R158, R20 ;  /* 0x0000009e7c9c723c */ /* 0x040ff00000001814 */
[C---:B------:R-:W-:Y:S08]  /*6fd0*/  HMMA.16816.F32 R76, R124.reuse, R78, R28 ;  /* 0x0000004e7c4c723c */ /* 0x040ff0000000181c */
[C---:B------:R-:W-:Y:S08]  /*6fe0*/  HMMA.16816.F32 R92, R124.reuse, R94, R36 ;  /* 0x0000005e7c5c723c */ /* 0x040ff00000001824 */
[C---:B------:R-:W-:Y:S01]  /*6ff0*/  HMMA.16816.F32 R108, R124.reuse, R110, R40 ;  /* 0x0000006e7c6c723c */ /* 0x040fe20000001828 */
[----:B------:R-:W-:Y:S01]  /*7000*/  IMAD.MOV.U32 R222, RZ, RZ, R231 ;  /* 0x000000ffffde7224 */ /* 0x000fe200078e00e7 */
[----:B------:R-:W-:Y:S01]  /*7010*/  MOV R223, R230 ;  /* 0x000000e600df7202 */ /* 0x000fe20000000f00 */
[----:B------:R-:W-:Y:S01]  /*7020*/  FADD.FTZ R8, R211, R11 ;  /* 0x0000000bd3087221 */ /* 0x000fe20000010000 */
[----:B------:R1:W5:Y:S04]  /*7030*/  LDL.LU R235, [R1+0x4c] ;  /* 0x00004c0001eb7983 */ /* 0x0003680000300800 */
[----:B------:R-:W-:Y:S01]  /*7040*/  HMMA.16816.F32 R124, R124, R6, R44 ;  /* 0x000000067c7c723c */ /* 0x000fe2000000182c */
[----:B------:R1:W5:Y:S04]  /*7050*/  LDL.LU R234, [R1+0x48] ;  /* 0x0000480001ea7983 */ /* 0x0003680000300800 */
[----:B------:R1:W5:Y:S02]  /*7060*/  LDL.LU R233, [R1+0x44] ;  /* 0x0000440001e97983 */ /* 0x0003640000300800 */
[----:B------:R-:W-:-:S02]  /*7070*/  FADD.FTZ R7, R220, R4 ;  /* 0x00000004dc077221 */ /* 0x000fc40000010000 */
[----:B------:R-:W-:Y:S01]  /*7080*/  FADD.FTZ R4, R166, R5 ;  /* 0x00000005a6047221 */ /* 0x000fe20000010000 */
[----:B------:R1:W5:Y:S03]  /*7090*/  LDL.LU R232, [R1+0x40] ;  /* 0x0000400001e87983 */ /* 0x0003660000300800 */
[----:B------:R-:W-:Y:S01]  /*70a0*/  FADD.FTZ R4, R165, R4 ;  /* 0x00000004a5047221 */ /* 0x000fe20000010000 */
[----:B------:R1:W5:Y:S01]  /*70b0*/  LDL.LU R231, [R1+0x3c] ;  /* 0x00003c0001e77983 */ /* 0x0003620000300800 */
[----:B------:R-:W-:Y:S02]  /*70c0*/  FADD.FTZ R6, R210, R9 ;  /* 0x00000009d2067221 */ /* 0x000fe40000010000 */
[----:B------:R-:W-:Y:S01]  /*70d0*/  FADD.FTZ R4, R16, R4 ;  /* 0x0000000410047221 */ /* 0x000fe20000010000 */
[----:B------:R1:W5:Y:S01]  /*70e0*/  LDL.LU R230, [R1+0x38] ;  /* 0x0000380001e67983 */ /* 0x0003620000300800 */
[----:B------:R-:W-:-:S02]  /*70f0*/  FADD.FTZ R5, R221, R6 ;  /* 0x00000006dd057221 */ /* 0x000fc40000010000 */
[----:B------:R-:W-:Y:S01]  /*7100*/  FADD.FTZ R4, R13, R4 ;  /* 0x000000040d047221 */ /* 0x000fe20000010000 */
[----:B------:R1:W5:Y:S01]  /*7110*/  LDL.LU R229, [R1+0x34] ;  /* 0x0000340001e57983 */ /* 0x0003620000300800 */
[----:B------:R-:W-:Y:S02]  /*7120*/  FADD.FTZ R6, R222, R8 ;  /* 0x00000008de067221 */ /* 0x000fe40000010000 */
[----:B------:R-:W-:Y:S01]  /*7130*/  FADD.FTZ R7, R223, R7 ;  /* 0x00000007df077221 */ /* 0x000fe20000010000 */
[----:B------:R1:W5:Y:S01]  /*7140*/  LDL.LU R224, [R1+0x30] ;  /* 0x0000300001e07983 */ /* 0x0003620000300800 */
[----:B------:R-:W-:Y:S02]  /*7150*/  FADD.FTZ R5, R15, R5 ;  /* 0x000000050f057221 */ /* 0x000fe40000010000 */
[----:B------:R-:W-:Y:S02]  /*7160*/  FADD.FTZ R4, R2, R4 ;  /* 0x0000000402047221 */ /* 0x000fe40000010000 */
[----:B------:R-:W-:-:S02]  /*7170*/  FADD.FTZ R6, R14, R6 ;  /* 0x000000060e067221 */ /* 0x000fc40000010000 */
[----:B------:R-:W-:Y:S02]  /*7180*/  FADD.FTZ R7, R18, R7 ;  /* 0x0000000712077221 */ /* 0x000fe40000010000 */
[----:B------:R-:W-:Y:S02]  /*7190*/  FADD.FTZ R5, R19, R5 ;  /* 0x0000000513057221 */ /* 0x000fe40000010000 */
        /* <DEDUP_REMOVED lines=28> */
.L_x_2392:
[----:B------:R-:W-:Y:S02]  /*7360*/  UMOV UR5, 0x1 ;  /* 0x0000000100057882 */ /* 0x000fe40000000000 */
[----:B------:R-:W-:Y:S02]  /*7370*/  ULDC UR4, c[0x0][0x32c] ;  /* 0x0000cb0000047ab9 */ /* 0x000fe40000000800 */
[----:B------:R-:W-:-:S03]  /*7380*/  UISETP.NE.AND UP0, UPT, UR5, UR4, UPT ;  /* 0x000000040500728c */ /* 0x000fc6000bf05270 */
[----:B------:R-:W-:Y:S02]  /*7390*/  ULDC.64 UR4, c[0x0][0x330] ;  /* 0x0000cc0000047ab9 */ /* 0x000fe40000000a00 */
[----:B------:R-:W-:-:S07]  /*73a0*/  UIMAD.WIDE.U32 UR28, UR26, UR4, URZ ;  /* 0x000000041a1c72a5 */ /* 0x000fce000f8e003f */
[----:B------:R-:W-:Y:S02]  /*73b0*/  @UP0 UMOV UR27, UR29 ;  /* 0x0000001d001b0c82 */ /* 0x000fe40008000000 */
[----:B------:R-:W-:Y:S02]  /*73c0*/  @UP0 USHF.R.U32.HI UR26, URZ, UR5, UR27 ;  /* 0x000000053f1a0299 */ /* 0x000fe4000801161b */
.L_x_2393:
[----:B------:R-:W-:Y:S02]  /*73d0*/  ULDC UR4, c[0x0][0x32c] ;  /* 0x0000cb0000047ab9 */ /* 0x000fe40000000800 */
[----:B------:R-:W-:-:S04]  /*73e0*/  UIMAD UR4, UR26, UR4, UR4 ;  /* 0x000000041a0472a4 */ /* 0x000fc8000f8e0204 */
[----:B------:R-:W-:-:S04]  /*73f0*/  UISETP.LT.AND UP0, UPT, UR25, UR4, UPT ;  /* 0x000000041900728c */ /* 0x000fc8000bf01270 */
[----:B------:R-:W-:-:S04]  /*7400*/  USEL UR25, UR25, UR4, UP0 ;  /* 0x0000000419197287 */ /* 0x000fc80008000000 */
.L_x_2391:
        /* <DEDUP_REMOVED lines=8> */
[----:B------:R-:W2:Y:S04]  /*7490*/  LDL R4, [R1] ;  /* 0x0000000001047983 */ /* 0x000ea80000100800 */
[----:B-1----:R-:W3:Y:S04]  /*74a0*/  LDL R2, [R1+0x28] ;  /* 0x0000280001027983 */ /* 0x002ee80000100800 */
[----:B------:R-:W3:Y:S04]  /*74b0*/  LDL R0, [R1+0x24] ;  /* 0x0000240001007983 */ /* 0x000ee80000100800 */
[----:B------:R-:W4:Y:S01]  /*74c0*/  LDL.LU R5, [R1+0x2c] ;  /* 0x00002c0001057983 */ /* 0x000f220000300800 */
[----:B------:R-:W-:Y:S01]  /*74d0*/  MOV R171, R3 ;  /* 0x0000000300ab7202 */ /* 0x000fe20000000f00 */
[----:B------:R-:W-:-:S02]  /*74e0*/  IMAD.MOV.U32 R166, RZ, RZ, R168 ;  /* 0x000000ffffa67224 */ /* 0x000fc400078e00a8 */
[----:B------:R-:W-:Y:S02]  /*74f0*/  IMAD.MOV.U32 R164, RZ, RZ, R169 ;  /* 0x000000ffffa47224 */ /* 0x000fe400078e00a9 */
[----:B------:R-:W-:Y:S01]  /*7500*/  IMAD.MOV.U32 R170, RZ, RZ, R167 ;  /* 0x000000ffffaa7224 */ /* 0x000fe200078e00a7 */
[----:B--2---:R-:W-:-:S05]  /*7510*/  SHF.L.U32 R3, R4, 0x1, RZ ;  /* 0x0000000104037819 */ /* 0x004fca00000006ff */
[----:B------:R1:W-:Y:S01]  /*7520*/  STL [R1+0x20], R3 ;  /* 0x0000200301007387 */ /* 0x0003e20000100800 */
[C---:B---3--:R-:W-:Y:S01]  /*7530*/  SHF.L.U64.HI R249, R0.reuse, 0x1, R2 ;  /* 0x0000000100f97819 */ /* 0x048fe20000010202 */
[----:B------:R-:W-:Y:S01]  /*7540*/  IMAD.SHL.U32 R248, R0, 0x2, RZ ;  /* 0x0000000200f87824 */ /* 0x000fe200078e00ff */
[----:B----4-:R-:W-:Y:S02]  /*7550*/  SHF.L.U64.HI R250, R4, 0x1, R5 ;  /* 0x0000000104fa7819 */ /* 0x010fe40000010205 */
.L_x_2413:
[----:B-----5:R2:W5:Y:S01]  /*7560*/  LDL R221, [R1+0x20] ;  /* 0x0000200001dd7983 */ /* 0x0205620000100800 */
[----:B------:R-:W-:Y:S04]  /*7570*/  DEPBAR.LE SB0, 0x0 ;  /* 0x000080000000791a */ /* 0x000fe80000000000 */
[----:B------:R-:W-:Y:S01]  /*7580*/  BAR.SYNC.DEFER_BLOCKING 0x0 ;  /* 0x0000000000007b1d */ /* 0x000fe20000010000 */
[----:B------:R-:W-:Y:S01]  /*7590*/  UISETP.GT.AND UP0, UPT, UR8, UR24, UPT ;  /* 0x000000180800728c */ /* 0x000fe2000bf04270 */
[----:B------:R-:W-:Y:S05]  /*75a0*/  SEL R220, RZ, 0x10, P5 ;  /* 0x00000010ffdc7807 */ /* 0x000fea0002800000 */
[----:B------:R-:W-:Y:S01]  /*75b0*/  PLOP3.LUT P0, PT, PT, PT, UP0, 0x80, 0x0 ;  /* 0x000000000000781c */ /* 0x000fe20003f0f008 */
        /* <DEDUP_REMOVED lines=12> */
[C---:B-1----:R-:W-:Y:S01]  /*7680*/  IMAD.WIDE.U32 R2, R243.reuse, c[0x0][0x208], RZ ;  /* 0x00008200f3027a25 */ /* 0x042fe200078e00ff */
[----:B------:R-:W-:Y:S02]  /*7690*/  SHF.R.S32.HI R4, RZ, 0x1f, R242 ;  /* 0x0000001fff047819 */ /* 0x000fe400000114f2 */
[----:B------:R-:W-:Y:S01]  /*76a0*/  IADD3 R14, -R220, 0x10, RZ ;  /* 0x00000010dc0e7810 */ /* 0x000fe20007ffe1ff */
[----:B------:R-:W-:Y:S02]  /*76b0*/  IMAD R0, R0, c[0x0][0x208], RZ ;  /* 0x0000820000007a24 */ /* 0x000fe400078e02ff */
[----:B------:R-:W-:Y:S01]  /*76c0*/  IMAD R4, R4, c[0x0][0x218], RZ ;  /* 0x0000860004047a24 */ /* 0x000fe200078e02ff */
[----:B------:R-:W-:Y:S01]  /*76d0*/  LOP3.LUT R14, R14, 0xf, RZ, 0xc0, !PT ;  /* 0x0000000f0e0e7812 */ /* 0x000fe200078ec0ff */
        /* <DEDUP_REMOVED lines=17> */
[--C-:B----4-:R-:W-:Y:S01]  /*77f0*/  IMAD.X R13, R4, 0x1, R250.reuse, P0 ;  /* 0x00000001040d7824 */ /* 0x110fe200000e06fa */
        /* <DEDUP_REMOVED lines=15> */
.L_x_2395:
[-C--:B-1-3--:R-:W-:Y:S01]  /*78f0*/  HMMA.16816.F32 R4, R48, R16.reuse, RZ ;  /* 0x000000103004723c */ /* 0x08afe200000018ff */
[----:B------:R-:W-:Y:S01]  /*7900*/  LDSM.16.M88.4 R212, [R232+0x6100] ;  /* 0x00610000e8d4783b */ /* 0x000fe20000000200 */
[----:B------:R-:W-:Y:S06]  /*7910*/  UISETP.GT.AND UP0, UPT, UR24, UR8, UPT ;  /* 0x000000081800728c */ /* 0x000fec000bf04270 */
[C---:B----4-:R-:W-:Y:S01]  /*7920*/  HMMA.16816.F32 R8, R44.reuse, R16, RZ ;  /* 0x000000102c08723c */ /* 0x050fe200000018ff */
[----:B------:R-:W0:Y:S01]  /*7930*/  LDGDEPBAR ;  /* 0x00000000000079af */ /* 0x000e220000000000 */
[----:B------:R-:W-:Y:S06]  /*7940*/  PLOP3.LUT P0, PT, PT, PT, UP0, 0x80, 0x0 ;  /* 0x000000000000781c */ /* 0x000fec0003f0f008 */
[-C--:B------:R-:W-:Y:S01]  /*7950*/  HMMA.16816.F32 R12, R44, R18.reuse, RZ ;  /* 0x000000122c0c723c */ /* 0x080fe200000018ff */
[----:B------:R-:W1:Y:S07]  /*7960*/  LDSM.16.M88.4 R216, [R230+0x3100] ;  /* 0x00310000e6d8783b */ /* 0x000e6e0000000200 */
        /* <DEDUP_REMOVED lines=19> */
[----:B------:R-:W-:Y:S07]  /*7aa0*/  LDSM.16.M88.4 R204, [R229] ;  /* 0x00000000e5cc783b */ /* 0x000fee0000000200 */
[-C--:B------:R-:W-:Y:S08]  /*7ab0*/  HMMA.16816.F32 R36, R192, R208.reuse, R36 ;  /* 0x000000d0c024723c */ /* 0x080ff00000001824 */
[C---:B------:R-:W-:Y:S08]  /*7ac0*/  HMMA.16816.F32 R40, R200.reuse, R208, R40 ;  /* 0x000000d0c828723c */ /* 0x040ff00000001828 */
[-C--:B------:R-:W-:Y:S01]  /*7ad0*/  HMMA.16816.F32 R44, R200, R210.reuse, R44 ;  /* 0x000000d2c82c723c */ /* 0x080fe2000000182c */
[----:B------:R-:W-:Y:S07]  /*7ae0*/  LDSM.16.M88.4 R200, [R234+0x6100] ;  /* 0x00610000eac8783b */ /* 0x000fee0000000200 */
[----:B------:R-:W-:Y:S01]  /*7af0*/  HMMA.16816.F32 R48, R192, R210, R48 ;  /* 0x000000d2c030723c */ /* 0x000fe20000001830 */
[----:B------:R-:W2:Y:S07]  /*7b00*/  LDSM.16.M88.4 R192, [R230+0x4100] ;  /* 0x00410000e6c0783b */ /* 0x000eae0000000200 */
[-C--:B-1----:R-:W-:Y:S01]  /*7b10*/  HMMA.16816.F32 R4, R212, R216.reuse, R4 ;  /* 0x000000d8d404723c */ /* 0x082fe20000001804 */
[----:B------:R-:W1:Y:S07]  /*7b20*/  LDSM.16.M88.4 R208, [R234+0x8100] ;  /* 0x00810000ead0783b */ /* 0x000e6e0000000200 */
[C---:B---3--:R-:W-:Y:S08]  /*7b30*/  HMMA.16816.F32 R8, R172.reuse, R216, R8 ;  /* 0x000000d8ac08723c */ /* 0x048ff00000001808 */
[-C--:B------:R-:W-:Y:S08]  /*7b40*/  HMMA.16816.F32 R12, R172, R218.reuse, R12 ;  /* 0x000000daac0c723c */ /* 0x080ff0000000180c */
[C---:B------:R-:W-:Y:S01]  /*7b50*/  HMMA.16816.F32 R16, R212.reuse, R218, R16 ;  /* 0x000000dad410723c */ /* 0x040fe20000001810 */
[----:B------:R-:W3:Y:S07]  /*7b60*/  LDSM.16.M88.4 R216, [R229+0x800] ;  /* 0x00080000e5d8783b */ /* 0x000eee0000000200 */
[-C--:B----4-:R-:W-:Y:S08]  /*7b70*/  HMMA.16816.F32 R20, R212, R196.reuse, R20 ;  /* 0x000000c4d414723c */ /* 0x090ff00000001814 */
[C---:B------:R-:W-:Y:S08]  /*7b80*/  HMMA.16816.F32 R24, R172.reuse, R196, R24 ;  /* 0x000000c4ac18723c */ /* 0x040ff00000001818 */
[-C--:B------:R-:W-:Y:S08]  /*7b90*/  HMMA.16816.F32 R28, R172, R198.reuse, R28 ;  /* 0x000000c6ac1c723c */ /* 0x080ff0000000181c */
[C---:B------:R-:W-:Y:S01]  /*7ba0*/  HMMA.16816.F32 R32, R212.reuse, R198, R32 ;  /* 0x000000c6d420723c */ /* 0x040fe20000001820 */
[----:B------:R-:W4:Y:S07]  /*7bb0*/  LDSM.16.M88.4 R196, [R229+0x1000] ;  /* 0x00100000e5c4783b */ /* 0x000f2e0000000200 */
[-C--:B--2---:R-:W-:Y:S08]  /*7bc0*/  HMMA.16816.F32 R36, R212, R192.reuse, R36 ;  /* 0x000000c0d424723c */ /* 0x084ff00000001824 */
[C---:B------:R-:W-:Y:S08]  /*7bd0*/  HMMA.16816.F32 R40, R172.reuse, R192, R40 ;  /* 0x000000c0ac28723c */ /* 0x040ff00000001828 */
[-C--:B------:R-:W-:Y:S01]  /*7be0*/  HMMA.16816.F32 R44, R172, R194.reuse, R44 ;  /* 0x000000c2ac2c723c */ /* 0x080fe2000000182c */
[----:B------:R-:W-:Y:S07]  /*7bf0*/  LDSM.16.M88.4 R172, [R231+0xa100] ;  /* 0x00a10000e7ac783b */ /* 0x000fee0000000200 */
[----:B------:R-:W-:Y:S01]  /*7c00*/  HMMA.16816.F32 R48, R212, R194, R48 ;  /* 0x000000c2d430723c */ /* 0x000fe20000001830 */
[----:B------:R-:W2:Y:S07]  /*7c10*/  LDSM.16.M88.4 R192, [R224+0x4900] ;  /* 0x00490000e0c0783b */ /* 0x000eae0000000200 */
[-C--:B------:R-:W-:Y:S01]  /*7c20*/  HMMA.16816.F32 R4, R200, R204.reuse, R4 ;  /* 0x000000ccc804723c */ /* 0x080fe20000001804 */
[----:B------:R-:W-:Y:S07]  /*7c30*/  LDSM.16.M88.4 R212, [R224+0x5100] ;  /* 0x00510000e0d4783b */ /* 0x000fee0000000200 */
        /* <DEDUP_REMOVED lines=16> */
[----:B------:R-:W2:Y:S07]  /*7d40*/  LDSM.16.M88.4 R200, [R239] ;  /* 0x00000000efc8783b */ /* 0x000eae0000000200 */
[C---:B-1----:R-:W-:Y:S08]  /*7d50*/  HMMA.16816.F32 R8, R204.reuse, R192, R8 ;  /* 0x000000c0cc08723c */ /* 0x042ff00000001808 */
[-C--:B------:R-:W-:Y:S08]  /*7d60*/  HMMA.16816.F32 R12, R204, R194.reuse, R12 ;  /* 0x000000c2cc0c723c */ /* 0x080ff0000000180c */
[C---:B------:R-:W-:Y:S01]  /*7d70*/  HMMA.16816.F32 R16, R172.reuse, R194, R16 ;  /* 0x000000c2ac10723c */ /* 0x040fe20000001810 */
[----:B------:R-:W1:Y:S07]  /*7d80*/  LDSM.16.M88.4 R192, [R238] ;  /* 0x00000000eec0783b */ /* 0x000e6e0000000200 */
[-C--:B------:R-:W-:Y:S08]  /*7d90*/  HMMA.16816.F32 R20, R172, R212.reuse, R20 ;  /* 0x000000d4ac14723c */ /* 0x080ff00000001814 */
[C---:B------:R-:W-:Y:S08]  /*7da0*/  HMMA.16816.F32 R24, R204.reuse, R212, R24 ;  /* 0x000000d4cc18723c */ /* 0x040ff00000001818 */
[-C--:B------:R-:W-:Y:S08]  /*7db0*/  HMMA.16816.F32 R28, R204, R214.reuse, R28 ;  /* 0x000000d6cc1c723c */ /* 0x080ff0000000181c */
[C---:B------:R-:W-:Y:S01]  /*7dc0*/  HMMA.16816.F32 R32, R172.reuse, R214, R32 ;  /* 0x000000d6ac20723c */ /* 0x040fe20000001820 */
[----:B------:R-:W-:Y:S07]  /*7dd0*/  LDSM.16.M88.4 R212, [R230+0x4900] ;  /* 0x00490000e6d4783b */ /* 0x000fee0000000200 */
[-C--:B---3--:R-:W-:Y:S08]  /*7de0*/  HMMA.16816.F32 R36, R172, R216.reuse, R36 ;  /* 0x000000d8ac24723c */ /* 0x088ff00000001824 */
[C---:B------:R-:W-:Y:S08]  /*7df0*/  HMMA.16816.F32 R40, R204.reuse, R216, R40 ;  /* 0x000000d8cc28723c */ /* 0x040ff00000001828 */
[-C--:B------:R-:W-:Y:S01]  /*7e00*/  HMMA.16816.F32 R44, R204, R218.reuse, R44 ;  /* 0x000000dacc2c723c */ /* 0x080fe2000000182c */
[----:B------:R-:W-:Y:S07]  /*7e10*/  LDSM.16.M88.4 R204, [R232+0xa100] ;  /* 0x00a10000e8cc783b */ /* 0x000fee0000000200 */
[----:B------:R-:W-:Y:S01]  /*7e20*/  HMMA.16816.F32 R48, R172, R218, R48 ;  /* 0x000000daac30723c */ /* 0x000fe20000001830 */
[----:B------:R-:W3:Y:S07]  /*7e30*/  LDSM.16.M88.4 R172, [R237] ;  /* 0x00000000edac783b */ /* 0x000eee0000000200 */
[-C--:B--2---:R-:W-:Y:S01]  /*7e40*/  HMMA.16816.F32 R4, R196, R200.reuse, R4 ;  /* 0x000000c8c404723c */ /* 0x084fe20000001804 */
[----:B------:R-:W2:Y:S07]  /*7e50*/  LDSM.16.M88.4 R216, [R232+0xc100] ;  /* 0x00c10000e8d8783b */ /* 0x000eae0000000200 */
[C---:B------:R-:W-:Y:S08]  /*7e60*/  HMMA.16816.F32 R8, R208.reuse, R200, R8 ;  /* 0x000000c8d008723c */ /* 0x040ff00000001808 */
[-C--:B------:R-:W-:Y:S08]  /*7e70*/  HMMA.16816.F32 R12, R208, R202.reuse, R12 ;  /* 0x000000cad00c723c */ /* 0x080ff0000000180c */
[C---:B------:R-:W-:Y:S01]  /*7e80*/  HMMA.16816.F32 R16, R196.reuse, R202, R16 ;  /* 0x000000cac410723c */ /* 0x040fe20000001810 */
[----:B------:R-:W4:Y:S07]  /*7e90*/  LDSM.16.M88.4 R200, [R230+0x5100] ;  /* 0x00510000e6c8783b */ /* 0x000f2e0000000200 */
[-C--:B-1----:R-:W-:Y:S08]  /*7ea0*/  HMMA.16816.F32 R20, R196, R192.reuse, R20 ;  /* 0x000000c0c414723c */ /* 0x082ff00000001814 */
        /* <DEDUP_REMOVED lines=9> */
[----:B------:R-:W1:Y:S07]  /*7f40*/  LDSM.16.M88.4 R172, [R230+0x5900] ;  /* 0x00590000e6ac783b */ /* 0x000e6e0000000200 */
[-C--:B------:R-:W-:Y:S01]  /*7f50*/  HMMA.16816.F32 R4, R204, R212.reuse, R4 ;  /* 0x000000d4cc04723c */ /* 0x080fe20000001804 */
[----:B------:R-:W3:Y:S07]  /*7f60*/  LDSM.16.M88.4 R196, [R229+0x1800] ;  /* 0x00180000e5c4783b */ /* 0x000eee0000000200 */
[C---:B--2---:R-:W-:Y:S08]  /*7f70*/  HMMA.16816.F32 R8, R216.reuse, R212, R8 ;  /* 0x000000d4d808723c */ /* 0x044ff00000001808 */
[-C--:B------:R-:W-:Y:S08]  /*7f80*/  HMMA.16816.F32 R12, R216, R214.reuse, R12 ;  /* 0x000000d6d80c723c */ /* 0x080ff0000000180c */
[C---:B------:R-:W-:Y:S01]  /*7f90*/  HMMA.16816.F32 R16, R204.reuse, R214, R16 ;  /* 0x000000d6cc10723c */ /* 0x040fe20000001810 */
[----:B------:R-:W2:Y:S07]  /*7fa0*/  LDSM.16.M88.4 R212, [R229+0x2000] ;  /* 0x00200000e5d4783b */ /* 0x000eae0000000200 */
[-C--:B----4-:R-:W-:Y:S08]  /*7fb0*/  HMMA.16816.F32 R20, R204, R200.reuse, R20 ;  /* 0x000000c8cc14723c */ /* 0x090ff00000001814 */
[C---:B------:R-:W-:Y:S08]  /*7fc0*/  HMMA.16816.F32 R24, R216.reuse, R200, R24 ;  /* 0x000000c8d818723c */ /* 0x040ff00000001818 */
[-C--:B------:R-:W-:Y:S08]  /*7fd0*/  HMMA.16816.F32 R28, R216, R202.reuse, R28 ;  /* 0x000000cad81c723c */ /* 0x080ff0000000181c */
[C---:B------:R-:W-:Y:S01]  /*7fe0*/  HMMA.16816.F32 R32, R204.reuse, R202, R32 ;  /* 0x000000cacc20723c */ /* 0x040fe20000001820 */
[----:B------:R-:W4:Y:S01]  /*7ff0*/  LDSM.16.M88.4 R200, [R229+0x2800] ;  /* 0x00280000e5c8783b */ /* 0x000f220000000200 */
[----:B------:R-:W-:Y:S06]  /*8000*/  DEPBAR.LE SB0, 0x0 ;  /* 0x000080000000791a */ /* 0x000fec0000000000 */
[-C--:B-1----:R-:W-:Y:S01]  /*8010*/  HMMA.16816.F32 R36, R204, R172.reuse, R36 ;  /* 0x000000accc24723c */ /* 0x082fe20000001824 */
[----:B------:R-:W-:Y:S07]  /*8020*/  BAR.SYNC.DEFER_BLOCKING 0x0 ;  /* 0x0000000000007b1d */ /* 0x000fee0000010000 */
[C---:B------:R-:W-:Y:S08]  /*8030*/  HMMA.16816.F32 R40, R216.reuse, R172, R40 ;  /* 0x000000acd828723c */ /* 0x040ff00000001828 */
[-C--:B------:R-:W-:Y:S08]  /*8040*/  HMMA.16816.F32 R44, R216, R174.reuse, R44 ;  /* 0x000000aed82c723c */ /* 0x080ff0000000182c */
[----:B------:R-:W-:Y:S08]  /*8050*/  HMMA.16816.F32 R48, R204, R174, R48 ;  /* 0x000000aecc30723c */ /* 0x000ff00000001830 */
[-C--:B---3--:R-:W-:Y:S08]  /*8060*/  HMMA.16816.F32 R4, R192, R196.reuse, R4 ;  /* 0x000000c4c004723c */ /* 0x088ff00000001804 */
[C---:B------:R-:W-:Y:S08]  /*8070*/  HMMA.16816.F32 R8, R208.reuse, R196, R8 ;  /* 0x000000c4d008723c */ /* 0x040ff00000001808 */
[-C--:B------:R-:W-:Y:S08]  /*8080*/  HMMA.16816.F32 R12, R208, R198.reuse, R12 ;  /* 0x000000c6d00c723c */ /* 0x080ff0000000180c */
[C---:B------:R-:W-:Y:S08]  /*8090*/  HMMA.16816.F32 R16, R192.reuse, R198, R16 ;  /* 0x000000c6c010723c */ /* 0x040ff00000001810 */
[-C--:B--2---:R-:W-:Y:S08]  /*80a0*/  HMMA.16816.F32 R20, R192, R212.reuse, R20 ;  /* 0x000000d4c014723c */ /* 0x084ff00000001814 */
[C---:B------:R-:W-:Y:S08]  /*80b0*/  HMMA.16816.F32 R24, R208.reuse, R212, R24 ;  /* 0x000000d4d018723c */ /* 0x040ff00000001818 */
[-C--:B------:R-:W-:Y:S08]  /*80c0*/  HMMA.16816.F32 R28, R208, R214.reuse, R28 ;  /* 0x000000d6d01c723c */ /* 0x080ff0000000181c */
[C---:B------:R-:W-:Y:S08]  /*80d0*/  HMMA.16816.F32 R32, R192.reuse, R214, R32 ;  /* 0x000000d6c020723c */ /* 0x040ff00000001820 */
[-C--:B----4-:R-:W-:Y:S08]  /*80e0*/  HMMA.16816.F32 R36, R192, R200.reuse, R36 ;  /* 0x000000c8c024723c */ /* 0x090ff00000001824 */
[C---:B------:R-:W-:Y:S08]  /*80f0*/  HMMA.16816.F32 R40, R208.reuse, R200, R40 ;  /* 0x000000c8d028723c */ /* 0x040ff00000001828 */
[-C--:B------:R-:W-:Y:S08]  /*8100*/  HMMA.16816.F32 R44, R208, R202.reuse, R44 ;  /* 0x000000cad02c723c */ /* 0x080ff0000000182c */
[----:B------:R-:W-:Y:S01]  /*8110*/  HMMA.16816.F32 R48, R192, R202, R48 ;  /* 0x000000cac030723c */ /* 0x000fe20000001830 */
[----:B------:R-:W-:-:S07]  /*8120*/  @!P0 BRA `(.L_x_2396) ;  /* 0x0000037000008947 */ /* 0x000fce0003800000 */
[----:B------:R-:W2:Y:S01]  /*8130*/  LDL R0, [R1+0x4] ;  /* 0x0000040001007983 */ /* 0x000ea20000100800 */
        /* <DEDUP_REMOVED lines=19> */
[----:B-1----:R-:W-:Y:S04]  /*8270*/  IADD3 R169, -R220, 0x10, RZ ;  /* 0x00000010dca97810 */ /* 0x002fe80007ffe1ff */
[----:B------:R-:W-:Y:S02]  /*8280*/  LOP3.LUT R169, R169, 0xf, RZ, 0xc0, !PT ;  /* 0x0000000fa9a97812 */ /* 0x000fe400078ec0ff */
[----:B--2---:R-:W-:Y:S01]  /*8290*/  SHF.R.S32.HI R165, RZ, 0x1f, R242 ;  /* 0x0000001fffa57819 */ /* 0x004fe200000114f2 */
[----:B------:R-:W-:Y:S04]  /*82a0*/  IMAD.WIDE.U32 R2, R242, c[0x0][0x1f0], R2 ;  /* 0x00007c00f2027a25 */ /* 0x000fe800078e0002 */
[----:B------:R-:W-:Y:S01]  /*82b0*/  IMAD R165, R165, c[0x0][0x1f0], RZ ;  /* 0x00007c00a5a57a24 */ /* 0x000fe200078e02ff */
[----:B------:R-:W-:Y:S03]  /*82c0*/  IADD3 R0, P0, R2, UR14, RZ ;  /* 0x0000000e02007c10 */ /* 0x000fe6000ff1e0ff */
[----:B------:R-:W-:Y:S05]  /*82d0*/  IMAD R165, R242, c[0x0][0x1f4], R165 ;  /* 0x00007d00f2a57a24 */ /* 0x000fea00078e02a5 */
[----:B------:R-:W-:Y:S02]  /*82e0*/  IADD3.X R3, R3, UR6, R165, P0, !PT ;  /* 0x0000000603037c10 */ /* 0x000fe400087fe4a5 */
[C---:B------:R-:W-:Y:S04]  /*82f0*/  LEA R2, P0, R0.reuse, c[0x0][0x1c8], 0x1 ;  /* 0x0000720000027a11 */ /* 0x040fe800078008ff */
[----:B------:R-:W-:Y:S01]  /*8300*/  LEA.HI.X R0, R0, c[0x0][0x1cc], R3, 0x1, P0 ;  /* 0x0000730000007a11 */ /* 0x000fe200000f0c03 */
[----:B------:R-:W1:Y:S04]  /*8310*/  SHFL.IDX PT, R172, R2, 0x1, 0x181f ;  /* 0x00381f0002ac7f89 */ /* 0x000e6800000e0000 */
[----:B------:R-:W2:Y:S04]  /*8320*/  SHFL.IDX PT, R3, R2, RZ, 0x181f ;  /* 0x00181fff02037589 */ /* 0x000ea800000e0000 */
[----:B------:R-:W3:Y:S04]  /*8330*/  SHFL.IDX PT, R165, R0, RZ, 0x181f ;  /* 0x00181fff00a57589 */ /* 0x000ee800000e0000 */
[----:B------:R-:W4:Y:S04]  /*8340*/  SHFL.IDX PT, R2, R2, 0x2, 0x181f ;  /* 0x00581f0002027f89 */ /* 0x000f2800000e0000 */
[----:B------:R-:W4:Y:S04]  /*8350*/  SHFL.IDX PT, R167, R0, 0x1, 0x181f ;  /* 0x00381f0000a77f89 */ /* 0x000f2800000e0000 */
[----:B------:R-:W4:Y:S01]  /*8360*/  SHFL.IDX PT, R0, R0, 0x2, 0x181f ;  /* 0x00581f0000007f89 */ /* 0x000f2200000e0000 */
[CC--:B-1---5:R-:W-:Y:S02]  /*8370*/  IADD3 R174, P1, R172.reuse, R221.reuse, RZ ;  /* 0x000000ddacae7210 */ /* 0x0e2fe40007f3e0ff */
[CC--:B--2---:R-:W-:Y:S02]  /*8380*/  IADD3 R194, P0, R3.reuse, R221.reuse, RZ ;  /* 0x000000dd03c27210 */ /* 0x0c4fe40007f1e0ff */
[-C--:B------:R-:W-:Y:S03]  /*8390*/  IADD3 R192, P2, R3, R248.reuse, RZ ;  /* 0x000000f803c07210 */ /* 0x080fe60007f5e0ff */
[C-C-:B---3--:R-:W-:Y:S01]  /*83a0*/  IMAD.X R195, R165.reuse, 0x1, R250.reuse, P0 ;  /* 0x00000001a5c37824 */ /* 0x148fe200000e06fa */
[----:B------:R-:W-:Y:S01]  /*83b0*/  IADD3 R172, P0, R172, R248, RZ ;  /* 0x000000f8acac7210 */ /* 0x000fe20007f1e0ff */
[--C-:B------:R-:W-:Y:S01]  /*83c0*/  IMAD.X R193, R165, 0x1, R249.reuse, P2 ;  /* 0x00000001a5c17824 */ /* 0x100fe200010e06f9 */
[----:B----4-:R-:W-:Y:S02]  /*83d0*/  IADD3 R168, P2, R2, R221, RZ ;  /* 0x000000dd02a87210 */ /* 0x010fe40007f5e0ff */
        /* <DEDUP_REMOVED lines=12> */
.L_x_2396:
[----:B-1----:R-:W-:Y:S01]  /*84a0*/  IMAD.MOV.U32 R3, RZ, RZ, c[0x0][0x2ac] ;  /* 0x0000ab00ff037624 */ /* 0x002fe200078e00ff */
[----:B------:R-:W2:Y:S01]  /*84b0*/  LDL R2, [R1+0x1c] ;  /* 0x00001c0001027983 */ /* 0x000ea20000100800 */
        /* <DEDUP_REMOVED lines=11> */
[----:B------:R-:W-:Y:S03]  /*8570*/  PLOP3.LUT P0, PT, PT, PT, UP0, 0x40, 0x0 ;  /* 0x000000000000781c */ /* 0x000fe60003f0e808 */
        /* <DEDUP_REMOVED lines=24> */
.L_x_2399:
[----:B------:R-:W-:Y:S04]  /*8700*/  MOV R2, c[0x0][0x32c] ;  /* 0x0000cb0000027a02 */ /* 0x000fe80000000f00 */
[----:B------:R-:W-:Y:S11]  /*8710*/  ISETP.NE.AND P0, PT, R2, 0x1, PT ;  /* 0x000000010200780c */ /* 0x000ff60003f05270 */
[----:B------:R-:W-:Y:S02]  /*8720*/  @!UPT UIADD3 URZ, URZ, URZ, URZ ;  /* 0x0000003f3f3ff290 */ /* 0x000fe4000fffe03f */
[----:B------:R-:W-:Y:S05]  /*8730*/  @P0 IMAD.HI.U32 R2, R0, c[0x0][0x330], RZ ;  /* 0x0000cc0000020a27 */ /* 0x000fea00078e00ff */
[----:B------:R-:W-:Y:S02]  /*8740*/  @P0 SHF.R.U32.HI R0, RZ, c[0x0][0x334], R2 ;  /* 0x0000cd00ff000a19 */ /* 0x000fe40000011602 */
.L_x_2400:
[----:B------:R-:W-:Y:S05]  /*8750*/  BSYNC B0 ;  /* 0x0000000000007941 */ /* 0x000fea0003800000 */
.L_x_2398:
[----:B------:R-:W-:Y:S05]  /*8760*/  IADD3 R2, -R194, UR4, RZ ;  /* 0x00000004c2027c10 */ /* 0x000fea000fffe1ff */
[----:B------:R-:W-:Y:S05]  /*8770*/  IMAD R0, R0, c[0x0][0x32c], R2 ;  /* 0x0000cb0000007a24 */ /* 0x000fea00078e0202 */
[----:B------:R-:W-:Y:S02]  /*8780*/  IADD3 R2, R0, c[0x0][0x32c], RZ ;  /* 0x0000cb0000027a10 */ /* 0x000fe40007ffe0ff */
[----:B------:R-:W-:Y:S02]  /*8790*/  IMNMX R167, R167, R0, !PT ;  /* 0x00000000a7a77217 */ /* 0x000fe40007800200 */
[----:B------:R-:W-:Y:S02]  /*87a0*/  IMNMX R168, R168, R2, PT ;  /* 0x00000002a8a87217 */ /* 0x000fe40003800200 */
.L_x_2397:
[----:B------:R-:W1:Y:S01]  /*87b0*/  SHFL.IDX PT, R0, R172, 0x1, 0x1c1f ;  /* 0x003c1f00ac007f89 */ /* 0x000e6200000e0000 */
[----:B------:R-:W-:Y:S06]  /*87c0*/  UISETP.NE.AND UP0, UPT, UR12, URZ, UPT ;  /* 0x0000003f0c00728c */ /* 0x000fec000bf05270 */
[----:B------:R-:W-:Y:S02]  /*87d0*/  PLOP3.LUT P0, PT, PT, PT, UP0, 0x40, 0x0 ;  /* 0x000000000000781c */ /* 0x000fe40003f0e808 */
[----:B-1----:R-:W-:Y:S01]  /*87e0*/  IADD3 R3, R174, R0, RZ ;  /* 0x00000000ae037210 */ /* 0x002fe20007ffe0ff */
[----:B------:R-:W-:Y:S10]  /*87f0*/  IMAD.IADD R165, R173, 0x1, R0 ;  /* 0x00000001ada57824 */ /* 0x000ff400078e0200 */
        /* <DEDUP_REMOVED lines=16> */
.L_x_2403:
[----:B------:R-:W-:Y:S04]  /*8900*/  MOV R2, 0x1 ;  /* 0x0000000100027802 */ /* 0x000fe80000000f00 */
[----:B------:R-:W-:Y:S11]  /*8910*/  ISETP.NE.AND P0, PT, R2, c[0x0][0x32c], PT ;  /* 0x0000cb0002007a0c */ /* 0x000ff60003f05270 */
[----:B------:R-:W-:Y:S02]  /*8920*/  @!UPT UIADD3 URZ, URZ, URZ, URZ ;  /* 0x0000003f3f3ff290 */ /* 0x000fe4000fffe03f */
[----:B------:R-:W-:Y:S05]  /*8930*/  @P0 IMAD.HI.U32 R2, R0, c[0x0][0x330], RZ ;  /* 0x0000cc0000020a27 */ /* 0x000fea00078e00ff */
[----:B------:R-:W-:Y:S02]  /*8940*/  @P0 SHF.R.U32.HI R0, RZ, c[0x0][0x334], R2 ;  /* 0x0000cd00ff000a19 */ /* 0x000fe40000011602 */
.L_x_2404:
[----:B------:R-:W-:Y:S05]  /*8950*/  BSYNC B0 ;  /* 0x0000000000007941 */ /* 0x000fea0003800000 */
.L_x_2402:
[----:B------:R-:W-:Y:S05]  /*8960*/  IADD3 R2, -R194, UR4, RZ ;  /* 0x00000004c2027c10 */ /* 0x000fea000fffe1ff */
[----:B------:R-:W-:Y:S05]  /*8970*/  IMAD R0, R0, c[0x0][0x32c], R2 ;  /* 0x0000cb0000007a24 */ /* 0x000fea00078e0202 */
[----:B------:R-:W-:Y:S02]  /*8980*/  IADD3 R2, R0, c[0x0][0x32c], RZ ;  /* 0x0000cb0000027a10 */ /* 0x000fe40007ffe0ff */
[----:B------:R-:W-:Y:S02]  /*8990*/  IMNMX R3, R3, R0, !PT ;  /* 0x0000000003037217 */ /* 0x000fe40007800200 */
[----:B------:R-:W-:Y:S02]  /*89a0*/  IMNMX R165, R165, R2, PT ;  /* 0x00000002a5a57217 */ /* 0x000fe40003800200 */
.L_x_2401:
        /* <DEDUP_REMOVED lines=21> */
.L_x_2407:
[----:B------:R-:W-:Y:S04]  /*8b00*/  MOV R175, c[0x0][0x32c] ;  /* 0x0000cb0000af7a02 */ /* 0x000fe80000000f00 */
[----:B------:R-:W-:Y:S11]  /*8b10*/  ISETP.NE.AND P0, PT, R175, 0x1, PT ;  /* 0x00000001af00780c */ /* 0x000ff60003f05270 */
[----:B------:R-:W-:Y:S02]  /*8b20*/  @!UPT UIADD3 URZ, URZ, URZ, URZ ;  /* 0x0000003f3f3ff290 */ /* 0x000fe4000fffe03f */
[----:B------:R-:W-:Y:S05]  /*8b30*/  @P0 IMAD.HI.U32 R175, R169, c[0x0][0x330], RZ ;  /* 0x0000cc00a9af0a27 */ /* 0x000fea00078e00ff */
[----:B------:R-:W-:Y:S02]  /*8b40*/  @P0 SHF.R.U32.HI R169, RZ, c[0x0][0x334], R175 ;  /* 0x0000cd00ffa90a19 */ /* 0x000fe400000116af */
.L_x_2408:
[----:B------:R-:W-:Y:S05]  /*8b50*/  BSYNC B0 ;  /* 0x0000000000007941 */ /* 0x000fea0003800000 */
.L_x_2406:
[----:B------:R-:W-:Y:S05]  /*8b60*/  IADD3 R175, -R194, UR4, RZ ;  /* 0x00000004c2af7c10 */ /* 0x000fea000fffe1ff */
[----:B------:R-:W-:Y:S05]  /*8b70*/  IMAD R169, R169, c[0x0][0x32c], R175 ;  /* 0x0000cb00a9a97a24 */ /* 0x000fea00078e02af */
[----:B------:R-:W-:Y:S02]  /*8b80*/  IADD3 R175, R169, c[0x0][0x32c], RZ ;  /* 0x0000cb00a9af7a10 */ /* 0x000fe40007ffe0ff */
[----:B------:R-:W-:Y:S02]  /*8b90*/  IMNMX R0, R0, R169, !PT ;  /* 0x000000a900007217 */ /* 0x000fe40007800200 */
[----:B------:R-:W-:Y:S02]  /*8ba0*/  IMNMX R2, R2, R175, PT ;  /* 0x000000af02027217 */ /* 0x000fe40003800200 */
.L_x_2405:
[----:B------:R-:W-:Y:S02]  /*8bb0*/  UISETP.GE.AND UP1, UPT, UR4, 0x1, UPT ;  /* 0x000000010400788c */ /* 0x000fe4000bf26270 */
[----:B------:R-:W-:Y:S02]  /*8bc0*/  UISETP.GE.AND UP0, UPT, UR4, 0x2, UPT ;  /* 0x000000020400788c */ /* 0x000fe4000bf06270 */
[----:B------:R-:W-:Y:S02]  /*8bd0*/  UISETP.GE.AND UP2, UPT, UR4, 0x9, UPT ;  /* 0x000000090400788c */ /* 0x000fe4000bf46270 */
[----:B------:R-:W-:Y:S01]  /*8be0*/  PLOP3.LUT P0, PT, PT, PT, UP1, 0x40, 0x0 ;  /* 0x000000000000781c */ /* 0x000fe20003f0e818 */
[----:B------:R-:W-:Y:S01]  /*8bf0*/  UP2UR UR29, UPR, URZ, 0x2 ;  /* 0x000000023f1d7883 */ /* 0x000fe20008000000 */
[----:B------:R-:W-:Y:S01]  /*8c00*/  PLOP3.LUT P1, PT, PT, PT, UP0, 0x40, 0x0 ;  /* 0x000000000000781c */ /* 0x000fe20003f2e808 */
[----:B------:R-:W-:Y:S01]  /*8c10*/  UP2UR UR28, UPR, URZ, 0x1 ;  /* 0x000000013f1c7883 */ /* 0x000fe20008000000 */
[C---:B------:R-:W-:Y:S01]  /*8c20*/  ISETP.GT.AND P0, PT, R3.reuse, RZ, P0 ;  /* 0x000000ff0300720c */ /* 0x040fe20000704270 */
[----:B------:R-:W-:Y:S01]  /*8c30*/  UISETP.GE.AND UP6, UPT, UR4, 0x12, UPT ;  /* 0x000000120400788c */ /* 0x000fe2000bfc6270 */
[----:B------:R-:W-:Y:S01]  /*8c40*/  ISETP.GT.AND P1, PT, R3, 0x1, P1 ;  /* 0x000000010300780c */ /* 0x000fe20000f24270 */
[----:B------:R-:W-:Y:S01]  /*8c50*/  UISETP.GE.AND UP4, UPT, UR4, 0x1a, UPT ;  /* 0x0000001a0400788c */ /* 0x000fe2000bf86270 */
[C---:B------:R-:W-:Y:S01]  /*8c60*/  ISETP.LT.OR P0, PT, R165.reuse, 0x1, P0 ;  /* 0x00000001a500780c */ /* 0x040fe20000701670 */
[----:B------:R-:W-:Y:S01]  /*8c70*/  UISETP.GE.AND UP5, UPT, UR4, 0x19, UPT ;  /* 0x000000190400788c */ /* 0x000fe2000bfa6270 */
[----:B------:R-:W-:Y:S01]  /*8c80*/  ISETP.LT.OR P1, PT, R165, 0x2, P1 ;  /* 0x00000002a500780c */ /* 0x000fe20000f21670 */
[----:B------:R-:W-:Y:S01]  /*8c90*/  UISETP.GE.AND UP3, UPT, UR4, 0x21, UPT ;  /* 0x000000210400788c */ /* 0x000fe2000bf66270 */
[----:B------:R-:W-:Y:S01]  /*8ca0*/  FSEL R175, R6, -INF , !P0 ;  /* 0xff80000006af7808 */ /* 0x000fe20004000000 */
[----:B------:R-:W-:Y:S01]  /*8cb0*/  UP2UR UR27, UPR, URZ, 0x4 ;  /* 0x000000043f1b7883 */ /* 0x000fe20008000000 */
[----:B------:R-:W-:Y:S01]  /*8cc0*/  PLOP3.LUT P0, PT, PT, PT, UP0, 0x40, 0x0 ;  /* 0x000000000000781c */ /* 0x000fe20003f0e808 */
[----:B------:R-:W-:Y:S01]  /*8cd0*/  UISETP.GE.AND UP0, UPT, UR4, 0x11, UPT ;  /* 0x000000110400788c */ /* 0x000fe2000bf06270 */
[----:B------:R-:W-:Y:S01]  /*8ce0*/  PLOP3.LUT P2, PT, PT, PT, UP1, 0x40, 0x0 ;  /* 0x000000000000781c */ /* 0x000fe20003f4e818 */
[----:B------:R-:W-:Y:S01]  /*8cf0*/  UISETP.GE.AND UP1, UPT, UR4, 0xa, UPT ;  /* 0x0000000a0400788c */ /* 0x000fe2000bf26270 */
[----:B------:R-:W-:Y:S01]  /*8d00*/  ISETP.GT.AND P0, PT, R167, 0x1, P0 ;  /* 0x00000001a700780c */ /* 0x000fe20000704270 */
[----:B------:R-:W-:Y:S01]  /*8d10*/  UP2UR UR25, UPR, URZ, 0x1 ;  /* 0x000000013f197883 */ /* 0x000fe20008000000 */
[----:B------:R-:W-:Y:S01]  /*8d20*/  FSEL R192, R7, -INF , !P1 ;  /* 0xff80000007c07808 */ /* 0x000fe20004800000 */
[----:B------:R-:W-:Y:S01]  /*8d30*/  UP2UR UR26, UPR, URZ, 0x2 ;  /* 0x000000023f1a7883 */ /* 0x000fe20008000000 */
[----:B------:R-:W-:Y:S01]  /*8d40*/  PLOP3.LUT P1, PT, PT, PT, UP2, 0x40, 0x0 ;  /* 0x000000000000781c */ /* 0x000fe20003f2e828 */
[----:B------:R-:W-:Y:S01]  /*8d50*/  UP2UR UR30, UPR, URZ, 0x40 ;  /* 0x000000403f1e7883 */ /* 0x000fe20008000000 */
[----:B------:R-:W-:Y:S02]  /*8d60*/  ISETP.LT.OR P0, PT, R168, 0x2, P0 ;  /* 0x00000002a800780c */ /* 0x000fe40000701670 */
[----:B------:R-:W-:Y:S02]  /*8d70*/  ISETP.GT.AND P1, PT, R3, 0x8, P1 ;  /* 0x000000080300780c */ /* 0x000fe40000f24270 */
[----:B------:R-:W-:Y:S02]  /*8d80*/  FSEL R7, R5, -INF , !P0 ;  /* 0xff80000005077808 */ /* 0x000fe40004000000 */
[----:B------:R-:W-:Y:S02]  /*8d90*/  PLOP3.LUT P0, PT, PT, PT, UP1, 0x40, 0x0 ;  /* 0x000000000000781c */ /* 0x000fe40003f0e818 */
[----:B------:R-:W-:Y:S02]  /*8da0*/  ISETP.LT.OR P1, PT, R165, 0x9, P1 ;  /* 0x00000009a500780c */ /* 0x000fe40000f21670 */
[----:B------:R-:W-:Y:S02]  /*8db0*/  ISETP.GT.AND P0, PT, R3, 0x9, P0 ;  /* 0x000000090300780c */ /* 0x000fe40000704270 */
[----:B------:R-:W-:Y:S02]  /*8dc0*/  ISETP.GT.AND P2, PT, R167, RZ, P2 ;  /* 0x000000ffa700720c */ /* 0x000fe40001744270 */
[----:B------:R-:W-:Y:S02]  /*8dd0*/  FSEL R193, R18, -INF , !P1 ;  /* 0xff80000012c17808 */ /* 0x000fe40004800000 */
[----:B------:R-:W-:Y:S01]  /*8de0*/  PLOP3.LUT P1, PT, PT, PT, UP1, 0x40, 0x0 ;  /* 0x000000000000781c */ /* 0x000fe20003f2e818 */
[----:B------:R-:W-:Y:S01]  /*8df0*/  UISETP.GE.AND UP1, UPT, UR4, 0x29, UPT ;  /* 0x000000290400788c */ /* 0x000fe2000bf26270 */
[----:B------:R-:W-:Y:S02]  /*8e00*/  ISETP.LT.OR P0, PT, R165, 0xa, P0 ;  /* 0x0000000aa500780c */ /* 0x000fe40000701670 */
[----:B------:R-:W-:Y:S02]  /*8e10*/  ISETP.LT.OR P2, PT, R168, 0x1, P2 ;  /* 0x00000001a800780c */ /* 0x000fe40001741670 */
[----:B------:R-:W-:Y:S02]  /*8e20*/  ISETP.GT.AND P1, PT, R167, 0x9, P1 ;  /* 0x00000009a700780c */ /* 0x000fe40000f24270 */
[----:B------:R-:W-:Y:S02]  /*8e30*/  FSEL R19, R19, -INF , !P0 ;  /* 0xff80000013137808 */ /* 0x000fe40004000000 */
[----:B------:R-:W-:Y:S02]  /*8e40*/  PLOP3.LUT P0, PT, PT, PT, UP0, 0x40, 0x0 ;  /* 0x000000000000781c */ /* 0x000fe40003f0e808 */
[----:B------:R-:W-:Y:S02]  /*8e50*/  FSEL R6, R4, -INF , !P2 ;  /* 0xff80000004067808 */ /* 0x000fe40005000000 */
[----:B------:R-:W-:Y:S01]  /*8e60*/  PLOP3.LUT P2, PT, PT, PT, UP2, 0x40, 0x0 ;  /* 0x000000000000781c */ /* 0x000fe20003f4e828 */
[----:B------:R-:W-:Y:S01]  /*8e70*/  UISETP.GE.AND UP2, UPT, UR4, 0x22, UPT ;  /* 0x000000220400788c */ /* 0x000fe2000bf46270 */
[C---:B------:R-:W-:Y:S02]  /*8e80*/  ISETP.LT.OR P1, PT, R168.reuse, 0xa, P1 ;  /* 0x0000000aa800780c */ /* 0x040fe40000f21670 */
[----:B------:R-:W-:Y:S02]  /*8e90*/  ISETP.GT.AND P0, PT, R3, 0x10, P0 ;  /* 0x000000100300780c */ /* 0x000fe40000704270 */
[----:B------:R-:W-:Y:S02]  /*8ea0*/  ISETP.GT.AND P2, PT, R167, 0x8, P2 ;  /* 0x00000008a700780c */ /* 0x000fe40001744270 */
[----:B------:R-:W-:Y:S02]  /*8eb0*/  FSEL R18, R17, -INF , !P1 ;  /* 0xff80000011127808 */ /* 0x000fe40004800000 */
[----:B------:R-:W-:Y:S01]  /*8ec0*/  PLOP3.LUT P1, PT, PT, PT, UP0, 0x40, 0x0 ;  /* 0x000000000000781c */ /* 0x000fe20003f2e808 */
[----:B------:R-:W-:Y:S01]  /*8ed0*/  UISETP.GE.AND UP0, UPT, UR4, 0x2a, UPT ;  /* 0x0000002a0400788c */ /* 0x000fe2000bf06270 */
[----:B------:R-:W-:Y:S02]  /*8ee0*/  ISETP.LT.OR P0, PT, R165, 0x11, P0 ;  /* 0x00000011a500780c */ /* 0x000fe40000701670 */
[----:B------:R-:W-:Y:S02]  /*8ef0*/  ISETP.LT.OR P2, PT, R168, 0x9, P2 ;  /* 0x00000009a800780c */ /* 0x000fe40001741670 */
[C---:B------:R-:W-:Y:S02]  /*8f00*/  ISETP.GT.AND P1, PT, R167.reuse, 0x10, P1 ;  /* 0x00000010a700780c */ /* 0x040fe40000f24270 */
[----:B------:R-:W-:Y:S02]  /*8f10*/  FSEL R198, R22, -INF , !P0 ;  /* 0xff80000016c67808 */ /* 0x000fe40004000000 */
[----:B------:R-:W-:Y:S02]  /*8f20*/  PLOP3.LUT P0, PT, PT, PT, UP6, 0x40, 0x0 ;  /* 0x000000000000781c */ /* 0x000fe40003f0e868 */
[----:B------:R-:W-:Y:S02]  /*8f30*/  FSEL R16, R16, -INF , !P2 ;  /* 0xff80000010107808 */ /* 0x000fe40005000000 */
[----:B------:R-:W-:Y:S01]  /*8f40*/  PLOP3.LUT P2, PT, PT, PT, UP6, 0x40, 0x0 ;  /* 0x000000000000781c */ /* 0x000fe20003f4e868 */
[----:B------:R-:W-:Y:S01]  /*8f50*/  UISETP.NE.AND UP6, UPT, UR25, URZ, UPT ;  /* 0x0000003f1900728c */ /* 0x000fe2000bfc5270 */
[----:B------:R-:W-:Y:S02]  /*8f60*/  ISETP.LT.OR P1, PT, R168, 0x11, P1 ;  /* 0x00000011a800780c */ /* 0x000fe40000f21670 */
[----:B------:R-:W-:Y:S01]  /*8f70*/  ISETP.GT.AND P0, PT, R167, 0x11, P0 ;  /* 0x00000011a700780c */ /* 0x000fe20000704270 */
[----:B------:R-:W-:Y:S01]  /*8f80*/  UP2UR UR31, UPR, URZ, 0x40 ;  /* 0x000000403f1f7883 */ /* 0x000fe20008000000 */
[----:B------:R-:W-:Y:S01]  /*8f90*/  ISETP.GT.AND P2, PT, R3, 0x11, P2 ;  /* 0x000000110300780c */ /* 0x000fe20001744270 */
[----:B------:R-:W-:Y:S01]  /*8fa0*/  UISETP.NE.AND UP6, UPT, UR26, URZ, UPT ;  /* 0x0000003f1a00728c */ /* 0x000fe2000bfc5270 */
[----:B------:R-:W-:Y:S02]  /*8fb0*/  FSEL R196, R20, -INF , !P1 ;  /* 0xff80000014c47808 */ /* 0x000fe40004800000 */
[----:B------:R-:W-:Y:S01]  /*8fc0*/  PLOP3.LUT P1, PT, PT, PT, UP4, 0x40, 0x0 ;  /* 0x000000000000781c */ /* 0x000fe20003f2e848 */
[----:B------:R-:W-:Y:S01]  /*8fd0*/  UP2UR UR32, UPR, URZ, 0x40 ;  /* 0x000000403f207883 */ /* 0x000fe20008000000 */
[C---:B------:R-:W-:Y:S01]  /*8fe0*/  ISETP.LT.OR P0, PT, R168.reuse, 0x12, P0 ;  /* 0x00000012a800780c */ /* 0x040fe20000701670 */
[----:B------:R-:W-:Y:S01]  /*8ff0*/  UISETP.NE.AND UP6, UPT, UR27, URZ, UPT ;  /* 0x0000003f1b00728c */ /* 0x000fe2000bfc5270 */
[----:B------:R-:W-:Y:S02]  /*9000*/  ISETP.LT.OR P2, PT, R165, 0x12, P2 ;  /* 0x00000012a500780c */ /* 0x000fe40001741670 */
[----:B------:R-:W-:Y:S01]  /*9010*/  ISETP.GT.AND P1, PT, R3, 0x19, P1 ;  /* 0x000000190300780c */ /* 0x000fe20000f24270 */
[----:B------:R-:W-:Y:S01]  /*9020*/  UP2UR UR33, UPR, URZ, 0x40 ;  /* 0x000000403f217883 */ /* 0x000fe20008000000 */
[----:B------:R-:W-:Y:S01]  /*9030*/  FSEL R197, R21, -INF , !P0 ;  /* 0xff80000015c57808 */ /* 0x000fe20004000000 */
[----:B------:R-:W-:Y:S01]  /*9040*/  UISETP.NE.AND UP6, UPT, UR28, URZ, UPT ;  /* 0x0000003f1c00728c */ /* 0x000fe2000bfc5270 */
[----:B------:R-:W-:Y:S02]  /*9050*/  PLOP3.LUT P0, PT, PT, PT, UP5, 0x40, 0x0 ;  /* 0x000000000000781c */ /* 0x000fe40003f0e858 */
[----:B------:R-:W-:Y:S01]  /*9060*/  FSEL R199, R23, -INF , !P2 ;  /* 0xff80000017c77808 */ /* 0x000fe20005000000 */
[----:B------:R-:W-:Y:S01]  /*9070*/  UP2UR UR34, UPR, URZ, 0x40 ;  /* 0x000000403f227883 */ /* 0x000fe20008000000 */
[----:B------:R-:W-:Y:S01]  /*9080*/  PLOP3.LUT P2, PT, PT, PT, UP5, 0x40, 0x0 ;  /* 0x000000000000781c */ /* 0x000fe20003f4e858 */
[----:B------:R-:W-:Y:S01]  /*9090*/  UISETP.NE.AND UP6, UPT, UR29, URZ, UPT ;  /* 0x0000003f1d00728c */ /* 0x000fe2000bfc5270 */
[----:B------:R-:W-:Y:S02]  /*90a0*/  ISETP.LT.OR P1, PT, R165, 0x1a, P1 ;  /* 0x0000001aa500780c */ /* 0x000fe40000f21670 */
[----:B------:R-:W-:Y:S02]  /*90b0*/  ISETP.GT.AND P0, PT, R167, 0x18, P0 ;  /* 0x00000018a700780c */ /* 0x000fe40000704270 */
[----:B------:R-:W-:Y:S02]  /*90c0*/  ISETP.GT.AND P2, PT, R3, 0x18, P2 ;  /* 0x000000180300780c */ /* 0x000fe40001744270 */
[----:B------:R-:W-:Y:S02]  /*90d0*/  FSEL R209, R35, -INF , !P1 ;  /* 0xff80000023d17808 */ /* 0x000fe40004800000 */
[----:B------:R-:W-:Y:S02]  /*90e0*/  PLOP3.LUT P1, PT, PT, PT, UP3, 0x40, 0x0 ;  /* 0x000000000000781c */ /* 0x000fe40003f2e838 */
[----:B------:R-:W-:Y:S02]  /*90f0*/  ISETP.LT.OR P0, PT, R168, 0x19, P0 ;  /* 0x00000019a800780c */ /* 0x000fe40000701670 */
[----:B------:R-:W-:Y:S02]  /*9100*/  ISETP.LT.OR P2, PT, R165, 0x19, P2 ;  /* 0x00000019a500780c */ /* 0x000fe40001741670 */
[----:B------:R-:W-:Y:S02]  /*9110*/  ISETP.GT.AND P1, PT, R3, 0x20, P1 ;  /* 0x000000200300780c */ /* 0x000fe40000f24270 */
[----:B------:R-:W-:Y:S02]  /*9120*/  FSEL R201, R32, -INF , !P0 ;  /* 0xff80000020c97808 */ /* 0x000fe40004000000 */
[----:B------:R-:W-:Y:S02]  /*9130*/  PLOP3.LUT P0, PT, PT, PT, UP2, 0x40, 0x0 ;  /* 0x000000000000781c */ /* 0x000fe40003f0e828 */
[----:B------:R-:W-:Y:S02]  /*9140*/  FSEL R206, R34, -INF , !P2 ;  /* 0xff80000022ce7808 */ /* 0x000fe40005000000 */
[----:B------:R-:W-:Y:S02]  /*9150*/  PLOP3.LUT P2, PT, PT, PT, UP4, 0x40, 0x0 ;  /* 0x000000000000781c */ /* 0x000fe40003f4e848 */
[----:B------:R-:W-:Y:S02]  /*9160*/  ISETP.LT.OR P1, PT, R165, 0x21, P1 ;  /* 0x00000021a500780c */ /* 0x000fe40000f21670 */
[----:B------:R-:W-:Y:S02]  /*9170*/  ISETP.GT.AND P0, PT, R3, 0x21, P0 ;  /* 0x000000210300780c */ /* 0x000fe40000704270 */
[----:B------:R-:W-:Y:S02]  /*9180*/  ISETP.GT.AND P2, PT, R167, 0x19, P2 ;  /* 0x00000019a700780c */ /* 0x000fe40001744270 */
[----:B------:R-:W-:Y:S02]  /*9190*/  FSEL R219, R38, -INF , !P1 ;  /* 0xff80000026db7808 */ /* 0x000fe40004800000 */
[----:B------:R-:W-:Y:S02]  /*91a0*/  PLOP3.LUT P1, PT, PT, PT, UP2, 0x40, 0x0 ;  /* 0x000000000000781c */ /* 0x000fe40003f2e828 */
[----:B------:R-:W-:Y:S02]  /*91b0*/  ISETP.LT.OR P0, PT, R165, 0x22, P0 ;  /* 0x00000022a500780c */ /* 0x000fe40000701670 */
[C---:B------:R-:W-:Y:S02]  /*91c0*/  ISETP.LT.OR P2, PT, R168.reuse, 0x1a, P2 ;  /* 0x0000001aa800780c */ /* 0x040fe40001741670 */
[----:B------:R-:W-:Y:S02]  /*91d0*/  ISETP.GT.AND P1, PT, R167, 0x21, P1 ;  /* 0x00000021a700780c */ /* 0x000fe40000f24270 */
[----:B------:R-:W-:Y:S02]  /*91e0*/  FSEL R223, R39, -INF , !P0 ;  /* 0xff80000027df7808 */ /* 0x000fe40004000000 */
[----:B------:R-:W-:Y:S02]  /*91f0*/  PLOP3.LUT P0, PT, PT, PT, UP1, 0x40, 0x0 ;  /* 0x000000000000781c */ /* 0x000fe40003f0e818 */
[----:B------:R-:W-:Y:S02]  /*9200*/  FSEL R202, R33, -INF , !P2 ;  /* 0xff80000021ca7808 */ /* 0x000fe40005000000 */
[----:B------:R-:W-:Y:S02]  /*9210*/  PLOP3.LUT P2, PT, PT, PT, UP3, 0x40, 0x0 ;  /* 0x000000000000781c */ /* 0x000fe40003f4e838 */
[C---:B------:R-:W-:Y:S02]  /*9220*/  ISETP.LT.OR P1, PT, R168.reuse, 0x22, P1 ;  /* 0x00000022a800780c */ /* 0x040fe40000f21670 */
[----:B------:R-:W-:Y:S02]  /*9230*/  ISETP.GT.AND P0, PT, R3, 0x28, P0 ;  /* 0x000000280300780c */ /* 0x000fe40000704270 */
[----:B------:R-:W-:Y:S02]  /*9240*/  ISETP.GT.AND P2, PT, R167, 0x20, P2 ;  /* 0x00000020a700780c */ /* 0x000fe40001744270 */
[----:B------:R-:W-:Y:S02]  /*9250*/  FSEL R216, R37, -INF , !P1 ;  /* 0xff80000025d87808 */ /* 0x000fe40004800000 */
[----:B------:R-:W-:Y:S02]  /*9260*/  ISETP.LT.OR P1, PT, R165, 0x29, P0 ;  /* 0x00000029a500780c */ /* 0x000fe40000721670 */
[----:B------:R-:W-:Y:S02]  /*9270*/  PLOP3.LUT P0, PT, PT, PT, UP0, 0x40, 0x0 ;  /* 0x000000000000781c */ /* 0x000fe40003f0e808 */
[----:B------:R-:W-:Y:S02]  /*9280*/  ISETP.LT.OR P2, PT, R168, 0x21, P2 ;  /* 0x00000021a800780c */ /* 0x000fe40001741670 */
[----:B------:R-:W-:Y:S02]  /*9290*/  ISETP.GT.AND P0, PT, R3, 0x29, P0 ;  /* 0x000000290300780c */ /* 0x000fe40000704270 */
[----:B------:R-:W-:Y:S01]  /*92a0*/  FSEL R215, R36, -INF , !P2 ;  /* 0xff80000024d77808 */ /* 0x000fe20005000000 */
[----:B------:R-:W1:Y:S01]  /*92b0*/  SHFL.IDX PT, R3, R172, 0x3, 0x1c1f ;  /* 0x007c1f00ac037f89 */ /* 0x000e6200000e0000 */
[----:B------:R-:W-:Y:S02]  /*92c0*/  PLOP3.LUT P2, PT, PT, PT, UP1, 0x40, 0x0 ;  /* 0x000000000000781c */ /* 0x000fe40003f4e818 */
[----:B------:R-:W-:Y:S02]  /*92d0*/  ISETP.LT.OR P0, PT, R165, 0x2a, P0 ;  /* 0x0000002aa500780c */ /* 0x000fe40000701670 */
[----:B------:R-:W-:Y:S02]  /*92e0*/  ISETP.GT.AND P2, PT, R167, 0x28, P2 ;  /* 0x00000028a700780c */ /* 0x000fe40001744270 */
[----:B------:R-:W-:Y:S02]  /*92f0*/  FSEL R252, R50, -INF , !P1 ;  /* 0xff80000032fc7808 */ /* 0x000fe40004800000 */
[----:B------:R-:W-:Y:S02]  /*9300*/  PLOP3.LUT P1, PT, PT, PT, UP0, 0x40, 0x0 ;  /* 0x000000000000781c */ /* 0x000fe40003f2e808 */
[----:B------:R-:W-:Y:S02]  /*9310*/  FSEL R51, R51, -INF , !P0 ;  /* 0xff80000033337808 */ /* 0x000fe40004000000 */
[----:B------:R-:W-:Y:S01]  /*9320*/  PLOP3.LUT P0, PT, PT, PT, UP6, 0x40, 0x0 ;  /* 0x000000000000781c */ /* 0x000fe20003f0e868 */
[----:B------:R-:W-:Y:S01]  /*9330*/  UISETP.NE.AND UP6, UPT, UR34, URZ, UPT ;  /* 0x0000003f2200728c */ /* 0x000fe2000bfc5270 */
[----:B------:R-:W-:Y:S02]  /*9340*/  ISETP.LT.OR P2, PT, R168, 0x29, P2 ;  /* 0x00000029a800780c */ /* 0x000fe40001741670 */
[----:B------:R-:W-:Y:S02]  /*9350*/  ISETP.GT.AND P1, PT, R167, 0x29, P1 ;  /* 0x00000029a700780c */ /* 0x000fe40000f24270 */
[----:B------:R-:W-:Y:S02]  /*9360*/  FSEL R222, R48, -INF , !P2 ;  /* 0xff80000030de7808 */ /* 0x000fe40005000000 */
[----:B------:R-:W-:Y:S01]  /*9370*/  PLOP3.LUT P2, PT, PT, PT, UP6, 0x40, 0x0 ;  /* 0x000000000000781c */ /* 0x000fe20003f4e868 */
[----:B------:R-:W-:Y:S01]  /*9380*/  UISETP.NE.AND UP6, UPT, UR33, URZ, UPT ;  /* 0x0000003f2100728c */ /* 0x000fe2000bfc5270 */
[----:B------:R-:W-:Y:S02]  /*9390*/  ISETP.LT.OR P1, PT, R168, 0x2a, P1 ;  /* 0x0000002aa800780c */ /* 0x000fe40000f21670 */
[----:B------:R-:W-:Y:S02]  /*93a0*/  ISETP.GT.AND P0, PT, R0, RZ, P0 ;  /* 0x000000ff0000720c */ /* 0x000fe40000704270 */
        /* <DEDUP_REMOVED lines=9> */
[C---:B------:R-:W-:Y:S02]  /*9440*/  ISETP.GT.AND P0, PT, R0.reuse, 0x9, P0 ;  /* 0x000000090000780c */ /* 0x040fe40000704270 */
[----:B------:R-:W-:Y:S02]  /*9450*/  ISETP.GT.AND P1, PT, R0, 0x8, P1 ;  /* 0x000000080000780c */ /* 0x000fe40000f24270 */
[C---:B------:R-:W-:Y:S02]  /*9460*/  ISETP.LT.OR P0, PT, R2.reuse, 0xa, P0 ;  /* 0x0000000a0200780c */ /* 0x040fe40000701670 */
[----:B------:R-:W-:Y:S02]  /*9470*/  FSEL R17, R9, -INF , !P2 ;  /* 0xff80000009117808 */ /* 0x000fe40005000000 */
[----:B------:R-:W-:Y:S01]  /*9480*/  PLOP3.LUT P2, PT, PT, PT, UP6, 0x40, 0x0 ;  /* 0x000000000000781c */ /* 0x000fe20003f4e868 */
[----:B------:R-:W-:Y:S01]  /*9490*/  UISETP.NE.AND UP6, UPT, UR30, URZ, UPT ;  /* 0x0000003f1e00728c */ /* 0x000fe2000bfc5270 */
[----:B------:R-:W-:Y:S02]  /*94a0*/  ISETP.LT.OR P1, PT, R2, 0x9, P1 ;  /* 0x000000090200780c */ /* 0x000fe40000f21670 */
[----:B------:R-:W-:Y:S01]  /*94b0*/  FSEL R13, R13, -INF , !P0 ;  /* 0xff8000000d0d7808 */ /* 0x000fe20004000000 */
[----:B------:R-:W-:Y:S01]  /*94c0*/  UP2UR UR30, UPR, URZ, 0x40 ;  /* 0x000000403f1e7883 */ /* 0x000fe20008000000 */
[----:B------:R-:W-:Y:S02]  /*94d0*/  PLOP3.LUT P0, PT, PT, PT, UP5, 0x40, 0x0 ;  /* 0x000000000000781c */ /* 0x000fe40003f0e858 */
        /* <DEDUP_REMOVED lines=52> */
.L_x_2411:
[----:B------:R-:W-:Y:S04]  /*9820*/  MOV R4, c[0x0][0x32c] ;  /* 0x0000cb0000047a02 */ /* 0x000fe80000000f00 */
[----:B------:R-:W-:Y:S11]  /*9830*/  ISETP.NE.AND P0, PT, R4, 0x1, PT ;  /* 0x000000010400780c */ /* 0x000ff60003f05270 */
[----:B------:R-:W-:Y:S02]  /*9840*/  @!UPT UIADD3 URZ, URZ, URZ, URZ ;  /* 0x0000003f3f3ff290 */ /* 0x000fe4000fffe03f */
[----:B------:R-:W-:Y:S05]  /*9850*/  @P0 IMAD.HI.U32 R4, R3, c[0x0][0x330], RZ ;  /* 0x0000cc0003040a27 */ /* 0x000fea00078e00ff */
[----:B------:R-:W-:Y:S02]  /*9860*/  @P0 SHF.R.U32.HI R3, RZ, c[0x0][0x334], R4 ;  /* 0x0000cd00ff030a19 */ /* 0x000fe40000011604 */
.L_x_2412:
[----:B------:R-:W-:Y:S05]  /*9870*/  BSYNC B0 ;  /* 0x0000000000007941 */ /* 0x000fea0003800000 */
.L_x_2410:
[----:B------:R-:W-:Y:S05]  /*9880*/  IADD3 R4, -R194, UR4, RZ ;  /* 0x00000004c2047c10 */ /* 0x000fea000fffe1ff */
[----:B------:R-:W-:Y:S05]  /*9890*/  IMAD R3, R3, c[0x0][0x32c], R4 ;  /* 0x0000cb0003037a24 */ /* 0x000fea00078e0204 */
[----:B------:R-:W-:Y:S02]  /*98a0*/  IADD3 R4, R3, c[0x0][0x32c], RZ ;  /* 0x0000cb0003047a10 */ /* 0x000fe40007ffe0ff */
[----:B------:R-:W-:Y:S02]  /*98b0*/  IMNMX R0, R0, R3, !PT ;  /* 0x0000000300007217 */ /* 0x000fe40007800200 */
[----:B------:R-:W-:Y:S02]  /*98c0*/  IMNMX R2, R2, R4, PT ;  /* 0x0000000402027217 */ /* 0x000fe40003800200 */
.L_x_2409:
        /* <DEDUP_REMOVED lines=32> */
[----:B------:R-:W-:Y:S02]  /*9ad0*/  MOV R41, R51 ;  /* 0x0000003300297202 */ /* 0x000fe40000000f00 */
[----:B------:R-:W-:Y:S02]  /*9ae0*/  FMNMX.FTZ R169, R246, R169, !PT ;  /* 0x000000a9f6a97209 */ /* 0x000fe40007810000 */
[----:B------:R-:W-:Y:S02]  /*9af0*/  FMNMX.FTZ R3, R252, R3, !PT ;  /* 0x00000003fc037209 */ /* 0x000fe40007810000 */
[----:B------:R-:W-:Y:S01]  /*9b00*/  PLOP3.LUT P2, PT, PT, PT, UP3, 0x40, 0x0 ;  /* 0x000000000000781c */ /* 0x000fe20003f4e838 */
[----:B------:R-:W1:Y:S01]  /*9b10*/  SHFL.BFLY PT, R5, R169, 0x2, 0x1f ;  /* 0x0c401f00a9057f89 */ /* 0x000e6200000e0000 */
[----:B------:R-:W-:Y:S01]  /*9b20*/  FMNMX.FTZ R4, R8, R170, !PT ;  /* 0x000000aa08047209 */ /* 0x000fe20007810000 */
[----:B------:R-:W-:Y:S01]  /*9b30*/  UISETP.NE.AND UP3, UPT, UR29, URZ, UPT ;  /* 0x0000003f1d00728c */ /* 0x000fe2000bf65270 */
[----:B------:R-:W-:Y:S02]  /*9b40*/  FMNMX.FTZ R3, R41, R3, !PT ;  /* 0x0000000329037209 */ /* 0x000fe40007810000 */
[----:B------:R-:W-:Y:S02]  /*9b50*/  ISETP.GT.AND P2, PT, R0, 0x1, P2 ;  /* 0x000000010000780c */ /* 0x000fe40001744270 */
[----:B------:R-:W-:Y:S01]  /*9b60*/  FMNMX.FTZ R4, R17, R4, !PT ;  /* 0x0000000411047209 */ /* 0x000fe20007810000 */
[----:B------:R-:W2:Y:S01]  /*9b70*/  SHFL.BFLY PT, R168, R3, 0x2, 0x1f ;  /* 0x0c401f0003a87f89 */ /* 0x000ea200000e0000 */
[----:B------:R-:W-:Y:S02]  /*9b80*/  ISETP.LT.OR P2, PT, R2, 0x2, P2 ;  /* 0x000000020200780c */ /* 0x000fe40001741670 */
[----:B------:R-:W-:Y:S02]  /*9b90*/  FMNMX.FTZ R4, R12, R4, !PT ;  /* 0x000000040c047209 */ /* 0x000fe40007810000 */
[----:B------:R-:W-:Y:S02]  /*9ba0*/  FSEL R11, R11, -INF , !P2 ;  /* 0xff8000000b0b7808 */ /* 0x000fe40005000000 */
[----:B------:R-:W-:Y:S01]  /*9bb0*/  PLOP3.LUT P2, PT, PT, PT, UP0, 0x40, 0x0 ;  /* 0x000000000000781c */ /* 0x000fe20003f4e808 */
[----:B------:R-:W-:Y:S01]  /*9bc0*/  UISETP.NE.AND UP0, UPT, UR26, URZ, UPT ;  /* 0x0000003f1a00728c */ /* 0x000fe2000bf05270 */
[----:B------:R-:W-:Y:S02]  /*9bd0*/  FMNMX.FTZ R4, R13, R4, !PT ;  /* 0x000000040d047209 */ /* 0x000fe40007810000 */
[----:B------:R-:W-:Y:S02]  /*9be0*/  ISETP.GT.AND P2, PT, R0, 0x10, P2 ;  /* 0x000000100000780c */ /* 0x000fe40001744270 */
[----:B------:R-:W-:Y:S02]  /*9bf0*/  FMNMX.FTZ R4, R205, R4, !PT ;  /* 0x00000004cd047209 */ /* 0x000fe40007810000 */
[----:B------:R-:W-:Y:S02]  /*9c00*/  ISETP.LT.OR P2, PT, R2, 0x11, P2 ;  /* 0x000000110200780c */ /* 0x000fe40001741670 */
[----:B------:R-:W-:Y:S02]  /*9c10*/  FMNMX.FTZ R4, R208, R4, !PT ;  /* 0x00000004d0047209 */ /* 0x000fe40007810000 */
[----:B------:R-:W-:Y:S02]  /*9c20*/  FSEL R200, R26, -INF , !P2 ;  /* 0xff8000001ac87808 */ /* 0x000fe40005000000 */
[----:B------:R-:W-:Y:S02]  /*9c30*/  FMNMX.FTZ R4, R210, R4, !PT ;  /* 0x00000004d2047209 */ /* 0x000fe40007810000 */
[----:B------:R-:W-:Y:S01]  /*9c40*/  PLOP3.LUT P0, PT, PT, PT, UP2, 0x40, 0x0 ;  /* 0x000000000000781c */ /* 0x000fe20003f0e828 */
[----:B------:R-:W-:Y:S01]  /*9c50*/  UISETP.NE.AND UP2, UPT, UR28, URZ, UPT ;  /* 0x0000003f1c00728c */ /* 0x000fe2000bf45270 */
[----:B-1----:R-:W-:Y:S02]  /*9c60*/  FMNMX.FTZ R169, R169, R5, !PT ;  /* 0x00000005a9a97209 */ /* 0x002fe40007810000 */
[----:B------:R-:W-:Y:S02]  /*9c70*/  FMNMX.FTZ R4, R211, R4, !PT ;  /* 0x00000004d3047209 */ /* 0x000fe40007810000 */
[----:B--2---:R-:W-:Y:S01]  /*9c80*/  FMNMX.FTZ R168, R3, R168, !PT ;  /* 0x000000a803a87209 */ /* 0x004fe20007810000 */
[----:B------:R-:W1:Y:S01]  /*9c90*/  SHFL.BFLY PT, R5, R169, 0x1, 0x1f ;  /* 0x0c201f00a9057f89 */ /* 0x000e6200000e0000 */
[----:B------:R-:W-:Y:S02]  /*9ca0*/  FMNMX.FTZ R3, R247, R4, !PT ;  /* 0x00000004f7037209 */ /* 0x000fe40007810000 */
[----:B------:R-:W-:Y:S02]  /*9cb0*/  ISETP.GT.AND P0, PT, R0, 0x8, P0 ;  /* 0x000000080000780c */ /* 0x000fe40000704270 */
[----:B------:R-:W-:Y:S02]  /*9cc0*/  FMNMX.FTZ R3, R251, R3, !PT ;  /* 0x00000003fb037209 */ /* 0x000fe40007810000 */
[----:B------:R-:W-:Y:S01]  /*9cd0*/  PLOP3.LUT P1, PT, PT, PT, UP4, 0x40, 0x0 ;  /* 0x000000000000781c */ /* 0x000fe20003f2e848 */
[----:B------:R-:W-:Y:S01]  /*9ce0*/  UISETP.NE.AND UP4, UPT, UR4, URZ, UPT ;  /* 0x0000003f0400728c */ /* 0x000fe2000bf85270 */
[----:B------:R-:W-:Y:S01]  /*9cf0*/  FMNMX.FTZ R3, R34, R3, !PT ;  /* 0x0000000322037209 */ /* 0x000fe20007810000 */
[----:B------:R-:W-:Y:S01]  /*9d00*/  SHFL.BFLY PT, R9, R168, 0x1, 0x1f ;  /* 0x0c201f00a8097f89 */ /* 0x000fe200000e0000 */
[----:B------:R-:W-:Y:S02]  /*9d10*/  ISETP.LT.OR P0, PT, R2, 0x9, P0 ;  /* 0x000000090200780c */ /* 0x000fe40000701670 */
[----:B------:R-:W-:Y:S02]  /*9d20*/  FMNMX.FTZ R3, R35, R3, !PT ;  /* 0x0000000323037209 */ /* 0x000fe40007810000 */
[----:B------:R-:W-:Y:S02]  /*9d30*/  ISETP.GT.AND P1, PT, R0, RZ, P1 ;  /* 0x000000ff0000720c */ /* 0x000fe40000f24270 */
[----:B------:R-:W-:Y:S02]  /*9d40*/  FSEL R14, R14, -INF , !P0 ;  /* 0xff8000000e0e7808 */ /* 0x000fe40004000000 */
[----:B------:R-:W-:Y:S02]  /*9d50*/  PLOP3.LUT P0, PT, PT, PT, UP6, 0x40, 0x0 ;  /* 0x000000000000781c */ /* 0x000fe40003f0e868 */
[----:B------:R-:W-:Y:S02]  /*9d60*/  ISETP.LT.OR P1, PT, R2, 0x1, P1 ;  /* 0x000000010200780c */ /* 0x000fe40000f21670 */
[----:B------:R-:W-:Y:S02]  /*9d70*/  ISETP.GT.AND P0, PT, R0, 0x11, P0 ;  /* 0x000000110000780c */ /* 0x000fe40000704270 */
[----:B-1----:R-:W-:Y:S02]  /*9d80*/  FMNMX.FTZ R169, R169, R5, !PT ;  /* 0x00000005a9a97209 */ /* 0x002fe40007810000 */
[----:B------:R-:W-:Y:S02]  /*9d90*/  FSEL R10, R10, -INF , !P1 ;  /* 0xff8000000a0a7808 */ /* 0x000fe40004800000 */
[C---:B------:R-:W-:Y:S01]  /*9da0*/  FSETP.NEU.FTZ.AND P2, PT, R169.reuse, -INF , PT ;  /* 0xff800000a900780b */ /* 0x040fe20003f5d000 */
[----:B------:R-:W-:Y:S01]  /*9db0*/  FMUL.FTZ R173, R169, c[0x0][0x2d0] ;  /* 0x0000b400a9ad7a20 */ /* 0x000fe20000410000 */
[----:B------:R-:W-:Y:S01]  /*9dc0*/  PLOP3.LUT P1, PT, PT, PT, UP1, 0x40, 0x0 ;  /* 0x000000000000781c */ /* 0x000fe20003f2e818 */
[----:B------:R-:W-:Y:S01]  /*9dd0*/  UISETP.NE.AND UP1, UPT, UR27, URZ, UPT ;  /* 0x0000003f1b00728c */ /* 0x000fe2000bf25270 */
[----:B------:R-:W-:Y:S02]  /*9de0*/  ISETP.LT.OR P0, PT, R2, 0x12, P0 ;  /* 0x000000120200780c */ /* 0x000fe40000701670 */
[----:B------:R-:W-:Y:S02]  /*9df0*/  FSEL R173, R173, RZ, P2 ;  /* 0x000000ffadad7208 */ /* 0x000fe40001000000 */
[----:B------:R-:W-:Y:S02]  /*9e00*/  ISETP.GT.AND P1, PT, R0, 0x9, P1 ;  /* 0x000000090000780c */ /* 0x000fe40000f24270 */
[----:B------:R-:W-:Y:S01]  /*9e10*/  FSEL R203, R27, -INF , !P0 ;  /* 0xff8000001bcb7808 */ /* 0x000fe20004000000 */
[--C-:B------:R-:W-:Y:S01]  /*9e20*/  FFMA.FTZ R4, R6, c[0x0][0x2d0], -R173.reuse ;  /* 0x0000b40006047a23 */ /* 0x100fe200000108ad */
[----:B------:R-:W-:Y:S01]  /*9e30*/  PLOP3.LUT P0, PT, PT, PT, UP4, 0x40, 0x0 ;  /* 0x000000000000781c */ /* 0x000fe20003f0e848 */
[----:B------:R-:W1:Y:S01]  /*9e40*/  SHFL.BFLY PT, R6, R3, 0x2, 0x1f ;  /* 0x0c401f0003067f89 */ /* 0x000e6200000e0000 */
[----:B------:R-:W-:Y:S01]  /*9e50*/  ISETP.LT.OR P1, PT, R2, 0xa, P1 ;  /* 0x0000000a0200780c */ /* 0x000fe20000f21670 */
[----:B------:R2:W3:Y:S01]  /*9e60*/  MUFU.EX2 R20, R4 ;  /* 0x0000000400147308 */ /* 0x0004e20000000800 */
[----:B------:R-:W-:Y:S02]  /*9e70*/  ISETP.GT.AND P0, PT, R0, 0x19, P0 ;  /* 0x000000190000780c */ /* 0x000fe40000704270 */
[----:B------:R-:W-:Y:S02]  /*9e80*/  FSEL R15, R15, -INF , !P1 ;  /* 0xff8000000f0f7808 */ /* 0x000fe40004800000 */
[----:B------:R-:W-:Y:S02]  /*9e90*/  PLOP3.LUT P1, PT, PT, PT, UP5, 0x40, 0x0 ;  /* 0x000000000000781c */ /* 0x000fe40003f2e858 */
[----:B------:R-:W-:Y:S02]  /*9ea0*/  ISETP.LT.OR P0, PT, R2, 0x1a, P0 ;  /* 0x0000001a0200780c */ /* 0x000fe40000701670 */
[----:B------:R-:W-:Y:S02]  /*9eb0*/  ISETP.GT.AND P1, PT, R0, 0x18, P1 ;  /* 0x000000180000780c */ /* 0x000fe40000f24270 */
[----:B------:R-:W-:Y:S02]  /*9ec0*/  FSEL R207, R31, -INF , !P0 ;  /* 0xff8000001fcf7808 */ /* 0x000fe40004000000 */
[----:B------:R-:W-:Y:S02]  /*9ed0*/  PLOP3.LUT P0, PT, PT, PT, UP3, 0x40, 0x0 ;  /* 0x000000000000781c */ /* 0x000fe40003f0e838 */
[----:B------:R-:W-:Y:S02]  /*9ee0*/  ISETP.LT.OR P1, PT, R2, 0x19, P1 ;  /* 0x000000190200780c */ /* 0x000fe40000f21670 */
[----:B------:R-:W-:Y:S02]  /*9ef0*/  ISETP.GT.AND P0, PT, R0, 0x20, P0 ;  /* 0x000000200000780c */ /* 0x000fe40000704270 */
[----:B------:R-:W-:Y:S02]  /*9f00*/  FSEL R204, R30, -INF , !P1 ;  /* 0xff8000001ecc7808 */ /* 0x000fe40004800000 */
[----:B------:R-:W-:Y:S02]  /*9f10*/  PLOP3.LUT P1, PT, PT, PT, UP2, 0x40, 0x0 ;  /* 0x000000000000781c */ /* 0x000fe40003f2e828 */
[----:B-1----:R-:W-:Y:S01]  /*9f20*/  FMNMX.FTZ R3, R3, R6, !PT ;  /* 0x0000000603037209 */ /* 0x002fe20007810000 */
[--C-:B--2---:R-:W-:Y:S01]  /*9f30*/  FFMA.FTZ R4, R7, c[0x0][0x2d0], -R173.reuse ;  /* 0x0000b40007047a23 */ /* 0x104fe200000108ad */
[----:B------:R-:W-:Y:S02]  /*9f40*/  ISETP.LT.OR P0, PT, R2, 0x21, P0 ;  /* 0x000000210200780c */ /* 0x000fe40000701670 */
[----:B------:R-:W-:Y:S01]  /*9f50*/  ISETP.GT.AND P1, PT, R0, 0x21, P1 ;  /* 0x000000210000780c */ /* 0x000fe20000f24270 */
[----:B------:R1:W2:Y:S01]  /*9f60*/  MUFU.EX2 R24, R4 ;  /* 0x0000000400187308 */ /* 0x0002a20000000800 */
[----:B------:R-:W4:Y:S01]  /*9f70*/  SHFL.BFLY PT, R167, R3, 0x1, 0x1f ;  /* 0x0c201f0003a77f89 */ /* 0x000f2200000e0000 */
[----:B------:R-:W-:Y:S02]  /*9f80*/  FSEL R212, R42, -INF , !P0 ;  /* 0xff8000002ad47808 */ /* 0x000fe40004000000 */
[----:B------:R-:W-:Y:S02]  /*9f90*/  PLOP3.LUT P0, PT, PT, PT, UP1, 0x40, 0x0 ;  /* 0x000000000000781c */ /* 0x000fe40003f0e818 */
[----:B------:R-:W-:Y:S02]  /*9fa0*/  FMNMX.FTZ R168, R168, R9, !PT ;  /* 0x00000009a8a87209 */ /* 0x000fe40007810000 */
[----:B------:R-:W-:Y:S02]  /*9fb0*/  ISETP.LT.OR P1, PT, R2, 0x22, P1 ;  /* 0x000000220200780c */ /* 0x000fe40000f21670 */
[----:B------:R-:W-:Y:S01]  /*9fc0*/  ISETP.GT.AND P0, PT, R0, 0x28, P0 ;  /* 0x000000280000780c */ /* 0x000fe20000704270 */
[C---:B------:R-:W-:Y:S01]  /*9fd0*/  FMUL.FTZ R174, R168.reuse, c[0x0][0x2d0] ;  /* 0x0000b400a8ae7a20 */ /* 0x040fe20000410000 */
[----:B------:R-:W-:Y:S02]  /*9fe0*/  FSEL R214, R43, -INF , !P1 ;  /* 0xff8000002bd67808 */ /* 0x000fe40004800000 */
[----:B------:R-:W-:Y:S02]  /*9ff0*/  FSETP.NEU.FTZ.AND P1, PT, R168, -INF , PT ;  /* 0xff800000a800780b */ /* 0x000fe40003f3d000 */
[----:B------:R-:W-:Y:S02]  /*a000*/  ISETP.LT.OR P0, PT, R2, 0x29, P0 ;  /* 0x000000290200780c */ /* 0x000fe40000701670 */
[----:B------:R-:W-:Y:S02]  /*a010*/  FMNMX.FTZ R5, R10, R171, !PT ;  /* 0x000000ab0a057209 */ /* 0x000fe40007810000 */
[----:B------:R-:W-:Y:S02]  /*a020*/  FSEL R174, R174, RZ, P1 ;  /* 0x000000ffaeae7208 */ /* 0x000fe40000800000 */
[----:B------:R-:W-:Y:S01]  /*a030*/  FSEL R213, R46, -INF , !P0 ;  /* 0xff8000002ed57808 */ /* 0x000fe20004000000 */
[--C-:B-1----:R-:W-:Y:S01]  /*a040*/  FFMA.FTZ R4, R16, c[0x0][0x2d0], -R173.reuse ;  /* 0x0000b40010047a23 */ /* 0x102fe200000108ad */
[----:B------:R-:W-:Y:S01]  /*a050*/  PLOP3.LUT P0, PT, PT, PT, UP0, 0x40, 0x0 ;  /* 0x000000000000781c */ /* 0x000fe20003f0e808 */
[----:B------:R-:W-:Y:S01]  /*a060*/  UISETP.GT.AND UP0, UPT, UR24, UR5, UPT ;  /* 0x000000051800728c */ /* 0x000fe2000bf04270 */
[----:B------:R-:W-:Y:S01]  /*a070*/  FMNMX.FTZ R5, R11, R5, !PT ;  /* 0x000000050b057209 */ /* 0x000fe20007810000 */
[----:B------:R1:W1:Y:S01]  /*a080*/  MUFU.EX2 R21, R4 ;  /* 0x0000000400157308 */ /* 0x0002620000000800 */
[----:B----4-:R-:W-:Y:S01]  /*a090*/  FMNMX.FTZ R167, R3, R167, !PT ;  /* 0x000000a703a77209 */ /* 0x010fe20007810000 */
[--C-:B------:R-:W-:Y:S01]  /*a0a0*/  FFMA.FTZ R3, R19, c[0x0][0x2d0], -R174.reuse ;  /* 0x0000b40013037a23 */ /* 0x100fe200000108ae */
[----:B------:R-:W-:Y:S01]  /*a0b0*/  ISETP.GT.AND P0, PT, R0, 0x29, P0 ;  /* 0x000000290000780c */ /* 0x000fe20000704270 */
[----:B------:R-:W-:Y:S01]  /*a0c0*/  UIADD3 UR24, UR24, -0x1, URZ ;  /* 0xffffffff18187890 */ /* 0x000fe2000fffe03f */
[----:B------:R-:W-:Y:S02]  /*a0d0*/  FMNMX.FTZ R5, R14, R5, !PT ;  /* 0x000000050e057209 */ /* 0x000fe40007810000 */
[----:B------:R-:W-:Y:S01]  /*a0e0*/  ISETP.LT.OR P0, PT, R2, 0x2a, P0 ;  /* 0x0000002a0200780c */ /* 0x000fe20000701670 */
[--C-:B------:R-:W-:Y:S01]  /*a0f0*/  FFMA.FTZ R2, R192, c[0x0][0x2d0], -R174.reuse ;  /* 0x0000b400c0027a23 */ /* 0x100fe200000108ae */
[----:B------:R-:W-:Y:S01]  /*a100*/  FMNMX.FTZ R5, R15, R5, !PT ;  /* 0x000000050f057209 */ /* 0x000fe20007810000 */
[----:B------:R-:W-:Y:S01]  /*a110*/  MUFU.EX2 R49, R3 ;  /* 0x0000000300317308 */ /* 0x000fe20000000800 */
[----:B------:R-:W-:Y:S02]  /*a120*/  FSEL R172, R47, -INF , !P0 ;  /* 0xff8000002fac7808 */ /* 0x000fe40004000000 */
[----:B------:R-:W-:Y:S02]  /*a130*/  FMNMX.FTZ R5, R200, R5, !PT ;  /* 0x00000005c8057209 */ /* 0x000fe40007810000 */
[----:B------:R-:W-:Y:S02]  /*a140*/  FSETP.NEU.FTZ.AND P0, PT, R167, -INF , PT ;  /* 0xff800000a700780b */ /* 0x000fe40003f1d000 */
[----:B------:R-:W-:Y:S02]  /*a150*/  FMNMX.FTZ R5, R203, R5, !PT ;  /* 0x00000005cb057209 */ /* 0x000fe40007810000 */
[----:B---3--:R-:W-:Y:S01]  /*a160*/  MOV R43, R20 ;  /* 0x00000014002b7202 */ /* 0x008fe20000000f00 */
[----:B------:R3:W-:Y:S01]  /*a170*/  MUFU.EX2 R6, R2 ;  /* 0x0000000200067308 */ /* 0x0007e20000000800 */
[----:B------:R-:W-:Y:S02]  /*a180*/  MOV R42, R34 ;  /* 0x00000022002a7202 */ /* 0x000fe40000000f00 */
[----:B--2---:R-:W-:Y:S01]  /*a190*/  F2FP.PACK_AB R192, R24, R43 ;  /* 0x0000002b18c0723e */ /* 0x004fe200000000ff */
[----:B-1----:R-:W-:Y:S01]  /*a1a0*/  FFMA.FTZ R4, R18, c[0x0][0x2d0], -R173 ;  /* 0x0000b40012047a23 */ /* 0x002fe200000108ad */
[----:B------:R-:W-:Y:S02]  /*a1b0*/  MOV R46, R21 ;  /* 0x00000015002e7202 */ /* 0x000fe40000000f00 */
[----:B------:R-:W-:Y:S03]  /*a1c0*/  LDSM.16.MT88.4 R20, [R225+0x100] ;  /* 0x00010000e114783b */ /* 0x000fe60000004200 */
[----:B------:R1:W2:Y:S01]  /*a1d0*/  MUFU.EX2 R51, R4 ;  /* 0x0000000400337308 */ /* 0x0002a20000000800 */
[--C-:B---3--:R-:W-:Y:S09]  /*a1e0*/  FFMA.FTZ R2, R193, c[0x0][0x2d0], -R174.reuse ;  /* 0x0000b400c1027a23 */ /* 0x108ff200000108ae */
[----:B------:R-:W3:Y:S01]  /*a1f0*/  MUFU.EX2 R50, R2 ;  /* 0x0000000200327308 */ /* 0x000ee20000000800 */
[----:B-1----:R-:W-:Y:S01]  /*a200*/  FMNMX.FTZ R4, R204, R5, !PT ;  /* 0x00000005cc047209 */ /* 0x002fe20007810000 */
[----:B------:R-:W-:Y:S01]  /*a210*/  FFMA.FTZ R5, R175, c[0x0][0x2d0], -R174 ;  /* 0x0000b400af057a23 */ /* 0x000fe200000108ae */
[----:B--2---:R-:W-:Y:S01]  /*a220*/  F2FP.PACK_AB R194, R51, R46 ;  /* 0x0000002e33c2723e */ /* 0x004fe200000000ff */
[----:B------:R-:W-:Y:S01]  /*a230*/  FMUL.FTZ R175, R167, c[0x0][0x2d0] ;  /* 0x0000b400a7af7a20 */ /* 0x000fe20000410000 */
[----:B------:R-:W-:Y:S05]  /*a240*/  FMNMX.FTZ R4, R207, R4, !PT ;  /* 0x00000004cf047209 */ /* 0x000fea0007810000 */
[----:B------:R-:W-:Y:S01]  /*a250*/  MUFU.EX2 R45, R5 ;  /* 0x00000005002d7308 */ /* 0x000fe20000000800 */
[----:B------:R-:W-:Y:S02]  /*a260*/  FSEL R175, R175, RZ, P0 ;  /* 0x000000ffafaf7208 */ /* 0x000fe40000000000 */
[----:B------:R-:W-:Y:S03]  /*a270*/  FMNMX.FTZ R0, R212, R4, !PT ;  /* 0x00000004d4007209 */ /* 0x000fe60007810000 */
[--C-:B------:R-:W-:Y:S01]  /*a280*/  FFMA.FTZ R3, R8, c[0x0][0x2d0], -R175.reuse ;  /* 0x0000b40008037a23 */ /* 0x100fe200000108af */
[----:B------:R-:W-:Y:S01]  /*a290*/  FMNMX.FTZ R0, R214, R0, !PT ;  /* 0x00000000d6007209 */ /* 0x000fe20007810000 */
[--C-:B------:R-:W-:Y:S02]  /*a2a0*/  FFMA.FTZ R4, R12, c[0x0][0x2d0], -R175.reuse ;  /* 0x0000b4000c047a23 */ /* 0x100fe400000108af */
[----:B------:R1:W-:Y:S01]  /*a2b0*/  MUFU.EX2 R44, R3 ;  /* 0x00000003002c7308 */ /* 0x0003e20000000800 */
[----:B------:R-:W-:Y:S02]  /*a2c0*/  FMNMX.FTZ R0, R213, R0, !PT ;  /* 0x00000000d5007209 */ /* 0x000fe40007810000 */
[----:B---3--:R-:W-:Y:S02]  /*a2d0*/  F2FP.PACK_AB R195, R49, R50 ;  /* 0x0000003231c3723e */ /* 0x008fe400000000ff */
[----:B------:R-:W-:Y:S05]  /*a2e0*/  FMNMX.FTZ R0, R172, R0, !PT ;  /* 0x00000000ac007209 */ /* 0x000fea0007810000 */
[----:B------:R-:W2:Y:S01]  /*a2f0*/  SHFL.BFLY PT, R2, R0, 0x2, 0x1f ;  /* 0x0c401f0000027f89 */ /* 0x000ea200000e0000 */
[----:B------:R-:W-:Y:S01]  /*a300*/  MUFU.EX2 R7, R4 ;  /* 0x0000000400077308 */ /* 0x000fe20000000800 */
[--C-:B-1----:R-:W-:Y:S09]  /*a310*/  FFMA.FTZ R3, R17, c[0x0][0x2d0], -R175.reuse ;  /* 0x0000b40011037a23 */ /* 0x102ff200000108af */
[----:B------:R2:W-:Y:S02]  /*a320*/  MUFU.EX2 R47, R3 ;  /* 0x00000003002f7308 */ /* 0x0005e40000000800 */
[----:B--2---:R-:W-:Y:S01]  /*a330*/  FMNMX.FTZ R3, R0, R2, !PT ;  /* 0x0000000200037209 */ /* 0x004fe20007810000 */
[----:B------:R-:W-:Y:S01]  /*a340*/  FFMA.FTZ R2, R13, c[0x0][0x2d0], -R175 ;  /* 0x0000b4000d027a23 */ /* 0x000fe200000108af */
[----:B------:R-:W-:Y:S06]  /*a350*/  FSEL R0, R169, RZ, P2 ;  /* 0x000000ffa9007208 */ /* 0x000fec0001000000 */
[----:B------:R1:W-:Y:S01]  /*a360*/  MUFU.EX2 R48, R2 ;  /* 0x0000000200307308 */ /* 0x0003e20000000800 */
[----:B------:R-:W2:Y:S01]  /*a370*/  SHFL.BFLY PT, R4, R3, 0x1, 0x1f ;  /* 0x0c201f0003047f89 */ /* 0x000ea200000e0000 */
[----:B------:R-:W-:Y:S04]  /*a380*/  FADD.FTZ R0, -R0, R164 ;  /* 0x000000a400007221 */ /* 0x000fe80000010100 */
[----:B------:R-:W-:Y:S04]  /*a390*/  FMUL.FTZ R0, R0, c[0x0][0x2d0] ;  /* 0x0000b40000007a20 */ /* 0x000fe80000410000 */
[----:B------:R3:W4:Y:S01]  /*a3a0*/  MUFU.EX2 R165, R0 ;  /* 0x0000000000a57308 */ /* 0x0007220000000800 */
[----:B-1----:R-:W-:Y:S02]  /*a3b0*/  FSEL R2, R168, RZ, P1 ;  /* 0x000000ffa8027208 */ /* 0x002fe40000800000 */
[----:B--2---:R-:W-:Y:S03]  /*a3c0*/  FMNMX.FTZ R3, R4, R3, !PT ;  /* 0x0000000304037209 */ /* 0x004fe60007810000 */
[----:B------:R-:W-:Y:S02]  /*a3d0*/  FADD.FTZ R2, -R2, R166 ;  /* 0x000000a602027221 */ /* 0x000fe40000010100 */
[----:B------:R-:W-:Y:S02]  /*a3e0*/  FMUL.FTZ R166, R3, c[0x0][0x2d0] ;  /* 0x0000b40003a67a20 */ /* 0x000fe40000410000 */
[----:B------:R-:W-:Y:S01]  /*a3f0*/  FMUL.FTZ R2, R2, c[0x0][0x2d0] ;  /* 0x0000b40002027a20 */ /* 0x000fe20000410000 */
[----:B---3--:R-:W-:Y:S01]  /*a400*/  FSEL R0, R167, RZ, P0 ;  /* 0x000000ffa7007208 */ /* 0x008fe20000000000 */
[----:B----4-:R-:W-:Y:S01]  /*a410*/  FMUL.FTZ R5, R165, R177 ;  /* 0x000000b1a5057220 */ /* 0x010fe20000410000 */
[----:B------:R-:W-:Y:S01]  /*a420*/  FSETP.NEU.FTZ.AND P0, PT, R3, -INF , PT ;  /* 0xff8000000300780b */ /* 0x000fe20003f1d000 */
[----:B------:R-:W1:Y:S01]  /*a430*/  MUFU.EX2 R164, R2 ;  /* 0x0000000200a47308 */ /* 0x000e620000000800 */
[C---:B------:R-:W-:Y:S02]  /*a440*/  FMUL.FTZ R16, R165.reuse, R188 ;  /* 0x000000bca5107220 */ /* 0x040fe40000410000 */
[----:B------:R-:W-:Y:S01]  /*a450*/  FADD.FTZ R0, -R0, R170 ;  /* 0x000000aa00007221 */ /* 0x000fe20000010100 */
[----:B------:R-:W-:Y:S01]  /*a460*/  FSEL R166, R166, RZ, P0 ;  /* 0x000000ffa6a67208 */ /* 0x000fe20000000000 */
[C---:B------:R-:W-:Y:S01]  /*a470*/  FMUL.FTZ R17, R165.reuse, R189 ;  /* 0x000000bda5117220 */ /* 0x040fe20000410000 */
[----:B------:R-:W-:Y:S01]  /*a480*/  MOV R170, R7 ;  /* 0x0000000700aa7202 */ /* 0x000fe20000000f00 */
[----:B------:R-:W-:Y:S02]  /*a490*/  FMUL.FTZ R0, R0, c[0x0][0x2d0] ;  /* 0x0000b40000007a20 */ /* 0x000fe40000410000 */
[--C-:B------:R-:W-:Y:S02]  /*a4a0*/  FFMA.FTZ R4, R14, c[0x0][0x2d0], -R166.reuse ;  /* 0x0000b4000e047a23 */ /* 0x100fe400000108a6 */
[----:B------:R2:W3:Y:S01]  /*a4b0*/  MUFU.EX2 R2, R0 ;  /* 0x0000000000027308 */ /* 0x0004e20000000800 */
[C---:B------:R-:W-:Y:S02]  /*a4c0*/  FMUL.FTZ R32, R165.reuse, R144 ;  /* 0x00000090a5207220 */ /* 0x040fe40000410000 */
[C---:B------:R-:W-:Y:S02]  /*a4d0*/  FMUL.FTZ R33, R165.reuse, R145 ;  /* 0x00000091a5217220 */ /* 0x040fe40000410000 */
[C---:B------:R-:W-:Y:S02]  /*a4e0*/  FMUL.FTZ R52, R165.reuse, R52 ;  /* 0x00000034a5347220 */ /* 0x040fe40000410000 */
[C---:B------:R-:W-:Y:S02]  /*a4f0*/  FMUL.FTZ R53, R165.reuse, R53 ;  /* 0x00000035a5357220 */ /* 0x040fe40000410000 */
[C---:B------:R-:W-:Y:S01]  /*a500*/  FMUL.FTZ R64, R165.reuse, R64 ;  /* 0x00000040a5407220 */ /* 0x040fe20000410000 */
[----:B------:R4:W-:Y:S01]  /*a510*/  MUFU.EX2 R220, R4 ;  /* 0x0000000400dc7308 */ /* 0x0009e20000000800 */
[----:B------:R-:W-:Y:S02]  /*a520*/  FMUL.FTZ R65, R165, R65 ;  /* 0x00000041a5417220 */ /* 0x000fe40000410000 */
[C---:B-1----:R-:W-:Y:S02]  /*a530*/  FMUL.FTZ R7, R164.reuse, R179 ;  /* 0x000000b3a4077220 */ /* 0x042fe40000410000 */
[C---:B------:R-:W-:Y:S02]  /*a540*/  FMUL.FTZ R18, R164.reuse, R190 ;  /* 0x000000bea4127220 */ /* 0x040fe40000410000 */
        /* <DEDUP_REMOVED lines=12> */
[--C-:B----4-:R-:W-:Y:S01]  /*a610*/  FFMA.FTZ R4, R15, c[0x0][0x2d0], -R166.reuse ;  /* 0x0000b4000f047a23 */ /* 0x110fe200000108a6 */
[----:B------:R-:W-:Y:S01]  /*a620*/  MOV R191, R180 ;  /* 0x000000b400bf7202 */ /* 0x000fe20000000f00 */
[C---:B------:R-:W-:Y:S01]  /*a630*/  FMUL.FTZ R13, R2.reuse, R185 ;  /* 0x000000b9020d7220 */ /* 0x040fe20000410000 */
[----:B------:R-:W-:Y:S01]  /*a640*/  MOV R185, R46 ;  /* 0x0000002e00b97202 */ /* 0x000fe20000000f00 */
[C---:B------:R-:W-:Y:S01]  /*a650*/  FMUL.FTZ R24, R2.reuse, R136 ;  /* 0x0000008802187220 */ /* 0x040fe20000410000 */
[----:B-----5:R2:W3:Y:S01]  /*a660*/  MUFU.EX2 R221, R4 ;  /* 0x0000000400dd7308 */ /* 0x0204e20000000800 */
[C---:B------:R-:W-:Y:S02]  /*a670*/  FMUL.FTZ R25, R2.reuse, R137 ;  /* 0x0000008902197220 */ /* 0x040fe40000410000 */
[C---:B------:R-:W-:Y:S02]  /*a680*/  FMUL.FTZ R29, R2.reuse, R141 ;  /* 0x0000008d021d7220 */ /* 0x040fe40000410000 */
[----:B------:R-:W-:Y:S02]  /*a690*/  FMUL.FTZ R28, R2, R140 ;  /* 0x0000008c021c7220 */ /* 0x000fe40000410000 */
[----:B------:R-:W-:Y:S02]  /*a6a0*/  FMUL.FTZ R35, R164, R147 ;  /* 0x00000093a4237220 */ /* 0x000fe40000410000 */
[C---:B------:R-:W-:Y:S01]  /*a6b0*/  FMUL.FTZ R40, R2.reuse, R152 ;  /* 0x0000009802287220 */ /* 0x040fe20000410000 */
[----:B------:R-:W-:Y:S01]  /*a6c0*/  MOV R152, R41 ;  /* 0x0000002900987202 */ /* 0x000fe20000000f00 */
[----:B------:R-:W-:Y:S01]  /*a6d0*/  FMUL.FTZ R41, R2, R153 ;  /* 0x0000009902297220 */ /* 0x000fe20000410000 */
[----:B------:R-:W-:Y:S01]  /*a6e0*/  MOV R153, R42 ;  /* 0x0000002a00997202 */ /* 0x000fe20000000f00 */
[----:B------:R-:W-:Y:S01]  /*a6f0*/  FMUL.FTZ R51, R164, R163 ;  /* 0x000000a3a4337220 */ /* 0x000fe20000410000 */
[----:B------:R-:W-:Y:S01]  /*a700*/  LDSM.16.MT88.4 R144, [R226+0x900] ;  /* 0x00090000e290783b */ /* 0x000fe20000004200 */
[----:B-1----:R-:W-:Y:S02]  /*a710*/  FFMA.FTZ R0, R11, c[0x0][0x2d0], -R166 ;  /* 0x0000b4000b007a23 */ /* 0x002fe400000108a6 */
[C---:B------:R-:W-:Y:S02]  /*a720*/  FMUL.FTZ R56, R2.reuse, R56 ;  /* 0x0000003802387220 */ /* 0x040fe40000410000 */
[----:B------:R1:W4:Y:S01]  /*a730*/  MUFU.EX2 R218, R0 ;  /* 0x0000000000da7308 */ /* 0x0003220000000800 */
[C---:B------:R-:W-:Y:S02]  /*a740*/  FMUL.FTZ R57, R2.reuse, R57 ;  /* 0x0000003902397220 */ /* 0x040fe40000410000 */
[C---:B------:R-:W-:Y:S02]  /*a750*/  FMUL.FTZ R60, R2.reuse, R60 ;  /* 0x0000003c023c7220 */ /* 0x040fe40000410000 */
[----:B--2---:R-:W-:Y:S01]  /*a760*/  FMUL.FTZ R4, R165, R176 ;  /* 0x000000b0a5047220 */ /* 0x004fe20000410000 */
[----:B------:R-:W-:Y:S01]  /*a770*/  F2FP.PACK_AB R176, R47, R44 ;  /* 0x0000002c2fb0723e */ /* 0x000fe200000000ff */
[----:B------:R-:W-:Y:S01]  /*a780*/  FMUL.FTZ R61, R2, R61 ;  /* 0x0000003d023d7220 */ /* 0x000fe20000410000 */
[----:B---3--:R-:W-:Y:S01]  /*a790*/  F2FP.PACK_AB R179, R221, R220 ;  /* 0x000000dcddb3723e */ /* 0x008fe200000000ff */
[C---:B------:R-:W-:Y:S02]  /*a7a0*/  FMUL.FTZ R66, R164.reuse, R66 ;  /* 0x00000042a4427220 */ /* 0x040fe40000410000 */
[C---:B------:R-:W-:Y:S02]  /*a7b0*/  FMUL.FTZ R67, R164.reuse, R67 ;  /* 0x00000043a4437220 */ /* 0x040fe40000410000 */
[C---:B------:R-:W-:Y:S02]  /*a7c0*/  FMUL.FTZ R68, R165.reuse, R68 ;  /* 0x00000044a5447220 */ /* 0x040fe40000410000 */
[----:B------:R-:W-:Y:S02]  /*a7d0*/  FMUL.FTZ R69, R165, R69 ;  /* 0x00000045a5457220 */ /* 0x000fe40000410000 */
[C---:B------:R-:W-:Y:S02]  /*a7e0*/  FMUL.FTZ R70, R164.reuse, R70 ;  /* 0x00000046a4467220 */ /* 0x040fe40000410000 */
[----:B------:R-:W-:Y:S02]  /*a7f0*/  FMUL.FTZ R71, R164, R71 ;  /* 0x00000047a4477220 */ /* 0x000fe40000410000 */
[C---:B------:R-:W-:Y:S02]  /*a800*/  FMUL.FTZ R72, R2.reuse, R72 ;  /* 0x0000004802487220 */ /* 0x040fe40000410000 */
[C---:B------:R-:W-:Y:S01]  /*a810*/  FMUL.FTZ R73, R2.reuse, R73 ;  /* 0x0000004902497220 */ /* 0x040fe20000410000 */
[----:B-1----:R-:W-:Y:S01]  /*a820*/  FSEL R0, R3, RZ, P0 ;  /* 0x000000ff03007208 */ /* 0x002fe20000000000 */
[----:B------:R-:W-:Y:S01]  /*a830*/  FMUL.FTZ R76, R2, R76 ;  /* 0x0000004c024c7220 */ /* 0x000fe20000410000 */
[----:B----4-:R-:W-:Y:S01]  /*a840*/  F2FP.PACK_AB R177, R218, R217 ;  /* 0x000000d9dab1723e */ /* 0x010fe200000000ff */
[----:B------:R-:W-:Y:S01]  /*a850*/  FMUL.FTZ R77, R2, R77 ;  /* 0x0000004d024d7220 */ /* 0x000fe20000410000 */
[----:B------:R-:W-:Y:S01]  /*a860*/  PLOP3.LUT P0, PT, PT, PT, UP0, 0x80, 0x0 ;  /* 0x000000000000781c */ /* 0x000fe20003f0f008 */
[----:B------:R-:W-:Y:S01]  /*a870*/  FADD.FTZ R0, -R0, R171 ;  /* 0x000000ab00007221 */ /* 0x000fe20000010100 */
[----:B------:R-:W-:Y:S01]  /*a880*/  MOV R171, R6 ;  /* 0x0000000600ab7202 */ /* 0x000fe20000000f00 */
[----:B------:R-:W-:Y:S01]  /*a890*/  FMUL.FTZ R6, R164, R178 ;  /* 0x000000b2a4067220 */ /* 0x000fe20000410000 */
[----:B------:R-:W-:Y:S01]  /*a8a0*/  F2FP.PACK_AB R178, R48, R170 ;  /* 0x000000aa30b2723e */ /* 0x000fe200000000ff */
[----:B------:R-:W-:Y:S01]  /*a8b0*/  FMUL.FTZ R0, R0, c[0x0][0x2d0] ;  /* 0x0000b40000007a20 */ /* 0x000fe20000410000 */
[----:B------:R-:W-:Y:S01]  /*a8c0*/  F2FP.PACK_AB R193, R171, R45 ;  /* 0x0000002dabc1723e */ /* 0x000fe200000000ff */
[C---:B------:R-:W-:Y:S02]  /*a8d0*/  FMUL.FTZ R80, R165.reuse, R80 ;  /* 0x00000050a5507220 */ /* 0x040fe40000410000 */
[----:B------:R-:W-:Y:S02]  /*a8e0*/  FMUL.FTZ R81, R165, R81 ;  /* 0x00000051a5517220 */ /* 0x000fe40000410000 */
[----:B------:R-:W1:Y:S01]  /*a8f0*/  MUFU.EX2 R0, R0 ;  /* 0x0000000000007308 */ /* 0x000e620000000800 */
[C---:B------:R-:W-:Y:S01]  /*a900*/  FMUL.FTZ R82, R164.reuse, R82 ;  /* 0x00000052a4527220 */ /* 0x040fe20000410000 */
[-C--:B------:R-:W-:Y:S01]  /*a910*/  HMMA.16816.F32 R4, R192, R20.reuse, R4 ;  /* 0x00000014c004723c */ /* 0x080fe20000001804 */
[C---:B------:R-:W-:Y:S02]  /*a920*/  FMUL.FTZ R83, R164.reuse, R83 ;  /* 0x00000053a4537220 */ /* 0x040fe40000410000 */
[--C-:B------:R-:W-:Y:S02]  /*a930*/  FFMA.FTZ R140, R197, c[0x0][0x2d0], -R173.reuse ;  /* 0x0000b400c58c7a23 */ /* 0x100fe400000108ad */
[C---:B------:R-:W-:Y:S02]  /*a940*/  FMUL.FTZ R84, R165.reuse, R84 ;  /* 0x00000054a5547220 */ /* 0x040fe40000410000 */
[C---:B------:R-:W-:Y:S02]  /*a950*/  FMUL.FTZ R85, R165.reuse, R85 ;  /* 0x00000055a5557220 */ /* 0x040fe40000410000 */
[C---:B------:R-:W-:Y:S03]  /*a960*/  FMUL.FTZ R86, R164.reuse, R86 ;  /* 0x00000056a4567220 */ /* 0x040fe60000410000 */
[----:B------:R-:W-:Y:S02]  /*a970*/  FMUL.FTZ R87, R164, R87 ;  /* 0x00000057a4577220 */ /* 0x000fe40000410000 */
[C---:B------:R-:W-:Y:S02]  /*a980*/  FMUL.FTZ R88, R2.reuse, R88 ;  /* 0x0000005802587220 */ /* 0x040fe40000410000 */
[C---:B------:R-:W-:Y:S02]  /*a990*/  FMUL.FTZ R89, R2.reuse, R89 ;  /* 0x0000005902597220 */ /* 0x040fe40000410000 */
[C---:B------:R-:W-:Y:S02]  /*a9a0*/  FMUL.FTZ R92, R2.reuse, R92 ;  /* 0x0000005c025c7220 */ /* 0x040fe40000410000 */
[----:B------:R-:W-:Y:S02]  /*a9b0*/  FMUL.FTZ R93, R2, R93 ;  /* 0x0000005d025d7220 */ /* 0x000fe40000410000 */
[C---:B-1----:R-:W-:Y:S01]  /*a9c0*/  FMUL.FTZ R10, R0.reuse, R182 ;  /* 0x000000b6000a7220 */ /* 0x042fe20000410000 */
[----:B------:R-:W-:Y:S01]  /*a9d0*/  MOV R182, R48 ;  /* 0x0000003000b67202 */ /* 0x000fe20000000f00 */
[C---:B------:R-:W-:Y:S01]  /*a9e0*/  FMUL.FTZ R11, R0.reuse, R183 ;  /* 0x000000b7000b7220 */ /* 0x040fe20000410000 */
[----:B------:R-:W-:Y:S01]  /*a9f0*/  MOV R183, R50 ;  /* 0x0000003200b77202 */ /* 0x000fe20000000f00 */
[C---:B------:R-:W-:Y:S02]  /*aa00*/  FMUL.FTZ R26, R0.reuse, R138 ;  /* 0x0000008a001a7220 */ /* 0x040fe40000410000 */
[C---:B------:R-:W-:Y:S02]  /*aa10*/  FMUL.FTZ R27, R0.reuse, R139 ;  /* 0x0000008b001b7220 */ /* 0x040fe40000410000 */
[----:B------:R-:W-:Y:S01]  /*aa20*/  LDSM.16.MT88.4 R136, [R227+0x100] ;  /* 0x00010000e388783b */ /* 0x000fe20000004200 */
[C---:B------:R-:W-:Y:S01]  /*aa30*/  HMMA.16816.F32 R8, R176.reuse, R20, R8 ;  /* 0x00000014b008723c */ /* 0x040fe20000001808 */
[C---:B------:R-:W-:Y:S01]  /*aa40*/  FMUL.FTZ R14, R0.reuse, R186 ;  /* 0x000000ba000e7220 */ /* 0x040fe20000410000 */
[----:B------:R-:W-:Y:S01]  /*aa50*/  MOV R186, R47 ;  /* 0x0000002f00ba7202 */ /* 0x000fe20000000f00 */
[C---:B------:R-:W-:Y:S01]  /*aa60*/  FMUL.FTZ R15, R0.reuse, R187 ;  /* 0x000000bb000f7220 */ /* 0x040fe20000410000 */
[----:B------:R-:W-:Y:S01]  /*aa70*/  MOV R187, R171 ;  /* 0x000000ab00bb7202 */ /* 0x000fe20000000f00 */
[C---:B------:R-:W-:Y:S01]  /*aa80*/  FMUL.FTZ R30, R0.reuse, R142 ;  /* 0x0000008e001e7220 */ /* 0x040fe20000410000 */
[----:B------:R1:W-:Y:S01]  /*aa90*/  MUFU.EX2 R171, R140 ;  /* 0x0000008c00ab7308 */ /* 0x0003e20000000800 */
[C---:B------:R-:W-:Y:S02]  /*aaa0*/  FMUL.FTZ R20, R165.reuse, R132 ;  /* 0x00000084a5147220 */ /* 0x040fe40000410000 */
[C---:B------:R-:W-:Y:S01]  /*aab0*/  FMUL.FTZ R21, R165.reuse, R133 ;  /* 0x00000085a5157220 */ /* 0x040fe20000410000 */
[-C--:B------:R-:W-:Y:S02]  /*aac0*/  HMMA.16816.F32 R12, R176, R22.reuse, R12 ;  /* 0x00000016b00c723c */ /* 0x080fe4000000180c */
[C---:B------:R-:W-:Y:S02]  /*aad0*/  FMUL.FTZ R31, R0.reuse, R143 ;  /* 0x0000008f001f7220 */ /* 0x040fe40000410000 */
[C---:B------:R-:W-:Y:S01]  /*aae0*/  FMUL.FTZ R42, R0.reuse, R154 ;  /* 0x0000009a002a7220 */ /* 0x040fe20000410000 */
[----:B------:R-:W-:Y:S01]  /*aaf0*/  MOV R154, R43 ;  /* 0x0000002b009a7202 */ /* 0x000fe20000000f00 */
[----:B------:R-:W-:Y:S01]  /*ab00*/  FMUL.FTZ R43, R0, R155 ;  /* 0x0000009b002b7220 */ /* 0x000fe20000410000 */
[----:B------:R-:W-:Y:S01]  /*ab10*/  MOV R155, R44 ;  /* 0x0000002c009b7202 */ /* 0x000fe20000000f00 */
[C---:B------:R-:W-:Y:S01]  /*ab20*/  HMMA.16816.F32 R16, R192.reuse, R22, R16 ;  /* 0x00000016c010723c */ /* 0x040fe20000001810 */
[C---:B------:R-:W-:Y:S03]  /*ab30*/  FMUL.FTZ R44, R2.reuse, R156 ;  /* 0x0000009c022c7220 */ /* 0x040fe60000410000 */
[----:B------:R-:W-:Y:S01]  /*ab40*/  MOV R156, R45 ;  /* 0x0000002d009c7202 */ /* 0x000fe20000000f00 */
[----:B------:R-:W-:Y:S01]  /*ab50*/  FMUL.FTZ R45, R2, R157 ;  /* 0x0000009d022d7220 */ /* 0x000fe20000410000 */
[----:B------:R-:W-:Y:S01]  /*ab60*/  MOV R157, R181 ;  /* 0x000000b5009d7202 */ /* 0x000fe20000000f00 */
[C---:B------:R-:W-:Y:S01]  /*ab70*/  FMUL.FTZ R22, R164.reuse, R134 ;  /* 0x00000086a4167220 */ /* 0x040fe20000410000 */
[----:B------:R-:W-:Y:S01]  /*ab80*/  MOV R181, R49 ;  /* 0x0000003100b57202 */ /* 0x000fe20000000f00 */
[----:B------:R-:W-:Y:S02]  /*ab90*/  FMUL.FTZ R23, R164, R135 ;  /* 0x00000087a4177220 */ /* 0x000fe40000410000 */
[----:B------:R-:W2:Y:S01]  /*aba0*/  LDSM.16.MT88.4 R132, [R228+0x100] ;  /* 0x00010000e484783b */ /* 0x000ea20000004200 */
[C---:B------:R-:W-:Y:S02]  /*abb0*/  FMUL.FTZ R46, R0.reuse, R158 ;  /* 0x0000009e002e7220 */ /* 0x040fe40000410000 */
[----:B------:R-:W-:Y:S02]  /*abc0*/  FMUL.FTZ R47, R0, R159 ;  /* 0x0000009f002f7220 */ /* 0x000fe40000410000 */
[-C--:B------:R-:W-:Y:S01]  /*abd0*/  HMMA.16816.F32 R20, R192, R36.reuse, R20 ;  /* 0x00000024c014723c */ /* 0x080fe20000001814 */
[C---:B------:R-:W-:Y:S02]  /*abe0*/  FMUL.FTZ R48, R165.reuse, R160 ;  /* 0x000000a0a5307220 */ /* 0x040fe40000410000 */
[C---:B------:R-:W-:Y:S02]  /*abf0*/  FMUL.FTZ R49, R165.reuse, R161 ;  /* 0x000000a1a5317220 */ /* 0x040fe40000410000 */
[----:B------:R-:W-:Y:S02]  /*ac00*/  FMUL.FTZ R50, R164, R162 ;  /* 0x000000a2a4327220 */ /* 0x000fe40000410000 */
[C---:B------:R-:W-:Y:S01]  /*ac10*/  FMUL.FTZ R58, R0.reuse, R58 ;  /* 0x0000003a003a7220 */ /* 0x040fe20000410000 */
[C---:B------:R-:W-:Y:S01]  /*ac20*/  HMMA.16816.F32 R24, R176.reuse, R36, R24 ;  /* 0x00000024b018723c */ /* 0x040fe20000001818 */
[C---:B------:R-:W-:Y:S03]  /*ac30*/  FMUL.FTZ R59, R0.reuse, R59 ;  /* 0x0000003b003b7220 */ /* 0x040fe60000410000 */
[C---:B------:R-:W-:Y:S02]  /*ac40*/  FMUL.FTZ R62, R0.reuse, R62 ;  /* 0x0000003e003e7220 */ /* 0x040fe40000410000 */
[C---:B------:R-:W-:Y:S02]  /*ac50*/  FMUL.FTZ R63, R0.reuse, R63 ;  /* 0x0000003f003f7220 */ /* 0x040fe40000410000 */
[-C--:B------:R-:W-:Y:S01]  /*ac60*/  HMMA.16816.F32 R28, R176, R38.reuse, R28 ;  /* 0x00000026b01c723c */ /* 0x080fe2000000181c */
[C---:B------:R-:W-:Y:S03]  /*ac70*/  FMUL.FTZ R36, R165.reuse, R148 ;  /* 0x00000094a5247220 */ /* 0x040fe60000410000 */
[C---:B------:R-:W-:Y:S02]  /*ac80*/  FMUL.FTZ R37, R165.reuse, R149 ;  /* 0x00000095a5257220 */ /* 0x040fe40000410000 */
[C---:B------:R-:W-:Y:S02]  /*ac90*/  FMUL.FTZ R74, R0.reuse, R74 ;  /* 0x0000004a004a7220 */ /* 0x040fe40000410000 */
[C---:B------:R-:W-:Y:S01]  /*aca0*/  HMMA.16816.F32 R32, R192.reuse, R38, R32 ;  /* 0x00000026c020723c */ /* 0x040fe20000001820 */
[C---:B------:R-:W-:Y:S03]  /*acb0*/  FMUL.FTZ R75, R0.reuse, R75 ;  /* 0x0000004b004b7220 */ /* 0x040fe60000410000 */
[C---:B------:R-:W-:Y:S02]  /*acc0*/  FMUL.FTZ R78, R0.reuse, R78 ;  /* 0x0000004e004e7220 */ /* 0x040fe40000410000 */
[----:B------:R-:W-:Y:S02]  /*acd0*/  FMUL.FTZ R79, R0, R79 ;  /* 0x0000004f004f7220 */ /* 0x000fe40000410000 */
[C---:B------:R-:W-:Y:S04]  /*ace0*/  FMUL.FTZ R38, R164.reuse, R150 ;  /* 0x00000096a4267220 */ /* 0x040fe80000410000 */
[----:B------:R-:W-:Y:S02]  /*acf0*/  FMUL.FTZ R39, R164, R151 ;  /* 0x00000097a4277220 */ /* 0x000fe40000410000 */
[----:B------:R-:W-:Y:S01]  /*ad00*/  LDSM.16.MT88.4 R148, [R228+0x900] ;  /* 0x00090000e494783b */ /* 0x000fe20000004200 */
[C---:B------:R-:W-:Y:S02]  /*ad10*/  FMUL.FTZ R90, R0.reuse, R90 ;  /* 0x0000005a005a7220 */ /* 0x040fe40000410000 */
[C---:B------:R-:W-:Y:S02]  /*ad20*/  FMUL.FTZ R91, R0.reuse, R91 ;  /* 0x0000005b005b7220 */ /* 0x040fe40000410000 */
[-C--:B--2---:R-:W-:Y:S01]  /*ad30*/  HMMA.16816.F32 R36, R192, R132.reuse, R36 ;  /* 0x00000084c024723c */ /* 0x084fe20000001824 */
[C---:B------:R-:W-:Y:S02]  /*ad40*/  FMUL.FTZ R94, R0.reuse, R94 ;  /* 0x0000005e005e7220 */ /* 0x040fe40000410000 */
[----:B------:R-:W-:Y:S02]  /*ad50*/  FMUL.FTZ R95, R0, R95 ;  /* 0x0000005f005f7220 */ /* 0x000fe40000410000 */
[C---:B------:R-:W-:Y:S02]  /*ad60*/  FMUL.FTZ R96, R165.reuse, R96 ;  /* 0x00000060a5607220 */ /* 0x040fe40000410000 */
[C---:B------:R-:W-:Y:S01]  /*ad70*/  FMUL.FTZ R97, R165.reuse, R97 ;  /* 0x00000061a5617220 */ /* 0x040fe20000410000 */
[C---:B------:R-:W-:Y:S01]  /*ad80*/  HMMA.16816.F32 R40, R176.reuse, R132, R40 ;  /* 0x00000084b028723c */ /* 0x040fe20000001828 */
[C---:B------:R-:W-:Y:S03]  /*ad90*/  FMUL.FTZ R98, R164.reuse, R98 ;  /* 0x00000062a4627220 */ /* 0x040fe60000410000 */
[----:B------:R-:W-:Y:S02]  /*ada0*/  FMUL.FTZ R99, R164, R99 ;  /* 0x00000063a4637220 */ /* 0x000fe40000410000 */
[--C-:B-1----:R-:W-:Y:S02]  /*adb0*/  FFMA.FTZ R140, R198, c[0x0][0x2d0], -R174.reuse ;  /* 0x0000b400c68c7a23 */ /* 0x102fe400000108ae */
[-C--:B------:R-:W-:Y:S01]  /*adc0*/  HMMA.16816.F32 R44, R176, R134.reuse, R44 ;  /* 0x00000086b02c723c */ /* 0x080fe2000000182c */
[C---:B------:R-:W-:Y:S01]  /*add0*/  FMUL.FTZ R100, R165.reuse, R100 ;  /* 0x00000064a5647220 */ /* 0x040fe20000410000 */
[----:B------:R1:W-:Y:S02]  /*ade0*/  MUFU.EX2 R160, R140 ;  /* 0x0000008c00a07308 */ /* 0x0003e40000000800 */
[C---:B------:R-:W-:Y:S02]  /*adf0*/  FMUL.FTZ R101, R165.reuse, R101 ;  /* 0x00000065a5657220 */ /* 0x040fe40000410000 */
[C---:B------:R-:W-:Y:S02]  /*ae00*/  FMUL.FTZ R102, R164.reuse, R102 ;  /* 0x00000066a4667220 */ /* 0x040fe40000410000 */
[C---:B------:R-:W-:Y:S01]  /*ae10*/  HMMA.16816.F32 R48, R192.reuse, R134, R48 ;  /* 0x00000086c030723c */ /* 0x040fe20000001830 */
[----:B------:R-:W2:Y:S03]  /*ae20*/  LDSM.16.MT88.4 R132, [R225+0x1900] ;  /* 0x00190000e184783b */ /* 0x000ea60000004200 */
[----:B------:R-:W-:Y:S02]  /*ae30*/  FMUL.FTZ R103, R164, R103 ;  /* 0x00000067a4677220 */ /* 0x000fe40000410000 */
[C---:B------:R-:W-:Y:S02]  /*ae40*/  FMUL.FTZ R104, R2.reuse, R104 ;  /* 0x0000006802687220 */ /* 0x040fe40000410000 */
[-C--:B------:R-:W-:Y:S01]  /*ae50*/  HMMA.16816.F32 R52, R192, R136.reuse, R52 ;  /* 0x00000088c034723c */ /* 0x080fe20000001834 */
[----:B------:R-:W-:Y:S03]  /*ae60*/  FMUL.FTZ R105, R2, R105 ;  /* 0x0000006902697220 */ /* 0x000fe60000410000 */
[C---:B------:R-:W-:Y:S02]  /*ae70*/  FMUL.FTZ R106, R0.reuse, R106 ;  /* 0x0000006a006a7220 */ /* 0x040fe40000410000 */
[----:B------:R-:W-:Y:S02]  /*ae80*/  FMUL.FTZ R107, R0, R107 ;  /* 0x0000006b006b7220 */ /* 0x000fe40000410000 */
[C---:B------:R-:W-:Y:S01]  /*ae90*/  HMMA.16816.F32 R56, R176.reuse, R136, R56 ;  /* 0x00000088b038723c */ /* 0x040fe20000001838 */
[----:B------:R-:W-:Y:S03]  /*aea0*/  FMUL.FTZ R108, R2, R108 ;  /* 0x0000006c026c7220 */ /* 0x000fe60000410000 */
[--C-:B-1----:R-:W-:Y:S01]  /*aeb0*/  FFMA.FTZ R140, R202, c[0x0][0x2d0], -R173.reuse ;  /* 0x0000b400ca8c7a23 */ /* 0x102fe200000108ad */
[----:B------:R-:W-:Y:S01]  /*aec0*/  MOV R202, R152 ;  /* 0x0000009800ca7202 */ /* 0x000fe20000000f00 */
[----:B------:R-:W-:Y:S02]  /*aed0*/  FMUL.FTZ R109, R2, R109 ;  /* 0x0000006d026d7220 */ /* 0x000fe40000410000 */
[-C--:B------:R-:W-:Y:S01]  /*aee0*/  HMMA.16816.F32 R60, R176, R138.reuse, R60 ;  /* 0x0000008ab03c723c */ /* 0x080fe2000000183c */
[----:B------:R-:W-:Y:S01]  /*aef0*/  FFMA.FTZ R136, R196, c[0x0][0x2d0], -R173 ;  /* 0x0000b400c4887a23 */ /* 0x000fe200000108ad */
[----:B------:R1:W-:Y:S02]  /*af00*/  MUFU.EX2 R161, R140 ;  /* 0x0000008c00a17308 */ /* 0x0003e40000000800 */
[C---:B------:R-:W-:Y:S02]  /*af10*/  FMUL.FTZ R110, R0.reuse, R110 ;  /* 0x0000006e006e7220 */ /* 0x040fe40000410000 */
[----:B------:R-:W-:Y:S02]  /*af20*/  FMUL.FTZ R111, R0, R111 ;  /* 0x0000006f006f7220 */ /* 0x000fe40000410000 */
[C---:B------:R-:W-:Y:S01]  /*af30*/  HMMA.16816.F32 R64, R192.reuse, R138, R64 ;  /* 0x0000008ac040723c */ /* 0x040fe20000001840 */
[C---:B------:R-:W-:Y:S03]  /*af40*/  FMUL.FTZ R112, R165.reuse, R112 ;  /* 0x00000070a5707220 */ /* 0x040fe60000410000 */
[----:B------:R3:W-:Y:S01]  /*af50*/  MUFU.EX2 R180, R136 ;  /* 0x0000008800b47308 */ /* 0x0007e20000000800 */
[C---:B------:R-:W-:Y:S02]  /*af60*/  FMUL.FTZ R113, R165.reuse, R113 ;  /* 0x00000071a5717220 */ /* 0x040fe40000410000 */
[C---:B------:R-:W-:Y:S01]  /*af70*/  FMUL.FTZ R114, R164.reuse, R114 ;  /* 0x00000072a4727220 */ /* 0x040fe20000410000 */
[-C--:B--2---:R-:W-:Y:S01]  /*af80*/  HMMA.16816.F32 R68, R192, R132.reuse, R68 ;  /* 0x00000084c044723c */ /* 0x084fe20000001844 */
[----:B------:R-:W-:Y:S03]  /*af90*/  FMUL.FTZ R115, R164, R115 ;  /* 0x00000073a4737220 */ /* 0x000fe60000410000 */
[C---:B------:R-:W-:Y:S02]  /*afa0*/  FMUL.FTZ R116, R165.reuse, R116 ;  /* 0x00000074a5747220 */ /* 0x040fe40000410000 */
[----:B------:R-:W-:Y:S02]  /*afb0*/  FMUL.FTZ R117, R165, R117 ;  /* 0x00000075a5757220 */ /* 0x000fe40000410000 */
[C---:B------:R-:W-:Y:S01]  /*afc0*/  HMMA.16816.F32 R72, R176.reuse, R132, R72 ;  /* 0x00000084b048723c */ /* 0x040fe20000001848 */
[--C-:B-1----:R-:W-:Y:S03]  /*afd0*/  FFMA.FTZ R140, R206, c[0x0][0x2d0], -R174.reuse ;  /* 0x0000b400ce8c7a23 */ /* 0x102fe600000108ae */
[C---:B------:R-:W-:Y:S01]  /*afe0*/  FMUL.FTZ R118, R164.reuse, R118 ;  /* 0x00000076a4767220 */ /* 0x040fe20000410000 */
[----:B------:R1:W-:Y:S01]  /*aff0*/  MUFU.EX2 R163, R140 ;  /* 0x0000008c00a37308 */ /* 0x0003e20000000800 */
[----:B------:R-:W-:Y:S02]  /*b000*/  FMUL.FTZ R119, R164, R119 ;  /* 0x00000077a4777220 */ /* 0x000fe40000410000 */
[-C--:B------:R-:W-:Y:S01]  /*b010*/  HMMA.16816.F32 R76, R176, R134.reuse, R76 ;  /* 0x00000086b04c723c */ /* 0x080fe2000000184c */
[--C-:B------:R-:W-:Y:S01]  /*b020*/  FFMA.FTZ R132, R199, c[0x0][0x2d0], -R174.reuse ;  /* 0x0000b400c7847a23 */ /* 0x100fe200000108ae */
[----:B---3--:R-:W2:Y:S02]  /*b030*/  LDSM.16.MT88.4 R136, [R226+0x1900] ;  /* 0x00190000e288783b */ /* 0x008ea40000004200 */
[C---:B------:R-:W-:Y:S02]  /*b040*/  FMUL.FTZ R120, R2.reuse, R120 ;  /* 0x0000007802787220 */ /* 0x040fe40000410000 */
[----:B------:R-:W-:Y:S01]  /*b050*/  FMUL.FTZ R121, R2, R121 ;  /* 0x0000007902797220 */ /* 0x000fe20000410000 */
[----:B------:R3:W-:Y:S01]  /*b060*/  MUFU.EX2 R188, R132 ;  /* 0x0000008400bc7308 */ /* 0x0007e20000000800 */
[C---:B------:R-:W-:Y:S01]  /*b070*/  HMMA.16816.F32 R80, R192.reuse, R134, R80 ;  /* 0x00000086c050723c */ /* 0x040fe20000001850 */
[C---:B------:R-:W-:Y:S03]  /*b080*/  FMUL.FTZ R122, R0.reuse, R122 ;  /* 0x0000007a007a7220 */ /* 0x040fe60000410000 */
[----:B------:R-:W-:Y:S02]  /*b090*/  FMUL.FTZ R123, R0, R123 ;  /* 0x0000007b007b7220 */ /* 0x000fe40000410000 */
[C---:B------:R-:W-:Y:S02]  /*b0a0*/  FMUL.FTZ R124, R2.reuse, R124 ;  /* 0x0000007c027c7220 */ /* 0x040fe40000410000 */
[----:B------:R-:W-:Y:S04]  /*b0b0*/  FMUL.FTZ R125, R2, R125 ;  /* 0x0000007d027d7220 */ /* 0x000fe80000410000 */
[----:B------:R-:W-:Y:S02]  /*b0c0*/  FMUL.FTZ R126, R0, R126 ;  /* 0x0000007e007e7220 */ /* 0x000fe40000410000 */
[----:B-1----:R-:W-:Y:S02]  /*b0d0*/  FFMA.FTZ R140, R208, c[0x0][0x2d0], -R175 ;  /* 0x0000b400d08c7a23 */ /* 0x002fe400000108af */
[----:B------:R-:W-:Y:S02]  /*b0e0*/  FMUL.FTZ R127, R0, R127 ;  /* 0x0000007f007f7220 */ /* 0x000fe40000410000 */
[----:B------:R1:W-:Y:S01]  /*b0f0*/  MUFU.EX2 R189, R140 ;  /* 0x0000008c00bd7308 */ /* 0x0003e20000000800 */
[C---:B------:R-:W-:Y:S02]  /*b100*/  FMUL.FTZ R128, R165.reuse, R128 ;  /* 0x00000080a5807220 */ /* 0x040fe40000410000 */
[----:B------:R-:W-:Y:S02]  /*b110*/  FMUL.FTZ R129, R165, R129 ;  /* 0x00000081a5817220 */ /* 0x000fe40000410000 */
[----:B---3--:R-:W-:Y:S01]  /*b120*/  FFMA.FTZ R132, R201, c[0x0][0x2d0], -R173 ;  /* 0x0000b400c9847a23 */ /* 0x008fe200000108ad */
[----:B------:R-:W-:Y:S01]  /*b130*/  MOV R201, R153 ;  /* 0x0000009900c97202 */ /* 0x000fe20000000f00 */
[C---:B------:R-:W-:Y:S02]  /*b140*/  FMUL.FTZ R130, R164.reuse, R130 ;  /* 0x00000082a4827220 */ /* 0x040fe40000410000 */
[----:B------:R-:W-:Y:S01]  /*b150*/  FMUL.FTZ R131, R164, R131 ;  /* 0x00000083a4837220 */ /* 0x000fe20000410000 */
[----:B------:R3:W4:Y:S01]  /*b160*/  MUFU.EX2 R190, R132 ;  /* 0x0000008400be7308 */ /* 0x0007220000000800 */
[-C--:B--2---:R-:W-:Y:S01]  /*b170*/  HMMA.16816.F32 R84, R192, R136.reuse, R84 ;  /* 0x00000088c054723c */ /* 0x084fe20000001854 */
[--C-:B-1----:R-:W-:Y:S07]  /*b180*/  FFMA.FTZ R140, R210, c[0x0][0x2d0], -R175.reuse ;  /* 0x0000b400d28c7a23 */ /* 0x102fee00000108af */
[C---:B------:R-:W-:Y:S01]  /*b190*/  HMMA.16816.F32 R88, R176.reuse, R136, R88 ;  /* 0x00000088b058723c */ /* 0x040fe20000001858 */
[----:B------:R1:W-:Y:S06]  /*b1a0*/  MUFU.EX2 R162, R140 ;  /* 0x0000008c00a27308 */ /* 0x0003ec0000000800 */
[----:B------:R-:W-:Y:S01]  /*b1b0*/  FFMA.FTZ R136, R209, c[0x0][0x2d0], -R174 ;  /* 0x0000b400d1887a23 */ /* 0x000fe200000108ae */
[-C--:B------:R-:W-:Y:S01]  /*b1c0*/  HMMA.16816.F32 R92, R176, R138.reuse, R92 ;  /* 0x0000008ab05c723c */ /* 0x080fe2000000185c */
[----:B---3--:R-:W2:Y:S02]  /*b1d0*/  LDSM.16.MT88.4 R132, [R228+0x1900] ;  /* 0x00190000e484783b */ /* 0x008ea40000004200 */
[----:B------:R3:W-:Y:S05]  /*b1e0*/  MUFU.EX2 R158, R136 ;  /* 0x00000088009e7308 */ /* 0x0007ea0000000800 */
[C---:B------:R-:W-:Y:S01]  /*b1f0*/  HMMA.16816.F32 R96, R192.reuse, R138, R96 ;  /* 0x0000008ac060723c */ /* 0x040fe20000001860 */
[----:B-1----:R-:W-:Y:S03]  /*b200*/  LDSM.16.MT88.4 R140, [R225+0x900] ;  /* 0x00090000e18c783b */ /* 0x002fe60000004200 */
[--C-:B---3--:R-:W-:Y:S04]  /*b210*/  FFMA.FTZ R136, R205, c[0x0][0x2d0], -R175.reuse ;  /* 0x0000b400cd887a23 */ /* 0x108fe800000108af */
[----:B------:R1:W3:Y:S01]  /*b220*/  MUFU.EX2 R196, R136 ;  /* 0x0000008800c47308 */ /* 0x0002e20000000800 */
[-C--:B--2---:R-:W-:Y:S08]  /*b230*/  HMMA.16816.F32 R100, R192, R132.reuse, R100 ;  /* 0x00000084c064723c */ /* 0x084ff00000001864 */
[C---:B------:R-:W-:Y:S07]  /*b240*/  HMMA.16816.F32 R104, R176.reuse, R132, R104 ;  /* 0x00000084b068723c */ /* 0x040fee0000001868 */
[----:B------:R-:W-:Y:S01]  /*b250*/  FFMA.FTZ R132, R211, c[0x0][0x2d0], -R175 ;  /* 0x0000b400d3847a23 */ /* 0x000fe200000108af */
[-C--:B------:R-:W-:Y:S01]  /*b260*/  HMMA.16816.F32 R108, R176, R134.reuse, R108 ;  /* 0x00000086b06c723c */ /* 0x080fe2000000186c */
[----:B-1----:R-:W1:Y:S02]  /*b270*/  LDSM.16.MT88.4 R136, [R227+0x1900] ;  /* 0x00190000e388783b */ /* 0x002e640000004200 */
[----:B------:R2:W1:Y:S05]  /*b280*/  MUFU.EX2 R159, R132 ;  /* 0x00000084009f7308 */ /* 0x00046a0000000800 */
[C---:B------:R-:W-:Y:S07]  /*b290*/  HMMA.16816.F32 R112, R192.reuse, R134, R112 ;  /* 0x00000086c070723c */ /* 0x040fee0000001870 */
[----:B----4-:R-:W-:Y:S01]  /*b2a0*/  F2FP.PACK_AB R134, R161, R190 ;  /* 0x000000bea186723e */ /* 0x010fe200000000ff */
[--C-:B--2---:R-:W-:Y:S04]  /*b2b0*/  FFMA.FTZ R132, R200, c[0x0][0x2d0], -R166.reuse ;  /* 0x0000b400c8847a23 */ /* 0x104fe800000108a6 */
[----:B------:R2:W-:Y:S01]  /*b2c0*/  MUFU.EX2 R200, R132 ;  /* 0x0000008400c87308 */ /* 0x0005e20000000800 */
[-C--:B-1----:R-:W-:Y:S08]  /*b2d0*/  HMMA.16816.F32 R116, R192, R136.reuse, R116 ;  /* 0x00000088c074723c */ /* 0x082ff00000001874 */
[C---:B------:R-:W-:Y:S01]  /*b2e0*/  HMMA.16816.F32 R120, R176.reuse, R136, R120 ;  /* 0x00000088b078723c */ /* 0x040fe20000001878 */
[--C-:B--2---:R-:W-:Y:S06]  /*b2f0*/  FFMA.FTZ R132, R203, c[0x0][0x2d0], -R166.reuse ;  /* 0x0000b400cb847a23 */ /* 0x104fec00000108a6 */
[----:B---3--:R-:W-:Y:S01]  /*b300*/  F2FP.PACK_AB R136, R189, R196 ;  /* 0x000000c4bd88723e */ /* 0x008fe200000000ff */
[-C--:B------:R-:W-:Y:S01]  /*b310*/  HMMA.16816.F32 R124, R176, R138.reuse, R124 ;  /* 0x0000008ab07c723c */ /* 0x080fe2000000187c */
[----:B------:R1:W2:Y:S06]  /*b320*/  MUFU.EX2 R199, R132 ;  /* 0x0000008400c77308 */ /* 0x0002ac0000000800 */
[----:B------:R-:W-:Y:S01]  /*b330*/  MOV R178, R160 ;  /* 0x000000a000b27202 */ /* 0x000fe20000000f00 */
[----:B------:R-:W-:Y:S01]  /*b340*/  HMMA.16816.F32 R128, R192, R138, R128 ;  /* 0x0000008ac080723c */ /* 0x000fe20000001880 */
[----:B------:R-:W-:Y:S03]  /*b350*/  MOV R179, R158 ;  /* 0x0000009e00b37202 */ /* 0x000fe60000000f00 */
[----:B------:R-:W-:Y:S02]  /*b360*/  F2FP.PACK_AB R133, R188, R178 ;  /* 0x000000b2bc85723e */ /* 0x000fe400000000ff */
[----:B------:R-:W-:Y:S02]  /*b370*/  F2FP.PACK_AB R135, R179, R163 ;  /* 0x000000a3b387723e */ /* 0x000fe400000000ff */
[----:B------:R-:W-:Y:S04]  /*b380*/  F2FP.PACK_AB R138, R159, R162 ;  /* 0x000000a29f8a723e */ /* 0x000fe800000000ff */
[----:B------:R-:W-:Y:S02]  /*b390*/  MOV R160, R157 ;  /* 0x0000009d00a07202 */ /* 0x000fe40000000f00 */
[----:B------:R-:W-:Y:S02]  /*b3a0*/  MOV R157, R155 ;  /* 0x0000009b009d7202 */ /* 0x000fe40000000f00 */
[----:B------:R-:W-:Y:S01]  /*b3b0*/  MOV R158, R156 ;  /* 0x0000009c009e7202 */ /* 0x000fe20000000f00 */
[--C-:B-1----:R-:W-:Y:S01]  /*b3c0*/  FFMA.FTZ R132, R204, c[0x0][0x2d0], -R166.reuse ;  /* 0x0000b400cc847a23 */ /* 0x102fe200000108a6 */
[----:B--2---:R-:W-:Y:S02]  /*b3d0*/  F2FP.PACK_AB R137, R199, R200 ;  /* 0x000000c8c789723e */ /* 0x004fe400000000ff */
[----:B------:R-:W-:Y:S01]  /*b3e0*/  MOV R156, R154 ;  /* 0x0000009a009c7202 */ /* 0x000fe20000000f00 */
[----:B------:R1:W-:Y:S01]  /*b3f0*/  MUFU.EX2 R198, R132 ;  /* 0x0000008400c67308 */ /* 0x0003e20000000800 */
[----:B------:R-:W2:Y:S01]  /*b400*/  LDSM.16.MT88.4 R152, [R227+0x900] ;  /* 0x00090000e398783b */ /* 0x000ea20000004200 */
[----:B-1----:R-:W-:Y:S08]  /*b410*/  FFMA.FTZ R132, R207, c[0x0][0x2d0], -R166 ;  /* 0x0000b400cf847a23 */ /* 0x002ff000000108a6 */
[----:B------:R1:W3:Y:S02]  /*b420*/  MUFU.EX2 R197, R132 ;  /* 0x0000008400c57308 */ /* 0x0002e40000000800 */
[----:B-1----:R-:W-:Y:S02]  /*b430*/  F2FP.PACK_AB R132, R171, R180 ;  /* 0x000000b4ab84723e */ /* 0x002fe400000000ff */
[----:B---3--:R-:W-:Y:S05]  /*b440*/  F2FP.PACK_AB R139, R197, R198 ;  /* 0x000000c6c58b723e */ /* 0x008fea00000000ff */
[-C--:B------:R-:W-:Y:S08]  /*b450*/  HMMA.16816.F32 R4, R132, R140.reuse, R4 ;  /* 0x0000008c8404723c */ /* 0x080ff00000001804 */
[C---:B------:R-:W-:Y:S08]  /*b460*/  HMMA.16816.F32 R8, R136.reuse, R140, R8 ;  /* 0x0000008c8808723c */ /* 0x040ff00000001808 */
[-C--:B------:R-:W-:Y:S08]  /*b470*/  HMMA.16816.F32 R12, R136, R142.reuse, R12 ;  /* 0x0000008e880c723c */ /* 0x080ff0000000180c */
[C---:B------:R-:W-:Y:S01]  /*b480*/  HMMA.16816.F32 R16, R132.reuse, R142, R16 ;  /* 0x0000008e8410723c */ /* 0x040fe20000001810 */
[----:B------:R-:W1:Y:S07]  /*b490*/  LDSM.16.MT88.4 R140, [R225+0x2100] ;  /* 0x00210000e18c783b */ /* 0x000e6e0000004200 */
[-C--:B------:R-:W-:Y:S08]  /*b4a0*/  HMMA.16816.F32 R20, R132, R144.reuse, R20 ;  /* 0x000000908414723c */ /* 0x080ff00000001814 */
[C---:B------:R-:W-:Y:S07]  /*b4b0*/  HMMA.16816.F32 R24, R136.reuse, R144, R24 ;  /* 0x000000908818723c */ /* 0x040fee0000001818 */
[--C-:B------:R-:W-:Y:S01]  /*b4c0*/  FFMA.FTZ R144, R215, c[0x0][0x2d0], -R173.reuse ;  /* 0x0000b400d7907a23 */ /* 0x100fe200000108ad */
[-C--:B------:R-:W-:Y:S03]  /*b4d0*/  HMMA.16816.F32 R28, R136, R146.reuse, R28 ;  /* 0x00000092881c723c */ /* 0x080fe6000000181c */
[----:B------:R3:W-:Y:S05]  /*b4e0*/  MUFU.EX2 R211, R144 ;  /* 0x0000009000d37308 */ /* 0x0007ea0000000800 */
[C---:B------:R-:W-:Y:S08]  /*b4f0*/  HMMA.16816.F32 R32, R132.reuse, R146, R32 ;  /* 0x000000928420723c */ /* 0x040ff00000001820 */
[-C--:B------:R-:W-:Y:S08]  /*b500*/  HMMA.16816.F32 R36, R132, R148.reuse, R36 ;  /* 0x000000948424723c */ /* 0x080ff00000001824 */
[C---:B------:R-:W-:Y:S01]  /*b510*/  HMMA.16816.F32 R40, R136.reuse, R148, R40 ;  /* 0x000000948828723c */ /* 0x040fe20000001828 */
[--C-:B---3--:R-:W-:Y:S03]  /*b520*/  FFMA.FTZ R144, R216, c[0x0][0x2d0], -R173.reuse ;  /* 0x0000b400d8907a23 */ /* 0x108fe600000108ad */
[----:B------:R-:W-:Y:S03]  /*b530*/  MOV R216, R179 ;  /* 0x000000b300d87202 */ /* 0x000fe60000000f00 */
[--C-:B------:R-:W-:Y:S01]  /*b540*/  FFMA.FTZ R148, R223, c[0x0][0x2d0], -R174.reuse ;  /* 0x0000b400df947a23 */ /* 0x100fe200000108ae */
[-C--:B------:R-:W-:Y:S01]  /*b550*/  HMMA.16816.F32 R44, R136, R150.reuse, R44 ;  /* 0x00000096882c723c */ /* 0x080fe2000000182c */
[----:B------:R3:W-:Y:S07]  /*b560*/  MUFU.EX2 R215, R144 ;  /* 0x0000009000d77308 */ /* 0x0007ee0000000800 */
[C---:B------:R-:W-:Y:S03]  /*b570*/  HMMA.16816.F32 R48, R132.reuse, R150, R48 ;  /* 0x000000968430723c */ /* 0x040fe60000001830 */
[----:B------:R4:W-:Y:S05]  /*b580*/  MUFU.EX2 R209, R148 ;  /* 0x0000009400d17308 */ /* 0x0009ea0000000800 */
[-C--:B--2---:R-:W-:Y:S08]  /*b590*/  HMMA.16816.F32 R52, R132, R152.reuse, R52 ;  /* 0x000000988434723c */ /* 0x084ff00000001834 */
[C---:B------:R-:W-:Y:S01]  /*b5a0*/  HMMA.16816.F32 R56, R136.reuse, R152, R56 ;  /* 0x000000988838723c */ /* 0x040fe20000001838 */
[--C-:B---3--:R-:W-:Y:S03]  /*b5b0*/  FFMA.FTZ R144, R219, c[0x0][0x2d0], -R174.reuse ;  /* 0x0000b400db907a23 */ /* 0x108fe600000108ae */
[----:B------:R-:W-:Y:S01]  /*b5c0*/  MOV R219, R161 ;  /* 0x000000a100db7202 */ /* 0x000fe20000000f00 */
[----:B------:R2:W3:Y:S02]  /*b5d0*/  MUFU.EX2 R210, R144 ;  /* 0x0000009000d27308 */ /* 0x0004e40000000800 */
[----:B------:R-:W-:Y:S01]  /*b5e0*/  MOV R153, R163 ;  /* 0x000000a300997202 */ /* 0x000fe20000000f00 */
[-C--:B------:R-:W-:Y:S01]  /*b5f0*/  HMMA.16816.F32 R60, R136, R154.reuse, R60 ;  /* 0x0000009a883c723c */ /* 0x080fe2000000183c */
[----:B------:R-:W-:Y:S03]  /*b600*/  MOV R152, R162 ;  /* 0x000000a200987202 */ /* 0x000fe60000000f00 */
[--C-:B----4-:R-:W-:Y:S01]  /*b610*/  FFMA.FTZ R148, R222, c[0x0][0x2d0], -R173.reuse ;  /* 0x0000b400de947a23 */ /* 0x110fe200000108ad */
[----:B------:R-:W-:Y:S01]  /*b620*/  MOV R222, R185 ;  /* 0x000000b900de7202 */ /* 0x000fe20000000f00 */
[----:B------:R-:W-:Y:S01]  /*b630*/  FFMA.FTZ R173, R246, c[0x0][0x2d0], -R173 ;  /* 0x0000b400f6ad7a23 */ /* 0x000fe200000108ad */
[----:B------:R-:W-:Y:S01]  /*b640*/  MOV R246, R183 ;  /* 0x000000b700f67202 */ /* 0x000fe20000000f00 */
[C---:B------:R-:W-:Y:S01]  /*b650*/  HMMA.16816.F32 R64, R132.reuse, R154, R64 ;  /* 0x0000009a8440723c */ /* 0x040fe20000001840 */
[----:B------:R4:W-:Y:S06]  /*b660*/  MUFU.EX2 R208, R148 ;  /* 0x0000009400d07308 */ /* 0x0009ec0000000800 */
[----:B------:R-:W-:Y:S01]  /*b670*/  MOV R155, R187 ;  /* 0x000000bb009b7202 */ /* 0x000fe20000000f00 */
[-C--:B-1----:R-:W-:Y:S01]  /*b680*/  HMMA.16816.F32 R68, R132, R140.reuse, R68 ;  /* 0x0000008c8444723c */ /* 0x082fe20000001844 */
[----:B------:R-:W-:Y:S02]  /*b690*/  MOV R154, R186 ;  /* 0x000000ba009a7202 */ /* 0x000fe40000000f00 */
[----:B------:R3:W1:Y:S01]  /*b6a0*/  MUFU.EX2 R207, R173 ;  /* 0x000000ad00cf7308 */ /* 0x0006620000000800 */
[----:B--2---:R-:W2:Y:S04]  /*b6b0*/  LDSM.16.MT88.4 R144, [R226+0x2100] ;  /* 0x00210000e290783b */ /* 0x004ea80000004200 */
[C---:B------:R-:W-:Y:S07]  /*b6c0*/  HMMA.16816.F32 R72, R136.reuse, R140, R72 ;  /* 0x0000008c8848723c */ /* 0x040fee0000001848 */
[--C-:B------:R-:W-:Y:S01]  /*b6d0*/  FFMA.FTZ R140, R252, c[0x0][0x2d0], -R174.reuse ;  /* 0x0000b400fc8c7a23 */ /* 0x100fe200000108ae */
[-C--:B------:R-:W-:Y:S01]  /*b6e0*/  HMMA.16816.F32 R76, R136, R142.reuse, R76 ;  /* 0x0000008e884c723c */ /* 0x080fe2000000184c */
[----:B----4-:R-:W4:Y:S02]  /*b6f0*/  LDSM.16.MT88.4 R148, [R228+0x2100] ;  /* 0x00210000e494783b */ /* 0x010f240000004200 */
[----:B------:R1:W-:Y:S01]  /*b700*/  MUFU.EX2 R206, R140 ;  /* 0x0000008c00ce7308 */ /* 0x0003e20000000800 */
[----:B------:R-:W-:Y:S01]  /*b710*/  MOV R252, R190 ;  /* 0x000000be00fc7202 */ /* 0x000fe20000000f00 */
[----:B------:R-:W-:Y:S03]  /*b720*/  FFMA.FTZ R174, R202, c[0x0][0x2d0], -R174 ;  /* 0x0000b400caae7a23 */ /* 0x000fe600000108ae */
[C---:B------:R-:W-:Y:S01]  /*b730*/  HMMA.16816.F32 R80, R132.reuse, R142, R80 ;  /* 0x0000008e8450723c */ /* 0x040fe20000001850 */
[----:B---3--:R-:W-:Y:S04]  /*b740*/  F2FP.PACK_AB R173, R209, R210 ;  /* 0x000000d2d1ad723e */ /* 0x008fe800000000ff */
[----:B------:R3:W-:Y:S01]  /*b750*/  MUFU.EX2 R205, R174 ;  /* 0x000000ae00cd7308 */ /* 0x0007e20000000800 */
[--C-:B-1----:R-:W-:Y:S01]  /*b760*/  FFMA.FTZ R140, R247, c[0x0][0x2d0], -R175.reuse ;  /* 0x0000b400f78c7a23 */ /* 0x102fe200000108af */
[----:B------:R-:W-:Y:S01]  /*b770*/  MOV R247, R189 ;  /* 0x000000bd00f77202 */ /* 0x000fe20000000f00 */
[-C--:B--2---:R-:W-:Y:S07]  /*b780*/  HMMA.16816.F32 R84, R132, R144.reuse, R84 ;  /* 0x000000908454723c */ /* 0x084fee0000001854 */
[----:B------:R1:W-:Y:S01]  /*b790*/  MUFU.EX2 R204, R140 ;  /* 0x0000008c00cc7308 */ /* 0x0003e20000000800 */
[C---:B------:R-:W-:Y:S01]  /*b7a0*/  HMMA.16816.F32 R88, R136.reuse, R144, R88 ;  /* 0x000000908858723c */ /* 0x040fe20000001858 */
[----:B---3--:R-:W-:Y:S06]  /*b7b0*/  F2FP.PACK_AB R174, R207, R208 ;  /* 0x000000d0cfae723e */ /* 0x008fec00000000ff */
[--C-:B------:R-:W-:Y:S01]  /*b7c0*/  FFMA.FTZ R144, R212, c[0x0][0x2d0], -R166.reuse ;  /* 0x0000b400d4907a23 */ /* 0x100fe200000108a6 */
[-C--:B------:R-:W-:Y:S01]  /*b7d0*/  HMMA.16816.F32 R92, R136, R146.reuse, R92 ;  /* 0x00000092885c723c */ /* 0x080fe2000000185c */
[----:B------:R-:W-:Y:S02]  /*b7e0*/  MOV R212, R171 ;  /* 0x000000ab00d47202 */ /* 0x000fe40000000f00 */
[----:B------:R2:W-:Y:S05]  /*b7f0*/  MUFU.EX2 R171, R144 ;  /* 0x0000009000ab7308 */ /* 0x0005ea0000000800 */
[C---:B------:R-:W-:Y:S01]  /*b800*/  HMMA.16816.F32 R96, R132.reuse, R146, R96 ;  /* 0x000000928460723c */ /* 0x040fe20000001860 */
[--C-:B-1----:R-:W-:Y:S03]  /*b810*/  FFMA.FTZ R140, R251, c[0x0][0x2d0], -R175.reuse ;  /* 0x0000b400fb8c7a23 */ /* 0x102fe600000108af */
[----:B------:R-:W-:Y:S04]  /*b820*/  MOV R251, R188 ;  /* 0x000000bc00fb7202 */ /* 0x000fe80000000f00 */
[-C--:B----4-:R-:W-:Y:S01]  /*b830*/  HMMA.16816.F32 R100, R132, R148.reuse, R100 ;  /* 0x000000948464723c */ /* 0x090fe20000001864 */
[----:B------:R1:W3:Y:S07]  /*b840*/  MUFU.EX2 R203, R140 ;  /* 0x0000008c00cb7308 */ /* 0x0002ee0000000800 */
[C---:B------:R-:W-:Y:S01]  /*b850*/  HMMA.16816.F32 R104, R136.reuse, R148, R104 ;  /* 0x000000948868723c */ /* 0x040fe20000001868 */
[--C-:B--2---:R-:W-:Y:S03]  /*b860*/  FFMA.FTZ R144, R214, c[0x0][0x2d0], -R166.reuse ;  /* 0x0000b400d6907a23 */ /* 0x104fe600000108a6 */
[----:B------:R-:W-:Y:S03]  /*b870*/  MOV R214, R196 ;  /* 0x000000c400d67202 */ /* 0x000fe60000000f00 */
[----:B------:R-:W-:Y:S01]  /*b880*/  MOV R149, R170 ;  /* 0x000000aa00957202 */ /* 0x000fe20000000f00 */
[-C--:B------:R-:W-:Y:S01]  /*b890*/  HMMA.16816.F32 R108, R136, R150.reuse, R108 ;  /* 0x00000096886c723c */ /* 0x080fe2000000186c */
[----:B------:R2:W4:Y:S03]  /*b8a0*/  MUFU.EX2 R196, R144 ;  /* 0x0000009000c47308 */ /* 0x0005260000000800 */
[----:B------:R-:W-:Y:S04]  /*b8b0*/  MOV R148, R184 ;  /* 0x000000b800947202 */ /* 0x000fe80000000f00 */
[C---:B------:R-:W-:Y:S01]  /*b8c0*/  HMMA.16816.F32 R112, R132.reuse, R150, R112 ;  /* 0x000000968470723c */ /* 0x040fe20000001870 */
[--C-:B-1----:R-:W-:Y:S03]  /*b8d0*/  FFMA.FTZ R140, R201, c[0x0][0x2d0], -R175.reuse ;  /* 0x0000b400c98c7a23 */ /* 0x102fe600000108af */
[----:B------:R-:W-:Y:S01]  /*b8e0*/  FFMA.FTZ R175, R160, c[0x0][0x2d0], -R175 ;  /* 0x0000b400a0af7a23 */ /* 0x000fe200000108af */
[----:B------:R1:W-:Y:S01]  /*b8f0*/  MUFU.EX2 R202, R140 ;  /* 0x0000008c00ca7308 */ /* 0x0003e20000000800 */
[----:B------:R-:W-:Y:S02]  /*b900*/  MOV R160, R191 ;  /* 0x000000bf00a07202 */ /* 0x000fe40000000f00 */
[----:B------:R-:W-:Y:S01]  /*b910*/  LDSM.16.MT88.4 R188, [R225+0x1100] ;  /* 0x00110000e1bc783b */ /* 0x000fe20000004200 */
[----:B---3--:R-:W-:Y:S03]  /*b920*/  F2FP.PACK_AB R192, R203, R204 ;  /* 0x000000cccbc0723e */ /* 0x008fe600000000ff */
[----:B------:R-:W-:Y:S02]  /*b930*/  MOV R150, R182 ;  /* 0x000000b600967202 */ /* 0x000fe40000000f00 */
[----:B------:R-:W-:Y:S01]  /*b940*/  MOV R151, R181 ;  /* 0x000000b500977202 */ /* 0x000fe20000000f00 */
[----:B------:R3:W3:Y:S01]  /*b950*/  MUFU.EX2 R201, R175 ;  /* 0x000000af00c97308 */ /* 0x0006e20000000800 */
[----:B------:R-:W-:Y:S01]  /*b960*/  MOV R223, R160 ;  /* 0x000000a000df7202 */ /* 0x000fe20000000f00 */
[--C-:B--2---:R-:W-:Y:S01]  /*b970*/  FFMA.FTZ R144, R213, c[0x0][0x2d0], -R166.reuse ;  /* 0x0000b400d5907a23 */ /* 0x104fe200000108a6 */
[----:B------:R-:W-:Y:S01]  /*b980*/  MOV R213, R178 ;  /* 0x000000b200d57202 */ /* 0x000fe20000000f00 */
[----:B------:R-:W-:Y:S01]  /*b990*/  FFMA.FTZ R166, R172, c[0x0][0x2d0], -R166 ;  /* 0x0000b400aca67a23 */ /* 0x000fe200000108a6 */
[----:B------:R-:W-:Y:S01]  /*b9a0*/  F2FP.PACK_AB R172, R215, R211 ;  /* 0x000000d3d7ac723e */ /* 0x000fe200000000ff */
[----:B------:R-:W-:Y:S01]  /*b9b0*/  LDSM.16.MT88.4 R160, [R228+0x1100] ;  /* 0x00110000e4a0783b */ /* 0x000fe20000004200 */
[----:B----4-:R-:W-:Y:S03]  /*b9c0*/  F2FP.PACK_AB R193, R196, R171 ;  /* 0x000000abc4c1723e */ /* 0x010fe600000000ff */
[----:B------:R2:W-:Y:S04]  /*b9d0*/  MUFU.EX2 R170, R144 ;  /* 0x0000009000aa7308 */ /* 0x0005e80000000800 */
[----:B-1----:R-:W1:Y:S06]  /*b9e0*/  LDSM.16.MT88.4 R140, [R227+0x2100] ;  /* 0x00210000e38c783b */ /* 0x002e6c0000004200 */
[----:B------:R-:W4:Y:S01]  /*b9f0*/  MUFU.EX2 R166, R166 ;  /* 0x000000a600a67308 */ /* 0x000f220000000800 */
[----:B---3--:R-:W-:Y:S02]  /*ba00*/  F2FP.PACK_AB R175, R205, R206 ;  /* 0x000000cecdaf723e */ /* 0x008fe400000000ff */
[----:B------:R-:W-:Y:S01]  /*ba10*/  F2FP.PACK_AB R194, R201, R202 ;  /* 0x000000cac9c2723e */ /* 0x000fe200000000ff */
[----:B--2---:R-:W2:Y:S01]  /*ba20*/  LDSM.16.MT88.4 R144, [R226+0x1100] ;  /* 0x00110000e290783b */ /* 0x004ea20000004200 */
[----:B----4-:R-:W-:Y:S01]  /*ba30*/  F2FP.PACK_AB R195, R166, R170 ;  /* 0x000000aaa6c3723e */ /* 0x010fe200000000ff */
[-C--:B-1----:R-:W-:Y:S08]  /*ba40*/  HMMA.16816.F32 R116, R132, R140.reuse, R116 ;  /* 0x0000008c8474723c */ /* 0x082ff00000001874 */
[C---:B------:R-:W-:Y:S07]  /*ba50*/  HMMA.16816.F32 R120, R136.reuse, R140, R120 ;  /* 0x0000008c8878723c */ /* 0x040fee0000001878 */
[----:B------:R-:W-:Y:S01]  /*ba60*/  MOV R141, R180 ;  /* 0x000000b4008d7202 */ /* 0x000fe20000000f00 */
[-C--:B------:R-:W-:Y:S08]  /*ba70*/  HMMA.16816.F32 R124, R136, R142.reuse, R124 ;  /* 0x0000008e887c723c */ /* 0x080ff0000000187c */
[----:B------:R-:W-:Y:S08]  /*ba80*/  HMMA.16816.F32 R128, R132, R142, R128 ;  /* 0x0000008e8480723c */ /* 0x000ff00000001880 */
[-C--:B------:R-:W-:Y:S01]  /*ba90*/  HMMA.16816.F32 R176, R172, R188.reuse, R4 ;  /* 0x000000bcacb0723c */ /* 0x080fe20000001804 */
[----:B------:R-:W1:Y:S07]  /*baa0*/  LDSM.16.MT88.4 R4, [R227+0x1100] ;  /* 0x00110000e304783b */ /* 0x000e6e0000004200 */
[C---:B------:R-:W-:Y:S01]  /*bab0*/  HMMA.16816.F32 R180, R192.reuse, R188, R8 ;  /* 0x000000bcc0b4723c */ /* 0x040fe20000001808 */
[----:B------:R-:W3:Y:S07]  /*bac0*/  LDSM.16.MT88.4 R8, [R225+0x2900] ;  /* 0x00290000e108783b */ /* 0x000eee0000004200 */
[-C--:B------:R-:W-:Y:S01]  /*bad0*/  HMMA.16816.F32 R184, R192, R190.reuse, R12 ;  /* 0x000000bec0b8723c */ /* 0x080fe2000000180c */
[----:B------:R-:W4:Y:S07]  /*bae0*/  LDSM.16.MT88.4 R12, [R226+0x2900] ;  /* 0x00290000e20c783b */ /* 0x000f2e0000004200 */
[C---:B------:R-:W-:Y:S01]  /*baf0*/  HMMA.16816.F32 R188, R172.reuse, R190, R16 ;  /* 0x000000beacbc723c */ /* 0x040fe20000001810 */
[----:B------:R-:W1:Y:S07]  /*bb00*/  LDSM.16.MT88.4 R16, [R228+0x2900] ;  /* 0x00290000e410783b */ /* 0x000e6e0000004200 */
[-C--:B--2---:R-:W-:Y:S07]  /*bb10*/  HMMA.16816.F32 R132, R172, R144.reuse, R20 ;  /* 0x00000090ac84723c */ /* 0x084fee0000001814 */
[----:B------:R-:W-:Y:S01]  /*bb20*/  MOV R23, R141 ;  /* 0x0000008d00177202 */ /* 0x000fe20000000f00 */
[C---:B------:R-:W-:Y:S01]  /*bb30*/  HMMA.16816.F32 R136, R192.reuse, R144, R24 ;  /* 0x00000090c088723c */ /* 0x040fe20000001818 */
[----:B------:R-:W2:Y:S03]  /*bb40*/  LDL.LU R27, [R1+0x18] ;  /* 0x00001800011b7983 */ /* 0x000ea60000300800 */
[----:B------:R-:W-:Y:S02]  /*bb50*/  MOV R22, R150 ;  /* 0x0000009600167202 */ /* 0x000fe40000000f00 */
[----:B------:R-:W-:Y:S02]  /*bb60*/  MOV R21, R151 ;  /* 0x0000009700157202 */ /* 0x000fe40000000f00 */
[-C--:B------:R-:W-:Y:S01]  /*bb70*/  HMMA.16816.F32 R140, R192, R146.reuse, R28 ;  /* 0x00000092c08c723c */ /* 0x080fe2000000181c */
[----:B------:R-:W2:Y:S03]  /*bb80*/  LDL.LU R28, [R1+0x14] ;  /* 0x00001400011c7983 */ /* 0x000ea60000300800 */
[----:B------:R-:W-:Y:S02]  /*bb90*/  MOV R20, R148 ;  /* 0x0000009400147202 */ /* 0x000fe40000000f00 */
[----:B------:R-:W-:Y:S02]  /*bba0*/  MOV R26, R149 ;  /* 0x00000095001a7202 */ /* 0x000fe40000000f00 */
[C---:B------:R-:W-:Y:S01]  /*bbb0*/  HMMA.16816.F32 R144, R172.reuse, R146, R32 ;  /* 0x00000092ac90723c */ /* 0x040fe20000001820 */
[----:B------:R-:W2:Y:S03]  /*bbc0*/  LDL.LU R33, [R1+0x10] ;  /* 0x0000100001217983 */ /* 0x000ea60000300800 */
[----:B------:R-:W-:Y:S01]  /*bbd0*/  MOV R31, R154 ;  /* 0x0000009a001f7202 */ /* 0x000fe20000000f00 */
[----:B------:R-:W2:Y:S01]  /*bbe0*/  LDL.LU R32, [R1+0xc] ;  /* 0x00000c0001207983 */ /* 0x000ea20000300800 */
[----:B------:R-:W-:Y:S02]  /*bbf0*/  MOV R30, R155 ;  /* 0x0000009b001e7202 */ /* 0x000fe40000000f00 */
[-C--:B------:R-:W-:Y:S01]  /*bc00*/  HMMA.16816.F32 R148, R172, R160.reuse, R36 ;  /* 0x000000a0ac94723c */ /* 0x080fe20000001824 */
[----:B------:R-:W-:Y:S03]  /*bc10*/  MOV R25, R246 ;  /* 0x000000f600197202 */ /* 0x000fe60000000f00 */
[----:B------:R-:W-:Y:S02]  /*bc20*/  MOV R246, R153 ;  /* 0x0000009900f67202 */ /* 0x000fe40000000f00 */
[----:B------:R-:W-:Y:S02]  /*bc30*/  MOV R24, R222 ;  /* 0x000000de00187202 */ /* 0x000fe40000000f00 */
[----:B------:R-:W-:Y:S02]  /*bc40*/  MOV R222, R152 ;  /* 0x0000009800de7202 */ /* 0x000fe40000000f00 */
[C---:B------:R-:W-:Y:S02]  /*bc50*/  HMMA.16816.F32 R152, R192.reuse, R160, R40 ;  /* 0x000000a0c098723c */ /* 0x040fe40000001828 */
[----:B------:R-:W-:Y:S02]  /*bc60*/  MOV R34, R158 ;  /* 0x0000009e00227202 */ /* 0x000fe40000000f00 */
[----:B------:R-:W-:Y:S02]  /*bc70*/  MOV R35, R157 ;  /* 0x0000009d00237202 */ /* 0x000fe40000000f00 */
[----:B------:R-:W-:Y:S02]  /*bc80*/  MOV R39, R156 ;  /* 0x0000009c00277202 */ /* 0x000fe40000000f00 */
[----:B------:R-:W-:Y:S04]  /*bc90*/  MOV R29, R223 ;  /* 0x000000df001d7202 */ /* 0x000fe80000000f00 */
[----:B------:R-:W-:Y:S02]  /*bca0*/  MOV R223, R219 ;  /* 0x000000db00df7202 */ /* 0x000fe40000000f00 */
[----:B------:R-:W-:Y:S02]  /*bcb0*/  MOV R219, R216 ;  /* 0x000000d800db7202 */ /* 0x000fe40000000f00 */
[----:B------:R-:W-:Y:S02]  /*bcc0*/  MOV R216, R159 ;  /* 0x0000009f00d87202 */ /* 0x000fe40000000f00 */
[-C--:B------:R-:W-:Y:S08]  /*bcd0*/  HMMA.16816.F32 R156, R192, R162.reuse, R44 ;  /* 0x000000a2c09c723c */ /* 0x080ff0000000182c */
[C---:B------:R-:W-:Y:S08]  /*bce0*/  HMMA.16816.F32 R160, R172.reuse, R162, R48 ;  /* 0x000000a2aca0723c */ /* 0x040ff00000001830 */
        /* <DEDUP_REMOVED lines=21> */
[----:B--2---:R-:W-:Y:S04]  /*be40*/  FFMA.FTZ R8, R2, R28, R35 ;  /* 0x0000001c02087223 */ /* 0x004fe80000010023 */
        /* <DEDUP_REMOVED lines=56> */
.L_x_2394:
        /* <DEDUP_REMOVED lines=30> */
.L_x_2415:
[----:B------:R-:W-:Y:S02]  /*c3b0*/  ULDC UR4, c[0x0][0x32c] ;  /* 0x0000cb0000047ab9 */ /* 0x000fe40000000800 */
[----:B------:R-:W-:-:S03]  /*c3c0*/  UISETP.NE.AND UP0, UPT, UR27, UR4, UPT ;  /* 0x000000041b00728c */ /* 0x000fc6000bf05270 */
[----:B------:R-:W-:Y:S02]  /*c3d0*/  ULDC.64 UR4, c[0x0][0x330] ;  /* 0x0000cc0000047ab9 */ /* 0x000fe40000000a00 */
[----:B------:R-:W-:-:S07]  /*c3e0*/  UIMAD.WIDE.U32 UR28, UR26, UR4, URZ ;  /* 0x000000041a1c72a5 */ /* 0x000fce000f8e003f */
[----:B------:R-:W-:Y:S02]  /*c3f0*/  @UP0 UMOV UR27, UR29 ;  /* 0x0000001d001b0c82 */ /* 0x000fe40008000000 */
[----:B------:R-:W-:Y:S02]  /*c400*/  @UP0 USHF.R.U32.HI UR26, URZ, UR5, UR27 ;  /* 0x000000053f1a0299 */ /* 0x000fe4000801161b */
.L_x_2416:
[----:B------:R-:W-:Y:S02]  /*c410*/  ULDC UR4, c[0x0][0x32c] ;  /* 0x0000cb0000047ab9 */ /* 0x000fe40000000800 */
[----:B------:R-:W-:-:S04]  /*c420*/  UIMAD UR4, UR26, UR4, URZ ;  /* 0x000000041a0472a4 */ /* 0x000fc8000f8e023f */
[----:B------:R-:W-:-:S04]  /*c430*/  UISETP.LT.AND UP0, UPT, UR25, UR4, UPT ;  /* 0x000000041900728c */ /* 0x000fc8000bf01270 */
[----:B------:R-:W-:-:S04]  /*c440*/  USEL UR25, UR25, UR4, !UP0 ;  /* 0x0000000419197287 */ /* 0x000fc8000c000000 */
.L_x_2414:
        /* <DEDUP_REMOVED lines=9> */
[----:B-1----:R-:W2:Y:S04]  /*c4e0*/  LDL R2, [R1] ;  /* 0x0000000001027983 */ /* 0x002ea80000100800 */
[----:B------:R-:W3:Y:S04]  /*c4f0*/  LDL R5, [R1+0x28] ;  /* 0x0000280001057983 */ /* 0x000ee80000100800 */
[----:B------:R-:W3:Y:S01]  /*c500*/  LDL R4, [R1+0x24] ;  /* 0x0000240001047983 */ /* 0x000ee20000100800 */
[----:B------:R-:W-:Y:S01]  /*c510*/  IMAD.MOV.U32 R164, RZ, RZ, R168 ;  /* 0x000000ffffa47224 */ /* 0x000fe200078e00a8 */
[----:B------:R-:W-:Y:S01]  /*c520*/  MOV R171, R3 ;  /* 0x0000000300ab7202 */ /* 0x000fe20000000f00 */
[----:B------:R-:W-:-:S02]  /*c530*/  IMAD.MOV.U32 R0, RZ, RZ, R169 ;  /* 0x000000ffff007224 */ /* 0x000fc400078e00a9 */
[----:B------:R-:W-:Y:S01]  /*c540*/  IMAD.MOV.U32 R170, RZ, RZ, R167 ;  /* 0x000000ffffaa7224 */ /* 0x000fe200078e00a7 */
[----:B--2---:R-:W-:Y:S02]  /*c550*/  SHF.R.S32.HI R222, RZ, 0x1f, R2 ;  /* 0x0000001fffde7819 */ /* 0x004fe40000011402 */
[C---:B------:R-:W-:Y:S02]  /*c560*/  SHF.L.U32 R251, R2.reuse, 0x1, RZ ;  /* 0x0000000102fb7819 */ /* 0x040fe400000006ff */
[----:B------:R-:W-:Y:S02]  /*c570*/  SHF.L.U64.HI R222, R2, 0x1, R222 ;  /* 0x0000000102de7819 */ /* 0x000fe400000102de */
[C---:B---3--:R-:W-:Y:S01]  /*c580*/  SHF.L.U64.HI R221, R4.reuse, 0x1, R5 ;  /* 0x0000000104dd7819 */ /* 0x048fe20000010205 */
[----:B------:R-:W-:Y:S02]  /*c590*/  IMAD.SHL.U32 R220, R4, 0x2, RZ ;  /* 0x0000000204dc7824 */ /* 0x000fe400078e00ff */
.L_x_2420:
[----:B------:R-:W-:Y:S04]  /*c5a0*/  DEPBAR.LE SB0, 0x0 ;  /* 0x000080000000791a */ /* 0x000fe80000000000 */
[----:B------:R-:W-:Y:S01]  /*c5b0*/  BAR.SYNC.DEFER_BLOCKING 0x0 ;  /* 0x0000000000007b1d */ /* 0x000fe20000010000 */
[----:B------:R-:W-:Y:S01]  /*c5c0*/  UISETP.GT.AND UP0, UPT, UR8, UR24, UPT ;  /* 0x000000180800728c */ /* 0x000fe2000bf04270 */
[----:B------:R-:W-:Y:S05]  /*c5d0*/  SEL R223, RZ, 0x10, P5 ;  /* 0x00000010ffdf7807 */ /* 0x000fea0002800000 */
[----:B------:R-:W-:Y:S01]  /*c5e0*/  PLOP3.LUT P0, PT, PT, PT, UP0, 0x80, 0x0 ;  /* 0x000000000000781c */ /* 0x000fe20003f0f008 */
[----:B-----5:R1:W2:Y:S04]  /*c5f0*/  LDSM.16.M88.4 R48, [R231+0x6100] ;  /* 0x00610000e730783b */ /* 0x0202a80000000200 */
[----:B------:R1:W3:Y:S04]  /*c600*/  LDSM.16.M88.4 R44, [R231+0x8100] ;  /* 0x00810000e72c783b */ /* 0x0002e80000000200 */
[----:B------:R1:W4:Y:S04]  /*c610*/  LDSM.16.M88.4 R16, [R224+0x3100] ;  /* 0x00310000e010783b */ /* 0x0003280000000200 */
        /* <DEDUP_REMOVED lines=8> */
[----:B------:R-:W-:Y:S02]  /*c6a0*/  SHF.R.S32.HI R2, RZ, 0x1f, R243 ;  /* 0x0000001fff027819 */ /* 0x000fe400000114f3 */
[----:B------:R-:W-:Y:S03]  /*c6b0*/  SHF.R.S32.HI R5, RZ, 0x1f, R242 ;  /* 0x0000001fff057819 */ /* 0x000fe600000114f2 */
[----:B------:R-:W-:Y:S02]  /*c6c0*/  IMAD R4, R2, c[0x0][0x208], RZ ;  /* 0x0000820002047a24 */ /* 0x000fe400078e02ff */
[C---:B------:R-:W-:Y:S04]  /*c6d0*/  IMAD.WIDE.U32 R2, R243.reuse, c[0x0][0x208], RZ ;  /* 0x00008200f3027a25 */ /* 0x040fe800078e00ff */
[----:B------:R-:W-:Y:S04]  /*c6e0*/  IMAD R4, R243, c[0x0][0x20c], R4 ;  /* 0x00008300f3047a24 */ /* 0x000fe800078e0204 */
[----:B------:R-:W-:Y:S02]  /*c6f0*/  IMAD.IADD R3, R3, 0x1, R4 ;  /* 0x0000000103037824 */ /* 0x000fe400078e0204 */
[----:B------:R-:W-:Y:S02]  /*c700*/  IMAD R4, R5, c[0x0][0x218], RZ ;  /* 0x0000860005047a24 */ /* 0x000fe400078e02ff */
[C---:B------:R-:W-:Y:S04]  /*c710*/  IMAD.WIDE.U32 R2, R242.reuse, c[0x0][0x218], R2 ;  /* 0x00008600f2027a25 */ /* 0x040fe800078e0002 */
[----:B------:R-:W-:Y:S01]  /*c720*/  IMAD R4, R242, c[0x0][0x21c], R4 ;  /* 0x00008700f2047a24 */ /* 0x000fe200078e0204 */
[----:B------:R-:W-:Y:S04]  /*c730*/  IADD3 R2, P0, R2, UR22, RZ ;  /* 0x0000001602027c10 */ /* 0x000fe8000ff1e0ff */
[----:B------:R-:W-:Y:S02]  /*c740*/  IADD3.X R4, R3, UR16, R4, P0, !PT ;  /* 0x0000001003047c10 */ /* 0x000fe400087fe404 */
[C---:B------:R-:W-:Y:S04]  /*c750*/  LEA R3, P0, R2.reuse, c[0x0][0x1f8], 0x1 ;  /* 0x00007e0002037a11 */ /* 0x040fe800078008ff */
[----:B------:R-:W-:Y:S01]  /*c760*/  LEA.HI.X R2, R2, c[0x0][0x1fc], R4, 0x1, P0 ;  /* 0x00007f0002027a11 */ /* 0x000fe200000f0c04 */
[----:B------:R-:W-:Y:S04]  /*c770*/  SHFL.IDX PT, R6, R3, 0x1, 0x181f ;  /* 0x00381f0003067f89 */ /* 0x000fe800000e0000 */
[----:B------:R-:W5:Y:S04]  /*c780*/  SHFL.IDX PT, R4, R3, RZ, 0x181f ;  /* 0x00181fff03047589 */ /* 0x000f6800000e0000 */
[----:B------:R-:W4:Y:S04]  /*c790*/  SHFL.IDX PT, R5, R2, RZ, 0x181f ;  /* 0x00181fff02057589 */ /* 0x000f2800000e0000 */
[----:B------:R-:W3:Y:S04]  /*c7a0*/  SHFL.IDX PT, R3, R3, 0x2, 0x181f ;  /* 0x00581f0003037f89 */ /* 0x000ee800000e0000 */
[----:B------:R-:W2:Y:S04]  /*c7b0*/  SHFL.IDX PT, R7, R2, 0x1, 0x181f ;  /* 0x00381f0002077f89 */ /* 0x000ea800000e0000 */
[----:B------:R1:W2:Y:S02]  /*c7c0*/  SHFL.IDX PT, R14, R2, 0x2, 0x181f ;  /* 0x00581f00020e7f89 */ /* 0x0002a400000e0000 */
[----:B-1----:R-:W-:Y:S02]  /*c7d0*/  IADD3 R2, -R223, 0x10, RZ ;  /* 0x00000010df027810 */ /* 0x002fe40007ffe1ff */
[CC--:B-----5:R-:W-:Y:S02]  /*c7e0*/  IADD3 R12, P0, R4.reuse, R251.reuse, RZ ;  /* 0x000000fb040c7210 */ /* 0x0e0fe40007f1e0ff */
[-C--:B------:R-:W-:Y:S02]  /*c7f0*/  IADD3 R10, P2, R4, R220.reuse, RZ ;  /* 0x000000dc040a7210 */ /* 0x080fe40007f5e0ff */
[CC--:B------:R-:W-:Y:S01]  /*c800*/  IADD3 R8, P1, R6.reuse, R251.reuse, RZ ;  /* 0x000000fb06087210 */ /* 0x0c0fe20007f3e0ff */
[C-C-:B----4-:R-:W-:Y:S01]  /*c810*/  IMAD.X R13, R5.reuse, 0x1, R222.reuse, P0 ;  /* 0x00000001050d7824 */ /* 0x150fe200000e06de */
[----:B------:R-:W-:Y:S01]  /*c820*/  IADD3 R6, P0, R6, R220, RZ ;  /* 0x000000dc06067210 */ /* 0x000fe20007f1e0ff */
[--C-:B------:R-:W-:Y:S01]  /*c830*/  IMAD.X R11, R5, 0x1, R221.reuse, P2 ;  /* 0x00000001050b7824 */ /* 0x100fe200010e06dd */
[----:B---3--:R-:W-:Y:S01]  /*c840*/  IADD3 R4, P2, R3, R251, RZ ;  /* 0x000000fb03047210 */ /* 0x008fe20007f5e0ff */
[C-C-:B--2---:R-:W-:Y:S01]  /*c850*/  IMAD.X R9, R7.reuse, 0x1, R222.reuse, P1 ;  /* 0x0000000107097824 */ /* 0x144fe200008e06de */
[----:B------:R1:W-:Y:S01]  /*c860*/  LDGSTS.E.BYPASS.LTC128B.128 [R245], [R12.64], !P6 ;  /* 0x000000000cf57fae */ /* 0x0003e2000f101d54 */
[--C-:B------:R-:W-:Y:S01]  /*c870*/  IMAD.X R7, R7, 0x1, R221.reuse, P0 ;  /* 0x0000000107077824 */ /* 0x100fe200000e06dd */
[----:B------:R-:W-:Y:S01]  /*c880*/  LOP3.LUT R2, R2, 0xf, RZ, 0xc0, !PT ;  /* 0x0000000f02027812 */ /* 0x000fe200078ec0ff */
[----:B------:R-:W-:Y:S01]  /*c890*/  IMAD.X R5, R14, 0x1, R222, P2 ;  /* 0x000000010e057824 */ /* 0x000fe200010e06de */
[----:B------:R1:W-:Y:S01]  /*c8a0*/  LDGSTS.E.BYPASS.LTC128B.128 [R245+0x1800], [R10.64], !P5 ;  /* 0x018000000af57fae */ /* 0x0003e2000e901d54 */
[----:B------:R-:W-:Y:S02]  /*c8b0*/  ISETP.NE.U32.AND P2, PT, R223, RZ, PT ;  /* 0x000000ffdf00720c */ /* 0x000fe40003f45070 */
[----:B------:R-:W-:Y:S01]  /*c8c0*/  IADD3 R2, P1, P0, R2, R3, R220 ;  /* 0x0000000302027210 */ /* 0x000fe2000783e0dc */
[----:B------:R1:W-:Y:S03]  /*c8d0*/  LDGSTS.E.BYPASS.LTC128B.128 [R245+0x800], [R8.64], !P6 ;  /* 0x0080000008f57fae */ /* 0x0003e6000f101d54 */
[----:B------:R-:W-:Y:S01]  /*c8e0*/  IADD3.X R3, RZ, R14, R221, P1, P0 ;  /* 0x0000000eff037210 */ /* 0x000fe20000fe04dd */
[----:B------:R1:W-:Y:S04]  /*c8f0*/  LDGSTS.E.BYPASS.LTC128B.128 [R245+0x2000], [R6.64], !P5 ;  /* 0x0200000006f57fae */ /* 0x0003e8000e901d54 */
[----:B------:R1:W-:Y:S04]  /*c900*/  LDGSTS.E.BYPASS.LTC128B.128 [R245+0x1000], [R4.64], !P6 ;  /* 0x0100000004f57fae */ /* 0x0003e8000f101d54 */
[----:B------:R1:W-:Y:S02]  /*c910*/  LDGSTS.E.BYPASS.LTC128B.128.ZFILL [R245+0x2800], [R2.64], P2 ;  /* 0x0280000002f57fae */ /* 0x0003e40009141d54 */
.L_x_2418:
[-C--:B-12-4-:R-:W-:Y:S01]  /*c920*/  HMMA.16816.F32 R4, R48, R16.reuse, RZ ;  /* 0x000000103004723c */ /* 0x096fe200000018ff */
[----:B------:R-:W-:Y:S01]  /*c930*/  LDSM.16.M88.4 R212, [R232+0x6100] ;  /* 0x00610000e8d4783b */ /* 0x000fe20000000200 */
[----:B------:R-:W-:Y:S06]  /*c940*/  UISETP.GT.AND UP0, UPT, UR24, UR8, UPT ;  /* 0x000000081800728c */ /* 0x000fec000bf04270 */
[C---:B---3--:R-:W-:Y:S01]  /*c950*/  HMMA.16816.F32 R8, R44.reuse, R16, RZ ;  /* 0x000000102c08723c */ /* 0x048fe200000018ff */
        /* <DEDUP_REMOVED lines=13> */
[----:B------:R-:W2:Y:S07]  /*ca30*/  LDSM.16.M88.4 R172, [R232+0x8100] ;  /* 0x00810000e8ac783b */ /* 0x000eae0000000200 */
        /* <DEDUP_REMOVED lines=15> */
[----:B------:R-:W4:Y:S07]  /*cb30*/  LDSM.16.M88.4 R192, [R230+0x4100] ;  /* 0x00410000e6c0783b */ /* 0x000f2e0000000200 */
[-C--:B-1----:R-:W-:Y:S01]  /*cb40*/  HMMA.16816.F32 R4, R212, R216.reuse, R4 ;  /* 0x000000d8d404723c */ /* 0x082fe20000001804 */
[----:B------:R-:W1:Y:S07]  /*cb50*/  LDSM.16.M88.4 R208, [R234+0x8100] ;  /* 0x00810000ead0783b */ /* 0x000e6e0000000200 */
[C---:B--2---:R-:W-:Y:S08]  /*cb60*/  HMMA.16816.F32 R8, R172.reuse, R216, R8 ;  /* 0x000000d8ac08723c */ /* 0x044ff00000001808 */
[-C--:B------:R-:W-:Y:S08]  /*cb70*/  HMMA.16816.F32 R12, R172, R218.reuse, R12 ;  /* 0x000000daac0c723c */ /* 0x080ff0000000180c */
[C---:B------:R-:W-:Y:S01]  /*cb80*/  HMMA.16816.F32 R16, R212.reuse, R218, R16 ;  /* 0x000000dad410723c */ /* 0x040fe20000001810 */
[----:B------:R-:W2:Y:S07]  /*cb90*/  LDSM.16.M88.4 R216, [R229+0x800] ;  /* 0x00080000e5d8783b */ /* 0x000eae0000000200 */
        /* <DEDUP_REMOVED lines=10> */
[----:B------:R-:W4:Y:S07]  /*cc40*/  LDSM.16.M88.4 R192, [R224+0x4900] ;  /* 0x00490000e0c0783b */ /* 0x000f2e0000000200 */
[-C--:B------:R-:W-:Y:S01]  /*cc50*/  HMMA.16816.F32 R4, R200, R204.reuse, R4 ;  /* 0x000000ccc804723c */ /* 0x080fe20000001804 */
[----:B------:R-:W-:Y:S07]  /*cc60*/  LDSM.16.M88.4 R212, [R224+0x5100] ;  /* 0x00510000e0d4783b */ /* 0x000fee0000000200 */
[C---:B-1----:R-:W-:Y:S08]  /*cc70*/  HMMA.16816.F32 R8, R208.reuse, R204, R8 ;  /* 0x000000ccd008723c */ /* 0x042ff00000001808 */
[-C--:B------:R-:W-:Y:S08]  /*cc80*/  HMMA.16816.F32 R12, R208, R206.reuse, R12 ;  /* 0x000000ced00c723c */ /* 0x080ff0000000180c */
[C---:B------:R-:W-:Y:S01]  /*cc90*/  HMMA.16816.F32 R16, R200.reuse, R206, R16 ;  /* 0x000000cec810723c */ /* 0x040fe20000001810 */
[----:B------:R-:W1:Y:S07]  /*cca0*/  LDSM.16.M88.4 R204, [R231+0xc100] ;  /* 0x00c10000e7cc783b */ /* 0x000e6e0000000200 */
[-C--:B--2---:R-:W-:Y:S08]  /*ccb0*/  HMMA.16816.F32 R20, R200, R216.reuse, R20 ;  /* 0x000000d8c814723c */ /* 0x084ff00000001814 */
[C---:B------:R-:W-:Y:S08]  /*ccc0*/  HMMA.16816.F32 R24, R208.reuse, R216, R24 ;  /* 0x000000d8d018723c */ /* 0x040ff00000001818 */
[-C--:B------:R-:W-:Y:S08]  /*ccd0*/  HMMA.16816.F32 R28, R208, R218.reuse, R28 ;  /* 0x000000dad01c723c */ /* 0x080ff0000000181c */
[C---:B------:R-:W-:Y:S01]  /*cce0*/  HMMA.16816.F32 R32, R200.reuse, R218, R32 ;  /* 0x000000dac820723c */ /* 0x040fe20000001820 */
[----:B------:R-:W2:Y:S07]  /*ccf0*/  LDSM.16.M88.4 R216, [R224+0x5900] ;  /* 0x00590000e0d8783b */ /* 0x000eae0000000200 */
[-C--:B---3--:R-:W-:Y:S08]  /*cd00*/  HMMA.16816.F32 R36, R200, R196.reuse, R36 ;  /* 0x000000c4c824723c */ /* 0x088ff00000001824 */
[C---:B------:R-:W-:Y:S08]  /*cd10*/  HMMA.16816.F32 R40, R208.reuse, R196, R40 ;  /* 0x000000c4d028723c */ /* 0x040ff00000001828 */
[-C--:B------:R-:W-:Y:S01]  /*cd20*/  HMMA.16816.F32 R44, R208, R198.reuse, R44 ;  /* 0x000000c6d02c723c */ /* 0x080fe2000000182c */
[----:B------:R-:W-:Y:S07]  /*cd30*/  LDSM.16.M88.4 R208, [R233+0xc100] ;  /* 0x00c10000e9d0783b */ /* 0x000fee0000000200 */
[----:B------:R-:W-:Y:S01]  /*cd40*/  HMMA.16816.F32 R48, R200, R198, R48 ;  /* 0x000000c6c830723c */ /* 0x000fe20000001830 */
[----:B------:R-:W-:Y:S07]  /*cd50*/  LDSM.16.M88.4 R196, [R233+0xa100] ;  /* 0x00a10000e9c4783b */ /* 0x000fee0000000200 */
[-C--:B----4-:R-:W-:Y:S01]  /*cd60*/  HMMA.16816.F32 R4, R172, R192.reuse, R4 ;  /* 0x000000c0ac04723c */ /* 0x090fe20000001804 */
[----:B------:R-:W3:Y:S07]  /*cd70*/  LDSM.16.M88.4 R200, [R239] ;  /* 0x00000000efc8783b */ /* 0x000eee0000000200 */
        /* <DEDUP_REMOVED lines=14> */
[----:B------:R-:W2:Y:S07]  /*ce60*/  LDSM.16.M88.4 R172, [R237] ;  /* 0x00000000edac783b */ /* 0x000eae0000000200 */
[-C--:B---3--:R-:W-:Y:S01]  /*ce70*/  HMMA.16816.F32 R4, R196, R200.reuse, R4 ;  /* 0x000000c8c404723c */ /* 0x088fe20000001804 */
[----:B------:R-:W3:Y:S07]  /*ce80*/  LDSM.16.M88.4 R216, [R232+0xc100] ;  /* 0x00c10000e8d8783b */ /* 0x000eee0000000200 */
        /* <DEDUP_REMOVED lines=14> */
[----:B------:R-:W1:Y:S07]  /*cf70*/  LDSM.16.M88.4 R172, [R230+0x5900] ;  /* 0x00590000e6ac783b */ /* 0x000e6e0000000200 */
[-C--:B------:R-:W-:Y:S01]  /*cf80*/  HMMA.16816.F32 R4, R204, R212.reuse, R4 ;  /* 0x000000d4cc04723c */ /* 0x080fe20000001804 */
[----:B------:R-:W2:Y:S07]  /*cf90*/  LDSM.16.M88.4 R196, [R229+0x1800] ;  /* 0x00180000e5c4783b */ /* 0x000eae0000000200 */
        /* <DEDUP_REMOVED lines=43> */
[----:B------:R-:W2:Y:S04]  /*d250*/  @!P3 LDG.E R242, [R166.64] ;  /* 0x00000014a6f2b981 */ /* 0x000ea8000c1e1900 */
[----:B------:R-:W-:Y:S02]  /*d260*/  IMAD R165, R2, c[0x0][0x1e0], RZ ;  /* 0x0000780002a57a24 */ /* 0x000fe400078e02ff */
[C---:B------:R-:W-:Y:S04]  /*d270*/  IMAD.WIDE.U32 R2, R243.reuse, c[0x0][0x1e0], RZ ;  /* 0x00007800f3027a25 */ /* 0x040fe800078e00ff */
        /* <DEDUP_REMOVED lines=14> */
[----:B------:R-:W5:Y:S04]  /*d360*/  SHFL.IDX PT, R167, R2, 0x1, 0x181f ;  /* 0x00381f0002a77f89 */ /* 0x000f6800000e0000 */
[----:B------:R5:W5:Y:S01]  /*d370*/  SHFL.IDX PT, R194, R2, 0x2, 0x181f ;  /* 0x00581f0002c27f89 */ /* 0x000b6200000e0000 */
[-C--:B-1----:R-:W-:Y:S02]  /*d380*/  IADD3 R172, P1, R168, R251.reuse, RZ ;  /* 0x000000fba8ac7210 */ /* 0x082fe40007f3e0ff */
[CC--:B--2---:R-:W-:Y:S02]  /*d390*/  IADD3 R192, P0, R165.reuse, R251.reuse, RZ ;  /* 0x000000fba5c07210 */ /* 0x0c4fe40007f1e0ff */
[-C--:B------:R-:W-:Y:S03]  /*d3a0*/  IADD3 R174, P2, R165, R220.reuse, RZ ;  /* 0x000000dca5ae7210 */ /* 0x080fe60007f5e0ff */
[--C-:B---3--:R-:W-:Y:S01]  /*d3b0*/  IMAD.X R193, R166, 0x1, R222.reuse, P0 ;  /* 0x00000001a6c17824 */ /* 0x108fe200000e06de */
[----:B------:R-:W-:Y:S01]  /*d3c0*/  IADD3 R168, P0, R168, R220, RZ ;  /* 0x000000dca8a87210 */ /* 0x000fe20007f1e0ff */
[--C-:B------:R-:W-:Y:S01]  /*d3d0*/  IMAD.X R175, R166, 0x1, R221.reuse, P2 ;  /* 0x00000001a6af7824 */ /* 0x100fe200010e06dd */
[----:B----4-:R-:W-:Y:S02]  /*d3e0*/  IADD3 R166, P2, R3, R251, RZ ;  /* 0x000000fb03a67210 */ /* 0x010fe40007f5e0ff */
[----:B------:R1:W-:Y:S01]  /*d3f0*/  LDGSTS.E.BYPASS.LTC128B.128 [R244+0x3100], [R192.64], !P6 ;  /* 0x03100000c0f47fae */ /* 0x0003e2000f101d54 */
[--C-:B-----5:R-:W-:Y:S03]  /*d400*/  IMAD.X R173, R167, 0x1, R222.reuse, P1 ;  /* 0x00000001a7ad7824 */ /* 0x120fe600008e06de */
[----:B------:R1:W-:Y:S01]  /*d410*/  LDGSTS.E.BYPASS.LTC128B.128 [R244+0x4900], [R174.64], !P5 ;  /* 0x04900000aef47fae */ /* 0x0003e2000e901d54 */
[----:B------:R-:W-:Y:S01]  /*d420*/  IADD3 R2, -R223, 0x10, RZ ;  /* 0x00000010df027810 */ /* 0x000fe20007ffe1ff */
[--C-:B------:R-:W-:Y:S02]  /*d430*/  IMAD.X R169, R167, 0x1, R221.reuse, P0 ;  /* 0x00000001a7a97824 */ /* 0x100fe400000e06dd */
[----:B------:R1:W-:Y:S01]  /*d440*/  LDGSTS.E.BYPASS.LTC128B.128 [R244+0x3900], [R172.64], !P6 ;  /* 0x03900000acf47fae */ /* 0x0003e2000f101d54 */
[----:B------:R-:W-:Y:S01]  /*d450*/  IMAD.X R167, R194, 0x1, R222, P2 ;  /* 0x00000001c2a77824 */ /* 0x000fe200010e06de */
[----:B------:R-:W-:Y:S02]  /*d460*/  ISETP.NE.U32.AND P2, PT, R223, RZ, PT ;  /* 0x000000ffdf00720c */ /* 0x000fe40003f45070 */
[----:B------:R1:W-:Y:S01]  /*d470*/  LDGSTS.E.BYPASS.LTC128B.128 [R244+0x5100], [R168.64], !P5 ;  /* 0x05100000a8f47fae */ /* 0x0003e2000e901d54 */
[----:B------:R-:W-:Y:S03]  /*d480*/  LOP3.LUT R2, R2, 0xf, RZ, 0xc0, !PT ;  /* 0x0000000f02027812 */ /* 0x000fe600078ec0ff */
[----:B------:R1:W-:Y:S01]  /*d490*/  LDGSTS.E.BYPASS.LTC128B.128 [R244+0x4100], [R166.64], !P6 ;  /* 0x04100000a6f47fae */ /* 0x0003e2000f101d54 */
[----:B------:R-:W-:Y:S04]  /*d4a0*/  IADD3 R2, P1, P0, R2, R3, R220 ;  /* 0x0000000302027210 */ /* 0x000fe8000783e0dc */
[----:B------:R-:W-:Y:S05]  /*d4b0*/  IADD3.X R3, RZ, R194, R221, P1, P0 ;  /* 0x000000c2ff037210 */ /* 0x000fea0000fe04dd */
[----:B------:R1:W-:Y:S04]  /*d4c0*/  LDGSTS.E.BYPASS.LTC128B.128.ZFILL [R244+0x5900], [R2.64], P2 ;  /* 0x0590000002f47fae */ /* 0x0003e80009141d54 */
.L_x_2419:
[----:B-1----:R-:W-:Y:S01]  /*d4d0*/  FMNMX.FTZ R169, R4, R0, !PT ;  /* 0x0000000004a97209 */ /* 0x002fe20007810000 */
[----:B------:R-:W-:Y:S01]  /*d4e0*/  LDSM.16.MT88.4 R192, [R225+0x100] ;  /* 0x00010000e1c0783b */ /* 0x000fe20000004200 */
        /* <DEDUP_REMOVED lines=11> */
[----:B------:R-:W2:Y:S01]  /*d5a0*/  LDL.LU R252, [R1+0x18] ;  /* 0x0000180001fc7983 */ /* 0x000ea20000300800 */
        /* <DEDUP_REMOVED lines=29> */
[----:B------:R-:W3:Y:S01]  /*d780*/  SHFL.BFLY PT, R167, R2, 0x2, 0x1f ;  /* 0x0c401f0002a77f89 */ /* 0x000ee200000e0000 */
[----:B------:R-:W-:Y:S07]  /*d790*/  FMNMX.FTZ R3, R51, R3, !PT ;  /* 0x0000000333037209 */ /* 0x000fee0007810000 */
[----:B------:R-:W4:Y:S01]  /*d7a0*/  SHFL.BFLY PT, R166, R3, 0x2, 0x1f ;  /* 0x0c401f0003a67f89 */ /* 0x000f2200000e0000 */
[----:B-1----:R-:W-:Y:S02]  /*d7b0*/  FMNMX.FTZ R169, R169, R165, !PT ;  /* 0x000000a5a9a97209 */ /* 0x002fe40007810000 */
[----:B------:R-:W-:Y:S04]  /*d7c0*/  FMNMX.FTZ R165, R10, R171, !PT ;  /* 0x000000ab0aa57209 */ /* 0x000fe80007810000 */
[----:B------:R-:W-:Y:S01]  /*d7d0*/  FMNMX.FTZ R165, R11, R165, !PT ;  /* 0x000000a50ba57209 */ /* 0x000fe20007810000 */
[----:B------:R-:W1:Y:S03]  /*d7e0*/  SHFL.BFLY PT, R172, R169, 0x1, 0x1f ;  /* 0x0c201f00a9ac7f89 */ /* 0x000e6600000e0000 */
[----:B------:R-:W-:Y:S04]  /*d7f0*/  FMNMX.FTZ R165, R14, R165, !PT ;  /* 0x000000a50ea57209 */ /* 0x000fe80007810000 */
[----:B------:R-:W-:Y:S02]  /*d800*/  FMNMX.FTZ R165, R15, R165, !PT ;  /* 0x000000a50fa57209 */ /* 0x000fe40007810000 */
[----:B---3--:R-:W-:Y:S02]  /*d810*/  FMNMX.FTZ R167, R2, R167, !PT ;  /* 0x000000a702a77209 */ /* 0x008fe40007810000 */
[----:B------:R-:W-:Y:S03]  /*d820*/  FMNMX.FTZ R165, R26, R165, !PT ;  /* 0x000000a51aa57209 */ /* 0x000fe60007810000 */
[----:B------:R-:W3:Y:S01]  /*d830*/  SHFL.BFLY PT, R173, R167, 0x1, 0x1f ;  /* 0x0c201f00a7ad7f89 */ /* 0x000ee200000e0000 */
[----:B------:R-:W-:Y:S02]  /*d840*/  FMNMX.FTZ R2, R27, R165, !PT ;  /* 0x000000a51b027209 */ /* 0x000fe40007810000 */
[----:B----4-:R-:W-:Y:S02]  /*d850*/  FMNMX.FTZ R3, R3, R166, !PT ;  /* 0x000000a603037209 */ /* 0x010fe40007810000 */
[----:B------:R-:W-:Y:S03]  /*d860*/  FMNMX.FTZ R2, R30, R2, !PT ;  /* 0x000000021e027209 */ /* 0x000fe60007810000 */
[----:B------:R-:W4:Y:S01]  /*d870*/  SHFL.BFLY PT, R168, R3, 0x1, 0x1f ;  /* 0x0c201f0003a87f89 */ /* 0x000f2200000e0000 */
[----:B------:R-:W-:Y:S02]  /*d880*/  FMNMX.FTZ R2, R31, R2, !PT ;  /* 0x000000021f027209 */ /* 0x000fe40007810000 */
[----:B-1----:R-:W-:Y:S02]  /*d890*/  FMNMX.FTZ R169, R169, R172, !PT ;  /* 0x000000aca9a97209 */ /* 0x002fe40007810000 */
[----:B------:R-:W-:Y:S03]  /*d8a0*/  FMNMX.FTZ R165, R42, R2, !PT ;  /* 0x000000022aa57209 */ /* 0x000fe60007810000 */
[----:B------:R-:W-:Y:S04]  /*d8b0*/  FADD.FTZ R0, -R169, R0 ;  /* 0x00000000a9007221 */ /* 0x000fe80000010100 */
[----:B------:R-:W-:Y:S01]  /*d8c0*/  FMUL.FTZ R2, R0, c[0x0][0x2d0] ;  /* 0x0000b40000027a20 */ /* 0x000fe20000410000 */
[----:B------:R-:W-:Y:S03]  /*d8d0*/  FMNMX.FTZ R0, R43, R165, !PT ;  /* 0x000000a52b007209 */ /* 0x000fe60007810000 */
[----:B------:R1:W5:Y:S01]  /*d8e0*/  MUFU.EX2 R166, R2 ;  /* 0x0000000200a67308 */ /* 0x0003620000000800 */
[----:B------:R-:W-:Y:S02]  /*d8f0*/  FMNMX.FTZ R0, R46, R0, !PT ;  /* 0x000000002e007209 */ /* 0x000fe40007810000 */
[----:B---3--:R-:W-:Y:S02]  /*d900*/  FMNMX.FTZ R167, R167, R173, !PT ;  /* 0x000000ada7a77209 */ /* 0x008fe40007810000 */
[----:B------:R-:W-:Y:S02]  /*d910*/  FMNMX.FTZ R0, R47, R0, !PT ;  /* 0x000000002f007209 */ /* 0x000fe40007810000 */
[----:B----4-:R-:W-:Y:S03]  /*d920*/  FMNMX.FTZ R168, R3, R168, !PT ;  /* 0x000000a803a87209 */ /* 0x010fe60007810000 */
[----:B------:R-:W3:Y:S02]  /*d930*/  SHFL.BFLY PT, R3, R0, 0x2, 0x1f ;  /* 0x0c401f0000037f89 */ /* 0x000ee400000e0000 */
[----:B------:R-:W-:Y:S04]  /*d940*/  FMUL.FTZ R200, R168, c[0x0][0x2d0] ;  /* 0x0000b400a8c87a20 */ /* 0x000fe80000410000 */
[--C-:B------:R-:W-:Y:S02]  /*d950*/  FFMA.FTZ R6, R6, c[0x0][0x2d0], -R200.reuse ;  /* 0x0000b40006067a23 */ /* 0x100fe400000108c8 */
[--C-:B------:R-:W-:Y:S02]  /*d960*/  FFMA.FTZ R7, R7, c[0x0][0x2d0], -R200.reuse ;  /* 0x0000b40007077a23 */ /* 0x100fe400000108c8 */
[--C-:B------:R-:W-:Y:S01]  /*d970*/  FFMA.FTZ R18, R18, c[0x0][0x2d0], -R200.reuse ;  /* 0x0000b40012127a23 */ /* 0x100fe200000108c8 */
[----:B------:R-:W-:Y:S01]  /*d980*/  MUFU.EX2 R218, R6 ;  /* 0x0000000600da7308 */ /* 0x000fe20000000800 */
[----:B------:R-:W-:Y:S02]  /*d990*/  FFMA.FTZ R19, R19, c[0x0][0x2d0], -R200 ;  /* 0x0000b40013137a23 */ /* 0x000fe400000108c8 */
[----:B-1----:R-:W-:Y:S02]  /*d9a0*/  FADD.FTZ R2, -R168, R164 ;  /* 0x000000a4a8027221 */ /* 0x002fe40000010100 */
[----:B-----5:R-:W-:Y:S02]  /*d9b0*/  FMUL.FTZ R132, R166, R132 ;  /* 0x00000084a6847220 */ /* 0x020fe40000410000 */
[----:B------:R-:W-:Y:S02]  /*d9c0*/  FMUL.FTZ R2, R2, c[0x0][0x2d0] ;  /* 0x0000b40002027a20 */ /* 0x000fe40000410000 */
[C---:B------:R-:W-:Y:S01]  /*d9d0*/  FMUL.FTZ R133, R166.reuse, R133 ;  /* 0x00000085a6857220 */ /* 0x040fe20000410000 */
[----:B------:R-:W1:Y:S01]  /*d9e0*/  MUFU.EX2 R219, R7 ;  /* 0x0000000700db7308 */ /* 0x000e620000000800 */
[----:B------:R-:W-:Y:S01]  /*d9f0*/  FMUL.FTZ R144, R166, R144 ;  /* 0x00000090a6907220 */ /* 0x000fe20000410000 */
[----:B---3--:R-:W-:Y:S01]  /*da00*/  FMNMX.FTZ R0, R0, R3, !PT ;  /* 0x0000000300007209 */ /* 0x008fe20007810000 */
[----:B------:R-:W-:Y:S02]  /*da10*/  FMUL.FTZ R145, R166, R145 ;  /* 0x00000091a6917220 */ /* 0x000fe40000410000 */
[--C-:B------:R-:W-:Y:S02]  /*da20*/  FFMA.FTZ R22, R22, c[0x0][0x2d0], -R200.reuse ;  /* 0x0000b40016167a23 */ /* 0x100fe400000108c8 */
[--C-:B------:R-:W-:Y:S02]  /*da30*/  FFMA.FTZ R23, R23, c[0x0][0x2d0], -R200.reuse ;  /* 0x0000b40017177a23 */ /* 0x100fe400000108c8 */
[--C-:B------:R-:W-:Y:S01]  /*da40*/  FFMA.FTZ R34, R34, c[0x0][0x2d0], -R200.reuse ;  /* 0x0000b40022227a23 */ /* 0x100fe200000108c8 */
[----:B------:R3:W4:Y:S01]  /*da50*/  MUFU.EX2 R165, R2 ;  /* 0x0000000200a57308 */ /* 0x0007220000000800 */
[--C-:B------:R-:W-:Y:S02]  /*da60*/  FFMA.FTZ R35, R35, c[0x0][0x2d0], -R200.reuse ;  /* 0x0000b40023237a23 */ /* 0x100fe400000108c8 */
[--C-:B------:R-:W-:Y:S02]  /*da70*/  FFMA.FTZ R38, R38, c[0x0][0x2d0], -R200.reuse ;  /* 0x0000b40026267a23 */ /* 0x100fe400000108c8 */
[--C-:B------:R-:W-:Y:S02]  /*da80*/  FFMA.FTZ R39, R39, c[0x0][0x2d0], -R200.reuse ;  /* 0x0000b40027277a23 */ /* 0x100fe400000108c8 */
[--C-:B------:R-:W-:Y:S02]  /*da90*/  FFMA.FTZ R50, R50, c[0x0][0x2d0], -R200.reuse ;  /* 0x0000b40032327a23 */ /* 0x100fe400000108c8 */
[----:B------:R-:W-:Y:S01]  /*daa0*/  FFMA.FTZ R51, R51, c[0x0][0x2d0], -R200 ;  /* 0x0000b40033337a23 */ /* 0x000fe200000108c8 */
[----:B------:R5:W-:Y:S01]  /*dab0*/  MUFU.EX2 R246, R18 ;  /* 0x0000001200f67308 */ /* 0x000be20000000800 */
[C---:B------:R-:W-:Y:S02]  /*dac0*/  FMUL.FTZ R148, R166.reuse, R148 ;  /* 0x00000094a6947220 */ /* 0x040fe40000410000 */
[C---:B------:R-:W-:Y:S01]  /*dad0*/  FMUL.FTZ R149, R166.reuse, R149 ;  /* 0x00000095a6957220 */ /* 0x040fe20000410000 */
[----:B-1----:R-:W-:Y:S01]  /*dae0*/  F2FP.PACK_AB R173, R219, R218 ;  /* 0x000000dadbad723e */ /* 0x002fe200000000ff */
[C---:B------:R-:W-:Y:S02]  /*daf0*/  FMUL.FTZ R160, R166.reuse, R160 ;  /* 0x000000a0a6a07220 */ /* 0x040fe40000410000 */
[C---:B------:R-:W-:Y:S02]  /*db00*/  FMUL.FTZ R161, R166.reuse, R161 ;  /* 0x000000a1a6a17220 */ /* 0x040fe40000410000 */
[C---:B------:R-:W-:Y:S01]  /*db10*/  FMUL.FTZ R52, R166.reuse, R52 ;  /* 0x00000034a6347220 */ /* 0x040fe20000410000 */
[----:B------:R-:W1:Y:S01]  /*db20*/  MUFU.EX2 R223, R19 ;  /* 0x0000001300df7308 */ /* 0x000e620000000800 */
[C---:B------:R-:W-:Y:S02]  /*db30*/  FMUL.FTZ R53, R166.reuse, R53 ;  /* 0x00000035a6357220 */ /* 0x040fe40000410000 */
[----:B------:R-:W-:Y:S02]  /*db40*/  FMUL.FTZ R64, R166, R64 ;  /* 0x00000040a6407220 */ /* 0x000fe40000410000 */
[----:B---3--:R-:W-:Y:S02]  /*db50*/  FADD.FTZ R2, -R167, R170 ;  /* 0x000000aaa7027221 */ /* 0x008fe40000010100 */
[----:B------:R-:W-:Y:S02]  /*db60*/  FMUL.FTZ R170, R169, c[0x0][0x2d0] ;  /* 0x0000b400a9aa7a20 */ /* 0x000fe40000410000 */
[----:B------:R-:W-:Y:S01]  /*db70*/  FMUL.FTZ R2, R2, c[0x0][0x2d0] ;  /* 0x0000b40002027a20 */ /* 0x000fe20000410000 */
[----:B------:R-:W-:Y:S01]  /*db80*/  MUFU.EX2 R207, R22 ;  /* 0x0000001600cf7308 */ /* 0x000fe20000000800 */
[--C-:B------:R-:W-:Y:S02]  /*db90*/  FFMA.FTZ R4, R4, c[0x0][0x2d0], -R170.reuse ;  /* 0x0000b40004047a23 */ /* 0x100fe400000108aa */
[--C-:B------:R-:W-:Y:S02]  /*dba0*/  FFMA.FTZ R5, R5, c[0x0][0x2d0], -R170.reuse ;  /* 0x0000b40005057a23 */ /* 0x100fe400000108aa */
[--C-:B------:R-:W-:Y:S02]  /*dbb0*/  FFMA.FTZ R16, R16, c[0x0][0x2d0], -R170.reuse ;  /* 0x0000b40010107a23 */ /* 0x100fe400000108aa */
[--C-:B------:R-:W-:Y:S02]  /*dbc0*/  FFMA.FTZ R17, R17, c[0x0][0x2d0], -R170.reuse ;  /* 0x0000b40011117a23 */ /* 0x100fe400000108aa */
[C---:B----4-:R-:W-:Y:S01]  /*dbd0*/  FMUL.FTZ R6, R165.reuse, R178 ;  /* 0x000000b2a5067220 */ /* 0x050fe20000410000 */
[----:B------:R3:W4:Y:S01]  /*dbe0*/  MUFU.EX2 R164, R2 ;  /* 0x0000000200a47308 */ /* 0x0007220000000800 */
[C---:B------:R-:W-:Y:S02]  /*dbf0*/  FMUL.FTZ R7, R165.reuse, R179 ;  /* 0x000000b3a5077220 */ /* 0x040fe40000410000 */
[----:B-----5:R-:W-:Y:S01]  /*dc00*/  FMUL.FTZ R18, R165, R190 ;  /* 0x000000bea5127220 */ /* 0x020fe20000410000 */
[----:B-1----:R-:W-:Y:S01]  /*dc10*/  F2FP.PACK_AB R175, R223, R246 ;  /* 0x000000f6dfaf723e */ /* 0x002fe200000000ff */
[C---:B------:R-:W-:Y:S02]  /*dc20*/  FMUL.FTZ R19, R165.reuse, R191 ;  /* 0x000000bfa5137220 */ /* 0x040fe40000410000 */
[C---:B------:R-:W-:Y:S02]  /*dc30*/  FMUL.FTZ R134, R165.reuse, R134 ;  /* 0x00000086a5867220 */ /* 0x040fe40000410000 */
[C---:B------:R-:W-:Y:S01]  /*dc40*/  FMUL.FTZ R135, R165.reuse, R135 ;  /* 0x00000087a5877220 */ /* 0x040fe20000410000 */
[----:B------:R1:W-:Y:S01]  /*dc50*/  MUFU.EX2 R247, R4 ;  /* 0x0000000400f77308 */ /* 0x0003e20000000800 */
[C---:B------:R-:W-:Y:S02]  /*dc60*/  FMUL.FTZ R146, R165.reuse, R146 ;  /* 0x00000092a5927220 */ /* 0x040fe40000410000 */
[----:B------:R-:W-:Y:S02]  /*dc70*/  FMUL.FTZ R147, R165, R147 ;  /* 0x00000093a5937220 */ /* 0x000fe40000410000 */
[--C-:B------:R-:W-:Y:S02]  /*dc80*/  FFMA.FTZ R20, R20, c[0x0][0x2d0], -R170.reuse ;  /* 0x0000b40014147a23 */ /* 0x100fe400000108aa */
[--C-:B------:R-:W-:Y:S02]  /*dc90*/  FFMA.FTZ R21, R21, c[0x0][0x2d0], -R170.reuse ;  /* 0x0000b40015157a23 */ /* 0x100fe400000108aa */
[--C-:B------:R-:W-:Y:S01]  /*dca0*/  FFMA.FTZ R32, R32, c[0x0][0x2d0], -R170.reuse ;  /* 0x0000b40020207a23 */ /* 0x100fe200000108aa */
[----:B------:R-:W5:Y:S01]  /*dcb0*/  MUFU.EX2 R249, R5 ;  /* 0x0000000500f97308 */ /* 0x000f620000000800 */
[--C-:B------:R-:W-:Y:S02]  /*dcc0*/  FFMA.FTZ R33, R33, c[0x0][0x2d0], -R170.reuse ;  /* 0x0000b40021217a23 */ /* 0x100fe400000108aa */
[--C-:B------:R-:W-:Y:S01]  /*dcd0*/  FFMA.FTZ R36, R36, c[0x0][0x2d0], -R170.reuse ;  /* 0x0000b40024247a23 */ /* 0x100fe200000108aa */
[----:B---3--:R-:W3:Y:S01]  /*dce0*/  SHFL.BFLY PT, R2, R0, 0x1, 0x1f ;  /* 0x0c201f0000027f89 */ /* 0x008ee200000e0000 */
[C---:B----4-:R-:W-:Y:S02]  /*dcf0*/  FMUL.FTZ R136, R164.reuse, R136 ;  /* 0x00000088a4887220 */ /* 0x050fe40000410000 */
[C---:B------:R-:W-:Y:S02]  /*dd00*/  FMUL.FTZ R137, R164.reuse, R137 ;  /* 0x00000089a4897220 */ /* 0x040fe40000410000 */
[C---:B------:R-:W-:Y:S01]  /*dd10*/  FMUL.FTZ R140, R164.reuse, R140 ;  /* 0x0000008ca48c7220 */ /* 0x040fe20000410000 */
[----:B------:R-:W-:Y:S01]  /*dd20*/  MUFU.EX2 R248, R16 ;  /* 0x0000001000f87308 */ /* 0x000fe20000000800 */
[----:B------:R-:W-:Y:S02]  /*dd30*/  FMUL.FTZ R141, R164, R141 ;  /* 0x0000008da48d7220 */ /* 0x000fe40000410000 */
[--C-:B------:R-:W-:Y:S02]  /*dd40*/  FFMA.FTZ R37, R37, c[0x0][0x2d0], -R170.reuse ;  /* 0x0000b40025257a23 */ /* 0x100fe400000108aa */
[----:B-1----:R-:W-:Y:S02]  /*dd50*/  FMUL.FTZ R4, R166, R176 ;  /* 0x000000b0a6047220 */ /* 0x002fe40000410000 */
[--C-:B------:R-:W-:Y:S02]  /*dd60*/  FFMA.FTZ R48, R48, c[0x0][0x2d0], -R170.reuse ;  /* 0x0000b40030307a23 */ /* 0x100fe400000108aa */
[----:B------:R-:W-:Y:S01]  /*dd70*/  FFMA.FTZ R49, R49, c[0x0][0x2d0], -R170 ;  /* 0x0000b40031317a23 */ /* 0x000fe200000108aa */
[----:B------:R-:W1:Y:S01]  /*dd80*/  MUFU.EX2 R250, R17 ;  /* 0x0000001100fa7308 */ /* 0x000e620000000800 */
[----:B------:R-:W4:Y:S01]  /*dd90*/  LDL.LU R170, [R1+0x14] ;  /* 0x0000140001aa7983 */ /* 0x000f220000300800 */
[----:B------:R-:W-:Y:S01]  /*dda0*/  FMUL.FTZ R150, R165, R150 ;  /* 0x00000096a5967220 */ /* 0x000fe20000410000 */
[----:B-----5:R-:W-:Y:S01]  /*ddb0*/  F2FP.PACK_AB R172, R249, R247 ;  /* 0x000000f7f9ac723e */ /* 0x020fe200000000ff */
[----:B------:R-:W-:Y:S01]  /*ddc0*/  FMUL.FTZ R5, R166, R177 ;  /* 0x000000b1a6057220 */ /* 0x000fe20000410000 */
[----:B------:R-:W5:Y:S01]  /*ddd0*/  LDL.LU R200, [R1+0xc] ;  /* 0x00000c0001c87983 */ /* 0x000f620000300800 */
[----:B------:R-:W-:Y:S01]  /*dde0*/  FMUL.FTZ R151, R165, R151 ;  /* 0x00000097a5977220 */ /* 0x000fe20000410000 */
[----:B---3--:R-:W-:Y:S01]  /*ddf0*/  FMNMX.FTZ R3, R2, R0, !PT ;  /* 0x0000000002037209 */ /* 0x008fe20007810000 */
[C---:B------:R-:W-:Y:S02]  /*de00*/  FMUL.FTZ R152, R164.reuse, R152 ;  /* 0x00000098a4987220 */ /* 0x040fe40000410000 */
[----:B------:R-:W-:Y:S01]  /*de10*/  MUFU.EX2 R209, R20 ;  /* 0x0000001400d17308 */ /* 0x000fe20000000800 */
[----:B------:R-:W-:Y:S02]  /*de20*/  FMUL.FTZ R153, R164, R153 ;  /* 0x00000099a4997220 */ /* 0x000fe40000410000 */
[----:B------:R-:W-:Y:S02]  /*de30*/  FADD.FTZ R0, -R3, R171 ;  /* 0x000000ab03007221 */ /* 0x000fe40000010100 */
[----:B------:R-:W-:Y:S02]  /*de40*/  FMUL.FTZ R171, R167, c[0x0][0x2d0] ;  /* 0x0000b400a7ab7a20 */ /* 0x000fe40000410000 */
[----:B------:R-:W-:Y:S02]  /*de50*/  FMUL.FTZ R2, R3, c[0x0][0x2d0] ;  /* 0x0000b40003027a20 */ /* 0x000fe40000410000 */
[----:B------:R-:W-:Y:S01]  /*de60*/  FMUL.FTZ R0, R0, c[0x0][0x2d0] ;  /* 0x0000b40000007a20 */ /* 0x000fe20000410000 */
        /* <DEDUP_REMOVED lines=8> */
[-C--:B------:R-:W-:Y:S05]  /*def0*/  HMMA.16816.F32 R4, R172, R192.reuse, R4 ;  /* 0x000000c0ac04723c */ /* 0x080fea0000001804 */
[--C-:B------:R-:W-:Y:S02]  /*df00*/  FFMA.FTZ R11, R11, c[0x0][0x2d0], -R2.reuse ;  /* 0x0000b4000b0b7a23 */ /* 0x100fe40000010802 */
[--C-:B------:R-:W-:Y:S02]  /*df10*/  FFMA.FTZ R14, R14, c[0x0][0x2d0], -R2.reuse ;  /* 0x0000b4000e0e7a23 */ /* 0x100fe40000010802 */
[--C-:B------:R-:W-:Y:S01]  /*df20*/  FFMA.FTZ R15, R15, c[0x0][0x2d0], -R2.reuse ;  /* 0x0000b4000f0f7a23 */ /* 0x100fe20000010802 */
[----:B------:R3:W-:Y:S02]  /*df30*/  MUFU.EX2 R214, R8 ;  /* 0x0000000800d67308 */ /* 0x0007e40000000800 */
[C---:B------:R-:W-:Y:S02]  /*df40*/  FMUL.FTZ R16, R166.reuse, R188 ;  /* 0x000000bca6107220 */ /* 0x040fe40000410000 */
[----:B------:R-:W-:Y:S02]  /*df50*/  FMUL.FTZ R17, R166, R189 ;  /* 0x000000bda6117220 */ /* 0x000fe40000410000 */
[----:B------:R-:W-:Y:S01]  /*df60*/  LDSM.16.MT88.4 R188, [R225+0x1100] ;  /* 0x00110000e1bc783b */ /* 0x000fe20000004200 */
[--C-:B------:R-:W-:Y:S02]  /*df70*/  FFMA.FTZ R24, R24, c[0x0][0x2d0], -R171.reuse ;  /* 0x0000b40018187a23 */ /* 0x100fe400000108ab */
[--C-:B------:R-:W-:Y:S01]  /*df80*/  FFMA.FTZ R25, R25, c[0x0][0x2d0], -R171.reuse ;  /* 0x0000b40019197a23 */ /* 0x100fe200000108ab */
[----:B------:R-:W2:Y:S01]  /*df90*/  MUFU.EX2 R215, R9 ;  /* 0x0000000900d77308 */ /* 0x000ea20000000800 */
[--C-:B------:R-:W-:Y:S02]  /*dfa0*/  FFMA.FTZ R26, R26, c[0x0][0x2d0], -R2.reuse ;  /* 0x0000b4001a1a7a23 */ /* 0x100fe40000010802 */
[C---:B-1----:R-:W-:Y:S02]  /*dfb0*/  FMUL.FTZ R138, R0.reuse, R138 ;  /* 0x0000008a008a7220 */ /* 0x042fe40000410000 */
[C---:B------:R-:W-:Y:S02]  /*dfc0*/  FMUL.FTZ R139, R0.reuse, R139 ;  /* 0x0000008b008b7220 */ /* 0x040fe40000410000 */
[C---:B------:R-:W-:Y:S02]  /*dfd0*/  FMUL.FTZ R142, R0.reuse, R142 ;  /* 0x0000008e008e7220 */ /* 0x040fe40000410000 */
[C---:B------:R-:W-:Y:S01]  /*dfe0*/  FMUL.FTZ R143, R0.reuse, R143 ;  /* 0x0000008f008f7220 */ /* 0x040fe20000410000 */
[----:B------:R1:W-:Y:S01]  /*dff0*/  MUFU.EX2 R216, R12 ;  /* 0x0000000c00d87308 */ /* 0x0003e20000000800 */
[--C-:B------:R-:W-:Y:S02]  /*e000*/  FFMA.FTZ R27, R27, c[0x0][0x2d0], -R2.reuse ;  /* 0x0000b4001b1b7a23 */ /* 0x100fe40000010802 */
[----:B------:R-:W-:Y:S02]  /*e010*/  FMUL.FTZ R154, R0, R154 ;  /* 0x0000009a009a7220 */ /* 0x000fe40000410000 */
[----:B---3--:R-:W-:Y:S02]  /*e020*/  FMUL.FTZ R8, R164, R180 ;  /* 0x000000b4a4087220 */ /* 0x008fe40000410000 */
[----:B------:R-:W-:Y:S02]  /*e030*/  FMUL.FTZ R155, R0, R155 ;  /* 0x0000009b009b7220 */ /* 0x000fe40000410000 */
[C---:B------:R-:W-:Y:S01]  /*e040*/  FMUL.FTZ R156, R164.reuse, R156 ;  /* 0x0000009ca49c7220 */ /* 0x040fe20000410000 */
[----:B------:R-:W3:Y:S01]  /*e050*/  MUFU.EX2 R217, R13 ;  /* 0x0000000d00d97308 */ /* 0x000ee20000000800 */
[----:B------:R-:W-:Y:S02]  /*e060*/  FMUL.FTZ R157, R164, R157 ;  /* 0x0000009da49d7220 */ /* 0x000fe40000410000 */
[----:B------:R-:W-:Y:S01]  /*e070*/  FMUL.FTZ R158, R0, R158 ;  /* 0x0000009e009e7220 */ /* 0x000fe20000410000 */
[----:B--2---:R-:W-:Y:S01]  /*e080*/  F2FP.PACK_AB R176, R215, R214 ;  /* 0x000000d6d7b0723e */ /* 0x004fe200000000ff */
[----:B------:R-:W-:Y:S02]  /*e090*/  FMUL.FTZ R9, R164, R181 ;  /* 0x000000b5a4097220 */ /* 0x000fe40000410000 */
[----:B------:R-:W-:Y:S02]  /*e0a0*/  FMUL.FTZ R159, R0, R159 ;  /* 0x0000009f009f7220 */ /* 0x000fe40000410000 */
[C---:B------:R-:W-:Y:S01]  /*e0b0*/  FMUL.FTZ R162, R165.reuse, R162 ;  /* 0x000000a2a5a27220 */ /* 0x040fe20000410000 */
[----:B------:R2:W-:Y:S01]  /*e0c0*/  MUFU.EX2 R210, R10 ;  /* 0x0000000a00d27308 */ /* 0x0005e20000000800 */
[C---:B------:R-:W-:Y:S02]  /*e0d0*/  FMUL.FTZ R163, R165.reuse, R163 ;  /* 0x000000a3a5a37220 */ /* 0x040fe40000410000 */
[C---:B------:R-:W-:Y:S02]  /*e0e0*/  FMUL.FTZ R54, R165.reuse, R54 ;  /* 0x00000036a5367220 */ /* 0x040fe40000410000 */
[C---:B-1----:R-:W-:Y:S02]  /*e0f0*/  FMUL.FTZ R12, R164.reuse, R184 ;  /* 0x000000b8a40c7220 */ /* 0x042fe40000410000 */
[----:B------:R-:W-:Y:S02]  /*e100*/  FMUL.FTZ R55, R165, R55 ;  /* 0x00000037a5377220 */ /* 0x000fe40000410000 */
[C---:B------:R-:W-:Y:S01]  /*e110*/  FMUL.FTZ R56, R164.reuse, R56 ;  /* 0x00000038a4387220 */ /* 0x040fe20000410000 */
[----:B------:R-:W1:Y:S01]  /*e120*/  MUFU.EX2 R211, R11 ;  /* 0x0000000b00d37308 */ /* 0x000e620000000800 */
[----:B------:R-:W-:Y:S02]  /*e130*/  FMUL.FTZ R57, R164, R57 ;  /* 0x00000039a4397220 */ /* 0x000fe40000410000 */
[----:B------:R-:W-:Y:S01]  /*e140*/  FMUL.FTZ R58, R0, R58 ;  /* 0x0000003a003a7220 */ /* 0x000fe20000410000 */
[----:B---3--:R-:W-:Y:S01]  /*e150*/  F2FP.PACK_AB R178, R217, R216 ;  /* 0x000000d8d9b2723e */ /* 0x008fe200000000ff */
[----:B------:R-:W-:Y:S02]  /*e160*/  FMUL.FTZ R13, R164, R185 ;  /* 0x000000b9a40d7220 */ /* 0x000fe40000410000 */
[----:B------:R-:W-:Y:S02]  /*e170*/  FMUL.FTZ R59, R0, R59 ;  /* 0x0000003b003b7220 */ /* 0x000fe40000410000 */
[C---:B------:R-:W-:Y:S01]  /*e180*/  FMUL.FTZ R60, R164.reuse, R60 ;  /* 0x0000003ca43c7220 */ /* 0x040fe20000410000 */
[----:B------:R3:W-:Y:S01]  /*e190*/  MUFU.EX2 R212, R14 ;  /* 0x0000000e00d47308 */ /* 0x0007e20000000800 */
[----:B------:R-:W-:Y:S02]  /*e1a0*/  FMUL.FTZ R61, R164, R61 ;  /* 0x0000003da43d7220 */ /* 0x000fe40000410000 */
[C---:B------:R-:W-:Y:S02]  /*e1b0*/  FMUL.FTZ R62, R0.reuse, R62 ;  /* 0x0000003e003e7220 */ /* 0x040fe40000410000 */
[C---:B--2---:R-:W-:Y:S02]  /*e1c0*/  FMUL.FTZ R10, R0.reuse, R182 ;  /* 0x000000b6000a7220 */ /* 0x044fe40000410000 */
[----:B------:R-:W-:Y:S02]  /*e1d0*/  FMUL.FTZ R63, R0, R63 ;  /* 0x0000003f003f7220 */ /* 0x000fe40000410000 */
[----:B------:R-:W-:Y:S01]  /*e1e0*/  FMUL.FTZ R65, R166, R65 ;  /* 0x00000041a6417220 */ /* 0x000fe20000410000 */
[----:B------:R-:W2:Y:S01]  /*e1f0*/  MUFU.EX2 R213, R15 ;  /* 0x0000000f00d57308 */ /* 0x000ea20000000800 */
[C---:B------:R-:W-:Y:S02]  /*e200*/  FMUL.FTZ R66, R165.reuse, R66 ;  /* 0x00000042a5427220 */ /* 0x040fe40000410000 */
[----:B------:R-:W-:Y:S01]  /*e210*/  FMUL.FTZ R67, R165, R67 ;  /* 0x00000043a5437220 */ /* 0x000fe20000410000 */
[----:B-1----:R-:W-:Y:S01]  /*e220*/  F2FP.PACK_AB R177, R211, R210 ;  /* 0x000000d2d3b1723e */ /* 0x002fe200000000ff */
[----:B------:R-:W-:Y:S02]  /*e230*/  FMUL.FTZ R11, R0, R183 ;  /* 0x000000b7000b7220 */ /* 0x000fe40000410000 */
[----:B------:R-:W1:Y:S01]  /*e240*/  LDSM.16.MT88.4 R180, [R228+0x100] ;  /* 0x00010000e4b4783b */ /* 0x000e620000004200 */
[C---:B------:R-:W-:Y:S02]  /*e250*/  FMUL.FTZ R68, R166.reuse, R68 ;  /* 0x00000044a6447220 */ /* 0x040fe40000410000 */
[----:B------:R2:W-:Y:S01]  /*e260*/  MUFU.EX2 R206, R23 ;  /* 0x0000001700ce7308 */ /* 0x0005e20000000800 */
[----:B------:R-:W-:Y:S02]  /*e270*/  FMUL.FTZ R69, R166, R69 ;  /* 0x00000045a6457220 */ /* 0x000fe40000410000 */
[C---:B------:R-:W-:Y:S02]  /*e280*/  FMUL.FTZ R70, R165.reuse, R70 ;  /* 0x00000046a5467220 */ /* 0x040fe40000410000 */
[----:B---3--:R-:W-:Y:S02]  /*e290*/  FMUL.FTZ R14, R0, R186 ;  /* 0x000000ba000e7220 */ /* 0x008fe40000410000 */
[----:B------:R-:W-:Y:S02]  /*e2a0*/  FMUL.FTZ R71, R165, R71 ;  /* 0x00000047a5477220 */ /* 0x000fe40000410000 */
[C---:B------:R-:W-:Y:S01]  /*e2b0*/  FMUL.FTZ R72, R164.reuse, R72 ;  /* 0x00000048a4487220 */ /* 0x040fe20000410000 */
[----:B------:R-:W-:Y:S01]  /*e2c0*/  MUFU.EX2 R205, R32 ;  /* 0x0000002000cd7308 */ /* 0x000fe20000000800 */
[----:B------:R-:W-:Y:S02]  /*e2d0*/  FMUL.FTZ R73, R164, R73 ;  /* 0x00000049a4497220 */ /* 0x000fe40000410000 */
[C---:B------:R-:W-:Y:S01]  /*e2e0*/  FMUL.FTZ R74, R0.reuse, R74 ;  /* 0x0000004a004a7220 */ /* 0x040fe20000410000 */
[----:B--2---:R-:W-:Y:S01]  /*e2f0*/  F2FP.PACK_AB R179, R213, R212 ;  /* 0x000000d4d5b3723e */ /* 0x004fe200000000ff */
[C---:B------:R-:W-:Y:S02]  /*e300*/  FMUL.FTZ R15, R0.reuse, R187 ;  /* 0x000000bb000f7220 */ /* 0x040fe40000410000 */
[----:B------:R-:W2:Y:S01]  /*e310*/  LDSM.16.MT88.4 R184, [R227+0x100] ;  /* 0x00010000e3b8783b */ /* 0x000ea20000004200 */
[----:B------:R-:W-:Y:S02]  /*e320*/  FMUL.FTZ R75, R0, R75 ;  /* 0x0000004b004b7220 */ /* 0x000fe40000410000 */
[----:B------:R-:W-:Y:S01]  /*e330*/  MUFU.EX2 R204, R33 ;  /* 0x0000002100cc7308 */ /* 0x000fe20000000800 */
[C---:B------:R-:W-:Y:S04]  /*e340*/  HMMA.16816.F32 R8, R176.reuse, R192, R8 ;  /* 0x000000c0b008723c */ /* 0x040fe80000001808 */
[----:B------:R-:W-:Y:S01]  /*e350*/  LDSM.16.MT88.4 R20, [R228+0x1900] ;  /* 0x00190000e414783b */ /* 0x000fe20000004200 */
[C---:B------:R-:W-:Y:S02]  /*e360*/  FMUL.FTZ R76, R164.reuse, R76 ;  /* 0x0000004ca44c7220 */ /* 0x040fe40000410000 */
[----:B------:R-:W-:Y:S01]  /*e370*/  FMUL.FTZ R77, R164, R77 ;  /* 0x0000004da44d7220 */ /* 0x000fe20000410000 */
[-C--:B------:R-:W-:Y:S01]  /*e380*/  HMMA.16816.F32 R12, R176, R194.reuse, R12 ;  /* 0x000000c2b00c723c */ /* 0x080fe2000000180c */
[----:B------:R-:W-:Y:S03]  /*e390*/  MUFU.EX2 R203, R34 ;  /* 0x0000002200cb7308 */ /* 0x000fe60000000800 */
[C---:B------:R-:W-:Y:S02]  /*e3a0*/  FMUL.FTZ R78, R0.reuse, R78 ;  /* 0x0000004e004e7220 */ /* 0x040fe40000410000 */
[----:B------:R-:W-:Y:S02]  /*e3b0*/  FMUL.FTZ R79, R0, R79 ;  /* 0x0000004f004f7220 */ /* 0x000fe40000410000 */
[C---:B------:R-:W-:Y:S03]  /*e3c0*/  HMMA.16816.F32 R16, R172.reuse, R194, R16 ;  /* 0x000000c2ac10723c */ /* 0x040fe60000001810 */
[----:B------:R3:W-:Y:S01]  /*e3d0*/  MUFU.EX2 R202, R35 ;  /* 0x0000002300ca7308 */ /* 0x0007e20000000800 */
[C---:B------:R-:W-:Y:S02]  /*e3e0*/  FMUL.FTZ R80, R166.reuse, R80 ;  /* 0x00000050a6507220 */ /* 0x040fe40000410000 */
[C---:B------:R-:W-:Y:S02]  /*e3f0*/  FMUL.FTZ R81, R166.reuse, R81 ;  /* 0x00000051a6517220 */ /* 0x040fe40000410000 */
[-C--:B------:R-:W-:Y:S04]  /*e400*/  HMMA.16816.F32 R132, R172, R196.reuse, R132 ;  /* 0x000000c4ac84723c */ /* 0x080fe80000001884 */
[C---:B------:R-:W-:Y:S01]  /*e410*/  FMUL.FTZ R82, R165.reuse, R82 ;  /* 0x00000052a5527220 */ /* 0x040fe20000410000 */
[----:B------:R-:W-:Y:S01]  /*e420*/  MUFU.EX2 R201, R24 ;  /* 0x0000001800c97308 */ /* 0x000fe20000000800 */
[C---:B------:R-:W-:Y:S02]  /*e430*/  FMUL.FTZ R83, R165.reuse, R83 ;  /* 0x00000053a5537220 */ /* 0x040fe40000410000 */
[C---:B------:R-:W-:Y:S04]  /*e440*/  HMMA.16816.F32 R136, R176.reuse, R196, R136 ;  /* 0x000000c4b088723c */ /* 0x040fe80000001888 */
[C---:B------:R-:W-:Y:S02]  /*e450*/  FMUL.FTZ R84, R166.reuse, R84 ;  /* 0x00000054a6547220 */ /* 0x040fe40000410000 */
[----:B------:R-:W-:Y:S01]  /*e460*/  FMUL.FTZ R85, R166, R85 ;  /* 0x00000055a6557220 */ /* 0x000fe20000410000 */
[----:B------:R-:W-:Y:S01]  /*e470*/  MUFU.EX2 R197, R27 ;  /* 0x0000001b00c57308 */ /* 0x000fe20000000800 */
[-C--:B------:R-:W-:Y:S01]  /*e480*/  HMMA.16816.F32 R140, R176, R198.reuse, R140 ;  /* 0x000000c6b08c723c */ /* 0x080fe2000000188c */
[----:B---3--:R-:W-:Y:S03]  /*e490*/  LDSM.16.MT88.4 R32, [R227+0x1900] ;  /* 0x00190000e320783b */ /* 0x008fe60000004200 */
[C---:B------:R-:W-:Y:S02]  /*e4a0*/  FMUL.FTZ R86, R165.reuse, R86 ;  /* 0x00000056a5567220 */ /* 0x040fe40000410000 */
[C---:B------:R-:W-:Y:S02]  /*e4b0*/  FMUL.FTZ R87, R165.reuse, R87 ;  /* 0x00000057a5577220 */ /* 0x040fe40000410000 */
[C---:B------:R-:W-:Y:S01]  /*e4c0*/  HMMA.16816.F32 R144, R172.reuse, R198, R144 ;  /* 0x000000c6ac90723c */ /* 0x040fe20000001890 */
[----:B------:R-:W3:Y:S03]  /*e4d0*/  MUFU.EX2 R199, R25 ;  /* 0x0000001900c77308 */ /* 0x000ee60000000800 */
[C---:B------:R-:W-:Y:S02]  /*e4e0*/  FMUL.FTZ R88, R164.reuse, R88 ;  /* 0x00000058a4587220 */ /* 0x040fe40000410000 */
[----:B------:R-:W-:Y:S02]  /*e4f0*/  FMUL.FTZ R89, R164, R89 ;  /* 0x00000059a4597220 */ /* 0x000fe40000410000 */
[-C--:B-1----:R-:W-:Y:S03]  /*e500*/  HMMA.16816.F32 R148, R172, R180.reuse, R148 ;  /* 0x000000b4ac94723c */ /* 0x082fe60000001894 */
[----:B------:R1:W1:Y:S01]  /*e510*/  MUFU.EX2 R198, R26 ;  /* 0x0000001a00c67308 */ /* 0x0002620000000800 */
[C---:B------:R-:W-:Y:S02]  /*e520*/  FMUL.FTZ R90, R0.reuse, R90 ;  /* 0x0000005a005a7220 */ /* 0x040fe40000410000 */
[----:B------:R-:W-:Y:S02]  /*e530*/  FMUL.FTZ R91, R0, R91 ;  /* 0x0000005b005b7220 */ /* 0x000fe40000410000 */
[C---:B------:R-:W-:Y:S04]  /*e540*/  HMMA.16816.F32 R152, R176.reuse, R180, R152 ;  /* 0x000000b4b098723c */ /* 0x040fe80000001898 */
[C---:B------:R-:W-:Y:S01]  /*e550*/  FMUL.FTZ R92, R164.reuse, R92 ;  /* 0x0000005ca45c7220 */ /* 0x040fe20000410000 */
[----:B------:R-:W-:Y:S01]  /*e560*/  MUFU.EX2 R49, R49 ;  /* 0x0000003100317308 */ /* 0x000fe20000000800 */
[----:B------:R-:W-:Y:S02]  /*e570*/  FMUL.FTZ R93, R164, R93 ;  /* 0x0000005da45d7220 */ /* 0x000fe40000410000 */
[-C--:B------:R-:W-:Y:S04]  /*e580*/  HMMA.16816.F32 R156, R176, R182.reuse, R156 ;  /* 0x000000b6b09c723c */ /* 0x080fe8000000189c */
[C---:B------:R-:W-:Y:S02]  /*e590*/  FMUL.FTZ R94, R0.reuse, R94 ;  /* 0x0000005e005e7220 */ /* 0x040fe40000410000 */
[----:B------:R-:W-:Y:S01]  /*e5a0*/  FMUL.FTZ R95, R0, R95 ;  /* 0x0000005f005f7220 */ /* 0x000fe20000410000 */
[----:B------:R-:W-:Y:S01]  /*e5b0*/  MUFU.EX2 R51, R51 ;  /* 0x0000003300337308 */ /* 0x000fe20000000800 */
[C---:B------:R-:W-:Y:S01]  /*e5c0*/  HMMA.16816.F32 R160, R172.reuse, R182, R160 ;  /* 0x000000b6aca0723c */ /* 0x040fe200000018a0 */
[----:B------:R-:W3:Y:S03]  /*e5d0*/  LDSM.16.MT88.4 R180, [R225+0x1900] ;  /* 0x00190000e1b4783b */ /* 0x000ee60000004200 */
[C---:B------:R-:W-:Y:S02]  /*e5e0*/  FMUL.FTZ R96, R166.reuse, R96 ;  /* 0x00000060a6607220 */ /* 0x040fe40000410000 */
[C---:B------:R-:W-:Y:S02]  /*e5f0*/  FMUL.FTZ R97, R166.reuse, R97 ;  /* 0x00000061a6617220 */ /* 0x040fe40000410000 */
[-C--:B--2---:R-:W-:Y:S01]  /*e600*/  HMMA.16816.F32 R52, R172, R184.reuse, R52 ;  /* 0x000000b8ac34723c */ /* 0x084fe20000001834 */
[----:B-1----:R-:W-:Y:S01]  /*e610*/  LDSM.16.MT88.4 R24, [R225+0x900] ;  /* 0x00090000e118783b */ /* 0x002fe20000004200 */
[----:B------:R-:W-:Y:S02]  /*e620*/  MUFU.EX2 R192, R36 ;  /* 0x0000002400c07308 */ /* 0x000fe40000000800 */
[C---:B------:R-:W-:Y:S02]  /*e630*/  FMUL.FTZ R98, R165.reuse, R98 ;  /* 0x00000062a5627220 */ /* 0x040fe40000410000 */
[C---:B------:R-:W-:Y:S02]  /*e640*/  FMUL.FTZ R99, R165.reuse, R99 ;  /* 0x00000063a5637220 */ /* 0x040fe40000410000 */
[C---:B------:R-:W-:Y:S04]  /*e650*/  HMMA.16816.F32 R56, R176.reuse, R184, R56 ;  /* 0x000000b8b038723c */ /* 0x040fe80000001838 */
[C---:B------:R-:W-:Y:S01]  /*e660*/  FMUL.FTZ R100, R166.reuse, R100 ;  /* 0x00000064a6647220 */ /* 0x040fe20000410000 */
[----:B------:R-:W-:Y:S01]  /*e670*/  MUFU.EX2 R37, R37 ;  /* 0x0000002500257308 */ /* 0x000fe20000000800 */
[C---:B------:R-:W-:Y:S02]  /*e680*/  FMUL.FTZ R101, R166.reuse, R101 ;  /* 0x00000065a6657220 */ /* 0x040fe40000410000 */
[-C--:B------:R-:W-:Y:S04]  /*e690*/  HMMA.16816.F32 R60, R176, R186.reuse, R60 ;  /* 0x000000bab03c723c */ /* 0x080fe8000000183c */
[C---:B------:R-:W-:Y:S02]  /*e6a0*/  FMUL.FTZ R102, R165.reuse, R102 ;  /* 0x00000066a5667220 */ /* 0x040fe40000410000 */
[C---:B------:R-:W-:Y:S01]  /*e6b0*/  FMUL.FTZ R103, R165.reuse, R103 ;  /* 0x00000067a5677220 */ /* 0x040fe20000410000 */
[----:B------:R-:W-:Y:S01]  /*e6c0*/  MUFU.EX2 R38, R38 ;  /* 0x0000002600267308 */ /* 0x000fe20000000800 */
[C---:B------:R-:W-:Y:S01]  /*e6d0*/  HMMA.16816.F32 R64, R172.reuse, R186, R64 ;  /* 0x000000baac40723c */ /* 0x040fe20000001840 */
[----:B------:R-:W1:Y:S03]  /*e6e0*/  LDSM.16.MT88.4 R184, [R226+0x1900] ;  /* 0x00190000e2b8783b */ /* 0x000e660000004200 */
[C---:B------:R-:W-:Y:S02]  /*e6f0*/  FMUL.FTZ R112, R166.reuse, R112 ;  /* 0x00000070a6707220 */ /* 0x040fe40000410000 */
[C---:B------:R-:W-:Y:S02]  /*e700*/  FMUL.FTZ R113, R166.reuse, R113 ;  /* 0x00000071a6717220 */ /* 0x040fe40000410000 */
[C---:B------:R-:W-:Y:S01]  /*e710*/  FMUL.FTZ R114, R165.reuse, R114 ;  /* 0x00000072a5727220 */ /* 0x040fe20000410000 */
[-C--:B---3--:R-:W-:Y:S01]  /*e720*/  HMMA.16816.F32 R68, R172, R180.reuse, R68 ;  /* 0x000000b4ac44723c */ /* 0x088fe20000001844 */
[----:B------:R-:W-:Y:S02]  /*e730*/  MUFU.EX2 R39, R39 ;  /* 0x0000002700277308 */ /* 0x000fe40000000800 */
[C---:B------:R-:W-:Y:S02]  /*e740*/  FMUL.FTZ R115, R165.reuse, R115 ;  /* 0x00000073a5737220 */ /* 0x040fe40000410000 */
[C---:B------:R-:W-:Y:S02]  /*e750*/  FMUL.FTZ R116, R166.reuse, R116 ;  /* 0x00000074a6747220 */ /* 0x040fe40000410000 */
[----:B------:R-:W-:Y:S01]  /*e760*/  FMUL.FTZ R117, R166, R117 ;  /* 0x00000075a6757220 */ /* 0x000fe20000410000 */
[C---:B------:R-:W-:Y:S03]  /*e770*/  HMMA.16816.F32 R72, R176.reuse, R180, R72 ;  /* 0x000000b4b048723c */ /* 0x040fe60000001848 */
[----:B------:R-:W-:Y:S01]  /*e780*/  MUFU.EX2 R48, R48 ;  /* 0x0000003000307308 */ /* 0x000fe20000000800 */
[C---:B------:R-:W-:Y:S02]  /*e790*/  FMUL.FTZ R118, R165.reuse, R118 ;  /* 0x00000076a5767220 */ /* 0x040fe40000410000 */
[----:B------:R-:W-:Y:S02]  /*e7a0*/  FMUL.FTZ R119, R165, R119 ;  /* 0x00000077a5777220 */ /* 0x000fe40000410000 */
[-C--:B------:R-:W-:Y:S04]  /*e7b0*/  HMMA.16816.F32 R76, R176, R182.reuse, R76 ;  /* 0x000000b6b04c723c */ /* 0x080fe8000000184c */
[C---:B------:R-:W-:Y:S01]  /*e7c0*/  FMUL.FTZ R120, R164.reuse, R120 ;  /* 0x00000078a4787220 */ /* 0x040fe20000410000 */
[----:B------:R-:W-:Y:S01]  /*e7d0*/  MUFU.EX2 R50, R50 ;  /* 0x0000003200327308 */ /* 0x000fe20000000800 */
[----:B------:R-:W-:Y:S02]  /*e7e0*/  FMUL.FTZ R121, R164, R121 ;  /* 0x00000079a4797220 */ /* 0x000fe40000410000 */
[C---:B------:R-:W-:Y:S01]  /*e7f0*/  HMMA.16816.F32 R80, R172.reuse, R182, R80 ;  /* 0x000000b6ac50723c */ /* 0x040fe20000001850 */
[----:B------:R-:W2:Y:S03]  /*e800*/  LDSM.16.MT88.4 R180, [R226+0x900] ;  /* 0x00090000e2b4783b */ /* 0x000ea60000004200 */
[C---:B------:R-:W-:Y:S02]  /*e810*/  FMUL.FTZ R122, R0.reuse, R122 ;  /* 0x0000007a007a7220 */ /* 0x040fe40000410000 */
[----:B------:R-:W-:Y:S02]  /*e820*/  FMUL.FTZ R123, R0, R123 ;  /* 0x0000007b007b7220 */ /* 0x000fe40000410000 */
[-C--:B-1----:R-:W-:Y:S04]  /*e830*/  HMMA.16816.F32 R84, R172, R184.reuse, R84 ;  /* 0x000000b8ac54723c */ /* 0x082fe80000001854 */
[--C-:B------:R-:W-:Y:S02]  /*e840*/  FFMA.FTZ R28, R28, c[0x0][0x2d0], -R171.reuse ;  /* 0x0000b4001c1c7a23 */ /* 0x100fe400000108ab */
[--C-:B------:R-:W-:Y:S02]  /*e850*/  FFMA.FTZ R29, R29, c[0x0][0x2d0], -R171.reuse ;  /* 0x0000b4001d1d7a23 */ /* 0x100fe400000108ab */
[C---:B------:R-:W-:Y:S01]  /*e860*/  HMMA.16816.F32 R88, R176.reuse, R184, R88 ;  /* 0x000000b8b058723c */ /* 0x040fe20000001858 */
[----:B------:R1:W-:Y:S03]  /*e870*/  MUFU.EX2 R196, R28 ;  /* 0x0000001c00c47308 */ /* 0x0003e60000000800 */
[--C-:B------:R-:W-:Y:S02]  /*e880*/  FFMA.FTZ R30, R30, c[0x0][0x2d0], -R2.reuse ;  /* 0x0000b4001e1e7a23 */ /* 0x100fe40000010802 */
[--C-:B------:R-:W-:Y:S02]  /*e890*/  FFMA.FTZ R31, R31, c[0x0][0x2d0], -R2.reuse ;  /* 0x0000b4001f1f7a23 */ /* 0x100fe40000010802 */
[-C--:B------:R-:W-:Y:S03]  /*e8a0*/  HMMA.16816.F32 R92, R176, R186.reuse, R92 ;  /* 0x000000bab05c723c */ /* 0x080fe6000000185c */
[----:B------:R3:W2:Y:S01]  /*e8b0*/  MUFU.EX2 R195, R29 ;  /* 0x0000001d00c37308 */ /* 0x0006a20000000800 */
[C---:B------:R-:W-:Y:S02]  /*e8c0*/  FMUL.FTZ R124, R164.reuse, R124 ;  /* 0x0000007ca47c7220 */ /* 0x040fe40000410000 */
[----:B------:R-:W-:Y:S02]  /*e8d0*/  FMUL.FTZ R125, R164, R125 ;  /* 0x0000007da47d7220 */ /* 0x000fe40000410000 */
[C---:B------:R-:W-:Y:S01]  /*e8e0*/  HMMA.16816.F32 R96, R172.reuse, R186, R96 ;  /* 0x000000baac60723c */ /* 0x040fe20000001860 */
[----:B------:R-:W4:Y:S03]  /*e8f0*/  LDSM.16.MT88.4 R184, [R228+0x900] ;  /* 0x00090000e4b8783b */ /* 0x000f260000004200 */
[C---:B------:R-:W-:Y:S01]  /*e900*/  FMUL.FTZ R126, R0.reuse, R126 ;  /* 0x0000007e007e7220 */ /* 0x040fe20000410000 */
[----:B------:R2:W-:Y:S01]  /*e910*/  MUFU.EX2 R194, R30 ;  /* 0x0000001e00c27308 */ /* 0x0005e20000000800 */
[----:B------:R-:W-:Y:S02]  /*e920*/  FMUL.FTZ R127, R0, R127 ;  /* 0x0000007f007f7220 */ /* 0x000fe40000410000 */
[-C--:B------:R-:W-:Y:S04]  /*e930*/  HMMA.16816.F32 R100, R172, R20.reuse, R100 ;  /* 0x00000014ac64723c */ /* 0x080fe80000001864 */
[C---:B------:R-:W-:Y:S01]  /*e940*/  FMUL.FTZ R104, R164.reuse, R104 ;  /* 0x00000068a4687220 */ /* 0x040fe20000410000 */
[----:B-1----:R-:W-:Y:S01]  /*e950*/  F2FP.PACK_AB R28, R199, R201 ;  /* 0x000000c9c71c723e */ /* 0x002fe200000000ff */
[----:B------:R-:W-:Y:S01]  /*e960*/  FMUL.FTZ R105, R164, R105 ;  /* 0x00000069a4697220 */ /* 0x000fe20000410000 */
[----:B------:R-:W1:Y:S01]  /*e970*/  MUFU.EX2 R193, R31 ;  /* 0x0000001f00c17308 */ /* 0x000e620000000800 */
[C---:B------:R-:W-:Y:S04]  /*e980*/  FMUL.FTZ R106, R0.reuse, R106 ;  /* 0x0000006a006a7220 */ /* 0x040fe80000410000 */
[----:B------:R-:W-:Y:S01]  /*e990*/  FMUL.FTZ R107, R0, R107 ;  /* 0x0000006b006b7220 */ /* 0x000fe20000410000 */
[----:B---3--:R-:W-:Y:S01]  /*e9a0*/  F2FP.PACK_AB R29, R197, R198 ;  /* 0x000000c6c51d723e */ /* 0x008fe200000000ff */
[C---:B------:R-:W-:Y:S02]  /*e9b0*/  FMUL.FTZ R128, R166.reuse, R128 ;  /* 0x00000080a6807220 */ /* 0x040fe40000410000 */
[----:B------:R-:W-:Y:S02]  /*e9c0*/  FMUL.FTZ R129, R166, R129 ;  /* 0x00000081a6817220 */ /* 0x000fe40000410000 */
[----:B------:R-:W-:Y:S01]  /*e9d0*/  FMUL.FTZ R130, R165, R130 ;  /* 0x00000082a5827220 */ /* 0x000fe20000410000 */
[C---:B------:R-:W-:Y:S04]  /*e9e0*/  HMMA.16816.F32 R104, R176.reuse, R20, R104 ;  /* 0x00000014b068723c */ /* 0x040fe80000001868 */
[C---:B------:R-:W-:Y:S01]  /*e9f0*/  FMUL.FTZ R108, R164.reuse, R108 ;  /* 0x0000006ca46c7220 */ /* 0x040fe20000410000 */
[----:B--2---:R-:W-:Y:S01]  /*ea00*/  F2FP.PACK_AB R30, R195, R196 ;  /* 0x000000c4c31e723e */ /* 0x004fe200000000ff */
[----:B------:R-:W-:Y:S01]  /*ea10*/  FMUL.FTZ R109, R164, R109 ;  /* 0x0000006da46d7220 */ /* 0x000fe20000410000 */
[----:B------:R-:W-:Y:S01]  /*ea20*/  F2FP.PACK_AB R20, R208, R209 ;  /* 0x000000d1d014723e */ /* 0x000fe200000000ff */
[----:B------:R-:W-:Y:S01]  /*ea30*/  FMUL.FTZ R110, R0, R110 ;  /* 0x0000006e006e7220 */ /* 0x000fe20000410000 */
[----:B------:R-:W-:Y:S03]  /*ea40*/  F2FP.PACK_AB R21, R206, R207 ;  /* 0x000000cfce15723e */ /* 0x000fe600000000ff */
[----:B------:R-:W-:Y:S01]  /*ea50*/  FMUL.FTZ R111, R0, R111 ;  /* 0x0000006f006f7220 */ /* 0x000fe20000410000 */
[----:B-1----:R-:W-:Y:S01]  /*ea60*/  F2FP.PACK_AB R31, R193, R194 ;  /* 0x000000c2c11f723e */ /* 0x002fe200000000ff */
[----:B------:R-:W-:Y:S02]  /*ea70*/  FMUL.FTZ R131, R165, R131 ;  /* 0x00000083a5837220 */ /* 0x000fe40000410000 */
[--C-:B------:R-:W-:Y:S02]  /*ea80*/  FFMA.FTZ R45, R45, c[0x0][0x2d0], -R171.reuse ;  /* 0x0000b4002d2d7a23 */ /* 0x100fe400000108ab */
[--C-:B------:R-:W-:Y:S01]  /*ea90*/  FFMA.FTZ R40, R40, c[0x0][0x2d0], -R171.reuse ;  /* 0x0000b40028287a23 */ /* 0x100fe200000108ab */
[-C--:B------:R-:W-:Y:S03]  /*eaa0*/  HMMA.16816.F32 R108, R176, R22.reuse, R108 ;  /* 0x00000016b06c723c */ /* 0x080fe6000000186c */
[----:B------:R-:W-:Y:S01]  /*eab0*/  MUFU.EX2 R45, R45 ;  /* 0x0000002d002d7308 */ /* 0x000fe20000000800 */
[--C-:B------:R-:W-:Y:S02]  /*eac0*/  FFMA.FTZ R41, R41, c[0x0][0x2d0], -R171.reuse ;  /* 0x0000b40029297a23 */ /* 0x100fe400000108ab */
[--C-:B------:R-:W-:Y:S02]  /*ead0*/  FFMA.FTZ R42, R42, c[0x0][0x2d0], -R2.reuse ;  /* 0x0000b4002a2a7a23 */ /* 0x100fe40000010802 */
[C---:B------:R-:W-:Y:S04]  /*eae0*/  HMMA.16816.F32 R112, R172.reuse, R22, R112 ;  /* 0x00000016ac70723c */ /* 0x040fe80000001870 */
[--C-:B------:R-:W-:Y:S01]  /*eaf0*/  FFMA.FTZ R43, R43, c[0x0][0x2d0], -R2.reuse ;  /* 0x0000b4002b2b7a23 */ /* 0x100fe20000010802 */
[----:B------:R-:W-:Y:S01]  /*eb00*/  MUFU.EX2 R40, R40 ;  /* 0x0000002800287308 */ /* 0x000fe20000000800 */
[----:B------:R-:W-:Y:S01]  /*eb10*/  FFMA.FTZ R44, R44, c[0x0][0x2d0], -R171 ;  /* 0x0000b4002c2c7a23 */ /* 0x000fe200000108ab */
[----:B------:R-:W-:Y:S01]  /*eb20*/  F2FP.PACK_AB R22, R204, R205 ;  /* 0x000000cdcc16723e */ /* 0x000fe200000000ff */
[-C--:B------:R-:W-:Y:S04]  /*eb30*/  HMMA.16816.F32 R116, R172, R32.reuse, R116 ;  /* 0x00000020ac74723c */ /* 0x080fe80000001874 */
[----:B------:R-:W-:Y:S01]  /*eb40*/  F2FP.PACK_AB R23, R202, R203 ;  /* 0x000000cbca17723e */ /* 0x000fe200000000ff */
[--C-:B------:R-:W-:Y:S01]  /*eb50*/  FFMA.FTZ R46, R46, c[0x0][0x2d0], -R2.reuse ;  /* 0x0000b4002e2e7a23 */ /* 0x100fe20000010802 */
[----:B------:R-:W-:Y:S01]  /*eb60*/  MOV R171, R3 ;  /* 0x0000000300ab7202 */ /* 0x000fe20000000f00 */
[----:B------:R-:W-:Y:S01]  /*eb70*/  FFMA.FTZ R2, R47, c[0x0][0x2d0], -R2 ;  /* 0x0000b4002f027a23 */ /* 0x000fe20000010802 */
[C---:B------:R-:W-:Y:S01]  /*eb80*/  HMMA.16816.F32 R120, R176.reuse, R32, R120 ;  /* 0x00000020b078723c */ /* 0x040fe20000001878 */
[----:B------:R-:W1:Y:S03]  /*eb90*/  MUFU.EX2 R41, R41 ;  /* 0x0000002900297308 */ /* 0x000e660000000800 */
[----:B------:R-:W-:Y:S02]  /*eba0*/  FFMA.FTZ R0, R0, R252, R210 ;  /* 0x000000fc00007223 */ /* 0x000fe400000100d2 */
[----:B-----5:R-:W-:Y:S02]  /*ebb0*/  FFMA.FTZ R165, R165, R200, R218 ;  /* 0x000000c8a5a57223 */ /* 0x020fe400000100da */
[-C--:B------:R-:W-:Y:S03]  /*ebc0*/  HMMA.16816.F32 R124, R176, R34.reuse, R124 ;  /* 0x00000022b07c723c */ /* 0x080fe6000000187c */
[----:B------:R2:W-:Y:S01]  /*ebd0*/  MUFU.EX2 R36, R2 ;  /* 0x0000000200247308 */ /* 0x0005e20000000800 */
[----:B------:R-:W-:Y:S02]  /*ebe0*/  FADD.FTZ R0, R211, R0 ;  /* 0x00000000d3007221 */ /* 0x000fe40000010000 */
[----:B----4-:R-:W-:Y:S01]  /*ebf0*/  FFMA.FTZ R164, R164, R170, R214 ;  /* 0x000000aaa4a47223 */ /* 0x010fe200000100d6 */
[----:B------:R-:W-:Y:S01]  /*ec00*/  MOV R170, R167 ;  /* 0x000000a700aa7202 */ /* 0x000fe20000000f00 */
[----:B------:R-:W-:Y:S01]  /*ec10*/  HMMA.16816.F32 R128, R172, R34, R128 ;  /* 0x00000022ac80723c */ /* 0x000fe20000001880 */
[----:B------:R-:W3:Y:S03]  /*ec20*/  LDSM.16.MT88.4 R32, [R227+0x900] ;  /* 0x00090000e320783b */ /* 0x000ee60000004200 */
[----:B------:R-:W-:Y:S01]  /*ec30*/  FADD.FTZ R0, R212, R0 ;  /* 0x00000000d4007221 */ /* 0x000fe20000010000 */
[----:B------:R-:W-:Y:S03]  /*ec40*/  MUFU.EX2 R42, R42 ;  /* 0x0000002a002a7308 */ /* 0x000fe60000000800 */
[-C--:B------:R-:W-:Y:S01]  /*ec50*/  HMMA.16816.F32 R4, R20, R24.reuse, R4 ;  /* 0x000000181404723c */ /* 0x080fe20000001804 */
[----:B------:R-:W-:Y:S04]  /*ec60*/  LDSM.16.MT88.4 R172, [R226+0x2100] ;  /* 0x00210000e2ac783b */ /* 0x000fe80000004200 */
[----:B------:R-:W-:Y:S02]  /*ec70*/  FADD.FTZ R0, R213, R0 ;  /* 0x00000000d5007221 */ /* 0x000fe40000010000 */
[----:B------:R-:W4:Y:S01]  /*ec80*/  MUFU.EX2 R43, R43 ;  /* 0x0000002b002b7308 */ /* 0x000f220000000800 */
[C---:B------:R-:W-:Y:S04]  /*ec90*/  HMMA.16816.F32 R8, R28.reuse, R24, R8 ;  /* 0x000000181c08723c */ /* 0x040fe80000001808 */
[----:B--2---:R-:W-:Y:S04]  /*eca0*/  FADD.FTZ R2, R198, R0 ;  /* 0x00000000c6027221 */ /* 0x004fe80000010000 */
[-C--:B------:R-:W-:Y:S01]  /*ecb0*/  HMMA.16816.F32 R12, R28, R26.reuse, R12 ;  /* 0x0000001a1c0c723c */ /* 0x080fe2000000180c */
[----:B------:R-:W3:Y:S07]  /*ecc0*/  MUFU.EX2 R44, R44 ;  /* 0x0000002c002c7308 */ /* 0x000eee0000000800 */
[C---:B------:R-:W-:Y:S01]  /*ecd0*/  HMMA.16816.F32 R16, R20.reuse, R26, R16 ;  /* 0x0000001a1410723c */ /* 0x040fe20000001810 */
[----:B------:R-:W5:Y:S02]  /*ece0*/  LDSM.16.MT88.4 R24, [R225+0x2100] ;  /* 0x00210000e118783b */ /* 0x000f640000004200 */
[----:B------:R-:W1:Y:S05]  /*ecf0*/  MUFU.EX2 R46, R46 ;  /* 0x0000002e002e7308 */ /* 0x000e6a0000000800 */
[-C--:B------:R-:W-:Y:S08]  /*ed00*/  HMMA.16816.F32 R132, R20, R180.reuse, R132 ;  /* 0x000000b41484723c */ /* 0x080ff00000001884 */
[C---:B------:R-:W-:Y:S08]  /*ed10*/  HMMA.16816.F32 R136, R28.reuse, R180, R136 ;  /* 0x000000b41c88723c */ /* 0x040ff00000001888 */
[-C--:B------:R-:W-:Y:S08]  /*ed20*/  HMMA.16816.F32 R140, R28, R182.reuse, R140 ;  /* 0x000000b61c8c723c */ /* 0x080ff0000000188c */
[C---:B------:R-:W-:Y:S08]  /*ed30*/  HMMA.16816.F32 R144, R20.reuse, R182, R144 ;  /* 0x000000b61490723c */ /* 0x040ff00000001890 */
[-C--:B------:R-:W-:Y:S08]  /*ed40*/  HMMA.16816.F32 R148, R20, R184.reuse, R148 ;  /* 0x000000b81494723c */ /* 0x080ff00000001894 */
[C---:B------:R-:W-:Y:S08]  /*ed50*/  HMMA.16816.F32 R152, R28.reuse, R184, R152 ;  /* 0x000000b81c98723c */ /* 0x040ff00000001898 */
[-C--:B------:R-:W-:Y:S08]  /*ed60*/  HMMA.16816.F32 R156, R28, R186.reuse, R156 ;  /* 0x000000ba1c9c723c */ /* 0x080ff0000000189c */
[C---:B------:R-:W-:Y:S08]  /*ed70*/  HMMA.16816.F32 R160, R20.reuse, R186, R160 ;  /* 0x000000ba14a0723c */ /* 0x040ff000000018a0 */
[-C--:B---3--:R-:W-:Y:S08]  /*ed80*/  HMMA.16816.F32 R52, R20, R32.reuse, R52 ;  /* 0x000000201434723c */ /* 0x088ff00000001834 */
[C---:B------:R-:W-:Y:S08]  /*ed90*/  HMMA.16816.F32 R56, R28.reuse, R32, R56 ;  /* 0x000000201c38723c */ /* 0x040ff00000001838 */
[-C--:B------:R-:W-:Y:S08]  /*eda0*/  HMMA.16816.F32 R60, R28, R34.reuse, R60 ;  /* 0x000000221c3c723c */ /* 0x080ff0000000183c */
[C---:B------:R-:W-:Y:S01]  /*edb0*/  HMMA.16816.F32 R64, R20.reuse, R34, R64 ;  /* 0x000000221440723c */ /* 0x040fe20000001840 */
[----:B------:R-:W3:Y:S07]  /*edc0*/  LDSM.16.MT88.4 R32, [R228+0x2100] ;  /* 0x00210000e420783b */ /* 0x000eee0000004200 */
[-C--:B-----5:R-:W-:Y:S08]  /*edd0*/  HMMA.16816.F32 R68, R20, R24.reuse, R68 ;  /* 0x000000181444723c */ /* 0x0a0ff00000001844 */
[C---:B------:R-:W-:Y:S08]  /*ede0*/  HMMA.16816.F32 R72, R28.reuse, R24, R72 ;  /* 0x000000181c48723c */ /* 0x040ff00000001848 */
[-C--:B------:R-:W-:Y:S08]  /*edf0*/  HMMA.16816.F32 R76, R28, R26.reuse, R76 ;  /* 0x0000001a1c4c723c */ /* 0x080ff0000000184c */
[C---:B------:R-:W-:Y:S01]  /*ee00*/  HMMA.16816.F32 R80, R20.reuse, R26, R80 ;  /* 0x0000001a1450723c */ /* 0x040fe20000001850 */
[----:B------:R-:W5:Y:S07]  /*ee10*/  LDSM.16.MT88.4 R24, [R227+0x2100] ;  /* 0x00210000e318783b */ /* 0x000f6e0000004200 */
[-C--:B------:R-:W-:Y:S08]  /*ee20*/  HMMA.16816.F32 R84, R20, R172.reuse, R84 ;  /* 0x000000ac1454723c */ /* 0x080ff00000001854 */
[C---:B------:R-:W-:Y:S01]  /*ee30*/  HMMA.16816.F32 R88, R28.reuse, R172, R88 ;  /* 0x000000ac1c58723c */ /* 0x040fe20000001858 */
[----:B------:R-:W2:Y:S07]  /*ee40*/  LDL.LU R173, [R1+0x10] ;  /* 0x0000100001ad7983 */ /* 0x000eae0000300800 */
        /* <DEDUP_REMOVED lines=8> */
[C---:B------:R-:W-:Y:S07]  /*eed0*/  HMMA.16816.F32 R120, R28.reuse, R24, R120 ;  /* 0x000000181c78723c */ /* 0x040fee0000001878 */
[----:B-1----:R-:W-:Y:S01]  /*eee0*/  F2FP.PACK_AB R24, R41, R40 ;  /* 0x000000282918723e */ /* 0x002fe200000000ff */
[-C--:B------:R-:W-:Y:S01]  /*eef0*/  HMMA.16816.F32 R124, R28, R26.reuse, R124 ;  /* 0x0000001a1c7c723c */ /* 0x080fe2000000187c */
[----:B------:R-:W-:Y:S03]  /*ef00*/  LDSM.16.MT88.4 R28, [R228+0x2900] ;  /* 0x00290000e41c783b */ /* 0x000fe60000004200 */
[----:B----4-:R-:W-:Y:S04]  /*ef10*/  F2FP.PACK_AB R25, R43, R42 ;  /* 0x0000002a2b19723e */ /* 0x010fe800000000ff */
[----:B------:R-:W-:Y:S07]  /*ef20*/  HMMA.16816.F32 R128, R20, R26, R128 ;  /* 0x0000001a1480723c */ /* 0x000fee0000001880 */
[----:B------:R-:W-:Y:S02]  /*ef30*/  F2FP.PACK_AB R20, R37, R192 ;  /* 0x000000c02514723e */ /* 0x000fe400000000ff */
[----:B------:R-:W-:Y:S03]  /*ef40*/  F2FP.PACK_AB R21, R39, R38 ;  /* 0x000000262715723e */ /* 0x000fe600000000ff */
[----:B------:R-:W-:Y:S02]  /*ef50*/  F2FP.PACK_AB R22, R49, R48 ;  /* 0x000000303116723e */ /* 0x000fe400000000ff */
[----:B------:R-:W-:Y:S02]  /*ef60*/  F2FP.PACK_AB R23, R51, R50 ;  /* 0x000000323317723e */ /* 0x000fe400000000ff */
[----:B------:R-:W-:Y:S02]  /*ef70*/  F2FP.PACK_AB R26, R45, R44 ;  /* 0x0000002c2d1a723e */ /* 0x000fe400000000ff */
[----:B------:R-:W-:Y:S03]  /*ef80*/  F2FP.PACK_AB R27, R36, R46 ;  /* 0x0000002e241b723e */ /* 0x000fe600000000ff */
[-C--:B------:R-:W-:Y:S01]  /*ef90*/  HMMA.16816.F32 R176, R20, R188.reuse, R4 ;  /* 0x000000bc14b0723c */ /* 0x080fe20000001804 */
[----:B------:R-:W1:Y:S07]  /*efa0*/  LDSM.16.MT88.4 R4, [R228+0x1100] ;  /* 0x00110000e404783b */ /* 0x000e6e0000004200 */
[C---:B------:R-:W-:Y:S01]  /*efb0*/  HMMA.16816.F32 R180, R24.reuse, R188, R8 ;  /* 0x000000bc18b4723c */ /* 0x040fe20000001808 */
[----:B------:R-:W4:Y:S07]  /*efc0*/  LDSM.16.MT88.4 R8, [R227+0x1100] ;  /* 0x00110000e308783b */ /* 0x000f2e0000004200 */
[-C--:B------:R-:W-:Y:S01]  /*efd0*/  HMMA.16816.F32 R184, R24, R190.reuse, R12 ;  /* 0x000000be18b8723c */ /* 0x080fe2000000180c */
[----:B------:R-:W5:Y:S07]  /*efe0*/  LDSM.16.MT88.4 R12, [R225+0x2900] ;  /* 0x00290000e10c783b */ /* 0x000f6e0000004200 */
[C---:B------:R-:W-:Y:S01]  /*eff0*/  HMMA.16816.F32 R188, R20.reuse, R190, R16 ;  /* 0x000000be14bc723c */ /* 0x040fe20000001810 */
[----:B------:R-:W4:Y:S07]  /*f000*/  LDSM.16.MT88.4 R16, [R226+0x2900] ;  /* 0x00290000e210783b */ /* 0x000f2e0000004200 */
[-C--:B---3--:R-:W-:Y:S08]  /*f010*/  HMMA.16816.F32 R132, R20, R32.reuse, R132 ;  /* 0x000000201484723c */ /* 0x088ff00000001884 */
[C---:B------:R-:W-:Y:S08]  /*f020*/  HMMA.16816.F32 R136, R24.reuse, R32, R136 ;  /* 0x000000201888723c */ /* 0x040ff00000001888 */
[-C--:B------:R-:W-:Y:S08]  /*f030*/  HMMA.16816.F32 R140, R24, R34.reuse, R140 ;  /* 0x00000022188c723c */ /* 0x080ff0000000188c */
[C---:B------:R-:W-:Y:S08]  /*f040*/  HMMA.16816.F32 R144, R20.reuse, R34, R144 ;  /* 0x000000221490723c */ /* 0x040ff00000001890 */
[-C--:B-1----:R-:W-:Y:S08]  /*f050*/  HMMA.16816.F32 R148, R20, R4.reuse, R148 ;  /* 0x000000041494723c */ /* 0x082ff00000001894 */
[C---:B------:R-:W-:Y:S08]  /*f060*/  HMMA.16816.F32 R152, R24.reuse, R4, R152 ;  /* 0x000000041898723c */ /* 0x040ff00000001898 */
[-C--:B------:R-:W-:Y:S08]  /*f070*/  HMMA.16816.F32 R156, R24, R6.reuse, R156 ;  /* 0x00000006189c723c */ /* 0x080ff0000000189c */
[C---:B------:R-:W-:Y:S01]  /*f080*/  HMMA.16816.F32 R160, R20.reuse, R6, R160 ;  /* 0x0000000614a0723c */ /* 0x040fe200000018a0 */
[----:B------:R-:W1:Y:S07]  /*f090*/  LDSM.16.MT88.4 R4, [R227+0x2900] ;  /* 0x00290000e304783b */ /* 0x000e6e0000004200 */
[-C--:B----4-:R-:W-:Y:S08]  /*f0a0*/  HMMA.16816.F32 R52, R20, R8.reuse, R52 ;  /* 0x000000081434723c */ /* 0x090ff00000001834 */
[C---:B------:R-:W-:Y:S07]  /*f0b0*/  HMMA.16816.F32 R56, R24.reuse, R8, R56 ;  /* 0x000000081838723c */ /* 0x040fee0000001838 */
[----:B------:R-:W-:Y:S01]  /*f0c0*/  FADD.FTZ R8, R215, R164 ;  /* 0x000000a4d7087221 */ /* 0x000fe20000010000 */
[-C--:B------:R-:W-:Y:S04]  /*f0d0*/  HMMA.16816.F32 R60, R24, R10.reuse, R60 ;  /* 0x0000000a183c723c */ /* 0x080fe8000000183c */
[----:B------:R-:W-:Y:S01]  /*f0e0*/  FADD.FTZ R8, R216, R8 ;  /* 0x00000008d8087221 */ /* 0x000fe20000010000 */
[----:B------:R-:W-:Y:S03]  /*f0f0*/  MOV R164, R168 ;  /* 0x000000a800a47202 */ /* 0x000fe60000000f00 */
[C---:B------:R-:W-:Y:S04]  /*f100*/  HMMA.16816.F32 R64, R20.reuse, R10, R64 ;  /* 0x0000000a1440723c */ /* 0x040fe80000001840 */
[----:B------:R-:W-:Y:S03]  /*f110*/  FADD.FTZ R8, R217, R8 ;  /* 0x00000008d9087221 */ /* 0x000fe60000010000 */
[----:B------:R-:W-:Y:S01]  /*f120*/  FADD.FTZ R10, R219, R165 ;  /* 0x000000a5db0a7221 */ /* 0x000fe20000010000 */
[-C--:B-----5:R-:W-:Y:S04]  /*f130*/  HMMA.16816.F32 R68, R20, R12.reuse, R68 ;  /* 0x0000000c1444723c */ /* 0x0a0fe80000001844 */
[----:B------:R-:W-:Y:S02]  /*f140*/  FADD.FTZ R8, R201, R8 ;  /* 0x00000008c9087221 */ /* 0x000fe40000010000 */
[----:B------:R-:W-:Y:S02]  /*f150*/  FADD.FTZ R10, R246, R10 ;  /* 0x0000000af60a7221 */ /* 0x000fe40000010000 */
[C---:B------:R-:W-:Y:S04]  /*f160*/  HMMA.16816.F32 R72, R24.reuse, R12, R72 ;  /* 0x0000000c1848723c */ /* 0x040fe80000001848 */
[----:B------:R-:W-:Y:S04]  /*f170*/  FADD.FTZ R10, R223, R10 ;  /* 0x0000000adf0a7221 */ /* 0x000fe80000010000 */
[-C--:B------:R-:W-:Y:S04]  /*f180*/  HMMA.16816.F32 R76, R24, R14.reuse, R76 ;  /* 0x0000000e184c723c */ /* 0x080fe8000000184c */
[----:B------:R-:W-:Y:S04]  /*f190*/  FADD.FTZ R10, R207, R10 ;  /* 0x0000000acf0a7221 */ /* 0x000fe80000010000 */
[C---:B------:R-:W-:Y:S04]  /*f1a0*/  HMMA.16816.F32 R80, R20.reuse, R14, R80 ;  /* 0x0000000e1450723c */ /* 0x040fe80000001850 */
[----:B------:R-:W-:Y:S02]  /*f1b0*/  FADD.FTZ R11, R206, R10 ;  /* 0x0000000ace0b7221 */ /* 0x000fe40000010000 */
[----:B------:R-:W-:Y:S02]  /*f1c0*/  FADD.FTZ R10, R199, R8 ;  /* 0x00000008c70a7221 */ /* 0x000fe40000010000 */
[-C--:B------:R-:W-:Y:S08]  /*f1d0*/  HMMA.16816.F32 R84, R20, R16.reuse, R84 ;  /* 0x000000101454723c */ /* 0x080ff00000001854 */
[C---:B------:R-:W-:Y:S08]  /*f1e0*/  HMMA.16816.F32 R88, R24.reuse, R16, R88 ;  /* 0x000000101858723c */ /* 0x040ff00000001858 */
[-C--:B------:R-:W-:Y:S08]  /*f1f0*/  HMMA.16816.F32 R92, R24, R18.reuse, R92 ;  /* 0x00000012185c723c */ /* 0x080ff0000000185c */
[C---:B------:R-:W-:Y:S08]  /*f200*/  HMMA.16816.F32 R96, R20.reuse, R18, R96 ;  /* 0x000000121460723c */ /* 0x040ff00000001860 */
[-C--:B------:R-:W-:Y:S04]  /*f210*/  HMMA.16816.F32 R100, R20, R28.reuse, R100 ;  /* 0x0000001c1464723c */ /* 0x080fe80000001864 */
[----:B--2---:R-:W-:Y:S04]  /*f220*/  FFMA.FTZ R166, R166, R173, R247 ;  /* 0x000000ada6a67223 */ /* 0x004fe800000100f7 */
[C---:B------:R-:W-:Y:S04]  /*f230*/  HMMA.16816.F32 R104, R24.reuse, R28, R104 ;  /* 0x0000001c1868723c */ /* 0x040fe80000001868 */
[----:B------:R-:W-:Y:S04]  /*f240*/  FADD.FTZ R9, R249, R166 ;  /* 0x000000a6f9097221 */ /* 0x000fe80000010000 */
[----:B------:R-:W-:Y:S01]  /*f250*/  FADD.FTZ R9, R248, R9 ;  /* 0x00000009f8097221 */ /* 0x000fe20000010000 */
[-C--:B------:R-:W-:Y:S03]  /*f260*/  HMMA.16816.F32 R108, R24, R30.reuse, R108 ;  /* 0x0000001e186c723c */ /* 0x080fe6000000186c */
[----:B------:R-:W-:Y:S04]  /*f270*/  FADD.FTZ R9, R250, R9 ;  /* 0x00000009fa097221 */ /* 0x000fe80000010000 */
[----:B------:R-:W-:Y:S01]  /*f280*/  FADD.FTZ R9, R209, R9 ;  /* 0x00000009d1097221 */ /* 0x000fe20000010000 */
[C---:B------:R-:W-:Y:S04]  /*f290*/  HMMA.16816.F32 R112, R20.reuse, R30, R112 ;  /* 0x0000001e1470723c */ /* 0x040fe80000001870 */
[----:B------:R-:W-:Y:S02]  /*f2a0*/  FADD.FTZ R0, R208, R9 ;  /* 0x00000009d0007221 */ /* 0x000fe40000010000 */
[----:B------:R-:W-:Y:S02]  /*f2b0*/  FADD.FTZ R9, R197, R2 ;  /* 0x00000002c5097221 */ /* 0x000fe40000010000 */
[----:B------:R-:W-:Y:S01]  /*f2c0*/  FADD.FTZ R8, R205, R0 ;  /* 0x00000000cd087221 */ /* 0x000fe20000010000 */
[-C--:B-1----:R-:W-:Y:S03]  /*f2d0*/  HMMA.16816.F32 R116, R20, R4.reuse, R116 ;  /* 0x000000041474723c */ /* 0x082fe60000001874 */
[----:B------:R-:W-:Y:S02]  /*f2e0*/  FADD.FTZ R2, R196, R10 ;  /* 0x0000000ac4027221 */ /* 0x000fe40000010000 */
[----:B------:R-:W-:Y:S02]  /*f2f0*/  FADD.FTZ R10, R204, R8 ;  /* 0x00000008cc0a7221 */ /* 0x000fe40000010000 */
[----:B------:R-:W-:Y:S01]  /*f300*/  FADD.FTZ R0, R194, R9 ;  /* 0x00000009c2007221 */ /* 0x000fe20000010000 */
[C---:B------:R-:W-:Y:S04]  /*f310*/  HMMA.16816.F32 R120, R24.reuse, R4, R120 ;  /* 0x000000041878723c */ /* 0x040fe80000001878 */
[----:B------:R-:W-:Y:S03]  /*f320*/  FADD.FTZ R8, R193, R0 ;  /* 0x00000000c1087221 */ /* 0x000fe60000010000 */
[----:B------:R-:W-:Y:S01]  /*f330*/  FADD.FTZ R4, R203, R11 ;  /* 0x0000000bcb047221 */ /* 0x000fe20000010000 */
[-C--:B------:R-:W-:Y:S04]  /*f340*/  HMMA.16816.F32 R124, R24, R6.reuse, R124 ;  /* 0x00000006187c723c */ /* 0x080fe8000000187c */
[----:B------:R-:W-:Y:S02]  /*f350*/  FADD.FTZ R9, R202, R4 ;  /* 0x00000004ca097221 */ /* 0x000fe40000010000 */
[----:B------:R-:W-:Y:S02]  /*f360*/  FADD.FTZ R5, R195, R2 ;  /* 0x00000002c3057221 */ /* 0x000fe40000010000 */
[----:B------:R-:W-:Y:S01]  /*f370*/  FADD.FTZ R4, R192, R10 ;  /* 0x0000000ac0047221 */ /* 0x000fe20000010000 */
[----:B------:R-:W-:Y:S04]  /*f380*/  HMMA.16816.F32 R128, R20, R6, R128 ;  /* 0x000000061480723c */ /* 0x000fe80000001880 */
[----:B------:R-:W-:Y:S02]  /*f390*/  FADD.FTZ R2, R38, R9 ;  /* 0x0000000926027221 */ /* 0x000fe40000010000 */
[----:B------:R-:W-:Y:S02]  /*f3a0*/  FADD.FTZ R0, R40, R5 ;  /* 0x0000000528007221 */ /* 0x000fe40000010000 */
[----:B------:R-:W-:Y:S04]  /*f3b0*/  FADD.FTZ R5, R37, R4 ;  /* 0x0000000425057221 */ /* 0x000fe80000010000 */
        /* <DEDUP_REMOVED lines=9> */
[----:B------:R-:W-:Y:S02]  /*f450*/  FADD.FTZ R0, R43, R8 ;  /* 0x000000082b007221 */ /* 0x000fe40000010000 */
[----:B------:R-:W-:Y:S01]  /*f460*/  FADD.FTZ R2, R45, R2 ;  /* 0x000000022d027221 */ /* 0x000fe20000010000 */
[----:B------:R-:W-:Y:S01]  /*f470*/  STL [R1+0xc], R4 ;  /* 0x00000c0401007387 */ /* 0x000fe20000100800 */
[----:B------:R-:W-:Y:S03]  /*f480*/  FADD.FTZ R0, R46, R0 ;  /* 0x000000002e007221 */ /* 0x000fe60000010000 */
[----:B------:R-:W-:Y:S01]  /*f490*/  STL [R1+0x14], R2 ;  /* 0x0000140201007387 */ /* 0x000fe20000100800 */
[----:B------:R-:W-:Y:S05]  /*f4a0*/  FADD.FTZ R0, R36, R0 ;  /* 0x0000000024007221 */ /* 0x000fea0000010000 */
[----:B------:R1:W-:Y:S02]  /*f4b0*/  STL [R1+0x18], R0 ;  /* 0x0000180001007387 */ /* 0x0003e40000100800 */
[----:B-1----:R-:W-:Y:S01]  /*f4c0*/  MOV R0, R169 ;  /* 0x000000a900007202 */ /* 0x002fe20000000f00 */
[----:B------:R-:W-:-:S05]  /*f4d0*/  @P0 BRA `(.L_x_2420) ;  /* 0xffffd0c000000947 */ /* 0x000fca000383ffff */
.L_x_2417:
[----:B------:R-:W-:-:S06]  /*f4e0*/  UISETP.GE.AND UP0, UPT, UR24, UR8, UPT ;  /* 0x000000081800728c */ /* 0x000fcc000bf06270 */
[----:B------:R-:W-:-:S13]  /*f4f0*/  PLOP3.LUT P0, PT, PT, PT, UP0, 0x80, 0x0 ;  /* 0x000000000000781c */ /* 0x000fda0003f0f008 */
[----:B------:R-:W-:Y:S05]  /*f500*/  @!P0 BRA `(.L_x_2421) ;  /* 0x00004af000008947 */ /* 0x000fea0003800000 */
[----:B-1----:R-:W2:Y:S01]  /*f510*/  LDL.LU R2, [R1] ;  /* 0x0000000001027983 */ /* 0x002ea20000300800 */
[----:B------:R-:W-:Y:S01]  /*f520*/  IMAD.MOV.U32 R165, RZ, RZ, R168 ;  /* 0x000000ffffa57224 */ /* 0x000fe200078e00a8 */
[----:B------:R-:W-:Y:S01]  /*f530*/  MOV R170, R3 ;  /* 0x0000000300aa7202 */ /* 0x000fe20000000f00 */
[----:B------:R-:W-:Y:S01]  /*f540*/  IMAD.MOV.U32 R164, RZ, RZ, R169 ;  /* 0x000000ffffa47224 */ /* 0x000fe200078e00a9 */
[----:B------:R-:W3:Y:S01]  /*f550*/  LDL.LU R4, [R1+0x28] ;  /* 0x0000280001047983 */ /* 0x000ee20000300800 */
[----:B------:R-:W-:Y:S01]  /*f560*/  IMAD.MOV.U32 R166, RZ, RZ, R167 ;  /* 0x000000ffffa67224 */ /* 0x000fe200078e00a7 */
[----:B--2---:R-:W-:Y:S02]  /*f570*/  SHF.R.S32.HI R249, RZ, 0x1f, R2 ;  /* 0x0000001ffff97819 */ /* 0x004fe40000011402 */
[C---:B------:R-:W-:Y:S02]  /*f580*/  SHF.L.U32 R248, R2.reuse, 0x1, RZ ;  /* 0x0000000102f87819 */ /* 0x040fe400000006ff */
[----:B------:R-:W-:-:S02]  /*f590*/  SHF.L.U64.HI R249, R2, 0x1, R249 ;  /* 0x0000000102f97819 */ /* 0x000fc400000102f9 */
[----:B------:R-:W3:Y:S02]  /*f5a0*/  LDL.LU R2, [R1+0x24] ;  /* 0x0000240001027983 */ /* 0x000ee40000300800 */
[C---:B---3--:R-:W-:Y:S01]  /*f5b0*/  SHF.L.U64.HI R247, R2.reuse, 0x1, R4 ;  /* 0x0000000102f77819 */ /* 0x048fe20000010204 */
[----:B------:R-:W-:Y:S02]  /*f5c0*/  IMAD.SHL.U32 R246, R2, 0x2, RZ ;  /* 0x0000000202f67824 */ /* 0x000fe400078e00ff */
.L_x_2439:
[----:B------:R-:W-:Y:S04]  /*f5d0*/  DEPBAR.LE SB0, 0x0 ;  /* 0x000080000000791a */ /* 0x000fe80000000000 */
[----:B------:R-:W-:Y:S01]  /*f5e0*/  BAR.SYNC.DEFER_BLOCKING 0x0 ;  /* 0x0000000000007b1d */ /* 0x000fe20000010000 */
[----:B-1----:R-:W-:Y:S01]  /*f5f0*/  SHF.R.S32.HI R0, RZ, 0x1f, R243 ;  /* 0x0000001fff007819 */ /* 0x002fe200000114f3 */
[C---:B------:R-:W-:Y:S01]  /*f600*/  IMAD.WIDE.U32 R2, R243.reuse, c[0x0][0x208], RZ ;  /* 0x00008200f3027a25 */ /* 0x040fe200078e00ff */
[----:B------:R-:W-:Y:S03]  /*f610*/  UISETP.GT.AND UP0, UPT, UR24, UR8, UPT ;  /* 0x000000081800728c */ /* 0x000fe6000bf04270 */
[----:B------:R-:W-:Y:S04]  /*f620*/  IMAD R0, R0, c[0x0][0x208], RZ ;  /* 0x0000820000007a24 */ /* 0x000fe800078e02ff */
[----:B------:R-:W-:Y:S04]  /*f630*/  IMAD R0, R243, c[0x0][0x20c], R0 ;  /* 0x00008300f3007a24 */ /* 0x000fe800078e0200 */
[----:B------:R-:W-:Y:S01]  /*f640*/  IMAD.IADD R3, R3, 0x1, R0 ;  /* 0x0000000103037824 */ /* 0x000fe200078e0200 */
[----:B-----5:R-:W-:Y:S03]  /*f650*/  SHF.R.S32.HI R0, RZ, 0x1f, R242 ;  /* 0x0000001fff007819 */ /* 0x020fe600000114f2 */
[----:B------:R-:W-:Y:S04]  /*f660*/  IMAD.WIDE.U32 R2, R242, c[0x0][0x218], R2 ;  /* 0x00008600f2027a25 */ /* 0x000fe800078e0002 */
[----:B------:R-:W-:Y:S01]  /*f670*/  IMAD R0, R0, c[0x0][0x218], RZ ;  /* 0x0000860000007a24 */ /* 0x000fe200078e02ff */
[----:B------:R-:W-:Y:S01]  /*f680*/  IADD3 R2, P0, R2, UR22, RZ ;  /* 0x0000001602027c10 */ /* 0x000fe2000ff1e0ff */
[----:B------:R-:W-:Y:S02]  /*f690*/  LDSM.16.M88.4 R48, [R231+0x6100] ;  /* 0x00610000e730783b */ /* 0x000fe40000000200 */
[----:B------:R-:W-:Y:S04]  /*f6a0*/  IMAD R0, R242, c[0x0][0x21c], R0 ;  /* 0x00008700f2007a24 */ /* 0x000fe800078e0200 */
[----:B------:R-:W1:Y:S01]  /*f6b0*/  LDSM.16.M88.4 R16, [R224+0x3100] ;  /* 0x00310000e010783b */ /* 0x000e620000000200 */
[----:B------:R-:W-:Y:S02]  /*f6c0*/  IADD3.X R3, R3, UR16, R0, P0, !PT ;  /* 0x0000001003037c10 */ /* 0x000fe400087fe400 */
[C---:B------:R-:W-:Y:S03]  /*f6d0*/  LEA R0, P0, R2.reuse, c[0x0][0x1f8], 0x1 ;  /* 0x00007e0002007a11 */ /* 0x040fe600078008ff */
[----:B------:R-:W-:Y:S01]  /*f6e0*/  LDSM.16.M88.4 R44, [R231+0x8100] ;  /* 0x00810000e72c783b */ /* 0x000fe20000000200 */
[----:B------:R-:W-:Y:S05]  /*f6f0*/  LEA.HI.X R2, R2, c[0x0][0x1fc], R3, 0x1, P0 ;  /* 0x00007f0002027a11 */ /* 0x000fea00000f0c03 */
[----:B------:R-:W-:Y:S06]  /*f700*/  LDSM.16.M88.4 R32, [R224+0x3900] ;  /* 0x00390000e020783b */ /* 0x000fec0000000200 */
[----:B------:R-:W2:Y:S06]  /*f710*/  SHFL.IDX PT, R3, R0, RZ, 0x181f ;  /* 0x00181fff00037589 */ /* 0x000eac00000e0000 */
[----:B------:R-:W3:Y:S06]  /*f720*/  SHFL.IDX PT, R37, R2, RZ, 0x181f ;  /* 0x00181fff02257589 */ /* 0x000eec00000e0000 */
[----:B------:R-:W-:Y:S06]  /*f730*/  SHFL.IDX PT, R39, R2, 0x1, 0x181f ;  /* 0x00381f0002277f89 */ /* 0x000fec00000e0000 */
[----:B------:R4:W-:Y:S01]  /*f740*/  SHFL.IDX PT, R42, R2, 0x2, 0x181f ;  /* 0x00581f00022a7f89 */ /* 0x0009e200000e0000 */
[-C--:B-1----:R-:W-:Y:S05]  /*f750*/  HMMA.16816.F32 R4, R48, R16.reuse, RZ ;  /* 0x000000103004723c */ /* 0x082fea00000018ff */
[----:B------:R-:W-:Y:S01]  /*f760*/  LDSM.16.M88.4 R172, [R224+0x4100] ;  /* 0x00410000e0ac783b */ /* 0x000fe20000000200 */
[C---:B--2---:R-:W-:Y:S02]  /*f770*/  IADD3 R36, P0, R3.reuse, R246, RZ ;  /* 0x000000f603247210 */ /* 0x044fe40007f1e0ff */
[C---:B------:R-:W-:Y:S03]  /*f780*/  HMMA.16816.F32 R8, R44.reuse, R16, RZ ;  /* 0x000000102c08723c */ /* 0x040fe600000018ff */
[----:B------:R-:W1:Y:S06]  /*f790*/  SHFL.IDX PT, R38, R0, 0x1, 0x181f ;  /* 0x00381f0000267f89 */ /* 0x000e6c00000e0000 */
[----:B------:R-:W-:Y:S01]  /*f7a0*/  LDSM.16.M88.4 R192, [R233+0x6100] ;  /* 0x00610000e9c0783b */ /* 0x000fe20000000200 */
[-C--:B------:R-:W-:Y:S02]  /*f7b0*/  HMMA.16816.F32 R12, R44, R18.reuse, RZ ;  /* 0x000000122c0c723c */ /* 0x080fe400000018ff */
[-C--:B----4-:R-:W-:Y:S03]  /*f7c0*/  IADD3 R2, P1, R3, R248.reuse, RZ ;  /* 0x000000f803027210 */ /* 0x090fe60007f3e0ff */
[----:B------:R-:W-:Y:S03]  /*f7d0*/  LDSM.16.M88.4 R196, [R235] ;  /* 0x00000000ebc4783b */ /* 0x000fe60000000200 */
[C---:B------:R-:W-:Y:S03]  /*f7e0*/  HMMA.16816.F32 R16, R48.reuse, R18, RZ ;  /* 0x000000123010723c */ /* 0x040fe600000018ff */
[----:B------:R-:W-:Y:S01]  /*f7f0*/  LDSM.16.M88.4 R200, [R233+0x8100] ;  /* 0x00810000e9c8783b */ /* 0x000fe20000000200 */
[C---:B---3--:R-:W-:Y:S02]  /*f800*/  IMAD.X R3, R37.reuse, 0x1, R249, P1 ;  /* 0x0000000125037824 */ /* 0x048fe400008e06f9 */
[----:B------:R-:W-:Y:S02]  /*f810*/  IMAD.X R37, R37, 0x1, R247, P0 ;  /* 0x0000000125257824 */ /* 0x000fe400000e06f7 */
[-C--:B------:R-:W-:Y:S01]  /*f820*/  HMMA.16816.F32 R20, R48, R32.reuse, RZ ;  /* 0x000000203014723c */ /* 0x080fe200000018ff */
[----:B------:R-:W-:Y:S03]  /*f830*/  LDSM.16.M88.4 R204, [R241] ;  /* 0x00000000f1cc783b */ /* 0x000fe60000000200 */
[C---:B-1----:R-:W-:Y:S03]  /*f840*/  IADD3 R40, P0, R38.reuse, R248, RZ ;  /* 0x000000f826287210 */ /* 0x042fe60007f1e0ff */
[----:B------:R-:W-:Y:S01]  /*f850*/  LDSM.16.M88.4 R208, [R240] ;  /* 0x00000000f0d0783b */ /* 0x000fe20000000200 */
[C---:B------:R-:W-:Y:S04]  /*f860*/  HMMA.16816.F32 R24, R44.reuse, R32, RZ ;  /* 0x000000202c18723c */ /* 0x040fe800000018ff */
[C---:B------:R-:W-:Y:S01]  /*f870*/  IMAD.X R41, R39.reuse, 0x1, R249, P0 ;  /* 0x0000000127297824 */ /* 0x040fe200000e06f9 */
[----:B------:R-:W-:Y:S01]  /*f880*/  @!PT LDS RZ, [RZ] ;  /* 0x00000000fffff984 */ /* 0x000fe20000000800 */
[----:B------:R-:W-:Y:S01]  /*f890*/  @!PT LDS RZ, [RZ] ;  /* 0x00000000fffff984 */ /* 0x000fe20000000800 */
[----:B------:R-:W-:Y:S01]  /*f8a0*/  @!PT LDS RZ, [RZ] ;  /* 0x00000000fffff984 */ /* 0x000fe20000000800 */
[----:B------:R1:W-:Y:S03]  /*f8b0*/  LDGSTS.E.BYPASS.LTC128B.128 [R245], [R2.64], !P6 ;  /* 0x0000000002f57fae */ /* 0x0003e6000f101d54 */
[-C--:B------:R-:W-:Y:S03]  /*f8c0*/  HMMA.16816.F32 R28, R44, R34.reuse, RZ ;  /* 0x000000222c1c723c */ /* 0x080fe600000018ff */
[----:B------:R2:W-:Y:S05]  /*f8d0*/  LDGSTS.E.BYPASS.LTC128B.128 [R245+0x1800], [R36.64], !P5 ;  /* 0x0180000024f57fae */ /* 0x0005ea000e901d54 */
[C---:B------:R-:W-:Y:S01]  /*f8e0*/  HMMA.16816.F32 R32, R48.reuse, R34, RZ ;  /* 0x000000223020723c */ /* 0x040fe200000018ff */
[----:B------:R-:W3:Y:S06]  /*f8f0*/  SHFL.IDX PT, R0, R0, 0x2, 0x181f ;  /* 0x00581f0000007f89 */ /* 0x000eec00000e0000 */
[----:B------:R4:W-:Y:S01]  /*f900*/  LDGSTS.E.BYPASS.LTC128B.128 [R245+0x800], [R40.64], !P6 ;  /* 0x0080000028f57fae */ /* 0x0009e2000f101d54 */
[----:B-1----:R-:W-:Y:S05]  /*f910*/  IADD3 R2, P2, R38, R246, RZ ;  /* 0x000000f626027210 */ /* 0x002fea0007f5e0ff */
[----:B------:R-:W-:Y:S02]  /*f920*/  IMAD.X R3, R39, 0x1, R247, P2 ;  /* 0x0000000127037824 */ /* 0x000fe400010e06f7 */
[-C--:B--2---:R-:W-:Y:S01]  /*f930*/  HMMA.16816.F32 R36, R48, R172.reuse, RZ ;  /* 0x000000ac3024723c */ /* 0x084fe200000018ff */
[C---:B---3--:R-:W-:Y:S02]  /*f940*/  IADD3 R212, P1, R0.reuse, R248, RZ ;  /* 0x000000f800d47210 */ /* 0x048fe40007f3e0ff */
[----:B------:R1:W-:Y:S01]  /*f950*/  LDGSTS.E.BYPASS.LTC128B.128 [R245+0x2000], [R2.64], !P5 ;  /* 0x0200000002f57fae */ /* 0x0003e2000e901d54 */
[----:B------:R-:W-:Y:S02]  /*f960*/  IADD3 R168, P0, R0, R246, RZ ;  /* 0x000000f600a87210 */ /* 0x000fe40007f1e0ff */
[C---:B------:R-:W-:Y:S03]  /*f970*/  IMAD.X R213, R42.reuse, 0x1, R249, P1 ;  /* 0x000000012ad57824 */ /* 0x040fe600008e06f9 */
[----:B------:R-:W-:Y:S01]  /*f980*/  IMAD.X R169, R42, 0x1, R247, P0 ;  /* 0x000000012aa97824 */ /* 0x000fe200000e06f7 */
[----:B------:R-:W-:Y:S01]  /*f990*/  PLOP3.LUT P0, PT, PT, PT, UP0, 0x80, 0x0 ;  /* 0x000000000000781c */ /* 0x000fe20003f0f008 */
[C---:B----4-:R-:W-:Y:S01]  /*f9a0*/  HMMA.16816.F32 R40, R44.reuse, R172, RZ ;  /* 0x000000ac2c28723c */ /* 0x050fe200000018ff */
[----:B------:R2:W-:Y:S06]  /*f9b0*/  LDGSTS.E.BYPASS.LTC128B.128 [R245+0x1000], [R212.64], !P6 ;  /* 0x01000000d4f57fae */ /* 0x0005ec000f101d54 */
[----:B------:R1:W-:Y:S01]  /*f9c0*/  LDGSTS.E.BYPASS.LTC128B.128 [R245+0x2800], [R168.64], !P5 ;  /* 0x02800000a8f57fae */ /* 0x0003e2000e901d54 */
[-C--:B------:R-:W-:Y:S05]  /*f9d0*/  HMMA.16816.F32 R44, R44, R174.reuse, RZ ;  /* 0x000000ae2c2c723c */ /* 0x080fea00000018ff */
[----:B------:R-:W-:Y:S03]  /*f9e0*/  LDSM.16.M88.4 R216, [R230+0x3100] ;  /* 0x00310000e6d8783b */ /* 0x000fe60000000200 */
[----:B------:R-:W-:Y:S03]  /*f9f0*/  HMMA.16816.F32 R48, R48, R174, RZ ;  /* 0x000000ae3030723c */ /* 0x000fe600000018ff */
[----:B------:R-:W0:Y:S05]  /*fa00*/  LDGDEPBAR ;  /* 0x00000000000079af */ /* 0x000e2a0000000000 */
[-C--:B------:R-:W-:Y:S01]  /*fa10*/  HMMA.16816.F32 R4, R192, R196.reuse, R4 ;  /* 0x000000c4c004723c */ /* 0x080fe20000001804 */
[----:B------:R-:W-:Y:S06]  /*fa20*/  LDSM.16.M88.4 R220, [R232+0x8100] ;  /* 0x00810000e8dc783b */ /* 0x000fec0000000200 */
[----:B--2---:R-:W2:Y:S01]  /*fa30*/  LDSM.16.M88.4 R212, [R232+0x6100] ;  /* 0x00610000e8d4783b */ /* 0x004ea20000000200 */
[C---:B------:R-:W-:Y:S05]  /*fa40*/  HMMA.16816.F32 R8, R200.reuse, R196, R8 ;  /* 0x000000c4c808723c */ /* 0x040fea0000001808 */
[----:B------:R-:W3:Y:S03]  /*fa50*/  LDSM.16.M88.4 R172, [R230+0x3900] ;  /* 0x00390000e6ac783b */ /* 0x000ee60000000200 */
        /* <DEDUP_REMOVED lines=13> */
[----:B------:R-:W1:Y:S06]  /*fb30*/  LDSM.16.M88.4 R192, [R234+0x6100] ;  /* 0x00610000eac0783b */ /* 0x000e6c0000000200 */
[----:B------:R-:W-:Y:S01]  /*fb40*/  LDSM.16.M88.4 R208, [R229+0x1000] ;  /* 0x00100000e5d0783b */ /* 0x000fe20000000200 */
[-C--:B--2---:R-:W-:Y:S08]  /*fb50*/  HMMA.16816.F32 R4, R212, R216.reuse, R4 ;  /* 0x000000d8d404723c */ /* 0x084ff00000001804 */
        /* <DEDUP_REMOVED lines=14> */
[----:B------:R-:W-:Y:S06]  /*fc40*/  LDSM.16.M88.4 R196, [R231+0xa100] ;  /* 0x00a10000e7c4783b */ /* 0x000fec0000000200 */
[----:B------:R-:W3:Y:S01]  /*fc50*/  LDSM.16.M88.4 R212, [R224+0x4900] ;  /* 0x00490000e0d4783b */ /* 0x000ee20000000200 */
[-C--:B-1----:R-:W-:Y:S08]  /*fc60*/  HMMA.16816.F32 R4, R192, R200.reuse, R4 ;  /* 0x000000c8c004723c */ /* 0x082ff00000001804 */
[C---:B------:R-:W-:Y:S08]  /*fc70*/  HMMA.16816.F32 R8, R204.reuse, R200, R8 ;  /* 0x000000c8cc08723c */ /* 0x040ff00000001808 */
[-C--:B------:R-:W-:Y:S08]  /*fc80*/  HMMA.16816.F32 R12, R204, R202.reuse, R12 ;  /* 0x000000cacc0c723c */ /* 0x080ff0000000180c */
[C---:B------:R-:W-:Y:S01]  /*fc90*/  HMMA.16816.F32 R16, R192.reuse, R202, R16 ;  /* 0x000000cac010723c */ /* 0x040fe20000001810 */
[----:B------:R-:W1:Y:S07]  /*fca0*/  LDSM.16.M88.4 R200, [R224+0x5900] ;  /* 0x00590000e0c8783b */ /* 0x000e6e0000000200 */
[-C--:B--2---:R-:W-:Y:S08]  /*fcb0*/  HMMA.16816.F32 R20, R192, R172.reuse, R20 ;  /* 0x000000acc014723c */ /* 0x084ff00000001814 */
        /* <DEDUP_REMOVED lines=9> */
[----:B------:R-:W2:Y:S06]  /*fd50*/  LDSM.16.M88.4 R192, [R239] ;  /* 0x00000000efc0783b */ /* 0x000eac0000000200 */
[----:B------:R-:W4:Y:S01]  /*fd60*/  LDSM.16.M88.4 R208, [R238] ;  /* 0x00000000eed0783b */ /* 0x000f220000000200 */
[-C--:B---3--:R-:W-:Y:S08]  /*fd70*/  HMMA.16816.F32 R4, R196, R212.reuse, R4 ;  /* 0x000000d4c404723c */ /* 0x088ff00000001804 */
[C---:B------:R-:W-:Y:S08]  /*fd80*/  HMMA.16816.F32 R8, R216.reuse, R212, R8 ;  /* 0x000000d4d808723c */ /* 0x040ff00000001808 */
[-C--:B------:R-:W-:Y:S08]  /*fd90*/  HMMA.16816.F32 R12, R216, R214.reuse, R12 ;  /* 0x000000d6d80c723c */ /* 0x080ff0000000180c */
[C---:B------:R-:W-:Y:S01]  /*fda0*/  HMMA.16816.F32 R16, R196.reuse, R214, R16 ;  /* 0x000000d6c410723c */ /* 0x040fe20000001810 */
[----:B------:R-:W3:Y:S07]  /*fdb0*/  LDSM.16.M88.4 R212, [R237] ;  /* 0x00000000edd4783b */ /* 0x000eee0000000200 */
        /* <DEDUP_REMOVED lines=8> */
[----:B------:R-:W-:Y:S07]  /*fe40*/  LDSM.16.M88.4 R216, [R232+0xc100] ;  /* 0x00c10000e8d8783b */ /* 0x000fee0000000200 */
[----:B------:R-:W-:Y:S01]  /*fe50*/  HMMA.16816.F32 R48, R196, R202, R48 ;  /* 0x000000cac430723c */ /* 0x000fe20000001830 */
[----:B------:R-:W-:Y:S06]  /*fe60*/  LDSM.16.M88.4 R196, [R232+0xa100] ;  /* 0x00a10000e8c4783b */ /* 0x000fec0000000200 */
[----:B------:R-:W1:Y:S01]  /*fe70*/  LDSM.16.M88.4 R200, [R230+0x4900] ;  /* 0x00490000e6c8783b */ /* 0x000e620000000200 */
[-C--:B--2---:R-:W-:Y:S08]  /*fe80*/  HMMA.16816.F32 R4, R172, R192.reuse, R4 ;  /* 0x000000c0ac04723c */ /* 0x084ff00000001804 */
[C---:B------:R-:W-:Y:S08]  /*fe90*/  HMMA.16816.F32 R8, R204.reuse, R192, R8 ;  /* 0x000000c0cc08723c */ /* 0x040ff00000001808 */
[-C--:B------:R-:W-:Y:S08]  /*fea0*/  HMMA.16816.F32 R12, R204, R194.reuse, R12 ;  /* 0x000000c2cc0c723c */ /* 0x080ff0000000180c */
[C---:B------:R-:W-:Y:S01]  /*feb0*/  HMMA.16816.F32 R16, R172.reuse, R194, R16 ;  /* 0x000000c2ac10723c */ /* 0x040fe20000001810 */
[----:B------:R-:W2:Y:S07]  /*fec0*/  LDSM.16.M88.4 R192, [R230+0x5100] ;  /* 0x00510000e6c0783b */ /* 0x000eae0000000200 */
[-C--:B----4-:R-:W-:Y:S08]  /*fed0*/  HMMA.16816.F32 R20, R172, R208.reuse, R20 ;  /* 0x000000d0ac14723c */ /* 0x090ff00000001814 */
[C---:B------:R-:W-:Y:S08]  /*fee0*/  HMMA.16816.F32 R24, R204.reuse, R208, R24 ;  /* 0x000000d0cc18723c */ /* 0x040ff00000001818 */
[-C--:B------:R-:W-:Y:S08]  /*fef0*/  HMMA.16816.F32 R28, R204, R210.reuse, R28 ;  /* 0x000000d2cc1c723c */ /* 0x080ff0000000181c */
[C---:B------:R-:W-:Y:S01]  /*ff00*/  HMMA.16816.F32 R32, R172.reuse, R210, R32 ;  /* 0x000000d2ac20723c */ /* 0x040fe20000001820 */
[----:B------:R-:W4:Y:S07]  /*ff10*/  LDSM.16.M88.4 R208, [R230+0x5900] ;  /* 0x00590000e6d0783b */ /* 0x000f2e0000000200 */
[-C--:B---3--:R-:W-:Y:S08]  /*ff20*/  HMMA.16816.F32 R36, R172, R212.reuse, R36 ;  /* 0x000000d4ac24723c */ /* 0x088ff00000001824 */
[C---:B------:R-:W-:Y:S08]  /*ff30*/  HMMA.16816.F32 R40, R204.reuse, R212, R40 ;  /* 0x000000d4cc28723c */ /* 0x040ff00000001828 */
[-C--:B------:R-:W-:Y:S01]  /*ff40*/  HMMA.16816.F32 R44, R204, R214.reuse, R44 ;  /* 0x000000d6cc2c723c */ /* 0x080fe2000000182c */
[----:B------:R-:W-:Y:S07]  /*ff50*/  LDSM.16.M88.4 R204, [R229+0x1800] ;  /* 0x00180000e5cc783b */ /* 0x000fee0000000200 */
[----:B------:R-:W-:Y:S01]  /*ff60*/  HMMA.16816.F32 R48, R172, R214, R48 ;  /* 0x000000d6ac30723c */ /* 0x000fe20000001830 */
[----:B------:R-:W3:Y:S06]  /*ff70*/  LDSM.16.M88.4 R172, [R234+0xa100] ;  /* 0x00a10000eaac783b */ /* 0x000eec0000000200 */
[----:B------:R-:W3:Y:S01]  /*ff80*/  LDSM.16.M88.4 R212, [R236+0xc100] ;  /* 0x00c10000ecd4783b */ /* 0x000ee20000000200 */
[-C--:B-1----:R-:W-:Y:S08]  /*ff90*/  HMMA.16816.F32 R4, R196, R200.reuse, R4 ;  /* 0x000000c8c404723c */ /* 0x082ff00000001804 */
[C---:B------:R-:W-:Y:S08]  /*ffa0*/  HMMA.16816.F32 R8, R216.reuse, R200, R8 ;  /* 0x000000c8d808723c */ /* 0x040ff00000001808 */
[-C--:B------:R-:W-:Y:S08]  /*ffb0*/  HMMA.16816.F32 R12, R216, R202.reuse, R12 ;  /* 0x000000cad80c723c */ /* 0x080ff0000000180c */
[C---:B------:R-:W-:Y:S01]  /*ffc0*/  HMMA.16816.F32 R16, R196.reuse, R202, R16 ;  /* 0x000000cac410723c */ /* 0x040fe20000001810 */
[----:B------:R-:W1:Y:S01]  /*ffd0*/  LDSM.16.M88.4 R200, [R229+0x2800] ;  /* 0x00280000e5c8783b */ /* 0x000e620000000200 */
[----:B------:R-:W-:Y:S05]  /*ffe0*/  DEPBAR.LE SB0, 0x0 ;  /* 0x000080000000791a */ /* 0x000fea0000000000 */
[----:B------:R-:W-:Y:S01]  /*fff0*/  BAR.SYNC.DEFER_BLOCKING 0x0 ;  /* 0x0000000000007b1d */ /* 0x000fe20000010000 */
[-C--:B--2---:R-:W-:Y:S08]  /*10000*/  HMMA.16816.F32 R20, R196, R192.reuse, R20 ;  /* 0x000000c0c414723c */ /* 0x084ff00000001814 */
[C---:B------:R-:W-:Y:S08]  /*10010*/  HMMA.16816.F32 R24, R216.reuse, R192, R24 ;  /* 0x000000c0d818723c */ /* 0x040ff00000001818 */
[-C--:B------:R-:W-:Y:S08]  /*10020*/  HMMA.16816.F32 R28, R216, R194.reuse, R28 ;  /* 0x000000c2d81c723c */ /* 0x080ff0000000181c */
[C---:B------:R-:W-:Y:S08]  /*10030*/  HMMA.16816.F32 R32, R196.reuse, R194, R32 ;  /* 0x000000c2c420723c */ /* 0x040ff00000001820 */
[-C--:B----4-:R-:W-:Y:S08]  /*10040*/  HMMA.16816.F32 R36, R196, R208.reuse, R36 ;  /* 0x000000d0c424723c */ /* 0x090ff00000001824 */
[C---:B------:R-:W-:Y:S08]  /*10050*/  HMMA.16816.F32 R40, R216.reuse, R208, R40 ;  /* 0x000000d0d828723c */ /* 0x040ff00000001828 */
[-C--:B------:R-:W-:Y:S08]  /*10060*/  HMMA.16816.F32 R44, R216, R210.reuse, R44 ;  /* 0x000000d2d82c723c */ /* 0x080ff0000000182c */
[----:B------:R-:W-:Y:S08]  /*10070*/  HMMA.16816.F32 R48, R196, R210, R48 ;  /* 0x000000d2c430723c */ /* 0x000ff00000001830 */
        /* <DEDUP_REMOVED lines=42> */
[----:B------:R-:W-:Y:S04]  /*10320*/  SHFL.IDX PT, R172, R2, 0x1, 0x181f ;  /* 0x00381f0002ac7f89 */ /* 0x000fe800000e0000 */
[----:B------:R2:W-:Y:S04]  /*10330*/  SHFL.IDX PT, R169, R2, 0x2, 0x181f ;  /* 0x00581f0002a97f89 */ /* 0x0005e800000e0000 */
[----:B------:R-:W3:Y:S04]  /*10340*/  SHFL.IDX PT, R168, R0, RZ, 0x181f ;  /* 0x00181fff00a87589 */ /* 0x000ee800000e0000 */
[----:B------:R-:W4:Y:S04]  /*10350*/  SHFL.IDX PT, R171, R0, 0x1, 0x181f ;  /* 0x00381f0000ab7f89 */ /* 0x000f2800000e0000 */
[----:B------:R-:W5:Y:S01]  /*10360*/  SHFL.IDX PT, R0, R0, 0x2, 0x181f ;  /* 0x00581f0000007f89 */ /* 0x000f6200000e0000 */
[C---:B-1----:R-:W-:Y:S02]  /*10370*/  IADD3 R192, P1, R167.reuse, R246, RZ ;  /* 0x000000f6a7c07210 */ /* 0x042fe40007f3e0ff */
[-C--:B--2---:R-:W-:Y:S04]  /*10380*/  IADD3 R2, P0, R167, R248.reuse, RZ ;  /* 0x000000f8a7027210 */ /* 0x084fe80007f1e0ff */
[CC--:B---3--:R-:W-:Y:S01]  /*10390*/  IADD3.X R3, R168.reuse, R249.reuse, RZ, P0, !PT ;  /* 0x000000f9a8037210 */ /* 0x0c8fe200007fe4ff */
[----:B------:R-:W-:Y:S01]  /*103a0*/  IMAD.X R193, R168, 0x1, R247, P1 ;  /* 0x00000001a8c17824 */ /* 0x000fe200008e06f7 */
[C---:B------:R-:W-:Y:S02]  /*103b0*/  IADD3 R174, P0, R172.reuse, R248, RZ ;  /* 0x000000f8acae7210 */ /* 0x040fe40007f1e0ff */
[----:B------:R-:W-:Y:S01]  /*103c0*/  IADD3 R172, P2, R172, R246, RZ ;  /* 0x000000f6acac7210 */ /* 0x000fe20007f5e0ff */
[----:B------:R1:W-:Y:S01]  /*103d0*/  LDGSTS.E.BYPASS.LTC128B.128 [R244+0x3100], [R2.64], !P6 ;  /* 0x0310000002f47fae */ /* 0x0003e2000f101d54 */
[----:B------:R-:W-:Y:S01]  /*103e0*/  IADD3 R168, P1, R169, R248, RZ ;  /* 0x000000f8a9a87210 */ /* 0x000fe20007f3e0ff */
[C---:B----4-:R-:W-:Y:S02]  /*103f0*/  IMAD.X R175, R171.reuse, 0x1, R249, P0 ;  /* 0x00000001abaf7824 */ /* 0x050fe400000e06f9 */
[----:B------:R2:W-:Y:S01]  /*10400*/  LDGSTS.E.BYPASS.LTC128B.128 [R244+0x4900], [R192.64], !P5 ;  /* 0x04900000c0f47fae */ /* 0x0005e2000e901d54 */
[--C-:B------:R-:W-:Y:S03]  /*10410*/  IMAD.X R173, R171, 0x1, R247.reuse, P2 ;  /* 0x00000001abad7824 */ /* 0x100fe600010e06f7 */
[----:B------:R2:W-:Y:S04]  /*10420*/  LDGSTS.E.BYPASS.LTC128B.128 [R244+0x3900], [R174.64], !P6 ;  /* 0x03900000aef47fae */ /* 0x0005e8000f101d54 */
[----:B------:R2:W-:Y:S01]  /*10430*/  LDGSTS.E.BYPASS.LTC128B.128 [R244+0x5100], [R172.64], !P5 ;  /* 0x05100000acf47fae */ /* 0x0005e2000e901d54 */
[----:B-1----:R-:W-:Y:S02]  /*10440*/  IADD3 R2, P0, R169, R246, RZ ;  /* 0x000000f6a9027210 */ /* 0x002fe40007f1e0ff */
[C---:B-----5:R-:W-:Y:S03]  /*10450*/  IADD3.X R169, R0.reuse, R249, RZ, P1, !PT ;  /* 0x000000f900a97210 */ /* 0x060fe60000ffe4ff */
[----:B------:R-:W-:Y:S02]  /*10460*/  IMAD.X R3, R0, 0x1, R247, P0 ;  /* 0x0000000100037824 */ /* 0x000fe400000e06f7 */
[----:B------:R2:W-:Y:S04]  /*10470*/  LDGSTS.E.BYPASS.LTC128B.128 [R244+0x4100], [R168.64], !P6 ;  /* 0x04100000a8f47fae */ /* 0x0005e8000f101d54 */
[----:B------:R2:W-:Y:S02]  /*10480*/  LDGSTS.E.BYPASS.LTC128B.128 [R244+0x5900], [R2.64], !P5 ;  /* 0x0590000002f47fae */ /* 0x0005e4000e901d54 */
.L_x_2422:
[----:B--2---:R-:W2:Y:S01]  /*10490*/  LDL R3, [R1+0x1c] ;  /* 0x00001c0001037983 */ /* 0x004ea20000100800 */
        /* <DEDUP_REMOVED lines=14> */
[----:B------:R-:W1:Y:S01]  /*10580*/  SHFL.IDX PT, R3, R169, RZ, 0x1c1f ;  /* 0x001c1fffa9037589 */ /* 0x000e6200000e0000 */
[----:B------:R-:W-:Y:S04]  /*10590*/  IADD3 R0, -R2, 0x1, R0 ;  /* 0x0000000102007810 */ /* 0x000fe80007ffe100 */
[----:B------:R-:W-:Y:S04]  /*105a0*/  IADD3 R172, R0, -c[0x0][0x168], R172 ;  /* 0x80005a0000ac7a10 */ /* 0x000fe80007ffe0ac */
        /* <DEDUP_REMOVED lines=20> */
.L_x_2425:
[----:B------:R-:W-:Y:S04]  /*106f0*/  MOV R167, c[0x0][0x32c] ;  /* 0x0000cb0000a77a02 */ /* 0x000fe80000000f00 */
[----:B------:R-:W-:Y:S11]  /*10700*/  ISETP.NE.AND P0, PT, R167, 0x1, PT ;  /* 0x00000001a700780c */ /* 0x000ff60003f05270 */
[----:B------:R-:W-:Y:S02]  /*10710*/  @!UPT UIADD3 URZ, URZ, URZ, URZ ;  /* 0x0000003f3f3ff290 */ /* 0x000fe4000fffe03f */
[----:B------:R-:W-:Y:S05]  /*10720*/  @P0 IMAD.HI.U32 R167, R3, c[0x0][0x330], RZ ;  /* 0x0000cc0003a70a27 */ /* 0x000fea00078e00ff */
[----:B------:R-:W-:Y:S02]  /*10730*/  @P0 SHF.R.U32.HI R3, RZ, c[0x0][0x334], R167 ;  /* 0x0000cd00ff030a19 */ /* 0x000fe400000116a7 */
.L_x_2426:
[----:B------:R-:W-:Y:S05]  /*10740*/  BSYNC B0 ;  /* 0x0000000000007941 */ /* 0x000fea0003800000 */
.L_x_2424:
[----:B------:R-:W-:Y:S05]  /*10750*/  IMAD R3, R3, c[0x0][0x32c], R173 ;  /* 0x0000cb0003037a24 */ /* 0x000fea00078e02ad */
[----:B------:R-:W-:Y:S02]  /*10760*/  IADD3 R167, R3, c[0x0][0x32c], RZ ;  /* 0x0000cb0003a77a10 */ /* 0x000fe40007ffe0ff */
[----:B------:R-:W-:Y:S02]  /*10770*/  IMNMX R0, R0, R3, !PT ;  /* 0x0000000300007217 */ /* 0x000fe40007800200 */
[----:B------:R-:W-:Y:S02]  /*10780*/  IMNMX R2, R2, R167, PT ;  /* 0x000000a702027217 */ /* 0x000fe40003800200 */
.L_x_2423:
        /* <DEDUP_REMOVED lines=21> */
.L_x_2429:
[----:B------:R-:W-:Y:S04]  /*108e0*/  MOV R174, 0x1 ;  /* 0x0000000100ae7802 */ /* 0x000fe80000000f00 */
[----:B------:R-:W-:Y:S11]  /*108f0*/  ISETP.NE.AND P0, PT, R174, c[0x0][0x32c], PT ;  /* 0x0000cb00ae007a0c */ /* 0x000ff60003f05270 */
[----:B------:R-:W-:Y:S02]  /*10900*/  @!UPT UIADD3 URZ, URZ, URZ, URZ ;  /* 0x0000003f3f3ff290 */ /* 0x000fe4000fffe03f */
[----:B------:R-:W-:Y:S05]  /*10910*/  @P0 IMAD.HI.U32 R174, R168, c[0x0][0x330], RZ ;  /* 0x0000cc00a8ae0a27 */ /* 0x000fea00078e00ff */
[----:B------:R-:W-:Y:S02]  /*10920*/  @P0 SHF.R.U32.HI R168, RZ, c[0x0][0x334], R174 ;  /* 0x0000cd00ffa80a19 */ /* 0x000fe400000116ae */
.L_x_2430:
[----:B------:R-:W-:Y:S05]  /*10930*/  BSYNC B0 ;  /* 0x0000000000007941 */ /* 0x000fea0003800000 */
.L_x_2428:
[----:B------:R-:W-:Y:S05]  /*10940*/  IMAD R168, R168, c[0x0][0x32c], R173 ;  /* 0x0000cb00a8a87a24 */ /* 0x000fea00078e02ad */
[----:B------:R-:W-:Y:S02]  /*10950*/  IADD3 R174, R168, c[0x0][0x32c], RZ ;  /* 0x0000cb00a8ae7a10 */ /* 0x000fe40007ffe0ff */
[----:B------:R-:W-:Y:S02]  /*10960*/  IMNMX R3, R3, R168, !PT ;  /* 0x000000a803037217 */ /* 0x000fe40007800200 */
[----:B------:R-:W-:Y:S02]  /*10970*/  IMNMX R167, R167, R174, PT ;  /* 0x000000aea7a77217 */ /* 0x000fe40003800200 */
.L_x_2427:
[----:B------:R-:W-:Y:S02]  /*10980*/  UISETP.GE.AND UP2, UPT, UR28, 0x1, UPT ;  /* 0x000000011c00788c */ /* 0x000fe4000bf46270 */
        /* <DEDUP_REMOVED lines=23> */
[----:B------:R-:W1:Y:S01]  /*10b00*/  SHFL.IDX PT, R4, R169, 0x2, 0x1c1f ;  /* 0x005c1f00a9047f89 */ /* 0x000e6200000e0000 */
[C---:B------:R-:W-:Y:S01]  /*10b10*/  ISETP.LT.OR P0, PT, R2.reuse, 0xa, P0 ;  /* 0x0000000a0200780c */ /* 0x040fe20000701670 */
[----:B------:R-:W-:Y:S01]  /*10b20*/  UP2UR UR29, UPR, URZ, 0x40 ;  /* 0x000000403f1d7883 */ /* 0x000fe20008000000 */
[----:B------:R-:W-:Y:S01]  /*10b30*/  ISETP.LT.OR P1, PT, R2, 0x9, P1 ;  /* 0x000000090200780c */ /* 0x000fe20000f21670 */
[----:B------:R-:W-:Y:S01]  /*10b40*/  UP2UR UR5, UPR, URZ, 0x2 ;  /* 0x000000023f057883 */ /* 0x000fe20008000000 */
[----:B------:R-:W-:Y:S01]  /*10b50*/  FSEL R193, R17, -INF , !P0 ;  /* 0xff80000011c17808 */ /* 0x000fe20004000000 */
[----:B------:R-:W-:Y:S01]  /*10b60*/  UP2UR UR4, UPR, URZ, 0x1 ;  /* 0x000000013f047883 */ /* 0x000fe20008000000 */
[----:B------:R-:W-:Y:S01]  /*10b70*/  PLOP3.LUT P0, PT, PT, PT, UP5, 0x40, 0x0 ;  /* 0x000000000000781c */ /* 0x000fe20003f0e858 */
[----:B------:R-:W-:Y:S01]  /*10b80*/  UISETP.GE.AND UP1, UPT, UR28, 0x29, UPT ;  /* 0x000000291c00788c */ /* 0x000fe2000bf26270 */
        /* <DEDUP_REMOVED lines=55> */
.L_x_2433:
[----:B------:R-:W-:Y:S04]  /*10f00*/  MOV R5, c[0x0][0x32c] ;  /* 0x0000cb0000057a02 */ /* 0x000fe80000000f00 */
[----:B------:R-:W-:Y:S11]  /*10f10*/  ISETP.NE.AND P0, PT, R5, 0x1, PT ;  /* 0x000000010500780c */ /* 0x000ff60003f05270 */
[----:B------:R-:W-:Y:S02]  /*10f20*/  @!UPT UIADD3 URZ, URZ, URZ, URZ ;  /* 0x0000003f3f3ff290 */ /* 0x000fe4000fffe03f */
[----:B------:R-:W-:Y:S05]  /*10f30*/  @P0 IMAD.HI.U32 R5, R4, c[0x0][0x330], RZ ;  /* 0x0000cc0004050a27 */ /* 0x000fea00078e00ff */
[----:B------:R-:W-:Y:S02]  /*10f40*/  @P0 SHF.R.U32.HI R4, RZ, c[0x0][0x334], R5 ;  /* 0x0000cd00ff040a19 */ /* 0x000fe40000011605 */
.L_x_2434:
[----:B------:R-:W-:Y:S05]  /*10f50*/  BSYNC B0 ;  /* 0x0000000000007941 */ /* 0x000fea0003800000 */
.L_x_2432:
[----:B------:R-:W-:Y:S05]  /*10f60*/  IMAD R4, R4, c[0x0][0x32c], R173 ;  /* 0x0000cb0004047a24 */ /* 0x000fea00078e02ad */
[----:B------:R-:W-:Y:S02]  /*10f70*/  IADD3 R5, R4, c[0x0][0x32c], RZ ;  /* 0x0000cb0004057a10 */ /* 0x000fe40007ffe0ff */
[----:B------:R-:W-:Y:S02]  /*10f80*/  IMNMX R0, R0, R4, !PT ;  /* 0x0000000400007217 */ /* 0x000fe40007800200 */
[----:B------:R-:W-:Y:S02]  /*10f90*/  IMNMX R2, R2, R5, PT ;  /* 0x0000000502027217 */ /* 0x000fe40003800200 */
.L_x_2431:
[----:B------:R-:W-:Y:S02]  /*10fa0*/  UP2UR UR31, UPR, URZ, 0x8 ;  /* 0x000000083f1f7883 */ /* 0x000fe40008000000 */
[----:B------:R-:W-:Y:S02]  /*10fb0*/  UISETP.NE.AND UP3, UPT, UR26, URZ, UPT ;  /* 0x0000003f1a00728c */ /* 0x000fe4000bf65270 */
[----:B------:R-:W-:Y:S02]  /*10fc0*/  UP2UR UR32, UPR, URZ, 0x10 ;  /* 0x000000103f207883 */ /* 0x000fe40008000000 */
[----:B------:R-:W-:Y:S02]  /*10fd0*/  UISETP.NE.AND UP4, UPT, UR27, URZ, UPT ;  /* 0x0000003f1b00728c */ /* 0x000fe4000bf85270 */
[----:B------:R-:W-:Y:S01]  /*10fe0*/  PLOP3.LUT P0, PT, PT, PT, UP3, 0x40, 0x0 ;  /* 0x000000000000781c */ /* 0x000fe20003f0e838 */
[----:B------:R-:W-:Y:S02]  /*10ff0*/  UP2UR UR30, UPR, URZ, 0x4 ;  /* 0x000000043f1e7883 */ /* 0x000fe40008000000 */
[----:B------:R-:W-:Y:S01]  /*11000*/  UISETP.NE.AND UP2, UPT, UR25, URZ, UPT ;  /* 0x0000003f1900728c */ /* 0x000fe2000bf45270 */
[----:B------:R-:W-:Y:S01]  /*11010*/  ISETP.GT.AND P0, PT, R3, 0x1, P0 ;  /* 0x000000010300780c */ /* 0x000fe20000704270 */
[----:B------:R-:W-:Y:S01]  /*11020*/  UP2UR UR28, UPR, URZ, 0x1 ;  /* 0x000000013f1c7883 */ /* 0x000fe20008000000 */
[----:B------:R-:W-:Y:S01]  /*11030*/  PLOP3.LUT P2, PT, PT, PT, UP4, 0x40, 0x0 ;  /* 0x000000000000781c */ /* 0x000fe20003f4e848 */
[----:B------:R-:W-:Y:S01]  /*11040*/  UISETP.NE.AND UP0, UPT, UR4, URZ, UPT ;  /* 0x0000003f0400728c */ /* 0x000fe2000bf05270 */
[----:B------:R-:W-:Y:S01]  /*11050*/  ISETP.LT.OR P0, PT, R167, 0x2, P0 ;  /* 0x00000002a700780c */ /* 0x000fe20000701670 */
[----:B------:R-:W-:Y:S01]  /*11060*/  UP2UR UR29, UPR, URZ, 0x2 ;  /* 0x000000023f1d7883 */ /* 0x000fe20008000000 */
[----:B------:R-:W-:Y:S01]  /*11070*/  ISETP.GT.AND P2, PT, R3, RZ, P2 ;  /* 0x000000ff0300720c */ /* 0x000fe20001744270 */
[----:B------:R-:W-:Y:S01]  /*11080*/  UISETP.NE.AND UP1, UPT, UR5, URZ, UPT ;  /* 0x0000003f0500728c */ /* 0x000fe2000bf25270 */
[----:B------:R-:W-:Y:S01]  /*11090*/  PLOP3.LUT P1, PT, PT, PT, UP2, 0x40, 0x0 ;  /* 0x000000000000781c */ /* 0x000fe20003f2e828 */
[----:B------:R-:W-:Y:S01]  /*110a0*/  UISETP.NE.AND UP4, UPT, UR32, URZ, UPT ;  /* 0x0000003f2000728c */ /* 0x000fe2000bf85270 */
[----:B------:R-:W-:Y:S01]  /*110b0*/  FSEL R17, R7, -INF , !P0 ;  /* 0xff80000007117808 */ /* 0x000fe20004000000 */
[----:B------:R-:W-:Y:S01]  /*110c0*/  UISETP.NE.AND UP3, UPT, UR31, URZ, UPT ;  /* 0x0000003f1f00728c */ /* 0x000fe2000bf65270 */
[----:B------:R-:W-:Y:S01]  /*110d0*/  PLOP3.LUT P0, PT, PT, PT, UP0, 0x40, 0x0 ;  /* 0x000000000000781c */ /* 0x000fe20003f0e808 */
[----:B------:R-:W-:Y:S01]  /*110e0*/  UISETP.NE.AND UP0, UPT, UR28, URZ, UPT ;  /* 0x0000003f1c00728c */ /* 0x000fe2000bf05270 */
[----:B------:R-:W-:Y:S01]  /*110f0*/  ISETP.LT.OR P2, PT, R167, 0x1, P2 ;  /* 0x00000001a700780c */ /* 0x000fe20001741670 */
[----:B------:R-:W-:Y:S01]  /*11100*/  UP2UR UR28, UPR, URZ, 0x40 ;  /* 0x000000403f1c7883 */ /* 0x000fe20008000000 */
[C---:B------:R-:W-:Y:S01]  /*11110*/  ISETP.GT.AND P1, PT, R3.reuse, 0x8, P1 ;  /* 0x000000080300780c */ /* 0x040fe20000f24270 */
[----:B------:R-:W-:Y:S01]  /*11120*/  UISETP.NE.AND UP2, UPT, UR30, URZ, UPT ;  /* 0x0000003f1e00728c */ /* 0x000fe2000bf45270 */
[----:B------:R-:W-:Y:S02]  /*11130*/  ISETP.GT.AND P0, PT, R3, 0x10, P0 ;  /* 0x000000100300780c */ /* 0x000fe40000704270 */
[----:B------:R-:W-:Y:S02]  /*11140*/  FSEL R6, R6, -INF , !P2 ;  /* 0xff80000006067808 */ /* 0x000fe40005000000 */
[----:B------:R-:W-:Y:S01]  /*11150*/  PLOP3.LUT P2, PT, PT, PT, UP1, 0x40, 0x0 ;  /* 0x000000000000781c */ /* 0x000fe20003f4e818 */
[----:B------:R-:W-:Y:S01]  /*11160*/  UISETP.NE.AND UP1, UPT, UR29, URZ, UPT ;  /* 0x0000003f1d00728c */ /* 0x000fe2000bf25270 */
[C---:B------:R-:W-:Y:S02]  /*11170*/  ISETP.LT.OR P1, PT, R167.reuse, 0x9, P1 ;  /* 0x00000009a700780c */ /* 0x040fe40000f21670 */
[----:B------:R-:W-:Y:S02]  /*11180*/  ISETP.LT.OR P0, PT, R167, 0x11, P0 ;  /* 0x00000011a700780c */ /* 0x000fe40000701670 */
[----:B------:R-:W-:Y:S02]  /*11190*/  ISETP.GT.AND P2, PT, R3, 0x9, P2 ;  /* 0x000000090300780c */ /* 0x000fe40001744270 */
[----:B------:R-:W-:Y:S02]  /*111a0*/  FSEL R18, R18, -INF , !P1 ;  /* 0xff80000012127808 */ /* 0x000fe40004800000 */
[----:B------:R-:W-:Y:S01]  /*111b0*/  PLOP3.LUT P1, PT, PT, PT, UP6, 0x40, 0x0 ;  /* 0x000000000000781c */ /* 0x000fe20003f2e868 */
[----:B------:R-:W-:Y:S01]  /*111c0*/  UISETP.NE.AND UP6, UPT, UR4, URZ, UPT ;  /* 0x0000003f0400728c */ /* 0x000fe2000bfc5270 */
[----:B------:R-:W-:Y:S02]  /*111d0*/  FSEL R195, R22, -INF , !P0 ;  /* 0xff80000016c37808 */ /* 0x000fe40004000000 */
[----:B------:R-:W-:Y:S01]  /*111e0*/  PLOP3.LUT P0, PT, PT, PT, UP4, 0x40, 0x0 ;  /* 0x000000000000781c */ /* 0x000fe20003f0e848 */
[----:B------:R-:W-:Y:S01]  /*111f0*/  UP2UR UR29, UPR, URZ, 0x40 ;  /* 0x000000403f1d7883 */ /* 0x000fe20008000000 */
[----:B------:R-:W-:Y:S01]  /*11200*/  ISETP.LT.OR P2, PT, R167, 0xa, P2 ;  /* 0x0000000aa700780c */ /* 0x000fe20001741670 */
[----:B------:R-:W-:Y:S01]  /*11210*/  UISETP.NE.AND UP6, UPT, UR5, URZ, UPT ;  /* 0x0000003f0500728c */ /* 0x000fe2000bfc5270 */
[C---:B------:R-:W-:Y:S02]  /*11220*/  ISETP.GT.AND P1, PT, R3.reuse, 0x11, P1 ;  /* 0x000000110300780c */ /* 0x040fe40000f24270 */
[----:B------:R-:W-:Y:S01]  /*11230*/  ISETP.GT.AND P0, PT, R3, 0x19, P0 ;  /* 0x000000190300780c */ /* 0x000fe20000704270 */
[----:B------:R-:W-:Y:S01]  /*11240*/  UP2UR UR30, UPR, URZ, 0x40 ;  /* 0x000000403f1e7883 */ /* 0x000fe20008000000 */
[----:B------:R-:W-:Y:S01]  /*11250*/  FSEL R19, R19, -INF , !P2 ;  /* 0xff80000013137808 */ /* 0x000fe20005000000 */
[----:B------:R-:W-:Y:S01]  /*11260*/  UISETP.NE.AND UP6, UPT, UR25, URZ, UPT ;  /* 0x0000003f1900728c */ /* 0x000fe2000bfc5270 */
[----:B------:R-:W-:Y:S02]  /*11270*/  PLOP3.LUT P2, PT, PT, PT, UP5, 0x40, 0x0 ;  /* 0x000000000000781c */ /* 0x000fe40003f4e858 */
[C---:B------:R-:W-:Y:S01]  /*11280*/  ISETP.LT.OR P1, PT, R167.reuse, 0x12, P1 ;  /* 0x00000012a700780c */ /* 0x040fe20000f21670 */
[----:B------:R-:W-:Y:S01]  /*11290*/  UP2UR UR31, UPR, URZ, 0x40 ;  /* 0x000000403f1f7883 */ /* 0x000fe20008000000 */
[----:B------:R-:W-:Y:S01]  /*112a0*/  ISETP.LT.OR P0, PT, R167, 0x1a, P0 ;  /* 0x0000001aa700780c */ /* 0x000fe20000701670 */
[----:B------:R-:W-:Y:S01]  /*112b0*/  UISETP.NE.AND UP6, UPT, UR26, URZ, UPT ;  /* 0x0000003f1a00728c */ /* 0x000fe2000bfc5270 */
[----:B------:R-:W-:Y:S02]  /*112c0*/  ISETP.GT.AND P2, PT, R3, 0x18, P2 ;  /* 0x000000180300780c */ /* 0x000fe40001744270 */
[----:B------:R-:W-:Y:S01]  /*112d0*/  FSEL R197, R23, -INF , !P1 ;  /* 0xff80000017c57808 */ /* 0x000fe20004800000 */
[----:B------:R-:W-:Y:S01]  /*112e0*/  UP2UR UR32, UPR, URZ, 0x40 ;  /* 0x000000403f207883 */ /* 0x000fe20008000000 */
[----:B------:R-:W-:Y:S01]  /*112f0*/  PLOP3.LUT P1, PT, PT, PT, UP3, 0x40, 0x0 ;  /* 0x000000000000781c */ /* 0x000fe20003f2e838 */
[----:B------:R-:W-:Y:S01]  /*11300*/  UISETP.NE.AND UP6, UPT, UR27, URZ, UPT ;  /* 0x0000003f1b00728c */ /* 0x000fe2000bfc5270 */
[----:B------:R-:W-:Y:S02]  /*11310*/  FSEL R200, R35, -INF , !P0 ;  /* 0xff80000023c87808 */ /* 0x000fe40004000000 */
[----:B------:R-:W-:Y:S02]  /*11320*/  PLOP3.LUT P0, PT, PT, PT, UP2, 0x40, 0x0 ;  /* 0x000000000000781c */ /* 0x000fe40003f0e828 */
[----:B------:R-:W-:Y:S02]  /*11330*/  ISETP.LT.OR P2, PT, R167, 0x19, P2 ;  /* 0x00000019a700780c */ /* 0x000fe40001741670 */
[C---:B------:R-:W-:Y:S02]  /*11340*/  ISETP.GT.AND P1, PT, R3.reuse, 0x20, P1 ;  /* 0x000000200300780c */ /* 0x040fe40000f24270 */
[----:B------:R-:W-:Y:S02]  /*11350*/  ISETP.GT.AND P0, PT, R3, 0x21, P0 ;  /* 0x000000210300780c */ /* 0x000fe40000704270 */
[----:B------:R-:W-:Y:S02]  /*11360*/  FSEL R198, R34, -INF , !P2 ;  /* 0xff80000022c67808 */ /* 0x000fe40005000000 */
[----:B------:R-:W-:Y:S02]  /*11370*/  PLOP3.LUT P2, PT, PT, PT, UP1, 0x40, 0x0 ;  /* 0x000000000000781c */ /* 0x000fe40003f4e818 */
[C---:B------:R-:W-:Y:S02]  /*11380*/  ISETP.LT.OR P1, PT, R167.reuse, 0x21, P1 ;  /* 0x00000021a700780c */ /* 0x040fe40000f21670 */
        /* <DEDUP_REMOVED lines=9> */
[----:B------:R-:W-:Y:S01]  /*11420*/  FSEL R210, R50, -INF , !P2 ;  /* 0xff80000032d27808 */ /* 0x000fe20005000000 */
[----:B------:R-:W1:Y:S01]  /*11430*/  SHFL.IDX PT, R3, R169, 0x3, 0x1c1f ;  /* 0x007c1f00a9037f89 */ /* 0x000e6200000e0000 */
        /* <DEDUP_REMOVED lines=75> */
.L_x_2437:
[----:B------:R-:W-:Y:S04]  /*118f0*/  MOV R4, c[0x0][0x32c] ;  /* 0x0000cb0000047a02 */ /* 0x000fe80000000f00 */
[----:B------:R-:W-:Y:S11]  /*11900*/  ISETP.NE.AND P0, PT, R4, 0x1, PT ;  /* 0x000000010400780c */ /* 0x000ff60003f05270 */
[----:B------:R-:W-:Y:S02]  /*11910*/  @!UPT UIADD3 URZ, URZ, URZ, URZ ;  /* 0x0000003f3f3ff290 */ /* 0x000fe4000fffe03f */
[----:B------:R-:W-:Y:S05]  /*11920*/  @P0 IMAD.HI.U32 R4, R3, c[0x0][0x330], RZ ;  /* 0x0000cc0003040a27 */ /* 0x000fea00078e00ff */
[----:B------:R-:W-:Y:S02]  /*11930*/  @P0 SHF.R.U32.HI R3, RZ, c[0x0][0x334], R4 ;  /* 0x0000cd00ff030a19 */ /* 0x000fe40000011604 */
.L_x_2438:
[----:B------:R-:W-:Y:S05]  /*11940*/  BSYNC B0 ;  /* 0x0000000000007941 */ /* 0x000fea0003800000 */
.L_x_2436:
[----:B------:R-:W-:Y:S05]  /*11950*/  IMAD R173, R3, c[0x0][0x32c], R173 ;  /* 0x0000cb0003ad7a24 */ /* 0x000fea00078e02ad */
[----:B------:R-:W-:Y:S02]  /*11960*/  IADD3 R3, R173, c[0x0][0x32c], RZ ;  /* 0x0000cb00ad037a10 */ /* 0x000fe40007ffe0ff */
[----:B------:R-:W-:Y:S02]  /*11970*/  IMNMX R0, R0, R173, !PT ;  /* 0x000000ad00007217 */ /* 0x000fe40007800200 */
[----:B------:R-:W-:Y:S02]  /*11980*/  IMNMX R2, R2, R3, PT ;  /* 0x0000000302027217 */ /* 0x000fe40003800200 */
.L_x_2435:
        /* <DEDUP_REMOVED lines=33> */
[----:B------:R-:W-:Y:S01]  /*11ba0*/  UISETP.NE.AND UP3, UPT, UR27, URZ, UPT ;  /* 0x0000003f1b00728c */ /* 0x000fe2000bf65270 */
[----:B------:R-:W-:Y:S02]  /*11bb0*/  FMNMX.FTZ R169, R217, R169, !PT ;  /* 0x000000a9d9a97209 */ /* 0x000fe40007810000 */
[----:B------:R-:W-:Y:S02]  /*11bc0*/  FMNMX.FTZ R3, R210, R3, !PT ;  /* 0x00000003d2037209 */ /* 0x000fe40007810000 */
[----:B------:R-:W-:Y:S01]  /*11bd0*/  FMNMX.FTZ R4, R8, R166, !PT ;  /* 0x000000a608047209 */ /* 0x000fe20007810000 */
[----:B------:R-:W1:Y:S01]  /*11be0*/  SHFL.BFLY PT, R5, R169, 0x2, 0x1f ;  /* 0x0c401f00a9057f89 */ /* 0x000e6200000e0000 */
[----:B------:R-:W-:Y:S02]  /*11bf0*/  ISETP.GT.AND P2, PT, R0, 0x1, P2 ;  /* 0x000000010000780c */ /* 0x000fe40001744270 */
[----:B------:R-:W-:Y:S02]  /*11c00*/  FMNMX.FTZ R3, R214, R3, !PT ;  /* 0x00000003d6037209 */ /* 0x000fe40007810000 */
[----:B------:R-:W-:Y:S02]  /*11c10*/  FMNMX.FTZ R4, R16, R4, !PT ;  /* 0x0000000410047209 */ /* 0x000fe40007810000 */
[----:B------:R-:W-:Y:S01]  /*11c20*/  ISETP.LT.OR P2, PT, R2, 0x2, P2 ;  /* 0x000000020200780c */ /* 0x000fe20001741670 */
[----:B------:R-:W2:Y:S01]  /*11c30*/  SHFL.BFLY PT, R168, R3, 0x2, 0x1f ;  /* 0x0c401f0003a87f89 */ /* 0x000ea200000e0000 */
        /* <DEDUP_REMOVED lines=13> */
[----:B------:R-:W-:Y:S02]  /*11d10*/  FMNMX.FTZ R4, R204, R4, !PT ;  /* 0x00000004cc047209 */ /* 0x000fe40007810000 */
[----:B-1----:R-:W-:Y:S02]  /*11d20*/  FMNMX.FTZ R169, R169, R5, !PT ;  /* 0x00000005a9a97209 */ /* 0x002fe40007810000 */
[----:B--2---:R-:W-:Y:S02]  /*11d30*/  FMNMX.FTZ R168, R3, R168, !PT ;  /* 0x000000a803a87209 */ /* 0x004fe40007810000 */
[----:B------:R-:W-:Y:S01]  /*11d40*/  FMNMX.FTZ R3, R211, R4, !PT ;  /* 0x00000004d3037209 */ /* 0x000fe20007810000 */
[----:B------:R-:W1:Y:S01]  /*11d50*/  SHFL.BFLY PT, R5, R169, 0x1, 0x1f ;  /* 0x0c201f00a9057f89 */ /* 0x000e6200000e0000 */
[----:B------:R-:W-:Y:S02]  /*11d60*/  ISETP.GT.AND P0, PT, R0, 0x8, P0 ;  /* 0x000000080000780c */ /* 0x000fe40000704270 */
[----:B------:R-:W-:Y:S02]  /*11d70*/  FMNMX.FTZ R3, R212, R3, !PT ;  /* 0x00000003d4037209 */ /* 0x000fe40007810000 */
[----:B------:R-:W-:Y:S02]  /*11d80*/  ISETP.LT.OR P0, PT, R2, 0x9, P0 ;  /* 0x000000090200780c */ /* 0x000fe40000701670 */
[----:B------:R-:W-:Y:S01]  /*11d90*/  FMNMX.FTZ R3, R213, R3, !PT ;  /* 0x00000003d5037209 */ /* 0x000fe20007810000 */
[----:B------:R-:W-:Y:S01]  /*11da0*/  SHFL.BFLY PT, R9, R168, 0x1, 0x1f ;  /* 0x0c201f00a8097f89 */ /* 0x000fe200000e0000 */
[----:B------:R-:W-:Y:S02]  /*11db0*/  FSEL R14, R14, -INF , !P0 ;  /* 0xff8000000e0e7808 */ /* 0x000fe40004000000 */
[----:B------:R-:W-:Y:S02]  /*11dc0*/  PLOP3.LUT P0, PT, PT, PT, UP6, 0x40, 0x0 ;  /* 0x000000000000781c */ /* 0x000fe40003f0e868 */
[----:B------:R-:W-:Y:S02]  /*11dd0*/  FMNMX.FTZ R3, R216, R3, !PT ;  /* 0x00000003d8037209 */ /* 0x000fe40007810000 */
[----:B------:R-:W-:Y:S01]  /*11de0*/  PLOP3.LUT P1, PT, PT, PT, UP4, 0x40, 0x0 ;  /* 0x000000000000781c */ /* 0x000fe20003f2e848 */
[----:B------:R-:W-:Y:S01]  /*11df0*/  UISETP.NE.AND UP4, UPT, UR28, URZ, UPT ;  /* 0x0000003f1c00728c */ /* 0x000fe2000bf85270 */
[C---:B------:R-:W-:Y:S01]  /*11e00*/  ISETP.GT.AND P0, PT, R0.reuse, 0x11, P0 ;  /* 0x000000110000780c */ /* 0x040fe20000704270 */
[----:B------:R-:W2:Y:S01]  /*11e10*/  SHFL.BFLY PT, R7, R3, 0x2, 0x1f ;  /* 0x0c401f0003077f89 */ /* 0x000ea200000e0000 */
[----:B------:R-:W-:Y:S02]  /*11e20*/  ISETP.GT.AND P1, PT, R0, RZ, P1 ;  /* 0x000000ff0000720c */ /* 0x000fe40000f24270 */
[C---:B------:R-:W-:Y:S02]  /*11e30*/  ISETP.LT.OR P0, PT, R2.reuse, 0x12, P0 ;  /* 0x000000120200780c */ /* 0x040fe40000701670 */
[----:B------:R-:W-:Y:S02]  /*11e40*/  ISETP.LT.OR P1, PT, R2, 0x1, P1 ;  /* 0x000000010200780c */ /* 0x000fe40000f21670 */
[----:B-1----:R-:W-:Y:S02]  /*11e50*/  FMNMX.FTZ R169, R169, R5, !PT ;  /* 0x00000005a9a97209 */ /* 0x002fe40007810000 */
[----:B------:R-:W-:Y:S02]  /*11e60*/  FSEL R44, R27, -INF , !P0 ;  /* 0xff8000001b2c7808 */ /* 0x000fe40004000000 */
[C---:B------:R-:W-:Y:S01]  /*11e70*/  FSETP.NEU.FTZ.AND P2, PT, R169.reuse, -INF , PT ;  /* 0xff800000a900780b */ /* 0x040fe20003f5d000 */
[----:B------:R-:W-:Y:S01]  /*11e80*/  FMUL.FTZ R23, R169, c[0x0][0x2d0] ;  /* 0x0000b400a9177a20 */ /* 0x000fe20000410000 */
[----:B------:R-:W-:Y:S02]  /*11e90*/  PLOP3.LUT P0, PT, PT, PT, UP4, 0x40, 0x0 ;  /* 0x000000000000781c */ /* 0x000fe40003f0e848 */
[----:B------:R-:W-:Y:S02]  /*11ea0*/  FSEL R10, R10, -INF , !P1 ;  /* 0xff8000000a0a7808 */ /* 0x000fe40004800000 */
[----:B------:R-:W-:Y:S02]  /*11eb0*/  FSEL R23, R23, RZ, P2 ;  /* 0x000000ff17177208 */ /* 0x000fe40001000000 */
[----:B------:R-:W-:Y:S01]  /*11ec0*/  PLOP3.LUT P1, PT, PT, PT, UP1, 0x40, 0x0 ;  /* 0x000000000000781c */ /* 0x000fe20003f2e818 */
[----:B------:R-:W-:Y:S01]  /*11ed0*/  UISETP.NE.AND UP1, UPT, UR25, URZ, UPT ;  /* 0x0000003f1900728c */ /* 0x000fe2000bf25270 */
[----:B------:R-:W-:Y:S01]  /*11ee0*/  ISETP.GT.AND P0, PT, R0, 0x19, P0 ;  /* 0x000000190000780c */ /* 0x000fe20000704270 */
[--C-:B------:R-:W-:Y:S01]  /*11ef0*/  FFMA.FTZ R4, R174, c[0x0][0x2d0], -R23.reuse ;  /* 0x0000b400ae047a23 */ /* 0x100fe20000010817 */
[----:B------:R-:W-:Y:S01]  /*11f00*/  ISETP.GT.AND P1, PT, R0, 0x9, P1 ;  /* 0x000000090000780c */ /* 0x000fe20000f24270 */
[--C-:B------:R-:W-:Y:S01]  /*11f10*/  FFMA.FTZ R40, R196, c[0x0][0x2d0], -R23.reuse ;  /* 0x0000b400c4287a23 */ /* 0x100fe20000010817 */
[C---:B------:R-:W-:Y:S01]  /*11f20*/  ISETP.LT.OR P0, PT, R2.reuse, 0x1a, P0 ;  /* 0x0000001a0200780c */ /* 0x040fe20000701670 */
[----:B------:R1:W-:Y:S01]  /*11f30*/  MUFU.EX2 R32, R4 ;  /* 0x0000000400207308 */ /* 0x0003e20000000800 */
[----:B------:R-:W-:Y:S02]  /*11f40*/  ISETP.LT.OR P1, PT, R2, 0xa, P1 ;  /* 0x0000000a0200780c */ /* 0x000fe40000f21670 */
[----:B------:R-:W-:Y:S02]  /*11f50*/  FSEL R171, R31, -INF , !P0 ;  /* 0xff8000001fab7808 */ /* 0x000fe40004000000 */
[----:B------:R-:W-:Y:S02]  /*11f60*/  PLOP3.LUT P0, PT, PT, PT, UP3, 0x40, 0x0 ;  /* 0x000000000000781c */ /* 0x000fe40003f0e838 */
[----:B------:R-:W-:Y:S02]  /*11f70*/  FSEL R15, R15, -INF , !P1 ;  /* 0xff8000000f0f7808 */ /* 0x000fe40004800000 */
[----:B------:R-:W-:Y:S01]  /*11f80*/  PLOP3.LUT P1, PT, PT, PT, UP5, 0x40, 0x0 ;  /* 0x000000000000781c */ /* 0x000fe20003f2e858 */
[----:B------:R-:W-:Y:S01]  /*11f90*/  MUFU.EX2 R251, R40 ;  /* 0x0000002800fb7308 */ /* 0x000fe20000000800 */
[C---:B------:R-:W-:Y:S02]  /*11fa0*/  ISETP.GT.AND P0, PT, R0.reuse, 0x20, P0 ;  /* 0x000000200000780c */ /* 0x040fe40000704270 */
[----:B------:R-:W-:Y:S02]  /*11fb0*/  ISETP.GT.AND P1, PT, R0, 0x18, P1 ;  /* 0x000000180000780c */ /* 0x000fe40000f24270 */
[----:B--2---:R-:W-:Y:S02]  /*11fc0*/  FMNMX.FTZ R3, R3, R7, !PT ;  /* 0x0000000703037209 */ /* 0x004fe40007810000 */
[C---:B------:R-:W-:Y:S02]  /*11fd0*/  ISETP.LT.OR P0, PT, R2.reuse, 0x21, P0 ;  /* 0x000000210200780c */ /* 0x040fe40000701670 */
[----:B------:R-:W-:Y:S01]  /*11fe0*/  ISETP.LT.OR P1, PT, R2, 0x19, P1 ;  /* 0x000000190200780c */ /* 0x000fe20000f21670 */
[----:B------:R-:W2:Y:S01]  /*11ff0*/  SHFL.BFLY PT, R167, R3, 0x1, 0x1f ;  /* 0x0c201f0003a77f89 */ /* 0x000ea200000e0000 */
[----:B------:R-:W-:Y:S02]  /*12000*/  FSEL R172, R42, -INF , !P0 ;  /* 0xff8000002aac7808 */ /* 0x000fe40004000000 */
[----:B------:R-:W-:Y:S01]  /*12010*/  FMNMX.FTZ R5, R10, R170, !PT ;  /* 0x000000aa0a057209 */ /* 0x000fe20007810000 */
[--C-:B-1----:R-:W-:Y:S01]  /*12020*/  FFMA.FTZ R4, R175, c[0x0][0x2d0], -R23.reuse ;  /* 0x0000b400af047a23 */ /* 0x102fe20000010817 */
[----:B------:R-:W-:Y:S02]  /*12030*/  FSEL R45, R30, -INF , !P1 ;  /* 0xff8000001e2d7808 */ /* 0x000fe40004800000 */
[----:B------:R-:W-:Y:S01]  /*12040*/  PLOP3.LUT P1, PT, PT, PT, UP2, 0x40, 0x0 ;  /* 0x000000000000781c */ /* 0x000fe20003f2e828 */
[----:B------:R1:W-:Y:S01]  /*12050*/  MUFU.EX2 R24, R4 ;  /* 0x0000000400187308 */ /* 0x0003e20000000800 */
[----:B------:R-:W-:Y:S01]  /*12060*/  FMNMX.FTZ R5, R11, R5, !PT ;  /* 0x000000050b057209 */ /* 0x000fe20007810000 */
[----:B------:R-:W-:Y:S01]  /*12070*/  LDSM.16.MT88.4 R28, [R225+0x100] ;  /* 0x00010000e11c783b */ /* 0x000fe20000004200 */
[----:B------:R-:W-:Y:S02]  /*12080*/  ISETP.GT.AND P1, PT, R0, 0x21, P1 ;  /* 0x000000210000780c */ /* 0x000fe40000f24270 */
[----:B------:R-:W-:Y:S02]  /*12090*/  PLOP3.LUT P0, PT, PT, PT, UP1, 0x40, 0x0 ;  /* 0x000000000000781c */ /* 0x000fe40003f0e818 */
[----:B------:R-:W-:Y:S02]  /*120a0*/  FMNMX.FTZ R168, R168, R9, !PT ;  /* 0x00000009a8a87209 */ /* 0x000fe40007810000 */
[----:B------:R-:W-:Y:S02]  /*120b0*/  FMNMX.FTZ R5, R14, R5, !PT ;  /* 0x000000050e057209 */ /* 0x000fe40007810000 */
[----:B------:R-:W-:Y:S01]  /*120c0*/  ISETP.LT.OR P1, PT, R2, 0x22, P1 ;  /* 0x000000220200780c */ /* 0x000fe20000f21670 */
[----:B------:R-:W-:Y:S01]  /*120d0*/  FMUL.FTZ R48, R168, c[0x0][0x2d0] ;  /* 0x0000b400a8307a20 */ /* 0x000fe20000410000 */
[----:B------:R-:W-:Y:S02]  /*120e0*/  ISETP.GT.AND P0, PT, R0, 0x28, P0 ;  /* 0x000000280000780c */ /* 0x000fe40000704270 */
[----:B------:R-:W-:Y:S02]  /*120f0*/  FMNMX.FTZ R5, R15, R5, !PT ;  /* 0x000000050f057209 */ /* 0x000fe40007810000 */
[----:B------:R-:W-:Y:S02]  /*12100*/  FSEL R174, R43, -INF , !P1 ;  /* 0xff8000002bae7808 */ /* 0x000fe40004800000 */
[----:B------:R-:W-:Y:S02]  /*12110*/  FSETP.NEU.FTZ.AND P1, PT, R168, -INF , PT ;  /* 0xff800000a800780b */ /* 0x000fe40003f3d000 */
[----:B------:R-:W-:Y:S02]  /*12120*/  ISETP.LT.OR P0, PT, R2, 0x29, P0 ;  /* 0x000000290200780c */ /* 0x000fe40000701670 */
[----:B------:R-:W-:Y:S01]  /*12130*/  FMNMX.FTZ R5, R41, R5, !PT ;  /* 0x0000000529057209 */ /* 0x000fe20007810000 */
[--C-:B-1----:R-:W-:Y:S01]  /*12140*/  FFMA.FTZ R4, R192, c[0x0][0x2d0], -R23.reuse ;  /* 0x0000b400c0047a23 */ /* 0x102fe20000010817 */
[----:B------:R-:W-:Y:S02]  /*12150*/  FSEL R48, R48, RZ, P1 ;  /* 0x000000ff30307208 */ /* 0x000fe40000800000 */
[----:B------:R-:W-:Y:S01]  /*12160*/  FSEL R173, R46, -INF , !P0 ;  /* 0xff8000002ead7808 */ /* 0x000fe20004000000 */
[----:B------:R1:W3:Y:S01]  /*12170*/  MUFU.EX2 R21, R4 ;  /* 0x0000000400157308 */ /* 0x0002e20000000800 */
[----:B------:R-:W-:Y:S01]  /*12180*/  PLOP3.LUT P0, PT, PT, PT, UP0, 0x40, 0x0 ;  /* 0x000000000000781c */ /* 0x000fe20003f0e808 */
[--C-:B------:R-:W-:Y:S01]  /*12190*/  FFMA.FTZ R40, R195, c[0x0][0x2d0], -R48.reuse ;  /* 0x0000b400c3287a23 */ /* 0x100fe20000010830 */
[----:B------:R-:W-:Y:S01]  /*121a0*/  FMNMX.FTZ R5, R44, R5, !PT ;  /* 0x000000052c057209 */ /* 0x000fe20007810000 */
[----:B------:R-:W-:Y:S01]  /*121b0*/  UISETP.GT.AND UP0, UPT, UR24, UR8, UPT ;  /* 0x000000081800728c */ /* 0x000fe2000bf04270 */
[----:B------:R-:W-:Y:S01]  /*121c0*/  ISETP.GT.AND P0, PT, R0, 0x29, P0 ;  /* 0x000000290000780c */ /* 0x000fe20000704270 */
[----:B------:R-:W-:Y:S01]  /*121d0*/  UIADD3 UR24, UR24, -0x1, URZ ;  /* 0xffffffff18187890 */ /* 0x000fe2000fffe03f */
[----:B--2---:R-:W-:Y:S01]  /*121e0*/  FMNMX.FTZ R167, R3, R167, !PT ;  /* 0x000000a703a77209 */ /* 0x004fe20007810000 */
[--C-:B------:R-:W-:Y:S01]  /*121f0*/  FFMA.FTZ R3, R19, c[0x0][0x2d0], -R48.reuse ;  /* 0x0000b40013037a23 */ /* 0x100fe20000010830 */
[----:B------:R-:W-:Y:S01]  /*12200*/  ISETP.LT.OR P0, PT, R2, 0x2a, P0 ;  /* 0x0000002a0200780c */ /* 0x000fe20000701670 */
[--C-:B------:R-:W-:Y:S01]  /*12210*/  FFMA.FTZ R2, R17, c[0x0][0x2d0], -R48.reuse ;  /* 0x0000b40011027a23 */ /* 0x100fe20000010830 */
[----:B------:R2:W-:Y:S01]  /*12220*/  MUFU.EX2 R250, R40 ;  /* 0x0000002800fa7308 */ /* 0x0005e20000000800 */
[----:B------:R-:W-:Y:S01]  /*12230*/  FMUL.FTZ R49, R167, c[0x0][0x2d0] ;  /* 0x0000b400a7317a20 */ /* 0x000fe20000410000 */
[----:B------:R-:W-:Y:S02]  /*12240*/  FSEL R22, R47, -INF , !P0 ;  /* 0xff8000002f167808 */ /* 0x000fe40004000000 */
[----:B------:R-:W-:Y:S04]  /*12250*/  FSETP.NEU.FTZ.AND P0, PT, R167, -INF , PT ;  /* 0xff800000a700780b */ /* 0x000fe80003f1d000 */
[----:B------:R-:W-:Y:S02]  /*12260*/  FSEL R49, R49, RZ, P0 ;  /* 0x000000ff31317208 */ /* 0x000fe40000000000 */
[----:B------:R4:W-:Y:S01]  /*12270*/  MUFU.EX2 R7, R3 ;  /* 0x0000000300077308 */ /* 0x0009e20000000800 */
[--C-:B-1----:R-:W-:Y:S01]  /*12280*/  FFMA.FTZ R4, R193, c[0x0][0x2d0], -R23.reuse ;  /* 0x0000b400c1047a23 */ /* 0x102fe20000010817 */
[----:B---3--:R-:W-:Y:S08]  /*12290*/  MOV R47, R21 ;  /* 0x00000015002f7202 */ /* 0x008ff00000000f00 */
[----:B------:R1:W3:Y:S01]  /*122a0*/  MUFU.EX2 R42, R4 ;  /* 0x00000004002a7308 */ /* 0x0002e20000000800 */
[----:B--2---:R-:W-:Y:S09]  /*122b0*/  FFMA.FTZ R40, R201, c[0x0][0x2d0], -R23 ;  /* 0x0000b400c9287a23 */ /* 0x004ff20000010817 */
[----:B------:R2:W-:Y:S01]  /*122c0*/  MUFU.EX2 R221, R40 ;  /* 0x0000002800dd7308 */ /* 0x0005e20000000800 */
[--C-:B----4-:R-:W-:Y:S09]  /*122d0*/  FFMA.FTZ R3, R8, c[0x0][0x2d0], -R49.reuse ;  /* 0x0000b40008037a23 */ /* 0x110ff20000010831 */
[----:B------:R4:W-:Y:S01]  /*122e0*/  MUFU.EX2 R17, R3 ;  /* 0x0000000300117308 */ /* 0x0009e20000000800 */
[----:B-1----:R-:W-:Y:S01]  /*122f0*/  FMNMX.FTZ R4, R45, R5, !PT ;  /* 0x000000052d047209 */ /* 0x002fe20007810000 */
[--C-:B------:R-:W-:Y:S01]  /*12300*/  FFMA.FTZ R5, R6, c[0x0][0x2d0], -R48.reuse ;  /* 0x0000b40006057a23 */ /* 0x100fe20000010830 */
[----:B---3--:R-:W-:Y:S02]  /*12310*/  F2FP.PACK_AB R26, R42, R47 ;  /* 0x0000002f2a1a723e */ /* 0x008fe400000000ff */
[----:B------:R-:W-:Y:S05]  /*12320*/  FMNMX.FTZ R4, R171, R4, !PT ;  /* 0x00000004ab047209 */ /* 0x000fea0007810000 */
[----:B------:R-:W-:Y:S01]  /*12330*/  MUFU.EX2 R20, R5 ;  /* 0x0000000500147308 */ /* 0x000fe20000000800 */
[----:B------:R-:W-:Y:S01]  /*12340*/  FMNMX.FTZ R0, R172, R4, !PT ;  /* 0x00000004ac007209 */ /* 0x000fe20007810000 */
[--C-:B------:R-:W-:Y:S02]  /*12350*/  FFMA.FTZ R4, R12, c[0x0][0x2d0], -R49.reuse ;  /* 0x0000b4000c047a23 */ /* 0x100fe40000010831 */
[--C-:B--2---:R-:W-:Y:S01]  /*12360*/  FFMA.FTZ R40, R198, c[0x0][0x2d0], -R48.reuse ;  /* 0x0000b400c6287a23 */ /* 0x104fe20000010830 */
[----:B------:R-:W-:Y:S05]  /*12370*/  FMNMX.FTZ R0, R174, R0, !PT ;  /* 0x00000000ae007209 */ /* 0x000fea0007810000 */
[----:B------:R1:W-:Y:S01]  /*12380*/  MUFU.EX2 R5, R2 ;  /* 0x0000000200057308 */ /* 0x0003e20000000800 */
[----:B------:R-:W-:Y:S01]  /*12390*/  FMNMX.FTZ R0, R173, R0, !PT ;  /* 0x00000000ad007209 */ /* 0x000fe20007810000 */
[--C-:B----4-:R-:W-:Y:S03]  /*123a0*/  FFMA.FTZ R3, R16, c[0x0][0x2d0], -R49.reuse ;  /* 0x0000b40010037a23 */ /* 0x110fe60000010831 */
[----:B------:R-:W-:Y:S05]  /*123b0*/  FMNMX.FTZ R0, R22, R0, !PT ;  /* 0x0000000016007209 */ /* 0x000fea0007810000 */
[----:B------:R-:W-:Y:S10]  /*123c0*/  MUFU.EX2 R6, R3 ;  /* 0x0000000300067308 */ /* 0x000ff40000000800 */
[----:B------:R-:W-:Y:S01]  /*123d0*/  MUFU.EX2 R43, R4 ;  /* 0x00000004002b7308 */ /* 0x000fe20000000800 */
[----:B-1----:R-:W-:Y:S09]  /*123e0*/  FFMA.FTZ R2, R18, c[0x0][0x2d0], -R48 ;  /* 0x0000b40012027a23 */ /* 0x002ff20000010830 */
[----:B------:R1:W2:Y:S10]  /*123f0*/  MUFU.EX2 R46, R2 ;  /* 0x00000002002e7308 */ /* 0x0002b40000000800 */
[----:B------:R3:W-:Y:S01]  /*12400*/  MUFU.EX2 R220, R40 ;  /* 0x0000002800dc7308 */ /* 0x0007e20000000800 */
[----:B-1----:R-:W1:Y:S01]  /*12410*/  SHFL.BFLY PT, R2, R0, 0x2, 0x1f ;  /* 0x0c401f0000027f89 */ /* 0x002e6200000e0000 */
[----:B--2---:R-:W-:Y:S01]  /*12420*/  F2FP.PACK_AB R27, R7, R46 ;  /* 0x0000002e071b723e */ /* 0x004fe200000000ff */
[--C-:B---3--:R-:W-:Y:S07]  /*12430*/  FFMA.FTZ R40, R202, c[0x0][0x2d0], -R49.reuse ;  /* 0x0000b400ca287a23 */ /* 0x108fee0000010831 */
[----:B------:R2:W-:Y:S01]  /*12440*/  MUFU.EX2 R202, R40 ;  /* 0x0000002800ca7308 */ /* 0x0005e20000000800 */
[----:B-1----:R-:W-:Y:S01]  /*12450*/  FMNMX.FTZ R3, R0, R2, !PT ;  /* 0x0000000200037209 */ /* 0x002fe20007810000 */
[--C-:B------:R-:W-:Y:S01]  /*12460*/  FFMA.FTZ R2, R13, c[0x0][0x2d0], -R49.reuse ;  /* 0x0000b4000d027a23 */ /* 0x100fe20000010831 */
[----:B------:R-:W-:Y:S07]  /*12470*/  FSEL R0, R169, RZ, P2 ;  /* 0x000000ffa9007208 */ /* 0x000fee0001000000 */
[----:B------:R1:W-:Y:S01]  /*12480*/  MUFU.EX2 R9, R2 ;  /* 0x0000000200097308 */ /* 0x0003e20000000800 */
[----:B------:R-:W3:Y:S01]  /*12490*/  SHFL.BFLY PT, R4, R3, 0x1, 0x1f ;  /* 0x0c201f0003047f89 */ /* 0x000ee200000e0000 */
[----:B------:R-:W-:Y:S01]  /*124a0*/  FADD.FTZ R0, -R0, R164 ;  /* 0x000000a400007221 */ /* 0x000fe20000010100 */
[----:B------:R-:W-:Y:S03]  /*124b0*/  MOV R164, R20 ;  /* 0x0000001400a47202 */ /* 0x000fe60000000f00 */
[----:B------:R-:W-:Y:S02]  /*124c0*/  FMUL.FTZ R0, R0, c[0x0][0x2d0] ;  /* 0x0000b40000007a20 */ /* 0x000fe40000410000 */
[----:B--2---:R-:W-:Y:S02]  /*124d0*/  FFMA.FTZ R40, R203, c[0x0][0x2d0], -R49 ;  /* 0x0000b400cb287a23 */ /* 0x004fe40000010831 */
[----:B------:R2:W4:Y:S10]  /*124e0*/  MUFU.EX2 R21, R0 ;  /* 0x0000000000157308 */ /* 0x0005340000000800 */
[----:B------:R-:W-:Y:S01]  /*124f0*/  MUFU.EX2 R201, R40 ;  /* 0x0000002800c97308 */ /* 0x000fe20000000800 */
[----:B-1----:R-:W-:Y:S02]  /*12500*/  FSEL R2, R168, RZ, P1 ;  /* 0x000000ffa8027208 */ /* 0x002fe40000800000 */
[----:B---3--:R-:W-:Y:S03]  /*12510*/  FMNMX.FTZ R3, R4, R3, !PT ;  /* 0x0000000304037209 */ /* 0x008fe60007810000 */
[----:B------:R-:W-:Y:S01]  /*12520*/  FADD.FTZ R2, -R2, R165 ;  /* 0x000000a502027221 */ /* 0x000fe20000010100 */
[----:B------:R-:W-:Y:S01]  /*12530*/  MOV R165, R6 ;  /* 0x0000000600a57202 */ /* 0x000fe20000000f00 */
[----:B------:R-:W-:Y:S02]  /*12540*/  FMUL.FTZ R50, R3, c[0x0][0x2d0] ;  /* 0x0000b40003327a20 */ /* 0x000fe40000410000 */
[----:B------:R-:W-:Y:S01]  /*12550*/  FMUL.FTZ R2, R2, c[0x0][0x2d0] ;  /* 0x0000b40002027a20 */ /* 0x000fe20000410000 */
[----:B--2---:R-:W-:Y:S01]  /*12560*/  FSEL R0, R167, RZ, P0 ;  /* 0x000000ffa7007208 */ /* 0x004fe20000000000 */
        /* <DEDUP_REMOVED lines=9> */
[--C-:B------:R-:W-:Y:S01]  /*12600*/  FFMA.FTZ R4, R14, c[0x0][0x2d0], -R50.reuse ;  /* 0x0000b4000e047a23 */ /* 0x100fe20000010832 */
[----:B------:R-:W-:Y:S01]  /*12610*/  F2FP.PACK_AB R25, R166, R164 ;  /* 0x000000a4a619723e */ /* 0x000fe200000000ff */
[----:B------:R2:W3:Y:S01]  /*12620*/  MUFU.EX2 R2, R0 ;  /* 0x0000000000027308 */ /* 0x0004e20000000800 */
[C---:B------:R-:W-:Y:S01]  /*12630*/  FMUL.FTZ R5, R21.reuse, R177 ;  /* 0x000000b115057220 */ /* 0x040fe20000410000 */
[----:B------:R-:W-:Y:S01]  /*12640*/  MOV R177, R7 ;  /* 0x0000000700b17202 */ /* 0x000fe20000000f00 */
[C---:B------:R-:W-:Y:S02]  /*12650*/  FMUL.FTZ R144, R21.reuse, R144 ;  /* 0x0000009015907220 */ /* 0x040fe40000410000 */
[C---:B------:R-:W-:Y:S02]  /*12660*/  FMUL.FTZ R145, R21.reuse, R145 ;  /* 0x0000009115917220 */ /* 0x040fe40000410000 */
[C---:B------:R-:W-:Y:S02]  /*12670*/  FMUL.FTZ R148, R21.reuse, R148 ;  /* 0x0000009415947220 */ /* 0x040fe40000410000 */
[C---:B------:R-:W-:Y:S01]  /*12680*/  FMUL.FTZ R149, R21.reuse, R149 ;  /* 0x0000009515957220 */ /* 0x040fe20000410000 */
[----:B------:R4:W-:Y:S01]  /*12690*/  MUFU.EX2 R193, R4 ;  /* 0x0000000400c17308 */ /* 0x0009e20000000800 */
[C---:B------:R-:W-:Y:S02]  /*126a0*/  FMUL.FTZ R160, R21.reuse, R160 ;  /* 0x000000a015a07220 */ /* 0x040fe40000410000 */
[C---:B-1----:R-:W-:Y:S01]  /*126b0*/  FMUL.FTZ R6, R20.reuse, R178 ;  /* 0x000000b214067220 */ /* 0x042fe20000410000 */
[----:B------:R-:W-:Y:S01]  /*126c0*/  MOV R178, R17 ;  /* 0x0000001100b27202 */ /* 0x000fe20000000f00 */
[C---:B------:R-:W-:Y:S01]  /*126d0*/  FMUL.FTZ R7, R20.reuse, R179 ;  /* 0x000000b314077220 */ /* 0x040fe20000410000 */
[----:B------:R-:W-:Y:S01]  /*126e0*/  MOV R179, R9 ;  /* 0x0000000900b37202 */ /* 0x000fe20000000f00 */
[----:B------:R-:W-:Y:S02]  /*126f0*/  FMUL.FTZ R17, R21, R189 ;  /* 0x000000bd15117220 */ /* 0x000fe40000410000 */
[C---:B------:R-:W-:Y:S01]  /*12700*/  FMUL.FTZ R18, R20.reuse, R190 ;  /* 0x000000be14127220 */ /* 0x040fe20000410000 */
[----:B------:R-:W-:Y:S01]  /*12710*/  F2FP.PACK_AB R34, R179, R43 ;  /* 0x0000002bb322723e */ /* 0x000fe200000000ff */
[C---:B------:R-:W-:Y:S01]  /*12720*/  FMUL.FTZ R19, R20.reuse, R191 ;  /* 0x000000bf14137220 */ /* 0x040fe20000410000 */
[----:B------:R-:W-:Y:S01]  /*12730*/  MOV R203, R179 ;  /* 0x000000b300cb7202 */ /* 0x000fe20000000f00 */
[----:B------:R-:W-:Y:S01]  /*12740*/  FMUL.FTZ R134, R20, R134 ;  /* 0x0000008614867220 */ /* 0x000fe20000410000 */
[----:B------:R-:W-:Y:S01]  /*12750*/  MOV R179, R166 ;  /* 0x000000a600b37202 */ /* 0x000fe20000000f00 */
[--C-:B--2---:R-:W-:Y:S01]  /*12760*/  FFMA.FTZ R0, R10, c[0x0][0x2d0], -R50.reuse ;  /* 0x0000b4000a007a23 */ /* 0x104fe20000010832 */
[----:B------:R-:W-:Y:S01]  /*12770*/  LDSM.16.MT88.4 R188, [R225+0x1100] ;  /* 0x00110000e1bc783b */ /* 0x000fe20000004200 */
[C---:B---3--:R-:W-:Y:S01]  /*12780*/  FMUL.FTZ R8, R2.reuse, R180 ;  /* 0x000000b402087220 */ /* 0x048fe20000410000 */
[----:B------:R-:W-:Y:S01]  /*12790*/  MOV R180, R165 ;  /* 0x000000a500b47202 */ /* 0x000fe20000000f00 */
[----:B------:R1:W-:Y:S01]  /*127a0*/  MUFU.EX2 R175, R0 ;  /* 0x0000000000af7308 */ /* 0x0003e20000000800 */
[C---:B------:R-:W-:Y:S01]  /*127b0*/  FMUL.FTZ R9, R2.reuse, R181 ;  /* 0x000000b502097220 */ /* 0x040fe20000410000 */
[----:B------:R-:W-:Y:S01]  /*127c0*/  MOV R181, R47 ;  /* 0x0000002f00b57202 */ /* 0x000fe20000000f00 */
[C---:B------:R-:W-:Y:S01]  /*127d0*/  FMUL.FTZ R12, R2.reuse, R184 ;  /* 0x000000b8020c7220 */ /* 0x040fe20000410000 */
[----:B------:R-:W-:Y:S01]  /*127e0*/  MOV R184, R42 ;  /* 0x0000002a00b87202 */ /* 0x000fe20000000f00 */
[--C-:B----4-:R-:W-:Y:S02]  /*127f0*/  FFMA.FTZ R4, R15, c[0x0][0x2d0], -R50.reuse ;  /* 0x0000b4000f047a23 */ /* 0x110fe40000010832 */
[----:B------:R-:W-:Y:S02]  /*12800*/  FMUL.FTZ R13, R2, R185 ;  /* 0x000000b9020d7220 */ /* 0x000fe40000410000 */
[----:B------:R-:W-:Y:S01]  /*12810*/  FMUL.FTZ R135, R20, R135 ;  /* 0x0000008714877220 */ /* 0x000fe20000410000 */
[----:B------:R2:W3:Y:S01]  /*12820*/  MUFU.EX2 R207, R4 ;  /* 0x0000000400cf7308 */ /* 0x0004e20000000800 */
[C---:B------:R-:W-:Y:S02]  /*12830*/  FMUL.FTZ R136, R2.reuse, R136 ;  /* 0x0000008802887220 */ /* 0x040fe40000410000 */
[C---:B------:R-:W-:Y:S02]  /*12840*/  FMUL.FTZ R137, R2.reuse, R137 ;  /* 0x0000008902897220 */ /* 0x040fe40000410000 */
[C---:B------:R-:W-:Y:S02]  /*12850*/  FMUL.FTZ R140, R2.reuse, R140 ;  /* 0x0000008c028c7220 */ /* 0x040fe40000410000 */
[----:B------:R-:W-:Y:S02]  /*12860*/  FMUL.FTZ R141, R2, R141 ;  /* 0x0000008d028d7220 */ /* 0x000fe40000410000 */
[C---:B------:R-:W-:Y:S02]  /*12870*/  FMUL.FTZ R146, R20.reuse, R146 ;  /* 0x0000009214927220 */ /* 0x040fe40000410000 */
[C---:B------:R-:W-:Y:S02]  /*12880*/  FMUL.FTZ R147, R20.reuse, R147 ;  /* 0x0000009314937220 */ /* 0x040fe40000410000 */
[C---:B------:R-:W-:Y:S02]  /*12890*/  FMUL.FTZ R150, R20.reuse, R150 ;  /* 0x0000009614967220 */ /* 0x040fe40000410000 */
[----:B-1----:R-:W-:Y:S02]  /*128a0*/  FFMA.FTZ R0, R11, c[0x0][0x2d0], -R50 ;  /* 0x0000b4000b007a23 */ /* 0x002fe40000010832 */
[----:B------:R-:W-:Y:S02]  /*128b0*/  FMUL.FTZ R151, R20, R151 ;  /* 0x0000009714977220 */ /* 0x000fe40000410000 */
[----:B------:R1:W4:Y:S01]  /*128c0*/  MUFU.EX2 R192, R0 ;  /* 0x0000000000c07308 */ /* 0x0003220000000800 */
[C---:B------:R-:W-:Y:S02]  /*128d0*/  FMUL.FTZ R152, R2.reuse, R152 ;  /* 0x0000009802987220 */ /* 0x040fe40000410000 */
[C---:B------:R-:W-:Y:S02]  /*128e0*/  FMUL.FTZ R153, R2.reuse, R153 ;  /* 0x0000009902997220 */ /* 0x040fe40000410000 */
[----:B--2---:R-:W-:Y:S01]  /*128f0*/  FMUL.FTZ R4, R21, R176 ;  /* 0x000000b015047220 */ /* 0x004fe20000410000 */
[----:B------:R-:W-:Y:S01]  /*12900*/  MOV R176, R32 ;  /* 0x0000002000b07202 */ /* 0x000fe20000000f00 */
[C---:B------:R-:W-:Y:S01]  /*12910*/  FMUL.FTZ R156, R2.reuse, R156 ;  /* 0x0000009c029c7220 */ /* 0x040fe20000410000 */
[----:B---3--:R-:W-:Y:S01]  /*12920*/  F2FP.PACK_AB R35, R207, R193 ;  /* 0x000000c1cf23723e */ /* 0x008fe200000000ff */
[----:B------:R-:W-:Y:S02]  /*12930*/  FMUL.FTZ R157, R2, R157 ;  /* 0x0000009d029d7220 */ /* 0x000fe40000410000 */
[C---:B------:R-:W-:Y:S02]  /*12940*/  FMUL.FTZ R161, R21.reuse, R161 ;  /* 0x000000a115a17220 */ /* 0x040fe40000410000 */
[C---:B------:R-:W-:Y:S02]  /*12950*/  FMUL.FTZ R162, R20.reuse, R162 ;  /* 0x000000a214a27220 */ /* 0x040fe40000410000 */
[C---:B------:R-:W-:Y:S02]  /*12960*/  FMUL.FTZ R163, R20.reuse, R163 ;  /* 0x000000a314a37220 */ /* 0x040fe40000410000 */
[C---:B------:R-:W-:Y:S02]  /*12970*/  FMUL.FTZ R52, R21.reuse, R52 ;  /* 0x0000003415347220 */ /* 0x040fe40000410000 */
[----:B------:R-:W-:Y:S02]  /*12980*/  FMUL.FTZ R53, R21, R53 ;  /* 0x0000003515357220 */ /* 0x000fe40000410000 */
[C---:B------:R-:W-:Y:S02]  /*12990*/  FMUL.FTZ R54, R20.reuse, R54 ;  /* 0x0000003614367220 */ /* 0x040fe40000410000 */
[----:B------:R-:W-:Y:S01]  /*129a0*/  FMUL.FTZ R55, R20, R55 ;  /* 0x0000003714377220 */ /* 0x000fe20000410000 */
[----:B-1----:R-:W-:Y:S01]  /*129b0*/  FSEL R0, R3, RZ, P0 ;  /* 0x000000ff03007208 */ /* 0x002fe20000000000 */
[----:B------:R-:W-:Y:S01]  /*129c0*/  FMUL.FTZ R56, R2, R56 ;  /* 0x0000003802387220 */ /* 0x000fe20000410000 */
[----:B----4-:R-:W-:Y:S01]  /*129d0*/  F2FP.PACK_AB R33, R192, R175 ;  /* 0x000000afc021723e */ /* 0x010fe200000000ff */
[----:B------:R-:W-:Y:S01]  /*129e0*/  FMUL.FTZ R57, R2, R57 ;  /* 0x0000003902397220 */ /* 0x000fe20000410000 */
[----:B------:R-:W-:Y:S01]  /*129f0*/  PLOP3.LUT P0, PT, PT, PT, UP0, 0x80, 0x0 ;  /* 0x000000000000781c */ /* 0x000fe20003f0f008 */
[----:B------:R-:W-:Y:S01]  /*12a00*/  FADD.FTZ R0, -R0, R170 ;  /* 0x000000aa00007221 */ /* 0x000fe20000010100 */
[----:B------:R-:W-:Y:S01]  /*12a10*/  MOV R170, R24 ;  /* 0x0000001800aa7202 */ /* 0x000fe20000000f00 */
[----:B------:R-:W-:Y:S02]  /*12a20*/  FMUL.FTZ R60, R2, R60 ;  /* 0x0000003c023c7220 */ /* 0x000fe40000410000 */
[----:B------:R-:W-:Y:S01]  /*12a30*/  FMUL.FTZ R0, R0, c[0x0][0x2d0] ;  /* 0x0000b40000007a20 */ /* 0x000fe20000410000 */
[----:B------:R-:W-:Y:S01]  /*12a40*/  F2FP.PACK_AB R24, R170, R32 ;  /* 0x00000020aa18723e */ /* 0x000fe200000000ff */
[----:B------:R-:W-:Y:S01]  /*12a50*/  FFMA.FTZ R40, R45, c[0x0][0x2d0], -R50 ;  /* 0x0000b4002d287a23 */ /* 0x000fe20000010832 */
[----:B------:R-:W-:Y:S01]  /*12a60*/  F2FP.PACK_AB R32, R165, R178 ;  /* 0x000000b2a520723e */ /* 0x000fe200000000ff */
[----:B------:R-:W-:Y:S02]  /*12a70*/  FMUL.FTZ R61, R2, R61 ;  /* 0x0000003d023d7220 */ /* 0x000fe40000410000 */
[----:B------:R-:W1:Y:S01]  /*12a80*/  MUFU.EX2 R0, R0 ;  /* 0x0000000000007308 */ /* 0x000e620000000800 */
[C---:B------:R-:W-:Y:S01]  /*12a90*/  FMUL.FTZ R64, R21.reuse, R64 ;  /* 0x0000004015407220 */ /* 0x040fe20000410000 */
[-C--:B------:R-:W-:Y:S05]  /*12aa0*/  HMMA.16816.F32 R4, R24, R28.reuse, R4 ;  /* 0x0000001c1804723c */ /* 0x080fea0000001804 */
[C---:B------:R-:W-:Y:S02]  /*12ab0*/  FMUL.FTZ R65, R21.reuse, R65 ;  /* 0x0000004115417220 */ /* 0x040fe40000410000 */
[C---:B------:R-:W-:Y:S02]  /*12ac0*/  FMUL.FTZ R66, R20.reuse, R66 ;  /* 0x0000004214427220 */ /* 0x040fe40000410000 */
[C---:B------:R-:W-:Y:S03]  /*12ad0*/  FMUL.FTZ R67, R20.reuse, R67 ;  /* 0x0000004314437220 */ /* 0x040fe60000410000 */
[C---:B------:R-:W-:Y:S02]  /*12ae0*/  FMUL.FTZ R68, R21.reuse, R68 ;  /* 0x0000004415447220 */ /* 0x040fe40000410000 */
[C---:B------:R-:W-:Y:S02]  /*12af0*/  FMUL.FTZ R69, R21.reuse, R69 ;  /* 0x0000004515457220 */ /* 0x040fe40000410000 */
[C---:B------:R-:W-:Y:S02]  /*12b00*/  FMUL.FTZ R70, R20.reuse, R70 ;  /* 0x0000004614467220 */ /* 0x040fe40000410000 */
[----:B------:R-:W-:Y:S02]  /*12b10*/  FMUL.FTZ R71, R20, R71 ;  /* 0x0000004714477220 */ /* 0x000fe40000410000 */
[----:B------:R-:W-:Y:S02]  /*12b20*/  FMUL.FTZ R72, R2, R72 ;  /* 0x0000004802487220 */ /* 0x000fe40000410000 */
[C---:B-1----:R-:W-:Y:S01]  /*12b30*/  FMUL.FTZ R10, R0.reuse, R182 ;  /* 0x000000b6000a7220 */ /* 0x042fe20000410000 */
[----:B------:R-:W-:Y:S01]  /*12b40*/  MOV R182, R46 ;  /* 0x0000002e00b67202 */ /* 0x000fe20000000f00 */
[C---:B------:R-:W-:Y:S01]  /*12b50*/  FMUL.FTZ R11, R0.reuse, R183 ;  /* 0x000000b7000b7220 */ /* 0x040fe20000410000 */
[----:B------:R-:W-:Y:S01]  /*12b60*/  MOV R183, R43 ;  /* 0x0000002b00b77202 */ /* 0x000fe20000000f00 */
[C---:B------:R-:W-:Y:S02]  /*12b70*/  FMUL.FTZ R14, R0.reuse, R186 ;  /* 0x000000ba000e7220 */ /* 0x040fe40000410000 */
[C---:B------:R-:W-:Y:S02]  /*12b80*/  FMUL.FTZ R15, R0.reuse, R187 ;  /* 0x000000bb000f7220 */ /* 0x040fe40000410000 */
[C---:B------:R-:W-:Y:S01]  /*12b90*/  FMUL.FTZ R138, R0.reuse, R138 ;  /* 0x0000008a008a7220 */ /* 0x040fe20000410000 */
[C---:B------:R-:W-:Y:S04]  /*12ba0*/  HMMA.16816.F32 R8, R32.reuse, R28, R8 ;  /* 0x0000001c2008723c */ /* 0x040fe80000001808 */
[C---:B------:R-:W-:Y:S02]  /*12bb0*/  FMUL.FTZ R139, R0.reuse, R139 ;  /* 0x0000008b008b7220 */ /* 0x040fe40000410000 */
[C---:B------:R-:W-:Y:S02]  /*12bc0*/  FMUL.FTZ R142, R0.reuse, R142 ;  /* 0x0000008e008e7220 */ /* 0x040fe40000410000 */
[-C--:B------:R-:W-:Y:S04]  /*12bd0*/  HMMA.16816.F32 R12, R32, R30.reuse, R12 ;  /* 0x0000001e200c723c */ /* 0x080fe8000000180c */
[C---:B------:R-:W-:Y:S02]  /*12be0*/  FMUL.FTZ R143, R0.reuse, R143 ;  /* 0x0000008f008f7220 */ /* 0x040fe40000410000 */
[C---:B------:R-:W-:Y:S02]  /*12bf0*/  FMUL.FTZ R154, R0.reuse, R154 ;  /* 0x0000009a009a7220 */ /* 0x040fe40000410000 */
[C---:B------:R-:W-:Y:S01]  /*12c00*/  HMMA.16816.F32 R16, R24.reuse, R30, R16 ;  /* 0x0000001e1810723c */ /* 0x040fe20000001810 */
[----:B------:R-:W1:Y:S03]  /*12c10*/  LDSM.16.MT88.4 R28, [R228+0x100] ;  /* 0x00010000e41c783b */ /* 0x000e660000004200 */
[C---:B------:R-:W-:Y:S02]  /*12c20*/  FMUL.FTZ R155, R0.reuse, R155 ;  /* 0x0000009b009b7220 */ /* 0x040fe40000410000 */
[C---:B------:R-:W-:Y:S02]  /*12c30*/  FMUL.FTZ R158, R0.reuse, R158 ;  /* 0x0000009e009e7220 */ /* 0x040fe40000410000 */
[-C--:B------:R-:W-:Y:S04]  /*12c40*/  HMMA.16816.F32 R132, R24, R36.reuse, R132 ;  /* 0x000000241884723c */ /* 0x080fe80000001884 */
[C---:B------:R-:W-:Y:S02]  /*12c50*/  FMUL.FTZ R159, R0.reuse, R159 ;  /* 0x0000009f009f7220 */ /* 0x040fe40000410000 */
[C---:B------:R-:W-:Y:S02]  /*12c60*/  FMUL.FTZ R58, R0.reuse, R58 ;  /* 0x0000003a003a7220 */ /* 0x040fe40000410000 */
[C---:B------:R-:W-:Y:S04]  /*12c70*/  HMMA.16816.F32 R136, R32.reuse, R36, R136 ;  /* 0x000000242088723c */ /* 0x040fe80000001888 */
[C---:B------:R-:W-:Y:S02]  /*12c80*/  FMUL.FTZ R59, R0.reuse, R59 ;  /* 0x0000003b003b7220 */ /* 0x040fe40000410000 */
[C---:B------:R-:W-:Y:S02]  /*12c90*/  FMUL.FTZ R62, R0.reuse, R62 ;  /* 0x0000003e003e7220 */ /* 0x040fe40000410000 */
[-C--:B------:R-:W-:Y:S04]  /*12ca0*/  HMMA.16816.F32 R140, R32, R38.reuse, R140 ;  /* 0x00000026208c723c */ /* 0x080fe8000000188c */
[----:B------:R-:W-:Y:S02]  /*12cb0*/  FMUL.FTZ R63, R0, R63 ;  /* 0x0000003f003f7220 */ /* 0x000fe40000410000 */
[----:B------:R-:W-:Y:S02]  /*12cc0*/  FMUL.FTZ R73, R2, R73 ;  /* 0x0000004902497220 */ /* 0x000fe40000410000 */
[C---:B------:R-:W-:Y:S01]  /*12cd0*/  HMMA.16816.F32 R144, R24.reuse, R38, R144 ;  /* 0x000000261890723c */ /* 0x040fe20000001890 */
[----:B------:R-:W2:Y:S03]  /*12ce0*/  LDSM.16.MT88.4 R36, [R227+0x100] ;  /* 0x00010000e324783b */ /* 0x000ea60000004200 */
[C---:B------:R-:W-:Y:S02]  /*12cf0*/  FMUL.FTZ R74, R0.reuse, R74 ;  /* 0x0000004a004a7220 */ /* 0x040fe40000410000 */
[----:B------:R-:W-:Y:S02]  /*12d00*/  FMUL.FTZ R75, R0, R75 ;  /* 0x0000004b004b7220 */ /* 0x000fe40000410000 */
[C---:B------:R-:W-:Y:S01]  /*12d10*/  FMUL.FTZ R76, R2.reuse, R76 ;  /* 0x0000004c024c7220 */ /* 0x040fe20000410000 */
[-C--:B-1----:R-:W-:Y:S03]  /*12d20*/  HMMA.16816.F32 R148, R24, R28.reuse, R148 ;  /* 0x0000001c1894723c */ /* 0x082fe60000001894 */
[----:B------:R-:W-:Y:S02]  /*12d30*/  FMUL.FTZ R77, R2, R77 ;  /* 0x0000004d024d7220 */ /* 0x000fe40000410000 */
[C---:B------:R-:W-:Y:S02]  /*12d40*/  FMUL.FTZ R78, R0.reuse, R78 ;  /* 0x0000004e004e7220 */ /* 0x040fe40000410000 */
[----:B------:R-:W-:Y:S01]  /*12d50*/  FMUL.FTZ R79, R0, R79 ;  /* 0x0000004f004f7220 */ /* 0x000fe20000410000 */
        /* <DEDUP_REMOVED lines=10> */
[-C--:B--2---:R-:W-:Y:S04]  /*12e00*/  HMMA.16816.F32 R52, R24, R36.reuse, R52 ;  /* 0x000000241834723c */ /* 0x084fe80000001834 */
[C---:B------:R-:W-:Y:S02]  /*12e10*/  FMUL.FTZ R86, R20.reuse, R86 ;  /* 0x0000005614567220 */ /* 0x040fe40000410000 */
[----:B------:R-:W-:Y:S02]  /*12e20*/  FMUL.FTZ R87, R20, R87 ;  /* 0x0000005714577220 */ /* 0x000fe40000410000 */
[C---:B------:R-:W-:Y:S04]  /*12e30*/  HMMA.16816.F32 R56, R32.reuse, R36, R56 ;  /* 0x000000242038723c */ /* 0x040fe80000001838 */
[C---:B------:R-:W-:Y:S02]  /*12e40*/  FMUL.FTZ R88, R2.reuse, R88 ;  /* 0x0000005802587220 */ /* 0x040fe40000410000 */
[----:B------:R-:W-:Y:S02]  /*12e50*/  FMUL.FTZ R89, R2, R89 ;  /* 0x0000005902597220 */ /* 0x000fe40000410000 */
[-C--:B------:R-:W-:Y:S04]  /*12e60*/  HMMA.16816.F32 R60, R32, R38.reuse, R60 ;  /* 0x00000026203c723c */ /* 0x080fe8000000183c */
[--C-:B------:R-:W-:Y:S02]  /*12e70*/  FFMA.FTZ R36, R194, c[0x0][0x2d0], -R23.reuse ;  /* 0x0000b400c2247a23 */ /* 0x100fe40000010817 */
[C---:B------:R-:W-:Y:S02]  /*12e80*/  FMUL.FTZ R90, R0.reuse, R90 ;  /* 0x0000005a005a7220 */ /* 0x040fe40000410000 */
[C---:B------:R-:W-:Y:S01]  /*12e90*/  HMMA.16816.F32 R64, R24.reuse, R38, R64 ;  /* 0x000000261840723c */ /* 0x040fe20000001840 */
[----:B------:R2:W-:Y:S03]  /*12ea0*/  MUFU.EX2 R252, R36 ;  /* 0x0000002400fc7308 */ /* 0x0005e60000000800 */
[----:B------:R-:W-:Y:S02]  /*12eb0*/  FMUL.FTZ R91, R0, R91 ;  /* 0x0000005b005b7220 */ /* 0x000fe40000410000 */
[C---:B------:R-:W-:Y:S02]  /*12ec0*/  FMUL.FTZ R92, R2.reuse, R92 ;  /* 0x0000005c025c7220 */ /* 0x040fe40000410000 */
[----:B------:R-:W-:Y:S01]  /*12ed0*/  FMUL.FTZ R93, R2, R93 ;  /* 0x0000005d025d7220 */ /* 0x000fe20000410000 */
[-C--:B-1----:R-:W-:Y:S03]  /*12ee0*/  HMMA.16816.F32 R68, R24, R28.reuse, R68 ;  /* 0x0000001c1844723c */ /* 0x082fe60000001844 */
[C---:B------:R-:W-:Y:S02]  /*12ef0*/  FMUL.FTZ R94, R0.reuse, R94 ;  /* 0x0000005e005e7220 */ /* 0x040fe40000410000 */
[----:B------:R-:W-:Y:S02]  /*12f00*/  FMUL.FTZ R95, R0, R95 ;  /* 0x0000005f005f7220 */ /* 0x000fe40000410000 */
[C---:B------:R-:W-:Y:S01]  /*12f10*/  FMUL.FTZ R96, R21.reuse, R96 ;  /* 0x0000006015607220 */ /* 0x040fe20000410000 */
[C---:B------:R-:W-:Y:S04]  /*12f20*/  HMMA.16816.F32 R72, R32.reuse, R28, R72 ;  /* 0x0000001c2048723c */ /* 0x040fe80000001848 */
[----:B------:R-:W-:Y:S02]  /*12f30*/  FMUL.FTZ R97, R21, R97 ;  /* 0x0000006115617220 */ /* 0x000fe40000410000 */
[C---:B------:R-:W-:Y:S02]  /*12f40*/  FMUL.FTZ R98, R20.reuse, R98 ;  /* 0x0000006214627220 */ /* 0x040fe40000410000 */
[-C--:B------:R-:W-:Y:S01]  /*12f50*/  HMMA.16816.F32 R76, R32, R30.reuse, R76 ;  /* 0x0000001e204c723c */ /* 0x080fe2000000184c */
[----:B--2---:R-:W1:Y:S03]  /*12f60*/  LDSM.16.MT88.4 R36, [R226+0x1900] ;  /* 0x00190000e224783b */ /* 0x004e660000004200 */
[--C-:B------:R-:W-:Y:S02]  /*12f70*/  FFMA.FTZ R28, R197, c[0x0][0x2d0], -R48.reuse ;  /* 0x0000b400c51c7a23 */ /* 0x100fe40000010830 */
[C---:B------:R-:W-:Y:S02]  /*12f80*/  FMUL.FTZ R99, R20.reuse, R99 ;  /* 0x0000006314637220 */ /* 0x040fe40000410000 */
[C---:B------:R-:W-:Y:S01]  /*12f90*/  HMMA.16816.F32 R80, R24.reuse, R30, R80 ;  /* 0x0000001e1850723c */ /* 0x040fe20000001850 */
[----:B------:R2:W-:Y:S03]  /*12fa0*/  MUFU.EX2 R223, R28 ;  /* 0x0000001c00df7308 */ /* 0x0005e60000000800 */
[C---:B------:R-:W-:Y:S02]  /*12fb0*/  FMUL.FTZ R100, R21.reuse, R100 ;  /* 0x0000006415647220 */ /* 0x040fe40000410000 */
[----:B------:R-:W-:Y:S02]  /*12fc0*/  FMUL.FTZ R101, R21, R101 ;  /* 0x0000006515657220 */ /* 0x000fe40000410000 */
[C---:B------:R-:W-:Y:S04]  /*12fd0*/  FMUL.FTZ R102, R20.reuse, R102 ;  /* 0x0000006614667220 */ /* 0x040fe80000410000 */
[----:B------:R-:W-:Y:S02]  /*12fe0*/  FMUL.FTZ R103, R20, R103 ;  /* 0x0000006714677220 */ /* 0x000fe40000410000 */
[C---:B------:R-:W-:Y:S02]  /*12ff0*/  FMUL.FTZ R104, R2.reuse, R104 ;  /* 0x0000006802687220 */ /* 0x040fe40000410000 */
[----:B------:R-:W-:Y:S02]  /*13000*/  FMUL.FTZ R105, R2, R105 ;  /* 0x0000006902697220 */ /* 0x000fe40000410000 */
[C---:B------:R-:W-:Y:S02]  /*13010*/  FMUL.FTZ R106, R0.reuse, R106 ;  /* 0x0000006a006a7220 */ /* 0x040fe40000410000 */
[----:B------:R-:W-:Y:S02]  /*13020*/  FMUL.FTZ R107, R0, R107 ;  /* 0x0000006b006b7220 */ /* 0x000fe40000410000 */
[C---:B------:R-:W-:Y:S02]  /*13030*/  FMUL.FTZ R108, R2.reuse, R108 ;  /* 0x0000006c026c7220 */ /* 0x040fe40000410000 */
[----:B------:R-:W-:Y:S02]  /*13040*/  FMUL.FTZ R109, R2, R109 ;  /* 0x0000006d026d7220 */ /* 0x000fe40000410000 */
[----:B--2---:R-:W-:Y:S02]  /*13050*/  FFMA.FTZ R28, R199, c[0x0][0x2d0], -R23 ;  /* 0x0000b400c71c7a23 */ /* 0x004fe40000010817 */
[C---:B------:R-:W-:Y:S02]  /*13060*/  FMUL.FTZ R110, R0.reuse, R110 ;  /* 0x0000006e006e7220 */ /* 0x040fe40000410000 */
[----:B------:R2:W-:Y:S01]  /*13070*/  MUFU.EX2 R222, R28 ;  /* 0x0000001c00de7308 */ /* 0x0005e20000000800 */
[----:B------:R-:W-:Y:S01]  /*13080*/  FMUL.FTZ R111, R0, R111 ;  /* 0x0000006f006f7220 */ /* 0x000fe20000410000 */
[-C--:B-1----:R-:W-:Y:S03]  /*13090*/  HMMA.16816.F32 R84, R24, R36.reuse, R84 ;  /* 0x000000241854723c */ /* 0x082fe60000001854 */
[C---:B------:R-:W-:Y:S02]  /*130a0*/  FMUL.FTZ R112, R21.reuse, R112 ;  /* 0x0000007015707220 */ /* 0x040fe40000410000 */
[C---:B------:R-:W-:Y:S02]  /*130b0*/  FMUL.FTZ R113, R21.reuse, R113 ;  /* 0x0000007115717220 */ /* 0x040fe40000410000 */
[C---:B------:R-:W-:Y:S01]  /*130c0*/  FMUL.FTZ R114, R20.reuse, R114 ;  /* 0x0000007214727220 */ /* 0x040fe20000410000 */
[C---:B------:R-:W-:Y:S04]  /*130d0*/  HMMA.16816.F32 R88, R32.reuse, R36, R88 ;  /* 0x000000242058723c */ /* 0x040fe80000001858 */
[----:B------:R-:W-:Y:S02]  /*130e0*/  FMUL.FTZ R115, R20, R115 ;  /* 0x0000007314737220 */ /* 0x000fe40000410000 */
[C---:B------:R-:W-:Y:S02]  /*130f0*/  FMUL.FTZ R116, R21.reuse, R116 ;  /* 0x0000007415747220 */ /* 0x040fe40000410000 */
[-C--:B------:R-:W-:Y:S04]  /*13100*/  HMMA.16816.F32 R92, R32, R38.reuse, R92 ;  /* 0x00000026205c723c */ /* 0x080fe8000000185c */
[----:B------:R-:W-:Y:S01]  /*13110*/  FFMA.FTZ R36, R200, c[0x0][0x2d0], -R48 ;  /* 0x0000b400c8247a23 */ /* 0x000fe20000010830 */
[----:B--2---:R-:W1:Y:S01]  /*13120*/  LDSM.16.MT88.4 R28, [R228+0x1900] ;  /* 0x00190000e41c783b */ /* 0x004e620000004200 */
[----:B------:R-:W-:Y:S02]  /*13130*/  FMUL.FTZ R117, R21, R117 ;  /* 0x0000007515757220 */ /* 0x000fe40000410000 */
        /* <DEDUP_REMOVED lines=12> */
[--C-:B--2---:R-:W-:Y:S02]  /*13200*/  FFMA.FTZ R36, R51, c[0x0][0x2d0], -R49.reuse ;  /* 0x0000b40033247a23 */ /* 0x104fe40000010831 */
[C---:B------:R-:W-:Y:S02]  /*13210*/  FMUL.FTZ R128, R21.reuse, R128 ;  /* 0x0000008015807220 */ /* 0x040fe40000410000 */
[----:B------:R2:W3:Y:S01]  /*13220*/  MUFU.EX2 R218, R36 ;  /* 0x0000002400da7308 */ /* 0x0004e20000000800 */
[----:B------:R-:W-:Y:S02]  /*13230*/  FMUL.FTZ R129, R21, R129 ;  /* 0x0000008115817220 */ /* 0x000fe40000410000 */
[C---:B------:R-:W-:Y:S02]  /*13240*/  FMUL.FTZ R130, R20.reuse, R130 ;  /* 0x0000008214827220 */ /* 0x040fe40000410000 */
[----:B------:R-:W-:Y:S01]  /*13250*/  FMUL.FTZ R131, R20, R131 ;  /* 0x0000008314837220 */ /* 0x000fe20000410000 */
[-C--:B-1----:R-:W-:Y:S08]  /*13260*/  HMMA.16816.F32 R100, R24, R28.reuse, R100 ;  /* 0x0000001c1864723c */ /* 0x082ff00000001864 */
[C---:B------:R-:W-:Y:S07]  /*13270*/  HMMA.16816.F32 R104, R32.reuse, R28, R104 ;  /* 0x0000001c2068723c */ /* 0x040fee0000001868 */
[----:B------:R-:W-:Y:S01]  /*13280*/  FFMA.FTZ R28, R204, c[0x0][0x2d0], -R49 ;  /* 0x0000b400cc1c7a23 */ /* 0x000fe20000010831 */
[-C--:B------:R-:W-:Y:S01]  /*13290*/  HMMA.16816.F32 R108, R32, R30.reuse, R108 ;  /* 0x0000001e206c723c */ /* 0x080fe2000000186c */
[----:B--2---:R-:W1:Y:S02]  /*132a0*/  LDSM.16.MT88.4 R36, [R227+0x1900] ;  /* 0x00190000e324783b */ /* 0x004e640000004200 */
[----:B------:R2:W4:Y:S01]  /*132b0*/  MUFU.EX2 R200, R28 ;  /* 0x0000001c00c87308 */ /* 0x0005220000000800 */
[----:B------:R-:W-:Y:S02]  /*132c0*/  MOV R204, R177 ;  /* 0x000000b100cc7202 */ /* 0x000fe40000000f00 */
[----:B------:R-:W-:Y:S02]  /*132d0*/  MOV R177, R164 ;  /* 0x000000a400b17202 */ /* 0x000fe40000000f00 */
[C---:B------:R-:W-:Y:S05]  /*132e0*/  HMMA.16816.F32 R112, R24.reuse, R30, R112 ;  /* 0x0000001e1870723c */ /* 0x040fea0000001870 */
[----:B------:R5:W-:Y:S01]  /*132f0*/  MUFU.EX2 R164, R40 ;  /* 0x0000002800a47308 */ /* 0x000be20000000800 */
[--C-:B--2---:R-:W-:Y:S09]  /*13300*/  FFMA.FTZ R28, R41, c[0x0][0x2d0], -R50.reuse ;  /* 0x0000b400291c7a23 */ /* 0x104ff20000010832 */
[----:B------:R2:W-:Y:S01]  /*13310*/  MUFU.EX2 R166, R28 ;  /* 0x0000001c00a67308 */ /* 0x0005e20000000800 */
[----:B-----5:R-:W-:Y:S01]  /*13320*/  LDSM.16.MT88.4 R40, [R226+0x900] ;  /* 0x00090000e228783b */ /* 0x020fe20000004200 */
[-C--:B-1----:R-:W-:Y:S08]  /*13330*/  HMMA.16816.F32 R116, R24, R36.reuse, R116 ;  /* 0x000000241874723c */ /* 0x082ff00000001874 */
[C---:B------:R-:W-:Y:S04]  /*13340*/  HMMA.16816.F32 R120, R32.reuse, R36, R120 ;  /* 0x000000242078723c */ /* 0x040fe80000001878 */
[--C-:B--2---:R-:W-:Y:S04]  /*13350*/  FFMA.FTZ R28, R44, c[0x0][0x2d0], -R50.reuse ;  /* 0x0000b4002c1c7a23 */ /* 0x104fe80000010832 */
[-C--:B------:R-:W-:Y:S01]  /*13360*/  HMMA.16816.F32 R124, R32, R38.reuse, R124 ;  /* 0x00000026207c723c */ /* 0x080fe2000000187c */
[----:B------:R-:W-:Y:S01]  /*13370*/  LDSM.16.MT88.4 R44, [R228+0x900] ;  /* 0x00090000e42c783b */ /* 0x000fe20000004200 */
[----:B------:R1:W2:Y:S02]  /*13380*/  MUFU.EX2 R165, R28 ;  /* 0x0000001c00a57308 */ /* 0x0002a40000000800 */
[----:B------:R-:W-:Y:S03]  /*13390*/  FFMA.FTZ R36, R171, c[0x0][0x2d0], -R50 ;  /* 0x0000b400ab247a23 */ /* 0x000fe60000010832 */
[----:B---3--:R-:W-:Y:S01]  /*133a0*/  F2FP.PACK_AB R32, R202, R218 ;  /* 0x000000daca20723e */ /* 0x008fe200000000ff */
[----:B------:R-:W-:Y:S04]  /*133b0*/  HMMA.16816.F32 R128, R24, R38, R128 ;  /* 0x000000261880723c */ /* 0x000fe80000001880 */
[----:B------:R3:W5:Y:S01]  /*133c0*/  MUFU.EX2 R51, R36 ;  /* 0x0000002400337308 */ /* 0x0007620000000800 */
[----:B----4-:R-:W-:Y:S02]  /*133d0*/  F2FP.PACK_AB R34, R200, R201 ;  /* 0x000000c9c822723e */ /* 0x010fe400000000ff */
[----:B------:R-:W-:Y:S02]  /*133e0*/  F2FP.PACK_AB R24, R251, R252 ;  /* 0x000000fcfb18723e */ /* 0x000fe400000000ff */
[----:B------:R-:W-:Y:S03]  /*133f0*/  F2FP.PACK_AB R25, R223, R250 ;  /* 0x000000fadf19723e */ /* 0x000fe600000000ff */
[----:B------:R-:W-:Y:S02]  /*13400*/  F2FP.PACK_AB R26, R221, R222 ;  /* 0x000000dedd1a723e */ /* 0x000fe400000000ff */
[----:B------:R-:W-:Y:S01]  /*13410*/  F2FP.PACK_AB R27, R219, R220 ;  /* 0x000000dcdb1b723e */ /* 0x000fe200000000ff */
[----:B-1----:R-:W1:Y:S01]  /*13420*/  LDSM.16.MT88.4 R28, [R225+0x900] ;  /* 0x00090000e11c783b */ /* 0x002e620000004200 */
[----:B--2---:R-:W-:Y:S07]  /*13430*/  F2FP.PACK_AB R33, R165, R166 ;  /* 0x000000a6a521723e */ /* 0x004fee00000000ff */
[----:B---3--:R-:W2:Y:S01]  /*13440*/  LDSM.16.MT88.4 R36, [R227+0x900] ;  /* 0x00090000e324783b */ /* 0x008ea20000004200 */
[----:B-----5:R-:W-:Y:S01]  /*13450*/  F2FP.PACK_AB R35, R51, R164 ;  /* 0x000000a43323723e */ /* 0x020fe200000000ff */
[-C--:B-1----:R-:W-:Y:S08]  /*13460*/  HMMA.16816.F32 R4, R24, R28.reuse, R4 ;  /* 0x0000001c1804723c */ /* 0x082ff00000001804 */
        /* <DEDUP_REMOVED lines=8> */
[----:B------:R3:W-:Y:S01]  /*134f0*/  MUFU.EX2 R198, R40 ;  /* 0x0000002800c67308 */ /* 0x0007e20000000800 */
[----:B------:R-:W-:Y:S04]  /*13500*/  MOV R208, R184 ;  /* 0x000000b800d07202 */ /* 0x000fe80000000f00 */
[C---:B------:R-:W-:Y:S08]  /*13510*/  HMMA.16816.F32 R144, R24.reuse, R42, R144 ;  /* 0x0000002a1890723c */ /* 0x040ff00000001890 */
[-C--:B------:R-:W-:Y:S08]  /*13520*/  HMMA.16816.F32 R148, R24, R44.reuse, R148 ;  /* 0x0000002c1894723c */ /* 0x080ff00000001894 */
[C---:B------:R-:W-:Y:S04]  /*13530*/  HMMA.16816.F32 R152, R32.reuse, R44, R152 ;  /* 0x0000002c2098723c */ /* 0x040fe80000001898 */
[--C-:B---3--:R-:W-:Y:S02]  /*13540*/  FFMA.FTZ R40, R209, c[0x0][0x2d0], -R23.reuse ;  /* 0x0000b400d1287a23 */ /* 0x108fe40000010817 */
[----:B------:R-:W3:Y:S02]  /*13550*/  LDL.LU R209, [R1+0x18] ;  /* 0x0000180001d17983 */ /* 0x000ee40000300800 */
[-C--:B------:R-:W-:Y:S01]  /*13560*/  HMMA.16816.F32 R156, R32, R46.reuse, R156 ;  /* 0x0000002e209c723c */ /* 0x080fe2000000189c */
[----:B------:R4:W-:Y:S07]  /*13570*/  MUFU.EX2 R199, R40 ;  /* 0x0000002800c77308 */ /* 0x0009ee0000000800 */
[C---:B------:R-:W-:Y:S08]  /*13580*/  HMMA.16816.F32 R160, R24.reuse, R46, R160 ;  /* 0x0000002e18a0723c */ /* 0x040ff000000018a0 */
[-C--:B--2---:R-:W-:Y:S08]  /*13590*/  HMMA.16816.F32 R52, R24, R36.reuse, R52 ;  /* 0x000000241834723c */ /* 0x084ff00000001834 */
[C---:B------:R-:W-:Y:S01]  /*135a0*/  HMMA.16816.F32 R56, R32.reuse, R36, R56 ;  /* 0x000000242038723c */ /* 0x040fe20000001838 */
[----:B----4-:R-:W2:Y:S06]  /*135b0*/  LDSM.16.MT88.4 R40, [R226+0x2100] ;  /* 0x00210000e228783b */ /* 0x010eac0000004200 */
[--C-:B------:R-:W-:Y:S01]  /*135c0*/  FFMA.FTZ R36, R205, c[0x0][0x2d0], -R48.reuse ;  /* 0x0000b400cd247a23 */ /* 0x100fe20000010830 */
[-C--:B------:R-:W-:Y:S03]  /*135d0*/  HMMA.16816.F32 R60, R32, R38.reuse, R60 ;  /* 0x00000026203c723c */ /* 0x080fe6000000183c */
[----:B------:R4:W-:Y:S01]  /*135e0*/  MUFU.EX2 R197, R36 ;  /* 0x0000002400c57308 */ /* 0x0009e20000000800 */
[----:B------:R-:W-:Y:S04]  /*135f0*/  MOV R205, R183 ;  /* 0x000000b700cd7202 */ /* 0x000fe80000000f00 */
[C---:B------:R-:W-:Y:S08]  /*13600*/  HMMA.16816.F32 R64, R24.reuse, R38, R64 ;  /* 0x000000261840723c */ /* 0x040ff00000001840 */
[-C--:B-1----:R-:W-:Y:S08]  /*13610*/  HMMA.16816.F32 R68, R24, R28.reuse, R68 ;  /* 0x0000001c1844723c */ /* 0x082ff00000001844 */
[C---:B------:R-:W-:Y:S04]  /*13620*/  HMMA.16816.F32 R72, R32.reuse, R28, R72 ;  /* 0x0000001c2048723c */ /* 0x040fe80000001848 */
[--C-:B----4-:R-:W-:Y:S01]  /*13630*/  FFMA.FTZ R36, R206, c[0x0][0x2d0], -R48.reuse ;  /* 0x0000b400ce247a23 */ /* 0x110fe20000010830 */
[----:B------:R-:W-:Y:S03]  /*13640*/  MOV R206, R182 ;  /* 0x000000b600ce7202 */ /* 0x000fe60000000f00 */
[-C--:B------:R-:W-:Y:S01]  /*13650*/  HMMA.16816.F32 R76, R32, R30.reuse, R76 ;  /* 0x0000001e204c723c */ /* 0x080fe2000000184c */
[----:B------:R1:W-:Y:S07]  /*13660*/  MUFU.EX2 R196, R36 ;  /* 0x0000002400c47308 */ /* 0x0003ee0000000800 */
[C---:B------:R-:W-:Y:S01]  /*13670*/  HMMA.16816.F32 R80, R24.reuse, R30, R80 ;  /* 0x0000001e1850723c */ /* 0x040fe20000001850 */
[----:B------:R-:W-:Y:S07]  /*13680*/  LDSM.16.MT88.4 R28, [R227+0x2100] ;  /* 0x00210000e31c783b */ /* 0x000fee0000004200 */
[-C--:B--2---:R-:W-:Y:S08]  /*13690*/  HMMA.16816.F32 R84, R24, R40.reuse, R84 ;  /* 0x000000281854723c */ /* 0x084ff00000001854 */
[C---:B------:R-:W-:Y:S04]  /*136a0*/  HMMA.16816.F32 R88, R32.reuse, R40, R88 ;  /* 0x000000282058723c */ /* 0x040fe80000001858 */
[--C-:B-1----:R-:W-:Y:S01]  /*136b0*/  FFMA.FTZ R36, R215, c[0x0][0x2d0], -R23.reuse ;  /* 0x0000b400d7247a23 */ /* 0x102fe20000010817 */
[----:B------:R-:W-:Y:S01]  /*136c0*/  MOV R215, R181 ;  /* 0x000000b500d77202 */ /* 0x000fe20000000f00 */
[----:B------:R-:W-:Y:S01]  /*136d0*/  FFMA.FTZ R23, R217, c[0x0][0x2d0], -R23 ;  /* 0x0000b400d9177a23 */ /* 0x000fe20000010817 */
[----:B------:R-:W-:Y:S01]  /*136e0*/  MOV R217, R180 ;  /* 0x000000b400d97202 */ /* 0x000fe20000000f00 */
[-C--:B------:R-:W-:Y:S01]  /*136f0*/  HMMA.16816.F32 R92, R32, R42.reuse, R92 ;  /* 0x0000002a205c723c */ /* 0x080fe2000000185c */
[----:B------:R1:W-:Y:S07]  /*13700*/  MUFU.EX2 R195, R36 ;  /* 0x0000002400c37308 */ /* 0x0003ee0000000800 */
[C---:B------:R-:W-:Y:S01]  /*13710*/  HMMA.16816.F32 R96, R24.reuse, R42, R96 ;  /* 0x0000002a1860723c */ /* 0x040fe20000001860 */
[----:B------:R-:W-:Y:S02]  /*13720*/  LDSM.16.MT88.4 R40, [R227+0x1100] ;  /* 0x00110000e328783b */ /* 0x000fe40000004200 */
[----:B------:R2:W-:Y:S06]  /*13730*/  MUFU.EX2 R194, R23 ;  /* 0x0000001700c27308 */ /* 0x0005ec0000000800 */
[----:B-1----:R-:W1:Y:S03]  /*13740*/  LDSM.16.MT88.4 R36, [R228+0x2100] ;  /* 0x00210000e424783b */ /* 0x002e660000004200 */
[--C-:B--2---:R-:W-:Y:S01]  /*13750*/  FFMA.FTZ R23, R210, c[0x0][0x2d0], -R48.reuse ;  /* 0x0000b400d2177a23 */ /* 0x104fe20000010830 */
[----:B------:R-:W-:Y:S01]  /*13760*/  MOV R210, R179 ;  /* 0x000000b300d27202 */ /* 0x000fe20000000f00 */
[----:B------:R-:W-:Y:S01]  /*13770*/  FFMA.FTZ R48, R214, c[0x0][0x2d0], -R48 ;  /* 0x0000b400d6307a23 */ /* 0x000fe20000010830 */
[----:B------:R-:W-:Y:S01]  /*13780*/  MOV R214, R170 ;  /* 0x000000aa00d67202 */ /* 0x000fe20000000f00 */
[----:B------:R2:W-:Y:S10]  /*13790*/  MUFU.EX2 R171, R23 ;  /* 0x0000001700ab7308 */ /* 0x0005f40000000800 */
[----:B------:R-:W-:Y:S01]  /*137a0*/  MUFU.EX2 R170, R48 ;  /* 0x0000003000aa7308 */ /* 0x000fe20000000800 */
[--C-:B--2---:R-:W-:Y:S01]  /*137b0*/  FFMA.FTZ R23, R211, c[0x0][0x2d0], -R49.reuse ;  /* 0x0000b400d3177a23 */ /* 0x104fe20000010831 */
[-C--:B-1----:R-:W-:Y:S01]  /*137c0*/  HMMA.16816.F32 R100, R24, R36.reuse, R100 ;  /* 0x000000241864723c */ /* 0x082fe20000001864 */
[----:B------:R-:W2:Y:S07]  /*137d0*/  LDL.LU R211, [R1+0x14] ;  /* 0x0000140001d37983 */ /* 0x000eae0000300800 */
[----:B------:R1:W-:Y:S01]  /*137e0*/  MUFU.EX2 R48, R23 ;  /* 0x0000001700307308 */ /* 0x0003e20000000800 */
[C---:B------:R-:W-:Y:S08]  /*137f0*/  HMMA.16816.F32 R104, R32.reuse, R36, R104 ;  /* 0x000000242068723c */ /* 0x040ff00000001868 */
[-C--:B------:R-:W-:Y:S08]  /*13800*/  HMMA.16816.F32 R108, R32, R38.reuse, R108 ;  /* 0x00000026206c723c */ /* 0x080ff0000000186c */
[C---:B------:R-:W-:Y:S01]  /*13810*/  HMMA.16816.F32 R112, R24.reuse, R38, R112 ;  /* 0x000000261870723c */ /* 0x040fe20000001870 */
[----:B------:R-:W-:Y:S03]  /*13820*/  LDSM.16.MT88.4 R36, [R228+0x1100] ;  /* 0x00110000e424783b */ /* 0x000fe60000004200 */
[--C-:B-1----:R-:W-:Y:S01]  /*13830*/  FFMA.FTZ R23, R212, c[0x0][0x2d0], -R49.reuse ;  /* 0x0000b400d4177a23 */ /* 0x102fe20000010831 */
[----:B------:R-:W-:Y:S03]  /*13840*/  MOV R212, R178 ;  /* 0x000000b200d47202 */ /* 0x000fe60000000f00 */
[-C--:B------:R-:W-:Y:S01]  /*13850*/  HMMA.16816.F32 R116, R24, R28.reuse, R116 ;  /* 0x0000001c1874723c */ /* 0x080fe20000001874 */
[----:B------:R1:W4:Y:S07]  /*13860*/  MUFU.EX2 R47, R23 ;  /* 0x00000017002f7308 */ /* 0x00032e0000000800 */
[C---:B------:R-:W-:Y:S08]  /*13870*/  HMMA.16816.F32 R120, R32.reuse, R28, R120 ;  /* 0x0000001c2078723c */ /* 0x040ff00000001878 */
[-C--:B------:R-:W-:Y:S01]  /*13880*/  HMMA.16816.F32 R124, R32, R30.reuse, R124 ;  /* 0x0000001e207c723c */ /* 0x080fe2000000187c */
[----:B------:R-:W5:Y:S07]  /*13890*/  LDSM.16.MT88.4 R32, [R226+0x1100] ;  /* 0x00110000e220783b */ /* 0x000f6e0000004200 */
[----:B------:R-:W-:Y:S04]  /*138a0*/  HMMA.16816.F32 R128, R24, R30, R128 ;  /* 0x0000001e1880723c */ /* 0x000fe80000001880 */
[--C-:B-1----:R-:W-:Y:S01]  /*138b0*/  FFMA.FTZ R23, R213, c[0x0][0x2d0], -R49.reuse ;  /* 0x0000b400d5177a23 */ /* 0x102fe20000010831 */
[----:B----4-:R-:W-:Y:S01]  /*138c0*/  F2FP.PACK_AB R28, R47, R48 ;  /* 0x000000302f1c723e */ /* 0x010fe200000000ff */
[----:B------:R-:W4:Y:S01]  /*138d0*/  LDL.LU R213, [R1+0xc] ;  /* 0x00000c0001d57983 */ /* 0x000f220000300800 */
[----:B------:R-:W-:Y:S01]  /*138e0*/  FFMA.FTZ R49, R216, c[0x0][0x2d0], -R49 ;  /* 0x0000b400d8317a23 */ /* 0x000fe20000010831 */
[----:B------:R1:W-:Y:S01]  /*138f0*/  MUFU.EX2 R46, R23 ;  /* 0x00000017002e7308 */ /* 0x0003e20000000800 */
[----:B------:R-:W-:Y:S03]  /*13900*/  F2FP.PACK_AB R24, R199, R198 ;  /* 0x000000c6c718723e */ /* 0x000fe600000000ff */
[----:B------:R-:W-:Y:S02]  /*13910*/  F2FP.PACK_AB R25, R196, R197 ;  /* 0x000000c5c419723e */ /* 0x000fe400000000ff */
[----:B------:R-:W-:Y:S02]  /*13920*/  F2FP.PACK_AB R26, R194, R195 ;  /* 0x000000c3c21a723e */ /* 0x000fe400000000ff */
[----:B------:R-:W-:Y:S02]  /*13930*/  F2FP.PACK_AB R27, R170, R171 ;  /* 0x000000abaa1b723e */ /* 0x000fe400000000ff */
[----:B------:R-:W5:Y:S01]  /*13940*/  MUFU.EX2 R49, R49 ;  /* 0x0000003100317308 */ /* 0x000f620000000800 */
[----:B------:R-:W-:Y:S01]  /*13950*/  MOV R216, R177 ;  /* 0x000000b100d87202 */ /* 0x000fe20000000f00 */
[--C-:B-1----:R-:W-:Y:S02]  /*13960*/  FFMA.FTZ R23, R172, c[0x0][0x2d0], -R50.reuse ;  /* 0x0000b400ac177a23 */ /* 0x102fe40000010832 */
[----:B------:R-:W4:Y:S06]  /*13970*/  LDL.LU R172, [R1+0x10] ;  /* 0x0000100001ac7983 */ /* 0x000f2c0000300800 */
[----:B------:R1:W-:Y:S01]  /*13980*/  MUFU.EX2 R44, R23 ;  /* 0x00000017002c7308 */ /* 0x0003e20000000800 */
[----:B-----5:R-:W-:Y:S01]  /*13990*/  F2FP.PACK_AB R30, R49, R46 ;  /* 0x0000002e311e723e */ /* 0x020fe200000000ff */
[--C-:B-1----:R-:W-:Y:S01]  /*139a0*/  FFMA.FTZ R23, R174, c[0x0][0x2d0], -R50.reuse ;  /* 0x0000b400ae177a23 */ /* 0x102fe20000010832 */
[----:B------:R-:W-:Y:S02]  /*139b0*/  MOV R174, R176 ;  /* 0x000000b000ae7202 */ /* 0x000fe40000000f00 */
[-C--:B------:R-:W-:Y:S05]  /*139c0*/  HMMA.16816.F32 R176, R24, R188.reuse, R4 ;  /* 0x000000bc18b0723c */ /* 0x080fea0000001804 */
[----:B------:R1:W5:Y:S01]  /*139d0*/  MUFU.EX2 R45, R23 ;  /* 0x00000017002d7308 */ /* 0x0003620000000800 */
[----:B------:R-:W2:Y:S01]  /*139e0*/  LDSM.16.MT88.4 R4, [R225+0x2900] ;  /* 0x00290000e104783b */ /* 0x000ea20000004200 */
[--C-:B-1----:R-:W-:Y:S01]  /*139f0*/  FFMA.FTZ R23, R173, c[0x0][0x2d0], -R50.reuse ;  /* 0x0000b400ad177a23 */ /* 0x102fe20000010832 */
[----:B-----5:R-:W-:Y:S01]  /*13a00*/  F2FP.PACK_AB R29, R45, R44 ;  /* 0x0000002c2d1d723e */ /* 0x020fe200000000ff */
[----:B------:R-:W-:Y:S06]  /*13a10*/  FFMA.FTZ R50, R22, c[0x0][0x2d0], -R50 ;  /* 0x0000b40016327a23 */ /* 0x000fec0000010832 */
[----:B------:R-:W-:Y:S10]  /*13a20*/  MUFU.EX2 R23, R23 ;  /* 0x0000001700177308 */ /* 0x000ff40000000800 */
[----:B------:R-:W1:Y:S02]  /*13a30*/  MUFU.EX2 R50, R50 ;  /* 0x0000003200327308 */ /* 0x000e640000000800 */
[----:B-1----:R-:W-:Y:S07]  /*13a40*/  F2FP.PACK_AB R31, R50, R23 ;  /* 0x00000017321f723e */ /* 0x002fee00000000ff */
[C---:B------:R-:W-:Y:S01]  /*13a50*/  HMMA.16816.F32 R180, R28.reuse, R188, R8 ;  /* 0x000000bc1cb4723c */ /* 0x040fe20000001808 */
[----:B------:R-:W1:Y:S07]  /*13a60*/  LDSM.16.MT88.4 R8, [R226+0x2900] ;  /* 0x00290000e208783b */ /* 0x000e6e0000004200 */
[-C--:B------:R-:W-:Y:S01]  /*13a70*/  HMMA.16816.F32 R184, R28, R190.reuse, R12 ;  /* 0x000000be1cb8723c */ /* 0x080fe2000000180c */
[----:B------:R-:W5:Y:S07]  /*13a80*/  LDSM.16.MT88.4 R12, [R228+0x2900] ;  /* 0x00290000e40c783b */ /* 0x000f6e0000004200 */
[C---:B------:R-:W-:Y:S01]  /*13a90*/  HMMA.16816.F32 R188, R24.reuse, R190, R16 ;  /* 0x000000be18bc723c */ /* 0x040fe20000001810 */
[----:B------:R-:W1:Y:S07]  /*13aa0*/  LDSM.16.MT88.4 R16, [R227+0x2900] ;  /* 0x00290000e310783b */ /* 0x000e6e0000004200 */
        /* <DEDUP_REMOVED lines=13> */
[C---:B------:R-:W-:Y:S07]  /*13b80*/  HMMA.16816.F32 R72, R28.reuse, R4, R72 ;  /* 0x000000041c48723c */ /* 0x040fee0000001848 */
[----:B------:R-:W-:Y:S01]  /*13b90*/  FFMA.FTZ R4, R2, R211, R212 ;  /* 0x000000d302047223 */ /* 0x000fe200000100d4 */
[-C--:B------:R-:W-:Y:S04]  /*13ba0*/  HMMA.16816.F32 R76, R28, R6.reuse, R76 ;  /* 0x000000061c4c723c */ /* 0x080fe8000000184c */
[----:B------:R-:W-:Y:S04]  /*13bb0*/  FADD.FTZ R4, R217, R4 ;  /* 0x00000004d9047221 */ /* 0x000fe80000010000 */
[C---:B------:R-:W-:Y:S04]  /*13bc0*/  HMMA.16816.F32 R80, R24.reuse, R6, R80 ;  /* 0x000000061850723c */ /* 0x040fe80000001850 */
[----:B------:R-:W-:Y:S02]  /*13bd0*/  FADD.FTZ R5, R205, R4 ;  /* 0x00000004cd057221 */ /* 0x000fe40000010000 */
[----:B---3--:R-:W-:Y:S02]  /*13be0*/  FFMA.FTZ R4, R0, R209, R175 ;  /* 0x000000d100047223 */ /* 0x008fe400000100af */
[-C--:B-1----:R-:W-:Y:S04]  /*13bf0*/  HMMA.16816.F32 R84, R24, R8.reuse, R84 ;  /* 0x000000081854723c */ /* 0x082fe80000001854 */
[----:B------:R-:W-:Y:S02]  /*13c00*/  FADD.FTZ R0, R203, R5 ;  /* 0x00000005cb007221 */ /* 0x000fe40000010000 */
[----:B------:R-:W-:Y:S02]  /*13c10*/  FADD.FTZ R4, R192, R4 ;  /* 0x00000004c0047221 */ /* 0x000fe40000010000 */
[C---:B------:R-:W-:Y:S04]  /*13c20*/  HMMA.16816.F32 R88, R28.reuse, R8, R88 ;  /* 0x000000081c58723c */ /* 0x040fe80000001858 */
[----:B------:R-:W-:Y:S02]  /*13c30*/  FADD.FTZ R4, R193, R4 ;  /* 0x00000004c1047221 */ /* 0x000fe40000010000 */
[----:B------:R-:W-:Y:S02]  /*13c40*/  FADD.FTZ R5, R218, R0 ;  /* 0x00000000da057221 */ /* 0x000fe40000010000 */
[-C--:B------:R-:W-:Y:S04]  /*13c50*/  HMMA.16816.F32 R92, R28, R10.reuse, R92 ;  /* 0x0000000a1c5c723c */ /* 0x080fe8000000185c */
[----:B----4-:R-:W-:Y:S02]  /*13c60*/  FFMA.FTZ R20, R20, R213, R216 ;  /* 0x000000d514147223 */ /* 0x010fe400000100d8 */
[----:B------:R-:W-:Y:S02]  /*13c70*/  FADD.FTZ R4, R207, R4 ;  /* 0x00000004cf047221 */ /* 0x000fe40000010000 */
[----:B------:R-:W-:Y:S01]  /*13c80*/  FADD.FTZ R20, R210, R20 ;  /* 0x00000014d2147221 */ /* 0x000fe20000010000 */
[C---:B------:R-:W-:Y:S04]  /*13c90*/  HMMA.16816.F32 R96, R24.reuse, R10, R96 ;  /* 0x0000000a1860723c */ /* 0x040fe80000001860 */
[----:B------:R-:W-:Y:S02]  /*13ca0*/  FADD.FTZ R20, R206, R20 ;  /* 0x00000014ce147221 */ /* 0x000fe40000010000 */
[----:B------:R-:W-:Y:S01]  /*13cb0*/  FADD.FTZ R4, R166, R4 ;  /* 0x00000004a6047221 */ /* 0x000fe20000010000 */
[----:B------:R-:W-:Y:S01]  /*13cc0*/  MOV R166, R167 ;  /* 0x000000a700a67202 */ /* 0x000fe20000000f00 */
[----:B------:R-:W-:Y:S01]  /*13cd0*/  FADD.FTZ R5, R202, R5 ;  /* 0x00000005ca057221 */ /* 0x000fe20000010000 */
[-C--:B-----5:R-:W-:Y:S03]  /*13ce0*/  HMMA.16816.F32 R100, R24, R12.reuse, R100 ;  /* 0x0000000c1864723c */ /* 0x0a0fe60000001864 */
[----:B------:R-:W-:Y:S01]  /*13cf0*/  FADD.FTZ R4, R165, R4 ;  /* 0x00000004a5047221 */ /* 0x000fe20000010000 */
[----:B------:R-:W-:Y:S03]  /*13d00*/  MOV R165, R168 ;  /* 0x000000a800a57202 */ /* 0x000fe60000000f00 */
[----:B------:R-:W-:Y:S01]  /*13d10*/  FADD.FTZ R4, R164, R4 ;  /* 0x00000004a4047221 */ /* 0x000fe20000010000 */
[C---:B------:R-:W-:Y:S04]  /*13d20*/  HMMA.16816.F32 R104, R28.reuse, R12, R104 ;  /* 0x0000000c1c68723c */ /* 0x040fe80000001868 */
[----:B------:R-:W-:Y:S01]  /*13d30*/  FADD.FTZ R4, R51, R4 ;  /* 0x0000000433047221 */ /* 0x000fe20000010000 */
[----:B------:R-:W-:Y:S01]  /*13d40*/  MOV R164, R169 ;  /* 0x000000a900a47202 */ /* 0x000fe20000000f00 */
[----:B------:R-:W-:Y:S02]  /*13d50*/  FFMA.FTZ R21, R21, R172, R174 ;  /* 0x000000ac15157223 */ /* 0x000fe400000100ae */
        /* <DEDUP_REMOVED lines=8> */
[-C--:B------:R-:W-:Y:S03]  /*13de0*/  HMMA.16816.F32 R116, R24, R16.reuse, R116 ;  /* 0x000000101874723c */ /* 0x080fe60000001874 */
[----:B------:R-:W-:Y:S02]  /*13df0*/  FADD.FTZ R7, R250, R2 ;  /* 0x00000002fa077221 */ /* 0x000fe40000010000 */
[----:B------:R-:W-:Y:S02]  /*13e00*/  FADD.FTZ R2, R251, R6 ;  /* 0x00000006fb027221 */ /* 0x000fe40000010000 */
        /* <DEDUP_REMOVED lines=20> */
[----:B------:R1:W-:Y:S01]  /*13f50*/  STL [R1+0x10], R5 ;  /* 0x0000100501007387 */ /* 0x0003e20000100800 */
[----:B------:R-:W-:Y:S02]  /*13f60*/  FADD.FTZ R2, R46, R2 ;  /* 0x000000022e027221 */ /* 0x000fe40000010000 */
[----:B------:R-:W-:Y:S01]  /*13f70*/  FADD.FTZ R4, R170, R4 ;  /* 0x00000004aa047221 */ /* 0x000fe20000010000 */
[----:B------:R-:W-:Y:S01]  /*13f80*/  MOV R170, R3 ;  /* 0x0000000300aa7202 */ /* 0x000fe20000000f00 */
[----:B------:R-:W-:Y:S02]  /*13f90*/  FADD.FTZ R2, R49, R2 ;  /* 0x0000000231027221 */ /* 0x000fe40000010000 */
[----:B------:R-:W-:Y:S01]  /*13fa0*/  FADD.FTZ R0, R23, R0 ;  /* 0x0000000017007221 */ /* 0x000fe20000010000 */
[----:B------:R1:W-:Y:S03]  /*13fb0*/  STL [R1+0xc], R4 ;  /* 0x00000c0401007387 */ /* 0x0003e60000100800 */
[----:B------:R-:W-:Y:S01]  /*13fc0*/  FADD.FTZ R0, R50, R0 ;  /* 0x0000000032007221 */ /* 0x000fe20000010000 */
[----:B------:R1:W-:Y:S04]  /*13fd0*/  STL [R1+0x14], R2 ;  /* 0x0000140201007387 */ /* 0x0003e80000100800 */
[----:B------:R1:W-:Y:S01]  /*13fe0*/  STL [R1+0x18], R0 ;  /* 0x0000180001007387 */ /* 0x0003e20000100800 */
[----:B------:R-:W-:-:S05]  /*13ff0*/  @P0 BRA `(.L_x_2439) ;  /* 0xffffb5d000000947 */ /* 0x000fca000383ffff */
.L_x_2421:
        /* <DEDUP_REMOVED lines=185> */
.L_x_2359:
        /* <DEDUP_REMOVED lines=227> */
.L_x_2442:
[----:B-1----:R-:W-:Y:S05]  /*159c0*/  BSYNC B0 ;  /* 0x0000000000007941 */ /* 0x002fea0003800000 */
.L_x_2441:
        /* <DEDUP_REMOVED lines=97> */
.L_x_2444:
[----:B------:R-:W-:Y:S05]  /*15fe0*/  BSYNC B0 ;  /* 0x0000000000007941 */ /* 0x000fea0003800000 */
.L_x_2443:
        /* <DEDUP_REMOVED lines=97> */
.L_x_2446:
[----:B------:R-:W-:Y:S05]  /*16600*/  BSYNC B0 ;  /* 0x0000000000007941 */ /* 0x000fea0003800000 */
.L_x_2445:
        /* <DEDUP_REMOVED lines=98> */
.L_x_2440:
        /* <DEDUP_REMOVED lines=50> */
.L_x_2447:
        /* <DEDUP_REMOVED lines=11> */
.L_x_3624:


//--------------------- .text._ZN7cutlass13device_kernelIN5flash19enable_sm80_to_sm89INS1_16FlashAttnFwdSm80INS1_25CollectiveMainloopFwdSm80ILi8ELi1ELb1EN4cute5tupleIJNS5_1CILi128EEENS7_ILi96EEES8_EEELi128ENS_6half_tEfNS_4arch4Sm80ELb0ELb1ELb0ELb1ELb1ELb0ELb1ELb1EEENS1_21CollectiveEpilogueFwdINS6_IJS8_S8_S9_EEENS6_IJNS7_ILi1EEESH_SH_EEESB_SD_Li256ELb1ELb1ELb1ELb0EEENS1_36VarlenDynamicPersistentTileSchedulerILi128ELi96ELi256ELi256ELb1ELb1ELb0ELb1ELb0ELb1EEEEEEEEEvNT_6ParamsE --------------------------
	.section	.text._ZN7cutlass13device_kernelIN5flash19enable_sm80_to_sm89INS1_16FlashAttnFwdSm80INS1_25CollectiveMainloopFwdSm80ILi8ELi1ELb1EN4cute5tupleIJNS5_1CILi128EEENS7_ILi96EEES8_EEELi128ENS_6half_tEfNS_4arch4Sm80ELb0ELb1ELb0ELb1ELb1ELb0ELb1ELb1EEENS1_21CollectiveEpilogueFwdINS6_IJS8_S8_S9_EEENS6_IJNS7_ILi1EEESH_SH_EEESB_SD_Li256ELb1ELb1ELb1ELb0EEENS1_36VarlenDynamicPersistentTileSchedulerILi128ELi96ELi256ELi256ELb1ELb1ELb0ELb1ELb0ELb1EEEEEEEEEvNT_6ParamsE,"ax",@progbits
	.sectioninfo	@"SHI_REGISTERS=255"
	.align	128
.text._ZN7cutlass13device_kernelIN5flash19enable_sm80_to_sm89INS1_16FlashAttnFwdSm80INS1_25CollectiveMainloopFwdSm80ILi8ELi1ELb1EN4cute5tupleIJNS5_1CILi128EEENS7_ILi96EEES8_EEELi128ENS_6half_tEfNS_4arch4Sm80ELb0ELb1ELb0ELb1ELb1ELb0ELb1ELb1EEENS1_21CollectiveEpilogueFwdINS6_IJS8_S8_S9_EEENS6_IJNS7_ILi1EEESH_SH_EEESB_SD_Li256ELb1ELb1ELb1ELb0EEENS1_36VarlenDynamicPersistentTileSchedulerILi128ELi96ELi256ELi256ELb1ELb1ELb0ELb1ELb0ELb1EEEEEEEEEvNT_6ParamsE:
        .type           _ZN7cutlass13device_kernelIN5flash19enable_sm80_to_sm89INS1_16FlashAttnFwdSm80INS1_25CollectiveMainloopFwdSm80ILi8ELi1ELb1EN4cute5tupleIJNS5_1CILi128EEENS7_ILi96EEES8_EEELi128ENS_6half_tEfNS_4arch4Sm80ELb0ELb1ELb0ELb1ELb1ELb0ELb1ELb1EEENS1_21CollectiveEpilogueFwdINS6_IJS8_S8_S9_EEENS6_IJNS7_ILi1EEESH_SH_EEESB_SD_Li256ELb1ELb1ELb1ELb0EEENS1_36VarlenDynamicPersistentTileSchedulerILi128ELi96ELi256ELi256ELb1ELb1ELb0ELb1ELb0ELb1EEEEEEEEEvNT_6ParamsE,@function
        .size           _ZN7cutlass13device_kernelIN5flash19enable_sm80_to_sm89INS1_16FlashAttnFwdSm80INS1_25CollectiveMainloopFwdSm80ILi8ELi1ELb1EN4cute5tupleIJNS5_1CILi128EEENS7_ILi96EEES8_EEELi128ENS_6half_tEfNS_4arch4Sm80ELb0ELb1ELb0ELb1ELb1ELb0ELb1ELb1EEENS1_21CollectiveEpilogueFwdINS6_IJS8_S8_S9_EEENS6_IJNS7_ILi1EEESH_SH_EEESB_SD_Li256ELb1ELb1ELb1ELb0EEENS1_36VarlenDynamicPersistentTileSchedulerILi128ELi96ELi256ELi256ELb1ELb1ELb0ELb1ELb0ELb1EEEEEEEEEvNT_6ParamsE,(.L_x_3625 - _ZN7cutlass13device_kernelIN5flash19enable_sm80_to_sm89INS1_16FlashAttnFwdSm80INS1_25CollectiveMainloopFwdSm80ILi8ELi1ELb1EN4cute5tupleIJNS5_1CILi128EEENS7_ILi96EEES8_EEELi128ENS_6half_tEfNS_4arch4Sm80ELb0ELb1ELb0ELb1ELb1ELb0ELb1ELb1EEENS1_21CollectiveEpilogueFwdINS6_IJS8_S8_S9_EEENS6_IJNS7_ILi1EEESH_SH_EEESB_SD_Li256ELb1ELb1ELb1ELb0EEENS1_36VarlenDynamicPersistentTileSchedulerILi128ELi96ELi256ELi256ELb1ELb1ELb0ELb1ELb0ELb1EEEEEEEEEvNT_6ParamsE)
        .other          _ZN7cutlass13device_kernelIN5flash19enable_sm80_to_sm89INS1_16FlashAttnFwdSm80INS1_25CollectiveMainloopFwdSm80ILi8ELi1ELb1EN4cute5tupleIJNS5_1CILi128EEENS7_ILi96EEES8_EEELi128ENS_6half_tEfNS_4arch4Sm80ELb0ELb1ELb0ELb1ELb1ELb0ELb1ELb1EEENS1_21CollectiveEpilogueFwdINS6_IJS8_S8_S9_EEENS6_IJNS7_ILi1EEESH_SH_EEESB_SD_Li256ELb1ELb1ELb1ELb0EEENS1_36VarlenDynamicPersistentTileSchedulerILi128ELi96ELi256ELi256ELb1ELb1ELb0ELb1ELb0ELb1EEEEEEEEEvNT_6ParamsE,@"STO_CUDA_ENTRY STV_DEFAULT"
_ZN7cutlass13device_kernelIN5flash19enable_sm80_to_sm89INS1_16FlashAttnFwdSm80INS1_25CollectiveMainloopFwdSm80ILi8ELi1ELb1EN4cute5tupleIJNS5_1CILi128EEENS7_ILi96EEES8_EEELi128ENS_6half_tEfNS_4arch4Sm80ELb0ELb1ELb0ELb1ELb1ELb0ELb1ELb1EEENS1_21CollectiveEpilogueFwdINS6_IJS8_S8_S9_EEENS6_IJNS7_ILi1EEESH_SH_EEESB_SD_Li256ELb1ELb1ELb1ELb0EEENS1_36VarlenDynamicPersistentTileSchedulerILi128ELi96ELi256ELi256ELb1ELb1ELb0ELb1ELb0ELb1EEEEEEEEEvNT_6ParamsE:
        /* <DEDUP_REMOVED lines=52> */
.L_x_2453:
        /* <DEDUP_REMOVED lines=16> */
.L_x_2617:
        /* <DEDUP_REMOVED lines=16> */
.L_x_2618:
[----:B---3--:R-:W-:-:S05]  /*0540*/  IMAD R0, R0, c[0x0][0x538], RZ ;  /* 0x00014e0000007a24 */ /* 0x008fca00078e02ff */
[----:B------:R-:W-:-:S04]  /*0550*/  IADD3 R6, R0, R6, RZ ;  /* 0x0000000600067210 */ /* 0x000fc80007ffe0ff */
[----:B------:R-:W-:-:S13]  /*0560*/  ISETP.GT.AND P0, PT, R6, UR4, PT ;  /* 0x0000000406007c0c */ /* 0x000fda000bf04270 */
[----:B-12---:R-:W-:Y:S05]  /*0570*/  @!P0 BRA `(.L_x_2453) ;  /* 0xfffffdc000008947 */ /* 0x006fea000383ffff */
.L_x_2449:
[----:B------:R-:W-:-:S05]  /*0580*/  IADD3 R10, -R0, R6, RZ ;  /* 0x00000006000a7210 */ /* 0x000fca0007ffe1ff */
[----:B------:R-:W-:-:S05]  /*0590*/  IMAD R0, R4, c[0x0][0x538], R10 ;  /* 0x00014e0004007a24 */ /* 0x000fca00078e020a */
[----:B------:R-:W-:Y:S01]  /*05a0*/  ISETP.GT.AND P0, PT, R0, UR4, PT ;  /* 0x0000000400007c0c */ /* 0x000fe2000bf04270 */
[----:B------:R-:W-:-:S12]  /*05b0*/  BRA.DIV ~URZ, `(.L_x_2454) ;  /* 0x000162b27f007947 */ /* 0x000fd8000b800000 */
[----:B------:R-:W-:-:S04]  /*05c0*/  VOTE.ANY R6, PT, !P0 ;  /* 0x0000000000067806 */ /* 0x000fc800040e0100 */
.L_x_2619:
[----:B------:R-:W1:Y:S02]  /*05d0*/  POPC R0, R6 ;  /* 0x0000000600007309 */ /* 0x000e640000000000 */
[----:B-12---:R-:W-:Y:S01]  /*05e0*/  IADD3 R251, R0, R7, RZ ;  /* 0x0000000700fb7210 */ /* 0x006fe20007ffe0ff */
[----:B------:R-:W-:Y:S05]  /*05f0*/  BRA.DIV ~URZ, `(.L_x_2455) ;  /* 0x000162c27f007947 */ /* 0x000fea000b800000 */
[----:B------:R1:W2:Y:S01]  /*0600*/  SHFL.IDX PT, R12, R9, R0, 0x1f ;  /* 0x00001f00090c7589 */ /* 0x0002a200000e0000 */
[----:B------:R-:W-:-:S03]  /*0610*/  MOV R5, RZ ;  /* 0x000000ff00057202 */ /* 0x000fc60000000f00 */
[----:B------:R1:W3:Y:S04]  /*0620*/  SHFL.IDX PT, R9, R8, R0, 0x1f ;  /* 0x00001f0008097589 */ /* 0x0002e800000e0000 */
.L_x_2620:
[----:B------:R-:W-:Y:S01]  /*0630*/  ISETP.NE.AND P0, PT, R6, RZ, PT ;  /* 0x000000ff0600720c */ /* 0x000fe20003f05270 */
[----:B------:R-:W-:-:S12]  /*0640*/  BSSY B0, `(.L_x_2456) ;  /* 0x0000005000007945 */ /* 0x000fd80003800000 */
[----:B------:R-:W-:Y:S05]  /*0650*/  @!P0 BRA `(.L_x_2457) ;  /* 0x0000003000008947 */ /* 0x000fea0003800000 */
[----:B-1----:R-:W-:Y:S01]  /*0660*/  IADD3 R0, R0, -0x1, RZ ;  /* 0xffffffff00007810 */ /* 0x002fe20007ffe0ff */
[----:B------:R-:W-:Y:S05]  /*0670*/  BRA.DIV ~URZ, `(.L_x_2458) ;  /* 0x000163227f007947 */ /* 0x000fea000b800000 */
[----:B------:R1:W4:Y:S02]  /*0680*/  SHFL.IDX PT, R5, R4, R0, 0x1f ;  /* 0x00001f0004057589 */ /* 0x00032400000e0000 */
.L_x_2457:
[----:B------:R-:W-:Y:S05]  /*0690*/  BSYNC B0 ;  /* 0x0000000000007941 */ /* 0x000fea0003800000 */
.L_x_2456:
        /* <DEDUP_REMOVED lines=67> */
.L_x_2460:
        /* <DEDUP_REMOVED lines=68> */
.L_x_2461:
[----:B------:R-:W-:Y:S05]  /*0f10*/  BSYNC B0 ;  /* 0x0000000000007941 */ /* 0x000fea0003800000 */
.L_x_2459:
[----:B------:R-:W-:-:S04]  /*0f20*/  LOP3.LUT R0, RZ, R0, RZ, 0x33, !PT ;  /* 0x00000000ff007212 */ /* 0x000fc800078e33ff */
[----:B------:R-:W-:Y:S01]  /*0f30*/  IADD3 R249, R0, R12, RZ ;  /* 0x0000000c00f97210 */ /* 0x000fe20007ffe0ff */
[----:B------:R-:W-:Y:S05]  /*0f40*/  BRA `(.L_x_2462) ;  /* 0x0000004000007947 */ /* 0x000fea0003800000 */
.L_x_2450:
[----:B--2---:R-:W-:Y:S01]  /*0f50*/  IMAD.MOV.U32 R249, RZ, RZ, RZ ;  /* 0x000000fffff97224 */ /* 0x004fe200078e00ff */
[----:B------:R-:W-:Y:S01]  /*0f60*/  MOV R250, RZ ;  /* 0x000000ff00fa7202 */ /* 0x000fe20000000f00 */
[----:B------:R-:W-:Y:S01]  /*0f70*/  IMAD.U32 R248, RZ, RZ, UR4 ;  /* 0x00000004fff87e24 */ /* 0x000fe2000f8e00ff */
[----:B------:R-:W-:Y:S02]  /*0f80*/  MOV R251, c[0x0][0x53c] ;  /* 0x00014f0000fb7a02 */ /* 0x000fe40000000f00 */
.L_x_2462:
[----:B------:R-:W-:Y:S01]  /*0f90*/  ISETP.NE.AND P0, PT, R13, RZ, PT ;  /* 0x000000ff0d00720c */ /* 0x000fe20003f05270 */
[----:B------:R-:W-:-:S12]  /*0fa0*/  WARPSYNC 0xffffffff ;  /* 0xffffffff00007948 */ /* 0x000fd80003800000 */
[----:B------:R1:W-:Y:S04]  /*0fb0*/  @!P0 STS.128 [0xe100], R248 ;  /* 0x00e100f8ff008388 */ /* 0x0003e80000000c00 */
[----:B------:R-:W-:Y:S06]  /*0fc0*/  BAR.ARV 0x5, 0x100 ;  /* 0x0144000000007b1d */ /* 0x000fec0000002000 */
.L_x_2448:
        /* <DEDUP_REMOVED lines=131> */
[C---:B------:R-:W-:Y:S01]  /*1800*/  IADD3 R20, R231.reuse, 0x30, RZ ;  /* 0x00000030e7147810 */ /* 0x040fe20007ffe0ff */
[----:B------:R-:W-:Y:S01]  /*1810*/  IMAD.IADD R186, R184, 0x1, R2 ;  /* 0x00000001b8ba7824 */ /* 0x000fe200078e0202 */
[----:B------:R1:W-:Y:S01]  /*1820*/  STL [R1+0x4], R7 ;  /* 0x0000040701007387 */ /* 0x0003e20000100800 */
[----:B------:R-:W-:Y:S01]  /*1830*/  IMAD.IADD R191, R2, 0x1, R190 ;  /* 0x0000000102bf7824 */ /* 0x000fe200078e02be */
[----:B------:R-:W-:Y:S01]  /*1840*/  IADD3 R11, R231, 0x70, RZ ;  /* 0x00000070e70b7810 */ /* 0x000fe20007ffe0ff */
[----:B------:R-:W-:Y:S01]  /*1850*/  IMAD.IADD R2, R3, 0x1, R6 ;  /* 0x0000000103027824 */ /* 0x000fe200078e0206 */
[C---:B------:R-:W-:Y:S01]  /*1860*/  IADD3 R17, R231.reuse, 0x48, RZ ;  /* 0x00000048e7117810 */ /* 0x040fe20007ffe0ff */
[----:B------:R-:W-:Y:S01]  /*1870*/  IMAD R189, R4, 0x2, R184 ;  /* 0x0000000204bd7824 */ /* 0x000fe200078e02b8 */
[C---:B------:R-:W-:Y:S01]  /*1880*/  IADD3 R13, R231.reuse, 0x60, RZ ;  /* 0x00000060e70d7810 */ /* 0x040fe20007ffe0ff */
        /* <DEDUP_REMOVED lines=15> */
.L_x_2616:
        /* <DEDUP_REMOVED lines=22> */
.L_x_2463:
[----:B------:R-:W-:-:S04]  /*1ae0*/  ISETP.NE.U32.AND P0, PT, RZ, c[0x0][0x368], PT ;  /* 0x0000da00ff007a0c */ /* 0x000fc80003f05070 */
[----:B------:R-:W-:-:S13]  /*1af0*/  ISETP.NE.AND.EX P0, PT, RZ, c[0x0][0x36c], PT, P0 ;  /* 0x0000db00ff007a0c */ /* 0x000fda0003f05300 */
[----:B------:R-:W-:Y:S05]  /*1b00*/  @!P0 BRA `(.L_x_2464) ;  /* 0x0000003000008947 */ /* 0x000fea0003800000 */
[----:B-1----:R-:W-:-:S05]  /*1b10*/  IMAD.WIDE R2, R251, R13, c[0x0][0x368] ;  /* 0x0000da00fb027625 */ /* 0x002fca00078e020d */
[----:B------:R1:W5:Y:S01]  /*1b20*/  LDG.E R0, [R2.64] ;  /* 0x0000000602007981 */ /* 0x000362000c1e1900 */
[----:B------:R-:W-:Y:S05]  /*1b30*/  BRA `(.L_x_2465) ;  /* 0x0000008000007947 */ /* 0x000fea0003800000 */
.L_x_2464:
        /* <DEDUP_REMOVED lines=8> */
.L_x_2465:
        /* <DEDUP_REMOVED lines=28> */
.L_x_2468:
[----:B------:R-:W-:-:S13]  /*1d80*/  ISETP.NE.AND P0, PT, R249, 0x1, PT ;  /* 0x00000001f900780c */ /* 0x000fda0003f05270 */
[----:B------:R-:W-:-:S05]  /*1d90*/  @P0 IMAD.HI.U32 R0, R2, c[0x0][0x330], RZ ;  /* 0x0000cc0002000a27 */ /* 0x000fca00078e00ff */
[----:B------:R-:W-:Y:S02]  /*1da0*/  @P0 SHF.R.U32.HI R2, RZ, c[0x0][0x334], R0 ;  /* 0x0000cd00ff020a19 */ /* 0x000fe40000011600 */
.L_x_2469:
[----:B------:R-:W-:Y:S05]  /*1db0*/  BSYNC B0 ;  /* 0x0000000000007941 */ /* 0x000fea0003800000 */
.L_x_2467:
[----:B------:R-:W-:-:S05]  /*1dc0*/  IMAD R2, R2, R249, c[0x0][0x32c] ;  /* 0x0000cb0002027624 */ /* 0x000fca00078e02f9 */
[----:B------:R-:W-:-:S04]  /*1dd0*/  IMNMX R3, R3, R2, PT ;  /* 0x0000000203037217 */ /* 0x000fc80003800200 */
.L_x_2466:
        /* <DEDUP_REMOVED lines=25> */
.L_x_2472:
[----:B------:R-:W-:-:S13]  /*1f70*/  ISETP.NE.AND P0, PT, R249, 0x1, PT ;  /* 0x00000001f900780c */ /* 0x000fda0003f05270 */
[----:B------:R-:W-:-:S05]  /*1f80*/  @P0 IMAD.HI.U32 R3, R0, c[0x0][0x330], RZ ;  /* 0x0000cc0000030a27 */ /* 0x000fca00078e00ff */
[----:B------:R-:W-:Y:S02]  /*1f90*/  @P0 SHF.R.U32.HI R0, RZ, c[0x0][0x334], R3 ;  /* 0x0000cd00ff000a19 */ /* 0x000fe40000011603 */
.L_x_2473:
[----:B------:R-:W-:Y:S05]  /*1fa0*/  BSYNC B0 ;  /* 0x0000000000007941 */ /* 0x000fea0003800000 */
.L_x_2471:
[----:B------:R-:W-:-:S05]  /*1fb0*/  IMAD R0, R0, c[0x0][0x32c], RZ ;  /* 0x0000cb0000007a24 */ /* 0x000fca00078e02ff */
[----:B------:R-:W-:-:S05]  /*1fc0*/  IMNMX R2, R2, R0, !PT ;  /* 0x0000000002027217 */ /* 0x000fca0007800200 */
.L_x_2470:
        /* <DEDUP_REMOVED lines=45> */
.L_x_2475:
[----:B------:R-:W-:Y:S05]  /*22a0*/  BSYNC B0 ;  /* 0x0000000000007941 */ /* 0x000fea0003800000 */
.L_x_2474:
        /* <DEDUP_REMOVED lines=56> */
[----:B------:R-:W-:Y:S01]  /*2630*/  SHF.R.S32.HI R90, RZ, 0x1f, R216 ;  /* 0x0000001fff5a7819 */ /* 0x000fe200000114d8 */
[----:B------:R-:W-:Y:S01]  /*2640*/  IMAD.MOV.U32 R3, RZ, RZ, R0 ;  /* 0x000000ffff037224 */ /* 0x000fe200078e0000 */
[----:B------:R-:W-:Y:S01]  /*2650*/  BAR.SYNC.DEFER_BLOCKING 0x0 ;  /* 0x0000000000007b1d */ /* 0x000fe20000010000 */
[----:B------:R-:W-:Y:S01]  /*2660*/  IMAD.IADD R4, R203, 0x1, R243 ;  /* 0x00000001cb047824 */ /* 0x000fe200078e02f3 */
[----:B------:R-:W-:Y:S01]  /*2670*/  SHF.R.S32.HI R91, RZ, 0x1f, R208 ;  /* 0x0000001fff5b7819 */ /* 0x000fe200000114d0 */
[----:B------:R-:W-:Y:S01]  /*2680*/  IMAD.WIDE.U32 R2, R21, c[0x0][0x1b8], R2 ;  /* 0x00006e0015027a25 */ /* 0x000fe200078e0002 */
[----:B------:R-:W-:-:S03]  /*2690*/  LOP3.LUT R194, R194, 0xfff7ffff, RZ, 0xc0, !PT ;  /* 0xfff7ffffc2c27812 */ /* 0x000fc600078ec0ff */
[----:B------:R-:W-:-:S04]  /*26a0*/  @P4 IMAD.HI.U32 R7, R4, c[0x0][0x2c8], RZ ;  /* 0x0000b20004074a27 */ /* 0x000fc800078e00ff */
[----:B------:R-:W-:Y:S01]  /*26b0*/  IMAD.MOV.U32 R0, RZ, RZ, R4 ;  /* 0x000000ffff007224 */ /* 0x000fe200078e0004 */
[----:B------:R-:W-:Y:S01]  /*26c0*/  @P4 SHF.R.U32.HI R0, RZ, c[0x0][0x2cc], R7 ;  /* 0x0000b300ff004a19 */ /* 0x000fe20000011607 */
[----:B------:R-:W-:Y:S02]  /*26d0*/  IMAD R6, R6, c[0x0][0x1c0], RZ ;  /* 0x0000700006067a24 */ /* 0x000fe400078e02ff */
[----:B------:R-:W-:Y:S01]  /*26e0*/  IMAD R3, R21, c[0x0][0x1bc], R3 ;  /* 0x00006f0015037a24 */ /* 0x000fe200078e0203 */
[----:B------:R-:W-:Y:S01]  /*26f0*/  SHF.R.S32.HI R7, RZ, 0x1f, R0 ;  /* 0x0000001fff077819 */ /* 0x000fe20000011400 */
[C---:B------:R-:W-:Y:S02]  /*2700*/  IMAD R8, R5.reuse, c[0x0][0x1c4], R6 ;  /* 0x0000710005087a24 */ /* 0x040fe400078e0206 */
[----:B------:R-:W-:Y:S02]  /*2710*/  IMAD.MOV R6, RZ, RZ, -R0 ;  /* 0x000000ffff067224 */ /* 0x000fe400078e0a00 */
[----:B------:R-:W-:-:S04]  /*2720*/  IMAD.WIDE.U32 R2, R5, c[0x0][0x1c0], R2 ;  /* 0x0000700005027a25 */ /* 0x000fc800078e0002 */
[----:B------:R-:W-:Y:S02]  /*2730*/  IMAD R4, R6, c[0x0][0x2c4], R4 ;  /* 0x0000b10006047a24 */ /* 0x000fe400078e0204 */
[----:B------:R-:W-:Y:S02]  /*2740*/  IMAD R5, R7, c[0x0][0x1b0], RZ ;  /* 0x00006c0007057a24 */ /* 0x000fe400078e02ff */
[----:B------:R-:W-:Y:S02]  /*2750*/  IMAD.IADD R3, R3, 0x1, R8 ;  /* 0x0000000103037824 */ /* 0x000fe400078e0208 */
[C---:B------:R-:W-:Y:S01]  /*2760*/  IMAD R6, R0.reuse, c[0x0][0x1b4], R5 ;  /* 0x00006d0000067a24 */ /* 0x040fe200078e0205 */
[----:B------:R-:W-:Y:S01]  /*2770*/  SHF.R.S32.HI R5, RZ, 0x1f, R4 ;  /* 0x0000001fff057819 */ /* 0x000fe20000011404 */
[----:B------:R-:W-:-:S04]  /*2780*/  IMAD.WIDE.U32 R2, R0, c[0x0][0x1b0], R2 ;  /* 0x00006c0000027a25 */ /* 0x000fc800078e0002 */
[----:B------:R-:W-:Y:S02]  /*2790*/  IMAD R0, R5, c[0x0][0x1a8], RZ ;  /* 0x00006a0005007a24 */ /* 0x000fe400078e02ff */
[----:B------:R-:W-:Y:S02]  /*27a0*/  IMAD.IADD R3, R3, 0x1, R6 ;  /* 0x0000000103037824 */ /* 0x000fe400078e0206 */
[C---:B------:R-:W-:Y:S02]  /*27b0*/  IMAD R0, R4.reuse, c[0x0][0x1ac], R0 ;  /* 0x00006b0004007a24 */ /* 0x040fe400078e0200 */
[----:B------:R-:W-:Y:S01]  /*27c0*/  IMAD.WIDE.U32 R2, R4, c[0x0][0x1a8], R2 ;  /* 0x00006a0004027a25 */ /* 0x000fe200078e0002 */
[----:B-----5:R-:W-:-:S03]  /*27d0*/  SHF.R.S32.HI R4, RZ, 0x1f, R9 ;  /* 0x0000001fff047819 */ /* 0x020fc60000011409 */
[----:B------:R-:W-:Y:S01]  /*27e0*/  IMAD.IADD R0, R3, 0x1, R0 ;  /* 0x0000000103007824 */ /* 0x000fe200078e0200 */
[C---:B------:R-:W-:Y:S01]  /*27f0*/  LEA R7, P0, R2.reuse, c[0x0][0x160], 0x1 ;  /* 0x0000580002077a11 */ /* 0x040fe200078008ff */
[----:B------:R-:W-:Y:S02]  /*2800*/  IMAD.MOV.U32 R19, RZ, RZ, 0x60 ;  /* 0x00000060ff137424 */ /* 0x000fe400078e00ff */
[----:B------:R-:W-:Y:S01]  /*2810*/  IMAD R17, R229, c[0x0][0x2c4], RZ ;  /* 0x0000b100e5117a24 */ /* 0x000fe200078e02ff */
[----:B------:R-:W-:Y:S01]  /*2820*/  LEA.HI.X R6, R2, c[0x0][0x164], R0, 0x1, P0 ;  /* 0x0000590002067a11 */ /* 0x000fe200000f0c00 */
[----:B------:R-:W-:Y:S01]  /*2830*/  SHFL.IDX PT, R14, R7, 0x1, 0x181f ;  /* 0x00381f00070e7f89 */ /* 0x000fe200000e0000 */
[----:B------:R-:W-:Y:S02]  /*2840*/  IMAD.IADD R16, R244, 0x1, R243 ;  /* 0x00000001f4107824 */ /* 0x000fe400078e02f3 */
[----:B------:R-:W-:Y:S01]  /*2850*/  IMAD.MOV.U32 R204, RZ, RZ, c[0x0][0x2b8] ;  /* 0x0000ae00ffcc7624 */ /* 0x000fe200078e00ff */
[----:B------:R-:W1:Y:S01]  /*2860*/  SHFL.IDX PT, R0, R7, RZ, 0x181f ;  /* 0x00181fff07007589 */ /* 0x000e6200000e0000 */
[----:B------:R-:W-:Y:S01]  /*2870*/  IMAD R195, R201, R19, -0x60 ;  /* 0xffffffa0c9c37424 */ /* 0x000fe200078e0213 */
[----:B------:R-:W-:Y:S01]  /*2880*/  ISETP.GE.AND P1, PT, R16, R17, PT ;  /* 0x000000111000720c */ /* 0x000fe20003f26270 */
[----:B------:R-:W-:Y:S01]  /*2890*/  IMAD R4, R4, c[0x0][0x2b0], RZ ;  /* 0x0000ac0004047a24 */ /* 0x000fe200078e02ff */
[----:B------:R-:W2:Y:S01]  /*28a0*/  SHFL.IDX PT, R3, R6, RZ, 0x181f ;  /* 0x00181fff06037589 */ /* 0x000ea200000e0000 */
[----:B------:R-:W-:Y:S01]  /*28b0*/  ISETP.NE.AND P5, PT, R204, 0x1, PT ;  /* 0x00000001cc00780c */ /* 0x000fe20003fa5270 */
[----:B------:R-:W-:Y:S01]  /*28c0*/  IMAD.IADD R2, R203, 0x1, R195 ;  /* 0x00000001cb027824 */ /* 0x000fe200078e02c3 */
[----:B------:R-:W-:Y:S01]  /*28d0*/  IADD3 R5, R16, 0x20, RZ ;  /* 0x0000002010057810 */ /* 0x000fe20007ffe0ff */
[----:B------:R-:W3:Y:S01]  /*28e0*/  SHFL.IDX PT, R15, R6, 0x1, 0x181f ;  /* 0x00381f00060f7f89 */ /* 0x000ee200000e0000 */
[----:B------:R-:W-:-:S02]  /*28f0*/  IMAD R11, R9, c[0x0][0x2b4], R4 ;  /* 0x0000ad00090b7a24 */ /* 0x000fc400078e0204 */
[----:B------:R-:W-:Y:S01]  /*2900*/  ISETP.GE.AND P2, PT, R5, R17, PT ;  /* 0x000000110500720c */ /* 0x000fe20003f46270 */
[----:B------:R-:W-:Y:S01]  /*2910*/  IMAD.WIDE.U32 R236, R9, c[0x0][0x2b0], RZ ;  /* 0x0000ac0009ec7a25 */ /* 0x000fe200078e00ff */
[----:B------:R-:W-:-:S03]  /*2920*/  ISETP.GE.AND P0, PT, R2, R230, PT ;  /* 0x000000e60200720c */ /* 0x000fc60003f06270 */
[----:B------:R-:W-:Y:S01]  /*2930*/  IMAD.IADD R2, R2, 0x1, R233 ;  /* 0x0000000102027824 */ /* 0x000fe200078e02e9 */
[----:B------:R-:W-:Y:S01]  /*2940*/  ISETP.GT.OR P3, PT, R203, 0x5f, P0 ;  /* 0x0000005fcb00780c */ /* 0x000fe20000764670 */
[----:B------:R-:W-:Y:S01]  /*2950*/  IMAD.IADD R241, R237, 0x1, R11 ;  /* 0x00000001edf17824 */ /* 0x000fe200078e020b */
[----:B------:R-:W-:Y:S01]  /*2960*/  @P5 LOP3.LUT R194, R194, 0x80000, RZ, 0xfc, !PT ;  /* 0x00080000c2c25812 */ /* 0x000fe200078efcff */
[----:B------:R-:W-:Y:S01]  /*2970*/  @P5 IMAD.HI.U32 R8, R2, c[0x0][0x2bc], RZ ;  /* 0x0000af0002085a27 */ /* 0x000fe200078e00ff */
[----:B-1----:R-:W-:-:S03]  /*2980*/  @!P1 LEA R4, P0, R216, R0, 0x1 ;  /* 0x00000000d8049211 */ /* 0x002fc600078008ff */
[----:B------:R-:W-:Y:S01]  /*2990*/  IMAD.MOV.U32 R198, RZ, RZ, RZ ;  /* 0x000000ffffc67224 */ /* 0x000fe200078e00ff */
[----:B------:R-:W-:Y:S01]  /*29a0*/  @!P1 LEA R12, P4, R208, R0, 0x1 ;  /* 0x00000000d00c9211 */ /* 0x000fe200078808ff */
[----:B------:R-:W-:Y:S01]  /*29b0*/  IMAD.MOV.U32 R0, RZ, RZ, R2 ;  /* 0x000000ffff007224 */ /* 0x000fe200078e0002 */
[-C--:B--2---:R-:W-:Y:S02]  /*29c0*/  @!P1 LEA.HI.X R5, R216, R3.reuse, R90, 0x1, P0 ;  /* 0x00000003d8059211 */ /* 0x084fe400000f0c5a */
[C---:B------:R-:W-:Y:S02]  /*29d0*/  @!P2 LEA R10, P0, R208.reuse, R14, 0x1 ;  /* 0x0000000ed00aa211 */ /* 0x040fe400078008ff */
[----:B------:R-:W-:Y:S02]  /*29e0*/  @P5 SHF.R.U32.HI R0, RZ, c[0x0][0x2c0], R8 ;  /* 0x0000b000ff005a19 */ /* 0x000fe40000011608 */
[C-C-:B------:R-:W-:Y:S02]  /*29f0*/  @!P1 LEA.HI.X R13, R208.reuse, R3, R91.reuse, 0x1, P4 ;  /* 0x00000003d00d9211 */ /* 0x140fe400020f0c5b */
[----:B---3--:R-:W-:-:S02]  /*2a00*/  @!P2 LEA.HI.X R11, R208, R15, R91, 0x1, P0 ;  /* 0x0000000fd00ba211 */ /* 0x008fc400000f0c5b */
[----:B------:R-:W-:Y:S02]  /*2a10*/  @!P3 IADD3 R3, P0, R0, R236, RZ ;  /* 0x000000ec0003b210 */ /* 0x000fe40007f1e0ff */
[----:B------:R-:W-:Y:S02]  /*2a20*/  ISETP.GE.AND P4, PT, R208, c[0x0][0x198], PT ;  /* 0x00006600d0007a0c */ /* 0x000fe40003f86270 */
[----:B------:R-:W-:Y:S02]  /*2a30*/  @!P3 LEA.HI.X.SX32 R9, R0, R241, 0x1, P0 ;  /* 0x000000f10009b211 */ /* 0x000fe400000f0eff */
[C---:B------:R-:W-:Y:S02]  /*2a40*/  @!P3 LEA R8, P0, R3.reuse, c[0x0][0x2a0], 0x2 ;  /* 0x0000a8000308ba11 */ /* 0x040fe400078010ff */
[----:B------:R-:W-:Y:S02]  /*2a50*/  ISETP.GE.AND P5, PT, R216, c[0x0][0x198], PT ;  /* 0x00006600d8007a0c */ /* 0x000fe40003fa6270 */
[----:B------:R-:W-:-:S02]  /*2a60*/  @!P3 LEA.HI.X R9, R3, c[0x0][0x2a4], R9, 0x2, P0 ;  /* 0x0000a9000309ba11 */ /* 0x000fc400000f1409 */
[----:B------:R-:W-:-:S03]  /*2a70*/  IADD3 R3, R16, 0x40, RZ ;  /* 0x0000004010037810 */ /* 0x000fc60007ffe0ff */
[----:B------:R1:W2:Y:S04]  /*2a80*/  @!P3 LDG.E R198, [R8.64] ;  /* 0x0000000608c6b981 */ /* 0x0002a8000c1e1900 */
[----:B------:R3:W-:Y:S04]  /*2a90*/  @!P1 LDGSTS.E.BYPASS.LTC128B.128 [R197+0x100], [R12.64], !P4 ;  /* 0x001000000cc59fae */ /* 0x0007e8000e101d46 */
[----:B------:R4:W-:Y:S01]  /*2aa0*/  @!P1 LDGSTS.E.BYPASS.LTC128B.128 [R197+0x4100], [R4.64], !P5 ;  /* 0x0410000004c59fae */ /* 0x0009e2000e901d46 */
[----:B------:R-:W-:-:S03]  /*2ab0*/  IMAD.MOV R0, RZ, RZ, -R0 ;  /* 0x000000ffff007224 */ /* 0x000fc600078e0a00 */
[----:B------:R1:W-:Y:S01]  /*2ac0*/  @!P2 LDGSTS.E.BYPASS.LTC128B.128 [R197+0x1100], [R10.64], !P4 ;  /* 0x011000000ac5afae */ /* 0x0003e2000e101d46 */
[----:B------:R-:W-:Y:S01]  /*2ad0*/  IMAD R199, R0, c[0x0][0x2b8], R2 ;  /* 0x0000ae0000c77a24 */ /* 0x000fe200078e0202 */
[C---:B----4-:R-:W-:Y:S02]  /*2ae0*/  @!P2 LEA R4, P0, R216.reuse, R14, 0x1 ;  /* 0x0000000ed804a211 */ /* 0x050fe400078008ff */
[----:B------:R-:W3:Y:S02]  /*2af0*/  SHFL.IDX PT, R14, R7, 0x2, 0x181f ;  /* 0x00581f00070e7f89 */ /* 0x000ee400000e0000 */
[----:B------:R-:W-:Y:S02]  /*2b00*/  @!P2 LEA.HI.X R5, R216, R15, R90, 0x1, P0 ;  /* 0x0000000fd805a211 */ /* 0x000fe400000f0c5a */
[----:B------:R-:W4:Y:S01]  /*2b10*/  SHFL.IDX PT, R15, R6, 0x2, 0x181f ;  /* 0x00581f00060f7f89 */ /* 0x000f2200000e0000 */
[----:B------:R-:W-:Y:S02]  /*2b20*/  ISETP.GE.AND P0, PT, R3, R17, PT ;  /* 0x000000110300720c */ /* 0x000fe40003f06270 */
[----:B------:R-:W-:Y:S01]  /*2b30*/  SHF.R.S32.HI R18, RZ, 0x1f, R199 ;  /* 0x0000001fff127819 */ /* 0x000fe200000114c7 */
[----:B------:R4:W-:Y:S04]  /*2b40*/  @!P2 LDGSTS.E.BYPASS.LTC128B.128 [R197+0x5100], [R4.64], !P5 ;  /* 0x0510000004c5afae */ /* 0x0009e8000e901d46 */
[----:B------:R-:W-:Y:S01]  /*2b50*/  IMAD R0, R18, c[0x0][0x1e0], RZ ;  /* 0x0000780012007a24 */ /* 0x000fe200078e02ff */
[----:B-1----:R-:W1:Y:S01]  /*2b60*/  SHFL.IDX PT, R8, R7, 0x3, 0x181f ;  /* 0x00781f0007087f89 */ /* 0x002e6200000e0000 */
[----:B------:R-:W-:-:S04]  /*2b70*/  IMAD.WIDE.U32 R2, R199, c[0x0][0x1e0], RZ ;  /* 0x00007800c7027a25 */ /* 0x000fc800078e00ff */
[----:B---3--:R-:W-:Y:S01]  /*2b80*/  @!P0 LEA R12, P1, R208, R14, 0x1 ;  /* 0x0000000ed00c8211 */ /* 0x008fe200078208ff */
[----:B------:R-:W-:-:S03]  /*2b90*/  IMAD R0, R199, c[0x0][0x1e4], R0 ;  /* 0x00007900c7007a24 */ /* 0x000fc600078e0200 */
[----:B----4-:R-:W-:Y:S01]  /*2ba0*/  @!P0 LEA.HI.X R13, R208, R15, R91, 0x1, P1 ;  /* 0x0000000fd00d8211 */ /* 0x010fe200008f0c5b */
[----:B------:R-:W-:Y:S01]  /*2bb0*/  IMAD.IADD R3, R3, 0x1, R0 ;  /* 0x0000000103037824 */ /* 0x000fe200078e0200 */
[----:B------:R-:W3:Y:S01]  /*2bc0*/  SHFL.IDX PT, R6, R6, 0x3, 0x181f ;  /* 0x00781f0006067f89 */ /* 0x000ee200000e0000 */
[----:B------:R-:W-:-:S03]  /*2bd0*/  IMAD.WIDE.U32 R234, R21, c[0x0][0x1e8], RZ ;  /* 0x00007a0015ea7a25 */ /* 0x000fc600078e00ff */
[----:B------:R4:W-:Y:S01]  /*2be0*/  @!P0 LDGSTS.E.BYPASS.LTC128B.128 [R197+0x2100], [R12.64], !P4 ;  /* 0x021000000cc58fae */ /* 0x0009e2000e101d46 */
[----:B------:R-:W-:-:S04]  /*2bf0*/  @!P0 LEA R4, P1, R216, R14, 0x1 ;  /* 0x0000000ed8048211 */ /* 0x000fc800078208ff */
[----:B------:R-:W-:-:S05]  /*2c00*/  @!P0 LEA.HI.X R5, R216, R15, R90, 0x1, P1 ;  /* 0x0000000fd8058211 */ /* 0x000fca00008f0c5a */
[----:B------:R1:W-:Y:S01]  /*2c10*/  @!P0 LDGSTS.E.BYPASS.LTC128B.128 [R197+0x6100], [R4.64], !P5 ;  /* 0x0610000004c58fae */ /* 0x0003e2000e901d46 */
[----:B------:R-:W-:Y:S01]  /*2c20*/  IMAD R240, R21, c[0x0][0x1ec], R235 ;  /* 0x00007b0015f07a24 */ /* 0x000fe200078e02eb */
[----:B-1----:R-:W-:-:S04]  /*2c30*/  IADD3 R5, R16, 0x60, RZ ;  /* 0x0000006010057810 */ /* 0x002fc80007ffe0ff */
[----:B------:R-:W-:Y:S02]  /*2c40*/  ISETP.GE.AND P1, PT, R5, R17, PT ;  /* 0x000000110500720c */ /* 0x000fe40003f26270 */
[----:B--2---:R-:W-:Y:S01]  /*2c50*/  SHF.R.S32.HI R20, RZ, 0x1f, R198 ;  /* 0x0000001fff147819 */ /* 0x004fe200000114c6 */
[----:B------:R-:W-:-:S04]  /*2c60*/  IMAD.WIDE.U32 R2, R198, c[0x0][0x1f0], R2 ;  /* 0x00007c00c6027a25 */ /* 0x000fc800078e0002 */
[----:B------:R-:W-:-:S04]  /*2c70*/  IMAD R0, R20, c[0x0][0x1f0], RZ ;  /* 0x00007c0014007a24 */ /* 0x000fc800078e02ff */
[----:B------:R-:W-:Y:S01]  /*2c80*/  IMAD R4, R198, c[0x0][0x1f4], R0 ;  /* 0x00007d00c6047a24 */ /* 0x000fe200078e0200 */
[----:B------:R-:W-:-:S04]  /*2c90*/  IADD3 R0, P0, R2, R234, RZ ;  /* 0x000000ea02007210 */ /* 0x000fc80007f1e0ff */
[----:B------:R-:W-:Y:S01]  /*2ca0*/  IADD3.X R2, R240, R3, R4, P0, !PT ;  /* 0x00000003f0027210 */ /* 0x000fe200007fe404 */
[----:B------:R-:W-:Y:S01]  /*2cb0*/  IMAD R4, R201, -0x60, R19 ;  /* 0xffffffa0c9047824 */ /* 0x000fe200078e0213 */
[----:B------:R-:W-:-:S03]  /*2cc0*/  LEA R5, P0, R0, c[0x0][0x1c8], 0x1 ;  /* 0x0000720000057a11 */ /* 0x000fc600078008ff */
[----:B------:R-:W-:Y:S01]  /*2cd0*/  IMAD.IADD R188, R230, 0x1, R4 ;  /* 0x00000001e6bc7824 */ /* 0x000fe200078e0204 */
[----:B------:R-:W-:Y:S02]  /*2ce0*/  LEA.HI.X R11, R0, c[0x0][0x1cc], R2, 0x1, P0 ;  /* 0x00007300000b7a11 */ /* 0x000fe400000f0c02 */
[----:B------:R-:W1:Y:S01]  /*2cf0*/  SHFL.IDX PT, R0, R5, RZ, 0x181f ;  /* 0x00181fff05007589 */ /* 0x000e6200000e0000 */
[----:B------:R-:W-:Y:S01]  /*2d00*/  @!P1 LEA R2, P0, R208, R8, 0x1 ;  /* 0x00000008d0029211 */ /* 0x000fe200078008ff */
[----:B------:R-:W-:Y:S02]  /*2d10*/  IMAD.IADD R10, R188, 0x1, -R244 ;  /* 0x00000001bc0a7824 */ /* 0x000fe400078e0af4 */
[----:B------:R-:W2:Y:S01]  /*2d20*/  SHFL.IDX PT, R7, R11, RZ, 0x181f ;  /* 0x00181fff0b077589 */ /* 0x000ea200000e0000 */
[----:B---3--:R-:W-:Y:S02]  /*2d30*/  @!P1 LEA.HI.X R3, R208, R6, R91, 0x1, P0 ;  /* 0x00000006d0039211 */ /* 0x008fe400000f0c5b */
[----:B------:R-:W-:-:S03]  /*2d40*/  ISETP.GE.AND P0, PT, R10, 0x1, PT ;  /* 0x000000010a00780c */ /* 0x000fc60003f06270 */
[----:B------:R3:W-:Y:S04]  /*2d50*/  @!P1 LDGSTS.E.BYPASS.LTC128B.128 [R197+0x3100], [R2.64], !P4 ;  /* 0x0310000002c59fae */ /* 0x0007e8000e101d46 */
[----:B------:R-:W-:Y:S06]  /*2d60*/  SHFL.IDX PT, R9, R11, 0x1, 0x181f ;  /* 0x00381f000b097f89 */ /* 0x000fec00000e0000 */
[----:B------:R-:W-:-:S02]  /*2d70*/  @P0 ISETP.GE.AND P3, PT, R208, c[0x0][0x1d4], PT ;  /* 0x00007500d0000a0c */ /* 0x000fc40003f66270 */
[C---:B---3--:R-:W-:Y:S02]  /*2d80*/  @!P1 LEA R2, P2, R216.reuse, R8, 0x1 ;  /* 0x00000008d8029211 */ /* 0x048fe400078408ff */
[----:B------:R-:W3:Y:S02]  /*2d90*/  SHFL.IDX PT, R8, R5, 0x1, 0x181f ;  /* 0x00381f0005087f89 */ /* 0x000ee400000e0000 */
[----:B------:R-:W-:-:S05]  /*2da0*/  @!P1 LEA.HI.X R3, R216, R6, R90, 0x1, P2 ;  /* 0x00000006d8039211 */ /* 0x000fca00010f0c5a */
[----:B------:R1:W-:Y:S01]  /*2db0*/  @!P1 LDGSTS.E.BYPASS.LTC128B.128 [R197+0x7100], [R2.64], !P5 ;  /* 0x0710000002c59fae */ /* 0x0003e2000e901d46 */
[----:B------:R-:W-:Y:S02]  /*2dc0*/  ISETP.GE.AND P1, PT, R10, 0x21, PT ;  /* 0x000000210a00780c */ /* 0x000fe40003f26270 */
[----:B------:R-:W-:Y:S01]  /*2dd0*/  @P0 ISETP.GE.AND P4, PT, R216, c[0x0][0x1d4], PT ;  /* 0x00007500d8000a0c */ /* 0x000fe20003f86270 */
[----:B------:R-:W0:Y:S01]  /*2de0*/  LDGDEPBAR ;  /* 0x00000000000079af */ /* 0x000e220000000000 */
[----:B-1----:R-:W-:-:S04]  /*2df0*/  @P0 LEA R2, P2, R208, R0, 0x1 ;  /* 0x00000000d0020211 */ /* 0x002fc800078408ff */
[-C--:B--2---:R-:W-:Y:S02]  /*2e00*/  @P0 LEA.HI.X R3, R208, R7.reuse, R91, 0x1, P2 ;  /* 0x00000007d0030211 */ /* 0x084fe400010f0c5b */
[----:B------:R-:W-:Y:S02]  /*2e10*/  @P0 LEA R6, P2, R216, R0, 0x1 ;  /* 0x00000000d8060211 */ /* 0x000fe400078408ff */
[----:B------:R-:W1:Y:S04]  /*2e20*/  SHFL.IDX PT, R0, R5, 0x2, 0x181f ;  /* 0x00581f0005007f89 */ /* 0x000e6800000e0000 */
[----:B------:R3:W-:Y:S01]  /*2e30*/  @P0 LDGSTS.E.BYPASS.LTC128B.128 [R197+0x8100], [R2.64], !P3 ;  /* 0x0810000002c50fae */ /* 0x0007e2000d901d46 */
[----:B------:R-:W-:Y:S02]  /*2e40*/  @P1 ISETP.GE.AND P3, PT, R208, c[0x0][0x1d4], PT ;  /* 0x00007500d0001a0c */ /* 0x000fe40003f66270 */
[----:B------:R-:W-:Y:S01]  /*2e50*/  @P0 LEA.HI.X R7, R216, R7, R90, 0x1, P2 ;  /* 0x00000007d8070211 */ /* 0x000fe200010f0c5a */
[----:B------:R-:W2:Y:S04]  /*2e60*/  SHFL.IDX PT, R5, R11, 0x2, 0x181f ;  /* 0x00581f000b057f89 */ /* 0x000ea800000e0000 */
[----:B------:R1:W-:Y:S01]  /*2e70*/  @P0 LDGSTS.E.BYPASS.LTC128B.128 [R197+0xb100], [R6.64], !P4 ;  /* 0x0b10000006c50fae */ /* 0x0003e2000e101d46 */
[----:B------:R-:W-:-:S02]  /*2e80*/  ISETP.GE.AND P0, PT, R10, 0x41, PT ;  /* 0x000000410a00780c */ /* 0x000fc40003f06270 */
[----:B---3--:R-:W-:-:S04]  /*2e90*/  @P1 LEA R2, P2, R208, R8, 0x1 ;  /* 0x00000008d0021211 */ /* 0x008fc800078408ff */
[----:B------:R-:W-:Y:S02]  /*2ea0*/  @P1 LEA.HI.X R3, R208, R9, R91, 0x1, P2 ;  /* 0x00000009d0031211 */ /* 0x000fe400010f0c5b */
[----:B------:R-:W-:-:S03]  /*2eb0*/  @P1 ISETP.GE.AND P2, PT, R216, c[0x0][0x1d4], PT ;  /* 0x00007500d8001a0c */ /* 0x000fc60003f46270 */
[----:B------:R3:W-:Y:S02]  /*2ec0*/  @P1 LDGSTS.E.BYPASS.LTC128B.128 [R197+0x9100], [R2.64], !P3 ;  /* 0x0910000002c51fae */ /* 0x0007e4000d901d46 */
[----:B---3--:R-:W-:-:S04]  /*2ed0*/  @P1 LEA R2, P3, R216, R8, 0x1 ;  /* 0x00000008d8021211 */ /* 0x008fc800078608ff */
[----:B------:R-:W-:Y:S02]  /*2ee0*/  @P1 LEA.HI.X R3, R216, R9, R90, 0x1, P3 ;  /* 0x00000009d8031211 */ /* 0x000fe400018f0c5a */
[----:B-1----:R-:W-:-:S03]  /*2ef0*/  @P0 LEA R6, P3, R208, R0, 0x1 ;  /* 0x00000000d0060211 */ /* 0x002fc600078608ff */
[----:B------:R1:W-:Y:S01]  /*2f00*/  @P1 LDGSTS.E.BYPASS.LTC128B.128 [R197+0xc100], [R2.64], !P2 ;  /* 0x0c10000002c51fae */ /* 0x0003e2000d101d46 */
[----:B------:R-:W-:Y:S02]  /*2f10*/  @P0 ISETP.GE.AND P2, PT, R208, c[0x0][0x1d4], PT ;  /* 0x00007500d0000a0c */ /* 0x000fe40003f46270 */
[----:B------:R-:W-:Y:S02]  /*2f20*/  @P0 ISETP.GE.AND P1, PT, R216, c[0x0][0x1d4], PT ;  /* 0x00007500d8000a0c */ /* 0x000fe40003f26270 */
[----:B--2---:R-:W-:-:S09]  /*2f30*/  @P0 LEA.HI.X R7, R208, R5, R91, 0x1, P3 ;  /* 0x00000005d0070211 */ /* 0x004fd200018f0c5b */
[----:B------:R2:W-:Y:S01]  /*2f40*/  @P0 LDGSTS.E.BYPASS.LTC128B.128 [R197+0xa100], [R6.64], !P2 ;  /* 0x0a10000006c50fae */ /* 0x0005e2000d101d46 */
[----:B-1----:R-:W-:-:S04]  /*2f50*/  @P0 LEA R2, P3, R216, R0, 0x1 ;  /* 0x00000000d8020211 */ /* 0x002fc800078608ff */
[----:B------:R-:W-:-:S05]  /*2f60*/  @P0 LEA.HI.X R3, R216, R5, R90, 0x1, P3 ;  /* 0x00000005d8030211 */ /* 0x000fca00018f0c5a */
[----:B------:R1:W-:Y:S04]  /*2f70*/  @P0 LDGSTS.E.BYPASS.LTC128B.128 [R197+0xd100], [R2.64], !P1 ;  /* 0x0d10000002c50fae */ /* 0x0003e8000c901d46 */
[----:B------:R-:W0:Y:S01]  /*2f80*/  LDGDEPBAR ;  /* 0x00000000000079af */ /* 0x000e220000000000 */
[----:B------:R-:W-:-:S04]  /*2f90*/  DEPBAR.LE SB0, 0x1 ;  /* 0x000080400000791a */ /* 0x000fc80000000000 */
[----:B------:R-:W-:Y:S06]  /*2fa0*/  BAR.SYNC.DEFER_BLOCKING 0x0 ;  /* 0x0000000000007b1d */ /* 0x000fec0000010000 */
        /* <DEDUP_REMOVED lines=10> */
[----:B------:R-:W-:Y:S01]  /*3050*/  BAR.SYNC.DEFER_BLOCKING 0x0 ;  /* 0x0000000000007b1d */ /* 0x000fe20000010000 */
[----:B------:R-:W-:Y:S02]  /*3060*/  R2P PR, R227, 0x6 ;  /* 0x00000006e3007804 */ /* 0x000fe40000000000 */
[----:B------:R-:W-:-:S03]  /*3070*/  IADD3 R180, R181, 0x20, RZ ;  /* 0x00000020b5b47810 */ /* 0x000fc60007ffe0ff */
[----:B----4-:R-:W3:Y:S08]  /*3080*/  LDSM.16.M88.4 R12, [R181] ;  /* 0x00000000b50c783b */ /* 0x010ef00000000200 */
[----:B------:R-:W-:Y:S01]  /*3090*/  @P1 IADD3 R180, R181, -0x20, RZ ;  /* 0xffffffe0b5b41810 */ /* 0x000fe20007ffe0ff */
[----:B------:R-:W-:Y:S02]  /*30a0*/  IMAD R0, R18, c[0x0][0x208], RZ ;  /* 0x0000820012007a24 */ /* 0x000fe400078e02ff */
[C---:B-1----:R-:W-:Y:S01]  /*30b0*/  IMAD.WIDE.U32 R2, R199.reuse, c[0x0][0x208], RZ ;  /* 0x00008200c7027a25 */ /* 0x042fe200078e00ff */
[----:B------:R-:W-:Y:S03]  /*30c0*/  LDSM.16.M88.4 R28, [R181+0x1000] ;  /* 0x00100000b51c783b */ /* 0x000fe60000000200 */
[----:B------:R-:W-:Y:S01]  /*30d0*/  IMAD R0, R199, c[0x0][0x20c], R0 ;  /* 0x00008300c7007a24 */ /* 0x000fe200078e0200 */
[----:B------:R-:W1:Y:S03]  /*30e0*/  LDSM.16.M88.4 R56, [R180] ;  /* 0x00000000b438783b */ /* 0x000e660000000200 */
[----:B------:R-:W-:-:S02]  /*30f0*/  IMAD.IADD R3, R3, 0x1, R0 ;  /* 0x0000000103037824 */ /* 0x000fc400078e0200 */
[----:B------:R-:W-:-:S04]  /*3100*/  IMAD.WIDE.U32 R238, R21, c[0x0][0x210], RZ ;  /* 0x0000840015ee7a25 */ /* 0x000fc800078e00ff */
[C---:B------:R-:W-:Y:S01]  /*3110*/  IMAD.SHL.U32 R200, R208.reuse, 0x2, RZ ;  /* 0x00000002d0c87824 */ /* 0x040fe200078e00ff */
[----:B------:R-:W-:Y:S01]  /*3120*/  SHF.L.U64.HI R5, R208, 0x1, R91 ;  /* 0x00000001d0057819 */ /* 0x000fe2000001025b */
[----:B------:R-:W-:Y:S02]  /*3130*/  IMAD R0, R20, c[0x0][0x218], RZ ;  /* 0x0000860014007a24 */ /* 0x000fe400078e02ff */
[----:B------:R-:W-:Y:S01]  /*3140*/  IMAD.SHL.U32 R202, R216, 0x2, RZ ;  /* 0x00000002d8ca7824 */ /* 0x000fe200078e00ff */
[----:B------:R-:W-:Y:S01]  /*3150*/  ISETP.GE.AND P4, PT, R208, c[0x0][0x1d4], PT ;  /* 0x00007500d0007a0c */ /* 0x000fe20003f86270 */
[----:B------:R-:W-:Y:S01]  /*3160*/  IMAD.WIDE.U32 R2, R198, c[0x0][0x218], R2 ;  /* 0x00008600c6027a25 */ /* 0x000fe200078e0002 */
[----:B------:R-:W-:Y:S03]  /*3170*/  LDSM.16.M88.4 R24, [R181+0x800] ;  /* 0x00080000b518783b */ /* 0x000fe60000000200 */
[----:B------:R-:W-:Y:S01]  /*3180*/  IMAD R242, R21, c[0x0][0x214], R239 ;  /* 0x0000850015f27a24 */ /* 0x000fe200078e02ef */
[----:B------:R-:W-:Y:S01]  /*3190*/  IADD3 R2, P0, R2, R238, RZ ;  /* 0x000000ee02027210 */ /* 0x000fe20007f1e0ff */
[----:B------:R-:W-:Y:S01]  /*31a0*/  IMAD R0, R198, c[0x0][0x21c], R0 ;  /* 0x00008700c6007a24 */ /* 0x000fe200078e0200 */
[----:B------:R-:W-:Y:S04]  /*31b0*/  LDSM.16.M88.4 R20, [R181+0x1800] ;  /* 0x00180000b514783b */ /* 0x000fe80000000200 */
[----:B------:R-:W-:Y:S01]  /*31c0*/  IADD3.X R3, R242, R3, R0, P0, !PT ;  /* 0x00000003f2037210 */ /* 0x000fe200007fe400 */
[----:B------:R-:W-:Y:S01]  /*31d0*/  LDSM.16.M88.4 R52, [R180+0x800] ;  /* 0x00080000b434783b */ /* 0x000fe20000000200 */
[C---:B------:R-:W-:Y:S01]  /*31e0*/  LEA R0, P0, R2.reuse, c[0x0][0x1f8], 0x1 ;  /* 0x00007e0002007a11 */ /* 0x040fe200078008ff */
[----:B---3--:R-:W-:Y:S03]  /*31f0*/  HMMA.16816.F32 R16, R120, R12, RZ ;  /* 0x0000000c7810723c */ /* 0x008fe600000018ff */
[----:B--2---:R-:W-:Y:S01]  /*3200*/  LEA.HI.X R6, R2, c[0x0][0x1fc], R3, 0x1, P0 ;  /* 0x00007f0002067a11 */ /* 0x004fe200000f0c03 */
[----:B------:R-:W-:Y:S04]  /*3210*/  LDSM.16.M88.4 R40, [R180+0x1000] ;  /* 0x00100000b428783b */ /* 0x000fe80000000200 */
[----:B------:R-:W-:Y:S04]  /*3220*/  SHFL.IDX PT, R2, R0, RZ, 0x181f ;  /* 0x00181fff00027589 */ /* 0x000fe800000e0000 */
[----:B------:R-:W2:Y:S04]  /*3230*/  SHFL.IDX PT, R3, R0, 0x1, 0x181f ;  /* 0x00381f0000037f89 */ /* 0x000ea800000e0000 */
[----:B------:R-:W-:Y:S04]  /*3240*/  SHFL.IDX PT, R7, R6, RZ, 0x181f ;  /* 0x00181fff06077589 */ /* 0x000fe800000e0000 */
[----:B------:R-:W3:Y:S04]  /*3250*/  SHFL.IDX PT, R11, R6, 0x1, 0x181f ;  /* 0x00381f00060b7f89 */ /* 0x000ee800000e0000 */
[----:B------:R-:W4:Y:S01]  /*3260*/  SHFL.IDX PT, R0, R0, 0x2, 0x181f ;  /* 0x00581f0000007f89 */ /* 0x000f2200000e0000 */
[----:B-1----:R-:W-:Y:S03]  /*3270*/  HMMA.16816.F32 R92, R124, R56, R16 ;  /* 0x000000387c5c723c */ /* 0x002fe60000001810 */
[----:B------:R1:W4:Y:S04]  /*3280*/  SHFL.IDX PT, R18, R6, 0x2, 0x181f ;  /* 0x00581f0006127f89 */ /* 0x00032800000e0000 */
[----:B------:R-:W-:Y:S01]  /*3290*/  LDSM.16.M88.4 R36, [R181+0x2000] ;  /* 0x00200000b524783b */ /* 0x000fe20000000200 */
[----:B------:R-:W-:Y:S01]  /*32a0*/  HMMA.16816.F32 R64, R120, R14, RZ ;  /* 0x0000000e7840723c */ /* 0x000fe200000018ff */
[----:B--2---:R-:W-:-:S02]  /*32b0*/  IADD3 R8, P1, R3, R200, RZ ;  /* 0x000000c803087210 */ /* 0x004fc40007f3e0ff */
[----:B------:R-:W2:Y:S04]  /*32c0*/  LDSM.16.M88.4 R32, [R180+0x1800] ;  /* 0x00180000b420783b */ /* 0x000ea80000000200 */
[C---:B------:R-:W-:Y:S01]  /*32d0*/  IADD3 R14, P0, R2.reuse, R200, RZ ;  /* 0x000000c8020e7210 */ /* 0x040fe20007f1e0ff */
[----:B------:R-:W2:Y:S01]  /*32e0*/  LDSM.16.M88.4 R68, [R181+0x2800] ;  /* 0x00280000b544783b */ /* 0x000ea20000000200 */
[-C--:B------:R-:W-:Y:S01]  /*32f0*/  IADD3 R12, P3, R2, R202.reuse, RZ ;  /* 0x000000ca020c7210 */ /* 0x080fe20007f7e0ff */
[--C-:B---3--:R-:W-:Y:S02]  /*3300*/  IMAD.X R9, R11, 0x1, R5.reuse, P1 ;  /* 0x000000010b097824 */ /* 0x108fe400008e0605 */
[----:B------:R-:W-:Y:S01]  /*3310*/  IMAD.X R15, R7, 0x1, R5, P0 ;  /* 0x00000001070f7824 */ /* 0x000fe200000e0605 */
[----:B------:R-:W-:Y:S01]  /*3320*/  IADD3 R2, P0, R3, R202, RZ ;  /* 0x000000ca03027210 */ /* 0x000fe20007f1e0ff */
[----:B------:R-:W3:Y:S01]  /*3330*/  LDSM.16.M88.4 R72, [R180+0x2000] ;  /* 0x00200000b448783b */ /* 0x000ee20000000200 */
[----:B------:R-:W-:-:S02]  /*3340*/  ISETP.LT.OR P1, PT, R10, 0x1, P4 ;  /* 0x000000010a00780c */ /* 0x000fc40002721670 */
[----:B-1----:R-:W-:Y:S01]  /*3350*/  SHF.L.U64.HI R6, R216, 0x1, R90 ;  /* 0x00000001d8067819 */ /* 0x002fe2000001025a */
[----:B------:R-:W1:Y:S04]  /*3360*/  LDSM.16.M88.4 R76, [R180+0x2800] ;  /* 0x00280000b44c783b */ /* 0x000e680000000200 */
[----:B------:R-:W-:Y:S01]  /*3370*/  IMAD.X R3, R11, 0x1, R6, P0 ;  /* 0x000000010b037824 */ /* 0x000fe200000e0606 */
[----:B----4-:R-:W-:-:S05]  /*3380*/  IADD3 R16, P0, R0, R200, RZ ;  /* 0x000000c800107210 */ /* 0x010fca0007f1e0ff */
[----:B------:R-:W-:Y:S01]  /*3390*/  IMAD.X R17, R18, 0x1, R5, P0 ;  /* 0x0000000112117824 */ /* 0x000fe200000e0605 */
[----:B------:R-:W-:Y:S01]  /*33a0*/  ISETP.GE.AND P0, PT, R216, c[0x0][0x1d4], PT ;  /* 0x00007500d8007a0c */ /* 0x000fe20003f06270 */
[----:B------:R-:W-:Y:S01]  /*33b0*/  @!PT LDS RZ, [RZ] ;  /* 0x00000000fffff984 */ /* 0x000fe20000000800 */
[----:B------:R-:W-:Y:S01]  /*33c0*/  @!PT LDS RZ, [RZ] ;  /* 0x00000000fffff984 */ /* 0x000fe20000000800 */
[----:B------:R-:W-:Y:S01]  /*33d0*/  @!PT LDS RZ, [RZ] ;  /* 0x00000000fffff984 */ /* 0x000fe20000000800 */
[----:B------:R4:W-:Y:S03]  /*33e0*/  LDGSTS.E.BYPASS.LTC128B.128 [R197+0x100], [R14.64], !P1 ;  /* 0x001000000ec57fae */ /* 0x0009e6000c901d46 */
[C---:B------:R-:W-:Y:S01]  /*33f0*/  ISETP.LT.OR P1, PT, R10.reuse, 0x1, P0 ;  /* 0x000000010a00780c */ /* 0x040fe20000721670 */
[----:B------:R-:W-:Y:S01]  /*3400*/  IMAD.X R13, R7, 0x1, R6, P3 ;  /* 0x00000001070d7824 */ /* 0x000fe200018e0606 */
[----:B------:R-:W-:Y:S01]  /*3410*/  HMMA.16816.F32 R44, R120, R28, RZ ;  /* 0x0000001c782c723c */ /* 0x000fe200000018ff */
[----:B------:R-:W-:-:S10]  /*3420*/  ISETP.LT.OR P3, PT, R10, 0x21, P0 ;  /* 0x000000210a00780c */ /* 0x000fd40000761670 */
[----:B------:R4:W-:Y:S01]  /*3430*/  LDGSTS.E.BYPASS.LTC128B.128 [R197+0x3100], [R12.64], !P1 ;  /* 0x031000000cc57fae */ /* 0x0009e2000c901d46 */
[C---:B------:R-:W-:Y:S01]  /*3440*/  ISETP.LT.OR P1, PT, R10.reuse, 0x21, P4 ;  /* 0x000000210a00780c */ /* 0x040fe20002721670 */
[----:B------:R-:W-:Y:S01]  /*3450*/  HMMA.16816.F32 R60, R120, R24, RZ ;  /* 0x00000018783c723c */ /* 0x000fe200000018ff */
[----:B------:R-:W-:Y:S01]  /*3460*/  ISETP.LT.OR P4, PT, R10, 0x41, P4 ;  /* 0x000000410a00780c */ /* 0x000fe20002781670 */
[----:B------:R-:W-:-:S06]  /*3470*/  IMAD.MOV.U32 R7, RZ, RZ, 0x40 ;  /* 0x00000040ff077424 */ /* 0x000fcc00078e00ff */
[----:B------:R-:W-:Y:S04]  /*3480*/  HMMA.16816.F32 R48, R120, R26, RZ ;  /* 0x0000001a7830723c */ /* 0x000fe800000018ff */
[----:B------:R1:W-:Y:S01]  /*3490*/  LDGSTS.E.BYPASS.LTC128B.128 [R197+0x1100], [R8.64], !P1 ;  /* 0x0110000008c57fae */ /* 0x0003e2000c901d46 */
[----:B------:R-:W-:-:S03]  /*34a0*/  ISETP.LT.OR P1, PT, R10, 0x41, P0 ;  /* 0x000000410a00780c */ /* 0x000fc60000721670 */
[C---:B------:R-:W-:Y:S01]  /*34b0*/  HMMA.16816.F32 R24, R120.reuse, R20, RZ ;  /* 0x000000147818723c */ /* 0x040fe200000018ff */
[----:B------:R1:W-:Y:S04]  /*34c0*/  LDGSTS.E.BYPASS.LTC128B.128 [R197+0x4100], [R2.64], !P3 ;  /* 0x0410000002c57fae */ /* 0x0003e8000d901d46 */
[----:B------:R2:W-:Y:S03]  /*34d0*/  LDGSTS.E.BYPASS.LTC128B.128 [R197+0x2100], [R16.64], !P4 ;  /* 0x0210000010c57fae */ /* 0x0005e6000e101d46 */
[----:B------:R-:W-:Y:S08]  /*34e0*/  HMMA.16816.F32 R20, R120, R22, RZ ;  /* 0x000000167814723c */ /* 0x000ff000000018ff */
[----:B------:R-:W-:Y:S01]  /*34f0*/  HMMA.16816.F32 R96, R124, R40, R44 ;  /* 0x000000287c60723c */ /* 0x000fe2000000182c */
[----:B-1----:R-:W-:-:S02]  /*3500*/  IADD3 R2, P0, R0, R202, RZ ;  /* 0x000000ca00027210 */ /* 0x002fc40007f1e0ff */
[----:B------:R-:W-:-:S03]  /*3510*/  SEL R0, R7, 0xffffffc0, !P2 ;  /* 0xffffffc007007807 */ /* 0x000fc60005000000 */
[----:B------:R-:W-:Y:S02]  /*3520*/  IMAD.X R3, R18, 0x1, R6, P0 ;  /* 0x0000000112037824 */ /* 0x000fe400000e0606 */
[----:B------:R-:W-:-:S03]  /*3530*/  IMAD.IADD R183, R181, 0x1, R0 ;  /* 0x00000001b5b77824 */ /* 0x000fc600078e0200 */
[----:B------:R1:W-:Y:S01]  /*3540*/  LDGSTS.E.BYPASS.LTC128B.128 [R197+0x5100], [R2.64], !P1 ;  /* 0x0510000002c57fae */ /* 0x0003e2000c901d46 */
[----:B------:R-:W-:Y:S03]  /*3550*/  HMMA.16816.F32 R28, R120, R30, RZ ;  /* 0x0000001e781c723c */ /* 0x000fe600000018ff */
[----:B------:R-:W3:Y:S04]  /*3560*/  LDSM.16.M88.4 R44, [R183] ;  /* 0x00000000b72c783b */ /* 0x000ee80000000200 */
[----:B------:R-:W-:Y:S01]  /*3570*/  LDSM.16.M88.4 R108, [R181+0x4000] ;  /* 0x00400000b56c783b */ /* 0x000fe20000000200 */
[----:B--2---:R-:W-:Y:S03]  /*3580*/  HMMA.16816.F32 R88, R124, R34, R20 ;  /* 0x000000227c58723c */ /* 0x004fe60000001814 */
[----:B------:R-:W-:Y:S04]  /*3590*/  LDSM.16.M88.4 R112, [R181+0x4800] ;  /* 0x00480000b570783b */ /* 0x000fe80000000200 */
[----:B------:R-:W-:Y:S01]  /*35a0*/  LDSM.16.M88.4 R148, [R180+0x4000] ;  /* 0x00400000b494783b */ /* 0x000fe20000000200 */
[----:B------:R-:W-:Y:S03]  /*35b0*/  HMMA.16816.F32 R20, R120, R36, RZ ;  /* 0x000000247814723c */ /* 0x000fe600000018ff */
[----:B------:R-:W-:Y:S04]  /*35c0*/  LDSM.16.M88.4 R128, [R180+0x3800] ;  /* 0x00380000b480783b */ /* 0x000fe80000000200 */
[----:B------:R-:W-:Y:S01]  /*35d0*/  LDSM.16.M88.4 R136, [R183+0x4000] ;  /* 0x00400000b788783b */ /* 0x000fe20000000200 */
[----:B------:R-:W-:Y:S03]  /*35e0*/  HMMA.16816.F32 R84, R124, R32, R24 ;  /* 0x000000207c54723c */ /* 0x000fe60000001818 */
[----:B------:R-:W2:Y:S05]  /*35f0*/  LDSM.16.M88.4 R32, [R183+0x1800] ;  /* 0x00180000b720783b */ /* 0x000eaa0000000200 */
[C---:B------:R-:W-:Y:S08]  /*3600*/  HMMA.16816.F32 R8, R120.reuse, R68, RZ ;  /* 0x000000447808723c */ /* 0x040ff000000018ff */
[----:B----4-:R-:W-:Y:S01]  /*3610*/  HMMA.16816.F32 R12, R120, R38, RZ ;  /* 0x00000026780c723c */ /* 0x010fe200000018ff */
[----:B------:R-:W4:Y:S01]  /*3620*/  LDSM.16.M88.4 R36, [R183+0x1000] ;  /* 0x00100000b724783b */ /* 0x000f220000000200 */
[----:B-1----:R-:W-:-:S03]  /*3630*/  IADD3 R2, R180, 0x3000, RZ ;  /* 0x00003000b4027810 */ /* 0x002fc60007ffe0ff */
[----:B------:R-:W-:Y:S03]  /*3640*/  LDSM.16.M88.4 R24, [R183+0x2000] ;  /* 0x00200000b718783b */ /* 0x000fe60000000200 */
[----:B------:R-:W-:Y:S01]  /*3650*/  HMMA.16816.F32 R80, R124, R42, R28 ;  /* 0x0000002a7c50723c */ /* 0x000fe2000000181c */
[----:B------:R-:W-:Y:S01]  /*3660*/  IMAD.IADD R182, R2, 0x1, R0 ;  /* 0x0000000102b67824 */ /* 0x000fe200078e0200 */
[----:B------:R-:W-:Y:S04]  /*3670*/  LDSM.16.M88.4 R140, [R183+0x4800] ;  /* 0x00480000b78c783b */ /* 0x000fe80000000200 */
[----:B------:R-:W-:Y:S02]  /*3680*/  LDSM.16.M88.4 R104, [R182+-0x1800] ;  /* 0xffe80000b668783b */ /* 0x000fe40000000200 */
[----:B------:R-:W-:Y:S02]  /*3690*/  HMMA.16816.F32 R40, R120, R70, RZ ;  /* 0x000000467828723c */ /* 0x000fe400000018ff */
[----:B------:R-:W-:Y:S04]  /*36a0*/  LDSM.16.M88.4 R116, [R182+-0x1000] ;  /* 0xfff00000b674783b */ /* 0x000fe80000000200 */
[----:B------:R-:W-:Y:S02]  /*36b0*/  LDSM.16.M88.4 R176, [R183+0x3000] ;  /* 0x00300000b7b0783b */ /* 0x000fe40000000200 */
[C---:B------:R-:W-:Y:S02]  /*36c0*/  HMMA.16816.F32 R64, R124.reuse, R58, R64 ;  /* 0x0000003a7c40723c */ /* 0x040fe40000001840 */
[----:B------:R-:W-:Y:S04]  /*36d0*/  LDSM.16.M88.4 R144, [R183+0x5000] ;  /* 0x00500000b790783b */ /* 0x000fe80000000200 */
[----:B------:R-:W0:Y:S02]  /*36e0*/  LDGDEPBAR ;  /* 0x00000000000079af */ /* 0x000e240000000000 */
[C---:B------:R-:W-:Y:S02]  /*36f0*/  HMMA.16816.F32 R56, R124.reuse, R52, R60 ;  /* 0x000000347c38723c */ /* 0x040fe4000000183c */
[----:B------:R-:W-:Y:S06]  /*3700*/  LDSM.16.M88.4 R60, [R182+-0x3000] ;  /* 0xffd00000b63c783b */ /* 0x000fec0000000200 */
[C---:B------:R-:W-:Y:S01]  /*3710*/  HMMA.16816.F32 R100, R124.reuse, R54, R48 ;  /* 0x000000367c64723c */ /* 0x040fe20000001830 */
[----:B------:R-:W1:Y:S07]  /*3720*/  LDSM.16.M88.4 R52, [R183+0x800] ;  /* 0x00080000b734783b */ /* 0x000e6e0000000200 */
[C---:B---3--:R-:W-:Y:S01]  /*3730*/  HMMA.16816.F32 R48, R124.reuse, R72, R20 ;  /* 0x000000487c30723c */ /* 0x048fe20000001814 */
[----:B------:R-:W3:Y:S07]  /*3740*/  LDSM.16.M88.4 R20, [R183+0x2800] ;  /* 0x00280000b714783b */ /* 0x000eee0000000200 */
[----:B------:R-:W-:Y:S08]  /*3750*/  HMMA.16816.F32 R16, R124, R76, R8 ;  /* 0x0000004c7c10723c */ /* 0x000ff00000001808 */
[----:B------:R-:W-:Y:S01]  /*3760*/  HMMA.16816.F32 R8, R152, R44, R92 ;  /* 0x0000002c9808723c */ /* 0x000fe2000000185c */
[----:B------:R-:W1:Y:S07]  /*3770*/  LDSM.16.M88.4 R92, [R182+-0x2000] ;  /* 0xffe00000b65c783b */ /* 0x000e6e0000000200 */
[C---:B------:R-:W-:Y:S08]  /*3780*/  HMMA.16816.F32 R28, R124.reuse, R74, R12 ;  /* 0x0000004a7c1c723c */ /* 0x040ff0000000180c */
[----:B------:R-:W-:Y:S01]  /*3790*/  HMMA.16816.F32 R12, R124, R78, R40 ;  /* 0x0000004e7c0c723c */ /* 0x000fe20000001828 */
[----:B------:R-:W1:Y:S04]  /*37a0*/  LDSM.16.M88.4 R76, [R182+-0x2800] ;  /* 0xffd80000b64c783b */ /* 0x000e680000000200 */
[----:B------:R-:W1:Y:S03]  /*37b0*/  LDSM.16.M88.4 R40, [R182+-0x800] ;  /* 0xfff80000b628783b */ /* 0x000e660000000200 */
[C---:B--2---:R-:W-:Y:S08]  /*37c0*/  HMMA.16816.F32 R84, R152.reuse, R32, R84 ;  /* 0x000000209854723c */ /* 0x044ff00000001854 */
[C---:B------:R-:W-:Y:S08]  /*37d0*/  HMMA.16816.F32 R44, R152.reuse, R46, R64 ;  /* 0x0000002e982c723c */ /* 0x040ff00000001840 */
[C---:B----4-:R-:W-:Y:S01]  /*37e0*/  HMMA.16816.F32 R72, R152.reuse, R36, R96 ;  /* 0x000000249848723c */ /* 0x050fe20000001860 */
[----:B------:R-:W2:Y:S07]  /*37f0*/  LDSM.16.M88.4 R96, [R181+0x3000] ;  /* 0x00300000b560783b */ /* 0x000eae0000000200 */
[C---:B------:R-:W-:Y:S08]  /*3800*/  HMMA.16816.F32 R80, R152.reuse, R38, R80 ;  /* 0x000000269850723c */ /* 0x040ff00000001850 */
[C---:B------:R-:W-:Y:S08]  /*3810*/  HMMA.16816.F32 R88, R152.reuse, R34, R88 ;  /* 0x000000229858723c */ /* 0x040ff00000001858 */
[C---:B-1----:R-:W-:Y:S08]  /*3820*/  HMMA.16816.F32 R56, R152.reuse, R52, R56 ;  /* 0x000000349838723c */ /* 0x042ff00000001838 */
[C---:B------:R-:W-:Y:S08]  /*3830*/  HMMA.16816.F32 R68, R152.reuse, R24, R48 ;  /* 0x000000189844723c */ /* 0x040ff00000001830 */
[C---:B------:R-:W-:Y:S01]  /*3840*/  HMMA.16816.F32 R64, R152.reuse, R54, R100 ;  /* 0x000000369840723c */ /* 0x040fe20000001864 */
[----:B------:R-:W1:Y:S07]  /*3850*/  LDSM.16.M88.4 R100, [R181+0x3800] ;  /* 0x00380000b564783b */ /* 0x000e6e0000000200 */
[C---:B---3--:R-:W-:Y:S08]  /*3860*/  HMMA.16816.F32 R48, R152.reuse, R20, R16 ;  /* 0x000000149830723c */ /* 0x048ff00000001810 */
[C---:B------:R-:W-:Y:S08]  /*3870*/  HMMA.16816.F32 R52, R152.reuse, R26, R28 ;  /* 0x0000001a9834723c */ /* 0x040ff0000000181c */
[----:B------:R-:W-:Y:S08]  /*3880*/  HMMA.16816.F32 R36, R152, R22, R12 ;  /* 0x000000169824723c */ /* 0x000ff0000000180c */
[C---:B------:R-:W-:Y:S08]  /*3890*/  HMMA.16816.F32 R32, R156.reuse, R60, R8 ;  /* 0x0000003c9c20723c */ /* 0x040ff00000001808 */
[C---:B------:R-:W-:Y:S08]  /*38a0*/  HMMA.16816.F32 R8, R156.reuse, R104, R84 ;  /* 0x000000689c08723c */ /* 0x040ff00000001854 */
[C---:B------:R-:W-:Y:S08]  /*38b0*/  HMMA.16816.F32 R28, R156.reuse, R62, R44 ;  /* 0x0000003e9c1c723c */ /* 0x040ff0000000182c */
[C---:B------:R-:W-:Y:S08]  /*38c0*/  HMMA.16816.F32 R16, R156.reuse, R92, R72 ;  /* 0x0000005c9c10723c */ /* 0x040ff00000001848 */
[C---:B------:R-:W-:Y:S01]  /*38d0*/  HMMA.16816.F32 R12, R156.reuse, R94, R80 ;  /* 0x0000005e9c0c723c */ /* 0x040fe20000001850 */
[----:B------:R-:W-:Y:S07]  /*38e0*/  LDSM.16.M88.4 R92, [R181+0x5800] ;  /* 0x00580000b55c783b */ /* 0x000fee0000000200 */
[C---:B------:R-:W-:Y:S01]  /*38f0*/  HMMA.16816.F32 R84, R156.reuse, R106, R88 ;  /* 0x0000006a9c54723c */ /* 0x040fe20000001858 */
[----:B------:R-:W3:Y:S04]  /*3900*/  LDSM.16.M88.4 R88, [R181+0x5000] ;  /* 0x00500000b558783b */ /* 0x000ee80000000200 */
[----:B------:R-:W-:Y:S03]  /*3910*/  LDSM.16.M88.4 R104, [R180+0x3000] ;  /* 0x00300000b468783b */ /* 0x000fe60000000200 */
[C---:B------:R-:W-:Y:S08]  /*3920*/  HMMA.16816.F32 R24, R156.reuse, R76, R56 ;  /* 0x0000004c9c18723c */ /* 0x040ff00000001838 */
[C---:B------:R-:W-:Y:S08]  /*3930*/  HMMA.16816.F32 R20, R156.reuse, R78, R64 ;  /* 0x0000004e9c14723c */ /* 0x040ff00000001840 */
[C---:B------:R-:W-:Y:S08]  /*3940*/  HMMA.16816.F32 R80, R156.reuse, R116, R68 ;  /* 0x000000749c50723c */ /* 0x040ff00000001844 */
[C---:B------:R-:W-:Y:S08]  /*3950*/  HMMA.16816.F32 R72, R156.reuse, R40, R48 ;  /* 0x000000289c48723c */ /* 0x040ff00000001830 */
[C---:B------:R-:W-:Y:S08]  /*3960*/  HMMA.16816.F32 R76, R156.reuse, R118, R52 ;  /* 0x000000769c4c723c */ /* 0x040ff00000001834 */
[----:B------:R-:W-:Y:S01]  /*3970*/  HMMA.16816.F32 R68, R156, R42, R36 ;  /* 0x0000002a9c44723c */ /* 0x000fe20000001824 */
[----:B------:R-:W4:Y:S04]  /*3980*/  LDSM.16.M88.4 R40, [R180+0x4800] ;  /* 0x00480000b428783b */ /* 0x000f280000000200 */
[----:B------:R-:W1:Y:S03]  /*3990*/  LDSM.16.M88.4 R36, [R180+0x5000] ;  /* 0x00500000b424783b */ /* 0x000e660000000200 */
[C---:B--2---:R-:W-:Y:S08]  /*39a0*/  HMMA.16816.F32 R64, R160.reuse, R96, R32 ;  /* 0x00000060a040723c */ /* 0x044ff00000001820 */
[C---:B------:R-:W-:Y:S01]  /*39b0*/  HMMA.16816.F32 R60, R160.reuse, R98, R28 ;  /* 0x00000062a03c723c */ /* 0x040fe2000000181c */
[----:B------:R-:W2:Y:S07]  /*39c0*/  LDSM.16.M88.4 R96, [R180+0x5800] ;  /* 0x00580000b460783b */ /* 0x000eae0000000200 */
[C---:B------:R-:W-:Y:S08]  /*39d0*/  HMMA.16816.F32 R48, R160.reuse, R108, R16 ;  /* 0x0000006ca030723c */ /* 0x040ff00000001810 */
[C---:B------:R-:W-:Y:S08]  /*39e0*/  HMMA.16816.F32 R44, R160.reuse, R110, R12 ;  /* 0x0000006ea02c723c */ /* 0x040ff0000000180c */
[C---:B------:R-:W-:Y:S08]  /*39f0*/  HMMA.16816.F32 R32, R160.reuse, R112, R8 ;  /* 0x00000070a020723c */ /* 0x040ff00000001808 */
[C---:B-1----:R-:W-:Y:S08]  /*3a00*/  HMMA.16816.F32 R56, R160.reuse, R100, R24 ;  /* 0x00000064a038723c */ /* 0x042ff00000001818 */
[C---:B------:R-:W-:Y:S08]  /*3a10*/  HMMA.16816.F32 R28, R160.reuse, R114, R84 ;  /* 0x00000072a01c723c */ /* 0x040ff00000001854 */
[C---:B------:R-:W-:Y:S08]  /*3a20*/  HMMA.16816.F32 R52, R160.reuse, R102, R20 ;  /* 0x00000066a034723c */ /* 0x040ff00000001814 */
[C---:B---3--:R-:W-:Y:S08]  /*3a30*/  HMMA.16816.F32 R24, R160.reuse, R88, R80 ;  /* 0x00000058a018723c */ /* 0x048ff00000001850 */
[C---:B------:R-:W-:Y:S01]  /*3a40*/  HMMA.16816.F32 R16, R160.reuse, R92, R72 ;  /* 0x0000005ca010723c */ /* 0x040fe20000001848 */
[----:B------:R-:W-:Y:S07]  /*3a50*/  LDSM.16.M88.4 R72, [R182+0x800] ;  /* 0x00080000b648783b */ /* 0x000fee0000000200 */
[C---:B------:R-:W-:Y:S08]  /*3a60*/  HMMA.16816.F32 R20, R160.reuse, R90, R76 ;  /* 0x0000005aa014723c */ /* 0x040ff0000000184c */
[----:B------:R-:W-:Y:S01]  /*3a70*/  HMMA.16816.F32 R12, R160, R94, R68 ;  /* 0x0000005ea00c723c */ /* 0x000fe20000001844 */
[----:B------:R-:W-:Y:S04]  /*3a80*/  LDSM.16.M88.4 R92, [R183+0x3800] ;  /* 0x00380000b75c783b */ /* 0x000fe80000000200 */
[----:B------:R-:W-:Y:S03]  /*3a90*/  LDSM.16.M88.4 R68, [R182+0x1000] ;  /* 0x00100000b644783b */ /* 0x000fe60000000200 */
[C---:B------:R-:W-:Y:S08]  /*3aa0*/  HMMA.16816.F32 R116, R164.reuse, R148, R48 ;  /* 0x00000094a474723c */ /* 0x040ff00000001830 */
[C---:B------:R-:W-:Y:S01]  /*3ab0*/  HMMA.16816.F32 R112, R164.reuse, R150, R44 ;  /* 0x00000096a470723c */ /* 0x040fe2000000182c */
[----:B------:R-:W1:Y:S07]  /*3ac0*/  LDSM.16.M88.4 R148, [R183+0x5800] ;  /* 0x00580000b794783b */ /* 0x000e6e0000000200 */
[C---:B----4-:R-:W-:Y:S08]  /*3ad0*/  HMMA.16816.F32 R108, R164.reuse, R40, R32 ;  /* 0x00000028a46c723c */ /* 0x050ff00000001820 */
[C---:B------:R-:W-:Y:S08]  /*3ae0*/  HMMA.16816.F32 R100, R164.reuse, R42, R28 ;  /* 0x0000002aa464723c */ /* 0x040ff0000000181c */
[C---:B------:R-:W-:Y:S01]  /*3af0*/  HMMA.16816.F32 R8, R164.reuse, R104, R64 ;  /* 0x00000068a408723c */ /* 0x040fe20000001840 */
[----:B------:R-:W3:Y:S07]  /*3b00*/  LDSM.16.M88.4 R64, [R182+0x1800] ;  /* 0x00180000b640783b */ /* 0x000eee0000000200 */
[C---:B------:R-:W-:Y:S01]  /*3b10*/  HMMA.16816.F32 R132, R164.reuse, R128, R56 ;  /* 0x00000080a484723c */ /* 0x040fe20000001838 */
[----:B------:R-:W-:Y:S07]  /*3b20*/  LDSM.16.M88.4 R56, [R182+0x2800] ;  /* 0x00280000b638783b */ /* 0x000fee0000000200 */
[C---:B------:R-:W-:Y:S08]  /*3b30*/  HMMA.16816.F32 R88, R164.reuse, R36, R24 ;  /* 0x00000024a458723c */ /* 0x040ff00000001818 */
[C---:B--2---:R-:W-:Y:S08]  /*3b40*/  HMMA.16816.F32 R80, R164.reuse, R96, R16 ;  /* 0x00000060a450723c */ /* 0x044ff00000001810 */
[C---:B------:R-:W-:Y:S01]  /*3b50*/  HMMA.16816.F32 R104, R164.reuse, R106, R60 ;  /* 0x0000006aa468723c */ /* 0x040fe2000000183c */
[----:B------:R-:W2:Y:S07]  /*3b60*/  LDSM.16.M88.4 R60, [R182+0x2000] ;  /* 0x00200000b63c783b */ /* 0x000eae0000000200 */
[C---:B------:R-:W-:Y:S08]  /*3b70*/  HMMA.16816.F32 R128, R164.reuse, R130, R52 ;  /* 0x00000082a480723c */ /* 0x040ff00000001834 */
[C---:B------:R-:W-:Y:S08]  /*3b80*/  HMMA.16816.F32 R84, R164.reuse, R38, R20 ;  /* 0x00000026a454723c */ /* 0x040ff00000001814 */
[----:B------:R-:W-:Y:S01]  /*3b90*/  HMMA.16816.F32 R76, R164, R98, R12 ;  /* 0x00000062a44c723c */ /* 0x000fe2000000180c */
[----:B------:R-:W4:Y:S01]  /*3ba0*/  LDSM.16.M88.4 R96, [R182] ;  /* 0x00000000b660783b */ /* 0x000f220000000200 */
[----:B------:R-:W-:Y:S01]  /*3bb0*/  ISETP.GT.AND P0, PT, R196, R228, PT ;  /* 0x000000e4c400720c */ /* 0x000fe20003f04270 */
[----:B------:R-:W-:-:S05]  /*3bc0*/  DEPBAR.LE SB0, 0x0 ;  /* 0x000080000000791a */ /* 0x000fca0000000000 */
        /* <DEDUP_REMOVED lines=8> */
[C---:B------:R-:W-:Y:S08]  /*3c50*/  HMMA.16816.F32 R44, R168.reuse, R92, R132 ;  /* 0x0000005ca82c723c */ /* 0x040ff00000001884 */
[C---:B------:R-:W-:Y:S08]  /*3c60*/  HMMA.16816.F32 R40, R168.reuse, R94, R128 ;  /* 0x0000005ea828723c */ /* 0x040ff00000001880 */
[C---:B------:R-:W-:Y:S08]  /*3c70*/  HMMA.16816.F32 R16, R168.reuse, R146, R84 ;  /* 0x00000092a810723c */ /* 0x040ff00000001854 */
[----:B------:R-:W-:Y:S01]  /*3c80*/  HMMA.16816.F32 R8, R168, R150, R76 ;  /* 0x00000096a808723c */ /* 0x000fe2000000184c */
[----:B------:R-:W-:Y:S01]  /*3c90*/  ISETP.GT.AND P6, PT, R203, 0x5f, PT ;  /* 0x0000005fcb00780c */ /* 0x000fe20003fc4270 */
[----:B------:R-:W-:Y:S01]  /*3ca0*/  BSSY B0, `(.L_x_2477) ;  /* 0x0000054000007945 */ /* 0x000fe20003800000 */
[----:B------:R-:W-:-:S05]  /*3cb0*/  LOP3.LUT R194, R194, 0xfffbffff, RZ, 0xc0, !PT ;  /* 0xfffbffffc2c27812 */ /* 0x000fca00078ec0ff */
[C---:B------:R-:W-:Y:S08]  /*3cc0*/  HMMA.16816.F32 R36, R172.reuse, R68, R36 ;  /* 0x00000044ac24723c */ /* 0x040ff00000001824 */
[----:B------:R-:W-:Y:S01]  /*3cd0*/  HMMA.16816.F32 R68, R172, R70, R32 ;  /* 0x00000046ac44723c */ /* 0x000fe20000001820 */
[----:B------:R-:W-:-:S07]  /*3ce0*/  @P6 LOP3.LUT R194, R194, 0x40000, RZ, 0xfc, !PT ;  /* 0x00040000c2c26812 */ /* 0x000fce00078efcff */
[C---:B---3--:R-:W-:Y:S08]  /*3cf0*/  HMMA.16816.F32 R32, R172.reuse, R64, R28 ;  /* 0x00000040ac20723c */ /* 0x048ff0000000181c */
[C---:B------:R-:W-:Y:S08]  /*3d00*/  HMMA.16816.F32 R64, R172.reuse, R66, R24 ;  /* 0x00000042ac40723c */ /* 0x040ff00000001818 */
[C---:B--2---:R-:W-:Y:S08]  /*3d10*/  HMMA.16816.F32 R28, R172.reuse, R60, R20 ;  /* 0x0000003cac1c723c */ /* 0x044ff00000001814 */
[C---:B------:R-:W-:Y:S08]  /*3d20*/  HMMA.16816.F32 R24, R172.reuse, R56, R12 ;  /* 0x00000038ac18723c */ /* 0x040ff0000000180c */
[C---:B----4-:R-:W-:Y:S08]  /*3d30*/  HMMA.16816.F32 R52, R172.reuse, R96, R52 ;  /* 0x00000060ac34723c */ /* 0x050ff00000001834 */
        /* <DEDUP_REMOVED lines=8> */
[----:B------:R-:W-:Y:S01]  /*3dc0*/  ISETP.NE.AND P5, PT, R204, 0x1, PT ;  /* 0x00000001cc00780c */ /* 0x000fe20003fa5270 */
[----:B------:R-:W-:Y:S01]  /*3dd0*/  IMAD.MOV.U32 R198, RZ, RZ, RZ ;  /* 0x000000ffffc67224 */ /* 0x000fe200078e00ff */
        /* <DEDUP_REMOVED lines=27> */
.L_x_2621:
[----:B------:R-:W-:Y:S05]  /*3f90*/  BRA.DIV ~URZ, `(.L_x_2480) ;  /* 0x00012ae27f007947 */ /* 0x000fea000b800000 */
[----:B------:R-:W3:Y:S01]  /*3fa0*/  SHFL.IDX PT, R2, R7, RZ, 0x181f ;  /* 0x00181fff07027589 */ /* 0x000ee200000e0000 */
[----:B------:R-:W-:-:S03]  /*3fb0*/  ISETP.GE.AND P1, PT, R208, c[0x0][0x1d4], PT ;  /* 0x00007500d0007a0c */ /* 0x000fc60003f26270 */
[----:B------:R-:W4:Y:S04]  /*3fc0*/  SHFL.IDX PT, R10, R7, 0x1, 0x181f ;  /* 0x00381f00070a7f89 */ /* 0x000f2800000e0000 */
[----:B------:R-:W5:Y:S04]  /*3fd0*/  SHFL.IDX PT, R11, R0, 0x1, 0x181f ;  /* 0x00381f00000b7f89 */ /* 0x000f6800000e0000 */
[----:B-1----:R-:W1:Y:S01]  /*3fe0*/  SHFL.IDX PT, R0, R0, 0x2, 0x181f ;  /* 0x00581f0000007f89 */ /* 0x002e6200000e0000 */
[C---:B---3--:R-:W-:Y:S02]  /*3ff0*/  IADD3 R12, P0, R2.reuse, R200, RZ ;  /* 0x000000c8020c7210 */ /* 0x048fe40007f1e0ff */
[----:B------:R-:W-:-:S03]  /*4000*/  IADD3 R8, P2, R2, R202, RZ ;  /* 0x000000ca02087210 */ /* 0x000fc60007f5e0ff */
[C-C-:B--2---:R-:W-:Y:S01]  /*4010*/  IMAD.X R13, R9.reuse, 0x1, R5.reuse, P0 ;  /* 0x00000001090d7824 */ /* 0x144fe200000e0605 */
[----:B------:R-:W-:Y:S01]  /*4020*/  ISETP.GE.AND P0, PT, R216, c[0x0][0x1d4], PT ;  /* 0x00007500d8007a0c */ /* 0x000fe20003f06270 */
[----:B------:R-:W-:Y:S01]  /*4030*/  IMAD.X R9, R9, 0x1, R6, P2 ;  /* 0x0000000109097824 */ /* 0x000fe200010e0606 */
[C---:B----4-:R-:W-:Y:S02]  /*4040*/  IADD3 R2, P2, R10.reuse, R200, RZ ;  /* 0x000000c80a027210 */ /* 0x050fe40007f5e0ff */
[----:B------:R2:W-:Y:S03]  /*4050*/  LDGSTS.E.BYPASS.LTC128B.128 [R197+0x8100], [R12.64], !P1 ;  /* 0x081000000cc57fae */ /* 0x0005e6000c901d46 */
[----:B-----5:R-:W-:Y:S01]  /*4060*/  IMAD.X R3, R11, 0x1, R5, P2 ;  /* 0x000000010b037824 */ /* 0x020fe200010e0605 */
[----:B------:R-:W-:-:S05]  /*4070*/  IADD3 R10, P2, R10, R202, RZ ;  /* 0x000000ca0a0a7210 */ /* 0x000fca0007f5e0ff */
[----:B------:R2:W-:Y:S01]  /*4080*/  LDGSTS.E.BYPASS.LTC128B.128 [R197+0xb100], [R8.64], !P0 ;  /* 0x0b10000008c57fae */ /* 0x0005e2000c101d46 */
[----:B------:R-:W-:-:S03]  /*4090*/  IMAD.X R11, R11, 0x1, R6, P2 ;  /* 0x000000010b0b7824 */ /* 0x000fc600010e0606 */
[----:B------:R3:W-:Y:S04]  /*40a0*/  LDGSTS.E.BYPASS.LTC128B.128 [R197+0x9100], [R2.64], !P1 ;  /* 0x0910000002c57fae */ /* 0x0007e8000c901d46 */
[----:B------:R4:W-:Y:S04]  /*40b0*/  LDGSTS.E.BYPASS.LTC128B.128 [R197+0xc100], [R10.64], !P0 ;  /* 0x0c1000000ac57fae */ /* 0x0009e8000c101d46 */
[----:B---3--:R2:W3:Y:S01]  /*40c0*/  SHFL.IDX PT, R2, R7, 0x2, 0x181f ;  /* 0x00581f0007027f89 */ /* 0x0084e200000e0000 */
[----:B----4-:R-:W-:Y:S02]  /*40d0*/  SEL R11, RZ, 0x10, P1 ;  /* 0x00000010ff0b7807 */ /* 0x010fe40000800000 */
[----:B------:R-:W-:-:S02]  /*40e0*/  SEL R10, RZ, 0x10, P0 ;  /* 0x00000010ff0a7807 */ /* 0x000fc40000000000 */
.L_x_2622:
[----:B-1----:R-:W-:Y:S02]  /*40f0*/  IADD3 R3, -R11, 0x10, RZ ;  /* 0x000000100b037810 */ /* 0x002fe40007ffe1ff */
[----:B--2---:R-:W-:-:S02]  /*4100*/  IADD3 R7, -R10, 0x10, RZ ;  /* 0x000000100a077810 */ /* 0x004fc40007ffe1ff */
[----:B------:R-:W-:Y:S02]  /*4110*/  LOP3.LUT R3, R3, 0xf, RZ, 0xc0, !PT ;  /* 0x0000000f03037812 */ /* 0x000fe400078ec0ff */
[----:B------:R-:W-:Y:S02]  /*4120*/  ISETP.NE.U32.AND P2, PT, R11, RZ, PT ;  /* 0x000000ff0b00720c */ /* 0x000fe40003f45070 */
[----:B---3--:R-:W-:Y:S02]  /*4130*/  IADD3 R8, P1, P0, R3, R2, R200 ;  /* 0x0000000203087210 */ /* 0x008fe4000783e0c8 */
[----:B------:R-:W-:Y:S02]  /*4140*/  LOP3.LUT R3, R7, 0xf, RZ, 0xc0, !PT ;  /* 0x0000000f07037812 */ /* 0x000fe400078ec0ff */
[----:B------:R-:W-:Y:S02]  /*4150*/  IADD3.X R9, RZ, R0, R5, P1, P0 ;  /* 0x00000000ff097210 */ /* 0x000fe40000fe0405 */
        /* <DEDUP_REMOVED lines=8> */
.L_x_2478:
[----:B------:R-:W-:Y:S05]  /*41e0*/  BSYNC B0 ;  /* 0x0000000000007941 */ /* 0x000fea0003800000 */
.L_x_2477:
[----:B------:R-:W-:Y:S01]  /*41f0*/  IMAD.MOV.U32 R0, RZ, RZ, c[0x0][0x2c4] ;  /* 0x0000b100ff007624 */ /* 0x000fe200078e00ff */
[----:B------:R-:W-:Y:S01]  /*4200*/  ULDC UR4, c[0x0][0x324] ;  /* 0x0000c90000047ab9 */ /* 0x000fe20000000800 */
[----:B-1----:R-:W-:Y:S01]  /*4210*/  IADD3 R2, -R231, 0x1, R188 ;  /* 0x00000001e7027810 */ /* 0x002fe20007ffe1bc */
        /* <DEDUP_REMOVED lines=14> */
.L_x_2623:
[----:B------:R-:W-:Y:S01]  /*4300*/  ISETP.GE.AND P0, PT, R249, 0x1, PT ;  /* 0x00000001f900780c */ /* 0x000fe20003f06270 */
[--C-:B--2---:R-:W-:Y:S02]  /*4310*/  IMAD.IADD R2, R6, 0x1, R3.reuse ;  /* 0x0000000106027824 */ /* 0x104fe400078e0203 */
[----:B------:R-:W-:-:S03]  /*4320*/  IMAD.IADD R0, R7, 0x1, R3 ;  /* 0x0000000107007824 */ /* 0x000fc600078e0203 */
[----:B------:R-:W-:-:S07]  /*4330*/  IMNMX R2, R8, R2, PT ;  /* 0x0000000208027217 */ /* 0x000fce0003800200 */
        /* <DEDUP_REMOVED lines=12> */
.L_x_2484:
[----:B------:R-:W-:-:S04]  /*4400*/  MOV R10, c[0x0][0x32c] ;  /* 0x0000cb00000a7a02 */ /* 0x000fc80000000f00 */
[----:B------:R-:W-:-:S13]  /*4410*/  ISETP.NE.AND P0, PT, R10, 0x1, PT ;  /* 0x000000010a00780c */ /* 0x000fda0003f05270 */
[----:B------:R-:W-:-:S05]  /*4420*/  @P0 IMAD.HI.U32 R10, R3, c[0x0][0x330], RZ ;  /* 0x0000cc00030a0a27 */ /* 0x000fca00078e00ff */
[----:B------:R-:W-:Y:S02]  /*4430*/  @P0 SHF.R.U32.HI R3, RZ, c[0x0][0x334], R10 ;  /* 0x0000cd00ff030a19 */ /* 0x000fe4000001160a */
.L_x_2485:
[----:B------:R-:W-:Y:S05]  /*4440*/  BSYNC B0 ;  /* 0x0000000000007941 */ /* 0x000fea0003800000 */
.L_x_2483:
[----:B------:R-:W-:-:S05]  /*4450*/  IMAD R3, R3, c[0x0][0x32c], R9 ;  /* 0x0000cb0003037a24 */ /* 0x000fca00078e0209 */
[----:B------:R-:W-:Y:S02]  /*4460*/  IADD3 R10, R3, c[0x0][0x32c], RZ ;  /* 0x0000cb00030a7a10 */ /* 0x000fe40007ffe0ff */
[----:B------:R-:W-:Y:S02]  /*4470*/  IMNMX R0, R0, R3, !PT ;  /* 0x0000000300007217 */ /* 0x000fe40007800200 */
[----:B------:R-:W-:Y:S02]  /*4480*/  IMNMX R2, R2, R10, PT ;  /* 0x0000000a02027217 */ /* 0x000fe40003800200 */
.L_x_2482:
        /* <DEDUP_REMOVED lines=134> */
.L_x_2624:
[----:B------:R-:W-:Y:S01]  /*4cf0*/  ISETP.GE.AND P0, PT, R249, 0x1, PT ;  /* 0x00000001f900780c */ /* 0x000fe20003f06270 */
[--C-:B---3--:R-:W-:Y:S02]  /*4d00*/  IMAD.IADD R2, R6, 0x1, R3.reuse ;  /* 0x0000000106027824 */ /* 0x108fe400078e0203 */
        /* <DEDUP_REMOVED lines=14> */
.L_x_2489:
[----:B------:R-:W-:-:S04]  /*4df0*/  MOV R4, c[0x0][0x32c] ;  /* 0x0000cb0000047a02 */ /* 0x000fc80000000f00 */
[----:B------:R-:W-:-:S13]  /*4e00*/  ISETP.NE.AND P0, PT, R4, 0x1, PT ;  /* 0x000000010400780c */ /* 0x000fda0003f05270 */
[----:B------:R-:W-:-:S05]  /*4e10*/  @P0 IMAD.HI.U32 R4, R3, c[0x0][0x330], RZ ;  /* 0x0000cc0003040a27 */ /* 0x000fca00078e00ff */
[----:B------:R-:W-:Y:S02]  /*4e20*/  @P0 SHF.R.U32.HI R3, RZ, c[0x0][0x334], R4 ;  /* 0x0000cd00ff030a19 */ /* 0x000fe40000011604 */
.L_x_2490:
[----:B------:R-:W-:Y:S05]  /*4e30*/  BSYNC B0 ;  /* 0x0000000000007941 */ /* 0x000fea0003800000 */
.L_x_2488:
[----:B------:R-:W-:-:S05]  /*4e40*/  IMAD R3, R3, c[0x0][0x32c], R9 ;  /* 0x0000cb0003037a24 */ /* 0x000fca00078e0209 */
[----:B------:R-:W-:Y:S02]  /*4e50*/  IADD3 R4, R3, c[0x0][0x32c], RZ ;  /* 0x0000cb0003047a10 */ /* 0x000fe40007ffe0ff */
[----:B------:R-:W-:Y:S02]  /*4e60*/  IMNMX R0, R0, R3, !PT ;  /* 0x0000000300007217 */ /* 0x000fe40007800200 */
[----:B------:R-:W-:Y:S02]  /*4e70*/  IMNMX R2, R2, R4, PT ;  /* 0x0000000402027217 */ /* 0x000fe40003800200 */
.L_x_2487:
        /* <DEDUP_REMOVED lines=92> */
[----:B------:R-:W-:Y:S02]  /*5440*/  ISETP.GT.AND P0, PT, R0, RZ, !P1 ;  /* 0x000000ff0000720c */ /* 0x000fe40004f04270 */
[----:B------:R-:W-:Y:S02]  /*5450*/  LOP3.LUT P1, RZ, R194, 0x2000, RZ, 0xc0, !PT ;  /* 0x00002000c2ff7812 */ /* 0x000fe4000782c0ff */
[----:B------:R-:W-:-:S04]  /*5460*/  ISETP.LT.OR P0, PT, R2, 0x1, P0 ;  /* 0x000000010200780c */ /* 0x000fc80000701670 */
[----:B------:R-:W-:Y:S02]  /*5470*/  FSEL R6, R54, -INF , !P0 ;  /* 0xff80000036067808 */ /* 0x000fe40004000000 */
[----:B------:R-:W-:Y:S02]  /*5480*/  ISETP.GT.AND P0, PT, R0, 0x50, !P6 ;  /* 0x000000500000780c */ /* 0x000fe40007704270 */
[----:B------:R-:W-:Y:S02]  /*5490*/  FMNMX.FTZ R4, R6, R7, !PT ;  /* 0x0000000706047209 */ /* 0x000fe40007810000 */
[----:B------:R-:W-:Y:S02]  /*54a0*/  ISETP.LT.OR P0, PT, R2, 0x51, P0 ;  /* 0x000000510200780c */ /* 0x000fe40000701670 */
[----:B------:R-:W-:Y:S02]  /*54b0*/  FMNMX.FTZ R4, R12, R4, !PT ;  /* 0x000000040c047209 */ /* 0x000fe40007810000 */
[----:B------:R-:W-:-:S02]  /*54c0*/  FSEL R149, R26, -INF , !P0 ;  /* 0xff8000001a957808 */ /* 0x000fc40004000000 */
[----:B------:R-:W-:Y:S02]  /*54d0*/  FMNMX.FTZ R4, R13, R4, !PT ;  /* 0x000000040d047209 */ /* 0x000fe40007810000 */
[----:B------:R-:W-:Y:S02]  /*54e0*/  ISETP.GT.AND P0, PT, R0, 0x51, !P2 ;  /* 0x000000510000780c */ /* 0x000fe40005704270 */
[----:B------:R-:W-:Y:S02]  /*54f0*/  FMNMX.FTZ R4, R14, R4, !PT ;  /* 0x000000040e047209 */ /* 0x000fe40007810000 */
[----:B------:R-:W-:Y:S02]  /*5500*/  ISETP.GT.AND P2, PT, R0, 0x58, !P1 ;  /* 0x000000580000780c */ /* 0x000fe40004f44270 */
[----:B------:R-:W-:Y:S02]  /*5510*/  FMNMX.FTZ R4, R15, R4, !PT ;  /* 0x000000040f047209 */ /* 0x000fe40007810000 */
[----:B------:R-:W-:-:S02]  /*5520*/  ISETP.LT.OR P1, PT, R2, 0x52, P0 ;  /* 0x000000520200780c */ /* 0x000fc40000721670 */
[----:B------:R-:W-:Y:S02]  /*5530*/  FMNMX.FTZ R4, R18, R4, !PT ;  /* 0x0000000412047209 */ /* 0x000fe40007810000 */
[----:B------:R-:W-:Y:S02]  /*5540*/  ISETP.GT.AND P0, PT, R0, 0x59, !P3 ;  /* 0x000000590000780c */ /* 0x000fe40005f04270 */
[----:B------:R-:W-:Y:S02]  /*5550*/  FMNMX.FTZ R4, R24, R4, !PT ;  /* 0x0000000418047209 */ /* 0x000fe40007810000 */
[----:B------:R-:W-:Y:S02]  /*5560*/  FMNMX.FTZ R0, R150, R3, !PT ;  /* 0x0000000396007209 */ /* 0x000fe40007810000 */
[----:B------:R-:W-:Y:S02]  /*5570*/  FMNMX.FTZ R4, R93, R4, !PT ;  /* 0x000000045d047209 */ /* 0x000fe40007810000 */
[----:B------:R-:W-:-:S02]  /*5580*/  FSEL R144, R27, -INF , !P1 ;  /* 0xff8000001b907808 */ /* 0x000fc40004800000 */
[----:B------:R-:W-:Y:S02]  /*5590*/  FMNMX.FTZ R4, R92, R4, !PT ;  /* 0x000000045c047209 */ /* 0x000fe40007810000 */
[----:B------:R-:W-:Y:S02]  /*55a0*/  ISETP.LT.OR P1, PT, R2, 0x59, P2 ;  /* 0x000000590200780c */ /* 0x000fe40001721670 */
[----:B------:R-:W-:Y:S02]  /*55b0*/  FMNMX.FTZ R4, R95, R4, !PT ;  /* 0x000000045f047209 */ /* 0x000fe40007810000 */
[----:B------:R-:W-:Y:S02]  /*55c0*/  FMNMX.FTZ R0, R200, R0, !PT ;  /* 0x00000000c8007209 */ /* 0x000fe40007810000 */
[----:B------:R-:W-:Y:S02]  /*55d0*/  FMNMX.FTZ R4, R94, R4, !PT ;  /* 0x000000045e047209 */ /* 0x000fe40007810000 */
[----:B------:R-:W-:-:S02]  /*55e0*/  ISETP.LT.OR P0, PT, R2, 0x5a, P0 ;  /* 0x0000005a0200780c */ /* 0x000fc40000701670 */
[----:B------:R-:W-:Y:S02]  /*55f0*/  FMNMX.FTZ R4, R135, R4, !PT ;  /* 0x0000000487047209 */ /* 0x000fe40007810000 */
[----:B------:R-:W-:Y:S02]  /*5600*/  FSEL R143, R58, -INF , !P1 ;  /* 0xff8000003a8f7808 */ /* 0x000fe40004800000 */
[----:B------:R-:W-:Y:S02]  /*5610*/  FMNMX.FTZ R4, R134, R4, !PT ;  /* 0x0000000486047209 */ /* 0x000fe40007810000 */
[----:B------:R-:W-:Y:S02]  /*5620*/  FMNMX.FTZ R0, R196, R0, !PT ;  /* 0x00000000c4007209 */ /* 0x000fe40007810000 */
[----:B------:R-:W-:Y:S02]  /*5630*/  FMNMX.FTZ R4, R137, R4, !PT ;  /* 0x0000000489047209 */ /* 0x000fe40007810000 */
[----:B------:R-:W-:-:S02]  /*5640*/  FSEL R142, R59, -INF , !P0 ;  /* 0xff8000003b8e7808 */ /* 0x000fc40004000000 */
[----:B------:R-:W-:Y:S02]  /*5650*/  FMNMX.FTZ R4, R136, R4, !PT ;  /* 0x0000000488047209 */ /* 0x000fe40007810000 */
[----:B------:R-:W-:Y:S02]  /*5660*/  FMNMX.FTZ R0, R195, R0, !PT ;  /* 0x00000000c3007209 */ /* 0x000fe40007810000 */
        /* <DEDUP_REMOVED lines=11> */
.L_x_2625:
[----:B-12---:R-:W-:Y:S01]  /*5720*/  FMNMX.FTZ R4, R4, R0, !PT ;  /* 0x0000000004047209 */ /* 0x006fe20007810000 */
[----:B------:R-:W-:Y:S05]  /*5730*/  BRA.DIV ~URZ, `(.L_x_2492) ;  /* 0x000118027f007947 */ /* 0x000fea000b800000 */
[----:B------:R-:W1:Y:S04]  /*5740*/  SHFL.BFLY PT, R0, R5, 0x2, 0x1f ;  /* 0x0c401f0005007f89 */ /* 0x000e6800000e0000 */
[----:B------:R-:W2:Y:S01]  /*5750*/  SHFL.BFLY PT, R2, R4, 0x1, 0x1f ;  /* 0x0c201f0004027f89 */ /* 0x000ea200000e0000 */
[----:B-1----:R-:W-:Y:S02]  /*5760*/  FMNMX.FTZ R5, R5, R0, !PT ;  /* 0x0000000005057209 */ /* 0x002fe40007810000 */
[----:B--2---:R-:W-:-:S03]  /*5770*/  FMNMX.FTZ R109, R4, R2, !PT ;  /* 0x00000002046d7209 */ /* 0x004fc60007810000 */
[----:B------:R1:W2:Y:S04]  /*5780*/  SHFL.BFLY PT, R3, R5, 0x1, 0x1f ;  /* 0x0c201f0005037f89 */ /* 0x0002a800000e0000 */
.L_x_2626:
        /* <DEDUP_REMOVED lines=8> */
[----:B------:R-:W-:Y:S01]  /*5810*/  MOV R226, c[0x0][0x2c4] ;  /* 0x0000b10000e27a02 */ /* 0x000fe20000000f00 */
[----:B------:R-:W-:-:S02]  /*5820*/  FFMA.FTZ R0, R10, c[0x0][0x2d0], -R2 ;  /* 0x0000b4000a007a23 */ /* 0x000fc40000010802 */
[--C-:B------:R-:W-:Y:S01]  /*5830*/  FFMA.FTZ R3, R21, c[0x0][0x2d0], -R2.reuse ;  /* 0x0000b40015037a23 */ /* 0x100fe20000010802 */
[----:B------:R-:W-:Y:S01]  /*5840*/  LDSM.16.MT88.4 R52, [R189] ;  /* 0x00000000bd34783b */ /* 0x000fe20000004200 */
[----:B------:R2:W-:Y:S01]  /*5850*/  MUFU.EX2 R178, R0 ;  /* 0x0000000000b27308 */ /* 0x0005e20000000800 */
[----:B------:R-:W-:Y:S02]  /*5860*/  ISETP.NE.AND P1, PT, R226, 0x1, PT ;  /* 0x00000001e200780c */ /* 0x000fe40003f25270 */
[----:B------:R-:W-:Y:S04]  /*5870*/  LDSM.16.MT88.4 R56, [R186+0x800] ;  /* 0x00080000ba38783b */ /* 0x000fe80000004200 */
[----:B------:R-:W-:Y:S01]  /*5880*/  LDSM.16.MT88.4 R48, [R185+0x800] ;  /* 0x00080000b930783b */ /* 0x000fe20000004200 */
[----:B------:R3:W-:Y:S03]  /*5890*/  MUFU.EX2 R223, R3 ;  /* 0x0000000300df7308 */ /* 0x0007e60000000800 */
[----:B------:R-:W-:Y:S04]  /*58a0*/  LDSM.16.MT88.4 R64, [R187+0x800] ;  /* 0x00080000bb40783b */ /* 0x000fe80000004200 */
[----:B------:R-:W-:Y:S01]  /*58b0*/  LDSM.16.MT88.4 R60, [R184+0x3000] ;  /* 0x00300000b83c783b */ /* 0x000fe20000004200 */
[----:B--2---:R-:W-:-:S03]  /*58c0*/  FFMA.FTZ R0, R11, c[0x0][0x2d0], -R2 ;  /* 0x0000b4000b007a23 */ /* 0x004fc60000010802 */
[----:B------:R-:W-:Y:S01]  /*58d0*/  LDSM.16.MT88.4 R8, [R184] ;  /* 0x00000000b808783b */ /* 0x000fe20000004200 */
[----:B------:R2:W4:Y:S01]  /*58e0*/  MUFU.EX2 R108, R0 ;  /* 0x00000000006c7308 */ /* 0x0005220000000800 */
[----:B---3--:R-:W-:-:S07]  /*58f0*/  FFMA.FTZ R3, R22, c[0x0][0x2d0], -R2 ;  /* 0x0000b40016037a23 */ /* 0x008fce0000010802 */
[----:B------:R-:W-:Y:S01]  /*5900*/  MUFU.EX2 R221, R3 ;  /* 0x0000000300dd7308 */ /* 0x000fe20000000800 */
[----:B--2---:R-:W-:Y:S02]  /*5910*/  FFMA.FTZ R0, R16, c[0x0][0x2d0], -R2 ;  /* 0x0000b40010007a23 */ /* 0x004fe40000010802 */
[----:B-1--4-:R-:W-:-:S05]  /*5920*/  FADD.FTZ R5, R178, R108 ;  /* 0x0000006cb2057221 */ /* 0x012fca0000010000 */
[----:B------:R1:W2:Y:S02]  /*5930*/  MUFU.EX2 R204, R0 ;  /* 0x0000000000cc7308 */ /* 0x0002a40000000800 */
[----:B-1----:R-:W-:Y:S02]  /*5940*/  FFMA.FTZ R0, R17, c[0x0][0x2d0], -R2 ;  /* 0x0000b40011007a23 */ /* 0x002fe40000010802 */
[----:B--2---:R-:W-:-:S04]  /*5950*/  FADD.FTZ R5, R204, R5 ;  /* 0x00000005cc057221 */ /* 0x004fc80000010000 */
[----:B------:R1:W-:Y:S02]  /*5960*/  MUFU.EX2 R206, R0 ;  /* 0x0000000000ce7308 */ /* 0x0003e40000000800 */
[----:B-1----:R-:W-:-:S06]  /*5970*/  FFMA.FTZ R0, R19, c[0x0][0x2d0], -R2 ;  /* 0x0000b40013007a23 */ /* 0x002fcc0000010802 */
[----:B------:R1:W-:Y:S02]  /*5980*/  MUFU.EX2 R207, R0 ;  /* 0x0000000000cf7308 */ /* 0x0003e40000000800 */
[----:B-1----:R-:W-:Y:S02]  /*5990*/  FFMA.FTZ R0, R20, c[0x0][0x2d0], -R2 ;  /* 0x0000b40014007a23 */ /* 0x002fe40000010802 */
[----:B------:R-:W1:Y:S04]  /*59a0*/  LDSM.16.MT88.4 R20, [R186] ;  /* 0x00000000ba14783b */ /* 0x000e680000004200 */
[----:B------:R2:W-:Y:S02]  /*59b0*/  MUFU.EX2 R222, R0 ;  /* 0x0000000000de7308 */ /* 0x0005e40000000800 */
[----:B--2---:R-:W-:-:S05]  /*59c0*/  FMUL.FTZ R0, R4, c[0x0][0x2d0] ;  /* 0x0000b40004007a20 */ /* 0x004fca0000410000 */
[----:B------:R-:W-:-:S05]  /*59d0*/  FSEL R0, R0, RZ, P0 ;  /* 0x000000ff00007208 */ /* 0x000fca0000000000 */
[----:B------:R-:W-:-:S04]  /*59e0*/  FFMA.FTZ R3, R6, c[0x0][0x2d0], -R0 ;  /* 0x0000b40006037a23 */ /* 0x000fc80000010800 */
[----:B------:R2:W-:Y:S02]  /*59f0*/  MUFU.EX2 R202, R3 ;  /* 0x0000000300ca7308 */ /* 0x0005e40000000800 */
[----:B--2---:R-:W-:Y:S02]  /*5a00*/  FFMA.FTZ R3, R7, c[0x0][0x2d0], -R0 ;  /* 0x0000b40007037a23 */ /* 0x004fe40000010800 */
[----:B------:R-:W-:-:S04]  /*5a10*/  FFMA.FTZ R7, R188, c[0x0][0x2d0], -R2 ;  /* 0x0000b400bc077a23 */ /* 0x000fc80000010802 */
[----:B------:R2:W3:Y:S08]  /*5a20*/  MUFU.EX2 R6, R3 ;  /* 0x0000000300067308 */ /* 0x0004f00000000800 */
[----:B------:R-:W-:Y:S01]  /*5a30*/  MUFU.EX2 R225, R7 ;  /* 0x0000000700e17308 */ /* 0x000fe20000000800 */
[----:B--2---:R-:W-:Y:S01]  /*5a40*/  FFMA.FTZ R3, R12, c[0x0][0x2d0], -R0 ;  /* 0x0000b4000c037a23 */ /* 0x004fe20000010800 */
[----:B------:R-:W-:-:S06]  /*5a50*/  F2FP.PACK_AB R12, R108, R178 ;  /* 0x000000b26c0c723e */ /* 0x000fcc00000000ff */
[----:B------:R2:W-:Y:S02]  /*5a60*/  MUFU.EX2 R203, R3 ;  /* 0x0000000300cb7308 */ /* 0x0005e40000000800 */
[----:B--2---:R-:W-:Y:S01]  /*5a70*/  FFMA.FTZ R3, R13, c[0x0][0x2d0], -R0 ;  /* 0x0000b4000d037a23 */ /* 0x004fe20000010800 */
[----:B---3--:R-:W-:Y:S01]  /*5a80*/  F2FP.PACK_AB R13, R6, R202 ;  /* 0x000000ca060d723e */ /* 0x008fe200000000ff */
[----:B------:R-:W-:-:S04]  /*5a90*/  FADD.FTZ R6, R202, R6 ;  /* 0x00000006ca067221 */ /* 0x000fc80000010000 */
        /* <DEDUP_REMOVED lines=85> */
[----:B-1----:R-:W-:-:S06]  /*5ff0*/  FFMA.FTZ R3, R134, c[0x0][0x2d0], -R0 ;  /* 0x0000b40086037a23 */ /* 0x002fcc0000010800 */
[----:B------:R1:W4:Y:S01]  /*6000*/  MUFU.EX2 R134, R3 ;  /* 0x0000000300867308 */ /* 0x0003220000000800 */
[C---:B--2---:R-:W-:Y:S08]  /*6010*/  HMMA.16816.F32 R56, R8.reuse, R12, R128 ;  /* 0x0000000c0838723c */ /* 0x044ff00000001880 */
[----:B------:R-:W-:Y:S01]  /*6020*/  HMMA.16816.F32 R36, R8, R14, R100 ;  /* 0x0000000e0824723c */ /* 0x000fe20000001864 */
[----:B------:R-:W2:Y:S01]  /*6030*/  LDSM.16.MT88.4 R12, [R186+0x1000] ;  /* 0x00100000ba0c783b */ /* 0x000ea20000004200 */
[----:B-1----:R-:W-:-:S04]  /*6040*/  FFMA.FTZ R3, R137, c[0x0][0x2d0], -R0 ;  /* 0x0000b40089037a23 */ /* 0x002fc80000010800 */
[----:B------:R1:W-:Y:S02]  /*6050*/  MUFU.EX2 R137, R3 ;  /* 0x0000000300897308 */ /* 0x0003e40000000800 */
[----:B-1----:R-:W-:-:S06]  /*6060*/  FFMA.FTZ R3, R136, c[0x0][0x2d0], -R0 ;  /* 0x0000b40088037a23 */ /* 0x002fcc0000010800 */
[----:B------:R1:W5:Y:S01]  /*6070*/  MUFU.EX2 R136, R3 ;  /* 0x0000000300887308 */ /* 0x0003620000000800 */
[----:B--2---:R-:W-:Y:S01]  /*6080*/  HMMA.16816.F32 R52, R8, R12, R116 ;  /* 0x0000000c0834723c */ /* 0x004fe20000001874 */
[----:B-1----:R-:W-:-:S06]  /*6090*/  FFMA.FTZ R3, R177, c[0x0][0x2d0], -R2 ;  /* 0x0000b400b1037a23 */ /* 0x002fcc0000010802 */
[----:B------:R1:W2:Y:S01]  /*60a0*/  MUFU.EX2 R111, R3 ;  /* 0x00000003006f7308 */ /* 0x0002a20000000800 */
[----:B------:R-:W-:Y:S01]  /*60b0*/  HMMA.16816.F32 R32, R8, R14, R96 ;  /* 0x0000000e0820723c */ /* 0x000fe20000001860 */
[----:B------:R-:W2:Y:S01]  /*60c0*/  LDSM.16.MT88.4 R12, [R185+0x1000] ;  /* 0x00100000b90c783b */ /* 0x000ea20000004200 */
[----:B-1----:R-:W-:-:S05]  /*60d0*/  FFMA.FTZ R3, R176, c[0x0][0x2d0], -R2 ;  /* 0x0000b400b0037a23 */ /* 0x002fca0000010802 */
[----:B------:R1:W1:Y:S02]  /*60e0*/  MUFU.EX2 R110, R3 ;  /* 0x00000003006e7308 */ /* 0x0002640000000800 */
[----:B-1----:R-:W-:-:S06]  /*60f0*/  FFMA.FTZ R3, R151, c[0x0][0x2d0], -R2 ;  /* 0x0000b40097037a23 */ /* 0x002fcc0000010802 */
[----:B------:R1:W-:Y:S01]  /*6100*/  MUFU.EX2 R133, R3 ;  /* 0x0000000300857308 */ /* 0x0003e20000000800 */
[C---:B--2---:R-:W-:Y:S08]  /*6110*/  HMMA.16816.F32 R48, R8.reuse, R12, R112 ;  /* 0x0000000c0830723c */ /* 0x044ff00000001870 */
[----:B------:R-:W-:Y:S01]  /*6120*/  HMMA.16816.F32 R28, R8, R14, R44 ;  /* 0x0000000e081c723c */ /* 0x000fe2000000182c */
[----:B------:R-:W2:Y:S01]  /*6130*/  LDSM.16.MT88.4 R12, [R187+0x1000] ;  /* 0x00100000bb0c783b */ /* 0x000ea20000004200 */
[----:B-1----:R-:W-:-:S04]  /*6140*/  FFMA.FTZ R3, R150, c[0x0][0x2d0], -R2 ;  /* 0x0000b40096037a23 */ /* 0x002fc80000010802 */
[----:B------:R1:W-:Y:S02]  /*6150*/  MUFU.EX2 R132, R3 ;  /* 0x0000000300847308 */ /* 0x0003e40000000800 */
[----:B-1----:R-:W-:Y:S01]  /*6160*/  FFMA.FTZ R3, R147, c[0x0][0x2d0], -R0 ;  /* 0x0000b40093037a23 */ /* 0x002fe20000010800 */
        /* <DEDUP_REMOVED lines=17> */
[----:B----4-:R-:W-:Y:S02]  /*6280*/  F2FP.PACK_AB R9, R134, R135 ;  /* 0x000000878609723e */ /* 0x010fe400000000ff */
        /* <DEDUP_REMOVED lines=22> */
[--C-:B------:R-:W-:Y:S01]  /*63f0*/  FFMA.FTZ R25, R196, c[0x0][0x2d0], -R2.reuse ;  /* 0x0000b400c4197a23 */ /* 0x100fe20000010802 */
[----:B------:R-:W-:Y:S01]  /*6400*/  IADD3 R196, R201, -0x2, RZ ;  /* 0xfffffffec9c47810 */ /* 0x000fe20007ffe0ff */
        /* <DEDUP_REMOVED lines=61> */
[C---:B-1----:R-:W-:Y:S01]  /*67e0*/  HMMA.16816.F32 R48, R8.reuse, R12, R72 ;  /* 0x0000000c0830723c */ /* 0x042fe20000001848 */
[----:B------:R-:W-:Y:S07]  /*67f0*/  LDSM.16.MT88.4 R72, [R186+0x2800] ;  /* 0x00280000ba48783b */ /* 0x000fee0000004200 */
        /* <DEDUP_REMOVED lines=12> */
[C---:B-1----:R-:W-:Y:S01]  /*68c0*/  HMMA.16816.F32 R32, R8.reuse, R14, R16 ;  /* 0x0000000e0820723c */ /* 0x042fe20000001810 */
[----:B------:R-:W1:Y:S07]  /*68d0*/  LDSM.16.MT88.4 R16, [R184+0x2000] ;  /* 0x00200000b810783b */ /* 0x000e6e0000004200 */
[----:B------:R-:W-:Y:S01]  /*68e0*/  HMMA.16816.F32 R40, R8, R12, R60 ;  /* 0x0000000c0828723c */ /* 0x000fe2000000183c */
[----:B------:R-:W2:Y:S06]  /*68f0*/  LDSM.16.MT88.4 R12, [R186+0x2000] ;  /* 0x00200000ba0c783b */ /* 0x000eac0000004200 */
[----:B------:R-:W-:-:S02]  /*6900*/  F2FP.PACK_AB R8, R110, R111 ;  /* 0x0000006f6e08723e */ /* 0x000fc400000000ff */
[----:B------:R-:W-:Y:S02]  /*6910*/  F2FP.PACK_AB R10, R132, R133 ;  /* 0x00000085840a723e */ /* 0x000fe400000000ff */
[----:B------:R-:W-:Y:S02]  /*6920*/  F2FP.PACK_AB R9, R29, R30 ;  /* 0x0000001e1d09723e */ /* 0x000fe400000000ff */
[----:B------:R-:W-:-:S07]  /*6930*/  F2FP.PACK_AB R11, R31, R108 ;  /* 0x0000006c1f0b723e */ /* 0x000fce00000000ff */
[C---:B------:R-:W-:Y:S01]  /*6940*/  HMMA.16816.F32 R76, R8.reuse, R20, R112 ;  /* 0x00000014084c723c */ /* 0x040fe20000001870 */
[----:B------:R-:W3:Y:S07]  /*6950*/  LDSM.16.MT88.4 R112, [R184+0x2800] ;  /* 0x00280000b870783b */ /* 0x000eee0000004200 */
[C---:B------:R-:W-:Y:S01]  /*6960*/  HMMA.16816.F32 R60, R8.reuse, R22, R104 ;  /* 0x00000016083c723c */ /* 0x040fe20000001868 */
[----:B------:R-:W4:Y:S04]  /*6970*/  LDSM.16.MT88.4 R20, [R186+0x5000] ;  /* 0x00500000ba14783b */ /* 0x000f280000004200 */
[----:B------:R-:W-:Y:S03]  /*6980*/  LDSM.16.MT88.4 R104, [R186+0x5800] ;  /* 0x00580000ba68783b */ /* 0x000fe60000004200 */
[C---:B-1----:R-:W-:Y:S08]  /*6990*/  HMMA.16816.F32 R116, R8.reuse, R16, R116 ;  /* 0x000000100874723c */ /* 0x042ff00000001874 */
[C---:B------:R-:W-:Y:S01]  /*69a0*/  HMMA.16816.F32 R52, R8.reuse, R18, R88 ;  /* 0x000000120834723c */ /* 0x040fe20000001858 */
[----:B------:R-:W1:Y:S04]  /*69b0*/  LDSM.16.MT88.4 R16, [R187+0x2000] ;  /* 0x00200000bb10783b */ /* 0x000e680000004200 */
[----:B------:R-:W-:Y:S03]  /*69c0*/  LDSM.16.MT88.4 R88, [R187+0x2800] ;  /* 0x00280000bb58783b */ /* 0x000fe60000004200 */
[C---:B--2---:R-:W-:Y:S08]  /*69d0*/  HMMA.16816.F32 R68, R8.reuse, R12, R84 ;  /* 0x0000000c0844723c */ /* 0x044ff00000001854 */
[----:B------:R-:W-:Y:S01]  /*69e0*/  HMMA.16816.F32 R56, R8, R14, R56 ;  /* 0x0000000e0838723c */ /* 0x000fe20000001838 */
[----:B------:R-:W2:Y:S07]  /*69f0*/  LDSM.16.MT88.4 R12, [R184+0x5000] ;  /* 0x00500000b80c783b */ /* 0x000eae0000004200 */
[----:B---3--:R-:W-:Y:S08]  /*6a00*/  HMMA.16816.F32 R116, R64, R112, R116 ;  /* 0x000000704074723c */ /* 0x008ff00000001874 */
[----:B----4-:R-:W-:Y:S08]  /*6a10*/  HMMA.16816.F32 R128, R8, R20, R128 ;  /* 0x000000140880723c */ /* 0x010ff00000001880 */
[----:B------:R-:W-:Y:S08]  /*6a20*/  HMMA.16816.F32 R68, R64, R72, R68 ;  /* 0x000000484044723c */ /* 0x000ff00000001844 */
[C---:B-1----:R-:W-:Y:S08]  /*6a30*/  HMMA.16816.F32 R84, R8.reuse, R16, R92 ;  /* 0x000000100854723c */ /* 0x042ff0000000185c */
[C---:B------:R-:W-:Y:S01]  /*6a40*/  HMMA.16816.F32 R100, R8.reuse, R18, R100 ;  /* 0x000000120864723c */ /* 0x040fe20000001864 */
[----:B------:R-:W1:Y:S07]  /*6a50*/  LDSM.16.MT88.4 R16, [R185+0x5000] ;  /* 0x00500000b910783b */ /* 0x000e6e0000004200 */
[C---:B--2---:R-:W-:Y:S01]  /*6a60*/  HMMA.16816.F32 R92, R8.reuse, R12, R80 ;  /* 0x0000000c085c723c */ /* 0x044fe20000001850 */
[----:B------:R-:W-:Y:S07]  /*6a70*/  LDSM.16.MT88.4 R80, [R185+0x2800] ;  /* 0x00280000b950783b */ /* 0x000fee0000004200 */
[C---:B------:R-:W-:Y:S01]  /*6a80*/  HMMA.16816.F32 R36, R8.reuse, R14, R36 ;  /* 0x0000000e0824723c */ /* 0x040fe20000001824 */
[----:B------:R-:W2:Y:S07]  /*6a90*/  LDSM.16.MT88.4 R12, [R187+0x5000] ;  /* 0x00500000bb0c783b */ /* 0x000eae0000004200 */
[----:B------:R-:W-:Y:S01]  /*6aa0*/  HMMA.16816.F32 R20, R8, R22, R96 ;  /* 0x000000160814723c */ /* 0x000fe20000001860 */
[----:B------:R-:W3:Y:S07]  /*6ab0*/  LDSM.16.MT88.4 R96, [R184+0x5800] ;  /* 0x00580000b860783b */ /* 0x000eee0000004200 */
[C---:B------:R-:W-:Y:S01]  /*6ac0*/  HMMA.16816.F32 R72, R64.reuse, R74, R56 ;  /* 0x0000004a4048723c */ /* 0x040fe20000001838 */
[----:B------:R-:W4:Y:S07]  /*6ad0*/  LDSM.16.MT88.4 R56, [R185+0x5800] ;  /* 0x00580000b938783b */ /* 0x000f2e0000004200 */
        /* <DEDUP_REMOVED lines=10> */
[C---:B---3--:R-:W-:Y:S08]  /*6b80*/  HMMA.16816.F32 R92, R64.reuse, R96, R92 ;  /* 0x00000060405c723c */ /* 0x048ff0000000185c */
[C---:B------:R-:W-:Y:S08]  /*6b90*/  HMMA.16816.F32 R100, R64.reuse, R104, R128 ;  /* 0x000000684064723c */ /* 0x040ff00000001880 */
[C---:B----4-:R-:W-:Y:S08]  /*6ba0*/  HMMA.16816.F32 R52, R64.reuse, R56, R48 ;  /* 0x000000384034723c */ /* 0x050ff00000001830 */
        /* <DEDUP_REMOVED lines=17> */
.L_x_2495:
[----:B------:R-:W-:-:S04]  /*6cc0*/  MOV R0, 0x1 ;  /* 0x0000000100007802 */ /* 0x000fc80000000f00 */
[----:B------:R-:W-:-:S13]  /*6cd0*/  ISETP.NE.AND P0, PT, R0, c[0x0][0x32c], PT ;  /* 0x0000cb0000007a0c */ /* 0x000fda0003f05270 */
[----:B------:R-:W-:-:S05]  /*6ce0*/  @P0 IMAD.HI.U32 R0, R2, c[0x0][0x330], RZ ;  /* 0x0000cc0002000a27 */ /* 0x000fca00078e00ff */
[----:B------:R-:W-:Y:S02]  /*6cf0*/  @P0 SHF.R.U32.HI R2, RZ, c[0x0][0x334], R0 ;  /* 0x0000cd00ff020a19 */ /* 0x000fe40000011600 */
.L_x_2496:
[----:B------:R-:W-:Y:S05]  /*6d00*/  BSYNC B0 ;  /* 0x0000000000007941 */ /* 0x000fea0003800000 */
.L_x_2494:
[----:B------:R-:W-:-:S05]  /*6d10*/  MOV R0, c[0x0][0x32c] ;  /* 0x0000cb0000007a02 */ /* 0x000fca0000000f00 */
[----:B------:R-:W-:-:S05]  /*6d20*/  IMAD R2, R2, R0, c[0x0][0x32c] ;  /* 0x0000cb0002027624 */ /* 0x000fca00078e0200 */
[----:B------:R-:W-:-:S05]  /*6d30*/  IMNMX R3, R3, R2, PT ;  /* 0x0000000203037217 */ /* 0x000fca0003800200 */
.L_x_2493:
        /* <DEDUP_REMOVED lines=8> */
.L_x_2518:
        /* <DEDUP_REMOVED lines=18> */
[C---:B--23--:R-:W-:Y:S01]  /*6ee0*/  IMAD.WIDE.U32 R2, R199.reuse, c[0x0][0x208], RZ ;  /* 0x00008200c7027a25 */ /* 0x04cfe200078e00ff */
[----:B------:R-:W-:Y:S02]  /*6ef0*/  SHF.R.S32.HI R0, RZ, 0x1f, R199 ;  /* 0x0000001fff007819 */ /* 0x000fe400000114c7 */
[----:B------:R-:W-:Y:S01]  /*6f00*/  SHF.R.S32.HI R4, RZ, 0x1f, R198 ;  /* 0x0000001fff047819 */ /* 0x000fe200000114c6 */
[----:B------:R-:W-:Y:S01]  /*6f10*/  IMAD.SHL.U32 R15, R216, 0x2, RZ ;  /* 0x00000002d80f7824 */ /* 0x000fe200078e00ff */
[----:B------:R-:W-:Y:S01]  /*6f20*/  SHF.R.S32.HI R6, RZ, 0x1f, R216 ;  /* 0x0000001fff067819 */ /* 0x000fe200000114d8 */
[----:B------:R-:W-:Y:S01]  /*6f30*/  IMAD R0, R0, c[0x0][0x208], RZ ;  /* 0x0000820000007a24 */ /* 0x000fe200078e02ff */
[----:B------:R-:W-:Y:S01]  /*6f40*/  SHF.R.S32.HI R5, RZ, 0x1f, R208 ;  /* 0x0000001fff057819 */ /* 0x000fe200000114d0 */
[----:B------:R-:W-:Y:S01]  /*6f50*/  IMAD R4, R4, c[0x0][0x218], RZ ;  /* 0x0000860004047a24 */ /* 0x000fe200078e02ff */
[----:B------:R-:W-:Y:S01]  /*6f60*/  SHF.L.U64.HI R6, R216, 0x1, R6 ;  /* 0x00000001d8067819 */ /* 0x000fe20000010206 */
[----:B------:R-:W-:Y:S01]  /*6f70*/  IMAD R0, R199, c[0x0][0x20c], R0 ;  /* 0x00008300c7007a24 */ /* 0x000fe200078e0200 */
[----:B------:R-:W-:Y:S01]  /*6f80*/  SHF.L.U64.HI R5, R208, 0x1, R5 ;  /* 0x00000001d0057819 */ /* 0x000fe20000010205 */
[----:B------:R-:W-:Y:S02]  /*6f90*/  IMAD R4, R198, c[0x0][0x21c], R4 ;  /* 0x00008700c6047a24 */ /* 0x000fe400078e0204 */
        /* <DEDUP_REMOVED lines=9> */
.L_x_2627:
        /* <DEDUP_REMOVED lines=24> */
.L_x_2628:
        /* <DEDUP_REMOVED lines=16> */
.L_x_2499:
[----:B--23--:R-:W-:Y:S05]  /*72b0*/  BSYNC B0 ;  /* 0x0000000000007941 */ /* 0x00cfea0003800000 */
.L_x_2498:
        /* <DEDUP_REMOVED lines=123> */
[C---:B-1----:R-:W-:Y:S08]  /*7a70*/  HMMA.16816.F32 R4, R172.reuse, R128, R4 ;  /* 0x00000080ac04723c */ /* 0x042ff00000001804 */
[C---:B------:R-:W-:Y:S01]  /*7a80*/  HMMA.16816.F32 R8, R172.reuse, R130, R8 ;  /* 0x00000082ac08723c */ /* 0x040fe20000001808 */
[----:B------:R-:W1:Y:S01]  /*7a90*/  LDSM.16.M88.4 R128, [R182+0x2800] ;  /* 0x00280000b680783b */ /* 0x000e620000000200 */
[----:B------:R-:W-:Y:S06]  /*7aa0*/  DEPBAR.LE SB0, 0x0 ;  /* 0x000080000000791a */ /* 0x000fec0000000000 */
[C---:B--2---:R-:W-:Y:S01]  /*7ab0*/  HMMA.16816.F32 R12, R172.reuse, R132, R12 ;  /* 0x00000084ac0c723c */ /* 0x044fe2000000180c */
[----:B------:R-:W-:Y:S07]  /*7ac0*/  BAR.SYNC.DEFER_BLOCKING 0x0 ;  /* 0x0000000000007b1d */ /* 0x000fee0000010000 */
[C---:B------:R-:W-:Y:S08]  /*7ad0*/  HMMA.16816.F32 R16, R172.reuse, R134, R16 ;  /* 0x00000086ac10723c */ /* 0x040ff00000001810 */
[C---:B---3--:R-:W-:Y:S08]  /*7ae0*/  HMMA.16816.F32 R20, R172.reuse, R136, R20 ;  /* 0x00000088ac14723c */ /* 0x048ff00000001814 */
[C---:B------:R-:W-:Y:S08]  /*7af0*/  HMMA.16816.F32 R24, R172.reuse, R138, R24 ;  /* 0x0000008aac18723c */ /* 0x040ff00000001818 */
[C---:B----4-:R-:W-:Y:S08]  /*7b00*/  HMMA.16816.F32 R28, R172.reuse, R140, R28 ;  /* 0x0000008cac1c723c */ /* 0x050ff0000000181c */
[C---:B------:R-:W-:Y:S08]  /*7b10*/  HMMA.16816.F32 R32, R172.reuse, R142, R32 ;  /* 0x0000008eac20723c */ /* 0x040ff00000001820 */
[C---:B-----5:R-:W-:Y:S08]  /*7b20*/  HMMA.16816.F32 R36, R172.reuse, R144, R36 ;  /* 0x00000090ac24723c */ /* 0x060ff00000001824 */
[C---:B------:R-:W-:Y:S08]  /*7b30*/  HMMA.16816.F32 R40, R172.reuse, R146, R40 ;  /* 0x00000092ac28723c */ /* 0x040ff00000001828 */
[C---:B-1----:R-:W-:Y:S08]  /*7b40*/  HMMA.16816.F32 R44, R172.reuse, R128, R44 ;  /* 0x00000080ac2c723c */ /* 0x042ff0000000182c */
[----:B------:R-:W-:Y:S01]  /*7b50*/  HMMA.16816.F32 R48, R172, R130, R48 ;  /* 0x00000082ac30723c */ /* 0x000fe20000001830 */
[----:B------:R-:W-:Y:S07]  /*7b60*/  @!UPT UIADD3 URZ, URZ, URZ, URZ ;  /* 0x0000003f3f3ff290 */ /* 0x000fee000fffe03f */
[----:B------:R-:W-:-:S11]  /*7b70*/  @!P0 BRA `(.L_x_2503) ;  /* 0x000004e000008947 */ /* 0x000fd60003800000 */
[----:B------:R-:W-:Y:S01]  /*7b80*/  IMAD.MOV.U32 R2, RZ, RZ, c[0x0][0x2b8] ;  /* 0x0000ae00ff027624 */ /* 0x000fe200078e00ff */
[----:B------:R-:W-:Y:S01]  /*7b90*/  SHF.R.S32.HI R176, RZ, 0x1f, R216 ;  /* 0x0000001fffb07819 */ /* 0x000fe200000114d8 */
[----:B------:R-:W-:Y:S01]  /*7ba0*/  IMAD R0, R227, 0x20, R244 ;  /* 0x00000020e3007824 */ /* 0x000fe200078e02f4 */
[----:B------:R-:W-:Y:S01]  /*7bb0*/  SHF.R.S32.HI R129, RZ, 0x1f, R208 ;  /* 0x0000001fff817819 */ /* 0x000fe200000114d0 */
[----:B------:R-:W-:Y:S01]  /*7bc0*/  IMAD.MOV.U32 R198, RZ, RZ, RZ ;  /* 0x000000ffffc67224 */ /* 0x000fe200078e00ff */
[----:B------:R-:W-:Y:S01]  /*7bd0*/  ISETP.NE.AND P2, PT, R2, 0x1, PT ;  /* 0x000000010200780c */ /* 0x000fe20003f45270 */
[----:B------:R-:W-:Y:S01]  /*7be0*/  IMAD R2, R196, 0x60, R233 ;  /* 0x00000060c4027824 */ /* 0x000fe200078e02e9 */
[----:B------:R-:W-:Y:S01]  /*7bf0*/  ISETP.GT.AND P1, PT, R0, 0x5f, PT ;  /* 0x0000005f0000780c */ /* 0x000fe20003f24270 */
[C---:B------:R-:W-:Y:S01]  /*7c00*/  IMAD.SHL.U32 R133, R216.reuse, 0x2, RZ ;  /* 0x00000002d8857824 */ /* 0x040fe200078e00ff */
[----:B------:R-:W-:Y:S01]  /*7c10*/  SHF.L.U64.HI R128, R216, 0x1, R176 ;  /* 0x00000001d8807819 */ /* 0x000fe200000102b0 */
[----:B------:R-:W-:Y:S01]  /*7c20*/  IMAD.SHL.U32 R132, R208, 0x2, RZ ;  /* 0x00000002d0847824 */ /* 0x000fe200078e00ff */
[----:B------:R-:W-:Y:S05]  /*7c30*/  IADD3 R2, R2, -0x60, R0 ;  /* 0xffffffa002027810 */ /* 0x000fea0007ffe000 */
[----:B------:R-:W-:Y:S02]  /*7c40*/  IMAD.MOV.U32 R0, RZ, RZ, R2 ;  /* 0x000000ffff007224 */ /* 0x000fe400078e0002 */
        /* <DEDUP_REMOVED lines=25> */
.L_x_2629:
        /* <DEDUP_REMOVED lines=24> */
.L_x_2630:
        /* <DEDUP_REMOVED lines=16> */
.L_x_2503:
[----:B------:R-:W-:Y:S05]  /*8060*/  BSYNC B0 ;  /* 0x0000000000007941 */ /* 0x000fea0003800000 */
.L_x_2502:
[----:B------:R-:W-:Y:S01]  /*8070*/  LOP3.LUT R128, RZ, c[0x0][0x324], RZ, 0x33, !PT ;  /* 0x0000c900ff807a12 */ /* 0x000fe200078e33ff */
[----:B------:R-:W-:Y:S01]  /*8080*/  IMAD.MOV.U32 R0, RZ, RZ, c[0x0][0x2c4] ;  /* 0x0000b100ff007624 */ /* 0x000fe200078e00ff */
[----:B------:R-:W0:Y:S01]  /*8090*/  LDGDEPBAR ;  /* 0x00000000000079af */ /* 0x000e220000000000 */
[----:B-1----:R-:W-:Y:S02]  /*80a0*/  IMAD R108, R196, -0x60, RZ ;  /* 0xffffffa0c46c7824 */ /* 0x002fe400078e02ff */
[----:B------:R-:W-:Y:S01]  /*80b0*/  IMAD.IADD R109, R245, 0x1, R243 ;  /* 0x00000001f56d7824 */ /* 0x000fe200078e02f3 */
[----:B------:R-:W-:Y:S02]  /*80c0*/  ISETP.NE.AND P0, PT, R0, 0x1, PT ;  /* 0x000000010000780c */ /* 0x000fe40003f05270 */
[----:B------:R-:W-:Y:S04]  /*80d0*/  IADD3 R0, -R231, 0x1, R108 ;  /* 0x00000001e7007810 */ /* 0x000fe80007ffe16c */
[----:B------:R-:W-:Y:S04]  /*80e0*/  IADD3 R0, -R229, R0, R230 ;  /* 0x00000000e5007210 */ /* 0x000fe80007ffe1e6 */
[----:B------:R-:W-:Y:S03]  /*80f0*/  IADD3 R129, R0, c[0x0][0x328], RZ ;  /* 0x0000ca0000817a10 */ /* 0x000fe60007ffe0ff */
[----:B------:R-:W-:Y:S05]  /*8100*/  @P0 IMAD.HI.U32 R2, R109, c[0x0][0x2c8], RZ ;  /* 0x0000b2006d020a27 */ /* 0x000fea00078e00ff */
[----:B------:R-:W-:Y:S01]  /*8110*/  @P0 SHF.R.U32.HI R109, RZ, c[0x0][0x2cc], R2 ;  /* 0x0000b300ff6d0a19 */ /* 0x000fe20000011602 */
[----:B------:R-:W-:-:S05]  /*8120*/  BRA.DIV ~URZ, `(.L_x_2506) ;  /* 0x0000f7127f007947 */ /* 0x000fca000b800000 */
[----:B------:R1:W2:Y:S02]  /*8130*/  SHFL.IDX PT, R3, R109, RZ, 0x1c1f ;  /* 0x001c1fff6d037589 */ /* 0x0002a400000e0000 */
.L_x_2631:
[----:B------:R-:W-:Y:S01]  /*8140*/  IMAD.IADD R128, R128, 0x1, R0 ;  /* 0x0000000180807824 */ /* 0x000fe200078e0200 */
[----:B------:R-:W-:Y:S02]  /*8150*/  ISETP.GE.AND P0, PT, R249, 0x1, PT ;  /* 0x00000001f900780c */ /* 0x000fe40003f06270 */
[----:B--2---:R-:W-:Y:S01]  /*8160*/  IADD3 R2, R129, R3, RZ ;  /* 0x0000000381027210 */ /* 0x004fe20007ffe0ff */
[----:B------:R-:W-:Y:S10]  /*8170*/  IMAD.IADD R0, R128, 0x1, R3 ;  /* 0x0000000180007824 */ /* 0x000ff400078e0203 */
        /* <DEDUP_REMOVED lines=14> */
.L_x_2509:
[----:B------:R-:W-:Y:S04]  /*8260*/  MOV R130, c[0x0][0x32c] ;  /* 0x0000cb0000827a02 */ /* 0x000fe80000000f00 */
[----:B------:R-:W-:Y:S11]  /*8270*/  ISETP.NE.AND P0, PT, R130, 0x1, PT ;  /* 0x000000018200780c */ /* 0x000ff60003f05270 */
[----:B------:R-:W-:Y:S02]  /*8280*/  @!UPT UIADD3 URZ, URZ, URZ, URZ ;  /* 0x0000003f3f3ff290 */ /* 0x000fe4000fffe03f */
[----:B------:R-:W-:Y:S05]  /*8290*/  @P0 IMAD.HI.U32 R130, R3, c[0x0][0x330], RZ ;  /* 0x0000cc0003820a27 */ /* 0x000fea00078e00ff */
[----:B------:R-:W-:Y:S02]  /*82a0*/  @P0 SHF.R.U32.HI R3, RZ, c[0x0][0x334], R130 ;  /* 0x0000cd00ff030a19 */ /* 0x000fe40000011682 */
.L_x_2510:
[----:B------:R-:W-:Y:S05]  /*82b0*/  BSYNC B0 ;  /* 0x0000000000007941 */ /* 0x000fea0003800000 */
.L_x_2508:
[----:B------:R-:W-:Y:S04]  /*82c0*/  IMAD.IADD R130, R108, 0x1, -R231 ;  /* 0x000000016c827824 */ /* 0x000fe800078e0ae7 */
[----:B------:R-:W-:Y:S05]  /*82d0*/  IMAD R3, R3, c[0x0][0x32c], R130 ;  /* 0x0000cb0003037a24 */ /* 0x000fea00078e0282 */
[----:B------:R-:W-:Y:S02]  /*82e0*/  IMNMX R0, R0, R3, !PT ;  /* 0x0000000300007217 */ /* 0x000fe40007800200 */
[----:B------:R-:W-:Y:S04]  /*82f0*/  IADD3 R3, R3, c[0x0][0x32c], RZ ;  /* 0x0000cb0003037a10 */ /* 0x000fe80007ffe0ff */
[----:B------:R-:W-:Y:S02]  /*8300*/  IMNMX R2, R2, R3, PT ;  /* 0x0000000302027217 */ /* 0x000fe40003800200 */
.L_x_2507:
        /* <DEDUP_REMOVED lines=135> */
.L_x_2632:
[----:B------:R-:W-:Y:S01]  /*8b80*/  ISETP.GE.AND P0, PT, R249, 0x1, PT ;  /* 0x00000001f900780c */ /* 0x000fe20003f06270 */
[----:B---3--:R-:W-:Y:S01]  /*8b90*/  IMAD.IADD R2, R129, 0x1, R3 ;  /* 0x0000000181027824 */ /* 0x008fe200078e0203 */
        /* <DEDUP_REMOVED lines=15> */
.L_x_2514:
[----:B------:R-:W-:Y:S04]  /*8c90*/  MOV R4, c[0x0][0x32c] ;  /* 0x0000cb0000047a02 */ /* 0x000fe80000000f00 */
[----:B------:R-:W-:Y:S11]  /*8ca0*/  ISETP.NE.AND P0, PT, R4, 0x1, PT ;  /* 0x000000010400780c */ /* 0x000ff60003f05270 */
[----:B------:R-:W-:Y:S02]  /*8cb0*/  @!UPT UIADD3 URZ, URZ, URZ, URZ ;  /* 0x0000003f3f3ff290 */ /* 0x000fe4000fffe03f */
[----:B------:R-:W-:Y:S05]  /*8cc0*/  @P0 IMAD.HI.U32 R4, R3, c[0x0][0x330], RZ ;  /* 0x0000cc0003040a27 */ /* 0x000fea00078e00ff */
[----:B------:R-:W-:Y:S02]  /*8cd0*/  @P0 SHF.R.U32.HI R3, RZ, c[0x0][0x334], R4 ;  /* 0x0000cd00ff030a19 */ /* 0x000fe40000011604 */
.L_x_2515:
[----:B------:R-:W-:Y:S05]  /*8ce0*/  BSYNC B0 ;  /* 0x0000000000007941 */ /* 0x000fea0003800000 */
.L_x_2513:
[----:B------:R-:W-:Y:S04]  /*8cf0*/  IMAD.IADD R4, R108, 0x1, -R231 ;  /* 0x000000016c047824 */ /* 0x000fe800078e0ae7 */
[----:B------:R-:W-:Y:S05]  /*8d00*/  IMAD R3, R3, c[0x0][0x32c], R4 ;  /* 0x0000cb0003037a24 */ /* 0x000fea00078e0204 */
[----:B------:R-:W-:Y:S02]  /*8d10*/  IADD3 R4, R3, c[0x0][0x32c], RZ ;  /* 0x0000cb0003047a10 */ /* 0x000fe40007ffe0ff */
[----:B------:R-:W-:Y:S02]  /*8d20*/  IMNMX R0, R0, R3, !PT ;  /* 0x0000000300007217 */ /* 0x000fe40007800200 */
[----:B------:R-:W-:Y:S02]  /*8d30*/  IMNMX R2, R2, R4, PT ;  /* 0x0000000402027217 */ /* 0x000fe40003800200 */
.L_x_2512:
        /* <DEDUP_REMOVED lines=115> */
[----:B------:R-:W-:Y:S04]  /*9470*/  ISETP.LT.OR P0, PT, R2, 0x4a, P0 ;  /* 0x0000004a0200780c */ /* 0x000fe80000701670 */
[----:B------:R-:W-:Y:S02]  /*9480*/  FSEL R202, R43, -INF , !P0 ;  /* 0xff8000002bca7808 */ /* 0x000fe40004000000 */
[----:B------:R-:W-:Y:S04]  /*9490*/  ISETP.GT.AND P0, PT, R0, 0x50, !P3 ;  /* 0x000000500000780c */ /* 0x000fe80005f04270 */
[----:B------:R-:W-:Y:S04]  /*94a0*/  ISETP.LT.OR P0, PT, R2, 0x51, P0 ;  /* 0x000000510200780c */ /* 0x000fe80000701670 */
[----:B------:R-:W-:Y:S02]  /*94b0*/  FSEL R203, R46, -INF , !P0 ;  /* 0xff8000002ecb7808 */ /* 0x000fe40004000000 */
[----:B------:R-:W-:Y:S04]  /*94c0*/  ISETP.GT.AND P0, PT, R0, 0x51, !P1 ;  /* 0x000000510000780c */ /* 0x000fe80004f04270 */
[----:B------:R-:W-:Y:S02]  /*94d0*/  ISETP.LT.OR P1, PT, R2, 0x52, P0 ;  /* 0x000000520200780c */ /* 0x000fe40000721670 */
[----:B------:R-:W-:Y:S02]  /*94e0*/  ISETP.GT.AND P0, PT, R0, 0x59, !P6 ;  /* 0x000000590000780c */ /* 0x000fe40007704270 */
[----:B------:R-:W-:Y:S02]  /*94f0*/  FMNMX.FTZ R0, R16, R3, !PT ;  /* 0x0000000310007209 */ /* 0x000fe40007810000 */
[----:B------:R-:W-:Y:S02]  /*9500*/  FMNMX.FTZ R3, R202, R4, !PT ;  /* 0x00000004ca037209 */ /* 0x000fe40007810000 */
[----:B------:R-:W-:Y:S02]  /*9510*/  FSEL R188, R47, -INF , !P1 ;  /* 0xff8000002fbc7808 */ /* 0x000fe40004800000 */
[C---:B------:R-:W-:Y:S02]  /*9520*/  ISETP.LT.OR P1, PT, R2.reuse, 0x59, P2 ;  /* 0x000000590200780c */ /* 0x040fe40001721670 */
[----:B------:R-:W-:Y:S02]  /*9530*/  FMNMX.FTZ R0, R13, R0, !PT ;  /* 0x000000000d007209 */ /* 0x000fe40007810000 */
[----:B------:R-:W-:Y:S02]  /*9540*/  FMNMX.FTZ R3, R203, R3, !PT ;  /* 0x00000003cb037209 */ /* 0x000fe40007810000 */
[----:B------:R-:W-:Y:S02]  /*9550*/  ISETP.LT.OR P0, PT, R2, 0x5a, P0 ;  /* 0x0000005a0200780c */ /* 0x000fe40000701670 */
[----:B------:R-:W-:Y:S02]  /*9560*/  FSEL R179, R50, -INF , !P1 ;  /* 0xff80000032b37808 */ /* 0x000fe40004800000 */
[----:B------:R-:W-:Y:S02]  /*9570*/  FMNMX.FTZ R0, R12, R0, !PT ;  /* 0x000000000c007209 */ /* 0x000fe40007810000 */
[----:B------:R-:W-:Y:S02]  /*9580*/  FMNMX.FTZ R2, R188, R3, !PT ;  /* 0x00000003bc027209 */ /* 0x000fe40007810000 */
[----:B------:R-:W-:Y:S02]  /*9590*/  FSEL R178, R51, -INF , !P0 ;  /* 0xff80000033b27808 */ /* 0x000fe40004000000 */
[----:B------:R-:W-:Y:S02]  /*95a0*/  FMNMX.FTZ R0, R9, R0, !PT ;  /* 0x0000000009007209 */ /* 0x000fe40007810000 */
[----:B------:R-:W-:Y:S02]  /*95b0*/  FMNMX.FTZ R2, R179, R2, !PT ;  /* 0x00000002b3027209 */ /* 0x000fe40007810000 */
[----:B------:R-:W-:Y:S02]  /*95c0*/  FMNMX.FTZ R108, R8, R0, !PT ;  /* 0x00000000086c7209 */ /* 0x000fe40007810000 */
[----:B------:R-:W-:Y:S01]  /*95d0*/  FMNMX.FTZ R5, R178, R2, !PT ;  /* 0x00000002b2057209 */ /* 0x000fe20007810000 */
[----:B------:R-:W-:-:S05]  /*95e0*/  BRA.DIV ~URZ, `(.L_x_2516) ;  /* 0x0000e3327f007947 */ /* 0x000fca000b800000 */
[----:B------:R3:W4:Y:S02]  /*95f0*/  SHFL.BFLY PT, R0, R108, 0x2, 0x1f ;  /* 0x0c401f006c007f89 */ /* 0x00072400000e0000 */
.L_x_2633:
[----:B----4-:R-:W-:Y:S01]  /*9600*/  FMNMX.FTZ R4, R108, R0, !PT ;  /* 0x000000006c047209 */ /* 0x010fe20007810000 */
[----:B------:R-:W-:-:S05]  /*9610*/  BRA.DIV ~URZ, `(.L_x_2517) ;  /* 0x0000e3427f007947 */ /* 0x000fca000b800000 */
[----:B------:R-:W-:Y:S04]  /*9620*/  SHFL.BFLY PT, R0, R5, 0x2, 0x1f ;  /* 0x0c401f0005007f89 */ /* 0x000fe800000e0000 */
[----:B------:R-:W4:Y:S02]  /*9630*/  SHFL.BFLY PT, R2, R4, 0x1, 0x1f ;  /* 0x0c201f0004027f89 */ /* 0x000f2400000e0000 */
[----:B-12-4-:R-:W-:Y:S02]  /*9640*/  FMNMX.FTZ R109, R4, R2, !PT ;  /* 0x00000002046d7209 */ /* 0x016fe40007810000 */
[----:B---3--:R-:W-:Y:S05]  /*9650*/  FMNMX.FTZ R108, R5, R0, !PT ;  /* 0x00000000056c7209 */ /* 0x008fea0007810000 */
[----:B------:R1:W2:Y:S02]  /*9660*/  SHFL.BFLY PT, R0, R108, 0x1, 0x1f ;  /* 0x0c201f006c007f89 */ /* 0x0002a400000e0000 */
.L_x_2634:
[C---:B------:R-:W-:Y:S01]  /*9670*/  FMUL.FTZ R2, R109.reuse, c[0x0][0x2d0] ;  /* 0x0000b4006d027a20 */ /* 0x040fe20000410000 */
[----:B------:R-:W-:Y:S01]  /*9680*/  FSETP.NEU.FTZ.AND P0, PT, R109, -INF , PT ;  /* 0xff8000006d00780b */ /* 0x000fe20003f1d000 */
[----:B------:R-:W-:Y:S01]  /*9690*/  WARPSYNC 0xffffffff ;  /* 0xffffffff00007948 */ /* 0x000fe20003800000 */
[----:B--2---:R-:W-:Y:S02]  /*96a0*/  FMNMX.FTZ R3, R0, R108, !PT ;  /* 0x0000006c00037209 */ /* 0x004fe40007810000 */
[----:B------:R-:W-:Y:S05]  /*96b0*/  FSEL R4, R2, RZ, P0 ;  /* 0x000000ff02047208 */ /* 0x000fea0000000000 */
        /* <DEDUP_REMOVED lines=17> */
[--C-:B--2---:R-:W-:Y:S02]  /*97d0*/  FFMA.FTZ R2, R132, c[0x0][0x2d0], -R4.reuse ;  /* 0x0000b40084027a23 */ /* 0x104fe40000010804 */
[--C-:B------:R-:W-:Y:S02]  /*97e0*/  FFMA.FTZ R205, R28, c[0x0][0x2d0], -R4.reuse ;  /* 0x0000b4001ccd7a23 */ /* 0x100fe40000010804 */
[--C-:B------:R-:W-:Y:S01]  /*97f0*/  FFMA.FTZ R204, R29, c[0x0][0x2d0], -R4.reuse ;  /* 0x0000b4001dcc7a23 */ /* 0x100fe20000010804 */
[----:B------:R2:W4:Y:S01]  /*9800*/  MUFU.EX2 R211, R2 ;  /* 0x0000000200d37308 */ /* 0x0005220000000800 */
[----:B---3--:R-:W-:Y:S09]  /*9810*/  FMUL.FTZ R5, R3, c[0x0][0x2d0] ;  /* 0x0000b40003057a20 */ /* 0x008ff20000410000 */
[----:B------:R-:W-:Y:S10]  /*9820*/  MUFU.EX2 R205, R205 ;  /* 0x000000cd00cd7308 */ /* 0x000ff40000000800 */
[----:B------:R-:W-:Y:S01]  /*9830*/  MUFU.EX2 R204, R204 ;  /* 0x000000cc00cc7308 */ /* 0x000fe20000000800 */
[----:B--2---:R-:W-:Y:S09]  /*9840*/  FFMA.FTZ R2, R131, c[0x0][0x2d0], -R4 ;  /* 0x0000b40083027a23 */ /* 0x004ff20000010804 */
[----:B------:R2:W3:Y:S02]  /*9850*/  MUFU.EX2 R223, R2 ;  /* 0x0000000200df7308 */ /* 0x0004e40000000800 */
[----:B--2---:R-:W-:Y:S02]  /*9860*/  FSEL R2, R109, RZ, P0 ;  /* 0x000000ff6d027208 */ /* 0x004fe40000000000 */
[----:B------:R-:W-:Y:S02]  /*9870*/  FSETP.NEU.FTZ.AND P0, PT, R3, -INF , PT ;  /* 0xff8000000300780b */ /* 0x000fe40003f1d000 */
[----:B----4-:R-:W-:Y:S01]  /*9880*/  F2FP.PACK_AB R128, R211, R14 ;  /* 0x0000000ed380723e */ /* 0x010fe200000000ff */
[----:B------:R-:W-:Y:S01]  /*9890*/  FADD.FTZ R0, -R2, R110 ;  /* 0x0000006e02007221 */ /* 0x000fe20000010100 */
[----:B-1----:R-:W-:Y:S01]  /*98a0*/  FSEL R108, R5, RZ, P0 ;  /* 0x000000ff056c7208 */ /* 0x002fe20000000000 */
[----:B------:R-:W-:Y:S01]  /*98b0*/  FFMA.FTZ R110, R138, c[0x0][0x2d0], -R4 ;  /* 0x0000b4008a6e7a23 */ /* 0x000fe20000010804 */
[----:B---3--:R-:W-:Y:S01]  /*98c0*/  F2FP.PACK_AB R130, R224, R223 ;  /* 0x000000dfe082723e */ /* 0x008fe200000000ff */
[----:B------:R-:W-:Y:S02]  /*98d0*/  FMUL.FTZ R0, R0, c[0x0][0x2d0] ;  /* 0x0000b40000007a20 */ /* 0x000fe40000410000 */
[----:B------:R-:W-:Y:S02]  /*98e0*/  FFMA.FTZ R5, R7, c[0x0][0x2d0], -R108 ;  /* 0x0000b40007057a23 */ /* 0x000fe4000001086c */
[----:B------:R1:W2:Y:S01]  /*98f0*/  MUFU.EX2 R2, R0 ;  /* 0x0000000000027308 */ /* 0x0002a20000000800 */
[--C-:B------:R-:W-:Y:S02]  /*9900*/  FFMA.FTZ R138, R136, c[0x0][0x2d0], -R4.reuse ;  /* 0x0000b400888a7a23 */ /* 0x100fe40000010804 */
[----:B------:R-:W-:Y:S07]  /*9910*/  FFMA.FTZ R136, R134, c[0x0][0x2d0], -R4 ;  /* 0x0000b40086887a23 */ /* 0x000fee0000010804 */
[----:B------:R3:W-:Y:S01]  /*9920*/  MUFU.EX2 R210, R5 ;  /* 0x0000000500d27308 */ /* 0x0007e20000000800 */
[--C-:B-1----:R-:W-:Y:S02]  /*9930*/  FFMA.FTZ R0, R6, c[0x0][0x2d0], -R108.reuse ;  /* 0x0000b40006007a23 */ /* 0x102fe4000001086c */
[C---:B--2---:R-:W-:Y:S07]  /*9940*/  FMUL.FTZ R8, R2.reuse, R112 ;  /* 0x0000007002087220 */ /* 0x044fee0000410000 */
[----:B------:R1:W2:Y:S01]  /*9950*/  MUFU.EX2 R209, R0 ;  /* 0x0000000000d17308 */ /* 0x0002a20000000800 */
[C---:B------:R-:W-:Y:S02]  /*9960*/  FMUL.FTZ R9, R2.reuse, R113 ;  /* 0x0000007102097220 */ /* 0x040fe40000410000 */
[C---:B------:R-:W-:Y:S02]  /*9970*/  FMUL.FTZ R12, R2.reuse, R68 ;  /* 0x00000044020c7220 */ /* 0x040fe40000410000 */
[----:B------:R-:W-:Y:S02]  /*9980*/  FMUL.FTZ R13, R2, R69 ;  /* 0x00000045020d7220 */ /* 0x000fe40000410000 */
[----:B---3--:R-:W-:Y:S02]  /*9990*/  FFMA.FTZ R5, R10, c[0x0][0x2d0], -R108 ;  /* 0x0000b4000a057a23 */ /* 0x008fe4000001086c */
[C---:B------:R-:W-:Y:S02]  /*99a0*/  FMUL.FTZ R24, R2.reuse, R80 ;  /* 0x0000005002187220 */ /* 0x040fe40000410000 */
[----:B------:R3:W-:Y:S01]  /*99b0*/  MUFU.EX2 R222, R5 ;  /* 0x0000000500de7308 */ /* 0x0007e20000000800 */
[C---:B------:R-:W-:Y:S02]  /*99c0*/  FFMA.FTZ R80, R2.reuse, R225, R14 ;  /* 0x000000e102507223 */ /* 0x040fe4000001000e */
[C---:B------:R-:W-:Y:S02]  /*99d0*/  FMUL.FTZ R16, R2.reuse, R72 ;  /* 0x0000004802107220 */ /* 0x040fe40000410000 */
[C---:B------:R-:W-:Y:S02]  /*99e0*/  FMUL.FTZ R17, R2.reuse, R73 ;  /* 0x0000004902117220 */ /* 0x040fe40000410000 */
[C---:B------:R-:W-:Y:S02]  /*99f0*/  FMUL.FTZ R20, R2.reuse, R76 ;  /* 0x0000004c02147220 */ /* 0x040fe40000410000 */
[C---:B------:R-:W-:Y:S02]  /*9a00*/  FMUL.FTZ R21, R2.reuse, R77 ;  /* 0x0000004d02157220 */ /* 0x040fe40000410000 */
[C---:B------:R-:W-:Y:S01]  /*9a10*/  FMUL.FTZ R25, R2.reuse, R81 ;  /* 0x0000005102197220 */ /* 0x040fe20000410000 */
[----:B-1----:R-:W-:Y:S01]  /*9a20*/  FSEL R0, R3, RZ, P0 ;  /* 0x000000ff03007208 */ /* 0x002fe20000000000 */
[----:B------:R-:W-:Y:S01]  /*9a30*/  FMUL.FTZ R28, R2, R84 ;  /* 0x00000054021c7220 */ /* 0x000fe20000410000 */
[----:B--2---:R-:W-:Y:S01]  /*9a40*/  F2FP.PACK_AB R129, R210, R209 ;  /* 0x000000d1d281723e */ /* 0x004fe200000000ff */
[----:B------:R-:W-:Y:S01]  /*9a50*/  FMUL.FTZ R29, R2, R85 ;  /* 0x00000055021d7220 */ /* 0x000fe20000410000 */
[----:B------:R-:W-:Y:S01]  /*9a60*/  ISETP.GT.AND P0, PT, R196, R232, PT ;  /* 0x000000e8c400720c */ /* 0x000fe20003f04270 */
[----:B------:R-:W-:Y:S01]  /*9a70*/  FADD.FTZ R0, -R0, R111 ;  /* 0x0000006f00007221 */ /* 0x000fe20000010100 */
[----:B------:R-:W-:Y:S01]  /*9a80*/  IADD3 R196, R196, -0x1, RZ ;  /* 0xffffffffc4c47810 */ /* 0x000fe20007ffe0ff */
[--C-:B------:R-:W-:Y:S02]  /*9a90*/  FFMA.FTZ R111, R139, c[0x0][0x2d0], -R4.reuse ;  /* 0x0000b4008b6f7a23 */ /* 0x100fe40000010804 */
[----:B------:R-:W-:Y:S02]  /*9aa0*/  FMUL.FTZ R0, R0, c[0x0][0x2d0] ;  /* 0x0000b40000007a20 */ /* 0x000fe40000410000 */
[--C-:B------:R-:W-:Y:S02]  /*9ab0*/  FFMA.FTZ R139, R137, c[0x0][0x2d0], -R4.reuse ;  /* 0x0000b400898b7a23 */ /* 0x100fe40000010804 */
[----:B------:R-:W-:Y:S02]  /*9ac0*/  FFMA.FTZ R137, R135, c[0x0][0x2d0], -R4 ;  /* 0x0000b40087897a23 */ /* 0x000fe40000010804 */
[----:B------:R-:W1:Y:S01]  /*9ad0*/  MUFU.EX2 R0, R0 ;  /* 0x0000000000007308 */ /* 0x000e620000000800 */
[----:B------:R-:W2:Y:S01]  /*9ae0*/  LDSM.16.MT88.4 R132, [R184] ;  /* 0x00000000b884783b */ /* 0x000ea20000004200 */
[--C-:B---3--:R-:W-:Y:S02]  /*9af0*/  FFMA.FTZ R5, R11, c[0x0][0x2d0], -R108.reuse ;  /* 0x0000b4000b057a23 */ /* 0x108fe4000001086c */
[C---:B------:R-:W-:Y:S02]  /*9b00*/  FMUL.FTZ R4, R2.reuse, R116 ;  /* 0x0000007402047220 */ /* 0x040fe40000410000 */
[C---:B------:R-:W-:Y:S02]  /*9b10*/  FMUL.FTZ R32, R2.reuse, R88 ;  /* 0x0000005802207220 */ /* 0x040fe40000410000 */
[C---:B------:R-:W-:Y:S02]  /*9b20*/  FMUL.FTZ R33, R2.reuse, R89 ;  /* 0x0000005902217220 */ /* 0x040fe40000410000 */
        /* <DEDUP_REMOVED lines=9> */
[C---:B-1----:R-:W-:Y:S02]  /*9bc0*/  FMUL.FTZ R10, R0.reuse, R114 ;  /* 0x00000072000a7220 */ /* 0x042fe40000410000 */
[C---:B------:R-:W-:Y:S02]  /*9bd0*/  FMUL.FTZ R11, R0.reuse, R115 ;  /* 0x00000073000b7220 */ /* 0x040fe40000410000 */
[----:B------:R-:W1:Y:S01]  /*9be0*/  LDSM.16.MT88.4 R112, [R186] ;  /* 0x00000000ba70783b */ /* 0x000e620000004200 */
[C---:B------:R-:W-:Y:S01]  /*9bf0*/  FMUL.FTZ R14, R0.reuse, R70 ;  /* 0x00000046000e7220 */ /* 0x040fe20000410000 */
[----:B------:R-:W-:Y:S01]  /*9c00*/  MUFU.EX2 R88, R140 ;  /* 0x0000008c00587308 */ /* 0x000fe20000000800 */
[----:B------:R-:W-:Y:S01]  /*9c10*/  FMUL.FTZ R15, R0, R71 ;  /* 0x00000047000f7220 */ /* 0x000fe20000410000 */
[----:B---3--:R-:W-:Y:S01]  /*9c20*/  F2FP.PACK_AB R131, R217, R222 ;  /* 0x000000ded983723e */ /* 0x008fe200000000ff */
[----:B------:R-:W-:Y:S03]  /*9c30*/  FMUL.FTZ R5, R2, R117 ;  /* 0x0000007502057220 */ /* 0x000fe60000410000 */
[----:B------:R-:W3:Y:S01]  /*9c40*/  LDSM.16.MT88.4 R68, [R185] ;  /* 0x00000000b944783b */ /* 0x000ee20000004200 */
[C---:B------:R-:W-:Y:S02]  /*9c50*/  FMUL.FTZ R6, R0.reuse, R118 ;  /* 0x0000007600067220 */ /* 0x040fe40000410000 */
[C---:B------:R-:W-:Y:S01]  /*9c60*/  FMUL.FTZ R7, R0.reuse, R119 ;  /* 0x0000007700077220 */ /* 0x040fe20000410000 */
[----:B------:R-:W-:Y:S01]  /*9c70*/  MUFU.EX2 R101, R137 ;  /* 0x0000008900657308 */ /* 0x000fe20000000800 */
[C---:B------:R-:W-:Y:S02]  /*9c80*/  FMUL.FTZ R18, R0.reuse, R74 ;  /* 0x0000004a00127220 */ /* 0x040fe40000410000 */
[C---:B------:R-:W-:Y:S02]  /*9c90*/  FMUL.FTZ R19, R0.reuse, R75 ;  /* 0x0000004b00137220 */ /* 0x040fe40000410000 */
[----:B------:R-:W-:Y:S01]  /*9ca0*/  LDSM.16.MT88.4 R72, [R184+0x800] ;  /* 0x00080000b848783b */ /* 0x000fe20000004200 */
[C---:B--2---:R-:W-:Y:S04]  /*9cb0*/  HMMA.16816.F32 R4, R128.reuse, R132, R4 ;  /* 0x000000848004723c */ /* 0x044fe80000001804 */
[----:B------:R-:W-:Y:S01]  /*9cc0*/  MUFU.EX2 R133, R221 ;  /* 0x000000dd00857308 */ /* 0x000fe20000000800 */
[C---:B------:R-:W-:Y:S02]  /*9cd0*/  FMUL.FTZ R22, R0.reuse, R78 ;  /* 0x0000004e00167220 */ /* 0x040fe40000410000 */
[C---:B------:R-:W-:Y:S01]  /*9ce0*/  FMUL.FTZ R23, R0.reuse, R79 ;  /* 0x0000004f00177220 */ /* 0x040fe20000410000 */
[C---:B------:R-:W-:Y:S01]  /*9cf0*/  HMMA.16816.F32 R8, R128.reuse, R134, R8 ;  /* 0x000000868008723c */ /* 0x040fe20000001808 */
[----:B------:R-:W-:Y:S03]  /*9d00*/  LDSM.16.MT88.4 R76, [R186+0x800] ;  /* 0x00080000ba4c783b */ /* 0x000fe60000004200 */
[C---:B------:R-:W-:Y:S02]  /*9d10*/  FMUL.FTZ R26, R0.reuse, R82 ;  /* 0x00000052001a7220 */ /* 0x040fe40000410000 */
[----:B------:R-:W-:Y:S01]  /*9d20*/  FMUL.FTZ R27, R0, R83 ;  /* 0x00000053001b7220 */ /* 0x000fe20000410000 */
[----:B------:R-:W-:Y:S01]  /*9d30*/  MUFU.EX2 R134, R220 ;  /* 0x000000dc00867308 */ /* 0x000fe20000000800 */
[----:B------:R-:W-:Y:S04]  /*9d40*/  FMUL.FTZ R49, R2, R105 ;  /* 0x0000006902317220 */ /* 0x000fe80000410000 */
[C---:B------:R-:W-:Y:S01]  /*9d50*/  FMUL.FTZ R50, R0.reuse, R106 ;  /* 0x0000006a00327220 */ /* 0x040fe20000410000 */
[C---:B-1----:R-:W-:Y:S03]  /*9d60*/  HMMA.16816.F32 R12, R128.reuse, R112, R12 ;  /* 0x00000070800c723c */ /* 0x042fe6000000180c */
[C---:B------:R-:W-:Y:S01]  /*9d70*/  FMUL.FTZ R51, R0.reuse, R107 ;  /* 0x0000006b00337220 */ /* 0x040fe20000410000 */
[----:B------:R-:W-:Y:S01]  /*9d80*/  MUFU.EX2 R135, R219 ;  /* 0x000000db00877308 */ /* 0x000fe20000000800 */
[----:B------:R-:W-:Y:S01]  /*9d90*/  LDSM.16.MT88.4 R104, [R186+0x5800] ;  /* 0x00580000ba68783b */ /* 0x000fe20000004200 */
[C---:B------:R-:W-:Y:S02]  /*9da0*/  FMUL.FTZ R30, R0.reuse, R86 ;  /* 0x00000056001e7220 */ /* 0x040fe40000410000 */
[C---:B------:R-:W-:Y:S04]  /*9db0*/  HMMA.16816.F32 R16, R128.reuse, R114, R16 ;  /* 0x000000728010723c */ /* 0x040fe80000001810 */
[C---:B------:R-:W-:Y:S01]  /*9dc0*/  FMUL.FTZ R31, R0.reuse, R87 ;  /* 0x00000057001f7220 */ /* 0x040fe20000410000 */
[----:B------:R-:W-:Y:S01]  /*9dd0*/  LDSM.16.MT88.4 R112, [R184+0x2800] ;  /* 0x00280000b870783b */ /* 0x000fe20000004200 */
[----:B------:R-:W1:Y:S01]  /*9de0*/  MUFU.EX2 R86, R141 ;  /* 0x0000008d00567308 */ /* 0x000e620000000800 */
[C---:B------:R-:W-:Y:S01]  /*9df0*/  FMUL.FTZ R34, R0.reuse, R90 ;  /* 0x0000005a00227220 */ /* 0x040fe20000410000 */
[C---:B---3--:R-:W-:Y:S04]  /*9e00*/  HMMA.16816.F32 R20, R128.reuse, R68, R20 ;  /* 0x000000448014723c */ /* 0x048fe80000001814 */
[C---:B------:R-:W-:Y:S02]  /*9e10*/  FMUL.FTZ R35, R0.reuse, R91 ;  /* 0x0000005b00237220 */ /* 0x040fe40000410000 */
[C---:B------:R-:W-:Y:S02]  /*9e20*/  FMUL.FTZ R38, R0.reuse, R94 ;  /* 0x0000005e00267220 */ /* 0x040fe40000410000 */
[C---:B------:R-:W-:Y:S01]  /*9e30*/  HMMA.16816.F32 R24, R128.reuse, R70, R24 ;  /* 0x000000468018723c */ /* 0x040fe20000001818 */
[----:B------:R-:W2:Y:S01]  /*9e40*/  LDSM.16.MT88.4 R68, [R189] ;  /* 0x00000000bd44783b */ /* 0x000ea20000004200 */
[----:B------:R-:W-:Y:S02]  /*9e50*/  MUFU.EX2 R91, R111 ;  /* 0x0000006f005b7308 */ /* 0x000fe40000000800 */
[C---:B------:R-:W-:Y:S02]  /*9e60*/  FMUL.FTZ R39, R0.reuse, R95 ;  /* 0x0000005f00277220 */ /* 0x040fe40000410000 */
[C---:B------:R-:W-:Y:S02]  /*9e70*/  FMUL.FTZ R42, R0.reuse, R98 ;  /* 0x00000062002a7220 */ /* 0x040fe40000410000 */
[C---:B------:R-:W-:Y:S04]  /*9e80*/  FMUL.FTZ R43, R0.reuse, R99 ;  /* 0x00000063002b7220 */ /* 0x040fe80000410000 */
        /* <DEDUP_REMOVED lines=8> */
[C---:B------:R-:W-:Y:S02]  /*9f10*/  FMUL.FTZ R54, R0.reuse, R54 ;  /* 0x0000003600367220 */ /* 0x040fe40000410000 */
[C---:B------:R-:W-:Y:S02]  /*9f20*/  FMUL.FTZ R55, R0.reuse, R55 ;  /* 0x0000003700377220 */ /* 0x040fe40000410000 */
[C---:B------:R-:W-:Y:S02]  /*9f30*/  FMUL.FTZ R58, R0.reuse, R58 ;  /* 0x0000003a003a7220 */ /* 0x040fe40000410000 */
[----:B------:R-:W-:Y:S01]  /*9f40*/  FMUL.FTZ R59, R0, R59 ;  /* 0x0000003b003b7220 */ /* 0x000fe20000410000 */
[----:B------:R-:W-:Y:S01]  /*9f50*/  MUFU.EX2 R141, R215 ;  /* 0x000000d7008d7308 */ /* 0x000fe20000000800 */
[C---:B------:R-:W-:Y:S02]  /*9f60*/  FMUL.FTZ R60, R2.reuse, R60 ;  /* 0x0000003c023c7220 */ /* 0x040fe40000410000 */
[C---:B------:R-:W-:Y:S02]  /*9f70*/  FMUL.FTZ R61, R2.reuse, R61 ;  /* 0x0000003d023d7220 */ /* 0x040fe40000410000 */
[C---:B------:R-:W-:Y:S02]  /*9f80*/  FMUL.FTZ R64, R2.reuse, R64 ;  /* 0x0000004002407220 */ /* 0x040fe40000410000 */
[----:B------:R-:W-:Y:S01]  /*9f90*/  FMUL.FTZ R65, R2, R65 ;  /* 0x0000004102417220 */ /* 0x000fe20000410000 */
[C---:B--2---:R-:W-:Y:S03]  /*9fa0*/  HMMA.16816.F32 R28, R128.reuse, R68, R28 ;  /* 0x00000044801c723c */ /* 0x044fe6000000181c */
[--C-:B------:R-:W-:Y:S02]  /*9fb0*/  FFMA.FTZ R2, R142, c[0x0][0x2d0], -R108.reuse ;  /* 0x0000b4008e027a23 */ /* 0x100fe4000001086c */
[C---:B------:R-:W-:Y:S01]  /*9fc0*/  FMUL.FTZ R62, R0.reuse, R62 ;  /* 0x0000003e003e7220 */ /* 0x040fe20000410000 */
[----:B------:R-:W-:Y:S01]  /*9fd0*/  MUFU.EX2 R142, R214 ;  /* 0x000000d6008e7308 */ /* 0x000fe20000000800 */
[C---:B------:R-:W-:Y:S01]  /*9fe0*/  FMUL.FTZ R63, R0.reuse, R63 ;  /* 0x0000003f003f7220 */ /* 0x040fe20000410000 */
[C---:B------:R-:W-:Y:S01]  /*9ff0*/  HMMA.16816.F32 R32, R128.reuse, R70, R32 ;  /* 0x000000468020723c */ /* 0x040fe20000001820 */
[----:B------:R-:W2:Y:S03]  /*a000*/  LDSM.16.MT88.4 R68, [R184+0x3000] ;  /* 0x00300000b844783b */ /* 0x000ea60000004200 */
[C---:B------:R-:W-:Y:S02]  /*a010*/  FMUL.FTZ R66, R0.reuse, R66 ;  /* 0x0000004200427220 */ /* 0x040fe40000410000 */
[C---:B------:R-:W-:Y:S02]  /*a020*/  FMUL.FTZ R67, R0.reuse, R67 ;  /* 0x0000004300437220 */ /* 0x040fe40000410000 */
[----:B------:R3:W-:Y:S01]  /*a030*/  MUFU.EX2 R85, R2 ;  /* 0x0000000200557308 */ /* 0x0007e20000000800 */
[----:B------:R-:W-:Y:S03]  /*a040*/  FFMA.FTZ R0, R0, R226, R209 ;  /* 0x000000e200007223 */ /* 0x000fe600000100d1 */
[--C-:B------:R-:W-:Y:S02]  /*a050*/  FFMA.FTZ R92, R188, c[0x0][0x2d0], -R108.reuse ;  /* 0x0000b400bc5c7a23 */ /* 0x100fe4000001086c */
[--C-:B------:R-:W-:Y:S04]  /*a060*/  FFMA.FTZ R93, R179, c[0x0][0x2d0], -R108.reuse ;  /* 0x0000b400b35d7a23 */ /* 0x100fe8000001086c */
[----:B------:R-:W-:Y:S10]  /*a070*/  MUFU.EX2 R111, R92 ;  /* 0x0000005c006f7308 */ /* 0x000ff40000000800 */
[----:B------:R-:W-:Y:S01]  /*a080*/  MUFU.EX2 R110, R93 ;  /* 0x0000005d006e7308 */ /* 0x000fe20000000800 */
[--C-:B---3--:R-:W-:Y:S09]  /*a090*/  FFMA.FTZ R2, R143, c[0x0][0x2d0], -R108.reuse ;  /* 0x0000b4008f027a23 */ /* 0x108ff2000001086c */
[----:B------:R3:W4:Y:S01]  /*a0a0*/  MUFU.EX2 R87, R2 ;  /* 0x0000000200577308 */ /* 0x0007220000000800 */
[C---:B--2---:R-:W-:Y:S09]  /*a0b0*/  HMMA.16816.F32 R36, R128.reuse, R68, R36 ;  /* 0x000000448024723c */ /* 0x044ff20000001824 */
[----:B------:R-:W-:Y:S01]  /*a0c0*/  MUFU.EX2 R143, R213 ;  /* 0x000000d5008f7308 */ /* 0x000fe20000000800 */
[C---:B------:R-:W-:Y:S01]  /*a0d0*/  HMMA.16816.F32 R40, R128.reuse, R70, R40 ;  /* 0x000000468028723c */ /* 0x040fe20000001828 */
[----:B------:R-:W2:Y:S02]  /*a0e0*/  LDSM.16.MT88.4 R68, [R186+0x3000] ;  /* 0x00300000ba44783b */ /* 0x000ea40000004200 */
[--C-:B---3--:R-:W-:Y:S06]  /*a0f0*/  FFMA.FTZ R2, R144, c[0x0][0x2d0], -R108.reuse ;  /* 0x0000b40090027a23 */ /* 0x108fec000001086c */
[----:B------:R-:W-:Y:S10]  /*a100*/  MUFU.EX2 R144, R212 ;  /* 0x000000d400907308 */ /* 0x000ff40000000800 */
[----:B------:R3:W-:Y:S01]  /*a110*/  MUFU.EX2 R90, R2 ;  /* 0x00000002005a7308 */ /* 0x0007e20000000800 */
[C---:B--2---:R-:W-:Y:S08]  /*a120*/  HMMA.16816.F32 R44, R128.reuse, R68, R44 ;  /* 0x00000044802c723c */ /* 0x044ff0000000182c */
[C---:B------:R-:W-:Y:S01]  /*a130*/  HMMA.16816.F32 R48, R128.reuse, R70, R48 ;  /* 0x000000468030723c */ /* 0x040fe20000001830 */
[----:B------:R-:W2:Y:S03]  /*a140*/  LDSM.16.MT88.4 R68, [R185+0x3000] ;  /* 0x00300000b944783b */ /* 0x000ea60000004200 */
[----:B---3--:R-:W-:Y:S04]  /*a150*/  FFMA.FTZ R2, R145, c[0x0][0x2d0], -R108 ;  /* 0x0000b40091027a23 */ /* 0x008fe8000001086c */
[----:B------:R3:W5:Y:S04]  /*a160*/  MUFU.EX2 R99, R2 ;  /* 0x0000000200637308 */ /* 0x0007680000000800 */
[----:B---3--:R-:W-:Y:S02]  /*a170*/  FADD.FTZ R2, R211, R80 ;  /* 0x00000050d3027221 */ /* 0x008fe40000010000 */
[----:B------:R-:W-:Y:S04]  /*a180*/  FADD.FTZ R80, R210, R0 ;  /* 0x00000000d2507221 */ /* 0x000fe80000010000 */
[----:B------:R-:W-:Y:S01]  /*a190*/  MUFU.EX2 R211, R136 ;  /* 0x0000008800d37308 */ /* 0x000fe20000000800 */
[--C-:B------:R-:W-:Y:S01]  /*a1a0*/  FFMA.FTZ R0, R146, c[0x0][0x2d0], -R108.reuse ;  /* 0x0000b40092007a23 */ /* 0x100fe2000001086c */
[C---:B--2---:R-:W-:Y:S08]  /*a1b0*/  HMMA.16816.F32 R52, R128.reuse, R68, R52 ;  /* 0x000000448034723c */ /* 0x044ff00000001834 */
[----:B------:R2:W-:Y:S01]  /*a1c0*/  MUFU.EX2 R96, R0 ;  /* 0x0000000000607308 */ /* 0x0005e20000000800 */
[C---:B------:R-:W-:Y:S01]  /*a1d0*/  HMMA.16816.F32 R56, R128.reuse, R70, R56 ;  /* 0x000000468038723c */ /* 0x040fe20000001838 */
[----:B------:R-:W3:Y:S08]  /*a1e0*/  LDSM.16.MT88.4 R68, [R187+0x3000] ;  /* 0x00300000bb44783b */ /* 0x000ef00000004200 */
[----:B------:R-:W1:Y:S03]  /*a1f0*/  MUFU.EX2 R136, R218 ;  /* 0x000000da00887308 */ /* 0x000e660000000800 */
[--C-:B--2---:R-:W-:Y:S07]  /*a200*/  FFMA.FTZ R0, R147, c[0x0][0x2d0], -R108.reuse ;  /* 0x0000b40093007a23 */ /* 0x104fee000001086c */
[----:B------:R2:W-:Y:S01]  /*a210*/  MUFU.EX2 R100, R0 ;  /* 0x0000000000647308 */ /* 0x0005e20000000800 */
[C---:B---3--:R-:W-:Y:S07]  /*a220*/  HMMA.16816.F32 R60, R128.reuse, R68, R60 ;  /* 0x00000044803c723c */ /* 0x048fee000000183c */
[----:B-1----:R-:W-:Y:S01]  /*a230*/  F2FP.PACK_AB R68, R88, R86 ;  /* 0x000000565844723e */ /* 0x002fe200000000ff */
[----:B------:R-:W-:Y:S04]  /*a240*/  HMMA.16816.F32 R64, R128, R70, R64 ;  /* 0x000000468040723c */ /* 0x000fe80000001840 */
[----:B----4-:R-:W-:Y:S01]  /*a250*/  F2FP.PACK_AB R69, R87, R85 ;  /* 0x000000555745723e */ /* 0x010fe200000000ff */
[--C-:B--2---:R-:W-:Y:S02]  /*a260*/  FFMA.FTZ R0, R148, c[0x0][0x2d0], -R108.reuse ;  /* 0x0000b40094007a23 */ /* 0x104fe4000001086c */
[----:B------:R-:W-:Y:S02]  /*a270*/  F2FP.PACK_AB R70, R98, R91 ;  /* 0x0000005b6246723e */ /* 0x000fe400000000ff */
[----:B-----5:R-:W-:Y:S01]  /*a280*/  F2FP.PACK_AB R71, R99, R90 ;  /* 0x0000005a6347723e */ /* 0x020fe200000000ff */
[----:B------:R1:W-:Y:S02]  /*a290*/  MUFU.EX2 R210, R0 ;  /* 0x0000000000d27308 */ /* 0x0003e40000000800 */
[----:B------:R-:W-:Y:S02]  /*a2a0*/  F2FP.PACK_AB R128, R134, R133 ;  /* 0x000000858680723e */ /* 0x000fe400000000ff */
[----:B------:R-:W-:Y:S02]  /*a2b0*/  F2FP.PACK_AB R130, R136, R135 ;  /* 0x000000878882723e */ /* 0x000fe400000000ff */
[C---:B------:R-:W-:Y:S08]  /*a2c0*/  HMMA.16816.F32 R4, R68.reuse, R72, R4 ;  /* 0x000000484404723c */ /* 0x040ff00000001804 */
[C---:B------:R-:W-:Y:S01]  /*a2d0*/  HMMA.16816.F32 R8, R68.reuse, R74, R8 ;  /* 0x0000004a4408723c */ /* 0x040fe20000001808 */
[----:B------:R-:W2:Y:S07]  /*a2e0*/  LDSM.16.MT88.4 R72, [R185+0x800] ;  /* 0x00080000b948783b */ /* 0x000eae0000004200 */
[C---:B------:R-:W-:Y:S04]  /*a2f0*/  HMMA.16816.F32 R12, R68.reuse, R76, R12 ;  /* 0x0000004c440c723c */ /* 0x040fe8000000180c */
[----:B-1----:R-:W-:Y:S02]  /*a300*/  FFMA.FTZ R0, R149, c[0x0][0x2d0], -R108 ;  /* 0x0000b40095007a23 */ /* 0x002fe4000001086c */
[----:B------:R-:W-:Y:S02]  /*a310*/  MUFU.EX2 R149, R207 ;  /* 0x000000cf00957308 */ /* 0x000fe40000000800 */
[C---:B------:R-:W-:Y:S01]  /*a320*/  HMMA.16816.F32 R16, R68.reuse, R78, R16 ;  /* 0x0000004e4410723c */ /* 0x040fe20000001810 */
[----:B------:R-:W1:Y:S07]  /*a330*/  LDSM.16.MT88.4 R76, [R187+0x800] ;  /* 0x00080000bb4c783b */ /* 0x000e6e0000004200 */
[----:B------:R3:W-:Y:S01]  /*a340*/  MUFU.EX2 R209, R0 ;  /* 0x0000000000d17308 */ /* 0x0007e20000000800 */
[C---:B--2---:R-:W-:Y:S03]  /*a350*/  HMMA.16816.F32 R20, R68.reuse, R72, R20 ;  /* 0x000000484414723c */ /* 0x044fe60000001814 */
[----:B---3--:R-:W-:Y:S05]  /*a360*/  FADD.FTZ R0, R223, R2 ;  /* 0x00000002df007221 */ /* 0x008fea0000010000 */
[C---:B------:R-:W-:Y:S01]  /*a370*/  HMMA.16816.F32 R24, R68.reuse, R74, R24 ;  /* 0x0000004a4418723c */ /* 0x040fe20000001818 */
[----:B------:R-:W2:Y:S03]  /*a380*/  LDSM.16.MT88.4 R72, [R184+0x3800] ;  /* 0x00380000b848783b */ /* 0x000ea60000004200 */
[----:B------:R-:W-:Y:S02]  /*a390*/  FADD.FTZ R2, R222, R80 ;  /* 0x00000050de027221 */ /* 0x000fe40000010000 */
[----:B------:R-:W-:Y:S02]  /*a3a0*/  FADD.FTZ R84, R224, R0 ;  /* 0x00000000e0547221 */ /* 0x000fe40000010000 */
[C---:B-1----:R-:W-:Y:S01]  /*a3b0*/  HMMA.16816.F32 R28, R68.reuse, R76, R28 ;  /* 0x0000004c441c723c */ /* 0x042fe2000000181c */
[----:B------:R-:W-:Y:S03]  /*a3c0*/  LDSM.16.MT88.4 R80, [R185+0x1000] ;  /* 0x00100000b950783b */ /* 0x000fe60000004200 */
[----:B------:R-:W-:Y:S02]  /*a3d0*/  FADD.FTZ R84, R86, R84 ;  /* 0x0000005456547221 */ /* 0x000fe40000010000 */
[----:B------:R-:W-:Y:S02]  /*a3e0*/  FADD.FTZ R2, R217, R2 ;  /* 0x00000002d9027221 */ /* 0x000fe40000010000 */
[C---:B------:R-:W-:Y:S01]  /*a3f0*/  HMMA.16816.F32 R32, R68.reuse, R78, R32 ;  /* 0x0000004e4420723c */ /* 0x040fe20000001820 */
[----:B------:R-:W1:Y:S03]  /*a400*/  LDSM.16.MT88.4 R76, [R186+0x3800] ;  /* 0x00380000ba4c783b */ /* 0x000e660000004200 */
[----:B------:R-:W-:Y:S02]  /*a410*/  FADD.FTZ R2, R85, R2 ;  /* 0x0000000255027221 */ /* 0x000fe40000010000 */
[----:B------:R-:W-:Y:S02]  /*a420*/  FADD.FTZ R88, R88, R84 ;  /* 0x0000005458587221 */ /* 0x000fe40000010000 */
[----:B------:R-:W-:Y:S02]  /*a430*/  FADD.FTZ R89, R87, R2 ;  /* 0x0000000257597221 */ /* 0x000fe40000010000 */
[----:B------:R-:W-:Y:S02]  /*a440*/  LDSM.16.MT88.4 R84, [R185+0x1800] ;  /* 0x00180000b954783b */ /* 0x000fe40000004200 */
[----:B------:R-:W-:Y:S02]  /*a450*/  FADD.FTZ R94, R90, R89 ;  /* 0x000000595a5e7221 */ /* 0x000fe40000010000 */
[--C-:B------:R-:W-:Y:S02]  /*a460*/  FFMA.FTZ R2, R203, c[0x0][0x2d0], -R108.reuse ;  /* 0x0000b400cb027a23 */ /* 0x100fe4000001086c */
[----:B------:R-:W-:Y:S02]  /*a470*/  FFMA.FTZ R0, R150, c[0x0][0x2d0], -R108 ;  /* 0x0000b40096007a23 */ /* 0x000fe4000001086c */
[----:B------:R3:W4:Y:S01]  /*a480*/  MUFU.EX2 R132, R2 ;  /* 0x0000000200847308 */ /* 0x0007220000000800 */
[C---:B--2---:R-:W-:Y:S09]  /*a490*/  HMMA.16816.F32 R36, R68.reuse, R72, R36 ;  /* 0x000000484424723c */ /* 0x044ff20000001824 */
[----:B------:R2:W5:Y:S01]  /*a4a0*/  MUFU.EX2 R148, R0 ;  /* 0x0000000000947308 */ /* 0x0005620000000800 */
[C---:B------:R-:W-:Y:S01]  /*a4b0*/  HMMA.16816.F32 R40, R68.reuse, R74, R40 ;  /* 0x0000004a4428723c */ /* 0x040fe20000001828 */
[----:B------:R-:W5:Y:S07]  /*a4c0*/  LDSM.16.MT88.4 R72, [R185+0x3800] ;  /* 0x00380000b948783b */ /* 0x000f6e0000004200 */
[C---:B-1----:R-:W-:Y:S04]  /*a4d0*/  HMMA.16816.F32 R44, R68.reuse, R76, R44 ;  /* 0x0000004c442c723c */ /* 0x042fe8000000182c */
[----:B---3--:R-:W-:Y:S01]  /*a4e0*/  FADD.FTZ R2, R99, R94 ;  /* 0x0000005e63027221 */ /* 0x008fe20000010000 */
[----:B----4-:R-:W-:Y:S03]  /*a4f0*/  F2FP.PACK_AB R129, R111, R132 ;  /* 0x000000846f81723e */ /* 0x010fe600000000ff */
[C---:B------:R-:W-:Y:S01]  /*a500*/  HMMA.16816.F32 R48, R68.reuse, R78, R48 ;  /* 0x0000004e4430723c */ /* 0x040fe20000001830 */
[----:B------:R-:W1:Y:S03]  /*a510*/  LDSM.16.MT88.4 R76, [R187+0x3800] ;  /* 0x00380000bb4c783b */ /* 0x000e660000004200 */
[----:B------:R-:W-:Y:S02]  /*a520*/  FADD.FTZ R2, R96, R2 ;  /* 0x0000000260027221 */ /* 0x000fe40000010000 */
[----:B--2---:R-:W-:Y:S02]  /*a530*/  FFMA.FTZ R0, R151, c[0x0][0x2d0], -R108 ;  /* 0x0000b40097007a23 */ /* 0x004fe4000001086c */
[----:B------:R-:W-:Y:S02]  /*a540*/  FADD.FTZ R2, R100, R2 ;  /* 0x0000000264027221 */ /* 0x000fe40000010000 */
[----:B------:R2:W3:Y:S02]  /*a550*/  MUFU.EX2 R147, R0 ;  /* 0x0000000000937308 */ /* 0x0004e40000000800 */
[----:B------:R-:W-:Y:S04]  /*a560*/  FADD.FTZ R2, R210, R2 ;  /* 0x00000002d2027221 */ /* 0x000fe80000010000 */
[----:B------:R-:W-:Y:S04]  /*a570*/  FADD.FTZ R2, R209, R2 ;  /* 0x00000002d1027221 */ /* 0x000fe80000010000 */
[----:B-----5:R-:W-:Y:S01]  /*a580*/  FADD.FTZ R2, R148, R2 ;  /* 0x0000000294027221 */ /* 0x020fe20000010000 */
[C---:B------:R-:W-:Y:S08]  /*a590*/  HMMA.16816.F32 R52, R68.reuse, R72, R52 ;  /* 0x000000484434723c */ /* 0x040ff00000001834 */
[C---:B------:R-:W-:Y:S01]  /*a5a0*/  HMMA.16816.F32 R56, R68.reuse, R74, R56 ;  /* 0x0000004a4438723c */ /* 0x040fe20000001838 */
[----:B------:R-:W4:Y:S03]  /*a5b0*/  LDSM.16.MT88.4 R72, [R184+0x1000] ;  /* 0x00100000b848783b */ /* 0x000f260000004200 */
[----:B--2---:R-:W-:Y:S02]  /*a5c0*/  FFMA.FTZ R0, R176, c[0x0][0x2d0], -R108 ;  /* 0x0000b400b0007a23 */ /* 0x004fe4000001086c */
[----:B---3--:R-:W-:Y:S02]  /*a5d0*/  FADD.FTZ R2, R147, R2 ;  /* 0x0000000293027221 */ /* 0x008fe40000010000 */
[C---:B-1----:R-:W-:Y:S01]  /*a5e0*/  HMMA.16816.F32 R60, R68.reuse, R76, R60 ;  /* 0x0000004c443c723c */ /* 0x042fe2000000183c */
[----:B------:R1:W2:Y:S07]  /*a5f0*/  MUFU.EX2 R146, R0 ;  /* 0x0000000000927308 */ /* 0x0002ae0000000800 */
[----:B------:R-:W-:Y:S01]  /*a600*/  HMMA.16816.F32 R64, R68, R78, R64 ;  /* 0x0000004e4440723c */ /* 0x000fe20000001840 */
[----:B------:R-:W3:Y:S06]  /*a610*/  LDSM.16.MT88.4 R76, [R186+0x1000] ;  /* 0x00100000ba4c783b */ /* 0x000eec0000004200 */
[----:B------:R-:W-:Y:S02]  /*a620*/  F2FP.PACK_AB R68, R97, R95 ;  /* 0x0000005f6144723e */ /* 0x000fe400000000ff */
[----:B------:R-:W-:Y:S03]  /*a630*/  F2FP.PACK_AB R69, R100, R96 ;  /* 0x000000606445723e */ /* 0x000fe600000000ff */
[----:B------:R-:W-:Y:S02]  /*a640*/  F2FP.PACK_AB R70, R211, R101 ;  /* 0x00000065d346723e */ /* 0x000fe400000000ff */
[----:B------:R-:W-:Y:S01]  /*a650*/  F2FP.PACK_AB R71, R209, R210 ;  /* 0x000000d2d147723e */ /* 0x000fe200000000ff */
[----:B-1----:R-:W-:Y:S02]  /*a660*/  FFMA.FTZ R0, R177, c[0x0][0x2d0], -R108 ;  /* 0x0000b400b1007a23 */ /* 0x002fe4000001086c */
[----:B--2---:R-:W-:Y:S02]  /*a670*/  FADD.FTZ R2, R146, R2 ;  /* 0x0000000292027221 */ /* 0x004fe40000010000 */
[----:B------:R1:W2:Y:S02]  /*a680*/  MUFU.EX2 R145, R0 ;  /* 0x0000000000917308 */ /* 0x0002a40000000800 */
[C---:B----4-:R-:W-:Y:S08]  /*a690*/  HMMA.16816.F32 R4, R68.reuse, R72, R4 ;  /* 0x000000484404723c */ /* 0x050ff00000001804 */
[C---:B------:R-:W-:Y:S01]  /*a6a0*/  HMMA.16816.F32 R8, R68.reuse, R74, R8 ;  /* 0x0000004a4408723c */ /* 0x040fe20000001808 */
[----:B------:R-:W4:Y:S07]  /*a6b0*/  LDSM.16.MT88.4 R72, [R187+0x1000] ;  /* 0x00100000bb48783b */ /* 0x000f2e0000004200 */
[C---:B---3--:R-:W-:Y:S04]  /*a6c0*/  HMMA.16816.F32 R12, R68.reuse, R76, R12 ;  /* 0x0000004c440c723c */ /* 0x048fe8000000180c */
[----:B-1----:R-:W-:Y:S02]  /*a6d0*/  FFMA.FTZ R0, R195, c[0x0][0x2d0], -R108 ;  /* 0x0000b400c3007a23 */ /* 0x002fe4000001086c */
[----:B--2---:R-:W-:Y:S02]  /*a6e0*/  FADD.FTZ R2, R145, R2 ;  /* 0x0000000291027221 */ /* 0x004fe40000010000 */
[C---:B------:R-:W-:Y:S01]  /*a6f0*/  HMMA.16816.F32 R16, R68.reuse, R78, R16 ;  /* 0x0000004e4410723c */ /* 0x040fe20000001810 */
[----:B------:R-:W1:Y:S01]  /*a700*/  LDSM.16.MT88.4 R76, [R184+0x4000] ;  /* 0x00400000b84c783b */ /* 0x000e620000004200 */
[----:B------:R2:W3:Y:S06]  /*a710*/  MUFU.EX2 R140, R0 ;  /* 0x00000000008c7308 */ /* 0x0004ec0000000800 */
[C---:B------:R-:W-:Y:S08]  /*a720*/  HMMA.16816.F32 R20, R68.reuse, R80, R20 ;  /* 0x000000504414723c */ /* 0x040ff00000001814 */
[C---:B------:R-:W-:Y:S01]  /*a730*/  HMMA.16816.F32 R24, R68.reuse, R82, R24 ;  /* 0x000000524418723c */ /* 0x040fe20000001818 */
[----:B------:R-:W5:Y:S07]  /*a740*/  LDSM.16.MT88.4 R80, [R186+0x4000] ;  /* 0x00400000ba50783b */ /* 0x000f6e0000004200 */
[C---:B----4-:R-:W-:Y:S04]  /*a750*/  HMMA.16816.F32 R28, R68.reuse, R72, R28 ;  /* 0x00000048441c723c */ /* 0x050fe8000000181c */
[----:B--2---:R-:W-:Y:S02]  /*a760*/  FFMA.FTZ R0, R200, c[0x0][0x2d0], -R108 ;  /* 0x0000b400c8007a23 */ /* 0x004fe4000001086c */
[----:B---3--:R-:W-:Y:S02]  /*a770*/  FADD.FTZ R2, R140, R2 ;  /* 0x000000028c027221 */ /* 0x008fe40000010000 */
[----:B------:R2:W3:Y:S01]  /*a780*/  MUFU.EX2 R139, R0 ;  /* 0x00000000008b7308 */ /* 0x0004e20000000800 */
[C---:B------:R-:W-:Y:S01]  /*a790*/  HMMA.16816.F32 R32, R68.reuse, R74, R32 ;  /* 0x0000004a4420723c */ /* 0x040fe20000001820 */
[----:B------:R-:W4:Y:S07]  /*a7a0*/  LDSM.16.MT88.4 R72, [R185+0x4000] ;  /* 0x00400000b948783b */ /* 0x000f2e0000004200 */
[C---:B-1----:R-:W-:Y:S08]  /*a7b0*/  HMMA.16816.F32 R36, R68.reuse, R76, R36 ;  /* 0x0000004c4424723c */ /* 0x042ff00000001824 */
[C---:B------:R-:W-:Y:S01]  /*a7c0*/  HMMA.16816.F32 R40, R68.reuse, R78, R40 ;  /* 0x0000004e4428723c */ /* 0x040fe20000001828 */
[----:B------:R-:W1:Y:S03]  /*a7d0*/  LDSM.16.MT88.4 R76, [R187+0x4000] ;  /* 0x00400000bb4c783b */ /* 0x000e660000004200 */
[----:B--2---:R-:W-:Y:S04]  /*a7e0*/  FFMA.FTZ R0, R201, c[0x0][0x2d0], -R108 ;  /* 0x0000b400c9007a23 */ /* 0x004fe8000001086c */
[C---:B-----5:R-:W-:Y:S01]  /*a7f0*/  HMMA.16816.F32 R44, R68.reuse, R80, R44 ;  /* 0x00000050442c723c */ /* 0x060fe2000000182c */
[----:B------:R2:W5:Y:S03]  /*a800*/  MUFU.EX2 R138, R0 ;  /* 0x00000000008a7308 */ /* 0x0005660000000800 */
[----:B---3--:R-:W-:Y:S04]  /*a810*/  FADD.FTZ R2, R139, R2 ;  /* 0x000000028b027221 */ /* 0x008fe80000010000 */
[C---:B------:R-:W-:Y:S01]  /*a820*/  HMMA.16816.F32 R48, R68.reuse, R82, R48 ;  /* 0x000000524430723c */ /* 0x040fe20000001830 */
[----:B------:R-:W3:Y:S07]  /*a830*/  LDSM.16.MT88.4 R80, [R184+0x1800] ;  /* 0x00180000b850783b */ /* 0x000eee0000004200 */
[C---:B----4-:R-:W-:Y:S08]  /*a840*/  HMMA.16816.F32 R52, R68.reuse, R72, R52 ;  /* 0x000000484434723c */ /* 0x050ff00000001834 */
[C---:B------:R-:W-:Y:S01]  /*a850*/  HMMA.16816.F32 R56, R68.reuse, R74, R56 ;  /* 0x0000004a4438723c */ /* 0x040fe20000001838 */
[----:B------:R-:W4:Y:S03]  /*a860*/  LDSM.16.MT88.4 R72, [R186+0x1800] ;  /* 0x00180000ba48783b */ /* 0x000f260000004200 */
[--C-:B--2---:R-:W-:Y:S02]  /*a870*/  FFMA.FTZ R0, R202, c[0x0][0x2d0], -R108.reuse ;  /* 0x0000b400ca007a23 */ /* 0x104fe4000001086c */
[----:B------:R-:W-:Y:S02]  /*a880*/  FFMA.FTZ R108, R178, c[0x0][0x2d0], -R108 ;  /* 0x0000b400b26c7a23 */ /* 0x000fe4000001086c */
[C---:B-1----:R-:W-:Y:S01]  /*a890*/  HMMA.16816.F32 R60, R68.reuse, R76, R60 ;  /* 0x0000004c443c723c */ /* 0x042fe2000000183c */
[----:B------:R1:W-:Y:S03]  /*a8a0*/  MUFU.EX2 R137, R0 ;  /* 0x0000000000897308 */ /* 0x0003e60000000800 */
[----:B-----5:R-:W-:Y:S04]  /*a8b0*/  FADD.FTZ R2, R138, R2 ;  /* 0x000000028a027221 */ /* 0x020fe80000010000 */
[----:B------:R-:W-:Y:S01]  /*a8c0*/  HMMA.16816.F32 R64, R68, R78, R64 ;  /* 0x0000004e4440723c */ /* 0x000fe20000001840 */
[----:B------:R-:W2:Y:S02]  /*a8d0*/  LDSM.16.MT88.4 R76, [R187+0x1800] ;  /* 0x00180000bb4c783b */ /* 0x000ea40000004200 */
[----:B------:R-:W5:Y:S04]  /*a8e0*/  MUFU.EX2 R108, R108 ;  /* 0x0000006c006c7308 */ /* 0x000f680000000800 */
[----:B------:R-:W-:Y:S02]  /*a8f0*/  F2FP.PACK_AB R68, R204, R205 ;  /* 0x000000cdcc44723e */ /* 0x000fe400000000ff */
[----:B------:R-:W-:Y:S03]  /*a900*/  F2FP.PACK_AB R70, R149, R206 ;  /* 0x000000ce9546723e */ /* 0x000fe600000000ff */
[----:B------:R-:W-:Y:S02]  /*a910*/  F2FP.PACK_AB R69, R147, R148 ;  /* 0x000000949345723e */ /* 0x000fe400000000ff */
[----:B------:R-:W-:Y:S01]  /*a920*/  F2FP.PACK_AB R71, R145, R146 ;  /* 0x000000929147723e */ /* 0x000fe200000000ff */
[----:B-1----:R-:W-:Y:S02]  /*a930*/  FADD.FTZ R0, R91, R88 ;  /* 0x000000585b007221 */ /* 0x002fe40000010000 */
[----:B------:R-:W-:Y:S04]  /*a940*/  LDSM.16.MT88.4 R88, [R187+0x2000] ;  /* 0x00200000bb58783b */ /* 0x000fe80000004200 */
[C---:B---3--:R-:W-:Y:S03]  /*a950*/  HMMA.16816.F32 R4, R68.reuse, R80, R4 ;  /* 0x000000504404723c */ /* 0x048fe60000001804 */
[----:B------:R-:W-:Y:S01]  /*a960*/  FADD.FTZ R0, R98, R0 ;  /* 0x0000000062007221 */ /* 0x000fe20000010000 */
[----:B-----5:R-:W-:Y:S03]  /*a970*/  F2FP.PACK_AB R131, R108, R110 ;  /* 0x0000006e6c83723e */ /* 0x020fe600000000ff */
[----:B------:R-:W-:Y:S01]  /*a980*/  FADD.FTZ R0, R95, R0 ;  /* 0x000000005f007221 */ /* 0x000fe20000010000 */
[C---:B------:R-:W-:Y:S01]  /*a990*/  HMMA.16816.F32 R8, R68.reuse, R82, R8 ;  /* 0x000000524408723c */ /* 0x040fe20000001808 */
[----:B------:R-:W1:Y:S03]  /*a9a0*/  LDSM.16.MT88.4 R80, [R184+0x4800] ;  /* 0x00480000b850783b */ /* 0x000e660000004200 */
[----:B------:R-:W-:Y:S04]  /*a9b0*/  FADD.FTZ R0, R97, R0 ;  /* 0x0000000061007221 */ /* 0x000fe80000010000 */
[C---:B----4-:R-:W-:Y:S01]  /*a9c0*/  HMMA.16816.F32 R12, R68.reuse, R72, R12 ;  /* 0x00000048440c723c */ /* 0x050fe2000000180c */
[----:B------:R-:W-:Y:S03]  /*a9d0*/  LDSM.16.MT88.4 R96, [R184+0x5800] ;  /* 0x00580000b860783b */ /* 0x000fe60000004200 */
[----:B------:R-:W-:Y:S04]  /*a9e0*/  FADD.FTZ R0, R101, R0 ;  /* 0x0000000065007221 */ /* 0x000fe80000010000 */
[C---:B------:R-:W-:Y:S01]  /*a9f0*/  HMMA.16816.F32 R16, R68.reuse, R74, R16 ;  /* 0x0000004a4410723c */ /* 0x040fe20000001810 */
[----:B------:R-:W3:Y:S03]  /*aa00*/  LDSM.16.MT88.4 R72, [R186+0x4800] ;  /* 0x00480000ba48783b */ /* 0x000ee60000004200 */
[----:B------:R-:W-:Y:S04]  /*aa10*/  FADD.FTZ R0, R211, R0 ;  /* 0x00000000d3007221 */ /* 0x000fe80000010000 */
[C---:B------:R-:W-:Y:S04]  /*aa20*/  HMMA.16816.F32 R20, R68.reuse, R84, R20 ;  /* 0x000000544414723c */ /* 0x040fe80000001814 */
[----:B------:R-:W-:Y:S04]  /*aa30*/  FADD.FTZ R0, R205, R0 ;  /* 0x00000000cd007221 */ /* 0x000fe80000010000 */
[C---:B------:R-:W-:Y:S01]  /*aa40*/  HMMA.16816.F32 R24, R68.reuse, R86, R24 ;  /* 0x000000564418723c */ /* 0x040fe20000001818 */
[----:B------:R-:W4:Y:S03]  /*aa50*/  LDSM.16.MT88.4 R84, [R185+0x4800] ;  /* 0x00480000b954783b */ /* 0x000f260000004200 */
[----:B------:R-:W-:Y:S04]  /*aa60*/  FADD.FTZ R0, R204, R0 ;  /* 0x00000000cc007221 */ /* 0x000fe80000010000 */
        /* <DEDUP_REMOVED lines=8> */
[----:B------:R-:W-:Y:S03]  /*aaf0*/  LDSM.16.MT88.4 R80, [R186+0x2000] ;  /* 0x00200000ba50783b */ /* 0x000fe60000004200 */
[C---:B------:R-:W-:Y:S04]  /*ab00*/  FADD.FTZ R0, R143.reuse, R0 ;  /* 0x000000008f007221 */ /* 0x040fe80000010000 */
[C---:B---3--:R-:W-:Y:S04]  /*ab10*/  HMMA.16816.F32 R44, R68.reuse, R72, R44 ;  /* 0x00000048442c723c */ /* 0x048fe8000000182c */
        /* <DEDUP_REMOVED lines=8> */
[----:B------:R-:W-:Y:S01]  /*aba0*/  HMMA.16816.F32 R64, R68, R78, R64 ;  /* 0x0000004e4440723c */ /* 0x000fe20000001840 */
[----:B------:R-:W-:Y:S06]  /*abb0*/  LDSM.16.MT88.4 R76, [R186+0x5000] ;  /* 0x00500000ba4c783b */ /* 0x000fec0000004200 */
[----:B------:R-:W-:Y:S02]  /*abc0*/  F2FP.PACK_AB R68, R143, R141 ;  /* 0x0000008d8f44723e */ /* 0x000fe400000000ff */
[----:B------:R-:W-:Y:S03]  /*abd0*/  F2FP.PACK_AB R70, R142, R144 ;  /* 0x000000908e46723e */ /* 0x000fe600000000ff */
[----:B------:R-:W-:Y:S02]  /*abe0*/  F2FP.PACK_AB R69, R139, R140 ;  /* 0x0000008c8b45723e */ /* 0x000fe400000000ff */
[C---:B------:R-:W-:Y:S07]  /*abf0*/  F2FP.PACK_AB R71, R137.reuse, R138 ;  /* 0x0000008a8947723e */ /* 0x040fee00000000ff */
[C---:B-1----:R-:W-:Y:S08]  /*ac00*/  HMMA.16816.F32 R4, R68.reuse, R72, R4 ;  /* 0x000000484404723c */ /* 0x042ff00000001804 */
[C---:B------:R-:W-:Y:S01]  /*ac10*/  HMMA.16816.F32 R8, R68.reuse, R74, R8 ;  /* 0x0000004a4408723c */ /* 0x040fe20000001808 */
[----:B------:R-:W1:Y:S07]  /*ac20*/  LDSM.16.MT88.4 R72, [R184+0x5000] ;  /* 0x00500000b848783b */ /* 0x000e6e0000004200 */
[C---:B------:R-:W-:Y:S08]  /*ac30*/  HMMA.16816.F32 R12, R68.reuse, R80, R12 ;  /* 0x00000050440c723c */ /* 0x040ff0000000180c */
[C---:B------:R-:W-:Y:S01]  /*ac40*/  HMMA.16816.F32 R16, R68.reuse, R82, R16 ;  /* 0x000000524410723c */ /* 0x040fe20000001810 */
[----:B------:R-:W2:Y:S07]  /*ac50*/  LDSM.16.MT88.4 R80, [R185+0x5000] ;  /* 0x00500000b950783b */ /* 0x000eae0000004200 */
[C---:B---3--:R-:W-:Y:S08]  /*ac60*/  HMMA.16816.F32 R20, R68.reuse, R84, R20 ;  /* 0x000000544414723c */ /* 0x048ff00000001814 */
[C---:B------:R-:W-:Y:S01]  /*ac70*/  HMMA.16816.F32 R24, R68.reuse, R86, R24 ;  /* 0x000000564418723c */ /* 0x040fe20000001818 */
[----:B------:R-:W3:Y:S07]  /*ac80*/  LDSM.16.MT88.4 R84, [R187+0x5000] ;  /* 0x00500000bb54783b */ /* 0x000eee0000004200 */
[C---:B------:R-:W-:Y:S08]  /*ac90*/  HMMA.16816.F32 R28, R68.reuse, R88, R28 ;  /* 0x00000058441c723c */ /* 0x040ff0000000181c */
[C---:B------:R-:W-:Y:S01]  /*aca0*/  HMMA.16816.F32 R32, R68.reuse, R90, R32 ;  /* 0x0000005a4420723c */ /* 0x040fe20000001820 */
[----:B------:R-:W-:Y:S07]  /*acb0*/  LDSM.16.MT88.4 R88, [R187+0x2800] ;  /* 0x00280000bb58783b */ /* 0x000fee0000004200 */
        /* <DEDUP_REMOVED lines=8> */
[C---:B---3--:R-:W-:Y:S08]  /*ad40*/  HMMA.16816.F32 R60, R68.reuse, R84, R60 ;  /* 0x00000054443c723c */ /* 0x048ff0000000183c */
[----:B------:R-:W-:Y:S08]  /*ad50*/  HMMA.16816.F32 R64, R68, R86, R64 ;  /* 0x000000564440723c */ /* 0x000ff00000001840 */
[C---:B------:R-:W-:Y:S01]  /*ad60*/  HMMA.16816.F32 R116, R128.reuse, R112, R4 ;  /* 0x000000708074723c */ /* 0x040fe20000001804 */
[----:B------:R-:W3:Y:S07]  /*ad70*/  LDSM.16.MT88.4 R4, [R185+0x5800] ;  /* 0x00580000b904783b */ /* 0x000eee0000004200 */
[C---:B------:R-:W-:Y:S01]  /*ad80*/  HMMA.16816.F32 R112, R128.reuse, R114, R8 ;  /* 0x000000728070723c */ /* 0x040fe20000001808 */
[----:B------:R-:W4:Y:S07]  /*ad90*/  LDSM.16.MT88.4 R8, [R187+0x5800] ;  /* 0x00580000bb08783b */ /* 0x000f2e0000004200 */
[C---:B-1----:R-:W-:Y:S08]  /*ada0*/  HMMA.16816.F32 R68, R128.reuse, R72, R12 ;  /* 0x000000488044723c */ /* 0x042ff0000000180c */
        /* <DEDUP_REMOVED lines=9> */
[C---:B---3--:R-:W-:Y:S07]  /*ae40*/  HMMA.16816.F32 R52, R128.reuse, R4, R52 ;  /* 0x000000048034723c */ /* 0x048fee0000001834 */
[----:B------:R-:W-:Y:S01]  /*ae50*/  FADD.FTZ R4, R137, R2 ;  /* 0x0000000289047221 */ /* 0x000fe20000010000 */
[C---:B------:R-:W-:Y:S04]  /*ae60*/  HMMA.16816.F32 R56, R128.reuse, R6, R56 ;  /* 0x000000068038723c */ /* 0x040fe80000001838 */
[----:B------:R-:W-:Y:S02]  /*ae70*/  FADD.FTZ R2, R133, R0 ;  /* 0x0000000085027221 */ /* 0x000fe40000010000 */
[----:B------:R-:W-:Y:S01]  /*ae80*/  FADD.FTZ R0, R132, R4 ;  /* 0x0000000484007221 */ /* 0x000fe20000010000 */
[-C--:B------:R-:W-:Y:S01]  /*ae90*/  MOV R4, R3.reuse ;  /* 0x0000000300047202 */ /* 0x080fe20000000f00 */
[C---:B----4-:R-:W-:Y:S04]  /*aea0*/  HMMA.16816.F32 R60, R128.reuse, R8, R60 ;  /* 0x00000008803c723c */ /* 0x050fe8000000183c */
[----:B------:R-:W-:Y:S02]  /*aeb0*/  FADD.FTZ R2, R134, R2 ;  /* 0x0000000286027221 */ /* 0x000fe40000010000 */
[----:B------:R-:W-:Y:S01]  /*aec0*/  FADD.FTZ R0, R111, R0 ;  /* 0x000000006f007221 */ /* 0x000fe20000010000 */
[----:B------:R-:W-:Y:S01]  /*aed0*/  MOV R111, R3 ;  /* 0x00000003006f7202 */ /* 0x000fe20000000f00 */
[----:B------:R-:W-:Y:S04]  /*aee0*/  HMMA.16816.F32 R64, R128, R10, R64 ;  /* 0x0000000a8040723c */ /* 0x000fe80000001840 */
[----:B------:R-:W-:Y:S02]  /*aef0*/  FADD.FTZ R2, R135, R2 ;  /* 0x0000000287027221 */ /* 0x000fe40000010000 */
[----:B------:R-:W-:Y:S01]  /*af00*/  FADD.FTZ R0, R110, R0 ;  /* 0x000000006e007221 */ /* 0x000fe20000010000 */
[----:B------:R-:W-:Y:S01]  /*af10*/  MOV R110, R109 ;  /* 0x0000006d006e7202 */ /* 0x000fe20000000f00 */
[----:B------:R-:W-:Y:S04]  /*af20*/  FADD.FTZ R225, R136, R2 ;  /* 0x0000000288e17221 */ /* 0x000fe80000010000 */
[----:B------:R-:W-:Y:S01]  /*af30*/  FADD.FTZ R226, R108, R0 ;  /* 0x000000006ce27221 */ /* 0x000fe20000010000 */
[----:B------:R-:W-:-:S05]  /*af40*/  @P0 BRA `(.L_x_2518) ;  /* 0xffffbe7000000947 */ /* 0x000fca000383ffff */
.L_x_2497:
[----:B------:R-:W-:Y:S01]  /*af50*/  IMAD.MOV.U32 R0, RZ, RZ, c[0x0][0x2c4] ;  /* 0x0000b100ff007624 */ /* 0x000fe200078e00ff */
[----:B------:R-:W-:-:S02]  /*af60*/  ISETP.GE.AND P0, PT, R249, 0x1, PT ;  /* 0x00000001f900780c */ /* 0x000fc40003f06270 */
[----:B------:R-:W-:Y:S02]  /*af70*/  IADD3 R2, R230, 0x1, -R229 ;  /* 0x00000001e6027810 */ /* 0x000fe40007ffe8e5 */
[----:B------:R-:W-:Y:S02]  /*af80*/  ISETP.NE.AND P1, PT, R0, 0x1, PT ;  /* 0x000000010000780c */ /* 0x000fe40003f25270 */
[----:B------:R-:W-:-:S11]  /*af90*/  IADD3 R0, R243, 0x7f, RZ ;  /* 0x0000007ff3007810 */ /* 0x000fd60007ffe0ff */
        /* <DEDUP_REMOVED lines=15> */
.L_x_2521:
[----:B------:R-:W-:-:S04]  /*b090*/  MOV R3, 0x1 ;  /* 0x0000000100037802 */ /* 0x000fc80000000f00 */
[----:B------:R-:W-:-:S13]  /*b0a0*/  ISETP.NE.AND P0, PT, R3, c[0x0][0x32c], PT ;  /* 0x0000cb0003007a0c */ /* 0x000fda0003f05270 */
[----:B------:R-:W-:-:S05]  /*b0b0*/  @P0 IMAD.HI.U32 R3, R0, c[0x0][0x330], RZ ;  /* 0x0000cc0000030a27 */ /* 0x000fca00078e00ff */
[----:B------:R-:W-:Y:S02]  /*b0c0*/  @P0 SHF.R.U32.HI R0, RZ, c[0x0][0x334], R3 ;  /* 0x0000cd00ff000a19 */ /* 0x000fe40000011603 */
.L_x_2522:
[----:B------:R-:W-:Y:S05]  /*b0d0*/  BSYNC B0 ;  /* 0x0000000000007941 */ /* 0x000fea0003800000 */
.L_x_2520:
[----:B------:R-:W-:-:S05]  /*b0e0*/  IMAD R0, R0, c[0x0][0x32c], RZ ;  /* 0x0000cb0000007a24 */ /* 0x000fca00078e02ff */
[----:B------:R-:W-:-:S04]  /*b0f0*/  IMNMX R2, R2, R0, !PT ;  /* 0x0000000002027217 */ /* 0x000fc80007800200 */
.L_x_2519:
        /* <DEDUP_REMOVED lines=9> */
.L_x_2534:
        /* <DEDUP_REMOVED lines=39> */
.L_x_2635:
        /* <DEDUP_REMOVED lines=24> */
.L_x_2636:
        /* <DEDUP_REMOVED lines=16> */
.L_x_2525:
[----:B--23--:R-:W-:Y:S05]  /*b680*/  BSYNC B0 ;  /* 0x0000000000007941 */ /* 0x00cfea0003800000 */
.L_x_2524:
        /* <DEDUP_REMOVED lines=178> */
.L_x_2637:
        /* <DEDUP_REMOVED lines=24> */
.L_x_2638:
        /* <DEDUP_REMOVED lines=16> */
.L_x_2529:
[----:B------:R-:W-:Y:S05]  /*c430*/  BSYNC B0 ;  /* 0x0000000000007941 */ /* 0x000fea0003800000 */
.L_x_2528:
        /* <DEDUP_REMOVED lines=51> */
.L_x_2639:
[----:B--2---:R-:W-:Y:S01]  /*c770*/  FMNMX.FTZ R109, R108, R0, !PT ;  /* 0x000000006c6d7209 */ /* 0x004fe20007810000 */
[----:B------:R-:W-:-:S05]  /*c780*/  BRA.DIV ~URZ, `(.L_x_2533) ;  /* 0x0000baf27f007947 */ /* 0x000fca000b800000 */
[----:B------:R-:W-:Y:S04]  /*c790*/  SHFL.BFLY PT, R0, R128, 0x2, 0x1f ;  /* 0x0c401f0080007f89 */ /* 0x000fe800000e0000 */
[----:B------:R-:W2:Y:S02]  /*c7a0*/  SHFL.BFLY PT, R2, R109, 0x1, 0x1f ;  /* 0x0c201f006d027f89 */ /* 0x000ea400000e0000 */
[----:B--2---:R-:W-:Y:S02]  /*c7b0*/  FMNMX.FTZ R109, R109, R2, !PT ;  /* 0x000000026d6d7209 */ /* 0x004fe40007810000 */
[----:B-1----:R-:W-:Y:S05]  /*c7c0*/  FMNMX.FTZ R108, R128, R0, !PT ;  /* 0x00000000806c7209 */ /* 0x002fea0007810000 */
[----:B------:R1:W2:Y:S02]  /*c7d0*/  SHFL.BFLY PT, R0, R108, 0x1, 0x1f ;  /* 0x0c201f006c007f89 */ /* 0x0002a400000e0000 */
.L_x_2640:
[C---:B------:R-:W-:Y:S01]  /*c7e0*/  FADD.FTZ R2, -R109.reuse, R110 ;  /* 0x0000006e6d027221 */ /* 0x040fe20000010100 */
[----:B------:R-:W-:Y:S01]  /*c7f0*/  WARPSYNC 0xffffffff ;  /* 0xffffffff00007948 */ /* 0x000fe20003800000 */
[----:B------:R-:W-:Y:S01]  /*c800*/  FMUL.FTZ R110, R109, c[0x0][0x2d0] ;  /* 0x0000b4006d6e7a20 */ /* 0x000fe20000410000 */
[----:B------:R-:W3:Y:S01]  /*c810*/  LDSM.16.MT88.4 R132, [R184] ;  /* 0x00000000b884783b */ /* 0x000ee20000004200 */
[----:B------:R-:W-:Y:S01]  /*c820*/  FMUL.FTZ R2, R2, c[0x0][0x2d0] ;  /* 0x0000b40002027a20 */ /* 0x000fe20000410000 */
[----:B------:R-:W-:Y:S01]  /*c830*/  ISETP.GT.AND P0, PT, R196, R188, PT ;  /* 0x000000bcc400720c */ /* 0x000fe20003f04270 */
[--C-:B------:R-:W-:Y:S01]  /*c840*/  FFMA.FTZ R3, R4, c[0x0][0x2d0], -R110.reuse ;  /* 0x0000b40004037a23 */ /* 0x100fe2000001086e */
[----:B------:R-:W-:Y:S01]  /*c850*/  IADD3 R196, R196, -0x1, RZ ;  /* 0xffffffffc4c47810 */ /* 0x000fe20007ffe0ff */
[--C-:B------:R-:W-:Y:S02]  /*c860*/  FFMA.FTZ R139, R28, c[0x0][0x2d0], -R110.reuse ;  /* 0x0000b4001c8b7a23 */ /* 0x100fe4000001086e */
[----:B------:R4:W-:Y:S01]  /*c870*/  MUFU.EX2 R128, R3 ;  /* 0x0000000300807308 */ /* 0x0009e20000000800 */
[--C-:B------:R-:W-:Y:S02]  /*c880*/  FFMA.FTZ R146, R45, c[0x0][0x2d0], -R110.reuse ;  /* 0x0000b4002d927a23 */ /* 0x100fe4000001086e */
[--C-:B------:R-:W-:Y:S02]  /*c890*/  FFMA.FTZ R144, R36, c[0x0][0x2d0], -R110.reuse ;  /* 0x0000b40024907a23 */ /* 0x100fe4000001086e */
        /* <DEDUP_REMOVED lines=12> */
[--C-:B----4-:R-:W-:Y:S02]  /*c960*/  FFMA.FTZ R3, R5, c[0x0][0x2d0], -R110.reuse ;  /* 0x0000b40005037a23 */ /* 0x110fe4000001086e */
[--C-:B------:R-:W-:Y:S02]  /*c970*/  FFMA.FTZ R147, R44, c[0x0][0x2d0], -R110.reuse ;  /* 0x0000b4002c937a23 */ /* 0x100fe4000001086e */
[--C-:B------:R-:W-:Y:S01]  /*c980*/  FFMA.FTZ R41, R41, c[0x0][0x2d0], -R110.reuse ;  /* 0x0000b40029297a23 */ /* 0x100fe2000001086e */
[----:B------:R4:W-:Y:S01]  /*c990*/  MUFU.EX2 R141, R3 ;  /* 0x00000003008d7308 */ /* 0x0009e20000000800 */
[--C-:B------:R-:W-:Y:S09]  /*c9a0*/  FFMA.FTZ R145, R48, c[0x0][0x2d0], -R110.reuse ;  /* 0x0000b40030917a23 */ /* 0x100ff2000001086e */
[----:B------:R-:W-:Y:S10]  /*c9b0*/  MUFU.EX2 R179, R20 ;  /* 0x0000001400b37308 */ /* 0x000ff40000000800 */
[----:B------:R-:W-:Y:S01]  /*c9c0*/  MUFU.EX2 R139, R139 ;  /* 0x0000008b008b7308 */ /* 0x000fe20000000800 */
[--C-:B----4-:R-:W-:Y:S09]  /*c9d0*/  FFMA.FTZ R3, R8, c[0x0][0x2d0], -R110.reuse ;  /* 0x0000b40008037a23 */ /* 0x110ff2000001086e */
[----:B------:R4:W-:Y:S02]  /*c9e0*/  MUFU.EX2 R148, R3 ;  /* 0x0000000300947308 */ /* 0x0009e40000000800 */
[----:B--2-4-:R-:W-:Y:S01]  /*c9f0*/  FMNMX.FTZ R3, R0, R108, !PT ;  /* 0x0000006c00037209 */ /* 0x014fe20007810000 */
[--C-:B------:R-:W-:Y:S02]  /*ca00*/  FFMA.FTZ R0, R9, c[0x0][0x2d0], -R110.reuse ;  /* 0x0000b40009007a23 */ /* 0x100fe4000001086e */
[--C-:B-1----:R-:W-:Y:S05]  /*ca10*/  FFMA.FTZ R108, R13, c[0x0][0x2d0], -R110.reuse ;  /* 0x0000b4000d6c7a23 */ /* 0x102fea000001086e */
[----:B------:R1:W-:Y:S01]  /*ca20*/  MUFU.EX2 R149, R0 ;  /* 0x0000000000957308 */ /* 0x0003e20000000800 */
[----:B------:R-:W-:Y:S02]  /*ca30*/  FMUL.FTZ R136, R3, c[0x0][0x2d0] ;  /* 0x0000b40003887a20 */ /* 0x000fe40000410000 */
[----:B------:R-:W-:Y:S02]  /*ca40*/  FFMA.FTZ R13, R17, c[0x0][0x2d0], -R110 ;  /* 0x0000b400110d7a23 */ /* 0x000fe4000001086e */
[--C-:B------:R-:W-:Y:S02]  /*ca50*/  FFMA.FTZ R6, R6, c[0x0][0x2d0], -R136.reuse ;  /* 0x0000b40006067a23 */ /* 0x100fe40000010888 */
[--C-:B------:R-:W-:Y:S02]  /*ca60*/  FFMA.FTZ R7, R7, c[0x0][0x2d0], -R136.reuse ;  /* 0x0000b40007077a23 */ /* 0x100fe40000010888 */
[--C-:B------:R-:W-:Y:S01]  /*ca70*/  FFMA.FTZ R4, R10, c[0x0][0x2d0], -R136.reuse ;  /* 0x0000b4000a047a23 */ /* 0x100fe20000010888 */
[----:B------:R-:W-:Y:S01]  /*ca80*/  MUFU.EX2 R140, R6 ;  /* 0x00000006008c7308 */ /* 0x000fe20000000800 */
[----:B------:R-:W-:Y:S09]  /*ca90*/  FFMA.FTZ R5, R11, c[0x0][0x2d0], -R136 ;  /* 0x0000b4000b057a23 */ /* 0x000ff20000010888 */
[----:B------:R-:W2:Y:S01]  /*caa0*/  MUFU.EX2 R17, R7 ;  /* 0x0000000700117308 */ /* 0x000ea20000000800 */
[----:B-1----:R-:W-:Y:S02]  /*cab0*/  FADD.FTZ R0, -R3, R111 ;  /* 0x0000006f03007221 */ /* 0x002fe40000010100 */
[--C-:B------:R-:W-:Y:S02]  /*cac0*/  FFMA.FTZ R111, R12, c[0x0][0x2d0], -R110.reuse ;  /* 0x0000b4000c6f7a23 */ /* 0x100fe4000001086e */
[----:B------:R-:W-:Y:S05]  /*cad0*/  FMUL.FTZ R0, R0, c[0x0][0x2d0] ;  /* 0x0000b40000007a20 */ /* 0x000fea0000410000 */
[----:B------:R-:W-:Y:S01]  /*cae0*/  MUFU.EX2 R28, R4 ;  /* 0x00000004001c7308 */ /* 0x000fe20000000800 */
[----:B------:R-:W-:Y:S09]  /*caf0*/  FFMA.FTZ R110, R49, c[0x0][0x2d0], -R110 ;  /* 0x0000b400316e7a23 */ /* 0x000ff2000001086e */
[----:B------:R-:W1:Y:S10]  /*cb00*/  MUFU.EX2 R0, R0 ;  /* 0x0000000000007308 */ /* 0x000e740000000800 */
[----:B------:R-:W4:Y:S10]  /*cb10*/  MUFU.EX2 R45, R5 ;  /* 0x00000005002d7308 */ /* 0x000f340000000800 */
[----:B------:R-:W-:Y:S10]  /*cb20*/  MUFU.EX2 R37, R111 ;  /* 0x0000006f00257308 */ /* 0x000ff40000000800 */
[----:B------:R-:W1:Y:S10]  /*cb30*/  MUFU.EX2 R44, R108 ;  /* 0x0000006c002c7308 */ /* 0x000e740000000800 */
[----:B------:R-:W3:Y:S10]  /*cb40*/  MUFU.EX2 R151, R13 ;  /* 0x0000000d00977308 */ /* 0x000ef40000000800 */
[----:B------:R-:W-:Y:S01]  /*cb50*/  MUFU.EX2 R111, R144 ;  /* 0x00000090006f7308 */ /* 0x000fe20000000800 */
[C---:B-----5:R-:W-:Y:S01]  /*cb60*/  FMUL.FTZ R8, R2.reuse, R112 ;  /* 0x0000007002087220 */ /* 0x060fe20000410000 */
[----:B--2---:R-:W-:Y:S01]  /*cb70*/  F2FP.PACK_AB R129, R17, R140 ;  /* 0x0000008c1181723e */ /* 0x004fe200000000ff */
[----:B------:R-:W-:Y:S01]  /*cb80*/  FMUL.FTZ R9, R2, R113 ;  /* 0x0000007102097220 */ /* 0x000fe20000410000 */
[----:B------:R-:W-:Y:S01]  /*cb90*/  F2FP.PACK_AB R130, R149, R148 ;  /* 0x000000949582723e */ /* 0x000fe200000000ff */
[C---:B-1----:R-:W-:Y:S01]  /*cba0*/  FMUL.FTZ R10, R0.reuse, R114 ;  /* 0x00000072000a7220 */ /* 0x042fe20000410000 */
[----:B----4-:R-:W-:Y:S01]  /*cbb0*/  F2FP.PACK_AB R131, R45, R28 ;  /* 0x0000001c2d83723e */ /* 0x010fe200000000ff */
[----:B------:R-:W-:Y:S02]  /*cbc0*/  FMUL.FTZ R11, R0, R115 ;  /* 0x00000073000b7220 */ /* 0x000fe40000410000 */
[----:B------:R-:W1:Y:S01]  /*cbd0*/  LDSM.16.MT88.4 R112, [R186] ;  /* 0x00000000ba70783b */ /* 0x000e620000004200 */
[C---:B------:R-:W-:Y:S02]  /*cbe0*/  FMUL.FTZ R4, R2.reuse, R116 ;  /* 0x0000007402047220 */ /* 0x040fe40000410000 */
[----:B------:R-:W-:Y:S02]  /*cbf0*/  FMUL.FTZ R5, R2, R117 ;  /* 0x0000007502057220 */ /* 0x000fe40000410000 */
[C---:B------:R-:W-:Y:S02]  /*cc00*/  FMUL.FTZ R6, R0.reuse, R118 ;  /* 0x0000007600067220 */ /* 0x040fe40000410000 */
[----:B------:R-:W-:Y:S02]  /*cc10*/  FMUL.FTZ R7, R0, R119 ;  /* 0x0000007700077220 */ /* 0x000fe40000410000 */
[C---:B------:R-:W-:Y:S01]  /*cc20*/  FFMA.FTZ R12, R2.reuse, R225, R128 ;  /* 0x000000e1020c7223 */ /* 0x040fe20000010080 */
[C---:B------:R-:W-:Y:S01]  /*cc30*/  F2FP.PACK_AB R128, R141.reuse, R128 ;  /* 0x000000808d80723e */ /* 0x040fe200000000ff */
[----:B------:R-:W-:Y:S01]  /*cc40*/  LDSM.16.MT88.4 R116, [R186+0x800] ;  /* 0x00080000ba74783b */ /* 0x000fe20000004200 */
[----:B------:R-:W-:Y:S02]  /*cc50*/  FMUL.FTZ R68, R2, R68 ;  /* 0x0000004402447220 */ /* 0x000fe40000410000 */
[----:B------:R-:W-:Y:S01]  /*cc60*/  FADD.FTZ R25, R141, R12 ;  /* 0x0000000c8d197221 */ /* 0x000fe20000010000 */
[----:B------:R-:W-:Y:S01]  /*cc70*/  F2FP.PACK_AB R12, R44, R37 ;  /* 0x000000252c0c723e */ /* 0x000fe200000000ff */
[----:B------:R-:W-:Y:S01]  /*cc80*/  MUFU.EX2 R141, R21 ;  /* 0x00000015008d7308 */ /* 0x000fe20000000800 */
[C---:B---3--:R-:W-:Y:S05]  /*cc90*/  HMMA.16816.F32 R4, R128.reuse, R132, R4 ;  /* 0x000000848004723c */ /* 0x048fea0000001804 */
[----:B------:R-:W-:Y:S02]  /*cca0*/  FMUL.FTZ R69, R2, R69 ;  /* 0x0000004502457220 */ /* 0x000fe40000410000 */
[C---:B------:R-:W-:Y:S01]  /*ccb0*/  FMUL.FTZ R70, R0.reuse, R70 ;  /* 0x0000004600467220 */ /* 0x040fe20000410000 */
[C---:B------:R-:W-:Y:S04]  /*ccc0*/  HMMA.16816.F32 R8, R128.reuse, R134, R8 ;  /* 0x000000868008723c */ /* 0x040fe80000001808 */
[----:B------:R-:W-:Y:S02]  /*ccd0*/  FMUL.FTZ R71, R0, R71 ;  /* 0x0000004700477220 */ /* 0x000fe40000410000 */
[C---:B------:R-:W-:Y:S02]  /*cce0*/  FMUL.FTZ R72, R2.reuse, R72 ;  /* 0x0000004802487220 */ /* 0x040fe40000410000 */
[----:B------:R-:W-:Y:S04]  /*ccf0*/  FMUL.FTZ R73, R2, R73 ;  /* 0x0000004902497220 */ /* 0x000fe80000410000 */
[C---:B------:R-:W-:Y:S02]  /*cd00*/  FMUL.FTZ R74, R0.reuse, R74 ;  /* 0x0000004a004a7220 */ /* 0x040fe40000410000 */
[----:B------:R-:W-:Y:S01]  /*cd10*/  FMUL.FTZ R75, R0, R75 ;  /* 0x0000004b004b7220 */ /* 0x000fe20000410000 */
[C---:B-1----:R-:W-:Y:S03]  /*cd20*/  HMMA.16816.F32 R68, R128.reuse, R112, R68 ;  /* 0x000000708044723c */ /* 0x042fe60000001844 */
[C---:B------:R-:W-:Y:S02]  /*cd30*/  FMUL.FTZ R76, R2.reuse, R76 ;  /* 0x0000004c024c7220 */ /* 0x040fe40000410000 */
[----:B------:R-:W-:Y:S02]  /*cd40*/  FMUL.FTZ R77, R2, R77 ;  /* 0x0000004d024d7220 */ /* 0x000fe40000410000 */
[C---:B------:R-:W-:Y:S01]  /*cd50*/  FMUL.FTZ R78, R0.reuse, R78 ;  /* 0x0000004e004e7220 */ /* 0x040fe20000410000 */
[C---:B------:R-:W-:Y:S01]  /*cd60*/  HMMA.16816.F32 R72, R128.reuse, R114, R72 ;  /* 0x000000728048723c */ /* 0x040fe20000001848 */
[----:B------:R-:W1:Y:S03]  /*cd70*/  LDSM.16.MT88.4 R112, [R185] ;  /* 0x00000000b970783b */ /* 0x000e660000004200 */
[----:B------:R-:W-:Y:S02]  /*cd80*/  FMUL.FTZ R79, R0, R79 ;  /* 0x0000004f004f7220 */ /* 0x000fe40000410000 */
[C---:B------:R-:W-:Y:S02]  /*cd90*/  FMUL.FTZ R80, R2.reuse, R80 ;  /* 0x0000005002507220 */ /* 0x040fe40000410000 */
[----:B------:R-:W-:Y:S04]  /*cda0*/  FMUL.FTZ R81, R2, R81 ;  /* 0x0000005102517220 */ /* 0x000fe80000410000 */
[C---:B------:R-:W-:Y:S02]  /*cdb0*/  FMUL.FTZ R82, R0.reuse, R82 ;  /* 0x0000005200527220 */ /* 0x040fe40000410000 */
[----:B------:R-:W-:Y:S02]  /*cdc0*/  FMUL.FTZ R83, R0, R83 ;  /* 0x0000005300537220 */ /* 0x000fe40000410000 */
        /* <DEDUP_REMOVED lines=12> */
[C---:B------:R-:W-:Y:S01]  /*ce90*/  FMUL.FTZ R96, R2.reuse, R96 ;  /* 0x0000006002607220 */ /* 0x040fe20000410000 */
[C---:B-1----:R-:W-:Y:S03]  /*cea0*/  HMMA.16816.F32 R76, R128.reuse, R112, R76 ;  /* 0x00000070804c723c */ /* 0x042fe6000000184c */
[----:B------:R-:W-:Y:S02]  /*ceb0*/  FMUL.FTZ R97, R2, R97 ;  /* 0x0000006102617220 */ /* 0x000fe40000410000 */
[C---:B------:R-:W-:Y:S02]  /*cec0*/  FMUL.FTZ R98, R0.reuse, R98 ;  /* 0x0000006200627220 */ /* 0x040fe40000410000 */
[----:B------:R-:W-:Y:S01]  /*ced0*/  FMUL.FTZ R99, R0, R99 ;  /* 0x0000006300637220 */ /* 0x000fe20000410000 */
[C---:B------:R-:W-:Y:S01]  /*cee0*/  HMMA.16816.F32 R80, R128.reuse, R114, R80 ;  /* 0x000000728050723c */ /* 0x040fe20000001850 */
[----:B------:R-:W1:Y:S03]  /*cef0*/  LDSM.16.MT88.4 R112, [R189] ;  /* 0x00000000bd70783b */ /* 0x000e660000004200 */
        /* <DEDUP_REMOVED lines=16> */
[C---:B------:R-:W-:Y:S02]  /*d000*/  FMUL.FTZ R54, R0.reuse, R54 ;  /* 0x0000003600367220 */ /* 0x040fe40000410000 */
[C---:B------:R-:W-:Y:S01]  /*d010*/  FMUL.FTZ R55, R0.reuse, R55 ;  /* 0x0000003700377220 */ /* 0x040fe20000410000 */
[C---:B-1----:R-:W-:Y:S03]  /*d020*/  HMMA.16816.F32 R84, R128.reuse, R112, R84 ;  /* 0x000000708054723c */ /* 0x042fe60000001854 */
[C---:B------:R-:W-:Y:S02]  /*d030*/  FMUL.FTZ R58, R0.reuse, R58 ;  /* 0x0000003a003a7220 */ /* 0x040fe40000410000 */
[C---:B------:R-:W-:Y:S02]  /*d040*/  FMUL.FTZ R59, R0.reuse, R59 ;  /* 0x0000003b003b7220 */ /* 0x040fe40000410000 */
[C---:B------:R-:W-:Y:S01]  /*d050*/  FMUL.FTZ R62, R0.reuse, R62 ;  /* 0x0000003e003e7220 */ /* 0x040fe20000410000 */
[C---:B------:R-:W-:Y:S01]  /*d060*/  HMMA.16816.F32 R88, R128.reuse, R114, R88 ;  /* 0x000000728058723c */ /* 0x040fe20000001858 */
[----:B------:R-:W1:Y:S03]  /*d070*/  LDSM.16.MT88.4 R112, [R184+0x3000] ;  /* 0x00300000b870783b */ /* 0x000e660000004200 */
[C---:B------:R-:W-:Y:S02]  /*d080*/  FMUL.FTZ R63, R0.reuse, R63 ;  /* 0x0000003f003f7220 */ /* 0x040fe40000410000 */
[C---:B------:R-:W-:Y:S02]  /*d090*/  FMUL.FTZ R66, R0.reuse, R66 ;  /* 0x0000004200427220 */ /* 0x040fe40000410000 */
[----:B------:R-:W-:Y:S04]  /*d0a0*/  FMUL.FTZ R67, R0, R67 ;  /* 0x0000004300437220 */ /* 0x000fe80000410000 */
[--C-:B------:R-:W-:Y:S01]  /*d0b0*/  FFMA.FTZ R2, R14, c[0x0][0x2d0], -R136.reuse ;  /* 0x0000b4000e027a23 */ /* 0x100fe20000010888 */
[----:B------:R-:W-:Y:S03]  /*d0c0*/  F2FP.PACK_AB R14, R151, R150 ;  /* 0x00000096970e723e */ /* 0x000fe600000000ff */
[----:B------:R2:W-:Y:S02]  /*d0d0*/  MUFU.EX2 R36, R2 ;  /* 0x0000000200247308 */ /* 0x0005e40000000800 */
[--C-:B--2---:R-:W-:Y:S01]  /*d0e0*/  FFMA.FTZ R2, R15, c[0x0][0x2d0], -R136.reuse ;  /* 0x0000b4000f027a23 */ /* 0x104fe20000010888 */
[C---:B-1----:R-:W-:Y:S07]  /*d0f0*/  HMMA.16816.F32 R92, R128.reuse, R112, R92 ;  /* 0x00000070805c723c */ /* 0x042fee000000185c */
[----:B------:R1:W2:Y:S01]  /*d100*/  MUFU.EX2 R40, R2 ;  /* 0x0000000200287308 */ /* 0x0002a20000000800 */
[C---:B------:R-:W-:Y:S01]  /*d110*/  HMMA.16816.F32 R96, R128.reuse, R114, R96 ;  /* 0x000000728060723c */ /* 0x040fe20000001860 */
[----:B------:R-:W3:Y:S03]  /*d120*/  LDSM.16.MT88.4 R112, [R186+0x3000] ;  /* 0x00300000ba70783b */ /* 0x000ee60000004200 */
[----:B-1----:R-:W-:Y:S01]  /*d130*/  FFMA.FTZ R2, R18, c[0x0][0x2d0], -R136 ;  /* 0x0000b40012027a23 */ /* 0x002fe20000010888 */
[----:B--2---:R-:W-:Y:S04]  /*d140*/  F2FP.PACK_AB R13, R40, R36 ;  /* 0x00000024280d723e */ /* 0x004fe800000000ff */
[----:B------:R1:W-:Y:S01]  /*d150*/  MUFU.EX2 R135, R2 ;  /* 0x0000000200877308 */ /* 0x0003e20000000800 */
[C---:B---3--:R-:W-:Y:S03]  /*d160*/  HMMA.16816.F32 R100, R128.reuse, R112, R100 ;  /* 0x000000708064723c */ /* 0x048fe60000001864 */
[----:B-1----:R-:W-:Y:S05]  /*d170*/  FFMA.FTZ R2, R0, R226, R140 ;  /* 0x000000e200027223 */ /* 0x002fea000001008c */
[C---:B------:R-:W-:Y:S01]  /*d180*/  HMMA.16816.F32 R104, R128.reuse, R114, R104 ;  /* 0x000000728068723c */ /* 0x040fe20000001868 */
[----:B------:R-:W1:Y:S01]  /*d190*/  LDSM.16.MT88.4 R112, [R185+0x3000] ;  /* 0x00300000b970783b */ /* 0x000e620000004200 */
[----:B------:R-:W-:Y:S02]  /*d1a0*/  MUFU.EX2 R140, R29 ;  /* 0x0000001d008c7308 */ /* 0x000fe40000000800 */
[----:B------:R-:W-:Y:S02]  /*d1b0*/  FFMA.FTZ R0, R19, c[0x0][0x2d0], -R136 ;  /* 0x0000b40013007a23 */ /* 0x000fe40000010888 */
[----:B------:R-:W-:Y:S02]  /*d1c0*/  FADD.FTZ R24, R17, R2 ;  /* 0x0000000211187221 */ /* 0x000fe40000010000 */
[----:B------:R-:W-:Y:S01]  /*d1d0*/  FADD.FTZ R2, R148, R25 ;  /* 0x0000001994027221 */ /* 0x000fe20000010000 */
[----:B------:R-:W-:Y:S03]  /*d1e0*/  LDSM.16.MT88.4 R16, [R185+0x800] ;  /* 0x00080000b910783b */ /* 0x000fe60000004200 */
[----:B------:R2:W3:Y:S02]  /*d1f0*/  MUFU.EX2 R178, R0 ;  /* 0x0000000000b27308 */ /* 0x0004e40000000800 */
[--C-:B--2---:R-:W-:Y:S01]  /*d200*/  FFMA.FTZ R0, R22, c[0x0][0x2d0], -R136.reuse ;  /* 0x0000b40016007a23 */ /* 0x104fe20000010888 */
[----:B---3--:R-:W-:Y:S01]  /*d210*/  F2FP.PACK_AB R15, R178, R135 ;  /* 0x00000087b20f723e */ /* 0x008fe200000000ff */
[C---:B-1----:R-:W-:Y:S08]  /*d220*/  HMMA.16816.F32 R52, R128.reuse, R112, R52 ;  /* 0x000000708034723c */ /* 0x042ff00000001834 */
[C---:B------:R-:W-:Y:S01]  /*d230*/  HMMA.16816.F32 R56, R128.reuse, R114, R56 ;  /* 0x000000728038723c */ /* 0x040fe20000001838 */
[----:B------:R-:W1:Y:S07]  /*d240*/  LDSM.16.MT88.4 R112, [R187+0x3000] ;  /* 0x00300000bb70783b */ /* 0x000e6e0000004200 */
[C---:B-1----:R-:W-:Y:S08]  /*d250*/  HMMA.16816.F32 R60, R128.reuse, R112, R60 ;  /* 0x00000070803c723c */ /* 0x042ff0000000183c */
[----:B------:R-:W-:Y:S01]  /*d260*/  HMMA.16816.F32 R64, R128, R114, R64 ;  /* 0x000000728040723c */ /* 0x000fe20000001840 */
[----:B------:R-:W1:Y:S01]  /*d270*/  LDSM.16.MT88.4 R112, [R184+0x800] ;  /* 0x00080000b870783b */ /* 0x000e620000004200 */
[----:B------:R-:W-:Y:S10]  /*d280*/  MUFU.EX2 R129, R143 ;  /* 0x0000008f00817308 */ /* 0x000ff40000000800 */
[----:B------:R-:W-:Y:S10]  /*d290*/  MUFU.EX2 R130, R142 ;  /* 0x0000008e00827308 */ /* 0x000ff40000000800 */
[----:B------:R-:W-:Y:S10]  /*d2a0*/  MUFU.EX2 R128, R41 ;  /* 0x0000002900807308 */ /* 0x000ff40000000800 */
[----:B------:R-:W-:Y:S01]  /*d2b0*/  MUFU.EX2 R41, R147 ;  /* 0x0000009300297308 */ /* 0x000fe20000000800 */
[C---:B-1----:R-:W-:Y:S08]  /*d2c0*/  HMMA.16816.F32 R4, R12.reuse, R112, R4 ;  /* 0x000000700c04723c */ /* 0x042ff00000001804 */
[C---:B------:R-:W-:Y:S01]  /*d2d0*/  HMMA.16816.F32 R8, R12.reuse, R114, R8 ;  /* 0x000000720c08723c */ /* 0x040fe20000001808 */
[----:B------:R-:W1:Y:S07]  /*d2e0*/  LDSM.16.MT88.4 R112, [R187+0x800] ;  /* 0x00080000bb70783b */ /* 0x000e6e0000004200 */
[C---:B------:R-:W-:Y:S01]  /*d2f0*/  HMMA.16816.F32 R68, R12.reuse, R116, R68 ;  /* 0x000000740c44723c */ /* 0x040fe20000001844 */
[----:B------:R2:W-:Y:S07]  /*d300*/  MUFU.EX2 R117, R0 ;  /* 0x0000000000757308 */ /* 0x0005ee0000000800 */
[C---:B------:R-:W-:Y:S03]  /*d310*/  HMMA.16816.F32 R72, R12.reuse, R118, R72 ;  /* 0x000000760c48723c */ /* 0x040fe60000001848 */
[----:B------:R-:W-:Y:S05]  /*d320*/  MUFU.EX2 R116, R138 ;  /* 0x0000008a00747308 */ /* 0x000fea0000000800 */
[C---:B------:R-:W-:Y:S05]  /*d330*/  HMMA.16816.F32 R76, R12.reuse, R16, R76 ;  /* 0x000000100c4c723c */ /* 0x040fea000000184c */
[----:B------:R-:W3:Y:S03]  /*d340*/  MUFU.EX2 R118, R137 ;  /* 0x0000008900767308 */ /* 0x000ee60000000800 */
[C---:B------:R-:W-:Y:S01]  /*d350*/  HMMA.16816.F32 R80, R12.reuse, R18, R80 ;  /* 0x000000120c50723c */ /* 0x040fe20000001850 */
[----:B------:R-:W4:Y:S03]  /*d360*/  LDSM.16.MT88.4 R16, [R184+0x3800] ;  /* 0x00380000b810783b */ /* 0x000f260000004200 */
[--C-:B--2---:R-:W-:Y:S03]  /*d370*/  FFMA.FTZ R0, R23, c[0x0][0x2d0], -R136.reuse ;  /* 0x0000b40017007a23 */ /* 0x104fe60000010888 */
[----:B------:R-:W-:Y:S01]  /*d380*/  MUFU.EX2 R138, R32 ;  /* 0x00000020008a7308 */ /* 0x000fe20000000800 */
[C---:B-1----:R-:W-:Y:S01]  /*d390*/  HMMA.16816.F32 R84, R12.reuse, R112, R84 ;  /* 0x000000700c54723c */ /* 0x042fe20000001854 */
[----:B------:R-:W-:Y:S07]  /*d3a0*/  LDSM.16.MT88.4 R20, [R186+0x1000] ;  /* 0x00100000ba14783b */ /* 0x000fee0000004200 */
[C---:B------:R-:W-:Y:S01]  /*d3b0*/  HMMA.16816.F32 R88, R12.reuse, R114, R88 ;  /* 0x000000720c58723c */ /* 0x040fe20000001858 */
[----:B------:R-:W1:Y:S01]  /*d3c0*/  LDSM.16.MT88.4 R112, [R186+0x3800] ;  /* 0x00380000ba70783b */ /* 0x000e620000004200 */
[----:B------:R2:W5:Y:S10]  /*d3d0*/  MUFU.EX2 R119, R0 ;  /* 0x0000000000777308 */ /* 0x0005740000000800 */
[----:B------:R-:W-:Y:S01]  /*d3e0*/  MUFU.EX2 R137, R33 ;  /* 0x0000002100897308 */ /* 0x000fe20000000800 */
[C---:B----4-:R-:W-:Y:S03]  /*d3f0*/  HMMA.16816.F32 R92, R12.reuse, R16, R92 ;  /* 0x000000100c5c723c */ /* 0x050fe6000000185c */
[--C-:B--2---:R-:W-:Y:S06]  /*d400*/  FFMA.FTZ R0, R26, c[0x0][0x2d0], -R136.reuse ;  /* 0x0000b4001a007a23 */ /* 0x104fec0000010888 */
[----:B------:R2:W-:Y:S01]  /*d410*/  MUFU.EX2 R177, R0 ;  /* 0x0000000000b17308 */ /* 0x0005e20000000800 */
[C---:B------:R-:W-:Y:S01]  /*d420*/  HMMA.16816.F32 R96, R12.reuse, R18, R96 ;  /* 0x000000120c60723c */ /* 0x040fe20000001860 */
[----:B------:R-:W4:Y:S07]  /*d430*/  LDSM.16.MT88.4 R16, [R185+0x3800] ;  /* 0x00380000b910783b */ /* 0x000f2e0000004200 */
[C---:B-1----:R-:W-:Y:S08]  /*d440*/  HMMA.16816.F32 R100, R12.reuse, R112, R100 ;  /* 0x000000700c64723c */ /* 0x042ff00000001864 */
[C---:B------:R-:W-:Y:S01]  /*d450*/  HMMA.16816.F32 R104, R12.reuse, R114, R104 ;  /* 0x000000720c68723c */ /* 0x040fe20000001868 */
[----:B------:R-:W1:Y:S03]  /*d460*/  LDSM.16.MT88.4 R112, [R187+0x3800] ;  /* 0x00380000bb70783b */ /* 0x000e660000004200 */
[----:B--2---:R-:W-:Y:S04]  /*d470*/  FFMA.FTZ R0, R27, c[0x0][0x2d0], -R136 ;  /* 0x0000b4001b007a23 */ /* 0x004fe80000010888 */
[----:B------:R2:W1:Y:S01]  /*d480*/  MUFU.EX2 R176, R0 ;  /* 0x0000000000b07308 */ /* 0x0004620000000800 */
[C---:B----4-:R-:W-:Y:S08]  /*d490*/  HMMA.16816.F32 R52, R12.reuse, R16, R52 ;  /* 0x000000100c34723c */ /* 0x050ff00000001834 */
[C---:B------:R-:W-:Y:S01]  /*d4a0*/  HMMA.16816.F32 R56, R12.reuse, R18, R56 ;  /* 0x000000120c38723c */ /* 0x040fe20000001838 */
[----:B------:R-:W4:Y:S03]  /*d4b0*/  LDSM.16.MT88.4 R16, [R184+0x1000] ;  /* 0x00100000b810783b */ /* 0x000f260000004200 */
[----:B--2---:R-:W-:Y:S02]  /*d4c0*/  FADD.FTZ R0, R28, R24 ;  /* 0x000000181c007221 */ /* 0x004fe40000010000 */
[----:B------:R-:W-:Y:S02]  /*d4d0*/  FADD.FTZ R28, R149, R2 ;  /* 0x00000002951c7221 */ /* 0x000fe40000010000 */
[----:B------:R-:W-:Y:S01]  /*d4e0*/  FADD.FTZ R2, R45, R0 ;  /* 0x000000002d027221 */ /* 0x000fe20000010000 */
[C---:B-1----:R-:W-:Y:S01]  /*d4f0*/  HMMA.16816.F32 R60, R12.reuse, R112, R60 ;  /* 0x000000700c3c723c */ /* 0x042fe2000000183c */
[----:B------:R-:W1:Y:S02]  /*d500*/  LDSM.16.MT88.4 R24, [R185+0x1000] ;  /* 0x00100000b918783b */ /* 0x000e640000004200 */
[----:B------:R-:W-:Y:S02]  /*d510*/  FFMA.FTZ R0, R30, c[0x0][0x2d0], -R136 ;  /* 0x0000b4001e007a23 */ /* 0x000fe40000010888 */
[----:B------:R-:W-:Y:S02]  /*d520*/  FADD.FTZ R28, R37, R28 ;  /* 0x0000001c251c7221 */ /* 0x000fe40000010000 */
[----:B------:R2:W-:Y:S01]  /*d530*/  MUFU.EX2 R134, R0 ;  /* 0x0000000000867308 */ /* 0x0005e20000000800 */
[----:B------:R-:W-:Y:S01]  /*d540*/  HMMA.16816.F32 R64, R12, R114, R64 ;  /* 0x000000720c40723c */ /* 0x000fe20000001840 */
[----:B------:R-:W-:Y:S03]  /*d550*/  LDSM.16.MT88.4 R112, [R184+0x2800] ;  /* 0x00280000b870783b */ /* 0x000fe60000004200 */
[----:B------:R-:W-:Y:S02]  /*d560*/  FADD.FTZ R32, R44, R28 ;  /* 0x0000001c2c207221 */ /* 0x000fe40000010000 */
[----:B------:R-:W-:Y:S01]  /*d570*/  FADD.FTZ R2, R36, R2 ;  /* 0x0000000224027221 */ /* 0x000fe20000010000 */
[----:B---3--:R-:W-:Y:S01]  /*d580*/  F2FP.PACK_AB R12, R118, R116 ;  /* 0x00000074760c723e */ /* 0x008fe200000000ff */
[----:B------:R-:W-:Y:S01]  /*d590*/  FFMA.FTZ R36, R47, c[0x0][0x2d0], -R136 ;  /* 0x0000b4002f247a23 */ /* 0x000fe20000010888 */
[----:B------:R-:W-:Y:S01]  /*d5a0*/  F2FP.PACK_AB R14, R179, R141 ;  /* 0x0000008db30e723e */ /* 0x000fe200000000ff */
[----:B------:R3:W-:Y:S02]  /*d5b0*/  MUFU.EX2 R44, R110 ;  /* 0x0000006e002c7308 */ /* 0x0007e40000000800 */
[----:B-----5:R-:W-:Y:S01]  /*d5c0*/  F2FP.PACK_AB R13, R119, R117 ;  /* 0x00000075770d723e */ /* 0x020fe200000000ff */
[----:B------:R-:W-:Y:S01]  /*d5d0*/  FADD.FTZ R33, R40, R2 ;  /* 0x0000000228217221 */ /* 0x000fe20000010000 */
[----:B------:R-:W-:Y:S01]  /*d5e0*/  F2FP.PACK_AB R15, R176, R177 ;  /* 0x000000b1b00f723e */ /* 0x000fe200000000ff */
[--C-:B------:R-:W-:Y:S02]  /*d5f0*/  FFMA.FTZ R2, R46, c[0x0][0x2d0], -R136.reuse ;  /* 0x0000b4002e027a23 */ /* 0x100fe40000010888 */
[--C-:B------:R-:W-:Y:S03]  /*d600*/  FFMA.FTZ R37, R50, c[0x0][0x2d0], -R136.reuse ;  /* 0x0000b40032257a23 */ /* 0x100fe60000010888 */
[----:B------:R-:W-:Y:S01]  /*d610*/  MUFU.EX2 R40, R2 ;  /* 0x0000000200287308 */ /* 0x000fe20000000800 */
[--C-:B--2---:R-:W-:Y:S01]  /*d620*/  FFMA.FTZ R0, R31, c[0x0][0x2d0], -R136.reuse ;  /* 0x0000b4001f007a23 */ /* 0x104fe20000010888 */
[C---:B----4-:R-:W-:Y:S01]  /*d630*/  HMMA.16816.F32 R4, R12.reuse, R16, R4 ;  /* 0x000000100c04723c */ /* 0x050fe20000001804 */
[----:B------:R-:W-:Y:S07]  /*d640*/  LDSM.16.MT88.4 R28, [R185+0x1800] ;  /* 0x00180000b91c783b */ /* 0x000fee0000004200 */
[----:B------:R2:W4:Y:S01]  /*d650*/  MUFU.EX2 R133, R0 ;  /* 0x0000000000857308 */ /* 0x0005220000000800 */
[C---:B------:R-:W-:Y:S01]  /*d660*/  HMMA.16816.F32 R8, R12.reuse, R18, R8 ;  /* 0x000000120c08723c */ /* 0x040fe20000001808 */
[----:B------:R-:W5:Y:S02]  /*d670*/  LDSM.16.MT88.4 R16, [R187+0x1000] ;  /* 0x00100000bb10783b */ /* 0x000f640000004200 */
[----:B---3--:R-:W-:Y:S05]  /*d680*/  MOV R110, R109 ;  /* 0x0000006d006e7202 */ /* 0x008fea0000000f00 */
[C---:B------:R-:W-:Y:S01]  /*d690*/  HMMA.16816.F32 R68, R12.reuse, R20, R68 ;  /* 0x000000140c44723c */ /* 0x040fe20000001844 */
[----:B------:R-:W-:Y:S07]  /*d6a0*/  MUFU.EX2 R36, R36 ;  /* 0x0000002400247308 */ /* 0x000fee0000000800 */
[C---:B------:R-:W-:Y:S01]  /*d6b0*/  HMMA.16816.F32 R72, R12.reuse, R22, R72 ;  /* 0x000000160c48723c */ /* 0x040fe20000001848 */
[----:B------:R-:W3:Y:S02]  /*d6c0*/  LDSM.16.MT88.4 R20, [R184+0x4000] ;  /* 0x00400000b814783b */ /* 0x000ee40000004200 */
[----:B------:R-:W-:Y:S01]  /*d6d0*/  MUFU.EX2 R37, R37 ;  /* 0x0000002500257308 */ /* 0x000fe20000000800 */
[--C-:B--2---:R-:W-:Y:S04]  /*d6e0*/  FFMA.FTZ R0, R34, c[0x0][0x2d0], -R136.reuse ;  /* 0x0000b40022007a23 */ /* 0x104fe80000010888 */
[C---:B-1----:R-:W-:Y:S05]  /*d6f0*/  HMMA.16816.F32 R76, R12.reuse, R24, R76 ;  /* 0x000000180c4c723c */ /* 0x042fea000000184c */
[----:B------:R1:W-:Y:S03]  /*d700*/  MUFU.EX2 R132, R0 ;  /* 0x0000000000847308 */ /* 0x0003e60000000800 */
[C---:B------:R-:W-:Y:S01]  /*d710*/  HMMA.16816.F32 R80, R12.reuse, R26, R80 ;  /* 0x0000001a0c50723c */ /* 0x040fe20000001850 */
[----:B------:R-:W2:Y:S07]  /*d720*/  LDSM.16.MT88.4 R24, [R186+0x4000] ;  /* 0x00400000ba18783b */ /* 0x000eae0000004200 */
[C---:B-----5:R-:W-:Y:S08]  /*d730*/  HMMA.16816.F32 R84, R12.reuse, R16, R84 ;  /* 0x000000100c54723c */ /* 0x060ff00000001854 */
[C---:B------:R-:W-:Y:S01]  /*d740*/  HMMA.16816.F32 R88, R12.reuse, R18, R88 ;  /* 0x000000120c58723c */ /* 0x040fe20000001858 */
[----:B------:R-:W5:Y:S03]  /*d750*/  LDSM.16.MT88.4 R16, [R185+0x4000] ;  /* 0x00400000b910783b */ /* 0x000f660000004200 */
[--C-:B-1----:R-:W-:Y:S04]  /*d760*/  FFMA.FTZ R0, R35, c[0x0][0x2d0], -R136.reuse ;  /* 0x0000b40023007a23 */ /* 0x102fe80000010888 */
[C---:B---3--:R-:W-:Y:S01]  /*d770*/  HMMA.16816.F32 R92, R12.reuse, R20, R92 ;  /* 0x000000140c5c723c */ /* 0x048fe2000000185c */
[----:B------:R1:W3:Y:S07]  /*d780*/  MUFU.EX2 R131, R0 ;  /* 0x0000000000837308 */ /* 0x0002ee0000000800 */
[C---:B------:R-:W-:Y:S01]  /*d790*/  HMMA.16816.F32 R96, R12.reuse, R22, R96 ;  /* 0x000000160c60723c */ /* 0x040fe20000001860 */
[----:B------:R-:W3:Y:S07]  /*d7a0*/  LDSM.16.MT88.4 R20, [R187+0x4000] ;  /* 0x00400000bb14783b */ /* 0x000eee0000004200 */
[C---:B--2---:R-:W-:Y:S08]  /*d7b0*/  HMMA.16816.F32 R100, R12.reuse, R24, R100 ;  /* 0x000000180c64723c */ /* 0x044ff00000001864 */
[C---:B------:R-:W-:Y:S01]  /*d7c0*/  HMMA.16816.F32 R104, R12.reuse, R26, R104 ;  /* 0x0000001a0c68723c */ /* 0x040fe20000001868 */
[----:B------:R-:W2:Y:S03]  /*d7d0*/  LDSM.16.MT88.4 R24, [R184+0x1800] ;  /* 0x00180000b818783b */ /* 0x000ea60000004200 */
[----:B-1----:R-:W-:Y:S02]  /*d7e0*/  FFMA.FTZ R0, R38, c[0x0][0x2d0], -R136 ;  /* 0x0000b40026007a23 */ /* 0x002fe40000010888 */
[----:B------:R-:W-:Y:S02]  /*d7f0*/  FADD.FTZ R38, R135, R33 ;  /* 0x0000002187267221 */ /* 0x000fe40000010000 */
[----:B------:R1:W1:Y:S01]  /*d800*/  MUFU.EX2 R108, R0 ;  /* 0x00000000006c7308 */ /* 0x0002620000000800 */
[C---:B-----5:R-:W-:Y:S03]  /*d810*/  HMMA.16816.F32 R52, R12.reuse, R16, R52 ;  /* 0x000000100c34723c */ /* 0x060fe60000001834 */
[----:B------:R-:W-:Y:S04]  /*d820*/  FADD.FTZ R2, R178, R38 ;  /* 0x00000026b2027221 */ /* 0x000fe80000010000 */
[----:B------:R-:W-:Y:S01]  /*d830*/  FADD.FTZ R2, R117, R2 ;  /* 0x0000000275027221 */ /* 0x000fe20000010000 */
[C---:B------:R-:W-:Y:S01]  /*d840*/  HMMA.16816.F32 R56, R12.reuse, R18, R56 ;  /* 0x000000120c38723c */ /* 0x040fe20000001838 */
[----:B------:R-:W5:Y:S03]  /*d850*/  LDSM.16.MT88.4 R16, [R186+0x1800] ;  /* 0x00180000ba10783b */ /* 0x000f660000004200 */
[----:B------:R-:W-:Y:S04]  /*d860*/  FADD.FTZ R2, R119, R2 ;  /* 0x0000000277027221 */ /* 0x000fe80000010000 */
[C---:B---3--:R-:W-:Y:S04]  /*d870*/  HMMA.16816.F32 R60, R12.reuse, R20, R60 ;  /* 0x000000140c3c723c */ /* 0x048fe8000000183c */
[----:B------:R-:W-:Y:S02]  /*d880*/  FADD.FTZ R2, R177, R2 ;  /* 0x00000002b1027221 */ /* 0x000fe40000010000 */
[--C-:B-1----:R-:W-:Y:S02]  /*d890*/  FFMA.FTZ R0, R39, c[0x0][0x2d0], -R136.reuse ;  /* 0x0000b40027007a23 */ /* 0x102fe40000010888 */
[----:B------:R-:W-:Y:S01]  /*d8a0*/  HMMA.16816.F32 R64, R12, R22, R64 ;  /* 0x000000160c40723c */ /* 0x000fe20000001840 */
[----:B------:R-:W1:Y:S01]  /*d8b0*/  LDSM.16.MT88.4 R20, [R187+0x1800] ;  /* 0x00180000bb14783b */ /* 0x000e620000004200 */
[----:B------:R3:W1:Y:S02]  /*d8c0*/  MUFU.EX2 R49, R0 ;  /* 0x0000000000317308 */ /* 0x0006640000000800 */
[----:B------:R-:W-:Y:S02]  /*d8d0*/  FFMA.FTZ R39, R51, c[0x0][0x2d0], -R136 ;  /* 0x0000b40033277a23 */ /* 0x000fe40000010888 */
[----:B------:R-:W-:Y:S01]  /*d8e0*/  FADD.FTZ R2, R176, R2 ;  /* 0x00000002b0027221 */ /* 0x000fe20000010000 */
[----:B------:R-:W-:Y:S02]  /*d8f0*/  F2FP.PACK_AB R12, R140, R139 ;  /* 0x0000008b8c0c723e */ /* 0x000fe400000000ff */
[----:B------:R-:W-:Y:S03]  /*d900*/  F2FP.PACK_AB R14, R137, R138 ;  /* 0x0000008a890e723e */ /* 0x000fe600000000ff */
[----:B----4-:R-:W-:Y:S01]  /*d910*/  F2FP.PACK_AB R13, R133, R134 ;  /* 0x00000086850d723e */ /* 0x010fe200000000ff */
[----:B------:R-:W-:Y:S01]  /*d920*/  MUFU.EX2 R39, R39 ;  /* 0x0000002700277308 */ /* 0x000fe20000000800 */
[----:B------:R-:W-:Y:S01]  /*d930*/  F2FP.PACK_AB R15, R131, R132 ;  /* 0x00000084830f723e */ /* 0x000fe200000000ff */
[----:B------:R-:W-:Y:S04]  /*d940*/  FADD.FTZ R2, R134, R2 ;  /* 0x0000000286027221 */ /* 0x000fe80000010000 */
[----:B------:R-:W-:Y:S02]  /*d950*/  FADD.FTZ R2, R133, R2 ;  /* 0x0000000285027221 */ /* 0x000fe40000010000 */
[C---:B--2---:R-:W-:Y:S03]  /*d960*/  HMMA.16816.F32 R4, R12.reuse, R24, R4 ;  /* 0x000000180c04723c */ /* 0x044fe60000001804 */
[----:B------:R-:W-:Y:S02]  /*d970*/  FADD.FTZ R2, R132, R2 ;  /* 0x0000000284027221 */ /* 0x000fe40000010000 */
[----:B---3--:R-:W-:Y:S03]  /*d980*/  FFMA.FTZ R0, R42, c[0x0][0x2d0], -R136 ;  /* 0x0000b4002a007a23 */ /* 0x008fe60000010888 */
[C---:B------:R-:W-:Y:S01]  /*d990*/  HMMA.16816.F32 R8, R12.reuse, R26, R8 ;  /* 0x0000001a0c08723c */ /* 0x040fe20000001808 */
[----:B------:R-:W2:Y:S01]  /*d9a0*/  LDSM.16.MT88.4 R24, [R184+0x4800] ;  /* 0x00480000b818783b */ /* 0x000ea20000004200 */
[----:B------:R3:W4:Y:S02]  /*d9b0*/  MUFU.EX2 R48, R0 ;  /* 0x0000000000307308 */ /* 0x0007240000000800 */
[----:B------:R-:W-:Y:S04]  /*d9c0*/  FADD.FTZ R2, R131, R2 ;  /* 0x0000000283027221 */ /* 0x000fe80000010000 */
[C---:B-----5:R-:W-:Y:S04]  /*d9d0*/  HMMA.16816.F32 R68, R12.reuse, R16, R68 ;  /* 0x000000100c44723c */ /* 0x060fe80000001844 */
[----:B------:R-:W-:Y:S01]  /*d9e0*/  MUFU.EX2 R42, R146 ;  /* 0x00000092002a7308 */ /* 0x000fe20000000800 */
[----:B------:R-:W-:Y:S03]  /*d9f0*/  FADD.FTZ R2, R108, R2 ;  /* 0x000000026c027221 */ /* 0x000fe60000010000 */
[C---:B------:R-:W-:Y:S01]  /*da00*/  HMMA.16816.F32 R72, R12.reuse, R18, R72 ;  /* 0x000000120c48723c */ /* 0x040fe20000001848 */
[----:B------:R-:W5:Y:S03]  /*da10*/  LDSM.16.MT88.4 R16, [R186+0x4800] ;  /* 0x00480000ba10783b */ /* 0x000f660000004200 */
[----:B-1----:R-:W-:Y:S04]  /*da20*/  FADD.FTZ R2, R49, R2 ;  /* 0x0000000231027221 */ /* 0x002fe80000010000 */
[C---:B------:R-:W-:Y:S04]  /*da30*/  HMMA.16816.F32 R76, R12.reuse, R28, R76 ;  /* 0x0000001c0c4c723c */ /* 0x040fe8000000184c */
[----:B---3--:R-:W-:Y:S02]  /*da40*/  FFMA.FTZ R0, R43, c[0x0][0x2d0], -R136 ;  /* 0x0000b4002b007a23 */ /* 0x008fe40000010888 */
[----:B------:R-:W-:Y:S01]  /*da50*/  MUFU.EX2 R43, R145 ;  /* 0x00000091002b7308 */ /* 0x000fe20000000800 */
[----:B----4-:R-:W-:Y:S01]  /*da60*/  FADD.FTZ R2, R48, R2 ;  /* 0x0000000230027221 */ /* 0x010fe20000010000 */
[C---:B------:R-:W-:Y:S01]  /*da70*/  HMMA.16816.F32 R80, R12.reuse, R30, R80 ;  /* 0x0000001e0c50723c */ /* 0x040fe20000001850 */
[----:B------:R-:W1:Y:S07]  /*da80*/  LDSM.16.MT88.4 R28, [R185+0x4800] ;  /* 0x00480000b91c783b */ /* 0x000e6e0000004200 */
[C---:B------:R-:W-:Y:S01]  /*da90*/  HMMA.16816.F32 R84, R12.reuse, R20, R84 ;  /* 0x000000140c54723c */ /* 0x040fe20000001854 */
[----:B------:R3:W4:Y:S07]  /*daa0*/  MUFU.EX2 R45, R0 ;  /* 0x00000000002d7308 */ /* 0x00072e0000000800 */
[C---:B------:R-:W-:Y:S01]  /*dab0*/  HMMA.16816.F32 R88, R12.reuse, R22, R88 ;  /* 0x000000160c58723c */ /* 0x040fe20000001858 */
[----:B------:R-:W4:Y:S07]  /*dac0*/  LDSM.16.MT88.4 R20, [R187+0x4800] ;  /* 0x00480000bb14783b */ /* 0x000f2e0000004200 */
[C---:B--2---:R-:W-:Y:S08]  /*dad0*/  HMMA.16816.F32 R92, R12.reuse, R24, R92 ;  /* 0x000000180c5c723c */ /* 0x044ff0000000185c */
[C---:B------:R-:W-:Y:S01]  /*dae0*/  HMMA.16816.F32 R96, R12.reuse, R26, R96 ;  /* 0x0000001a0c60723c */ /* 0x040fe20000001860 */
[----:B------:R-:W-:Y:S03]  /*daf0*/  LDSM.16.MT88.4 R24, [R186+0x2000] ;  /* 0x00200000ba18783b */ /* 0x000fe60000004200 */
[----:B---3--:R-:W-:Y:S04]  /*db00*/  FADD.FTZ R0, R150, R32 ;  /* 0x0000002096007221 */ /* 0x008fe80000010000 */
[C---:B-----5:R-:W-:Y:S01]  /*db10*/  HMMA.16816.F32 R100, R12.reuse, R16, R100 ;  /* 0x000000100c64723c */ /* 0x060fe20000001864 */
[----:B------:R-:W-:Y:S03]  /*db20*/  LDSM.16.MT88.4 R32, [R187+0x2000] ;  /* 0x00200000bb20783b */ /* 0x000fe60000004200 */
[----:B------:R-:W-:Y:S04]  /*db30*/  FADD.FTZ R0, R151, R0 ;  /* 0x0000000097007221 */ /* 0x000fe80000010000 */
[C---:B------:R-:W-:Y:S01]  /*db40*/  HMMA.16816.F32 R104, R12.reuse, R18, R104 ;  /* 0x000000120c68723c */ /* 0x040fe20000001868 */
[----:B------:R-:W2:Y:S03]  /*db50*/  LDSM.16.MT88.4 R16, [R184+0x2000] ;  /* 0x00200000b810783b */ /* 0x000ea60000004200 */
[----:B------:R-:W-:Y:S04]  /*db60*/  FADD.FTZ R0, R116, R0 ;  /* 0x0000000074007221 */ /* 0x000fe80000010000 */
        /* <DEDUP_REMOVED lines=17> */
[C---:B--2---:R-:W-:Y:S03]  /*dc80*/  HMMA.16816.F32 R4, R12.reuse, R16, R4 ;  /* 0x000000100c04723c */ /* 0x044fe60000001804 */
[----:B------:R-:W-:Y:S01]  /*dc90*/  FADD.FTZ R0, R111, R0 ;  /* 0x000000006f007221 */ /* 0x000fe20000010000 */
[----:B------:R-:W-:Y:S03]  /*dca0*/  MOV R111, R3 ;  /* 0x00000003006f7202 */ /* 0x000fe60000000f00 */
[----:B------:R-:W-:Y:S01]  /*dcb0*/  FADD.FTZ R0, R129, R0 ;  /* 0x0000000081007221 */ /* 0x000fe20000010000 */
[C---:B------:R-:W-:Y:S01]  /*dcc0*/  HMMA.16816.F32 R8, R12.reuse, R18, R8 ;  /* 0x000000120c08723c */ /* 0x040fe20000001808 */
[----:B------:R-:W2:Y:S03]  /*dcd0*/  LDSM.16.MT88.4 R16, [R184+0x5000] ;  /* 0x00500000b810783b */ /* 0x000ea60000004200 */
[----:B------:R-:W-:Y:S04]  /*dce0*/  FADD.FTZ R0, R130, R0 ;  /* 0x0000000082007221 */ /* 0x000fe80000010000 */
[C---:B------:R-:W-:Y:S04]  /*dcf0*/  HMMA.16816.F32 R68, R12.reuse, R24, R68 ;  /* 0x000000180c44723c */ /* 0x040fe80000001844 */
[----:B------:R-:W-:Y:S04]  /*dd00*/  FADD.FTZ R0, R128, R0 ;  /* 0x0000000080007221 */ /* 0x000fe80000010000 */
[C---:B------:R-:W-:Y:S01]  /*dd10*/  HMMA.16816.F32 R72, R12.reuse, R26, R72 ;  /* 0x0000001a0c48723c */ /* 0x040fe20000001848 */
[----:B------:R-:W3:Y:S07]  /*dd20*/  LDSM.16.MT88.4 R24, [R185+0x5000] ;  /* 0x00500000b918783b */ /* 0x000eee0000004200 */
[C---:B-1----:R-:W-:Y:S08]  /*dd30*/  HMMA.16816.F32 R76, R12.reuse, R28, R76 ;  /* 0x0000001c0c4c723c */ /* 0x042ff0000000184c */
[C---:B------:R-:W-:Y:S01]  /*dd40*/  HMMA.16816.F32 R80, R12.reuse, R30, R80 ;  /* 0x0000001e0c50723c */ /* 0x040fe20000001850 */
[----:B------:R-:W1:Y:S07]  /*dd50*/  LDSM.16.MT88.4 R28, [R187+0x5000] ;  /* 0x00500000bb1c783b */ /* 0x000e6e0000004200 */
[C---:B------:R-:W-:Y:S08]  /*dd60*/  HMMA.16816.F32 R84, R12.reuse, R32, R84 ;  /* 0x000000200c54723c */ /* 0x040ff00000001854 */
[C---:B------:R-:W-:Y:S01]  /*dd70*/  HMMA.16816.F32 R88, R12.reuse, R34, R88 ;  /* 0x000000220c58723c */ /* 0x040fe20000001858 */
[----:B------:R-:W-:Y:S07]  /*dd80*/  LDSM.16.MT88.4 R32, [R184+0x5800] ;  /* 0x00580000b820783b */ /* 0x000fee0000004200 */
[C---:B--2---:R-:W-:Y:S08]  /*dd90*/  HMMA.16816.F32 R92, R12.reuse, R16, R92 ;  /* 0x000000100c5c723c */ /* 0x044ff0000000185c */
[C---:B------:R-:W-:Y:S01]  /*dda0*/  HMMA.16816.F32 R96, R12.reuse, R18, R96 ;  /* 0x000000120c60723c */ /* 0x040fe20000001860 */
[----:B------:R-:W2:Y:S07]  /*ddb0*/  LDSM.16.MT88.4 R16, [R186+0x2800] ;  /* 0x00280000ba10783b */ /* 0x000eae0000004200 */
[C---:B------:R-:W-:Y:S08]  /*ddc0*/  HMMA.16816.F32 R100, R12.reuse, R20, R100 ;  /* 0x000000140c64723c */ /* 0x040ff00000001864 */
[C---:B------:R-:W-:Y:S01]  /*ddd0*/  HMMA.16816.F32 R104, R12.reuse, R22, R104 ;  /* 0x000000160c68723c */ /* 0x040fe20000001868 */
[----:B------:R-:W4:Y:S07]  /*dde0*/  LDSM.16.MT88.4 R20, [R185+0x2800] ;  /* 0x00280000b914783b */ /* 0x000f2e0000004200 */
[C---:B---3--:R-:W-:Y:S08]  /*ddf0*/  HMMA.16816.F32 R52, R12.reuse, R24, R52 ;  /* 0x000000180c34723c */ /* 0x048ff00000001834 */
[C---:B------:R-:W-:Y:S01]  /*de00*/  HMMA.16816.F32 R56, R12.reuse, R26, R56 ;  /* 0x0000001a0c38723c */ /* 0x040fe20000001838 */
[----:B------:R-:W3:Y:S07]  /*de10*/  LDSM.16.MT88.4 R24, [R187+0x2800] ;  /* 0x00280000bb18783b */ /* 0x000eee0000004200 */
[C---:B-1----:R-:W-:Y:S08]  /*de20*/  HMMA.16816.F32 R60, R12.reuse, R28, R60 ;  /* 0x0000001c0c3c723c */ /* 0x042ff0000000183c */
[----:B------:R-:W-:Y:S01]  /*de30*/  HMMA.16816.F32 R64, R12, R30, R64 ;  /* 0x0000001e0c40723c */ /* 0x000fe20000001840 */
[----:B------:R-:W1:Y:S06]  /*de40*/  LDSM.16.MT88.4 R28, [R186+0x5800] ;  /* 0x00580000ba1c783b */ /* 0x000e6c0000004200 */
[----:B------:R-:W-:Y:S02]  /*de50*/  F2FP.PACK_AB R12, R42, R41 ;  /* 0x000000292a0c723e */ /* 0x000fe400000000ff */
[----:B------:R-:W-:Y:S03]  /*de60*/  F2FP.PACK_AB R14, R44, R43 ;  /* 0x0000002b2c0e723e */ /* 0x000fe600000000ff */
[----:B------:R-:W-:Y:S02]  /*de70*/  F2FP.PACK_AB R13, R36, R40 ;  /* 0x00000028240d723e */ /* 0x000fe400000000ff */
[----:B------:R-:W-:Y:S07]  /*de80*/  F2FP.PACK_AB R15, R39, R37 ;  /* 0x00000025270f723e */ /* 0x000fee00000000ff */
[C---:B------:R-:W-:Y:S01]  /*de90*/  HMMA.16816.F32 R116, R12.reuse, R112, R4 ;  /* 0x000000700c74723c */ /* 0x040fe20000001804 */
[----:B------:R-:W5:Y:S07]  /*dea0*/  LDSM.16.MT88.4 R4, [R185+0x5800] ;  /* 0x00580000b904783b */ /* 0x000f6e0000004200 */
[C---:B------:R-:W-:Y:S01]  /*deb0*/  HMMA.16816.F32 R112, R12.reuse, R114, R8 ;  /* 0x000000720c70723c */ /* 0x040fe20000001808 */
[----:B------:R-:W1:Y:S07]  /*dec0*/  LDSM.16.MT88.4 R8, [R187+0x5800] ;  /* 0x00580000bb08783b */ /* 0x000e6e0000004200 */
[C---:B--2---:R-:W-:Y:S08]  /*ded0*/  HMMA.16816.F32 R68, R12.reuse, R16, R68 ;  /* 0x000000100c44723c */ /* 0x044ff00000001844 */
[C---:B------:R-:W-:Y:S08]  /*dee0*/  HMMA.16816.F32 R72, R12.reuse, R18, R72 ;  /* 0x000000120c48723c */ /* 0x040ff00000001848 */
[C---:B----4-:R-:W-:Y:S08]  /*def0*/  HMMA.16816.F32 R76, R12.reuse, R20, R76 ;  /* 0x000000140c4c723c */ /* 0x050ff0000000184c */
[C---:B------:R-:W-:Y:S08]  /*df00*/  HMMA.16816.F32 R80, R12.reuse, R22, R80 ;  /* 0x000000160c50723c */ /* 0x040ff00000001850 */
[C---:B---3--:R-:W-:Y:S08]  /*df10*/  HMMA.16816.F32 R84, R12.reuse, R24, R84 ;  /* 0x000000180c54723c */ /* 0x048ff00000001854 */
[C---:B------:R-:W-:Y:S08]  /*df20*/  HMMA.16816.F32 R88, R12.reuse, R26, R88 ;  /* 0x0000001a0c58723c */ /* 0x040ff00000001858 */
[C---:B------:R-:W-:Y:S08]  /*df30*/  HMMA.16816.F32 R92, R12.reuse, R32, R92 ;  /* 0x000000200c5c723c */ /* 0x040ff0000000185c */
[C---:B------:R-:W-:Y:S08]  /*df40*/  HMMA.16816.F32 R96, R12.reuse, R34, R96 ;  /* 0x000000220c60723c */ /* 0x040ff00000001860 */
[C---:B-1----:R-:W-:Y:S08]  /*df50*/  HMMA.16816.F32 R100, R12.reuse, R28, R100 ;  /* 0x0000001c0c64723c */ /* 0x042ff00000001864 */
[C---:B------:R-:W-:Y:S08]  /*df60*/  HMMA.16816.F32 R104, R12.reuse, R30, R104 ;  /* 0x0000001e0c68723c */ /* 0x040ff00000001868 */
[C---:B-----5:R-:W-:Y:S07]  /*df70*/  HMMA.16816.F32 R52, R12.reuse, R4, R52 ;  /* 0x000000040c34723c */ /* 0x060fee0000001834 */
[----:B------:R-:W-:Y:S01]  /*df80*/  FADD.FTZ R4, R45, R2 ;  /* 0x000000022d047221 */ /* 0x000fe20000010000 */
[C---:B------:R-:W-:Y:S04]  /*df90*/  HMMA.16816.F32 R56, R12.reuse, R6, R56 ;  /* 0x000000060c38723c */ /* 0x040fe80000001838 */
[----:B------:R-:W-:Y:S02]  /*dfa0*/  FADD.FTZ R2, R41, R0 ;  /* 0x0000000029027221 */ /* 0x000fe40000010000 */
[----:B------:R-:W-:Y:S01]  /*dfb0*/  FADD.FTZ R0, R40, R4 ;  /* 0x0000000428007221 */ /* 0x000fe20000010000 */
[----:B------:R-:W-:Y:S01]  /*dfc0*/  MOV R4, R3 ;  /* 0x0000000300047202 */ /* 0x000fe20000000f00 */
[C---:B------:R-:W-:Y:S04]  /*dfd0*/  HMMA.16816.F32 R60, R12.reuse, R8, R60 ;  /* 0x000000080c3c723c */ /* 0x040fe8000000183c */
[----:B------:R-:W-:Y:S02]  /*dfe0*/  FADD.FTZ R2, R42, R2 ;  /* 0x000000022a027221 */ /* 0x000fe40000010000 */
[----:B------:R-:W-:Y:S02]  /*dff0*/  FADD.FTZ R0, R36, R0 ;  /* 0x0000000024007221 */ /* 0x000fe40000010000 */
[----:B------:R-:W-:Y:S04]  /*e000*/  HMMA.16816.F32 R64, R12, R10, R64 ;  /* 0x0000000a0c40723c */ /* 0x000fe80000001840 */
[----:B------:R-:W-:Y:S02]  /*e010*/  FADD.FTZ R2, R43, R2 ;  /* 0x000000022b027221 */ /* 0x000fe40000010000 */
[----:B------:R-:W-:Y:S02]  /*e020*/  FADD.FTZ R0, R37, R0 ;  /* 0x0000000025007221 */ /* 0x000fe40000010000 */
[----:B------:R-:W-:Y:S04]  /*e030*/  FADD.FTZ R225, R44, R2 ;  /* 0x000000022ce17221 */ /* 0x000fe80000010000 */
[----:B------:R-:W-:Y:S01]  /*e040*/  FADD.FTZ R226, R39, R0 ;  /* 0x0000000027e27221 */ /* 0x000fe20000010000 */
[----:B------:R-:W-:-:S05]  /*e050*/  @P0 BRA `(.L_x_2534) ;  /* 0xffffd13000000947 */ /* 0x000fca000383ffff */
.L_x_2523:
[----:B------:R-:W-:-:S13]  /*e060*/  ISETP.GE.AND P0, PT, R196, R228, PT ;  /* 0x000000e4c400720c */ /* 0x000fda0003f06270 */
[----:B------:R-:W-:Y:S05]  /*e070*/  @!P0 BRA `(.L_x_2535) ;  /* 0x0000411000008947 */ /* 0x000fea0003800000 */
[----:B------:R-:W-:Y:S02]  /*e080*/  MOV R111, R4 ;  /* 0x00000004006f7202 */ /* 0x000fe40000000f00 */
[----:B------:R-:W-:Y:S02]  /*e090*/  MOV R110, R109 ;  /* 0x0000006d006e7202 */ /* 0x000fe40000000f00 */
.L_x_2553:
[----:B------:R-:W-:Y:S04]  /*e0a0*/  DEPBAR.LE SB0, 0x0 ;  /* 0x000080000000791a */ /* 0x000fe80000000000 */
[----:B------:R-:W-:Y:S01]  /*e0b0*/  WARPSYNC 0xffffffff ;  /* 0xffffffff00007948 */ /* 0x000fe20003800000 */
[----:B------:R-:W-:Y:S01]  /*e0c0*/  BAR.SYNC.DEFER_BLOCKING 0x0 ;  /* 0x0000000000007b1d */ /* 0x000fe20000010000 */
[----:B------:R-:W-:Y:S01]  /*e0d0*/  SHF.R.S32.HI R0, RZ, 0x1f, R199 ;  /* 0x0000001fff007819 */ /* 0x000fe200000114c7 */
[C---:B------:R-:W-:Y:S01]  /*e0e0*/  IMAD.WIDE.U32 R2, R199.reuse, c[0x0][0x208], RZ ;  /* 0x00008200c7027a25 */ /* 0x040fe200078e00ff */
[----:B------:R-:W-:Y:S02]  /*e0f0*/  SHF.R.S32.HI R7, RZ, 0x1f, R216 ;  /* 0x0000001fff077819 */ /* 0x000fe400000114d8 */
[----:B------:R-:W-:Y:S01]  /*e100*/  SHF.R.S32.HI R6, RZ, 0x1f, R208 ;  /* 0x0000001fff067819 */ /* 0x000fe200000114d0 */
[----:B------:R-:W-:Y:S01]  /*e110*/  IMAD R0, R0, c[0x0][0x208], RZ ;  /* 0x0000820000007a24 */ /* 0x000fe200078e02ff */
[----:B------:R-:W-:Y:S01]  /*e120*/  IADD3 R188, R180, 0x5800, RZ ;  /* 0x00005800b4bc7810 */ /* 0x000fe20007ffe0ff */
[----:B------:R-:W-:Y:S01]  /*e130*/  IMAD.SHL.U32 R46, R216, 0x2, RZ ;  /* 0x00000002d82e7824 */ /* 0x000fe200078e00ff */
[C---:B------:R-:W-:Y:S01]  /*e140*/  IADD3 R177, R180.reuse, 0x5000, RZ ;  /* 0x00005000b4b17810 */ /* 0x040fe20007ffe0ff */
[----:B------:R-:W-:Y:S01]  /*e150*/  IMAD R0, R199, c[0x0][0x20c], R0 ;  /* 0x00008300c7007a24 */ /* 0x000fe200078e0200 */
[----:B------:R-:W-:Y:S01]  /*e160*/  IADD3 R176, R180, 0x4800, RZ ;  /* 0x00004800b4b07810 */ /* 0x000fe20007ffe0ff */
[----:B------:R-:W-:Y:S01]  /*e170*/  IMAD.SHL.U32 R13, R208, 0x2, RZ ;  /* 0x00000002d00d7824 */ /* 0x000fe200078e00ff */
[C---:B------:R-:W-:Y:S01]  /*e180*/  IADD3 R109, R180.reuse, 0x4000, RZ ;  /* 0x00004000b46d7810 */ /* 0x040fe20007ffe0ff */
        /* <DEDUP_REMOVED lines=27> */
.L_x_2641:
[----:B------:R-:W5:Y:S01]  /*e340*/  SHFL.IDX PT, R2, R5, 0x2, 0x181f ;  /* 0x00581f0005027f89 */ /* 0x000f6200000e0000 */
[----:B------:R-:W-:Y:S01]  /*e350*/  ISETP.GE.AND P2, PT, R208, c[0x0][0x1d4], PT ;  /* 0x00007500d0007a0c */ /* 0x000fe20003f46270 */
[----:B------:R-:W-:Y:S01]  /*e360*/  BSSY B0, `(.L_x_2537) ;  /* 0x00000f3000007945 */ /* 0x000fe20003800000 */
[----:B------:R-:W-:Y:S02]  /*e370*/  ISETP.GE.AND P3, PT, R216, c[0x0][0x1d4], PT ;  /* 0x00007500d8007a0c */ /* 0x000fe40003f66270 */
[----:B------:R-:W-:Y:S02]  /*e380*/  SEL R195, RZ, 0x10, P2 ;  /* 0x00000010ffc37807 */ /* 0x000fe40001000000 */
[----:B------:R-:W2:Y:S01]  /*e390*/  SHFL.IDX PT, R3, R4, 0x2, 0x181f ;  /* 0x00581f0004037f89 */ /* 0x000ea200000e0000 */
[----:B------:R-:W-:Y:S02]  /*e3a0*/  SEL R29, RZ, 0x10, P3 ;  /* 0x00000010ff1d7807 */ /* 0x000fe40001800000 */
[----:B------:R-:W-:Y:S04]  /*e3b0*/  IADD3 R6, -R195, 0x10, RZ ;  /* 0x00000010c3067810 */ /* 0x000fe80007ffe1ff */
[----:B------:R-:W-:Y:S01]  /*e3c0*/  LOP3.LUT R6, R6, 0xf, RZ, 0xc0, !PT ;  /* 0x0000000f06067812 */ /* 0x000fe200078ec0ff */
[----:B------:R-:W-:Y:S03]  /*e3d0*/  SHFL.IDX PT, R28, R5, 0x1, 0x181f ;  /* 0x00381f00051c7f89 */ /* 0x000fe600000e0000 */
[-C--:B-----5:R-:W-:Y:S02]  /*e3e0*/  IADD3 R38, P1, P0, R6, R2.reuse, R13 ;  /* 0x0000000206267210 */ /* 0x0a0fe4000783e00d */
[----:B------:R-:W-:Y:S04]  /*e3f0*/  IADD3 R6, -R29, 0x10, RZ ;  /* 0x000000101d067810 */ /* 0x000fe80007ffe1ff */
[----:B------:R-:W-:Y:S02]  /*e400*/  LOP3.LUT R6, R6, 0xf, RZ, 0xc0, !PT ;  /* 0x0000000f06067812 */ /* 0x000fe400078ec0ff */
[-C--:B--2---:R-:W-:Y:S02]  /*e410*/  IADD3.X R39, RZ, R3.reuse, R20, P1, P0 ;  /* 0x00000003ff277210 */ /* 0x084fe40000fe0414 */
[----:B------:R-:W-:Y:S02]  /*e420*/  IADD3 R44, P1, P0, R6, R2, R46 ;  /* 0x00000002062c7210 */ /* 0x000fe4000783e02e */
[----:B------:R-:W2:Y:S02]  /*e430*/  SHFL.IDX PT, R2, R5, RZ, 0x181f ;  /* 0x00181fff05027589 */ /* 0x000ea400000e0000 */
[--C-:B------:R-:W-:Y:S02]  /*e440*/  IADD3.X R45, RZ, R3, R21.reuse, P1, P0 ;  /* 0x00000003ff2d7210 */ /* 0x100fe40000fe0415 */
[----:B------:R-:W-:Y:S03]  /*e450*/  ISETP.NE.U32.AND P1, PT, R195, RZ, PT ;  /* 0x000000ffc300720c */ /* 0x000fe60003f25070 */
[----:B------:R5:W4:Y:S01]  /*e460*/  SHFL.IDX PT, R3, R4, 0x1, 0x181f ;  /* 0x00381f0004037f89 */ /* 0x000b2200000e0000 */
[-C--:B--2---:R-:W-:Y:S05]  /*e470*/  IADD3 R22, P0, R2, R13.reuse, RZ ;  /* 0x0000000d02167210 */ /* 0x084fea0007f1e0ff */
[--C-:B---3--:R-:W-:Y:S01]  /*e480*/  IMAD.X R23, R12, 0x1, R20.reuse, P0 ;  /* 0x000000010c177824 */ /* 0x108fe200000e0614 */
[C---:B-----5:R-:W-:Y:S03]  /*e490*/  HMMA.16816.F32 R4, R120.reuse, R8, RZ ;  /* 0x000000087804723c */ /* 0x060fe600000018ff */
[-C--:B------:R-:W-:Y:S01]  /*e4a0*/  IADD3 R30, P0, R2, R46.reuse, RZ ;  /* 0x0000002e021e7210 */ /* 0x080fe20007f1e0ff */
[----:B------:R2:W-:Y:S04]  /*e4b0*/  LDGSTS.E.BYPASS.LTC128B.128 [R197+0x100], [R22.64], !P2 ;  /* 0x0010000016c57fae */ /* 0x0005e8000d101d46 */
[C---:B------:R-:W-:Y:S01]  /*e4c0*/  HMMA.16816.F32 R8, R120.reuse, R10, RZ ;  /* 0x0000000a7808723c */ /* 0x040fe200000018ff */
[--C-:B------:R-:W-:Y:S03]  /*e4d0*/  IMAD.X R31, R12, 0x1, R21.reuse, P0 ;  /* 0x000000010c1f7824 */ /* 0x100fe600000e0615 */
[C---:B------:R-:W-:Y:S02]  /*e4e0*/  IADD3 R36, P0, R28.reuse, R13, RZ ;  /* 0x0000000d1c247210 */ /* 0x040fe40007f1e0ff */
[----:B------:R3:W-:Y:S02]  /*e4f0*/  LDGSTS.E.BYPASS.LTC128B.128 [R197+0x3100], [R30.64], !P3 ;  /* 0x031000001ec57fae */ /* 0x0007e4000d901d46 */
[C---:B------:R-:W-:Y:S01]  /*e500*/  HMMA.16816.F32 R12, R120.reuse, R16, RZ ;  /* 0x00000010780c723c */ /* 0x040fe200000018ff */
[C---:B----4-:R-:W-:Y:S03]  /*e510*/  IMAD.X R37, R3.reuse, 0x1, R20, P0 ;  /* 0x0000000103257824 */ /* 0x050fe600000e0614 */
[----:B------:R-:W-:Y:S02]  /*e520*/  IADD3 R2, P0, R28, R46, RZ ;  /* 0x0000002e1c027210 */ /* 0x000fe40007f1e0ff */
[----:B------:R4:W-:Y:S02]  /*e530*/  LDGSTS.E.BYPASS.LTC128B.128 [R197+0x1100], [R36.64], !P2 ;  /* 0x0110000024c57fae */ /* 0x0009e4000d101d46 */
[C---:B------:R-:W-:Y:S01]  /*e540*/  HMMA.16816.F32 R16, R120.reuse, R18, RZ ;  /* 0x000000127810723c */ /* 0x040fe200000018ff */
[----:B------:R-:W-:Y:S01]  /*e550*/  IMAD.X R3, R3, 0x1, R21, P0 ;  /* 0x0000000103037824 */ /* 0x000fe200000e0615 */
[----:B------:R-:W-:Y:S04]  /*e560*/  ISETP.NE.U32.AND P0, PT, R29, RZ, PT ;  /* 0x000000ff1d00720c */ /* 0x000fe80003f05070 */
[----:B------:R1:W-:Y:S02]  /*e570*/  LDGSTS.E.BYPASS.LTC128B.128 [R197+0x4100], [R2.64], !P3 ;  /* 0x0410000002c57fae */ /* 0x0003e4000d901d46 */
[C---:B--2---:R-:W-:Y:S05]  /*e580*/  HMMA.16816.F32 R20, R120.reuse, R24, RZ ;  /* 0x000000187814723c */ /* 0x044fea00000018ff */
[----:B------:R4:W-:Y:S03]  /*e590*/  LDGSTS.E.BYPASS.LTC128B.128.ZFILL [R197+0x2100], [R38.64], P1 ;  /* 0x0210000026c57fae */ /* 0x0009e60008941d46 */
[C---:B------:R-:W-:Y:S04]  /*e5a0*/  HMMA.16816.F32 R24, R120.reuse, R26, RZ ;  /* 0x0000001a7818723c */ /* 0x040fe800000018ff */
[----:B------:R2:W-:Y:S01]  /*e5b0*/  LDGSTS.E.BYPASS.LTC128B.128.ZFILL [R197+0x5100], [R44.64], P0 ;  /* 0x051000002cc57fae */ /* 0x0005e20008141d46 */
[----:B------:R-:W-:Y:S03]  /*e5c0*/  ISETP.GT.AND P0, PT, R196, R228, PT ;  /* 0x000000e4c400720c */ /* 0x000fe60003f04270 */
[C---:B-1-3--:R-:W-:Y:S03]  /*e5d0*/  HMMA.16816.F32 R28, R120.reuse, R32, RZ ;  /* 0x00000020781c723c */ /* 0x04afe600000018ff */
[----:B------:R-:W0:Y:S05]  /*e5e0*/  LDGDEPBAR ;  /* 0x00000000000079af */ /* 0x000e2a0000000000 */
        /* <DEDUP_REMOVED lines=71> */
[C---:B--2---:R-:W-:Y:S01]  /*ea60*/  HMMA.16816.F32 R36, R160.reuse, R132, R36 ;  /* 0x00000084a024723c */ /* 0x044fe20000001824 */
[----:B------:R-:W2:Y:S07]  /*ea70*/  LDSM.16.M88.4 R176, [R177] ;  /* 0x00000000b1b0783b */ /* 0x000eae0000000200 */
[C---:B------:R-:W-:Y:S01]  /*ea80*/  HMMA.16816.F32 R40, R160.reuse, R134, R40 ;  /* 0x00000086a028723c */ /* 0x040fe20000001828 */
[----:B------:R-:W1:Y:S07]  /*ea90*/  LDSM.16.M88.4 R132, [R188] ;  /* 0x00000000bc84783b */ /* 0x000e6e0000000200 */
[C---:B---3--:R-:W-:Y:S08]  /*eaa0*/  HMMA.16816.F32 R44, R160.reuse, R136, R44 ;  /* 0x00000088a02c723c */ /* 0x048ff0000000182c */
[----:B------:R-:W-:Y:S01]  /*eab0*/  HMMA.16816.F32 R48, R160, R138, R48 ;  /* 0x0000008aa030723c */ /* 0x000fe20000001830 */
[----:B------:R-:W-:Y:S07]  /*eac0*/  LDSM.16.M88.4 R136, [R183+0x3800] ;  /* 0x00380000b788783b */ /* 0x000fee0000000200 */
[C---:B----4-:R-:W-:Y:S08]  /*ead0*/  HMMA.16816.F32 R4, R164.reuse, R140, R4 ;  /* 0x0000008ca404723c */ /* 0x050ff00000001804 */
[C---:B------:R-:W-:Y:S01]  /*eae0*/  HMMA.16816.F32 R8, R164.reuse, R142, R8 ;  /* 0x0000008ea408723c */ /* 0x040fe20000001808 */
[----:B------:R-:W-:Y:S07]  /*eaf0*/  LDSM.16.M88.4 R140, [R183+0x4000] ;  /* 0x00400000b78c783b */ /* 0x000fee0000000200 */
[C---:B-----5:R-:W-:Y:S08]  /*eb00*/  HMMA.16816.F32 R12, R164.reuse, R144, R12 ;  /* 0x00000090a40c723c */ /* 0x060ff0000000180c */
        /* <DEDUP_REMOVED lines=11> */
[C---:B------:R-:W-:Y:S08]  /*ebc0*/  HMMA.16816.F32 R44, R164.reuse, R132, R44 ;  /* 0x00000084a42c723c */ /* 0x040ff0000000182c */
[----:B------:R-:W-:Y:S01]  /*ebd0*/  HMMA.16816.F32 R48, R164, R134, R48 ;  /* 0x00000086a430723c */ /* 0x000fe20000001830 */
[----:B------:R-:W-:Y:S07]  /*ebe0*/  LDSM.16.M88.4 R132, [R182+0x800] ;  /* 0x00080000b684783b */ /* 0x000fee0000000200 */
[C---:B-1----:R-:W-:Y:S08]  /*ebf0*/  HMMA.16816.F32 R4, R168.reuse, R128, R4 ;  /* 0x00000080a804723c */ /* 0x042ff00000001804 */
        /* <DEDUP_REMOVED lines=13> */
[----:B------:R-:W3:Y:S01]  /*ecd0*/  LDSM.16.M88.4 R148, [R182+0x2800] ;  /* 0x00280000b694783b */ /* 0x000ee20000000200 */
[----:B------:R-:W-:Y:S06]  /*ece0*/  DEPBAR.LE SB0, 0x0 ;  /* 0x000080000000791a */ /* 0x000fec0000000000 */
[C---:B--2---:R-:W-:Y:S01]  /*ecf0*/  HMMA.16816.F32 R44, R168.reuse, R176, R44 ;  /* 0x000000b0a82c723c */ /* 0x044fe2000000182c */
[----:B------:R-:W-:Y:S07]  /*ed00*/  BAR.SYNC.DEFER_BLOCKING 0x0 ;  /* 0x0000000000007b1d */ /* 0x000fee0000010000 */
[----:B------:R-:W-:Y:S08]  /*ed10*/  HMMA.16816.F32 R48, R168, R178, R48 ;  /* 0x000000b2a830723c */ /* 0x000ff00000001830 */
[C---:B-1----:R-:W-:Y:S08]  /*ed20*/  HMMA.16816.F32 R4, R172.reuse, R128, R4 ;  /* 0x00000080ac04723c */ /* 0x042ff00000001804 */
[C---:B------:R-:W-:Y:S08]  /*ed30*/  HMMA.16816.F32 R8, R172.reuse, R130, R8 ;  /* 0x00000082ac08723c */ /* 0x040ff00000001808 */
[C---:B------:R-:W-:Y:S08]  /*ed40*/  HMMA.16816.F32 R12, R172.reuse, R132, R12 ;  /* 0x00000084ac0c723c */ /* 0x040ff0000000180c */
        /* <DEDUP_REMOVED lines=22> */
[----:B------:R-:W-:Y:S01]  /*eeb0*/  IMAD.MOV.U32 R0, RZ, RZ, R2 ;  /* 0x000000ffff007224 */ /* 0x000fe200078e0002 */
        /* <DEDUP_REMOVED lines=26> */
.L_x_2642:
[----:B------:R-:W-:-:S05]  /*f060*/  BRA.DIV ~URZ, `(.L_x_2540) ;  /* 0x000093d27f007947 */ /* 0x000fca000b800000 */
[----:B------:R-:W3:Y:S01]  /*f070*/  SHFL.IDX PT, R2, R108, RZ, 0x181f ;  /* 0x00181fff6c027589 */ /* 0x000ee200000e0000 */
[C---:B------:R-:W-:Y:S02]  /*f080*/  IADD3 R3, -R195.reuse, 0x10, RZ ;  /* 0x00000010c3037810 */ /* 0x040fe40007ffe1ff */
[----:B------:R-:W-:Y:S02]  /*f090*/  ISETP.NE.U32.AND P2, PT, R195, RZ, PT ;  /* 0x000000ffc300720c */ /* 0x000fe40003f45070 */
[----:B------:R-:W-:Y:S04]  /*f0a0*/  LOP3.LUT R132, R3, 0xf, RZ, 0xc0, !PT ;  /* 0x0000000f03847812 */ /* 0x000fe800078ec0ff */
[----:B---3--:R-:W-:Y:S04]  /*f0b0*/  IADD3 R130, P1, P0, R132, R2, R133 ;  /* 0x0000000284827210 */ /* 0x008fe8000783e085 */
[----:B--2---:R-:W-:Y:S02]  /*f0c0*/  IADD3.X R131, RZ, R129, R109, P1, P0 ;  /* 0x00000081ff837210 */ /* 0x004fe40000fe046d */
[----:B------:R-:W-:Y:S03]  /*f0d0*/  IADD3 R2, P0, R2, R134, RZ ;  /* 0x0000008602027210 */ /* 0x000fe60007f1e0ff */
[----:B------:R-:W-:Y:S01]  /*f0e0*/  @!PT LDS RZ, [RZ] ;  /* 0x00000000fffff984 */ /* 0x000fe20000000800 */
[----:B------:R-:W-:Y:S01]  /*f0f0*/  @!PT LDS RZ, [RZ] ;  /* 0x00000000fffff984 */ /* 0x000fe20000000800 */
[----:B------:R2:W-:Y:S02]  /*f100*/  LDGSTS.E.BYPASS.LTC128B.128.ZFILL [R197+0x8100], [R130.64], P2 ;  /* 0x0810000082c57fae */ /* 0x0005e40009141d46 */
[--C-:B------:R-:W-:Y:S02]  /*f110*/  IMAD.X R3, R129, 0x1, R128.reuse, P0 ;  /* 0x0000000181037824 */ /* 0x100fe400000e0680 */
[----:B------:R-:W-:Y:S04]  /*f120*/  SHFL.IDX PT, R129, R0, 0x1, 0x181f ;  /* 0x00381f0000817f89 */ /* 0x000fe800000e0000 */
[----:B------:R3:W-:Y:S04]  /*f130*/  LDGSTS.E.BYPASS.LTC128B.128 [R197+0xb100], [R2.64], !P3 ;  /* 0x0b10000002c57fae */ /* 0x0007e8000d901d46 */
[----:B-1----:R-:W-:Y:S04]  /*f140*/  SHFL.IDX PT, R0, R0, 0x2, 0x181f ;  /* 0x00581f0000007f89 */ /* 0x002fe800000e0000 */
[----:B--2---:R-:W3:Y:S02]  /*f150*/  SHFL.IDX PT, R130, R108, 0x1, 0x181f ;  /* 0x00381f006c827f89 */ /* 0x004ee400000e0000 */
[----:B---3--:R-:W-:Y:S04]  /*f160*/  IADD3 R2, P1, P0, R132, R130, R133 ;  /* 0x0000008284027210 */ /* 0x008fe8000783e085 */
[----:B------:R-:W-:Y:S02]  /*f170*/  IADD3.X R3, RZ, R129, R109, P1, P0 ;  /* 0x00000081ff037210 */ /* 0x000fe40000fe046d */
[----:B------:R-:W-:Y:S03]  /*f180*/  IADD3 R130, P0, R130, R134, RZ ;  /* 0x0000008682827210 */ /* 0x000fe60007f1e0ff */
[----:B------:R1:W-:Y:S02]  /*f190*/  LDGSTS.E.BYPASS.LTC128B.128.ZFILL [R197+0x9100], [R2.64], P2 ;  /* 0x0910000002c57fae */ /* 0x0003e40009141d46 */
[----:B------:R-:W-:Y:S05]  /*f1a0*/  IMAD.X R131, R129, 0x1, R128, P0 ;  /* 0x0000000181837824 */ /* 0x000fea00000e0680 */
[----:B------:R2:W-:Y:S04]  /*f1b0*/  LDGSTS.E.BYPASS.LTC128B.128 [R197+0xc100], [R130.64], !P3 ;  /* 0x0c10000082c57fae */ /* 0x0005e8000d901d46 */
[----:B-1----:R2:W1:Y:S02]  /*f1c0*/  SHFL.IDX PT, R2, R108, 0x2, 0x181f ;  /* 0x00581f006c027f89 */ /* 0x00246400000e0000 */
.L_x_2643:
[----:B------:R-:W-:Y:S04]  /*f1d0*/  IADD3 R3, -R195, 0x10, RZ ;  /* 0x00000010c3037810 */ /* 0x000fe80007ffe1ff */
[----:B------:R-:W-:Y:S04]  /*f1e0*/  LOP3.LUT R3, R3, 0xf, RZ, 0xc0, !PT ;  /* 0x0000000f03037812 */ /* 0x000fe800078ec0ff */
[----:B-12---:R-:W-:Y:S04]  /*f1f0*/  IADD3 R108, P1, P0, R3, R2, R133 ;  /* 0x00000002036c7210 */ /* 0x006fe8000783e085 */
        /* <DEDUP_REMOVED lines=9> */
.L_x_2538:
[----:B------:R-:W-:Y:S05]  /*f290*/  BSYNC B0 ;  /* 0x0000000000007941 */ /* 0x000fea0003800000 */
.L_x_2537:
        /* <DEDUP_REMOVED lines=13> */
.L_x_2644:
        /* <DEDUP_REMOVED lines=18> */
.L_x_2544:
[----:B------:R-:W-:Y:S04]  /*f490*/  MOV R130, c[0x0][0x32c] ;  /* 0x0000cb0000827a02 */ /* 0x000fe80000000f00 */
[----:B------:R-:W-:Y:S11]  /*f4a0*/  ISETP.NE.AND P0, PT, R130, 0x1, PT ;  /* 0x000000018200780c */ /* 0x000ff60003f05270 */
[----:B------:R-:W-:Y:S02]  /*f4b0*/  @!UPT UIADD3 URZ, URZ, URZ, URZ ;  /* 0x0000003f3f3ff290 */ /* 0x000fe4000fffe03f */
[----:B------:R-:W-:Y:S05]  /*f4c0*/  @P0 IMAD.HI.U32 R130, R3, c[0x0][0x330], RZ ;  /* 0x0000cc0003820a27 */ /* 0x000fea00078e00ff */
[----:B------:R-:W-:Y:S02]  /*f4d0*/  @P0 SHF.R.U32.HI R3, RZ, c[0x0][0x334], R130 ;  /* 0x0000cd00ff030a19 */ /* 0x000fe40000011682 */
.L_x_2545:
[----:B------:R-:W-:Y:S05]  /*f4e0*/  BSYNC B0 ;  /* 0x0000000000007941 */ /* 0x000fea0003800000 */
.L_x_2543:
[----:B------:R-:W-:Y:S04]  /*f4f0*/  IMAD.IADD R130, R108, 0x1, -R231 ;  /* 0x000000016c827824 */ /* 0x000fe800078e0ae7 */
[----:B------:R-:W-:Y:S05]  /*f500*/  IMAD R3, R3, c[0x0][0x32c], R130 ;  /* 0x0000cb0003037a24 */ /* 0x000fea00078e0282 */
[----:B------:R-:W-:Y:S02]  /*f510*/  IADD3 R130, R3, c[0x0][0x32c], RZ ;  /* 0x0000cb0003827a10 */ /* 0x000fe40007ffe0ff */
[----:B------:R-:W-:Y:S02]  /*f520*/  IMNMX R0, R0, R3, !PT ;  /* 0x0000000300007217 */ /* 0x000fe40007800200 */
[----:B------:R-:W-:Y:S02]  /*f530*/  IMNMX R2, R2, R130, PT ;  /* 0x0000008202027217 */ /* 0x000fe40003800200 */
.L_x_2542:
        /* <DEDUP_REMOVED lines=135> */
.L_x_2645:
        /* <DEDUP_REMOVED lines=17> */
.L_x_2549:
[----:B------:R-:W-:Y:S04]  /*fec0*/  MOV R4, c[0x0][0x32c] ;  /* 0x0000cb0000047a02 */ /* 0x000fe80000000f00 */
[----:B------:R-:W-:Y:S11]  /*fed0*/  ISETP.NE.AND P0, PT, R4, 0x1, PT ;  /* 0x000000010400780c */ /* 0x000ff60003f05270 */
[----:B------:R-:W-:Y:S02]  /*fee0*/  @!UPT UIADD3 URZ, URZ, URZ, URZ ;  /* 0x0000003f3f3ff290 */ /* 0x000fe4000fffe03f */
[----:B------:R-:W-:Y:S05]  /*fef0*/  @P0 IMAD.HI.U32 R4, R3, c[0x0][0x330], RZ ;  /* 0x0000cc0003040a27 */ /* 0x000fea00078e00ff */
[----:B------:R-:W-:Y:S02]  /*ff00*/  @P0 SHF.R.U32.HI R3, RZ, c[0x0][0x334], R4 ;  /* 0x0000cd00ff030a19 */ /* 0x000fe40000011604 */
.L_x_2550:
[----:B------:R-:W-:Y:S05]  /*ff10*/  BSYNC B0 ;  /* 0x0000000000007941 */ /* 0x000fea0003800000 */
.L_x_2548:
[----:B------:R-:W-:Y:S04]  /*ff20*/  IMAD.IADD R4, R108, 0x1, -R231 ;  /* 0x000000016c047824 */ /* 0x000fe800078e0ae7 */
[----:B------:R-:W-:Y:S05]  /*ff30*/  IMAD R3, R3, c[0x0][0x32c], R4 ;  /* 0x0000cb0003037a24 */ /* 0x000fea00078e0204 */
[----:B------:R-:W-:Y:S02]  /*ff40*/  IADD3 R4, R3, c[0x0][0x32c], RZ ;  /* 0x0000cb0003047a10 */ /* 0x000fe40007ffe0ff */
[----:B------:R-:W-:Y:S02]  /*ff50*/  IMNMX R0, R0, R3, !PT ;  /* 0x0000000300007217 */ /* 0x000fe40007800200 */
[----:B------:R-:W-:Y:S02]  /*ff60*/  IMNMX R2, R2, R4, PT ;  /* 0x0000000402027217 */ /* 0x000fe40003800200 */
.L_x_2547:
        /* <DEDUP_REMOVED lines=126> */
[----:B------:R-:W-:Y:S02]  /*10750*/  ISETP.LT.OR P1, PT, R2, 0x59, P2 ;  /* 0x000000590200780c */ /* 0x000fe40001721670 */
        /* <DEDUP_REMOVED lines=13> */
.L_x_2646:
[----:B---34-:R-:W-:Y:S01]  /*10830*/  FMNMX.FTZ R108, R108, R0, !PT ;  /* 0x000000006c6c7209 */ /* 0x018fe20007810000 */
[----:B------:R-:W-:-:S05]  /*10840*/  BRA.DIV ~URZ, `(.L_x_2552) ;  /* 0x000080627f007947 */ /* 0x000fca000b800000 */
[----:B------:R-:W-:Y:S04]  /*10850*/  SHFL.BFLY PT, R0, R4, 0x2, 0x1f ;  /* 0x0c401f0004007f89 */ /* 0x000fe800000e0000 */
[----:B------:R-:W3:Y:S02]  /*10860*/  SHFL.BFLY PT, R2, R108, 0x1, 0x1f ;  /* 0x0c201f006c027f89 */ /* 0x000ee400000e0000 */
[----:B-123--:R-:W-:Y:S02]  /*10870*/  FMNMX.FTZ R109, R108, R2, !PT ;  /* 0x000000026c6d7209 */ /* 0x00efe40007810000 */
[----:B------:R-:W-:Y:S05]  /*10880*/  FMNMX.FTZ R4, R4, R0, !PT ;  /* 0x0000000004047209 */ /* 0x000fea0007810000 */
[----:B------:R1:W2:Y:S02]  /*10890*/  SHFL.BFLY PT, R0, R4, 0x1, 0x1f ;  /* 0x0c201f0004007f89 */ /* 0x0002a400000e0000 */
.L_x_2647:
        /* <DEDUP_REMOVED lines=24> */
[--C-:B-1----:R-:W-:Y:S05]  /*10a20*/  FFMA.FTZ R2, R131, c[0x0][0x2d0], -R24.reuse ;  /* 0x0000b40083027a23 */ /* 0x102fea0000010818 */
[----:B------:R1:W3:Y:S10]  /*10a30*/  MUFU.EX2 R130, R2 ;  /* 0x0000000200827308 */ /* 0x0002f40000000800 */
[----:B------:R-:W-:Y:S10]  /*10a40*/  MUFU.EX2 R136, R35 ;  /* 0x0000002300887308 */ /* 0x000ff40000000800 */
[----:B------:R-:W-:Y:S01]  /*10a50*/  MUFU.EX2 R137, R34 ;  /* 0x0000002200897308 */ /* 0x000fe20000000800 */
[--C-:B-1----:R-:W-:Y:S02]  /*10a60*/  FFMA.FTZ R2, R5, c[0x0][0x2d0], -R24.reuse ;  /* 0x0000b40005027a23 */ /* 0x102fe40000010818 */
[----:B------:R-:W-:Y:S07]  /*10a70*/  FFMA.FTZ R5, R9, c[0x0][0x2d0], -R24 ;  /* 0x0000b40009057a23 */ /* 0x000fee0000010818 */
[----:B------:R1:W-:Y:S10]  /*10a80*/  MUFU.EX2 R179, R2 ;  /* 0x0000000200b37308 */ /* 0x0003f40000000800 */
[----:B------:R-:W4:Y:S01]  /*10a90*/  MUFU.EX2 R188, R5 ;  /* 0x0000000500bc7308 */ /* 0x000f220000000800 */
[----:B-1----:R-:W-:Y:S02]  /*10aa0*/  FSEL R2, R109, RZ, P0 ;  /* 0x000000ff6d027208 */ /* 0x002fe40000000000 */
[----:B------:R-:W-:Y:S03]  /*10ab0*/  FSETP.NEU.FTZ.AND P0, PT, R3, -INF , PT ;  /* 0xff8000000300780b */ /* 0x000fe60003f1d000 */
[----:B------:R-:W-:Y:S01]  /*10ac0*/  FADD.FTZ R0, -R2, R110 ;  /* 0x0000006e02007221 */ /* 0x000fe20000010100 */
[----:B------:R-:W-:Y:S03]  /*10ad0*/  FSEL R32, R4, RZ, P0 ;  /* 0x000000ff04207208 */ /* 0x000fe60000000000 */
[----:B------:R-:W-:Y:S01]  /*10ae0*/  FMUL.FTZ R0, R0, c[0x0][0x2d0] ;  /* 0x0000b40000007a20 */ /* 0x000fe20000410000 */
[----:B---3--:R-:W-:Y:S01]  /*10af0*/  F2FP.PACK_AB R12, R130, R10 ;  /* 0x0000000a820c723e */ /* 0x008fe200000000ff */
[--C-:B------:R-:W-:Y:S01]  /*10b00*/  FFMA.FTZ R4, R6, c[0x0][0x2d0], -R32.reuse ;  /* 0x0000b40006047a23 */ /* 0x100fe20000010820 */
[----:B----4-:R-:W-:Y:S01]  /*10b10*/  F2FP.PACK_AB R14, R188, R179 ;  /* 0x000000b3bc0e723e */ /* 0x010fe200000000ff */
[----:B------:R1:W3:Y:S01]  /*10b20*/  MUFU.EX2 R2, R0 ;  /* 0x0000000000027308 */ /* 0x0002e20000000800 */
[--C-:B------:R-:W-:Y:S02]  /*10b30*/  FFMA.FTZ R36, R47, c[0x0][0x2d0], -R32.reuse ;  /* 0x0000b4002f247a23 */ /* 0x100fe40000010820 */
[--C-:B------:R-:W-:Y:S07]  /*10b40*/  FFMA.FTZ R37, R46, c[0x0][0x2d0], -R32.reuse ;  /* 0x0000b4002e257a23 */ /* 0x100fee0000010820 */
[----:B------:R4:W-:Y:S10]  /*10b50*/  MUFU.EX2 R27, R4 ;  /* 0x00000004001b7308 */ /* 0x0009f40000000800 */
[----:B------:R-:W-:Y:S01]  /*10b60*/  MUFU.EX2 R37, R37 ;  /* 0x0000002500257308 */ /* 0x000fe20000000800 */
[----:B-1----:R-:W-:Y:S02]  /*10b70*/  FFMA.FTZ R0, R8, c[0x0][0x2d0], -R32 ;  /* 0x0000b40008007a23 */ /* 0x002fe40000010820 */
[C---:B---3--:R-:W-:Y:S02]  /*10b80*/  FMUL.FTZ R5, R2.reuse, R117 ;  /* 0x0000007502057220 */ /* 0x048fe40000410000 */
[C---:B------:R-:W-:Y:S05]  /*10b90*/  FFMA.FTZ R29, R2.reuse, R225, R10 ;  /* 0x000000e1021d7223 */ /* 0x040fea000001000a */
[----:B------:R-:W1:Y:S01]  /*10ba0*/  MUFU.EX2 R131, R0 ;  /* 0x0000000000837308 */ /* 0x000e620000000800 */
[C---:B------:R-:W-:Y:S02]  /*10bb0*/  FMUL.FTZ R8, R2.reuse, R112 ;  /* 0x0000007002087220 */ /* 0x040fe40000410000 */
[C---:B------:R-:W-:Y:S02]  /*10bc0*/  FMUL.FTZ R9, R2.reuse, R113 ;  /* 0x0000007102097220 */ /* 0x040fe40000410000 */
[--C-:B----4-:R-:W-:Y:S02]  /*10bd0*/  FFMA.FTZ R4, R11, c[0x0][0x2d0], -R32.reuse ;  /* 0x0000b4000b047a23 */ /* 0x110fe40000010820 */
        /* <DEDUP_REMOVED lines=11> */
[----:B-1----:R-:W-:Y:S01]  /*10c90*/  F2FP.PACK_AB R13, R131, R27 ;  /* 0x0000001b830d723e */ /* 0x002fe200000000ff */
[----:B------:R-:W-:Y:S02]  /*10ca0*/  FFMA.FTZ R0, R7, c[0x0][0x2d0], -R32 ;  /* 0x0000b40007007a23 */ /* 0x000fe40000010820 */
[C---:B------:R-:W-:Y:S02]  /*10cb0*/  FMUL.FTZ R85, R2.reuse, R85 ;  /* 0x0000005502557220 */ /* 0x040fe40000410000 */
[C---:B------:R-:W-:Y:S01]  /*10cc0*/  FMUL.FTZ R88, R2.reuse, R88 ;  /* 0x0000005802587220 */ /* 0x040fe20000410000 */
[----:B------:R1:W4:Y:S01]  /*10cd0*/  MUFU.EX2 R178, R0 ;  /* 0x0000000000b27308 */ /* 0x0003220000000800 */
[C---:B------:R-:W-:Y:S02]  /*10ce0*/  FMUL.FTZ R89, R2.reuse, R89 ;  /* 0x0000005902597220 */ /* 0x040fe40000410000 */
[C---:B------:R-:W-:Y:S02]  /*10cf0*/  FMUL.FTZ R92, R2.reuse, R92 ;  /* 0x0000005c025c7220 */ /* 0x040fe40000410000 */
[C---:B---3--:R-:W-:Y:S02]  /*10d00*/  FMUL.FTZ R4, R2.reuse, R116 ;  /* 0x0000007402047220 */ /* 0x048fe40000410000 */
        /* <DEDUP_REMOVED lines=11> */
[----:B----4-:R-:W-:Y:S01]  /*10dc0*/  F2FP.PACK_AB R15, R195, R178 ;  /* 0x000000b2c30f723e */ /* 0x010fe200000000ff */
[----:B------:R-:W-:Y:S01]  /*10dd0*/  FMUL.FTZ R57, R2, R57 ;  /* 0x0000003902397220 */ /* 0x000fe20000410000 */
[----:B------:R-:W-:Y:S01]  /*10de0*/  ISETP.GT.AND P0, PT, R196, R228, PT ;  /* 0x000000e4c400720c */ /* 0x000fe20003f04270 */
[----:B------:R-:W-:Y:S02]  /*10df0*/  FADD.FTZ R0, -R0, R111 ;  /* 0x0000006f00007221 */ /* 0x000fe40000010100 */
[----:B------:R-:W-:Y:S02]  /*10e00*/  FMUL.FTZ R60, R2, R60 ;  /* 0x0000003c023c7220 */ /* 0x000fe40000410000 */
[----:B------:R-:W-:Y:S02]  /*10e10*/  FMUL.FTZ R0, R0, c[0x0][0x2d0] ;  /* 0x0000b40000007a20 */ /* 0x000fe40000410000 */
[C---:B------:R-:W-:Y:S02]  /*10e20*/  FMUL.FTZ R61, R2.reuse, R61 ;  /* 0x0000003d023d7220 */ /* 0x040fe40000410000 */
[C---:B------:R-:W-:Y:S02]  /*10e30*/  FMUL.FTZ R64, R2.reuse, R64 ;  /* 0x0000004002407220 */ /* 0x040fe40000410000 */
[----:B------:R-:W1:Y:S01]  /*10e40*/  MUFU.EX2 R0, R0 ;  /* 0x0000000000007308 */ /* 0x000e620000000800 */
[----:B------:R-:W-:Y:S02]  /*10e50*/  FMUL.FTZ R65, R2, R65 ;  /* 0x0000004102417220 */ /* 0x000fe40000410000 */
[--C-:B------:R-:W-:Y:S07]  /*10e60*/  FFMA.FTZ R2, R135, c[0x0][0x2d0], -R24.reuse ;  /* 0x0000b40087027a23 */ /* 0x100fee0000010818 */
[----:B------:R3:W-:Y:S01]  /*10e70*/  MUFU.EX2 R110, R2 ;  /* 0x00000002006e7308 */ /* 0x0007e20000000800 */
[C---:B-1----:R-:W-:Y:S02]  /*10e80*/  FMUL.FTZ R6, R0.reuse, R118 ;  /* 0x0000007600067220 */ /* 0x042fe40000410000 */
[C---:B------:R-:W-:Y:S02]  /*10e90*/  FMUL.FTZ R7, R0.reuse, R119 ;  /* 0x0000007700077220 */ /* 0x040fe40000410000 */
[C---:B------:R-:W-:Y:S02]  /*10ea0*/  FFMA.FTZ R27, R0.reuse, R226, R27 ;  /* 0x000000e2001b7223 */ /* 0x040fe4000001001b */
[C---:B------:R-:W-:Y:S02]  /*10eb0*/  FMUL.FTZ R10, R0.reuse, R114 ;  /* 0x00000072000a7220 */ /* 0x040fe40000410000 */
[C---:B------:R-:W-:Y:S01]  /*10ec0*/  FMUL.FTZ R11, R0.reuse, R115 ;  /* 0x00000073000b7220 */ /* 0x040fe20000410000 */
[C---:B--2---:R-:W-:Y:S05]  /*10ed0*/  HMMA.16816.F32 R4, R12.reuse, R16, R4 ;  /* 0x000000100c04723c */ /* 0x044fea0000001804 */
[C---:B------:R-:W-:Y:S02]  /*10ee0*/  FMUL.FTZ R70, R0.reuse, R70 ;  /* 0x0000004600467220 */ /* 0x040fe40000410000 */
[C---:B------:R-:W-:Y:S01]  /*10ef0*/  FMUL.FTZ R71, R0.reuse, R71 ;  /* 0x0000004700477220 */ /* 0x040fe20000410000 */
[C---:B------:R-:W-:Y:S01]  /*10f00*/  HMMA.16816.F32 R8, R12.reuse, R18, R8 ;  /* 0x000000120c08723c */ /* 0x040fe20000001808 */
[----:B------:R-:W1:Y:S03]  /*10f10*/  LDSM.16.MT88.4 R16, [R186] ;  /* 0x00000000ba10783b */ /* 0x000e660000004200 */
[C---:B------:R-:W-:Y:S02]  /*10f20*/  FMUL.FTZ R74, R0.reuse, R74 ;  /* 0x0000004a004a7220 */ /* 0x040fe40000410000 */
[C---:B------:R-:W-:Y:S02]  /*10f30*/  FMUL.FTZ R75, R0.reuse, R75 ;  /* 0x0000004b004b7220 */ /* 0x040fe40000410000 */
[C---:B------:R-:W-:Y:S04]  /*10f40*/  FMUL.FTZ R78, R0.reuse, R78 ;  /* 0x0000004e004e7220 */ /* 0x040fe80000410000 */
        /* <DEDUP_REMOVED lines=11> */
[--C-:B---3--:R-:W-:Y:S02]  /*11000*/  FFMA.FTZ R2, R134, c[0x0][0x2d0], -R24.reuse ;  /* 0x0000b40086027a23 */ /* 0x108fe40000010818 */
[C---:B------:R-:W-:Y:S02]  /*11010*/  FMUL.FTZ R102, R0.reuse, R102 ;  /* 0x0000006600667220 */ /* 0x040fe40000410000 */
[----:B------:R2:W-:Y:S01]  /*11020*/  MUFU.EX2 R112, R2 ;  /* 0x0000000200707308 */ /* 0x0005e20000000800 */
[C---:B------:R-:W-:Y:S01]  /*11030*/  FMUL.FTZ R103, R0.reuse, R103 ;  /* 0x0000006700677220 */ /* 0x040fe20000410000 */
[C---:B-1----:R-:W-:Y:S03]  /*11040*/  HMMA.16816.F32 R68, R12.reuse, R16, R68 ;  /* 0x000000100c44723c */ /* 0x042fe60000001844 */
[C---:B------:R-:W-:Y:S02]  /*11050*/  FMUL.FTZ R106, R0.reuse, R106 ;  /* 0x0000006a006a7220 */ /* 0x040fe40000410000 */
        /* <DEDUP_REMOVED lines=8> */
[----:B--2---:R-:W-:Y:S02]  /*110e0*/  FFMA.FTZ R2, R133, c[0x0][0x2d0], -R24 ;  /* 0x0000b40085027a23 */ /* 0x004fe40000010818 */
[C---:B------:R-:W-:Y:S02]  /*110f0*/  FMUL.FTZ R63, R0.reuse, R63 ;  /* 0x0000003f003f7220 */ /* 0x040fe40000410000 */
[----:B------:R2:W-:Y:S01]  /*11100*/  MUFU.EX2 R115, R2 ;  /* 0x0000000200737308 */ /* 0x0005e20000000800 */
[C---:B------:R-:W-:Y:S02]  /*11110*/  FMUL.FTZ R66, R0.reuse, R66 ;  /* 0x0000004200427220 */ /* 0x040fe40000410000 */
[----:B------:R-:W-:Y:S02]  /*11120*/  FMUL.FTZ R67, R0, R67 ;  /* 0x0000004300437220 */ /* 0x000fe40000410000 */
[----:B------:R-:W-:Y:S05]  /*11130*/  FFMA.FTZ R0, R28, c[0x0][0x2d0], -R32 ;  /* 0x0000b4001c007a23 */ /* 0x000fea0000010820 */
[----:B------:R3:W-:Y:S01]  /*11140*/  MUFU.EX2 R200, R0 ;  /* 0x0000000000c87308 */ /* 0x0007e20000000800 */
[C---:B-1----:R-:W-:Y:S03]  /*11150*/  HMMA.16816.F32 R76, R12.reuse, R16, R76 ;  /* 0x000000100c4c723c */ /* 0x042fe6000000184c */
[--C-:B--2---:R-:W-:Y:S06]  /*11160*/  FFMA.FTZ R2, R132, c[0x0][0x2d0], -R24.reuse ;  /* 0x0000b40084027a23 */ /* 0x104fec0000010818 */
[----:B------:R1:W-:Y:S01]  /*11170*/  MUFU.EX2 R201, R2 ;  /* 0x0000000200c97308 */ /* 0x0003e20000000800 */
[C---:B------:R-:W-:Y:S01]  /*11180*/  HMMA.16816.F32 R80, R12.reuse, R18, R80 ;  /* 0x000000120c50723c */ /* 0x040fe20000001850 */
[----:B------:R-:W2:Y:S02]  /*11190*/  LDSM.16.MT88.4 R16, [R189] ;  /* 0x00000000bd10783b */ /* 0x000ea40000004200 */
[----:B---3--:R-:W-:Y:S06]  /*111a0*/  FFMA.FTZ R0, R143, c[0x0][0x2d0], -R24 ;  /* 0x0000b4008f007a23 */ /* 0x008fec0000010818 */
[----:B------:R3:W-:Y:S03]  /*111b0*/  MUFU.EX2 R143, R0 ;  /* 0x00000000008f7308 */ /* 0x0007e60000000800 */
[--C-:B-1----:R-:W-:Y:S07]  /*111c0*/  FFMA.FTZ R2, R20, c[0x0][0x2d0], -R32.reuse ;  /* 0x0000b40014027a23 */ /* 0x102fee0000010820 */
[----:B------:R1:W4:Y:S01]  /*111d0*/  MUFU.EX2 R111, R2 ;  /* 0x00000002006f7308 */ /* 0x0003220000000800 */
[--C-:B---3--:R-:W-:Y:S09]  /*111e0*/  FFMA.FTZ R0, R44, c[0x0][0x2d0], -R32.reuse ;  /* 0x0000b4002c007a23 */ /* 0x108ff20000010820 */
[----:B------:R3:W-:Y:S01]  /*111f0*/  MUFU.EX2 R116, R0 ;  /* 0x0000000000747308 */ /* 0x0007e20000000800 */
[C---:B--2---:R-:W-:Y:S09]  /*11200*/  HMMA.16816.F32 R84, R12.reuse, R16, R84 ;  /* 0x000000100c54723c */ /* 0x044ff20000001854 */
[----:B------:R-:W-:Y:S01]  /*11210*/  MUFU.EX2 R44, R50 ;  /* 0x00000032002c7308 */ /* 0x000fe20000000800 */
[C---:B------:R-:W-:Y:S01]  /*11220*/  HMMA.16816.F32 R88, R12.reuse, R18, R88 ;  /* 0x000000120c58723c */ /* 0x040fe20000001858 */
[----:B------:R-:W2:Y:S02]  /*11230*/  LDSM.16.MT88.4 R16, [R184+0x3000] ;  /* 0x00300000b810783b */ /* 0x000ea40000004200 */
[--C-:B-1----:R-:W-:Y:S06]  /*11240*/  FFMA.FTZ R2, R21, c[0x0][0x2d0], -R32.reuse ;  /* 0x0000b40015027a23 */ /* 0x102fec0000010820 */
[----:B------:R1:W5:Y:S01]  /*11250*/  MUFU.EX2 R114, R2 ;  /* 0x0000000200727308 */ /* 0x0003620000000800 */
[----:B------:R-:W-:Y:S02]  /*11260*/  LDSM.16.MT88.4 R20, [R186+0x800] ;  /* 0x00080000ba14783b */ /* 0x000fe40000004200 */
[--C-:B---3--:R-:W-:Y:S07]  /*11270*/  FFMA.FTZ R0, R45, c[0x0][0x2d0], -R32.reuse ;  /* 0x0000b4002d007a23 */ /* 0x108fee0000010820 */
[----:B------:R3:W-:Y:S10]  /*11280*/  MUFU.EX2 R118, R0 ;  /* 0x0000000000767308 */ /* 0x0007f40000000800 */
[----:B------:R-:W-:Y:S01]  /*11290*/  MUFU.EX2 R45, R40 ;  /* 0x00000028002d7308 */ /* 0x000fe20000000800 */
[----:B-1----:R-:W-:Y:S02]  /*112a0*/  FFMA.FTZ R2, R25, c[0x0][0x2d0], -R32 ;  /* 0x0000b40019027a23 */ /* 0x002fe40000010820 */
[----:B------:R-:W-:Y:S07]  /*112b0*/  FFMA.FTZ R25, R145, c[0x0][0x2d0], -R24 ;  /* 0x0000b40091197a23 */ /* 0x000fee0000010818 */
[----:B------:R1:W1:Y:S01]  /*112c0*/  MUFU.EX2 R113, R2 ;  /* 0x0000000200717308 */ /* 0x0002620000000800 */
[C---:B--2---:R-:W-:Y:S03]  /*112d0*/  HMMA.16816.F32 R92, R12.reuse, R16, R92 ;  /* 0x000000100c5c723c */ /* 0x044fe6000000185c */
[----:B---3--:R-:W-:Y:S06]  /*112e0*/  FFMA.FTZ R0, R48, c[0x0][0x2d0], -R32 ;  /* 0x0000b40030007a23 */ /* 0x008fec0000010820 */
[----:B------:R-:W2:Y:S01]  /*112f0*/  MUFU.EX2 R119, R25 ;  /* 0x0000001900777308 */ /* 0x000ea20000000800 */
[C---:B------:R-:W-:Y:S01]  /*11300*/  HMMA.16816.F32 R96, R12.reuse, R18, R96 ;  /* 0x000000120c60723c */ /* 0x040fe20000001860 */
[----:B------:R-:W3:Y:S08]  /*11310*/  LDSM.16.MT88.4 R16, [R186+0x3000] ;  /* 0x00300000ba10783b */ /* 0x000ef00000004200 */
[----:B------:R2:W-:Y:S03]  /*11320*/  MUFU.EX2 R141, R0 ;  /* 0x00000000008d7308 */ /* 0x0005e60000000800 */
[----:B-1----:R-:W-:Y:S02]  /*11330*/  FFMA.FTZ R2, R144, c[0x0][0x2d0], -R24 ;  /* 0x0000b40090027a23 */ /* 0x002fe40000010818 */
[----:B------:R-:W-:Y:S05]  /*11340*/  FADD.FTZ R24, R130, R29 ;  /* 0x0000001d82187221 */ /* 0x000fea0000010000 */
[----:B------:R1:W1:Y:S10]  /*11350*/  MUFU.EX2 R142, R2 ;  /* 0x00000002008e7308 */ /* 0x0002740000000800 */
[----:B------:R4:W-:Y:S01]  /*11360*/  MUFU.EX2 R130, R39 ;  /* 0x0000002700827308 */ /* 0x0009e20000000800 */
[----:B--2---:R-:W-:Y:S09]  /*11370*/  FFMA.FTZ R0, R49, c[0x0][0x2d0], -R32 ;  /* 0x0000b40031007a23 */ /* 0x004ff20000010820 */
[----:B------:R2:W2:Y:S01]  /*11380*/  MUFU.EX2 R140, R0 ;  /* 0x00000000008c7308 */ /* 0x0004a20000000800 */
[C---:B---3--:R-:W-:Y:S03]  /*11390*/  HMMA.16816.F32 R100, R12.reuse, R16, R100 ;  /* 0x000000100c64723c */ /* 0x048fe60000001864 */
[----:B-1----:R-:W-:Y:S04]  /*113a0*/  FADD.FTZ R2, R131, R27 ;  /* 0x0000001b83027221 */ /* 0x002fe80000010000 */
[----:B------:R-:W-:Y:S01]  /*113b0*/  FADD.FTZ R28, R178, R2 ;  /* 0x00000002b21c7221 */ /* 0x000fe20000010000 */
[C---:B------:R-:W-:Y:S01]  /*113c0*/  HMMA.16816.F32 R104, R12.reuse, R18, R104 ;  /* 0x000000120c68723c */ /* 0x040fe20000001868 */
[----:B------:R-:W1:Y:S01]  /*113d0*/  LDSM.16.MT88.4 R16, [R185+0x3000] ;  /* 0x00300000b910783b */ /* 0x000e620000004200 */
[----:B------:R3:W-:Y:S02]  /*113e0*/  MUFU.EX2 R131, R38 ;  /* 0x0000002600837308 */ /* 0x0007e40000000800 */
[----:B------:R-:W-:Y:S02]  /*113f0*/  FADD.FTZ R28, R195, R28 ;  /* 0x0000001cc31c7221 */ /* 0x000fe40000010000 */
[----:B----4-:R-:W-:Y:S02]  /*11400*/  FFMA.FTZ R39, R43, c[0x0][0x2d0], -R32 ;  /* 0x0000b4002b277a23 */ /* 0x010fe40000010820 */
[----:B------:R-:W-:Y:S02]  /*11410*/  FADD.FTZ R33, R111, R28 ;  /* 0x0000001c6f217221 */ /* 0x000fe40000010000 */
[----:B------:R-:W-:Y:S02]  /*11420*/  LDSM.16.MT88.4 R28, [R185+0x1800] ;  /* 0x00180000b91c783b */ /* 0x000fe40000004200 */
[----:B------:R-:W-:Y:S01]  /*11430*/  MUFU.EX2 R43, R51 ;  /* 0x00000033002b7308 */ /* 0x000fe20000000800 */
[----:B--2---:R-:W-:Y:S05]  /*11440*/  FADD.FTZ R0, R179, R24 ;  /* 0x00000018b3007221 */ /* 0x004fea0000010000 */
[----:B------:R-:W-:Y:S01]  /*11450*/  LDSM.16.MT88.4 R24, [R185+0x1000] ;  /* 0x00100000b918783b */ /* 0x000fe20000004200 */
[----:B------:R-:W-:Y:S02]  /*11460*/  FADD.FTZ R2, R188, R0 ;  /* 0x00000000bc027221 */ /* 0x000fe40000010000 */
[----:B------:R-:W-:Y:S01]  /*11470*/  FFMA.FTZ R0, R128, c[0x0][0x2d0], -R32 ;  /* 0x0000b40080007a23 */ /* 0x000fe20000010820 */
[----:B------:R-:W-:Y:S01]  /*11480*/  MUFU.EX2 R40, R36 ;  /* 0x0000002400287308 */ /* 0x000fe20000000800 */
[----:B------:R-:W-:Y:S04]  /*11490*/  FADD.FTZ R2, R110, R2 ;  /* 0x000000026e027221 */ /* 0x000fe80000010000 */
[C---:B------:R-:W-:Y:S02]  /*114a0*/  FADD.FTZ R34, R112.reuse, R2 ;  /* 0x0000000270227221 */ /* 0x040fe40000010000 */
[----:B------:R-:W-:Y:S02]  /*114b0*/  FFMA.FTZ R2, R177, c[0x0][0x2d0], -R32 ;  /* 0x0000b400b1027a23 */ /* 0x000fe40000010820 */
[----:B---3--:R-:W-:Y:S01]  /*114c0*/  FADD.FTZ R38, R115, R34 ;  /* 0x0000002273267221 */ /* 0x008fe20000010000 */
[----:B------:R2:W3:Y:S01]  /*114d0*/  MUFU.EX2 R135, R0 ;  /* 0x0000000000877308 */ /* 0x0004e20000000800 */
[C---:B-1----:R-:W-:Y:S09]  /*114e0*/  HMMA.16816.F32 R52, R12.reuse, R16, R52 ;  /* 0x000000100c34723c */ /* 0x042ff20000001834 */
[----:B------:R-:W-:Y:S01]  /*114f0*/  MUFU.EX2 R128, R42 ;  /* 0x0000002a00807308 */ /* 0x000fe20000000800 */
[C---:B------:R-:W-:Y:S01]  /*11500*/  HMMA.16816.F32 R56, R12.reuse, R18, R56 ;  /* 0x000000120c38723c */ /* 0x040fe20000001838 */
[----:B------:R-:W1:Y:S08]  /*11510*/  LDSM.16.MT88.4 R16, [R187+0x3000] ;  /* 0x00300000bb10783b */ /* 0x000e700000004200 */
[----:B------:R-:W-:Y:S03]  /*11520*/  MUFU.EX2 R42, R108 ;  /* 0x0000006c002a7308 */ /* 0x000fe60000000800 */
[--C-:B--2---:R-:W-:Y:S07]  /*11530*/  FFMA.FTZ R0, R129, c[0x0][0x2d0], -R32.reuse ;  /* 0x0000b40081007a23 */ /* 0x104fee0000010820 */
[----:B------:R2:W4:Y:S10]  /*11540*/  MUFU.EX2 R134, R0 ;  /* 0x0000000000867308 */ /* 0x0005340000000800 */
[----:B------:R-:W-:Y:S10]  /*11550*/  MUFU.EX2 R129, R41 ;  /* 0x0000002900817308 */ /* 0x000ff40000000800 */
[----:B------:R3:W-:Y:S01]  /*11560*/  MUFU.EX2 R41, R2 ;  /* 0x0000000200297308 */ /* 0x0007e20000000800 */
[----:B--2---:R-:W-:Y:S01]  /*11570*/  FFMA.FTZ R0, R147, c[0x0][0x2d0], -R32 ;  /* 0x0000b40093007a23 */ /* 0x004fe20000010820 */
[C---:B-1----:R-:W-:Y:S08]  /*11580*/  HMMA.16816.F32 R60, R12.reuse, R16, R60 ;  /* 0x000000100c3c723c */ /* 0x042ff0000000183c */
[----:B------:R1:W2:Y:S01]  /*11590*/  MUFU.EX2 R133, R0 ;  /* 0x0000000000857308 */ /* 0x0002a20000000800 */
[----:B------:R-:W-:Y:S01]  /*115a0*/  HMMA.16816.F32 R64, R12, R18, R64 ;  /* 0x000000120c40723c */ /* 0x000fe20000001840 */
[----:B------:R-:W2:Y:S08]  /*115b0*/  LDSM.16.MT88.4 R16, [R184+0x800] ;  /* 0x00080000b810783b */ /* 0x000eb00000004200 */
[----:B------:R-:W-:Y:S03]  /*115c0*/  MUFU.EX2 R39, R39 ;  /* 0x0000002700277308 */ /* 0x000fe60000000800 */
[----:B------:R-:W-:Y:S01]  /*115d0*/  F2FP.PACK_AB R12, R112, R110 ;  /* 0x0000006e700c723e */ /* 0x000fe200000000ff */
[C---:B---3--:R-:W-:Y:S01]  /*115e0*/  FADD.FTZ R2, R201.reuse, R38 ;  /* 0x00000026c9027221 */ /* 0x048fe20000010000 */
[----:B------:R-:W-:Y:S02]  /*115f0*/  F2FP.PACK_AB R14, R201, R115 ;  /* 0x00000073c90e723e */ /* 0x000fe400000000ff */
[----:B-----5:R-:W-:Y:S01]  /*11600*/  F2FP.PACK_AB R13, R114, R111 ;  /* 0x0000006f720d723e */ /* 0x020fe200000000ff */
[----:B------:R-:W-:Y:S01]  /*11610*/  FADD.FTZ R2, R117, R2 ;  /* 0x0000000275027221 */ /* 0x000fe20000010000 */
[----:B------:R-:W-:Y:S03]  /*11620*/  F2FP.PACK_AB R15, R200, R113 ;  /* 0x00000071c80f723e */ /* 0x000fe600000000ff */
[----:B------:R-:W-:Y:S02]  /*11630*/  FADD.FTZ R2, R119, R2 ;  /* 0x0000000277027221 */ /* 0x000fe40000010000 */
[--C-:B-1----:R-:W-:Y:S04]  /*11640*/  FFMA.FTZ R0, R148, c[0x0][0x2d0], -R32.reuse ;  /* 0x0000b40094007a23 */ /* 0x102fe80000010820 */
[----:B------:R1:W3:Y:S01]  /*11650*/  MUFU.EX2 R132, R0 ;  /* 0x0000000000847308 */ /* 0x0002e20000000800 */
[C---:B--2---:R-:W-:Y:S03]  /*11660*/  HMMA.16816.F32 R4, R12.reuse, R16, R4 ;  /* 0x000000100c04723c */ /* 0x044fe60000001804 */
[--C-:B-1----:R-:W-:Y:S05]  /*11670*/  FFMA.FTZ R0, R149, c[0x0][0x2d0], -R32.reuse ;  /* 0x0000b40095007a23 */ /* 0x102fea0000010820 */
[C---:B------:R-:W-:Y:S01]  /*11680*/  HMMA.16816.F32 R8, R12.reuse, R18, R8 ;  /* 0x000000120c08723c */ /* 0x040fe20000001808 */
[----:B------:R-:W1:Y:S01]  /*11690*/  LDSM.16.MT88.4 R16, [R185+0x800] ;  /* 0x00080000b910783b */ /* 0x000e620000004200 */
[----:B------:R2:W5:Y:S06]  /*116a0*/  MUFU.EX2 R111, R0 ;  /* 0x00000000006f7308 */ /* 0x00056c0000000800 */
[C---:B------:R-:W-:Y:S08]  /*116b0*/  HMMA.16816.F32 R68, R12.reuse, R20, R68 ;  /* 0x000000140c44723c */ /* 0x040ff00000001844 */
[C---:B------:R-:W-:Y:S01]  /*116c0*/  HMMA.16816.F32 R72, R12.reuse, R22, R72 ;  /* 0x000000160c48723c */ /* 0x040fe20000001848 */
[----:B------:R-:W3:Y:S03]  /*116d0*/  LDSM.16.MT88.4 R20, [R187+0x800] ;  /* 0x00080000bb14783b */ /* 0x000ee60000004200 */
[--C-:B--2---:R-:W-:Y:S04]  /*116e0*/  FFMA.FTZ R0, R150, c[0x0][0x2d0], -R32.reuse ;  /* 0x0000b40096007a23 */ /* 0x104fe80000010820 */
[----:B------:R2:W2:Y:S01]  /*116f0*/  MUFU.EX2 R110, R0 ;  /* 0x00000000006e7308 */ /* 0x0004a20000000800 */
[C---:B-1----:R-:W-:Y:S08]  /*11700*/  HMMA.16816.F32 R76, R12.reuse, R16, R76 ;  /* 0x000000100c4c723c */ /* 0x042ff0000000184c */
[C---:B------:R-:W-:Y:S01]  /*11710*/  HMMA.16816.F32 R80, R12.reuse, R18, R80 ;  /* 0x000000120c50723c */ /* 0x040fe20000001850 */
[----:B------:R-:W1:Y:S03]  /*11720*/  LDSM.16.MT88.4 R16, [R184+0x3800] ;  /* 0x00380000b810783b */ /* 0x000e660000004200 */
[--C-:B--2---:R-:W-:Y:S04]  /*11730*/  FFMA.FTZ R0, R151, c[0x0][0x2d0], -R32.reuse ;  /* 0x0000b40097007a23 */ /* 0x104fe80000010820 */
[C---:B---3--:R-:W-:Y:S01]  /*11740*/  HMMA.16816.F32 R84, R12.reuse, R20, R84 ;  /* 0x000000140c54723c */ /* 0x048fe20000001854 */
[----:B------:R2:W3:Y:S07]  /*11750*/  MUFU.EX2 R49, R0 ;  /* 0x0000000000317308 */ /* 0x0004ee0000000800 */
[C---:B------:R-:W-:Y:S01]  /*11760*/  HMMA.16816.F32 R88, R12.reuse, R22, R88 ;  /* 0x000000160c58723c */ /* 0x040fe20000001858 */
[----:B------:R-:W3:Y:S03]  /*11770*/  LDSM.16.MT88.4 R20, [R186+0x3800] ;  /* 0x00380000ba14783b */ /* 0x000ee60000004200 */
[----:B--2---:R-:W-:Y:S04]  /*11780*/  FFMA.FTZ R0, R176, c[0x0][0x2d0], -R32 ;  /* 0x0000b400b0007a23 */ /* 0x004fe80000010820 */
[----:B------:R2:W2:Y:S01]  /*11790*/  MUFU.EX2 R48, R0 ;  /* 0x0000000000307308 */ /* 0x0004a20000000800 */
[C---:B-1----:R-:W-:Y:S08]  /*117a0*/  HMMA.16816.F32 R92, R12.reuse, R16, R92 ;  /* 0x000000100c5c723c */ /* 0x042ff0000000185c */
[C---:B------:R-:W-:Y:S01]  /*117b0*/  HMMA.16816.F32 R96, R12.reuse, R18, R96 ;  /* 0x000000120c60723c */ /* 0x040fe20000001860 */
[----:B------:R-:W1:Y:S07]  /*117c0*/  LDSM.16.MT88.4 R16, [R185+0x3800] ;  /* 0x00380000b910783b */ /* 0x000e6e0000004200 */
[C---:B---3--:R-:W-:Y:S04]  /*117d0*/  HMMA.16816.F32 R100, R12.reuse, R20, R100 ;  /* 0x000000140c64723c */ /* 0x048fe80000001864 */
[----:B--2---:R-:W-:Y:S04]  /*117e0*/  FADD.FTZ R0, R114, R33 ;  /* 0x0000002172007221 */ /* 0x004fe80000010000 */
[C---:B------:R-:W-:Y:S01]  /*117f0*/  HMMA.16816.F32 R104, R12.reuse, R22, R104 ;  /* 0x000000160c68723c */ /* 0x040fe20000001868 */
[----:B------:R-:W2:Y:S03]  /*11800*/  LDSM.16.MT88.4 R20, [R187+0x3800] ;  /* 0x00380000bb14783b */ /* 0x000ea60000004200 */
[----:B------:R-:W-:Y:S04]  /*11810*/  FADD.FTZ R0, R113, R0 ;  /* 0x0000000071007221 */ /* 0x000fe80000010000 */
[----:B------:R-:W-:Y:S01]  /*11820*/  FADD.FTZ R0, R200, R0 ;  /* 0x00000000c8007221 */ /* 0x000fe20000010000 */
[----:B------:R-:W-:Y:S03]  /*11830*/  LDSM.16.MT88.4 R32, [R187+0x2000] ;  /* 0x00200000bb20783b */ /* 0x000fe60000004200 */
[----:B------:R-:W-:Y:S04]  /*11840*/  FADD.FTZ R0, R116, R0 ;  /* 0x0000000074007221 */ /* 0x000fe80000010000 */
[----:B------:R-:W-:Y:S01]  /*11850*/  FADD.FTZ R36, R118, R0 ;  /* 0x0000000076247221 */ /* 0x000fe20000010000 */
[----:B------:R-:W-:Y:S01]  /*11860*/  LDSM.16.MT88.4 R112, [R184+0x2800] ;  /* 0x00280000b870783b */ /* 0x000fe20000004200 */
[----:B------:R-:W-:Y:S02]  /*11870*/  FADD.FTZ R0, R142, R2 ;  /* 0x000000028e007221 */ /* 0x000fe40000010000 */
[----:B------:R-:W-:Y:S02]  /*11880*/  FADD.FTZ R2, R141, R36 ;  /* 0x000000248d027221 */ /* 0x000fe40000010000 */
[----:B------:R-:W-:Y:S02]  /*11890*/  FADD.FTZ R0, R143, R0 ;  /* 0x000000008f007221 */ /* 0x000fe40000010000 */
[----:B------:R-:W-:Y:S01]  /*118a0*/  FADD.FTZ R2, R140, R2 ;  /* 0x000000028c027221 */ /* 0x000fe20000010000 */
[C---:B-1----:R-:W-:Y:S03]  /*118b0*/  HMMA.16816.F32 R52, R12.reuse, R16, R52 ;  /* 0x000000100c34723c */ /* 0x042fe60000001834 */
[----:B------:R-:W-:Y:S02]  /*118c0*/  FADD.FTZ R0, R138, R0 ;  /* 0x000000008a007221 */ /* 0x000fe40000010000 */
[----:B------:R-:W-:Y:S02]  /*118d0*/  FADD.FTZ R2, R135, R2 ;  /* 0x0000000287027221 */ /* 0x000fe40000010000 */
[----:B------:R-:W-:Y:S01]  /*118e0*/  FADD.FTZ R0, R139, R0 ;  /* 0x000000008b007221 */ /* 0x000fe20000010000 */
[C---:B------:R-:W-:Y:S01]  /*118f0*/  HMMA.16816.F32 R56, R12.reuse, R18, R56 ;  /* 0x000000120c38723c */ /* 0x040fe20000001838 */
[----:B------:R-:W1:Y:S03]  /*11900*/  LDSM.16.MT88.4 R16, [R184+0x1000] ;  /* 0x00100000b810783b */ /* 0x000e660000004200 */
[----:B----4-:R-:W-:Y:S02]  /*11910*/  FADD.FTZ R2, R134, R2 ;  /* 0x0000000286027221 */ /* 0x010fe40000010000 */
[----:B------:R-:W-:Y:S02]  /*11920*/  FADD.FTZ R0, R137, R0 ;  /* 0x0000000089007221 */ /* 0x000fe40000010000 */
[C---:B--2---:R-:W-:Y:S04]  /*11930*/  HMMA.16816.F32 R60, R12.reuse, R20, R60 ;  /* 0x000000140c3c723c */ /* 0x044fe8000000183c */
[----:B------:R-:W-:Y:S02]  /*11940*/  FADD.FTZ R2, R133, R2 ;  /* 0x0000000285027221 */ /* 0x000fe40000010000 */
[----:B------:R-:W-:Y:S02]  /*11950*/  FADD.FTZ R0, R136, R0 ;  /* 0x0000000088007221 */ /* 0x000fe40000010000 */
[----:B------:R-:W-:Y:S01]  /*11960*/  HMMA.16816.F32 R64, R12, R22, R64 ;  /* 0x000000160c40723c */ /* 0x000fe20000001840 */
[----:B------:R-:W2:Y:S03]  /*11970*/  LDSM.16.MT88.4 R20, [R186+0x1000] ;  /* 0x00100000ba14783b */ /* 0x000ea60000004200 */
[----:B------:R-:W-:Y:S02]  /*11980*/  FADD.FTZ R2, R132, R2 ;  /* 0x0000000284027221 */ /* 0x000fe40000010000 */
[----:B------:R-:W-:Y:S01]  /*11990*/  FADD.FTZ R0, R128, R0 ;  /* 0x0000000080007221 */ /* 0x000fe20000010000 */
[----:B------:R-:W-:Y:S01]  /*119a0*/  F2FP.PACK_AB R12, R119, R117 ;  /* 0x00000075770c723e */ /* 0x000fe200000000ff */
[----:B-----5:R-:W-:Y:S01]  /*119b0*/  FADD.FTZ R2, R111, R2 ;  /* 0x000000026f027221 */ /* 0x020fe20000010000 */
[----:B------:R-:W-:Y:S03]  /*119c0*/  F2FP.PACK_AB R14, R143, R142 ;  /* 0x0000008e8f0e723e */ /* 0x000fe600000000ff */
[----:B------:R-:W-:Y:S01]  /*119d0*/  F2FP.PACK_AB R13, R118, R116 ;  /* 0x00000074760d723e */ /* 0x000fe200000000ff */
[----:B------:R-:W-:Y:S01]  /*119e0*/  FADD.FTZ R0, R130, R0 ;  /* 0x0000000082007221 */ /* 0x000fe20000010000 */
[----:B------:R-:W-:Y:S01]  /*119f0*/  F2FP.PACK_AB R15, R140, R141 ;  /* 0x0000008d8c0f723e */ /* 0x000fe200000000ff */
[----:B------:R-:W-:Y:S02]  /*11a00*/  FADD.FTZ R2, R110, R2 ;  /* 0x000000026e027221 */ /* 0x000fe40000010000 */
[----:B------:R-:W-:Y:S02]  /*11a10*/  FADD.FTZ R0, R131, R0 ;  /* 0x0000000083007221 */ /* 0x000fe40000010000 */
[----:B------:R-:W-:Y:S02]  /*11a20*/  FADD.FTZ R2, R49, R2 ;  /* 0x0000000231027221 */ /* 0x000fe40000010000 */
[----:B------:R-:W-:Y:S01]  /*11a30*/  FADD.FTZ R0, R129, R0 ;  /* 0x0000000081007221 */ /* 0x000fe20000010000 */
        /* <DEDUP_REMOVED lines=21> */
[C---:B--2---:R-:W-:Y:S08]  /*11b90*/  HMMA.16816.F32 R60, R12.reuse, R20, R60 ;  /* 0x000000140c3c723c */ /* 0x044ff0000000183c */
[----:B------:R-:W-:Y:S01]  /*11ba0*/  HMMA.16816.F32 R64, R12, R22, R64 ;  /* 0x000000160c40723c */ /* 0x000fe20000001840 */
[----:B------:R-:W2:Y:S06]  /*11bb0*/  LDSM.16.MT88.4 R20, [R187+0x1800] ;  /* 0x00180000bb14783b */ /* 0x000eac0000004200 */
[----:B------:R-:W-:Y:S02]  /*11bc0*/  F2FP.PACK_AB R12, R139, R138 ;  /* 0x0000008a8b0c723e */ /* 0x000fe400000000ff */
[----:B------:R-:W-:Y:S03]  /*11bd0*/  F2FP.PACK_AB R14, R136, R137 ;  /* 0x00000089880e723e */ /* 0x000fe600000000ff */
[----:B------:R-:W-:Y:S02]  /*11be0*/  F2FP.PACK_AB R13, R134, R135 ;  /* 0x00000087860d723e */ /* 0x000fe400000000ff */
[----:B------:R-:W-:Y:S07]  /*11bf0*/  F2FP.PACK_AB R15, R132, R133 ;  /* 0x00000085840f723e */ /* 0x000fee00000000ff */
        /* <DEDUP_REMOVED lines=27> */
[----:B------:R-:W-:Y:S02]  /*11db0*/  F2FP.PACK_AB R15, R48, R49 ;  /* 0x00000031300f723e */ /* 0x000fe400000000ff */
[----:B------:R-:W-:Y:S02]  /*11dc0*/  MOV R110, R109 ;  /* 0x0000006d006e7202 */ /* 0x000fe40000000f00 */
[----:B------:R-:W-:Y:S03]  /*11dd0*/  MOV R111, R3 ;  /* 0x00000003006f7202 */ /* 0x000fe60000000f00 */
        /* <DEDUP_REMOVED lines=22> */
[----:B------:R-:W-:Y:S01]  /*11f40*/  HMMA.16816.F32 R64, R12, R30, R64 ;  /* 0x0000001e0c40723c */ /* 0x000fe20000001840 */
[----:B------:R-:W3:Y:S06]  /*11f50*/  LDSM.16.MT88.4 R28, [R186+0x5800] ;  /* 0x00580000ba1c783b */ /* 0x000eec0000004200 */
[----:B------:R-:W-:Y:S02]  /*11f60*/  F2FP.PACK_AB R12, R43, R42 ;  /* 0x0000002a2b0c723e */ /* 0x000fe400000000ff */
[----:B------:R-:W-:Y:S03]  /*11f70*/  F2FP.PACK_AB R14, R45, R44 ;  /* 0x0000002c2d0e723e */ /* 0x000fe600000000ff */
[----:B------:R-:W-:Y:S02]  /*11f80*/  F2FP.PACK_AB R13, R40, R41 ;  /* 0x00000029280d723e */ /* 0x000fe400000000ff */
[----:B------:R-:W-:Y:S07]  /*11f90*/  F2FP.PACK_AB R15, R39, R37 ;  /* 0x00000025270f723e */ /* 0x000fee00000000ff */
[C---:B------:R-:W-:Y:S01]  /*11fa0*/  HMMA.16816.F32 R116, R12.reuse, R112, R4 ;  /* 0x000000700c74723c */ /* 0x040fe20000001804 */
[----:B------:R-:W5:Y:S07]  /*11fb0*/  LDSM.16.MT88.4 R4, [R185+0x5800] ;  /* 0x00580000b904783b */ /* 0x000f6e0000004200 */
[C---:B------:R-:W-:Y:S01]  /*11fc0*/  HMMA.16816.F32 R112, R12.reuse, R114, R8 ;  /* 0x000000720c70723c */ /* 0x040fe20000001808 */
[----:B------:R-:W3:Y:S07]  /*11fd0*/  LDSM.16.MT88.4 R8, [R187+0x5800] ;  /* 0x00580000bb08783b */ /* 0x000eee0000004200 */
[C---:B-1----:R-:W-:Y:S08]  /*11fe0*/  HMMA.16816.F32 R68, R12.reuse, R16, R68 ;  /* 0x000000100c44723c */ /* 0x042ff00000001844 */
[C---:B------:R-:W-:Y:S08]  /*11ff0*/  HMMA.16816.F32 R72, R12.reuse, R18, R72 ;  /* 0x000000120c48723c */ /* 0x040ff00000001848 */
[C---:B----4-:R-:W-:Y:S08]  /*12000*/  HMMA.16816.F32 R76, R12.reuse, R20, R76 ;  /* 0x000000140c4c723c */ /* 0x050ff0000000184c */
[C---:B------:R-:W-:Y:S08]  /*12010*/  HMMA.16816.F32 R80, R12.reuse, R22, R80 ;  /* 0x000000160c50723c */ /* 0x040ff00000001850 */
[C---:B--2---:R-:W-:Y:S08]  /*12020*/  HMMA.16816.F32 R84, R12.reuse, R24, R84 ;  /* 0x000000180c54723c */ /* 0x044ff00000001854 */
[C---:B------:R-:W-:Y:S08]  /*12030*/  HMMA.16816.F32 R88, R12.reuse, R26, R88 ;  /* 0x0000001a0c58723c */ /* 0x040ff00000001858 */
[C---:B------:R-:W-:Y:S08]  /*12040*/  HMMA.16816.F32 R92, R12.reuse, R32, R92 ;  /* 0x000000200c5c723c */ /* 0x040ff0000000185c */
[C---:B------:R-:W-:Y:S08]  /*12050*/  HMMA.16816.F32 R96, R12.reuse, R34, R96 ;  /* 0x000000220c60723c */ /* 0x040ff00000001860 */
[C---:B---3--:R-:W-:Y:S08]  /*12060*/  HMMA.16816.F32 R100, R12.reuse, R28, R100 ;  /* 0x0000001c0c64723c */ /* 0x048ff00000001864 */
[C---:B------:R-:W-:Y:S08]  /*12070*/  HMMA.16816.F32 R104, R12.reuse, R30, R104 ;  /* 0x0000001e0c68723c */ /* 0x040ff00000001868 */
[C---:B-----5:R-:W-:Y:S07]  /*12080*/  HMMA.16816.F32 R52, R12.reuse, R4, R52 ;  /* 0x000000040c34723c */ /* 0x060fee0000001834 */
[----:B------:R-:W-:Y:S01]  /*12090*/  FADD.FTZ R4, R48, R2 ;  /* 0x0000000230047221 */ /* 0x000fe20000010000 */
[C---:B------:R-:W-:Y:S04]  /*120a0*/  HMMA.16816.F32 R56, R12.reuse, R6, R56 ;  /* 0x000000060c38723c */ /* 0x040fe80000001838 */
[----:B------:R-:W-:Y:S02]  /*120b0*/  FADD.FTZ R2, R42, R0 ;  /* 0x000000002a027221 */ /* 0x000fe40000010000 */
[----:B------:R-:W-:Y:S02]  /*120c0*/  FADD.FTZ R0, R41, R4 ;  /* 0x0000000429007221 */ /* 0x000fe40000010000 */
[C---:B------:R-:W-:Y:S04]  /*120d0*/  HMMA.16816.F32 R60, R12.reuse, R8, R60 ;  /* 0x000000080c3c723c */ /* 0x040fe8000000183c */
[----:B------:R-:W-:Y:S02]  /*120e0*/  FADD.FTZ R2, R43, R2 ;  /* 0x000000022b027221 */ /* 0x000fe40000010000 */
[----:B------:R-:W-:Y:S02]  /*120f0*/  FADD.FTZ R0, R40, R0 ;  /* 0x0000000028007221 */ /* 0x000fe40000010000 */
[----:B------:R-:W-:Y:S04]  /*12100*/  HMMA.16816.F32 R64, R12, R10, R64 ;  /* 0x0000000a0c40723c */ /* 0x000fe80000001840 */
[----:B------:R-:W-:Y:S02]  /*12110*/  FADD.FTZ R4, R44, R2 ;  /* 0x000000022c047221 */ /* 0x000fe40000010000 */
[----:B------:R-:W-:Y:S01]  /*12120*/  FADD.FTZ R2, R37, R0 ;  /* 0x0000000025027221 */ /* 0x000fe20000010000 */
[----:B------:R-:W-:Y:S01]  /*12130*/  IADD3 R0, R196, -0x1, RZ ;  /* 0xffffffffc4007810 */ /* 0x000fe20007ffe0ff */
[----:B------:R-:W-:Y:S01]  /*12140*/  FADD.FTZ R225, R45, R4 ;  /* 0x000000042de17221 */ /* 0x000fe20000010000 */
[----:B------:R-:W-:Y:S03]  /*12150*/  MOV R4, R3 ;  /* 0x0000000300047202 */ /* 0x000fe60000000f00 */
[----:B------:R-:W-:Y:S01]  /*12160*/  MOV R196, R0 ;  /* 0x0000000000c47202 */ /* 0x000fe20000000f00 */
[----:B------:R-:W-:Y:S01]  /*12170*/  FADD.FTZ R226, R39, R2 ;  /* 0x0000000227e27221 */ /* 0x000fe20000010000 */
[----:B------:R-:W-:-:S05]  /*12180*/  @P0 BRA `(.L_x_2553) ;  /* 0xffffbf1000000947 */ /* 0x000fca000383ffff */
.L_x_2535:
[----:B------:R-:W-:Y:S05]  /*12190*/  BRA.DIV ~URZ, `(.L_x_2554) ;  /* 0x000067f27f007947 */ /* 0x000fea000b800000 */
[----:B------:R1:W2:Y:S02]  /*121a0*/  SHFL.BFLY PT, R0, R225, 0x2, 0x1f ;  /* 0x0c401f00e1007f89 */ /* 0x0002a400000e0000 */
.L_x_2648:
[----:B--2---:R-:W-:Y:S01]  /*121b0*/  FADD.FTZ R5, R0, R225 ;  /* 0x000000e100057221 */ /* 0x004fe20000010000 */
[----:B------:R-:W-:Y:S05]  /*121c0*/  BRA.DIV ~URZ, `(.L_x_2555) ;  /* 0x000068127f007947 */ /* 0x000fea000b800000 */
[----:B------:R-:W2:Y:S04]  /*121d0*/  SHFL.BFLY PT, R0, R226, 0x2, 0x1f ;  /* 0x0c401f00e2007f89 */ /* 0x000ea800000e0000 */
[----:B------:R-:W3:Y:S01]  /*121e0*/  SHFL.BFLY PT, R2, R5, 0x1, 0x1f ;  /* 0x0c201f0005027f89 */ /* 0x000ee200000e0000 */
[----:B--2---:R-:W-:-:S02]  /*121f0*/  FADD.FTZ R6, R0, R226 ;  /* 0x000000e200067221 */ /* 0x004fc40000010000 */
[----:B---3--:R-:W-:-:S03]  /*12200*/  FADD.FTZ R5, R5, R2 ;  /* 0x0000000205057221 */ /* 0x008fc60000010000 */
[----:B------:R2:W3:Y:S04]  /*12210*/  SHFL.BFLY PT, R3, R6, 0x1, 0x1f ;  /* 0x0c201f0006037f89 */ /* 0x0004e800000e0000 */
.L_x_2649:
[----:B------:R-:W-:Y:S01]  /*12220*/  FSETP.NE.FTZ.AND P1, PT, R5, RZ, PT ;  /* 0x000000ff0500720b */ /* 0x000fe20003f35000 */
[----:B---3--:R-:W-:Y:S01]  /*12230*/  FADD.FTZ R3, R3, R6 ;  /* 0x0000000603037221 */ /* 0x008fe20000010000 */
[----:B------:R-:W-:Y:S02]  /*12240*/  MOV R2, RZ ;  /* 0x000000ff00027202 */ /* 0x000fe40000000f00 */
[----:B------:R-:W-:Y:S02]  /*12250*/  MOV R0, RZ ;  /* 0x000000ff00007202 */ /* 0x000fe40000000f00 */
[----:B------:R-:W-:Y:S02]  /*12260*/  FSETP.NE.FTZ.AND P0, PT, R3, RZ, PT ;  /* 0x000000ff0300720b */ /* 0x000fe40003f15000 */
[----:B------:R-:W-:Y:S02]  /*12270*/  MOV R23, 0xff800000 ;  /* 0xff80000000177802 */ /* 0x000fe40000000f00 */
[----:B------:R-:W-:-:S03]  /*12280*/  MOV R22, 0xff800000 ;  /* 0xff80000000167802 */ /* 0x000fc60000000f00 */
[----:B------:R-:W3:Y:S08]  /*12290*/  @P1 MUFU.LG2 R7, R5 ;  /* 0x0000000500071308 */ /* 0x000ef00000000c00 */
[----:B------:R4:W5:Y:S01]  /*122a0*/  @P1 MUFU.RCP R2, R5 ;  /* 0x0000000500021308 */ /* 0x0009620000001000 */
[----:B---3--:R-:W-:-:S07]  /*122b0*/  @P1 FMUL.FTZ R7, R7, 0.69314718246459960938 ;  /* 0x3f31721807071820 */ /* 0x008fce0000410000 */
[----:B------:R-:W3:Y:S01]  /*122c0*/  @P0 MUFU.RCP R0, R3 ;  /* 0x0000000300000308 */ /* 0x000ee20000001000 */
[----:B----4-:R-:W-:Y:S01]  /*122d0*/  @P1 MOV R5, 0x3f317218 ;  /* 0x3f31721800051802 */ /* 0x010fe20000000f00 */
[C---:B-----5:R-:W-:Y:S02]  /*122e0*/  FMUL.FTZ R28, R2.reuse, R68 ;  /* 0x00000044021c7220 */ /* 0x060fe40000410000 */
[C---:B------:R-:W-:Y:S02]  /*122f0*/  FMUL.FTZ R29, R2.reuse, R69 ;  /* 0x00000045021d7220 */ /* 0x040fe40000410000 */
[----:B------:R-:W-:Y:S02]  /*12300*/  @P1 FMUL.FTZ R5, R5, c[0x0][0x2d0] ;  /* 0x0000b40005051a20 */ /* 0x000fe40000410000 */
[C---:B------:R-:W-:Y:S02]  /*12310*/  FMUL.FTZ R30, R2.reuse, R72 ;  /* 0x00000048021e7220 */ /* 0x040fe40000410000 */
        /* <DEDUP_REMOVED lines=31> */
[----:B------:R4:W5:Y:S01]  /*12510*/  @P0 MUFU.LG2 R2, R3 ;  /* 0x0000000300020308 */ /* 0x0009620000000c00 */
[C---:B---3--:R-:W-:Y:S02]  /*12520*/  FMUL.FTZ R52, R0.reuse, R82 ;  /* 0x0000005200347220 */ /* 0x048fe40000410000 */
[----:B------:R-:W-:-:S02]  /*12530*/  FMUL.FTZ R53, R0, R83 ;  /* 0x0000005300357220 */ /* 0x000fc40000410000 */
[C---:B------:R-:W-:Y:S02]  /*12540*/  FMUL.FTZ R82, R0.reuse, R86 ;  /* 0x0000005600527220 */ /* 0x040fe40000410000 */
[C---:B------:R-:W-:Y:S02]  /*12550*/  FMUL.FTZ R83, R0.reuse, R87 ;  /* 0x0000005700537220 */ /* 0x040fe40000410000 */
[C---:B------:R-:W-:Y:S02]  /*12560*/  FMUL.FTZ R50, R0.reuse, R70 ;  /* 0x0000004600327220 */ /* 0x040fe40000410000 */
[C---:B------:R-:W-:Y:S02]  /*12570*/  FMUL.FTZ R51, R0.reuse, R71 ;  /* 0x0000004700337220 */ /* 0x040fe40000410000 */
[C---:B------:R-:W-:Y:S02]  /*12580*/  FMUL.FTZ R84, R0.reuse, R74 ;  /* 0x0000004a00547220 */ /* 0x040fe40000410000 */
[----:B------:R-:W-:Y:S01]  /*12590*/  FMUL.FTZ R85, R0, R75 ;  /* 0x0000004b00557220 */ /* 0x000fe20000410000 */
[----:B----4-:R-:W-:Y:S01]  /*125a0*/  @P0 MOV R3, 0x3f317218 ;  /* 0x3f31721800030802 */ /* 0x010fe20000000f00 */
[----:B-----5:R-:W-:-:S02]  /*125b0*/  @P0 FMUL.FTZ R2, R2, 0.69314718246459960938 ;  /* 0x3f31721802020820 */ /* 0x020fc40000410000 */
        /* <DEDUP_REMOVED lines=27> */
.L_x_2476:
[----:B------:R-:W3:Y:S01]  /*12770*/  S2R R2, SR_TID.X ;  /* 0x0000000000027919 */ /* 0x000ee20000002100 */
[----:B------:R-:W-:Y:S01]  /*12780*/  BSSY B0, `(.L_x_2556) ;  /* 0x0000010000007945 */ /* 0x000fe20003800000 */
[----:B---3--:R-:W-:-:S13]  /*12790*/  LOP3.LUT P0, RZ, R2, 0xff, RZ, 0xc0, !PT ;  /* 0x000000ff02ff7812 */ /* 0x008fda000780c0ff */
[----:B------:R-:W-:Y:S05]  /*127a0*/  @P0 BRA `(.L_x_2557) ;  /* 0x000000d000000947 */ /* 0x000fea0003800000 */
[----:B------:R-:W3:Y:S01]  /*127b0*/  S2R R4, SR_LANEID ;  /* 0x0000000000047919 */ /* 0x000ee20000000000 */
[----:B------:R-:W-:Y:S01]  /*127c0*/  VOTEU.ANY UR4, UPT, PT ;  /* 0x0000000000047886 */ /* 0x000fe200038e0100 */
[----:B------:R-:W-:Y:S01]  /*127d0*/  IMAD.MOV.U32 R5, RZ, RZ, c[0x0][0x564] ;  /* 0x00015900ff057624 */ /* 0x000fe200078e00ff */
[----:B------:R-:W3:Y:S08]  /*127e0*/  FLO.U32 R3, UR4 ;  /* 0x0000000400037d00 */ /* 0x000ef000080e0000 */
[----:B------:R-:W4:Y:S01]  /*127f0*/  POPC R2, UR4 ;  /* 0x0000000400027d09 */ /* 0x000f220008000000 */
[----:B---3--:R-:W-:Y:S01]  /*12800*/  ISETP.EQ.U32.AND P0, PT, R3, R4, PT ;  /* 0x000000040300720c */ /* 0x008fe20003f02070 */
[----:B------:R-:W-:-:S12]  /*12810*/  IMAD.MOV.U32 R4, RZ, RZ, c[0x0][0x560] ;  /* 0x00015800ff047624 */ /* 0x000fd800078e00ff */
[----:B----4-:R3:W4:Y:S04]  /*12820*/  @P0 ATOMG.E.ADD.STRONG.GPU PT, R2, [R4.64], R2 ;  /* 0x00000002040209a8 */ /* 0x01072800081ee1c6 */
[----:B---3--:R-:W3:Y:S04]  /*12830*/  S2R R4, SR_LTMASK ;  /* 0x0000000000047919 */ /* 0x008ee80000003900 */
[----:B----4-:R3:W4:Y:S02]  /*12840*/  SHFL.IDX PT, R3, R2, R3, 0x1f ;  /* 0x00001f0302037589 */ /* 0x01072400000e0000 */
[----:B---3--:R-:W-:-:S06]  /*12850*/  LOP3.LUT R2, R4, UR4, RZ, 0xc0, !PT ;  /* 0x0000000404027c12 */ /* 0x008fcc000f8ec0ff */
[----:B------:R-:W4:Y:S02]  /*12860*/  POPC R2, R2 ;  /* 0x0000000200027309 */ /* 0x000f240000000000 */
[----:B----4-:R-:W-:-:S06]  /*12870*/  IADD3 R248, R3, c[0x0][0xc], R2 ;  /* 0x0000030003f87a10 */ /* 0x010fcc0007ffe002 */
.L_x_2557:
[----:B------:R-:W-:Y:S05]  /*12880*/  BSYNC B0 ;  /* 0x0000000000007941 */ /* 0x000fea0003800000 */
.L_x_2556:
[----:B------:R-:W-:Y:S01]  /*12890*/  PRMT R0, R0, 0x9910, RZ ;  /* 0x0000991000007816 */ /* 0x000fe200000000ff */
[----:B------:R-:W-:Y:S01]  /*128a0*/  BSSY B1, `(.L_x_2558) ;  /* 0x00002d9000017945 */ /* 0x000fe20003800000 */
[----:B------:R-:W-:Y:S02]  /*128b0*/  IMAD.MOV.U32 R62, RZ, RZ, R248 ;  /* 0x000000ffff3e7224 */ /* 0x000fe400078e00f8 */
[----:B------:R-:W-:-:S13]  /*128c0*/  ISETP.NE.AND P0, PT, R0, RZ, PT ;  /* 0x000000ff0000720c */ /* 0x000fda0003f05270 */
[----:B------:R-:W-:Y:S05]  /*128d0*/  @!P0 BRA `(.L_x_2559) ;  /* 0x0000220000008947 */ /* 0x000fea0003800000 */
[----:B------:R-:W3:Y:S04]  /*128e0*/  LDL R12, [R1] ;  /* 0x00000000010c7983 */ /* 0x000ee80000100800 */
[----:B------:R-:W4:Y:S04]  /*128f0*/  LDL R5, [R1+0x4] ;  /* 0x0000040001057983 */ /* 0x000f280000100800 */
[----:B--2---:R-:W2:Y:S04]  /*12900*/  LDL R11, [R1+0xc] ;  /* 0x00000c00010b7983 */ /* 0x004ea80000100800 */
[----:B------:R-:W2:Y:S04]  /*12910*/  LDL R10, [R1+0x8] ;  /* 0x00000800010a7983 */ /* 0x000ea80000100800 */
[----:B------:R-:W2:Y:S04]  /*12920*/  LDL R9, [R1+0x1c] ;  /* 0x00001c0001097983 */ /* 0x000ea80000100800 */
[----:B------:R-:W2:Y:S04]  /*12930*/  LDL R7, [R1+0x14] ;  /* 0x0000140001077983 */ /* 0x000ea80000100800 */
[----:B------:R-:W2:Y:S04]  /*12940*/  LDL R6, [R1+0x18] ;  /* 0x0000180001067983 */ /* 0x000ea80000100800 */
[----:B------:R-:W2:Y:S01]  /*12950*/  LDL R8, [R1+0x10] ;  /* 0x0000100001087983 */ /* 0x000ea20000100800 */
        /* <DEDUP_REMOVED lines=11> */
[----:B---3--:R3:W-:Y:S04]  /*12a10*/  STS [R12], R0 ;  /* 0x000000000c007388 */ /* 0x0087e80000000800 */
[----:B------:R1:W-:Y:S04]  /*12a20*/  STS [R12+0x400], R2 ;  /* 0x000400020c007388 */ /* 0x0003e80000000800 */
[----:B----4-:R4:W-:Y:S01]  /*12a30*/  STS [R5], R3 ;  /* 0x0000000305007388 */ /* 0x0109e20000000800 */
[----:B---3--:R-:W-:-:S02]  /*12a40*/  F2FP.PACK_AB R0, R61, R60 ;  /* 0x0000003c3d00723e */ /* 0x008fc400000000ff */
[----:B-1----:R-:W-:-:S03]  /*12a50*/  F2FP.PACK_AB R2, R29, R28 ;  /* 0x0000001c1d02723e */ /* 0x002fc600000000ff */
        /* <DEDUP_REMOVED lines=69> */
.L_x_2560:
        /* <DEDUP_REMOVED lines=73> */
[C---:B-1----:R-:W-:Y:S01]  /*13340*/  IMAD.WIDE.U32 R4, R2.reuse, c[0x0][0x3a0], RZ ;  /* 0x0000e80002047a25 */ /* 0x042fe200078e00ff */
        /* <DEDUP_REMOVED lines=38> */
.L_x_2650:
[----:B------:R-:W-:Y:S05]  /*135b0*/  BRA.DIV ~URZ, `(.L_x_2563) ;  /* 0x000055927f007947 */ /* 0x000fea000b800000 */
[----:B------:R4:W2:Y:S02]  /*135c0*/  SHFL.IDX PT, R0, R8, RZ, 0x181f ;  /* 0x00181fff08007589 */ /* 0x0008a400000e0000 */
.L_x_2651:
        /* <DEDUP_REMOVED lines=14> */
.L_x_2565:
[----:B------:R-:W-:Y:S05]  /*136b0*/  BSYNC B0 ;  /* 0x0000000000007941 */ /* 0x000fea0003800000 */
.L_x_2564:
[----:B------:R-:W-:Y:S05]  /*136c0*/  BRA.DIV ~URZ, `(.L_x_2566) ;  /* 0x000054f27f007947 */ /* 0x000fea000b800000 */
[----:B---3--:R3:W4:Y:S04]  /*136d0*/  SHFL.IDX PT, R10, R7, 0x1, 0x181f ;  /* 0x00381f00070a7f89 */ /* 0x00872800000e0000 */
[----:B--2---:R3:W2:Y:S02]  /*136e0*/  SHFL.IDX PT, R0, R8, 0x1, 0x181f ;  /* 0x00381f0008007f89 */ /* 0x0046a400000e0000 */
.L_x_2652:
        /* <DEDUP_REMOVED lines=14> */
.L_x_2568:
[----:B------:R-:W-:Y:S05]  /*137d0*/  BSYNC B0 ;  /* 0x0000000000007941 */ /* 0x000fea0003800000 */
.L_x_2567:
[----:B------:R-:W-:Y:S05]  /*137e0*/  BRA.DIV ~URZ, `(.L_x_2569) ;  /* 0x000054a27f007947 */ /* 0x000fea000b800000 */
[----:B----4-:R4:W3:Y:S02]  /*137f0*/  SHFL.IDX PT, R10, R7, 0x2, 0x181f ;  /* 0x00581f00070a7f89 */ /* 0x0108e400000e0000 */
.L_x_2653:
[----:B------:R-:W-:Y:S05]  /*13800*/  BRA.DIV ~URZ, `(.L_x_2570) ;  /* 0x000054f27f007947 */ /* 0x000fea000b800000 */
[----:B--2---:R2:W4:Y:S02]  /*13810*/  SHFL.IDX PT, R0, R8, 0x2, 0x181f ;  /* 0x00581f0008007f89 */ /* 0x00452400000e0000 */
.L_x_2654:
        /* <DEDUP_REMOVED lines=14> */
.L_x_2572:
[----:B------:R-:W-:Y:S05]  /*13900*/  BSYNC B0 ;  /* 0x0000000000007941 */ /* 0x000fea0003800000 */
.L_x_2571:
[----:B------:R-:W-:Y:S05]  /*13910*/  BRA.DIV ~URZ, `(.L_x_2573) ;  /* 0x000054527f007947 */ /* 0x000fea000b800000 */
[----:B---34-:R-:W3:Y:S04]  /*13920*/  SHFL.IDX PT, R7, R7, 0x3, 0x181f ;  /* 0x00781f0007077f89 */ /* 0x018ee800000e0000 */
[----:B------:R4:W1:Y:S02]  /*13930*/  SHFL.IDX PT, R0, R8, 0x3, 0x181f ;  /* 0x00781f0008007f89 */ /* 0x00086400000e0000 */
.L_x_2655:
        /* <DEDUP_REMOVED lines=15> */
.L_x_2561:
        /* <DEDUP_REMOVED lines=33> */
.L_x_2656:
[----:B------:R-:W-:Y:S05]  /*13c40*/  BRA.DIV ~URZ, `(.L_x_2576) ;  /* 0x000052627f007947 */ /* 0x000fea000b800000 */
[----:B------:R3:W4:Y:S02]  /*13c50*/  SHFL.IDX PT, R0, R12, RZ, 0x1c1f ;  /* 0x001c1fff0c007589 */ /* 0x00072400000e0000 */
.L_x_2657:
        /* <DEDUP_REMOVED lines=110> */
.L_x_2578:
[----:B------:R-:W-:Y:S05]  /*14340*/  BSYNC B0 ;  /* 0x0000000000007941 */ /* 0x000fea0003800000 */
.L_x_2577:
[----:B------:R-:W-:Y:S05]  /*14350*/  BRA.DIV ~URZ, `(.L_x_2579) ;  /* 0x00004bc27f007947 */ /* 0x000fea000b800000 */
[----:B--2---:R2:W1:Y:S04]  /*14360*/  SHFL.IDX PT, R4, R5, 0x1, 0x1c1f ;  /* 0x003c1f0005047f89 */ /* 0x00446800000e0000 */
[----:B----4-:R2:W4:Y:S02]  /*14370*/  SHFL.IDX PT, R0, R12, 0x1, 0x1c1f ;  /* 0x003c1f000c007f89 */ /* 0x01052400000e0000 */
.L_x_2658:
        /* <DEDUP_REMOVED lines=118> */
.L_x_2559:
[----:B------:R-:W-:Y:S01]  /*14ae0*/  ISETP.NE.U32.AND P0, PT, RZ, c[0x0][0x508], PT ;  /* 0x00014200ff007a0c */ /* 0x000fe20003f05070 */
[----:B------:R-:W-:Y:S01]  /*14af0*/  IMAD.MOV.U32 R4, RZ, RZ, 0x4 ;  /* 0x00000004ff047424 */ /* 0x000fe200078e00ff */
[----:B------:R-:W-:Y:S01]  /*14b00*/  ISETP.NE.U32.AND P2, PT, RZ, c[0x0][0x500], PT ;  /* 0x00014000ff007a0c */ /* 0x000fe20003f45070 */
[----:B------:R-:W-:Y:S01]  /*14b10*/  IMAD.MOV.U32 R20, RZ, RZ, c[0x0][0x388] ;  /* 0x0000e200ff147624 */ /* 0x000fe200078e00ff */
[----:B------:R-:W-:Y:S01]  /*14b20*/  ISETP.NE.AND.EX P0, PT, RZ, c[0x0][0x50c], PT, P0 ;  /* 0x00014300ff007a0c */ /* 0x000fe20003f05300 */
[----:B--2---:R-:W-:Y:S01]  /*14b30*/  IMAD.MOV.U32 R6, RZ, RZ, RZ ;  /* 0x000000ffff067224 */ /* 0x004fe200078e00ff */
        /* <DEDUP_REMOVED lines=12> */
.L_x_2580:
        /* <DEDUP_REMOVED lines=56> */
.L_x_2582:
[----:B------:R-:W-:Y:S05]  /*14f80*/  BSYNC B0 ;  /* 0x0000000000007941 */ /* 0x000fea0003800000 */
.L_x_2581:
        /* <DEDUP_REMOVED lines=35> */
.L_x_2659:
[----:B------:R-:W-:Y:S05]  /*151c0*/  BRA.DIV ~URZ, `(.L_x_2584) ;  /* 0x00003e927f007947 */ /* 0x000fea000b800000 */
[----:B------:R3:W4:Y:S02]  /*151d0*/  SHFL.IDX PT, R0, R10, RZ, 0x181f ;  /* 0x00181fff0a007589 */ /* 0x00072400000e0000 */
.L_x_2660:
        /* <DEDUP_REMOVED lines=15> */
.L_x_2586:
[----:B------:R-:W-:Y:S05]  /*152d0*/  BSYNC B0 ;  /* 0x0000000000007941 */ /* 0x000fea0003800000 */
.L_x_2585:
[----:B------:R-:W-:Y:S05]  /*152e0*/  BRA.DIV ~URZ, `(.L_x_2587) ;  /* 0x00003de27f007947 */ /* 0x000fea000b800000 */
[----:B--2---:R2:W1:Y:S04]  /*152f0*/  SHFL.IDX PT, R9, R7, 0x1, 0x181f ;  /* 0x00381f0007097f89 */ /* 0x00446800000e0000 */
[----:B----4-:R2:W4:Y:S02]  /*15300*/  SHFL.IDX PT, R0, R10, 0x1, 0x181f ;  /* 0x00381f000a007f89 */ /* 0x01052400000e0000 */
.L_x_2661:
        /* <DEDUP_REMOVED lines=14> */
.L_x_2589:
[----:B------:R-:W-:Y:S05]  /*153f0*/  BSYNC B0 ;  /* 0x0000000000007941 */ /* 0x000fea0003800000 */
.L_x_2588:
[----:B------:R-:W-:Y:S05]  /*15400*/  BRA.DIV ~URZ, `(.L_x_2590) ;  /* 0x00003d927f007947 */ /* 0x000fea000b800000 */
[----:B-1----:R1:W2:Y:S02]  /*15410*/  SHFL.IDX PT, R9, R7, 0x2, 0x181f ;  /* 0x00581f0007097f89 */ /* 0x0022a400000e0000 */
.L_x_2662:
[----:B------:R-:W-:Y:S05]  /*15420*/  BRA.DIV ~URZ, `(.L_x_2591) ;  /* 0x00003de27f007947 */ /* 0x000fea000b800000 */
[----:B----4-:R4:W1:Y:S02]  /*15430*/  SHFL.IDX PT, R0, R10, 0x2, 0x181f ;  /* 0x00581f000a007f89 */ /* 0x01086400000e0000 */
.L_x_2663:
        /* <DEDUP_REMOVED lines=14> */
.L_x_2593:
[----:B------:R-:W-:Y:S05]  /*15520*/  BSYNC B0 ;  /* 0x0000000000007941 */ /* 0x000fea0003800000 */
.L_x_2592:
[----:B------:R-:W-:Y:S05]  /*15530*/  BRA.DIV ~URZ, `(.L_x_2594) ;  /* 0x00003d427f007947 */ /* 0x000fea000b800000 */
[----:B-12---:R-:W1:Y:S04]  /*15540*/  SHFL.IDX PT, R7, R7, 0x3, 0x181f ;  /* 0x00781f0007077f89 */ /* 0x006e6800000e0000 */
[----:B------:R2:W3:Y:S02]  /*15550*/  SHFL.IDX PT, R0, R10, 0x3, 0x181f ;  /* 0x00781f000a007f89 */ /* 0x0004e400000e0000 */
.L_x_2664:
        /* <DEDUP_REMOVED lines=13> */
.L_x_2574:
[----:B------:R-:W-:Y:S05]  /*15630*/  BSYNC B1 ;  /* 0x0000000000017941 */ /* 0x000fea0003800000 */
.L_x_2558:
        /* <DEDUP_REMOVED lines=13> */
.L_x_2665:
[----:B------:R-:W-:Y:S05]  /*15710*/  BRA.DIV ~URZ, `(.L_x_2597) ;  /* 0x00003ca27f007947 */ /* 0x000fea000b800000 */
[----:B------:R4:W2:Y:S02]  /*15720*/  SHFL.IDX PT, R8, R62, 0x1, 0x1f ;  /* 0x00201f003e087f89 */ /* 0x0008a400000e0000 */
.L_x_2666:
        /* <DEDUP_REMOVED lines=18> */
.L_x_2667:
        /* <DEDUP_REMOVED lines=16> */
.L_x_2668:
[----:B----4-:R-:W-:Y:S01]  /*15950*/  IMAD R0, R0, c[0x0][0x538], RZ ;  /* 0x00014e0000007a24 */ /* 0x010fe200078e02ff */
[----:B------:R-:W-:Y:S04]  /*15960*/  BSSY B1, `(.L_x_2600) ;  /* 0x00000c5000017945 */ /* 0x000fe80003800000 */
[----:B--2---:R-:W-:-:S04]  /*15970*/  IADD3 R8, R0, R8, RZ ;  /* 0x0000000800087210 */ /* 0x004fc80007ffe0ff */
[----:B---3--:R-:W-:-:S13]  /*15980*/  ISETP.GT.AND P0, PT, R8, R9, PT ;  /* 0x000000090800720c */ /* 0x008fda0003f04270 */
[----:B------:R-:W-:Y:S05]  /*15990*/  @P0 BRA `(.L_x_2601) ;  /* 0x0000024000000947 */ /* 0x000fea0003800000 */
.L_x_2605:
        /* <DEDUP_REMOVED lines=16> */
.L_x_2669:
        /* <DEDUP_REMOVED lines=16> */
.L_x_2670:
[----:B--2---:R-:W-:-:S05]  /*15ba0*/  IMAD R0, R0, c[0x0][0x538], RZ ;  /* 0x00014e0000007a24 */ /* 0x004fca00078e02ff */
[----:B------:R-:W-:-:S04]  /*15bb0*/  IADD3 R8, R0, R8, RZ ;  /* 0x0000000800087210 */ /* 0x000fc80007ffe0ff */
[----:B------:R-:W-:-:S13]  /*15bc0*/  ISETP.GT.AND P0, PT, R8, R9, PT ;  /* 0x000000090800720c */ /* 0x000fda0003f04270 */
[----:B-1----:R-:W-:Y:S05]  /*15bd0*/  @!P0 BRA `(.L_x_2605) ;  /* 0xfffffdc000008947 */ /* 0x002fea000383ffff */
.L_x_2601:
[----:B------:R-:W-:-:S05]  /*15be0*/  IADD3 R8, -R0, R8, RZ ;  /* 0x0000000800087210 */ /* 0x000fca0007ffe1ff */
[----:B------:R-:W-:-:S05]  /*15bf0*/  IMAD R0, R4, c[0x0][0x538], R8 ;  /* 0x00014e0004007a24 */ /* 0x000fca00078e0208 */
[----:B------:R-:W-:Y:S01]  /*15c00*/  ISETP.GT.AND P0, PT, R0, R9, PT ;  /* 0x000000090000720c */ /* 0x000fe20003f04270 */
[----:B------:R-:W-:-:S12]  /*15c10*/  BRA.DIV ~URZ, `(.L_x_2606) ;  /* 0x00003c027f007947 */ /* 0x000fd8000b800000 */
[----:B------:R-:W-:-:S04]  /*15c20*/  VOTE.ANY R5, PT, !P0 ;  /* 0x0000000000057806 */ /* 0x000fc800040e0100 */
.L_x_2671:
[----:B------:R-:W2:Y:S02]  /*15c30*/  POPC R0, R5 ;  /* 0x0000000500007309 */ /* 0x000ea40000000000 */
[----:B--2---:R-:W-:Y:S01]  /*15c40*/  IADD3 R251, R0, R251, RZ ;  /* 0x000000fb00fb7210 */ /* 0x004fe20007ffe0ff */
[----:B------:R-:W-:Y:S05]  /*15c50*/  BRA.DIV ~URZ, `(.L_x_2607) ;  /* 0x00003c127f007947 */ /* 0x000fea000b800000 */
[----:B------:R2:W3:Y:S04]  /*15c60*/  SHFL.IDX PT, R10, R6, R0, 0x1f ;  /* 0x00001f00060a7589 */ /* 0x0004e800000e0000 */
[----:B------:R2:W4:Y:S02]  /*15c70*/  SHFL.IDX PT, R7, R7, R0, 0x1f ;  /* 0x00001f0007077589 */ /* 0x00052400000e0000 */
.L_x_2672:
[----:B------:R-:W-:Y:S01]  /*15c80*/  ISETP.NE.AND P0, PT, R5, RZ, PT ;  /* 0x000000ff0500720c */ /* 0x000fe20003f05270 */
[----:B------:R-:W-:-:S12]  /*15c90*/  BSSY B0, `(.L_x_2608) ;  /* 0x0000005000007945 */ /* 0x000fd80003800000 */
[----:B------:R-:W-:Y:S05]  /*15ca0*/  @!P0 BRA `(.L_x_2609) ;  /* 0x0000003000008947 */ /* 0x000fea0003800000 */
[----:B--2---:R-:W-:Y:S01]  /*15cb0*/  IADD3 R0, R0, -0x1, RZ ;  /* 0xffffffff00007810 */ /* 0x004fe20007ffe0ff */
[----:B------:R-:W-:Y:S05]  /*15cc0*/  BRA.DIV ~URZ, `(.L_x_2610) ;  /* 0x00003c727f007947 */ /* 0x000fea000b800000 */
[----:B------:R2:W1:Y:S02]  /*15cd0*/  SHFL.IDX PT, R11, R4, R0, 0x1f ;  /* 0x00001f00040b7589 */ /* 0x00046400000e0000 */
.L_x_2609:
[----:B------:R-:W-:Y:S05]  /*15ce0*/  BSYNC B0 ;  /* 0x0000000000007941 */ /* 0x000fea0003800000 */
.L_x_2608:
        /* <DEDUP_REMOVED lines=66> */
.L_x_2612:
        /* <DEDUP_REMOVED lines=66> */
.L_x_2613:
[----:B------:R-:W-:Y:S05]  /*16530*/  BSYNC B0 ;  /* 0x0000000000007941 */ /* 0x000fea0003800000 */
.L_x_2611:
[----:B------:R-:W-:-:S04]  /*16540*/  LOP3.LUT R2, RZ, R2, RZ, 0x33, !PT ;  /* 0x00000002ff027212 */ /* 0x000fc800078e33ff */
[----:B------:R-:W-:Y:S01]  /*16550*/  IADD3 R249, R2, R10, RZ ;  /* 0x0000000a02f97210 */ /* 0x000fe20007ffe0ff */
[----:B------:R-:W-:Y:S05]  /*16560*/  BRA `(.L_x_2614) ;  /* 0x0000004000007947 */ /* 0x000fea0003800000 */
.L_x_2602:
[----:B------:R-:W-:Y:S01]  /*16570*/  IMAD.MOV.U32 R248, RZ, RZ, R9 ;  /* 0x000000fffff87224 */ /* 0x000fe200078e0009 */
[----:B------:R-:W-:Y:S01]  /*16580*/  MOV R250, RZ ;  /* 0x000000ff00fa7202 */ /* 0x000fe20000000f00 */
[----:B------:R-:W-:Y:S01]  /*16590*/  IMAD.MOV.U32 R249, RZ, RZ, RZ ;  /* 0x000000fffff97224 */ /* 0x000fe200078e00ff */
[----:B------:R-:W-:Y:S02]  /*165a0*/  MOV R251, c[0x0][0x53c] ;  /* 0x00014f0000fb7a02 */ /* 0x000fe40000000f00 */
.L_x_2614:
[----:B------:R-:W-:Y:S05]  /*165b0*/  BSYNC B1 ;  /* 0x0000000000017941 */ /* 0x000fea0003800000 */
.L_x_2600:
[----:B------:R-:W-:Y:S01]  /*165c0*/  WARPSYNC 0xffffffff ;  /* 0xffffffff00007948 */ /* 0x000fe20003800000 */
[----:B------:R-:W-:Y:S01]  /*165d0*/  BAR.SYNC.DEFER_BLOCKING 0x4, 0x100 ;  /* 0x0104000000007b1d */ /* 0x000fe20000010000 */
[----:B------:R-:W-:-:S13]  /*165e0*/  ISETP.NE.AND P0, PT, R12, RZ, PT ;  /* 0x000000ff0c00720c */ /* 0x000fda0003f05270 */
[----:B------:R2:W-:Y:S04]  /*165f0*/  @!P0 STS.128 [0xe100], R248 ;  /* 0x00e100f8ff008388 */ /* 0x0005e80000000c00 */
[----:B------:R-:W-:Y:S06]  /*16600*/  BAR.ARV 0x5, 0x100 ;  /* 0x0144000000007b1d */ /* 0x000fec0000002000 */
.L_x_2595:
[----:B-1----:R-:W-:-:S13]  /*16610*/  ISETP.GE.AND P0, PT, R251, c[0x0][0x53c], PT ;  /* 0x00014f00fb007a0c */ /* 0x002fda0003f06270 */
[----:B--2---:R-:W-:Y:S01]  /*16620*/  @P0 CALL.REL.NOINC `(.L_x_2615) ;  /* 0x0000001000000944 */ /* 0x004fe20003c00000 */
[----:B------:R-:W-:Y:S05]  /*16630*/  BRA `(.L_x_2616) ;  /* 0xfffeb34000007947 */ /* 0x000fea000383ffff */
.L_x_2615:
[----:B------:R-:W-:Y:S05]  /*16640*/  EXIT ;  /* 0x000000000000794d */ /* 0x000fea0003800000 */
.L_x_2451:
[----:B------:R-:W-:Y:S01]  /*16650*/  IMAD.MOV.U32 R0, RZ, RZ, R5 ;  /* 0x000000ffff007224 */ /* 0x000fe200078e0005 */
[----:B------:R-:W-:Y:S02]  /*16660*/  MOV R2, 0x1 ;  /* 0x0000000100027802 */ /* 0x000fe40000000f00 */
[----:B------:R-:W-:Y:S02]  /*16670*/  MOV R3, 0x16690 ;  /* 0x0001669000037802 */ /* 0x000fe40000000f00 */
[----:B--2---:R-:W-:Y:S05]  /*16680*/  CALL.REL.NOINC `($__internal_40_$__cuda_sm70_shflsync_up_p) ;  /* 0x000033e000007944 */ /* 0x004fea0003c00000 */
[----:B------:R-:W-:Y:S01]  /*16690*/  MOV R0, R4 ;  /* 0x0000000400007202 */ /* 0x000fe20000000f00 */
[----:B------:R-:W-:Y:S05]  /*166a0*/  BRA `(.L_x_2617) ;  /* 0xfffe9d9000007947 */ /* 0x000fea000383ffff */
.L_x_2452:
[----:B------:R-:W-:Y:S01]  /*166b0*/  IMAD.MOV.U32 R0, RZ, RZ, R5 ;  /* 0x000000ffff007224 */ /* 0x000fe200078e0005 */
[----:B------:R-:W-:Y:S02]  /*166c0*/  MOV R2, 0x2 ;  /* 0x0000000200027802 */ /* 0x000fe40000000f00 */
[----:B------:R-:W-:Y:S02]  /*166d0*/  MOV R3, 0x166f0 ;  /* 0x000166f000037802 */ /* 0x000fe40000000f00 */
[----:B--2---:R-:W-:Y:S05]  /*166e0*/  CALL.REL.NOINC `($__internal_40_$__cuda_sm70_shflsync_up_p) ;  /* 0x0000338000007944 */ /* 0x004fea0003c00000 */
[----:B------:R-:W-:Y:S01]  /*166f0*/  SEL R0, R4, RZ, P4 ;  /* 0x000000ff04007207 */ /* 0x000fe20002000000 */
[----:B------:R-:W-:Y:S01]  /*16700*/  IMAD.MOV.U32 R2, RZ, RZ, 0x4 ;  /* 0x00000004ff027424 */ /* 0x000fe200078e00ff */
[----:B------:R-:W-:-:S03]  /*16710*/  MOV R3, 0x16740 ;  /* 0x0001674000037802 */ /* 0x000fc60000000f00 */
[----:B------:R-:W-:Y:S02]  /*16720*/  IMAD.IADD R0, R5, 0x1, R0 ;  /* 0x0000000105007824 */ /* 0x000fe400078e0200 */
[----:B------:R-:W-:Y:S05]  /*16730*/  CALL.REL.NOINC `($__internal_40_$__cuda_sm70_shflsync_up_p) ;  /* 0x0000333000007944 */ /* 0x000fea0003c00000 */
        /* <DEDUP_REMOVED lines=12> */
[----:B------:R-:W-:Y:S02]  /*16800*/  MOV R179, 0x1f ;  /* 0x0000001f00b37802 */ /* 0x000fe40000000f00 */
[----:B------:R-:W-:Y:S01]  /*16810*/  MOV R3, 0x16850 ;  /* 0x0001685000037802 */ /* 0x000fe20000000f00 */
[----:B------:R-:W-:-:S04]  /*16820*/  IMAD.IADD R4, R0, 0x1, R4 ;  /* 0x0000000100047824 */ /* 0x000fc800078e0204 */
[----:B------:R-:W-:Y:S02]  /*16830*/  IMAD.MOV.U32 R178, RZ, RZ, R4 ;  /* 0x000000ffffb27224 */ /* 0x000fe400078e0004 */
[----:B------:R-:W-:Y:S05]  /*16840*/  CALL.REL.NOINC `($__internal_39_$__cuda_sm70_shflsync_idx_p) ;  /* 0x000031c000007944 */ /* 0x000fea0003c00000 */
[----:B------:R-:W-:Y:S01]  /*16850*/  MOV R0, R179 ;  /* 0x000000b300007202 */ /* 0x000fe20000000f00 */
[----:B------:R-:W-:Y:S05]  /*16860*/  BRA `(.L_x_2618) ;  /* 0xfffe9cd000007947 */ /* 0x000fea000383ffff */
.L_x_2454:
[----:B------:R-:W-:Y:S02]  /*16870*/  SEL R0, RZ, 0x1, P0 ;  /* 0x00000001ff007807 */ /* 0x000fe40000000000 */
[----:B------:R-:W-:Y:S02]  /*16880*/  MOV R2, 0x168a0 ;  /* 0x000168a000027802 */ /* 0x000fe40000000f00 */
[----:B--2---:R-:W-:Y:S05]  /*16890*/  CALL.REL.NOINC `($__internal_41_$__cuda_sm70_votesync_ballot) ;  /* 0x0000324000007944 */ /* 0x004fea0003c00000 */
[----:B------:R-:W-:Y:S01]  /*168a0*/  MOV R6, R0 ;  /* 0x0000000000067202 */ /* 0x000fe20000000f00 */
[----:B------:R-:W-:Y:S05]  /*168b0*/  BRA `(.L_x_2619) ;  /* 0xfffe9d1000007947 */ /* 0x000fea000383ffff */
.L_x_2455:
[----:B------:R-:W-:Y:S01]  /*168c0*/  IMAD.MOV.U32 R178, RZ, RZ, R9 ;  /* 0x000000ffffb27224 */ /* 0x000fe200078e0009 */
[----:B------:R-:W-:Y:S01]  /*168d0*/  MOV R2, R0 ;  /* 0x0000000000027202 */ /* 0x000fe20000000f00 */
[----:B------:R-:W-:Y:S01]  /*168e0*/  IMAD.MOV.U32 R179, RZ, RZ, 0x1f ;  /* 0x0000001fffb37424 */ /* 0x000fe200078e00ff */
[----:B------:R-:W-:Y:S02]  /*168f0*/  MOV R3, 0x16910 ;  /* 0x0001691000037802 */ /* 0x000fe40000000f00 */
[----:B------:R-:W-:Y:S05]  /*16900*/  CALL.REL.NOINC `($__internal_39_$__cuda_sm70_shflsync_idx_p) ;  /* 0x0000310000007944 */ /* 0x000fea0003c00000 */
[----:B------:R-:W-:Y:S01]  /*16910*/  IMAD.MOV.U32 R12, RZ, RZ, R179 ;  /* 0x000000ffff0c7224 */ /* 0x000fe200078e00b3 */
[----:B------:R-:W-:Y:S01]  /*16920*/  MOV R178, R8 ;  /* 0x0000000800b27202 */ /* 0x000fe20000000f00 */
[----:B------:R-:W-:Y:S01]  /*16930*/  IMAD.MOV.U32 R5, RZ, RZ, RZ ;  /* 0x000000ffff057224 */ /* 0x000fe200078e00ff */
[----:B------:R-:W-:Y:S01]  /*16940*/  MOV R2, R0 ;  /* 0x0000000000027202 */ /* 0x000fe20000000f00 */
[----:B------:R-:W-:Y:S01]  /*16950*/  IMAD.MOV.U32 R179, RZ, RZ, 0x1f ;  /* 0x0000001fffb37424 */ /* 0x000fe200078e00ff */
[----:B------:R-:W-:-:S02]  /*16960*/  MOV R3, 0x16980 ;  /* 0x0001698000037802 */ /* 0x000fc40000000f00 */
[----:B------:R-:W-:Y:S05]  /*16970*/  CALL.REL.NOINC `($__internal_39_$__cuda_sm70_shflsync_idx_p) ;  /* 0x0000309000007944 */ /* 0x000fea0003c00000 */
[----:B------:R-:W-:Y:S01]  /*16980*/  MOV R9, R179 ;  /* 0x000000b300097202 */ /* 0x000fe20000000f00 */
[----:B------:R-:W-:Y:S05]  /*16990*/  BRA `(.L_x_2620) ;  /* 0xfffe9c9000007947 */ /* 0x000fea000383ffff */
.L_x_2458:
[----:B------:R-:W-:Y:S01]  /*169a0*/  IMAD.MOV.U32 R178, RZ, RZ, R4 ;  /* 0x000000ffffb27224 */ /* 0x000fe200078e0004 */
[----:B------:R-:W-:Y:S01]  /*169b0*/  MOV R2, R0 ;  /* 0x0000000000027202 */ /* 0x000fe20000000f00 */
[----:B------:R-:W-:Y:S01]  /*169c0*/  IMAD.MOV.U32 R179, RZ, RZ, 0x1f ;  /* 0x0000001fffb37424 */ /* 0x000fe200078e00ff */
[----:B------:R-:W-:-:S02]  /*169d0*/  MOV R3, 0x169f0 ;  /* 0x000169f000037802 */ /* 0x000fc40000000f00 */
[----:B--23--:R-:W-:Y:S05]  /*169e0*/  CALL.REL.NOINC `($__internal_39_$__cuda_sm70_shflsync_idx_p) ;  /* 0x0000302000007944 */ /* 0x00cfea0003c00000 */
[----:B------:R-:W-:Y:S01]  /*169f0*/  MOV R5, R179 ;  /* 0x000000b300057202 */ /* 0x000fe20000000f00 */
[----:B------:R-:W-:Y:S05]  /*16a00*/  BRA `(.L_x_2457) ;  /* 0xfffe9c8000007947 */ /* 0x000fea000383ffff */
.L_x_2479:
[----:B------:R-:W-:Y:S01]  /*16a10*/  IMAD.MOV.U32 R178, RZ, RZ, R0 ;  /* 0x000000ffffb27224 */ /* 0x000fe200078e0000 */
[----:B------:R-:W-:Y:S01]  /*16a20*/  MOV R2, RZ ;  /* 0x000000ff00027202 */ /* 0x000fe20000000f00 */
[----:B------:R-:W-:Y:S01]  /*16a30*/  IMAD.MOV.U32 R179, RZ, RZ, 0x181f ;  /* 0x0000181fffb37424 */ /* 0x000fe200078e00ff */
[----:B------:R-:W-:-:S02]  /*16a40*/  MOV R3, 0x16a60 ;  /* 0x00016a6000037802 */ /* 0x000fc40000000f00 */
[----:B------:R-:W-:Y:S05]  /*16a50*/  CALL.REL.NOINC `($__internal_39_$__cuda_sm70_shflsync_idx_p) ;  /* 0x00002fb000007944 */ /* 0x000fea0003c00000 */
[----:B------:R-:W-:Y:S01]  /*16a60*/  MOV R9, R179 ;  /* 0x000000b300097202 */ /* 0x000fe20000000f00 */
[----:B------:R-:W-:Y:S05]  /*16a70*/  BRA `(.L_x_2621) ;  /* 0xfffed51000007947 */ /* 0x000fea000383ffff */
.L_x_2480:
[----:B------:R-:W-:Y:S01]  /*16a80*/  IMAD.MOV.U32 R178, RZ, RZ, R7 ;  /* 0x000000ffffb27224 */ /* 0x000fe200078e0007 */
[----:B------:R-:W-:Y:S01]  /*16a90*/  MOV R2, RZ ;  /* 0x000000ff00027202 */ /* 0x000fe20000000f00 */
[----:B------:R-:W-:Y:S01]  /*16aa0*/  IMAD.MOV.U32 R179, RZ, RZ, 0x181f ;  /* 0x0000181fffb37424 */ /* 0x000fe200078e00ff */
[----:B------:R-:W-:-:S02]  /*16ab0*/  MOV R3, 0x16ad0 ;  /* 0x00016ad000037802 */ /* 0x000fc40000000f00 */
[----:B-12---:R-:W-:Y:S05]  /*16ac0*/  CALL.REL.NOINC `($__internal_39_$__cuda_sm70_shflsync_idx_p) ;  /* 0x00002f4000007944 */ /* 0x006fea0003c00000 */
        /* <DEDUP_REMOVED lines=17> */
[----:B------:R-:W-:Y:S05]  /*16be0*/  CALL.REL.NOINC `($__internal_39_$__cuda_sm70_shflsync_idx_p) ;  /* 0x00002e2000007944 */ /* 0x000fea0003c00000 */
[----:B------:R-:W-:Y:S01]  /*16bf0*/  IMAD.MOV.U32 R12, RZ, RZ, R179 ;  /* 0x000000ffff0c7224 */ /* 0x000fe200078e00b3 */
[----:B------:R-:W-:Y:S01]  /*16c00*/  MOV R2, 0x1 ;  /* 0x0000000100027802 */ /* 0x000fe20000000f00 */
[----:B------:R-:W-:Y:S01]  /*16c10*/  IMAD.MOV.U32 R178, RZ, RZ, R7 ;  /* 0x000000ffffb27224 */ /* 0x000fe200078e0007 */
[----:B------:R-:W-:-:S02]  /*16c20*/  MOV R179, 0x181f ;  /* 0x0000181f00b37802 */ /* 0x000fc40000000f00 */
[----:B------:R-:W-:Y:S02]  /*16c30*/  MOV R3, 0x16c50 ;  /* 0x00016c5000037802 */ /* 0x000fe40000000f00 */
[----:B------:R-:W-:Y:S05]  /*16c40*/  CALL.REL.NOINC `($__internal_39_$__cuda_sm70_shflsync_idx_p) ;  /* 0x00002dc000007944 */ /* 0x000fea0003c00000 */
        /* <DEDUP_REMOVED lines=19> */
[----:B-1----:R-:W-:Y:S05]  /*16d80*/  CALL.REL.NOINC `($__internal_39_$__cuda_sm70_shflsync_idx_p) ;  /* 0x00002c8000007944 */ /* 0x002fea0003c00000 */
[----:B------:R-:W-:Y:S01]  /*16d90*/  IMAD.MOV.U32 R0, RZ, RZ, R179 ;  /* 0x000000ffff007224 */ /* 0x000fe200078e00b3 */
[----:B------:R-:W-:Y:S01]  /*16da0*/  MOV R2, 0x2 ;  /* 0x0000000200027802 */ /* 0x000fe20000000f00 */
[----:B------:R-:W-:Y:S01]  /*16db0*/  IMAD.MOV.U32 R178, RZ, RZ, R7 ;  /* 0x000000ffffb27224 */ /* 0x000fe200078e0007 */
[----:B------:R-:W-:-:S02]  /*16dc0*/  MOV R179, 0x181f ;  /* 0x0000181f00b37802 */ /* 0x000fc40000000f00 */
[----:B------:R-:W-:Y:S02]  /*16dd0*/  MOV R3, 0x16df0 ;  /* 0x00016df000037802 */ /* 0x000fe40000000f00 */
[----:B------:R-:W-:Y:S05]  /*16de0*/  CALL.REL.NOINC `($__internal_39_$__cuda_sm70_shflsync_idx_p) ;  /* 0x00002c2000007944 */ /* 0x000fea0003c00000 */
[----:B------:R-:W-:Y:S01]  /*16df0*/  MOV R2, R179 ;  /* 0x000000b300027202 */ /* 0x000fe20000000f00 */
[----:B------:R-:W-:Y:S05]  /*16e00*/  BRA `(.L_x_2622) ;  /* 0xfffed2e000007947 */ /* 0x000fea000383ffff */
.L_x_2481:
[----:B------:R-:W-:Y:S01]  /*16e10*/  IMAD.MOV.U32 R178, RZ, RZ, R5 ;  /* 0x000000ffffb27224 */ /* 0x000fe200078e0005 */
[----:B------:R-:W-:Y:S01]  /*16e20*/  MOV R2, RZ ;  /* 0x000000ff00027202 */ /* 0x000fe20000000f00 */
[----:B------:R-:W-:Y:S01]  /*16e30*/  IMAD.MOV.U32 R179, RZ, RZ, 0x1c1f ;  /* 0x00001c1fffb37424 */ /* 0x000fe200078e00ff */
[----:B------:R-:W-:Y:S02]  /*16e40*/  MOV R3, 0x16e60 ;  /* 0x00016e6000037802 */ /* 0x000fe40000000f00 */
[----:B------:R-:W-:Y:S05]  /*16e50*/  CALL.REL.NOINC `($__internal_39_$__cuda_sm70_shflsync_idx_p) ;  /* 0x00002bb000007944 */ /* 0x000fea0003c00000 */
[----:B------:R-:W-:Y:S01]  /*16e60*/  MOV R3, R179 ;  /* 0x000000b300037202 */ /* 0x000fe20000000f00 */
[----:B------:R-:W-:Y:S05]  /*16e70*/  BRA `(.L_x_2623) ;  /* 0xfffed48000007947 */ /* 0x000fea000383ffff */
.L_x_2486:
[----:B------:R-:W-:Y:S01]  /*16e80*/  IMAD.MOV.U32 R178, RZ, RZ, R5 ;  /* 0x000000ffffb27224 */ /* 0x000fe200078e0005 */
[----:B------:R-:W-:Y:S01]  /*16e90*/  MOV R2, 0x1 ;  /* 0x0000000100027802 */ /* 0x000fe20000000f00 */
[----:B------:R-:W-:Y:S01]  /*16ea0*/  IMAD.MOV.U32 R179, RZ, RZ, 0x1c1f ;  /* 0x00001c1fffb37424 */ /* 0x000fe200078e00ff */
[----:B------:R-:W-:Y:S02]  /*16eb0*/  MOV R3, 0x16ed0 ;  /* 0x00016ed000037802 */ /* 0x000fe40000000f00 */
[----:B-1----:R-:W-:Y:S05]  /*16ec0*/  CALL.REL.NOINC `($__internal_39_$__cuda_sm70_shflsync_idx_p) ;  /* 0x00002b4000007944 */ /* 0x002fea0003c00000 */
[----:B------:R-:W-:Y:S01]  /*16ed0*/  MOV R3, R179 ;  /* 0x000000b300037202 */ /* 0x000fe20000000f00 */
[----:B------:R-:W-:Y:S05]  /*16ee0*/  BRA `(.L_x_2624) ;  /* 0xfffede0000007947 */ /* 0x000fea000383ffff */
.L_x_2491:
[----:B------:R-:W-:Y:S01]  /*16ef0*/  IMAD.MOV.U32 R108, RZ, RZ, R4 ;  /* 0x000000ffff6c7224 */ /* 0x000fe200078e0004 */
[----:B------:R-:W-:-:S02]  /*16f00*/  MOV R0, 0x2 ;  /* 0x0000000200007802 */ /* 0x000fc40000000f00 */
[----:B------:R-:W-:Y:S02]  /*16f10*/  MOV R2, 0x16f30 ;  /* 0x00016f3000027802 */ /* 0x000fe40000000f00 */
[----:B------:R-:W-:Y:S05]  /*16f20*/  CALL.REL.NOINC `($__internal_38_$__cuda_sm70_shflsync_bfly_p) ;  /* 0x00002a8000007944 */ /* 0x000fea0003c00000 */
[----:B------:R-:W-:Y:S05]  /*16f30*/  BRA `(.L_x_2625) ;  /* 0xfffee7e000007947 */ /* 0x000fea000383ffff */
.L_x_2492:
[----:B------:R-:W-:Y:S01]  /*16f40*/  IMAD.MOV.U32 R108, RZ, RZ, R4 ;  /* 0x000000ffff6c7224 */ /* 0x000fe200078e0004 */
[----:B------:R-:W-:Y:S02]  /*16f50*/  MOV R0, 0x1 ;  /* 0x0000000100007802 */ /* 0x000fe40000000f00 */
[----:B------:R-:W-:Y:S02]  /*16f60*/  MOV R2, 0x16f80 ;  /* 0x00016f8000027802 */ /* 0x000fe40000000f00 */
[----:B------:R-:W-:Y:S05]  /*16f70*/  CALL.REL.NOINC `($__internal_38_$__cuda_sm70_shflsync_bfly_p) ;  /* 0x00002a3000007944 */ /* 0x000fea0003c00000 */
[----:B------:R-:W-:Y:S01]  /*16f80*/  FMNMX.FTZ R109, R4, R0, !PT ;  /* 0x00000000046d7209 */ /* 0x000fe20007810000 */
[----:B------:R-:W-:Y:S01]  /*16f90*/  IMAD.MOV.U32 R108, RZ, RZ, R5 ;  /* 0x000000ffff6c7224 */ /* 0x000fe200078e0005 */
[----:B------:R-:W-:Y:S01]  /*16fa0*/  MOV R2, 0x16fd0 ;  /* 0x00016fd000027802 */ /* 0x000fe20000000f00 */
[----:B------:R-:W-:Y:S02]  /*16fb0*/  IMAD.MOV.U32 R0, RZ, RZ, 0x2 ;  /* 0x00000002ff007424 */ /* 0x000fe400078e00ff */
[----:B------:R-:W-:Y:S05]  /*16fc0*/  CALL.REL.NOINC `($__internal_38_$__cuda_sm70_shflsync_bfly_p) ;  /* 0x000029e000007944 */ /* 0x000fea0003c00000 */
[----:B------:R-:W-:Y:S01]  /*16fd0*/  FMNMX.FTZ R5, R5, R0, !PT ;  /* 0x0000000005057209 */ /* 0x000fe20007810000 */
[----:B------:R-:W-:Y:S01]  /*16fe0*/  IMAD.MOV.U32 R0, RZ, RZ, 0x1 ;  /* 0x00000001ff007424 */ /* 0x000fe200078e00ff */
[----:B------:R-:W-:-:S03]  /*16ff0*/  MOV R2, 0x17020 ;  /* 0x0001702000027802 */ /* 0x000fc60000000f00 */
[----:B------:R-:W-:Y:S02]  /*17000*/  IMAD.MOV.U32 R108, RZ, RZ, R5 ;  /* 0x000000ffff6c7224 */ /* 0x000fe400078e0005 */
[----:B------:R-:W-:Y:S05]  /*17010*/  CALL.REL.NOINC `($__internal_38_$__cuda_sm70_shflsync_bfly_p) ;  /* 0x0000299000007944 */ /* 0x000fea0003c00000 */
[----:B------:R-:W-:Y:S01]  /*17020*/  MOV R3, R0 ;  /* 0x0000000000037202 */ /* 0x000fe20000000f00 */
[----:B------:R-:W-:Y:S05]  /*17030*/  BRA `(.L_x_2626) ;  /* 0xfffee75000007947 */ /* 0x000fea000383ffff */
.L_x_2500:
[----:B------:R-:W-:Y:S01]  /*17040*/  MOV R2, RZ ;  /* 0x000000ff00027202 */ /* 0x000fe20000000f00 */
[----:B------:R-:W-:Y:S01]  /*17050*/  IMAD.MOV.U32 R178, RZ, RZ, R0 ;  /* 0x000000ffffb27224 */ /* 0x000fe200078e0000 */
[----:B------:R-:W-:Y:S01]  /*17060*/  MOV R3, 0x17090 ;  /* 0x0001709000037802 */ /* 0x000fe20000000f00 */
[----:B------:R-:W-:Y:S02]  /*17070*/  IMAD.MOV.U32 R179, RZ, RZ, 0x181f ;  /* 0x0000181fffb37424 */ /* 0x000fe400078e00ff */
[----:B-1--4-:R-:W-:Y:S05]  /*17080*/  CALL.REL.NOINC `($__internal_39_$__cuda_sm70_shflsync_idx_p) ;  /* 0x0000298000007944 */ /* 0x012fea0003c00000 */
[----:B------:R-:W-:Y:S01]  /*17090*/  MOV R7, R179 ;  /* 0x000000b300077202 */ /* 0x000fe20000000f00 */
[----:B------:R-:W-:-:S05]  /*170a0*/  BRA `(.L_x_2627) ;  /* 0xfffeff8000007947 */ /* 0x000fca000383ffff */
.L_x_2501:
[----:B------:R-:W-:Y:S01]  /*170b0*/  MOV R2, RZ ;  /* 0x000000ff00027202 */ /* 0x000fe20000000f00 */
[----:B------:R-:W-:Y:S01]  /*170c0*/  IMAD.MOV.U32 R178, RZ, RZ, R4 ;  /* 0x000000ffffb27224 */ /* 0x000fe200078e0004 */
[----:B------:R-:W-:Y:S01]  /*170d0*/  MOV R3, 0x17100 ;  /* 0x0001710000037802 */ /* 0x000fe20000000f00 */
[----:B------:R-:W-:Y:S02]  /*170e0*/  IMAD.MOV.U32 R179, RZ, RZ, 0x181f ;  /* 0x0000181fffb37424 */ /* 0x000fe400078e00ff */
[----:B-1234-:R-:W-:Y:S05]  /*170f0*/  CALL.REL.NOINC `($__internal_39_$__cuda_sm70_shflsync_idx_p) ;  /* 0x0000291000007944 */ /* 0x01efea0003c00000 */
        /* <DEDUP_REMOVED lines=17> */
[----:B------:R-:W-:Y:S05]  /*17210*/  CALL.REL.NOINC `($__internal_39_$__cuda_sm70_shflsync_idx_p) ;  /* 0x000027f000007944 */ /* 0x000fea0003c00000 */
[----:B------:R-:W-:Y:S01]  /*17220*/  MOV R2, 0x1 ;  /* 0x0000000100027802 */ /* 0x000fe20000000f00 */
[----:B------:R-:W-:Y:S01]  /*17230*/  IMAD.MOV.U32 R13, RZ, RZ, R179 ;  /* 0x000000ffff0d7224 */ /* 0x000fe200078e00b3 */
[----:B------:R-:W-:Y:S01]  /*17240*/  MOV R179, 0x181f ;  /* 0x0000181f00b37802 */ /* 0x000fe20000000f00 */
[----:B------:R-:W-:Y:S01]  /*17250*/  IMAD.MOV.U32 R178, RZ, RZ, R4 ;  /* 0x000000ffffb27224 */ /* 0x000fe200078e0004 */
[----:B------:R-:W-:Y:S02]  /*17260*/  MOV R3, 0x17280 ;  /* 0x0001728000037802 */ /* 0x000fe40000000f00 */
[----:B------:R-:W-:Y:S05]  /*17270*/  CALL.REL.NOINC `($__internal_39_$__cuda_sm70_shflsync_idx_p) ;  /* 0x0000279000007944 */ /* 0x000fea0003c00000 */
        /* <DEDUP_REMOVED lines=19> */
[----:B------:R-:W-:Y:S05]  /*173b0*/  CALL.REL.NOINC `($__internal_39_$__cuda_sm70_shflsync_idx_p) ;  /* 0x0000265000007944 */ /* 0x000fea0003c00000 */
[----:B------:R-:W-:Y:S01]  /*173c0*/  MOV R2, 0x2 ;  /* 0x0000000200027802 */ /* 0x000fe20000000f00 */
[----:B------:R-:W-:Y:S01]  /*173d0*/  IMAD.MOV.U32 R13, RZ, RZ, R179 ;  /* 0x000000ffff0d7224 */ /* 0x000fe200078e00b3 */
[----:B------:R-:W-:Y:S01]  /*173e0*/  MOV R179, 0x181f ;  /* 0x0000181f00b37802 */ /* 0x000fe20000000f00 */
[----:B------:R-:W-:Y:S01]  /*173f0*/  IMAD.MOV.U32 R178, RZ, RZ, R4 ;  /* 0x000000ffffb27224 */ /* 0x000fe200078e0004 */
[----:B------:R-:W-:Y:S02]  /*17400*/  MOV R3, 0x17420 ;  /* 0x0001742000037802 */ /* 0x000fe40000000f00 */
[----:B------:R-:W-:Y:S05]  /*17410*/  CALL.REL.NOINC `($__internal_39_$__cuda_sm70_shflsync_idx_p) ;  /* 0x000025f000007944 */ /* 0x000fea0003c00000 */
[----:B------:R-:W-:Y:S01]  /*17420*/  MOV R0, R179 ;  /* 0x000000b300007202 */ /* 0x000fe20000000f00 */
[----:B------:R-:W-:-:S05]  /*17430*/  BRA `(.L_x_2628) ;  /* 0xfffefd7000007947 */ /* 0x000fca000383ffff */
.L_x_2504:
[----:B------:R-:W-:Y:S01]  /*17440*/  MOV R2, RZ ;  /* 0x000000ff00027202 */ /* 0x000fe20000000f00 */
[----:B------:R-:W-:Y:S01]  /*17450*/  IMAD.MOV.U32 R178, RZ, RZ, R0 ;  /* 0x000000ffffb27224 */ /* 0x000fe200078e0000 */
[----:B------:R-:W-:Y:S01]  /*17460*/  MOV R3, 0x17490 ;  /* 0x0001749000037802 */ /* 0x000fe20000000f00 */
[----:B------:R-:W-:Y:S02]  /*17470*/  IMAD.MOV.U32 R179, RZ, RZ, 0x181f ;  /* 0x0000181fffb37424 */ /* 0x000fe400078e00ff */
[----:B------:R-:W-:Y:S05]  /*17480*/  CALL.REL.NOINC `($__internal_39_$__cuda_sm70_shflsync_idx_p) ;  /* 0x0000258000007944 */ /* 0x000fea0003c00000 */
[----:B------:R-:W-:Y:S01]  /*17490*/  MOV R129, R179 ;  /* 0x000000b300817202 */ /* 0x000fe20000000f00 */
[----:B------:R-:W-:-:S05]  /*174a0*/  BRA `(.L_x_2629) ;  /* 0xffff093000007947 */ /* 0x000fca000383ffff */
.L_x_2505:
[----:B------:R-:W-:Y:S01]  /*174b0*/  MOV R2, RZ ;  /* 0x000000ff00027202 */ /* 0x000fe20000000f00 */
[----:B------:R-:W-:Y:S01]  /*174c0*/  IMAD.MOV.U32 R178, RZ, RZ, R108 ;  /* 0x000000ffffb27224 */ /* 0x000fe200078e006c */
[----:B------:R-:W-:Y:S01]  /*174d0*/  MOV R3, 0x17500 ;  /* 0x0001750000037802 */ /* 0x000fe20000000f00 */
[----:B------:R-:W-:Y:S02]  /*174e0*/  IMAD.MOV.U32 R179, RZ, RZ, 0x181f ;  /* 0x0000181fffb37424 */ /* 0x000fe400078e00ff */
[----:B-12---:R-:W-:Y:S05]  /*174f0*/  CALL.REL.NOINC `($__internal_39_$__cuda_sm70_shflsync_idx_p) ;  /* 0x0000251000007944 */ /* 0x006fea0003c00000 */
        /* <DEDUP_REMOVED lines=52> */
.L_x_2506:
[----:B------:R-:W-:Y:S01]  /*17840*/  MOV R2, RZ ;  /* 0x000000ff00027202 */ /* 0x000fe20000000f00 */
[----:B------:R-:W-:Y:S01]  /*17850*/  IMAD.MOV.U32 R178, RZ, RZ, R109 ;  /* 0x000000ffffb27224 */ /* 0x000fe200078e006d */
[----:B------:R-:W-:Y:S01]  /*17860*/  MOV R3, 0x17890 ;  /* 0x0001789000037802 */ /* 0x000fe20000000f00 */
[----:B------:R-:W-:Y:S02]  /*17870*/  IMAD.MOV.U32 R179, RZ, RZ, 0x1c1f ;  /* 0x00001c1fffb37424 */ /* 0x000fe400078e00ff */
[----:B------:R-:W-:Y:S05]  /*17880*/  CALL.REL.NOINC `($__internal_39_$__cuda_sm70_shflsync_idx_p) ;  /* 0x0000218000007944 */ /* 0x000fea0003c00000 */
[----:B------:R-:W-:Y:S01]  /*17890*/  MOV R3, R179 ;  /* 0x000000b300037202 */ /* 0x000fe20000000f00 */
[----:B------:R-:W-:-:S05]  /*178a0*/  BRA `(.L_x_2631) ;  /* 0xffff089000007947 */ /* 0x000fca000383ffff */
.L_x_2511:
[----:B------:R-:W-:Y:S01]  /*178b0*/  MOV R2, 0x1 ;  /* 0x0000000100027802 */ /* 0x000fe20000000f00 */
[----:B------:R-:W-:Y:S01]  /*178c0*/  IMAD.MOV.U32 R178, RZ, RZ, R109 ;  /* 0x000000ffffb27224 */ /* 0x000fe200078e006d */
[----:B------:R-:W-:Y:S01]  /*178d0*/  MOV R3, 0x17900 ;  /* 0x0001790000037802 */ /* 0x000fe20000000f00 */
[----:B------:R-:W-:Y:S02]  /*178e0*/  IMAD.MOV.U32 R179, RZ, RZ, 0x1c1f ;  /* 0x00001c1fffb37424 */ /* 0x000fe400078e00ff */
[----:B-1----:R-:W-:Y:S05]  /*178f0*/  CALL.REL.NOINC `($__internal_39_$__cuda_sm70_shflsync_idx_p) ;  /* 0x0000211000007944 */ /* 0x002fea0003c00000 */
[----:B------:R-:W-:Y:S01]  /*17900*/  MOV R3, R179 ;  /* 0x000000b300037202 */ /* 0x000fe20000000f00 */
[----:B------:R-:W-:-:S05]  /*17910*/  BRA `(.L_x_2632) ;  /* 0xffff126000007947 */ /* 0x000fca000383ffff */
.L_x_2516:
[----:B------:R-:W-:Y:S02]  /*17920*/  MOV R0, 0x2 ;  /* 0x0000000200007802 */ /* 0x000fe40000000f00 */
[----:B------:R-:W-:Y:S02]  /*17930*/  MOV R2, 0x17950 ;  /* 0x0001795000027802 */ /* 0x000fe40000000f00 */
[----:B-12---:R-:W-:Y:S05]  /*17940*/  CALL.REL.NOINC `($__internal_38_$__cuda_sm70_shflsync_bfly_p) ;  /* 0x0000206000007944 */ /* 0x006fea0003c00000 */
[----:B------:R-:W-:-:S05]  /*17950*/  BRA `(.L_x_2633) ;  /* 0xffff1ca000007947 */ /* 0x000fca000383ffff */
.L_x_2517:
[----:B------:R-:W-:Y:S01]  /*17960*/  MOV R0, 0x1 ;  /* 0x0000000100007802 */ /* 0x000fe20000000f00 */
[----:B---3--:R-:W-:Y:S01]  /*17970*/  IMAD.MOV.U32 R108, RZ, RZ, R4 ;  /* 0x000000ffff6c7224 */ /* 0x008fe200078e0004 */
[----:B------:R-:W-:Y:S02]  /*17980*/  MOV R2, 0x179a0 ;  /* 0x000179a000027802 */ /* 0x000fe40000000f00 */
[----:B-12---:R-:W-:Y:S05]  /*17990*/  CALL.REL.NOINC `($__internal_38_$__cuda_sm70_shflsync_bfly_p) ;  /* 0x0000201000007944 */ /* 0x006fea0003c00000 */
[----:B------:R-:W-:Y:S01]  /*179a0*/  IMAD.MOV.U32 R108, RZ, RZ, R5 ;  /* 0x000000ffff6c7224 */ /* 0x000fe200078e0005 */
[----:B------:R-:W-:Y:S01]  /*179b0*/  FMNMX.FTZ R109, R4, R0, !PT ;  /* 0x00000000046d7209 */ /* 0x000fe20007810000 */
[----:B------:R-:W-:Y:S01]  /*179c0*/  IMAD.MOV.U32 R0, RZ, RZ, 0x2 ;  /* 0x00000002ff007424 */ /* 0x000fe200078e00ff */
[----:B------:R-:W-:Y:S02]  /*179d0*/  MOV R2, 0x179f0 ;  /* 0x000179f000027802 */ /* 0x000fe40000000f00 */
[----:B------:R-:W-:Y:S05]  /*179e0*/  CALL.REL.NOINC `($__internal_38_$__cuda_sm70_shflsync_bfly_p) ;  /* 0x00001fc000007944 */ /* 0x000fea0003c00000 */
[----:B------:R-:W-:Y:S01]  /*179f0*/  FMNMX.FTZ R108, R5, R0, !PT ;  /* 0x00000000056c7209 */ /* 0x000fe20007810000 */
[----:B------:R-:W-:Y:S01]  /*17a00*/  IMAD.MOV.U32 R0, RZ, RZ, 0x1 ;  /* 0x00000001ff007424 */ /* 0x000fe200078e00ff */
[----:B------:R-:W-:Y:S02]  /*17a10*/  MOV R2, 0x17a30 ;  /* 0x00017a3000027802 */ /* 0x000fe40000000f00 */
[----:B------:R-:W-:Y:S05]  /*17a20*/  CALL.REL.NOINC `($__internal_38_$__cuda_sm70_shflsync_bfly_p) ;  /* 0x00001f8000007944 */ /* 0x000fea0003c00000 */
[----:B------:R-:W-:-:S05]  /*17a30*/  BRA `(.L_x_2634) ;  /* 0xffff1c3000007947 */ /* 0x000fca000383ffff */
.L_x_2526:
[----:B------:R-:W-:Y:S01]  /*17a40*/  MOV R2, RZ ;  /* 0x000000ff00027202 */ /* 0x000fe20000000f00 */
[----:B------:R-:W-:Y:S01]  /*17a50*/  IMAD.MOV.U32 R178, RZ, RZ, R0 ;  /* 0x000000ffffb27224 */ /* 0x000fe200078e0000 */
[----:B------:R-:W-:Y:S01]  /*17a60*/  MOV R3, 0x17a90 ;  /* 0x00017a9000037802 */ /* 0x000fe20000000f00 */
[----:B------:R-:W-:Y:S02]  /*17a70*/  IMAD.MOV.U32 R179, RZ, RZ, 0x181f ;  /* 0x0000181fffb37424 */ /* 0x000fe400078e00ff */
[----:B-1--4-:R-:W-:Y:S05]  /*17a80*/  CALL.REL.NOINC `($__internal_39_$__cuda_sm70_shflsync_idx_p) ;  /* 0x00001f8000007944 */ /* 0x012fea0003c00000 */
[----:B------:R-:W-:Y:S01]  /*17a90*/  MOV R7, R179 ;  /* 0x000000b300077202 */ /* 0x000fe20000000f00 */
[----:B------:R-:W-:-:S05]  /*17aa0*/  BRA `(.L_x_2635) ;  /* 0xffff395000007947 */ /* 0x000fca000383ffff */
.L_x_2527:
        /* <DEDUP_REMOVED lines=57> */
.L_x_2530:
[----:B------:R-:W-:Y:S01]  /*17e40*/  MOV R2, RZ ;  /* 0x000000ff00027202 */ /* 0x000fe20000000f00 */
[----:B------:R-:W-:Y:S01]  /*17e50*/  IMAD.MOV.U32 R178, RZ, RZ, R0 ;  /* 0x000000ffffb27224 */ /* 0x000fe200078e0000 */
[----:B------:R-:W-:Y:S01]  /*17e60*/  MOV R3, 0x17e90 ;  /* 0x00017e9000037802 */ /* 0x000fe20000000f00 */
[----:B------:R-:W-:Y:S02]  /*17e70*/  IMAD.MOV.U32 R179, RZ, RZ, 0x181f ;  /* 0x0000181fffb37424 */ /* 0x000fe400078e00ff */
[----:B------:R-:W-:Y:S05]  /*17e80*/  CALL.REL.NOINC `($__internal_39_$__cuda_sm70_shflsync_idx_p) ;  /* 0x00001b8000007944 */ /* 0x000fea0003c00000 */
[----:B------:R-:W-:Y:S01]  /*17e90*/  MOV R129, R179 ;  /* 0x000000b300817202 */ /* 0x000fe20000000f00 */
[----:B------:R-:W-:-:S05]  /*17ea0*/  BRA `(.L_x_2637) ;  /* 0xffff430000007947 */ /* 0x000fca000383ffff */
.L_x_2531:
        /* <DEDUP_REMOVED lines=57> */
.L_x_2532:
[----:B------:R-:W-:Y:S02]  /*18240*/  MOV R0, 0x2 ;  /* 0x0000000200007802 */ /* 0x000fe40000000f00 */
[----:B------:R-:W-:Y:S02]  /*18250*/  MOV R2, 0x18270 ;  /* 0x0001827000027802 */ /* 0x000fe40000000f00 */
[----:B------:R-:W-:Y:S05]  /*18260*/  CALL.REL.NOINC `($__internal_38_$__cuda_sm70_shflsync_bfly_p) ;  /* 0x0000174000007944 */ /* 0x000fea0003c00000 */
[----:B------:R-:W-:-:S05]  /*18270*/  BRA `(.L_x_2639) ;  /* 0xffff44f000007947 */ /* 0x000fca000383ffff */
.L_x_2533:
[----:B------:R-:W-:Y:S01]  /*18280*/  MOV R0, 0x1 ;  /* 0x0000000100007802 */ /* 0x000fe20000000f00 */
[----:B-1----:R-:W-:Y:S01]  /*18290*/  IMAD.MOV.U32 R108, RZ, RZ, R109 ;  /* 0x000000ffff6c7224 */ /* 0x002fe200078e006d */
[----:B------:R-:W-:Y:S02]  /*182a0*/  MOV R2, 0x182c0 ;  /* 0x000182c000027802 */ /* 0x000fe40000000f00 */
[----:B------:R-:W-:Y:S05]  /*182b0*/  CALL.REL.NOINC `($__internal_38_$__cuda_sm70_shflsync_bfly_p) ;  /* 0x000016f000007944 */ /* 0x000fea0003c00000 */
        /* <DEDUP_REMOVED lines=10> */
.L_x_2536:
[----:B--23--:R-:W-:Y:S01]  /*18360*/  MOV R2, RZ ;  /* 0x000000ff00027202 */ /* 0x00cfe20000000f00 */
[----:B------:R-:W-:Y:S01]  /*18370*/  IMAD.MOV.U32 R178, RZ, RZ, R4 ;  /* 0x000000ffffb27224 */ /* 0x000fe200078e0004 */
[----:B------:R-:W-:Y:S01]  /*18380*/  MOV R3, 0x183b0 ;  /* 0x000183b000037802 */ /* 0x000fe20000000f00 */
[----:B------:R-:W-:Y:S02]  /*18390*/  IMAD.MOV.U32 R179, RZ, RZ, 0x181f ;  /* 0x0000181fffb37424 */ /* 0x000fe400078e00ff */
[----:B-1--4-:R-:W-:Y:S05]  /*183a0*/  CALL.REL.NOINC `($__internal_39_$__cuda_sm70_shflsync_idx_p) ;  /* 0x0000166000007944 */ /* 0x012fea0003c00000 */
[----:B------:R-:W-:Y:S01]  /*183b0*/  MOV R12, R179 ;  /* 0x000000b3000c7202 */ /* 0x000fe20000000f00 */
[----:B------:R-:W-:-:S05]  /*183c0*/  BRA `(.L_x_2641) ;  /* 0xffff5f7000007947 */ /* 0x000fca000383ffff */
.L_x_2539:
[----:B------:R-:W-:Y:S01]  /*183d0*/  MOV R2, RZ ;  /* 0x000000ff00027202 */ /* 0x000fe20000000f00 */
[----:B------:R-:W-:Y:S01]  /*183e0*/  IMAD.MOV.U32 R178, RZ, RZ, R0 ;  /* 0x000000ffffb27224 */ /* 0x000fe200078e0000 */
[----:B------:R-:W-:Y:S01]  /*183f0*/  MOV R3, 0x18420 ;  /* 0x0001842000037802 */ /* 0x000fe20000000f00 */
[----:B------:R-:W-:Y:S02]  /*18400*/  IMAD.MOV.U32 R179, RZ, RZ, 0x181f ;  /* 0x0000181fffb37424 */ /* 0x000fe400078e00ff */
[----:B------:R-:W-:Y:S05]  /*18410*/  CALL.REL.NOINC `($__internal_39_$__cuda_sm70_shflsync_idx_p) ;  /* 0x000015f000007944 */ /* 0x000fea0003c00000 */
[----:B------:R-:W-:Y:S01]  /*18420*/  MOV R129, R179 ;  /* 0x000000b300817202 */ /* 0x000fe20000000f00 */
[----:B------:R-:W-:-:S05]  /*18430*/  BRA `(.L_x_2642) ;  /* 0xffff6c2000007947 */ /* 0x000fca000383ffff */
.L_x_2540:
[----:B------:R-:W-:Y:S01]  /*18440*/  MOV R2, RZ ;  /* 0x000000ff00027202 */ /* 0x000fe20000000f00 */
[----:B------:R-:W-:Y:S01]  /*18450*/  IMAD.MOV.U32 R178, RZ, RZ, R108 ;  /* 0x000000ffffb27224 */ /* 0x000fe200078e006c */
[----:B------:R-:W-:Y:S01]  /*18460*/  MOV R3, 0x18490 ;  /* 0x0001849000037802 */ /* 0x000fe20000000f00 */
[----:B------:R-:W-:Y:S02]  /*18470*/  IMAD.MOV.U32 R179, RZ, RZ, 0x181f ;  /* 0x0000181fffb37424 */ /* 0x000fe400078e00ff */
[----:B-12---:R-:W-:Y:S05]  /*18480*/  CALL.REL.NOINC `($__internal_39_$__cuda_sm70_shflsync_idx_p) ;  /* 0x0000158000007944 */ /* 0x006fea0003c00000 */
        /* <DEDUP_REMOVED lines=16> */
[----:B-1----:R-:W-:Y:S05]  /*18590*/  CALL.REL.NOINC `($__internal_39_$__cuda_sm70_shflsync_idx_p) ;  /* 0x0000147000007944 */ /* 0x002fea0003c00000 */
[----:B------:R-:W-:Y:S01]  /*185a0*/  MOV R2, 0x1 ;  /* 0x0000000100027802 */ /* 0x000fe20000000f00 */
[----:B------:R-:W-:Y:S01]  /*185b0*/  IMAD.MOV.U32 R129, RZ, RZ, R179 ;  /* 0x000000ffff817224 */ /* 0x000fe200078e00b3 */
[----:B------:R-:W-:Y:S01]  /*185c0*/  MOV R179, 0x181f ;  /* 0x0000181f00b37802 */ /* 0x000fe20000000f00 */
[----:B------:R-:W-:Y:S01]  /*185d0*/  IMAD.MOV.U32 R178, RZ, RZ, R108 ;  /* 0x000000ffffb27224 */ /* 0x000fe200078e006c */
[----:B------:R-:W-:Y:S02]  /*185e0*/  MOV R3, 0x18600 ;  /* 0x0001860000037802 */ /* 0x000fe40000000f00 */
[----:B------:R-:W-:Y:S05]  /*185f0*/  CALL.REL.NOINC `($__internal_39_$__cuda_sm70_shflsync_idx_p) ;  /* 0x0000141000007944 */ /* 0x000fea0003c00000 */
        /* <DEDUP_REMOVED lines=25> */
.L_x_2541:
[----:B------:R-:W-:Y:S01]  /*18790*/  MOV R2, RZ ;  /* 0x000000ff00027202 */ /* 0x000fe20000000f00 */
[----:B------:R-:W-:Y:S01]  /*187a0*/  IMAD.MOV.U32 R178, RZ, RZ, R109 ;  /* 0x000000ffffb27224 */ /* 0x000fe200078e006d */
[----:B------:R-:W-:Y:S01]  /*187b0*/  MOV R3, 0x187e0 ;  /* 0x000187e000037802 */ /* 0x000fe20000000f00 */
[----:B------:R-:W-:Y:S02]  /*187c0*/  IMAD.MOV.U32 R179, RZ, RZ, 0x1c1f ;  /* 0x00001c1fffb37424 */ /* 0x000fe400078e00ff */
[----:B------:R-:W-:Y:S05]  /*187d0*/  CALL.REL.NOINC `($__internal_39_$__cuda_sm70_shflsync_idx_p) ;  /* 0x0000123000007944 */ /* 0x000fea0003c00000 */
[----:B------:R-:W-:Y:S01]  /*187e0*/  MOV R3, R179 ;  /* 0x000000b300037202 */ /* 0x000fe20000000f00 */
[----:B------:R-:W-:-:S05]  /*187f0*/  BRA `(.L_x_2644) ;  /* 0xffff6b7000007947 */ /* 0x000fca000383ffff */
.L_x_2546:
[----:B------:R-:W-:Y:S01]  /*18800*/  MOV R2, 0x1 ;  /* 0x0000000100027802 */ /* 0x000fe20000000f00 */
[----:B------:R-:W-:Y:S01]  /*18810*/  IMAD.MOV.U32 R178, RZ, RZ, R109 ;  /* 0x000000ffffb27224 */ /* 0x000fe200078e006d */
[----:B------:R-:W-:Y:S01]  /*18820*/  MOV R3, 0x18850 ;  /* 0x0001885000037802 */ /* 0x000fe20000000f00 */
[----:B------:R-:W-:Y:S02]  /*18830*/  IMAD.MOV.U32 R179, RZ, RZ, 0x1c1f ;  /* 0x00001c1fffb37424 */ /* 0x000fe400078e00ff */
[----:B-1----:R-:W-:Y:S05]  /*18840*/  CALL.REL.NOINC `($__internal_39_$__cuda_sm70_shflsync_idx_p) ;  /* 0x000011c000007944 */ /* 0x002fea0003c00000 */
[----:B------:R-:W-:Y:S01]  /*18850*/  MOV R3, R179 ;  /* 0x000000b300037202 */ /* 0x000fe20000000f00 */
[----:B------:R-:W-:-:S05]  /*18860*/  BRA `(.L_x_2645) ;  /* 0xffff754000007947 */ /* 0x000fca000383ffff */
.L_x_2551:
[----:B------:R-:W-:Y:S02]  /*18870*/  MOV R0, 0x2 ;  /* 0x0000000200007802 */ /* 0x000fe40000000f00 */
[----:B------:R-:W-:Y:S02]  /*18880*/  MOV R2, 0x188a0 ;  /* 0x000188a000027802 */ /* 0x000fe40000000f00 */
[----:B-12---:R-:W-:Y:S05]  /*18890*/  CALL.REL.NOINC `($__internal_38_$__cuda_sm70_shflsync_bfly_p) ;  /* 0x0000111000007944 */ /* 0x006fea0003c00000 */
[----:B------:R-:W-:-:S05]  /*188a0*/  BRA `(.L_x_2646) ;  /* 0xffff7f8000007947 */ /* 0x000fca000383ffff */
.L_x_2552:
[----:B------:R-:W-:Y:S02]  /*188b0*/  MOV R0, 0x1 ;  /* 0x0000000100007802 */ /* 0x000fe40000000f00 */
[----:B------:R-:W-:Y:S02]  /*188c0*/  MOV R2, 0x188e0 ;  /* 0x000188e000027802 */ /* 0x000fe40000000f00 */
[----:B-12---:R-:W-:Y:S05]  /*188d0*/  CALL.REL.NOINC `($__internal_38_$__cuda_sm70_shflsync_bfly_p) ;  /* 0x000010d000007944 */ /* 0x006fea0003c00000 */
[----:B------:R-:W-:Y:S01]  /*188e0*/  FMNMX.FTZ R109, R108, R0, !PT ;  /* 0x000000006c6d7209 */ /* 0x000fe20007810000 */
[----:B------:R-:W-:Y:S01]  /*188f0*/  IMAD.MOV.U32 R108, RZ, RZ, R4 ;  /* 0x000000ffff6c7224 */ /* 0x000fe200078e0004 */
[----:B------:R-:W-:Y:S01]  /*18900*/  MOV R2, 0x18930 ;  /* 0x0001893000027802 */ /* 0x000fe20000000f00 */
[----:B------:R-:W-:Y:S02]  /*18910*/  IMAD.MOV.U32 R0, RZ, RZ, 0x2 ;  /* 0x00000002ff007424 */ /* 0x000fe400078e00ff */
[----:B------:R-:W-:Y:S05]  /*18920*/  CALL.REL.NOINC `($__internal_38_$__cuda_sm70_shflsync_bfly_p) ;  /* 0x0000108000007944 */ /* 0x000fea0003c00000 */
[----:B------:R-:W-:Y:S01]  /*18930*/  FMNMX.FTZ R4, R4, R0, !PT ;  /* 0x0000000004047209 */ /* 0x000fe20007810000 */
[----:B------:R-:W-:Y:S01]  /*18940*/  IMAD.MOV.U32 R0, RZ, RZ, 0x1 ;  /* 0x00000001ff007424 */ /* 0x000fe200078e00ff */
[----:B------:R-:W-:Y:S03]  /*18950*/  MOV R2, 0x18980 ;  /* 0x0001898000027802 */ /* 0x000fe60000000f00 */
[----:B------:R-:W-:Y:S02]  /*18960*/  IMAD.MOV.U32 R108, RZ, RZ, R4 ;  /* 0x000000ffff6c7224 */ /* 0x000fe400078e0004 */
[----:B------:R-:W-:Y:S05]  /*18970*/  CALL.REL.NOINC `($__internal_38_$__cuda_sm70_shflsync_bfly_p) ;  /* 0x0000103000007944 */ /* 0x000fea0003c00000 */
[----:B------:R-:W-:-:S05]  /*18980*/  BRA `(.L_x_2647) ;  /* 0xffff7f1000007947 */ /* 0x000fca000383ffff */
.L_x_2554:
[----:B------:R-:W-:Y:S01]  /*18990*/  IMAD.MOV.U32 R108, RZ, RZ, R225 ;  /* 0x000000ffff6c7224 */ /* 0x000fe200078e00e1 */
[----:B------:R-:W-:-:S02]  /*189a0*/  MOV R0, 0x2 ;  /* 0x0000000200007802 */ /* 0x000fc40000000f00 */
[----:B------:R-:W-:Y:S02]  /*189b0*/  MOV R2, 0x189d0 ;  /* 0x000189d000027802 */ /* 0x000fe40000000f00 */
[----:B------:R-:W-:Y:S05]  /*189c0*/  CALL.REL.NOINC `($__internal_38_$__cuda_sm70_shflsync_bfly_p) ;  /* 0x00000fe000007944 */ /* 0x000fea0003c00000 */
[----:B------:R-:W-:Y:S05]  /*189d0*/  BRA `(.L_x_2648) ;  /* 0xffff97d000007947 */ /* 0x000fea000383ffff */
.L_x_2555:
[----:B------:R-:W-:Y:S01]  /*189e0*/  IMAD.MOV.U32 R108, RZ, RZ, R5 ;  /* 0x000000ffff6c7224 */ /* 0x000fe200078e0005 */
[----:B------:R-:W-:Y:S02]  /*189f0*/  MOV R0, 0x1 ;  /* 0x0000000100007802 */ /* 0x000fe40000000f00 */
[----:B------:R-:W-:Y:S02]  /*18a00*/  MOV R2, 0x18a20 ;  /* 0x00018a2000027802 */ /* 0x000fe40000000f00 */
[----:B-1----:R-:W-:Y:S05]  /*18a10*/  CALL.REL.NOINC `($__internal_38_$__cuda_sm70_shflsync_bfly_p) ;  /* 0x00000f9000007944 */ /* 0x002fea0003c00000 */
[----:B------:R-:W-:Y:S01]  /*18a20*/  FADD.FTZ R5, R5, R0 ;  /* 0x0000000005057221 */ /* 0x000fe20000010000 */
[----:B------:R-:W-:Y:S02]  /*18a30*/  MOV R108, R226 ;  /* 0x000000e2006c7202 */ /* 0x000fe40000000f00 */
[----:B------:R-:W-:Y:S02]  /*18a40*/  MOV R0, 0x2 ;  /* 0x0000000200007802 */ /* 0x000fe40000000f00 */
[----:B------:R-:W-:Y:S02]  /*18a50*/  MOV R2, 0x18a70 ;  /* 0x00018a7000027802 */ /* 0x000fe40000000f00 */
[----:B------:R-:W-:Y:S05]  /*18a60*/  CALL.REL.NOINC `($__internal_38_$__cuda_sm70_shflsync_bfly_p) ;  /* 0x00000f4000007944 */ /* 0x000fea0003c00000 */
[----:B------:R-:W-:Y:S01]  /*18a70*/  FADD.FTZ R6, R226, R0 ;  /* 0x00000000e2067221 */ /* 0x000fe20000010000 */
[----:B------:R-:W-:Y:S02]  /*18a80*/  MOV R0, 0x1 ;  /* 0x0000000100007802 */ /* 0x000fe40000000f00 */
[----:B------:R-:W-:-:S02]  /*18a90*/  MOV R2, 0x18ac0 ;  /* 0x00018ac000027802 */ /* 0x000fc40000000f00 */
[----:B------:R-:W-:Y:S02]  /*18aa0*/  MOV R108, R6 ;  /* 0x00000006006c7202 */ /* 0x000fe40000000f00 */
[----:B------:R-:W-:Y:S05]  /*18ab0*/  CALL.REL.NOINC `($__internal_38_$__cuda_sm70_shflsync_bfly_p) ;  /* 0x00000ef000007944 */ /* 0x000fea0003c00000 */
[----:B------:R-:W-:Y:S01]  /*18ac0*/  MOV R3, R0 ;  /* 0x0000000000037202 */ /* 0x000fe20000000f00 */
[----:B------:R-:W-:Y:S05]  /*18ad0*/  BRA `(.L_x_2649) ;  /* 0xffff974000007947 */ /* 0x000fea000383ffff */
.L_x_2562:
[----:B--234-:R-:W-:Y:S01]  /*18ae0*/  IMAD.MOV.U32 R178, RZ, RZ, R7 ;  /* 0x000000ffffb27224 */ /* 0x01cfe200078e0007 */
[----:B------:R-:W-:Y:S01]  /*18af0*/  MOV R2, RZ ;  /* 0x000000ff00027202 */ /* 0x000fe20000000f00 */
[----:B------:R-:W-:Y:S01]  /*18b00*/  IMAD.MOV.U32 R179, RZ, RZ, 0x181f ;  /* 0x0000181fffb37424 */ /* 0x000fe200078e00ff */
[----:B------:R-:W-:Y:S02]  /*18b10*/  MOV R3, 0x18b30 ;  /* 0x00018b3000037802 */ /* 0x000fe40000000f00 */
[----:B-1----:R-:W-:Y:S05]  /*18b20*/  CALL.REL.NOINC `($__internal_39_$__cuda_sm70_shflsync_idx_p) ;  /* 0x00000ee000007944 */ /* 0x002fea0003c00000 */
[----:B------:R-:W-:Y:S01]  /*18b30*/  MOV R10, R179 ;  /* 0x000000b3000a7202 */ /* 0x000fe20000000f00 */
[----:B------:R-:W-:Y:S05]  /*18b40*/  BRA `(.L_x_2650) ;  /* 0xffffaa6000007947 */ /* 0x000fea000383ffff */
.L_x_2563:
[----:B------:R-:W-:Y:S01]  /*18b50*/  IMAD.MOV.U32 R178, RZ, RZ, R8 ;  /* 0x000000ffffb27224 */ /* 0x000fe200078e0008 */
[----:B------:R-:W-:Y:S01]  /*18b60*/  MOV R2, RZ ;  /* 0x000000ff00027202 */ /* 0x000fe20000000f00 */
[----:B------:R-:W-:Y:S01]  /*18b70*/  IMAD.MOV.U32 R179, RZ, RZ, 0x181f ;  /* 0x0000181fffb37424 */ /* 0x000fe200078e00ff */
[----:B------:R-:W-:Y:S02]  /*18b80*/  MOV R3, 0x18ba0 ;  /* 0x00018ba000037802 */ /* 0x000fe40000000f00 */
[----:B-123--:R-:W-:Y:S05]  /*18b90*/  CALL.REL.NOINC `($__internal_39_$__cuda_sm70_shflsync_idx_p) ;  /* 0x00000e7000007944 */ /* 0x00efea0003c00000 */
[----:B------:R-:W-:Y:S01]  /*18ba0*/  MOV R0, R179 ;  /* 0x000000b300007202 */ /* 0x000fe20000000f00 */
[----:B------:R-:W-:Y:S05]  /*18bb0*/  BRA `(.L_x_2651) ;  /* 0xffffaa1000007947 */ /* 0x000fea000383ffff */
.L_x_2566:
[----:B------:R-:W-:Y:S01]  /*18bc0*/  IMAD.MOV.U32 R178, RZ, RZ, R7 ;  /* 0x000000ffffb27224 */ /* 0x000fe200078e0007 */
[----:B--2---:R-:W-:Y:S01]  /*18bd0*/  MOV R2, 0x1 ;  /* 0x0000000100027802 */ /* 0x004fe20000000f00 */
[----:B------:R-:W-:Y:S01]  /*18be0*/  IMAD.MOV.U32 R179, RZ, RZ, 0x181f ;  /* 0x0000181fffb37424 */ /* 0x000fe200078e00ff */
[----:B------:R-:W-:-:S02]  /*18bf0*/  MOV R3, 0x18c10 ;  /* 0x00018c1000037802 */ /* 0x000fc40000000f00 */
[----:B-1-34-:R-:W-:Y:S05]  /*18c00*/  CALL.REL.NOINC `($__internal_39_$__cuda_sm70_shflsync_idx_p) ;  /* 0x00000e0000007944 */ /* 0x01afea0003c00000 */
        /* <DEDUP_REMOVED lines=8> */
.L_x_2569:
[----:B------:R-:W-:Y:S01]  /*18c90*/  IMAD.MOV.U32 R178, RZ, RZ, R7 ;  /* 0x000000ffffb27224 */ /* 0x000fe200078e0007 */
[----:B-1----:R-:W-:Y:S01]  /*18ca0*/  MOV R2, 0x2 ;  /* 0x0000000200027802 */ /* 0x002fe20000000f00 */
[----:B------:R-:W-:Y:S01]  /*18cb0*/  IMAD.MOV.U32 R179, RZ, RZ, 0x181f ;  /* 0x0000181fffb37424 */ /* 0x000fe200078e00ff */
[----:B------:R-:W-:Y:S02]  /*18cc0*/  MOV R3, 0x18ce0 ;  /* 0x00018ce000037802 */ /* 0x000fe40000000f00 */
[----:B--234-:R-:W-:Y:S05]  /*18cd0*/  CALL.REL.NOINC `($__internal_39_$__cuda_sm70_shflsync_idx_p) ;  /* 0x00000d3000007944 */ /* 0x01cfea0003c00000 */
[----:B------:R-:W-:Y:S01]  /*18ce0*/  MOV R10, R179 ;  /* 0x000000b3000a7202 */ /* 0x000fe20000000f00 */
[----:B------:R-:W-:Y:S05]  /*18cf0*/  BRA `(.L_x_2653) ;  /* 0xffffab0000007947 */ /* 0x000fea000383ffff */
.L_x_2570:
[----:B------:R-:W-:Y:S01]  /*18d00*/  IMAD.MOV.U32 R178, RZ, RZ, R8 ;  /* 0x000000ffffb27224 */ /* 0x000fe200078e0008 */
[----:B-1----:R-:W-:Y:S01]  /*18d10*/  MOV R2, 0x2 ;  /* 0x0000000200027802 */ /* 0x002fe20000000f00 */
[----:B------:R-:W-:Y:S01]  /*18d20*/  IMAD.MOV.U32 R179, RZ, RZ, 0x181f ;  /* 0x0000181fffb37424 */ /* 0x000fe200078e00ff */
[----:B------:R-:W-:Y:S02]  /*18d30*/  MOV R3, 0x18d50 ;  /* 0x00018d5000037802 */ /* 0x000fe40000000f00 */
[----:B--234-:R-:W-:Y:S05]  /*18d40*/  CALL.REL.NOINC `($__internal_39_$__cuda_sm70_shflsync_idx_p) ;  /* 0x00000cc000007944 */ /* 0x01cfea0003c00000 */
[----:B------:R-:W-:Y:S01]  /*18d50*/  MOV R0, R179 ;  /* 0x000000b300007202 */ /* 0x000fe20000000f00 */
[----:B------:R-:W-:Y:S05]  /*18d60*/  BRA `(.L_x_2654) ;  /* 0xffffaab000007947 */ /* 0x000fea000383ffff */
.L_x_2573:
[----:B------:R-:W-:Y:S01]  /*18d70*/  IMAD.MOV.U32 R178, RZ, RZ, R7 ;  /* 0x000000ffffb27224 */ /* 0x000fe200078e0007 */
[----:B-1----:R-:W-:Y:S01]  /*18d80*/  MOV R2, 0x3 ;  /* 0x0000000300027802 */ /* 0x002fe20000000f00 */
[----:B------:R-:W-:Y:S01]  /*18d90*/  IMAD.MOV.U32 R179, RZ, RZ, 0x181f ;  /* 0x0000181fffb37424 */ /* 0x000fe200078e00ff */
[----:B------:R-:W-:-:S02]  /*18da0*/  MOV R3, 0x18dc0 ;  /* 0x00018dc000037802 */ /* 0x000fc40000000f00 */
[----:B--234-:R-:W-:Y:S05]  /*18db0*/  CALL.REL.NOINC `($__internal_39_$__cuda_sm70_shflsync_idx_p) ;  /* 0x00000c5000007944 */ /* 0x01cfea0003c00000 */
        /* <DEDUP_REMOVED lines=8> */
.L_x_2575:
[----:B------:R-:W-:Y:S01]  /*18e40*/  IMAD.MOV.U32 R178, RZ, RZ, R5 ;  /* 0x000000ffffb27224 */ /* 0x000fe200078e0005 */
[----:B------:R-:W-:Y:S01]  /*18e50*/  MOV R2, RZ ;  /* 0x000000ff00027202 */ /* 0x000fe20000000f00 */
[----:B------:R-:W-:Y:S01]  /*18e60*/  IMAD.MOV.U32 R179, RZ, RZ, 0x1c1f ;  /* 0x00001c1fffb37424 */ /* 0x000fe200078e00ff */
[----:B------:R-:W-:Y:S02]  /*18e70*/  MOV R3, 0x18e90 ;  /* 0x00018e9000037802 */ /* 0x000fe40000000f00 */
[----:B------:R-:W-:Y:S05]  /*18e80*/  CALL.REL.NOINC `($__internal_39_$__cuda_sm70_shflsync_idx_p) ;  /* 0x00000b8000007944 */ /* 0x000fea0003c00000 */
[----:B------:R-:W-:Y:S01]  /*18e90*/  MOV R4, R179 ;  /* 0x000000b300047202 */ /* 0x000fe20000000f00 */
[----:B------:R-:W-:Y:S05]  /*18ea0*/  BRA `(.L_x_2656) ;  /* 0xffffad9000007947 */ /* 0x000fea000383ffff */
.L_x_2576:
[----:B------:R-:W-:Y:S01]  /*18eb0*/  IMAD.MOV.U32 R178, RZ, RZ, R12 ;  /* 0x000000ffffb27224 */ /* 0x000fe200078e000c */
[----:B------:R-:W-:Y:S01]  /*18ec0*/  MOV R2, RZ ;  /* 0x000000ff00027202 */ /* 0x000fe20000000f00 */
[----:B------:R-:W-:Y:S01]  /*18ed0*/  IMAD.MOV.U32 R179, RZ, RZ, 0x1c1f ;  /* 0x00001c1fffb37424 */ /* 0x000fe200078e00ff */
[----:B------:R-:W-:Y:S02]  /*18ee0*/  MOV R3, 0x18f00 ;  /* 0x00018f0000037802 */ /* 0x000fe40000000f00 */
[----:B-12---:R-:W-:Y:S05]  /*18ef0*/  CALL.REL.NOINC `($__internal_39_$__cuda_sm70_shflsync_idx_p) ;  /* 0x00000b1000007944 */ /* 0x006fea0003c00000 */
[----:B------:R-:W-:Y:S01]  /*18f00*/  MOV R0, R179 ;  /* 0x000000b300007202 */ /* 0x000fe20000000f00 */
[----:B------:R-:W-:Y:S05]  /*18f10*/  BRA `(.L_x_2657) ;  /* 0xffffad4000007947 */ /* 0x000fea000383ffff */
.L_x_2579:
[----:B------:R-:W-:Y:S01]  /*18f20*/  IMAD.MOV.U32 R178, RZ, RZ, R5 ;  /* 0x000000ffffb27224 */ /* 0x000fe200078e0005 */
[----:B----4-:R-:W-:Y:S01]  /*18f30*/  MOV R2, 0x1 ;  /* 0x0000000100027802 */ /* 0x010fe20000000f00 */
[----:B------:R-:W-:Y:S01]  /*18f40*/  IMAD.MOV.U32 R179, RZ, RZ, 0x1c1f ;  /* 0x00001c1fffb37424 */ /* 0x000fe200078e00ff */
[----:B------:R-:W-:-:S02]  /*18f50*/  MOV R3, 0x18f70 ;  /* 0x00018f7000037802 */ /* 0x000fc40000000f00 */
[----:B-123--:R-:W-:Y:S05]  /*18f60*/  CALL.REL.NOINC `($__internal_39_$__cuda_sm70_shflsync_idx_p) ;  /* 0x00000aa000007944 */ /* 0x00efea0003c00000 */
        /* <DEDUP_REMOVED lines=8> */
.L_x_2583:
[----:B------:R-:W-:Y:S01]  /*18ff0*/  IMAD.MOV.U32 R178, RZ, RZ, R7 ;  /* 0x000000ffffb27224 */ /* 0x000fe200078e0007 */
[----:B------:R-:W-:Y:S01]  /*19000*/  MOV R2, RZ ;  /* 0x000000ff00027202 */ /* 0x000fe20000000f00 */
[----:B------:R-:W-:Y:S01]  /*19010*/  IMAD.MOV.U32 R179, RZ, RZ, 0x181f ;  /* 0x0000181fffb37424 */ /* 0x000fe200078e00ff */
[----:B------:R-:W-:Y:S02]  /*19020*/  MOV R3, 0x19040 ;  /* 0x0001904000037802 */ /* 0x000fe40000000f00 */
[----:B------:R-:W-:Y:S05]  /*19030*/  CALL.REL.NOINC `($__internal_39_$__cuda_sm70_shflsync_idx_p) ;  /* 0x000009d000007944 */ /* 0x000fea0003c00000 */
[----:B------:R-:W-:Y:S01]  /*19040*/  MOV R9, R179 ;  /* 0x000000b300097202 */ /* 0x000fe20000000f00 */
[----:B------:R-:W-:Y:S05]  /*19050*/  BRA `(.L_x_2659) ;  /* 0xffffc16000007947 */ /* 0x000fea000383ffff */
.L_x_2584:
[----:B------:R-:W-:Y:S01]  /*19060*/  IMAD.MOV.U32 R178, RZ, RZ, R10 ;  /* 0x000000ffffb27224 */ /* 0x000fe200078e000a */
[----:B------:R-:W-:Y:S01]  /*19070*/  MOV R2, RZ ;  /* 0x000000ff00027202 */ /* 0x000fe20000000f00 */
[----:B------:R-:W-:Y:S01]  /*19080*/  IMAD.MOV.U32 R179, RZ, RZ, 0x181f ;  /* 0x0000181fffb37424 */ /* 0x000fe200078e00ff */
[----:B------:R-:W-:Y:S02]  /*19090*/  MOV R3, 0x190b0 ;  /* 0x000190b000037802 */ /* 0x000fe40000000f00 */
[----:B-12---:R-:W-:Y:S05]  /*190a0*/  CALL.REL.NOINC `($__internal_39_$__cuda_sm70_shflsync_idx_p) ;  /* 0x0000096000007944 */ /* 0x006fea0003c00000 */
[----:B------:R-:W-:Y:S01]  /*190b0*/  MOV R0, R179 ;  /* 0x000000b300007202 */ /* 0x000fe20000000f00 */
[----:B------:R-:W-:Y:S05]  /*190c0*/  BRA `(.L_x_2660) ;  /* 0xffffc11000007947 */ /* 0x000fea000383ffff */
.L_x_2587:
        /* <DEDUP_REMOVED lines=13> */
.L_x_2590:
[----:B------:R-:W-:Y:S01]  /*191a0*/  IMAD.MOV.U32 R178, RZ, RZ, R7 ;  /* 0x000000ffffb27224 */ /* 0x000fe200078e0007 */
[----:B-1----:R-:W-:Y:S01]  /*191b0*/  MOV R2, 0x2 ;  /* 0x0000000200027802 */ /* 0x002fe20000000f00 */
[----:B------:R-:W-:Y:S01]  /*191c0*/  IMAD.MOV.U32 R179, RZ, RZ, 0x181f ;  /* 0x0000181fffb37424 */ /* 0x000fe200078e00ff */
[----:B------:R-:W-:Y:S02]  /*191d0*/  MOV R3, 0x191f0 ;  /* 0x000191f000037802 */ /* 0x000fe40000000f00 */
[----:B--234-:R-:W-:Y:S05]  /*191e0*/  CALL.REL.NOINC `($__internal_39_$__cuda_sm70_shflsync_idx_p) ;  /* 0x0000082000007944 */ /* 0x01cfea0003c00000 */
[----:B------:R-:W-:Y:S01]  /*191f0*/  MOV R9, R179 ;  /* 0x000000b300097202 */ /* 0x000fe20000000f00 */
[----:B------:R-:W-:Y:S05]  /*19200*/  BRA `(.L_x_2662) ;  /* 0xffffc21000007947 */ /* 0x000fea000383ffff */
.L_x_2591:
[----:B------:R-:W-:Y:S01]  /*19210*/  IMAD.MOV.U32 R178, RZ, RZ, R10 ;  /* 0x000000ffffb27224 */ /* 0x000fe200078e000a */
[----:B------:R-:W-:Y:S01]  /*19220*/  MOV R2, 0x2 ;  /* 0x0000000200027802 */ /* 0x000fe20000000f00 */
[----:B------:R-:W-:Y:S01]  /*19230*/  IMAD.MOV.U32 R179, RZ, RZ, 0x181f ;  /* 0x0000181fffb37424 */ /* 0x000fe200078e00ff */
[----:B------:R-:W-:Y:S02]  /*19240*/  MOV R3, 0x19260 ;  /* 0x0001926000037802 */ /* 0x000fe40000000f00 */
[----:B-1234-:R-:W-:Y:S05]  /*19250*/  CALL.REL.NOINC `($__internal_39_$__cuda_sm70_shflsync_idx_p) ;  /* 0x000007b000007944 */ /* 0x01efea0003c00000 */
[----:B------:R-:W-:Y:S01]  /*19260*/  MOV R0, R179 ;  /* 0x000000b300007202 */ /* 0x000fe20000000f00 */
[----:B------:R-:W-:Y:S05]  /*19270*/  BRA `(.L_x_2663) ;  /* 0xffffc1c000007947 */ /* 0x000fea000383ffff */
.L_x_2594:
        /* <DEDUP_REMOVED lines=13> */
.L_x_2596:
[----:B------:R-:W-:Y:S01]  /*19350*/  IMAD.MOV.U32 R178, RZ, RZ, R62 ;  /* 0x000000ffffb27224 */ /* 0x000fe200078e003e */
[----:B------:R-:W-:Y:S01]  /*19360*/  MOV R2, RZ ;  /* 0x000000ff00027202 */ /* 0x000fe20000000f00 */
[----:B------:R-:W-:Y:S01]  /*19370*/  IMAD.MOV.U32 R179, RZ, RZ, 0x1f ;  /* 0x0000001fffb37424 */ /* 0x000fe200078e00ff */
[----:B------:R-:W-:Y:S02]  /*19380*/  MOV R3, 0x193a0 ;  /* 0x000193a000037802 */ /* 0x000fe40000000f00 */
[----:B-1----:R-:W-:Y:S05]  /*19390*/  CALL.REL.NOINC `($__internal_39_$__cuda_sm70_shflsync_idx_p) ;  /* 0x0000067000007944 */ /* 0x002fea0003c00000 */
[----:B------:R-:W-:Y:S01]  /*193a0*/  MOV R9, R179 ;  /* 0x000000b300097202 */ /* 0x000fe20000000f00 */
[----:B------:R-:W-:Y:S05]  /*193b0*/  BRA `(.L_x_2665) ;  /* 0xffffc35000007947 */ /* 0x000fea000383ffff */
.L_x_2597:
[----:B------:R-:W-:Y:S01]  /*193c0*/  IMAD.MOV.U32 R178, RZ, RZ, R62 ;  /* 0x000000ffffb27224 */ /* 0x000fe200078e003e */
[----:B------:R-:W-:Y:S01]  /*193d0*/  MOV R2, 0x1 ;  /* 0x0000000100027802 */ /* 0x000fe20000000f00 */
[----:B------:R-:W-:Y:S01]  /*193e0*/  IMAD.MOV.U32 R179, RZ, RZ, 0x1f ;  /* 0x0000001fffb37424 */ /* 0x000fe200078e00ff */
[----:B------:R-:W-:Y:S02]  /*193f0*/  MOV R3, 0x19410 ;  /* 0x0001941000037802 */ /* 0x000fe40000000f00 */
[----:B-123--:R-:W-:Y:S05]  /*19400*/  CALL.REL.NOINC `($__internal_39_$__cuda_sm70_shflsync_idx_p) ;  /* 0x0000060000007944 */ /* 0x00efea0003c00000 */
[----:B------:R-:W-:Y:S01]  /*19410*/  MOV R8, R179 ;  /* 0x000000b300087202 */ /* 0x000fe20000000f00 */
[----:B------:R-:W-:Y:S05]  /*19420*/  BRA `(.L_x_2666) ;  /* 0xffffc30000007947 */ /* 0x000fea000383ffff */
.L_x_2598:
[----:B------:R-:W-:Y:S02]  /*19430*/  MOV R2, 0x1 ;  /* 0x0000000100027802 */ /* 0x000fe40000000f00 */
[----:B------:R-:W-:-:S02]  /*19440*/  MOV R3, 0x19460 ;  /* 0x0001946000037802 */ /* 0x000fc40000000f00 */
[----:B--234-:R-:W-:Y:S05]  /*19450*/  CALL.REL.NOINC `($__internal_40_$__cuda_sm70_shflsync_up_p) ;  /* 0x0000061000007944 */ /* 0x01cfea0003c00000 */
[----:B------:R-:W-:Y:S05]  /*19460*/  BRA `(.L_x_2667) ;  /* 0xffffc3e000007947 */ /* 0x000fea000383ffff */
.L_x_2599:
[----:B------:R-:W-:Y:S02]  /*19470*/  MOV R2, 0x2 ;  /* 0x0000000200027802 */ /* 0x000fe40000000f00 */
[----:B------:R-:W-:-:S02]  /*19480*/  MOV R3, 0x194a0 ;  /* 0x000194a000037802 */ /* 0x000fc40000000f00 */
[----:B--23--:R-:W-:Y:S05]  /*19490*/  CALL.REL.NOINC `($__internal_40_$__cuda_sm70_shflsync_up_p) ;  /* 0x000005d000007944 */ /* 0x00cfea0003c00000 */
        /* <DEDUP_REMOVED lines=24> */
.L_x_2603:
[----:B------:R-:W-:Y:S02]  /*19620*/  MOV R2, 0x1 ;  /* 0x0000000100027802 */ /* 0x000fe40000000f00 */
[----:B------:R-:W-:Y:S02]  /*19630*/  MOV R3, 0x19650 ;  /* 0x0001965000037802 */ /* 0x000fe40000000f00 */
[----:B------:R-:W-:Y:S05]  /*19640*/  CALL.REL.NOINC `($__internal_40_$__cuda_sm70_shflsync_up_p) ;  /* 0x0000042000007944 */ /* 0x000fea0003c00000 */
[----:B------:R-:W-:Y:S01]  /*19650*/  MOV R2, R4 ;  /* 0x0000000400027202 */ /* 0x000fe20000000f00 */
[----:B------:R-:W-:Y:S05]  /*19660*/  BRA `(.L_x_2669) ;  /* 0xffffc43000007947 */ /* 0x000fea000383ffff */
.L_x_2604:
[----:B------:R-:W-:Y:S02]  /*19670*/  MOV R2, 0x2 ;  /* 0x0000000200027802 */ /* 0x000fe40000000f00 */
[----:B------:R-:W-:Y:S02]  /*19680*/  MOV R3, 0x196a0 ;  /* 0x000196a000037802 */ /* 0x000fe40000000f00 */
        /* <DEDUP_REMOVED lines=25> */
.L_x_2606:
[----:B------:R-:W-:Y:S02]  /*19820*/  SEL R0, RZ, 0x1, P0 ;  /* 0x00000001ff007807 */ /* 0x000fe40000000000 */
[----:B------:R-:W-:Y:S02]  /*19830*/  MOV R2, 0x19850 ;  /* 0x0001985000027802 */ /* 0x000fe40000000f00 */
[----:B-1----:R-:W-:Y:S05]  /*19840*/  CALL.REL.NOINC `($__internal_41_$__cuda_sm70_votesync_ballot) ;  /* 0x0000029000007944 */ /* 0x002fea0003c00000 */
[----:B------:R-:W-:Y:S01]  /*19850*/  MOV R5, R0 ;  /* 0x0000000000057202 */ /* 0x000fe20000000f00 */
[----:B------:R-:W-:Y:S05]  /*19860*/  BRA `(.L_x_2671) ;  /* 0xffffc3c000007947 */ /* 0x000fea000383ffff */
.L_x_2607:
[----:B------:R-:W-:Y:S01]  /*19870*/  IMAD.MOV.U32 R178, RZ, RZ, R6 ;  /* 0x000000ffffb27224 */ /* 0x000fe200078e0006 */
[----:B------:R-:W-:Y:S01]  /*19880*/  MOV R2, R0 ;  /* 0x0000000000027202 */ /* 0x000fe20000000f00 */
[----:B------:R-:W-:Y:S01]  /*19890*/  IMAD.MOV.U32 R179, RZ, RZ, 0x1f ;  /* 0x0000001fffb37424 */ /* 0x000fe200078e00ff */
[----:B------:R-:W-:Y:S02]  /*198a0*/  MOV R3, 0x198c0 ;  /* 0x000198c000037802 */ /* 0x000fe40000000f00 */
[----:B-1----:R-:W-:Y:S05]  /*198b0*/  CALL.REL.NOINC `($__internal_39_$__cuda_sm70_shflsync_idx_p) ;  /* 0x0000015000007944 */ /* 0x002fea0003c00000 */
[----:B------:R-:W-:Y:S01]  /*198c0*/  IMAD.MOV.U32 R10, RZ, RZ, R179 ;  /* 0x000000ffff0a7224 */ /* 0x000fe200078e00b3 */
[----:B------:R-:W-:Y:S01]  /*198d0*/  MOV R2, R0 ;  /* 0x0000000000027202 */ /* 0x000fe20000000f00 */
[----:B------:R-:W-:Y:S01]  /*198e0*/  IMAD.MOV.U32 R178, RZ, RZ, R7 ;  /* 0x000000ffffb27224 */ /* 0x000fe200078e0007 */
[----:B------:R-:W-:-:S02]  /*198f0*/  MOV R179, 0x1f ;  /* 0x0000001f00b37802 */ /* 0x000fc40000000f00 */
[----:B------:R-:W-:Y:S02]  /*19900*/  MOV R3, 0x19920 ;  /* 0x0001992000037802 */ /* 0x000fe40000000f00 */
[----:B------:R-:W-:Y:S05]  /*19910*/  CALL.REL.NOINC `($__internal_39_$__cuda_sm70_shflsync_idx_p) ;  /* 0x000000f000007944 */ /* 0x000fea0003c00000 */
[----:B------:R-:W-:Y:S01]  /*19920*/  MOV R7, R179 ;  /* 0x000000b300077202 */ /* 0x000fe20000000f00 */
[----:B------:R-:W-:Y:S05]  /*19930*/  BRA `(.L_x_2672) ;  /* 0xffffc34000007947 */ /* 0x000fea000383ffff */
.L_x_2610:
[----:B------:R-:W-:Y:S01]  /*19940*/  IMAD.MOV.U32 R178, RZ, RZ, R4 ;  /* 0x000000ffffb27224 */ /* 0x000fe200078e0004 */
[----:B------:R-:W-:Y:S01]  /*19950*/  MOV R2, R0 ;  /* 0x0000000000027202 */ /* 0x000fe20000000f00 */
[----:B------:R-:W-:Y:S01]  /*19960*/  IMAD.MOV.U32 R179, RZ, RZ, 0x1f ;  /* 0x0000001fffb37424 */ /* 0x000fe200078e00ff */
[----:B------:R-:W-:Y:S02]  /*19970*/  MOV R3, 0x19990 ;  /* 0x0001999000037802 */ /* 0x000fe40000000f00 */
[----:B-1-34-:R-:W-:Y:S05]  /*19980*/  CALL.REL.NOINC `($__internal_39_$__cuda_sm70_shflsync_idx_p) ;  /* 0x0000008000007944 */ /* 0x01afea0003c00000 */
[----:B------:R-:W-:Y:S01]  /*19990*/  MOV R11, R179 ;  /* 0x000000b3000b7202 */ /* 0x000fe20000000f00 */
[----:B------:R-:W-:Y:S05]  /*199a0*/  BRA `(.L_x_2609) ;  /* 0xffffc33000007947 */ /* 0x000fea000383ffff */
        .weak           $__internal_38_$__cuda_sm70_shflsync_bfly_p
        .type           $__internal_38_$__cuda_sm70_shflsync_bfly_p,@function
        .size           $__internal_38_$__cuda_sm70_shflsync_bfly_p,($__internal_39_$__cuda_sm70_shflsync_idx_p - $__internal_38_$__cuda_sm70_shflsync_bfly_p)
$__internal_38_$__cuda_sm70_shflsync_bfly_p:
[----:B------:R-:W-:Y:S02]  /*199b0*/  MOV R204, 0xffffffff ;  /* 0xffffffff00cc7802 */ /* 0x000fe40000000f00 */
[----:B------:R-:W-:Y:S02]  /*199c0*/  MOV R3, 0x1f ;  /* 0x0000001f00037802 */ /* 0x000fe40000000f00 */
[----:B------:R-:W-:Y:S04]  /*199d0*/  WARPSYNC R204 ;  /* 0x000000cc00007348 */ /* 0x000fe80003800000 */
[----:B------:R1:W2:Y:S02]  /*199e0*/  SHFL.BFLY PT, R0, R108, R0, R3 ;  /* 0x0c0000006c007389 */ /* 0x0002a400000e0003 */
[----:B-1----:R-:W-:-:S04]  /*199f0*/  MOV R3, 0x0 ;  /* 0x0000000000037802 */ /* 0x002fc80000000f00 */
[----:B--2---:R-:W-:Y:S05]  /*19a00*/  RET.REL.NODEC R2 `(_ZN7cutlass13device_kernelIN5flash19enable_sm80_to_sm89INS1_16FlashAttnFwdSm80INS1_25CollectiveMainloopFwdSm80ILi8ELi1ELb1EN4cute5tupleIJNS5_1CILi128EEENS7_ILi96EEES8_EEELi128ENS_6half_tEfNS_4arch4Sm80ELb0ELb1ELb0ELb1ELb1ELb0ELb1ELb1EEENS1_21CollectiveEpilogueFwdINS6_IJS8_S8_S9_EEENS6_IJNS7_ILi1EEESH_SH_EEESB_SD_Li256ELb1ELb1ELb1ELb0EEENS1_36VarlenDynamicPersistentTileSchedulerILi128ELi96ELi256ELi256ELb1ELb1ELb0ELb1ELb0ELb1EEEEEEEEEvNT_6ParamsE) ;  /* 0xfffe65f002007950 */ /* 0x004fea0003c3ffff */
        .weak           $__internal_39_$__cuda_sm70_shflsync_idx_p
        .type           $__internal_39_$__cuda_sm70_shflsync_idx_p,@function
        .size           $__internal_39_$__cuda_sm70_shflsync_idx_p,($__internal_40_$__cuda_sm70_shflsync_up_p - $__internal_39_$__cuda_sm70_shflsync_idx_p)
$__internal_39_$__cuda_sm70_shflsync_idx_p:
[----:B------:R-:W-:-:S04]  /*19a10*/  MOV R203, 0xffffffff ;  /* 0xffffffff00cb7802 */ /* 0x000fc80000000f00 */
[----:B------:R-:W-:Y:S04]  /*19a20*/  WARPSYNC R203 ;  /* 0x000000cb00007348 */ /* 0x000fe80003800000 */
[----:B------:R1:W2:Y:S02]  /*19a30*/  SHFL.IDX PT, R179, R178, R2, R179 ;  /* 0x00000002b2b37389 */ /* 0x0002a400000e00b3 */
[----:B-1----:R-:W-:Y:S02]  /*19a40*/  MOV R2, R3 ;  /* 0x0000000300027202 */ /* 0x002fe40000000f00 */
[----:B------:R-:W-:-:S04]  /*19a50*/  MOV R3, 0x0 ;  /* 0x0000000000037802 */ /* 0x000fc80000000f00 */
[----:B--2---:R-:W-:Y:S05]  /*19a60*/  RET.REL.NODEC R2 `(_ZN7cutlass13device_kernelIN5flash19enable_sm80_to_sm89INS1_16FlashAttnFwdSm80INS1_25CollectiveMainloopFwdSm80ILi8ELi1ELb1EN4cute5tupleIJNS5_1CILi128EEENS7_ILi96EEES8_EEELi128ENS_6half_tEfNS_4arch4Sm80ELb0ELb1ELb0ELb1ELb1ELb0ELb1ELb1EEENS1_21CollectiveEpilogueFwdINS6_IJS8_S8_S9_EEENS6_IJNS7_ILi1EEESH_SH_EEESB_SD_Li256ELb1ELb1ELb1ELb0EEENS1_36VarlenDynamicPersistentTileSchedulerILi128ELi96ELi256ELi256ELb1ELb1ELb0ELb1ELb0ELb1EEEEEEEEEvNT_6ParamsE) ;  /* 0xfffe659002007950 */ /* 0x004fea0003c3ffff */
        .weak           $__internal_40_$__cuda_sm70_shflsync_up_p
        .type           $__internal_40_$__cuda_sm70_shflsync_up_p,@function
        .size           $__internal_40_$__cuda_sm70_shflsync_up_p,($__internal_41_$__cuda_sm70_votesync_ballot - $__internal_40_$__cuda_sm70_shflsync_up_p)
$__internal_40_$__cuda_sm70_shflsync_up_p:
[----:B------:R-:W-:Y:S02]  /*19a70*/  IMAD.MOV.U32 R4, RZ, RZ, RZ ;  /* 0x000000ffff047224 */ /* 0x000fe400078e00ff */
[----:B------:R-:W-:-:S04]  /*19a80*/  IMAD.MOV.U32 R10, RZ, RZ, -0x1 ;  /* 0xffffffffff0a7424 */ /* 0x000fc800078e00ff */
[----:B------:R-:W-:Y:S04]  /*19a90*/  WARPSYNC R10 ;  /* 0x0000000a00007348 */ /* 0x000fe80003800000 */
[----:B------:R1:W2:Y:S02]  /*19aa0*/  SHFL.UP PT, R4, R0, R2, R4 ;  /* 0x0400000200047389 */ /* 0x0002a400000e0004 */
[----:B-1----:R-:W-:Y:S02]  /*19ab0*/  MOV R2, R3 ;  /* 0x0000000300027202 */ /* 0x002fe40000000f00 */
[----:B------:R-:W-:-:S04]  /*19ac0*/  MOV R3, 0x0 ;  /* 0x0000000000037802 */ /* 0x000fc80000000f00 */
[----:B--2---:R-:W-:Y:S05]  /*19ad0*/  RET.REL.NODEC R2 `(_ZN7cutlass13device_kernelIN5flash19enable_sm80_to_sm89INS1_16FlashAttnFwdSm80INS1_25CollectiveMainloopFwdSm80ILi8ELi1ELb1EN4cute5tupleIJNS5_1CILi128EEENS7_ILi96EEES8_EEELi128ENS_6half_tEfNS_4arch4Sm80ELb0ELb1ELb0ELb1ELb1ELb0ELb1ELb1EEENS1_21CollectiveEpilogueFwdINS6_IJS8_S8_S9_EEENS6_IJNS7_ILi1EEESH_SH_EEESB_SD_Li256ELb1ELb1ELb1ELb0EEENS1_36VarlenDynamicPersistentTileSchedulerILi128ELi96ELi256ELi256ELb1ELb1ELb0ELb1ELb0ELb1EEEEEEEEEvNT_6ParamsE) ;  /* 0xfffe652002007950 */ /* 0x004fea0003c3ffff */
        .weak           $__internal_41_$__cuda_sm70_votesync_ballot
        .type           $__internal_41_$__cuda_sm70_votesync_ballot,@function
        .size           $__internal_41_$__cuda_sm70_votesync_ballot,(.L_x_3625 - $__internal_41_$__cuda_sm70_votesync_ballot)
$__internal_41_$__cuda_sm70_votesync_ballot:
[----:B------:R-:W-:Y:S01]  /*19ae0*/  ISETP.NE.U32.AND P0, PT, R0, 0x1, PT ;  /* 0x000000010000780c */ /* 0x000fe20003f05070 */
[----:B------:R-:W-:-:S04]  /*19af0*/  IMAD.MOV.U32 R3, RZ, RZ, -0x1 ;  /* 0xffffffffff037424 */ /* 0x000fc800078e00ff */
[----:B------:R-:W-:Y:S08]  /*19b00*/  WARPSYNC R3 ;  /* 0x0000000300007348 */ /* 0x000ff00003800000 */
[----:B------:R-:W-:-:S04]  /*19b10*/  VOTE.ANY R0, PT, !P0 ;  /* 0x0000000000007806 */ /* 0x000fc800040e0100 */
[----:B------:R-:W-:Y:S01]  /*19b20*/  LOP3.LUT R0, R0, R3, RZ, 0xc0, !PT ;  /* 0x0000000300007212 */ /* 0x000fe200078ec0ff */
[----:B------:R-:W-:-:S04]  /*19b30*/  IMAD.MOV.U32 R3, RZ, RZ, 0x0 ;  /* 0x00000000ff037424 */ /* 0x000fc800078e00ff */
[----:B------:R-:W-:Y:S05]  /*19b40*/  RET.REL.NODEC R2 `(_ZN7cutlass13device_kernelIN5flash19enable_sm80_to_sm89INS1_16FlashAttnFwdSm80INS1_25CollectiveMainloopFwdSm80ILi8ELi1ELb1EN4cute5tupleIJNS5_1CILi128EEENS7_ILi96EEES8_EEELi128ENS_6half_tEfNS_4arch4Sm80ELb0ELb1ELb0ELb1ELb1ELb0ELb1ELb1EEENS1_21CollectiveEpilogueFwdINS6_IJS8_S8_S9_EEENS6_IJNS7_ILi1EEESH_SH_EEESB_SD_Li256ELb1ELb1ELb1ELb0EEENS1_36VarlenDynamicPersistentTileSchedulerILi128ELi96ELi256ELi256ELb1ELb1ELb0ELb1ELb0ELb1EEEEEEEEEvNT_6ParamsE) ;  /* 0xfffe64b002007950 */ /* 0x000fea0003c3ffff */
.L_x_2673:
        /* <DEDUP_REMOVED lines=11> */
.L_x_3625:


//--------------------- .text._ZN7cutlass13device_kernelIN5flash19enable_sm80_to_sm89INS1_16FlashAttnFwdSm80INS1_25CollectiveMainloopFwdSm80ILi8ELi1ELb1EN4cute5tupleIJNS5_1CILi128EEENS7_ILi96EEES8_EEELi128ENS_6half_tEfNS_4arch4Sm80ELb0ELb1ELb0ELb1ELb1ELb1ELb1ELb1EEENS1_21CollectiveEpilogueFwdINS6_IJS8_S8_S9_EEENS6_IJNS7_ILi1EEESH_SH_EEESB_SD_Li256ELb1ELb1ELb1ELb0EEENS1_36VarlenDynamicPersistentTileSchedulerILi128ELi96ELi256ELi256ELb1ELb1ELb0ELb1ELb0ELb1EEEEEEEEEvNT_6ParamsE --------------------------
	.section	.text._ZN7cutlass13device_kernelIN5flash19enable_sm80_to_sm89INS1_16FlashAttnFwdSm80INS1_25CollectiveMainloopFwdSm80ILi8ELi1ELb1EN4cute5tupleIJNS5_1CILi128EEENS7_ILi96EEES8_EEELi128ENS_6half_tEfNS_4arch4Sm80ELb0ELb1ELb0ELb1ELb1ELb1ELb1ELb1EEENS1_21CollectiveEpilogueFwdINS6_IJS8_S8_S9_EEENS6_IJNS7_ILi1EEESH_SH_EEESB_SD_Li256ELb1ELb1ELb1ELb0EEENS1_36VarlenDynamicPersistentTileSchedulerILi128ELi96ELi256ELi256ELb1ELb1ELb0ELb1ELb0ELb1EEEEEEEEEvNT_6ParamsE,"ax",@progbits
	.sectioninfo	@"SHI_REGISTERS=255"
	.align	128
.text._ZN7cutlass13device_kernelIN5flash19enable_sm80_to_sm89INS1_16FlashAttnFwdSm80INS1_25CollectiveMainloopFwdSm80ILi8ELi1ELb1EN4cute5tupleIJNS5_1CILi128EEENS7_ILi96EEES8_EEELi128ENS_6half_tEfNS_4arch4Sm80ELb0ELb1ELb0ELb1ELb1ELb1ELb1ELb1EEENS1_21CollectiveEpilogueFwdINS6_IJS8_S8_S9_EEENS6_IJNS7_ILi1EEESH_SH_EEESB_SD_Li256ELb1ELb1ELb1ELb0EEENS1_36VarlenDynamicPersistentTileSchedulerILi128ELi96ELi256ELi256ELb1ELb1ELb0ELb1ELb0ELb1EEEEEEEEEvNT_6ParamsE:
        .type           _ZN7cutlass13device_kernelIN5flash19enable_sm80_to_sm89INS1_16FlashAttnFwdSm80INS1_25CollectiveMainloopFwdSm80ILi8ELi1ELb1EN4cute5tupleIJNS5_1CILi128EEENS7_ILi96EEES8_EEELi128ENS_6half_tEfNS_4arch4Sm80ELb0ELb1ELb0ELb1ELb1ELb1ELb1ELb1EEENS1_21CollectiveEpilogueFwdINS6_IJS8_S8_S9_EEENS6_IJNS7_ILi1EEESH_SH_EEESB_SD_Li256ELb1ELb1ELb1ELb0EEENS1_36VarlenDynamicPersistentTileSchedulerILi128ELi96ELi256ELi256ELb1ELb1ELb0ELb1ELb0ELb1EEEEEEEEEvNT_6ParamsE,@function
        .size           _ZN7cutlass13device_kernelIN5flash19enable_sm80_to_sm89INS1_16FlashAttnFwdSm80INS1_25CollectiveMainloopFwdSm80ILi8ELi1ELb1EN4cute5tupleIJNS5_1CILi128EEENS7_ILi96EEES8_EEELi128ENS_6half_tEfNS_4arch4Sm80ELb0ELb1ELb0ELb1ELb1ELb1ELb1ELb1EEENS1_21CollectiveEpilogueFwdINS6_IJS8_S8_S9_EEENS6_IJNS7_ILi1EEESH_SH_EEESB_SD_Li256ELb1ELb1ELb1ELb0EEENS1_36VarlenDynamicPersistentTileSchedulerILi128ELi96ELi256ELi256ELb1ELb1ELb0ELb1ELb0ELb1EEEEEEEEEvNT_6ParamsE,(.L_x_3630 - _ZN7cutlass13device_kernelIN5flash19enable_sm80_to_sm89INS1_16FlashAttnFwdSm80INS1_25CollectiveMainloopFwdSm80ILi8ELi1ELb1EN4cute5tupleIJNS5_1CILi128EEENS7_ILi96EEES8_EEELi128ENS_6half_tEfNS_4arch4Sm80ELb0ELb1ELb0ELb1ELb1ELb1ELb1ELb1EEENS1_21CollectiveEpilogueFwdINS6_IJS8_S8_S9_EEENS6_IJNS7_ILi1EEESH_SH_EEESB_SD_Li256ELb1ELb1ELb1ELb0EEENS1_36VarlenDynamicPersistentTileSchedulerILi128ELi96ELi256ELi256ELb1ELb1ELb0ELb1ELb0ELb1EEEEEEEEEvNT_6ParamsE)
        .other          _ZN7cutlass13device_kernelIN5flash19enable_sm80_to_sm89INS1_16FlashAttnFwdSm80INS1_25CollectiveMainloopFwdSm80ILi8ELi1ELb1EN4cute5tupleIJNS5_1CILi128EEENS7_ILi96EEES8_EEELi128ENS_6half_tEfNS_4arch4Sm80ELb0ELb1ELb0ELb1ELb1ELb1ELb1ELb1EEENS1_21CollectiveEpilogueFwdINS6_IJS8_S8_S9_EEENS6_IJNS7_ILi1EEESH_SH_EEESB_SD_Li256ELb1ELb1ELb1ELb0EEENS1_36VarlenDynamicPersistentTileSchedulerILi128ELi96ELi256ELi256ELb1ELb1ELb0ELb1ELb0ELb1EEEEEEEEEvNT_6ParamsE,@"STO_CUDA_ENTRY STV_DEFAULT"
_ZN7cutlass13device_kernelIN5flash19enable_sm80_to_sm89INS1_16FlashAttnFwdSm80INS1_25CollectiveMainloopFwdSm80ILi8ELi1ELb1EN4cute5tupleIJNS5_1CILi128EEENS7_ILi96EEES8_EEELi128ENS_6half_tEfNS_4arch4Sm80ELb0ELb1ELb0ELb1ELb1ELb1ELb1ELb1EEENS1_21CollectiveEpilogueFwdINS6_IJS8_S8_S9_EEENS6_IJNS7_ILi1EEESH_SH_EEESB_SD_Li256ELb1ELb1ELb1ELb0EEENS1_36VarlenDynamicPersistentTileSchedulerILi128ELi96ELi256ELi256ELb1ELb1ELb0ELb1ELb0ELb1EEEEEEEEEvNT_6ParamsE:
        /* <DEDUP_REMOVED lines=54> */
.L_x_2679:
        /* <DEDUP_REMOVED lines=16> */
.L_x_2925:
        /* <DEDUP_REMOVED lines=16> */
.L_x_2926:
[----:B--2---:R-:W-:-:S05]  /*0560*/  IMAD R0, R0, c[0x0][0x538], RZ ;  /* 0x00014e0000007a24 */ /* 0x004fca00078e02ff */
[----:B------:R-:W-:-:S04]  /*0570*/  IADD3 R7, R0, R7, RZ ;  /* 0x0000000700077210 */ /* 0x000fc80007ffe0ff */
[----:B------:R-:W-:-:S13]  /*0580*/  ISETP.GT.AND P0, PT, R7, UR4, PT ;  /* 0x0000000407007c0c */ /* 0x000fda000bf04270 */
[----:B-1----:R-:W-:Y:S05]  /*0590*/  @!P0 BRA `(.L_x_2679) ;  /* 0xfffffdc000008947 */ /* 0x002fea000383ffff */
.L_x_2675:
[----:B------:R-:W-:-:S05]  /*05a0*/  IADD3 R7, -R0, R7, RZ ;  /* 0x0000000700077210 */ /* 0x000fca0007ffe1ff */
[----:B------:R-:W-:-:S05]  /*05b0*/  IMAD R0, R4, c[0x0][0x538], R7 ;  /* 0x00014e0004007a24 */ /* 0x000fca00078e0207 */
[----:B------:R-:W-:Y:S01]  /*05c0*/  ISETP.GT.AND P0, PT, R0, UR4, PT ;  /* 0x0000000400007c0c */ /* 0x000fe2000bf04270 */
[----:B------:R-:W-:-:S12]  /*05d0*/  BRA.DIV ~URZ, `(.L_x_2680) ;  /* 0x000211527f007947 */ /* 0x000fd8000b800000 */
[----:B------:R-:W-:-:S04]  /*05e0*/  VOTE.ANY R15, PT, !P0 ;  /* 0x00000000000f7806 */ /* 0x000fc800040e0100 */
.L_x_2927:
[----:B------:R-:W1:Y:S02]  /*05f0*/  POPC R0, R15 ;  /* 0x0000000f00007309 */ /* 0x000e640000000000 */
[----:B-1----:R-:W-:-:S05]  /*0600*/  IADD3 R2, R0, R6, RZ ;  /* 0x0000000600027210 */ /* 0x002fca0007ffe0ff */
[----:B------:R1:W-:Y:S01]  /*0610*/  STL [R1+0x24], R2 ;  /* 0x0000240201007387 */ /* 0x0003e20000100800 */
[----:B------:R-:W-:Y:S05]  /*0620*/  BRA.DIV ~URZ, `(.L_x_2681) ;  /* 0x000211427f007947 */ /* 0x000fea000b800000 */
[----:B------:R2:W3:Y:S01]  /*0630*/  SHFL.IDX PT, R12, R9, R0, 0x1f ;  /* 0x00001f00090c7589 */ /* 0x0004e200000e0000 */
[----:B------:R-:W-:-:S03]  /*0640*/  MOV R6, RZ ;  /* 0x000000ff00067202 */ /* 0x000fc60000000f00 */
[----:B------:R2:W4:Y:S04]  /*0650*/  SHFL.IDX PT, R9, R8, R0, 0x1f ;  /* 0x00001f0008097589 */ /* 0x00052800000e0000 */
.L_x_2928:
[----:B------:R-:W-:Y:S01]  /*0660*/  ISETP.NE.AND P0, PT, R15, RZ, PT ;  /* 0x000000ff0f00720c */ /* 0x000fe20003f05270 */
[----:B------:R-:W-:-:S12]  /*0670*/  BSSY B0, `(.L_x_2682) ;  /* 0x0000005000007945 */ /* 0x000fd80003800000 */
[----:B------:R-:W-:Y:S05]  /*0680*/  @!P0 BRA `(.L_x_2683) ;  /* 0x0000003000008947 */ /* 0x000fea0003800000 */
[----:B--2---:R-:W-:Y:S01]  /*0690*/  IADD3 R0, R0, -0x1, RZ ;  /* 0xffffffff00007810 */ /* 0x004fe20007ffe0ff */
[----:B------:R-:W-:Y:S05]  /*06a0*/  BRA.DIV ~URZ, `(.L_x_2684) ;  /* 0x000211a27f007947 */ /* 0x000fea000b800000 */
[----:B------:R2:W1:Y:S02]  /*06b0*/  SHFL.IDX PT, R6, R4, R0, 0x1f ;  /* 0x00001f0004067589 */ /* 0x00046400000e0000 */
.L_x_2683:
[----:B------:R-:W-:Y:S05]  /*06c0*/  BSYNC B0 ;  /* 0x0000000000007941 */ /* 0x000fea0003800000 */
.L_x_2682:
        /* <DEDUP_REMOVED lines=69> */
.L_x_2686:
        /* <DEDUP_REMOVED lines=70> */
.L_x_2687:
[----:B------:R-:W-:Y:S05]  /*0f80*/  BSYNC B0 ;  /* 0x0000000000007941 */ /* 0x000fea0003800000 */
.L_x_2685:
[----:B------:R-:W-:-:S04]  /*0f90*/  LOP3.LUT R0, RZ, R0, RZ, 0x33, !PT ;  /* 0x00000000ff007212 */ /* 0x000fc800078e33ff */
[----:B------:R-:W-:-:S05]  /*0fa0*/  IADD3 R0, R0, R12, RZ ;  /* 0x0000000c00007210 */ /* 0x000fca0007ffe0ff */
[----:B------:R2:W-:Y:S01]  /*0fb0*/  STL [R1+0x1c], R0 ;  /* 0x00001c0001007387 */ /* 0x0005e20000100800 */
[----:B------:R-:W-:Y:S05]  /*0fc0*/  BRA `(.L_x_2688) ;  /* 0x0000006000007947 */ /* 0x000fea0003800000 */
.L_x_2676:
[----:B------:R-:W-:Y:S01]  /*0fd0*/  MOV R0, UR4 ;  /* 0x0000000400007c02 */ /* 0x000fe20008000f00 */
[----:B------:R-:W-:Y:S04]  /*0fe0*/  STL [R1+0x1c], RZ ;  /* 0x00001cff01007387 */ /* 0x000fe80000100800 */
[----:B------:R-:W-:Y:S04]  /*0ff0*/  STL [R1+0x20], RZ ;  /* 0x000020ff01007387 */ /* 0x000fe80000100800 */
[----:B------:R1:W-:Y:S02]  /*1000*/  STL [R1+0x18], R0 ;  /* 0x0000180001007387 */ /* 0x0003e40000100800 */
[----:B-1----:R-:W-:-:S05]  /*1010*/  MOV R0, c[0x0][0x53c] ;  /* 0x00014f0000007a02 */ /* 0x002fca0000000f00 */
[----:B------:R1:W-:Y:S02]  /*1020*/  STL [R1+0x24], R0 ;  /* 0x0000240001007387 */ /* 0x0003e40000100800 */
.L_x_2688:
        /* <DEDUP_REMOVED lines=8> */
.L_x_2674:
        /* <DEDUP_REMOVED lines=200> */
.L_x_2924:
        /* <DEDUP_REMOVED lines=33> */
.L_x_2689:
[----:B------:R-:W-:-:S04]  /*1f40*/  ISETP.NE.U32.AND P0, PT, RZ, c[0x0][0x368], PT ;  /* 0x0000da00ff007a0c */ /* 0x000fc80003f05070 */
[----:B------:R-:W-:-:S13]  /*1f50*/  ISETP.NE.AND.EX P0, PT, RZ, c[0x0][0x36c], PT, P0 ;  /* 0x0000db00ff007a0c */ /* 0x000fda0003f05300 */
[----:B------:R-:W-:Y:S05]  /*1f60*/  @!P0 BRA `(.L_x_2690) ;  /* 0x0000003000008947 */ /* 0x000fea0003800000 */
[----:B-1----:R-:W-:-:S05]  /*1f70*/  IMAD.WIDE R4, R27, R20, c[0x0][0x368] ;  /* 0x0000da001b047625 */ /* 0x002fca00078e0214 */
[----:B------:R1:W5:Y:S01]  /*1f80*/  LDG.E R17, [R4.64] ;  /* 0x0000000804117981 */ /* 0x000362000c1e1900 */
[----:B------:R-:W-:Y:S05]  /*1f90*/  BRA `(.L_x_2691) ;  /* 0x0000005000007947 */ /* 0x000fea0003800000 */
.L_x_2690:
[----:B------:R-:W-:Y:S01]  /*1fa0*/  MOV R17, UR6 ;  /* 0x0000000600117c02 */ /* 0x000fe20008000f00 */
[----:B------:R-:W-:Y:S05]  /*1fb0*/  @!P3 BRA `(.L_x_2691) ;  /* 0x000000300000b947 */ /* 0x000fea0003800000 */
[----:B------:R2:W3:Y:S04]  /*1fc0*/  LDG.E R6, [R4.64] ;  /* 0x0000000804067981 */ /* 0x0004e8000c1e1900 */
[----:B-12---:R-:W3:Y:S02]  /*1fd0*/  LDG.E R4, [R4.64+0x4] ;  /* 0x0000040804047981 */ /* 0x006ee4000c1e1900 */
[----:B---3--:R-:W-:Y:S02]  /*1fe0*/  IADD3 R17, -R6, R4, RZ ;  /* 0x0000000406117210 */ /* 0x008fe40007ffe1ff */
.L_x_2691:
        /* <DEDUP_REMOVED lines=43> */
.L_x_2694:
[----:B------:R-:W-:-:S13]  /*22a0*/  ISETP.NE.AND P0, PT, R8, 0x1, PT ;  /* 0x000000010800780c */ /* 0x000fda0003f05270 */
[----:B------:R-:W-:-:S05]  /*22b0*/  @P0 IMAD.HI.U32 R3, R4, c[0x0][0x330], RZ ;  /* 0x0000cc0004030a27 */ /* 0x000fca00078e00ff */
[----:B------:R-:W-:Y:S02]  /*22c0*/  @P0 SHF.R.U32.HI R4, RZ, c[0x0][0x334], R3 ;  /* 0x0000cd00ff040a19 */ /* 0x000fe40000011603 */
.L_x_2695:
[----:B------:R-:W-:Y:S05]  /*22d0*/  BSYNC B0 ;  /* 0x0000000000007941 */ /* 0x000fea0003800000 */
.L_x_2693:
[----:B------:R-:W-:-:S05]  /*22e0*/  IMAD R3, R4, R8, c[0x0][0x32c] ;  /* 0x0000cb0004037624 */ /* 0x000fca00078e0208 */
[----:B------:R-:W-:-:S04]  /*22f0*/  IMNMX R5, R5, R3, PT ;  /* 0x0000000305057217 */ /* 0x000fc80003800200 */
.L_x_2692:
        /* <DEDUP_REMOVED lines=21> */
.L_x_2698:
[----:B------:R-:W-:-:S13]  /*2450*/  ISETP.NE.AND P0, PT, R8, 0x1, PT ;  /* 0x000000010800780c */ /* 0x000fda0003f05270 */
[----:B------:R-:W-:-:S05]  /*2460*/  @P0 IMAD.HI.U32 R5, R3, c[0x0][0x330], RZ ;  /* 0x0000cc0003050a27 */ /* 0x000fca00078e00ff */
[----:B------:R-:W-:Y:S02]  /*2470*/  @P0 SHF.R.U32.HI R3, RZ, c[0x0][0x334], R5 ;  /* 0x0000cd00ff030a19 */ /* 0x000fe40000011605 */
.L_x_2699:
[----:B------:R-:W-:Y:S05]  /*2480*/  BSYNC B0 ;  /* 0x0000000000007941 */ /* 0x000fea0003800000 */
.L_x_2697:
[----:B------:R-:W-:-:S05]  /*2490*/  IMAD R3, R3, c[0x0][0x32c], RZ ;  /* 0x0000cb0003037a24 */ /* 0x000fca00078e02ff */
[----:B------:R-:W-:-:S04]  /*24a0*/  IMNMX R4, R4, R3, !PT ;  /* 0x0000000304047217 */ /* 0x000fc80007800200 */
.L_x_2696:
        /* <DEDUP_REMOVED lines=49> */
.L_x_2701:
[----:B------:R-:W-:Y:S05]  /*27c0*/  BSYNC B0 ;  /* 0x0000000000007941 */ /* 0x000fea0003800000 */
.L_x_2700:
        /* <DEDUP_REMOVED lines=205> */
.L_x_2737:
        /* <DEDUP_REMOVED lines=76> */
.L_x_2707:
[----:B------:R-:W-:Y:S05]  /*3960*/  BSYNC B0 ;  /* 0x0000000000007941 */ /* 0x000fea0003800000 */
.L_x_2706:
        /* <DEDUP_REMOVED lines=40> */
.L_x_2709:
[----:B------:R-:W-:Y:S05]  /*3bf0*/  BSYNC B0 ;  /* 0x0000000000007941 */ /* 0x000fea0003800000 */
.L_x_2708:
        /* <DEDUP_REMOVED lines=38> */
.L_x_2711:
[----:B------:R-:W-:Y:S05]  /*3e60*/  BSYNC B0 ;  /* 0x0000000000007941 */ /* 0x000fea0003800000 */
.L_x_2710:
        /* <DEDUP_REMOVED lines=72> */
.L_x_2715:
[----:B------:R-:W-:Y:S05]  /*42f0*/  BSYNC B0 ;  /* 0x0000000000007941 */ /* 0x000fea0003800000 */
.L_x_2714:
        /* <DEDUP_REMOVED lines=57> */
.L_x_2713:
[----:B------:R-:W-:Y:S05]  /*4690*/  BSYNC B1 ;  /* 0x0000000000017941 */ /* 0x000fea0003800000 */
.L_x_2712:
        /* <DEDUP_REMOVED lines=60> */
.L_x_2719:
[----:B------:R-:W-:Y:S05]  /*4a60*/  BSYNC B0 ;  /* 0x0000000000007941 */ /* 0x000fea0003800000 */
.L_x_2718:
        /* <DEDUP_REMOVED lines=57> */
.L_x_2717:
[----:B------:R-:W-:Y:S05]  /*4e00*/  BSYNC B1 ;  /* 0x0000000000017941 */ /* 0x000fea0003800000 */
.L_x_2716:
        /* <DEDUP_REMOVED lines=59> */
.L_x_2722:
[----:B------:R-:W-:Y:S05]  /*51c0*/  BSYNC B0 ;  /* 0x0000000000007941 */ /* 0x000fea0003800000 */
.L_x_2721:
        /* <DEDUP_REMOVED lines=58> */
.L_x_2705:
        /* <DEDUP_REMOVED lines=212> */
.L_x_2724:
[----:B-1----:R-:W-:Y:S05]  /*62b0*/  BSYNC B0 ;  /* 0x0000000000007941 */ /* 0x002fea0003800000 */
.L_x_2723:
        /* <DEDUP_REMOVED lines=129> */
.L_x_2726:
[----:B------:R-:W-:Y:S05]  /*6ad0*/  BSYNC B0 ;  /* 0x0000000000007941 */ /* 0x000fea0003800000 */
.L_x_2725:
        /* <DEDUP_REMOVED lines=131> */
.L_x_2704:
        /* <DEDUP_REMOVED lines=19> */
.L_x_2728:
[----:B-12---:R-:W-:Y:S05]  /*7440*/  BSYNC B0 ;  /* 0x0000000000007941 */ /* 0x006fea0003800000 */
.L_x_2727:
        /* <DEDUP_REMOVED lines=15> */
.L_x_2730:
[----:B------:R-:W-:Y:S05]  /*7540*/  BSYNC B0 ;  /* 0x0000000000007941 */ /* 0x000fea0003800000 */
.L_x_2729:
        /* <DEDUP_REMOVED lines=14> */
.L_x_2720:
[----:B------:R-:W-:Y:S05]  /*7630*/  BSYNC B2 ;  /* 0x0000000000027941 */ /* 0x000fea0003800000 */
.L_x_2703:
        /* <DEDUP_REMOVED lines=77> */
.L_x_2732:
[----:B-1-34-:R-:W-:Y:S05]  /*7b10*/  BSYNC B0 ;  /* 0x0000000000007941 */ /* 0x01afea0003800000 */
.L_x_2731:
        /* <DEDUP_REMOVED lines=15> */
.L_x_2734:
[----:B------:R-:W-:Y:S05]  /*7c10*/  BSYNC B0 ;  /* 0x0000000000007941 */ /* 0x000fea0003800000 */
.L_x_2733:
        /* <DEDUP_REMOVED lines=15> */
.L_x_2736:
[----:B------:R-:W-:Y:S05]  /*7d10*/  BSYNC B0 ;  /* 0x0000000000007941 */ /* 0x000fea0003800000 */
.L_x_2735:
        /* <DEDUP_REMOVED lines=30> */
.L_x_2702:
        /* <DEDUP_REMOVED lines=23> */
.L_x_2740:
[----:B------:R-:W-:-:S13]  /*8070*/  ISETP.NE.AND P0, PT, R5, 0x1, PT ;  /* 0x000000010500780c */ /* 0x000fda0003f05270 */
[----:B------:R-:W-:-:S05]  /*8080*/  @P0 IMAD.HI.U32 R2, R3, c[0x0][0x330], RZ ;  /* 0x0000cc0003020a27 */ /* 0x000fca00078e00ff */
[----:B------:R-:W-:Y:S02]  /*8090*/  @P0 SHF.R.U32.HI R3, RZ, c[0x0][0x334], R2 ;  /* 0x0000cd00ff030a19 */ /* 0x000fe40000011602 */
.L_x_2741:
[----:B------:R-:W-:Y:S05]  /*80a0*/  BSYNC B0 ;  /* 0x0000000000007941 */ /* 0x000fea0003800000 */
.L_x_2739:
[----:B------:R-:W-:-:S05]  /*80b0*/  IMAD R3, R3, R5, c[0x0][0x32c] ;  /* 0x0000cb0003037624 */ /* 0x000fca00078e0205 */
[----:B------:R-:W-:-:S04]  /*80c0*/  IMNMX R4, R4, R3, PT ;  /* 0x0000000304047217 */ /* 0x000fc80003800200 */
.L_x_2738:
        /* <DEDUP_REMOVED lines=21> */
.L_x_2744:
[----:B------:R-:W-:-:S04]  /*8220*/  MOV R4, c[0x0][0x32c] ;  /* 0x0000cb0000047a02 */ /* 0x000fc80000000f00 */
[----:B------:R-:W-:-:S13]  /*8230*/  ISETP.NE.AND P0, PT, R4, 0x1, PT ;  /* 0x000000010400780c */ /* 0x000fda0003f05270 */
[----:B------:R-:W-:-:S05]  /*8240*/  @P0 IMAD.HI.U32 R4, R2, c[0x0][0x330], RZ ;  /* 0x0000cc0002040a27 */ /* 0x000fca00078e00ff */
[----:B------:R-:W-:Y:S02]  /*8250*/  @P0 SHF.R.U32.HI R2, RZ, c[0x0][0x334], R4 ;  /* 0x0000cd00ff020a19 */ /* 0x000fe40000011604 */
.L_x_2745:
[----:B------:R-:W-:Y:S05]  /*8260*/  BSYNC B0 ;  /* 0x0000000000007941 */ /* 0x000fea0003800000 */
.L_x_2743:
[----:B------:R-:W-:-:S05]  /*8270*/  IMAD R2, R2, c[0x0][0x32c], RZ ;  /* 0x0000cb0002027a24 */ /* 0x000fca00078e02ff */
[----:B------:R-:W-:-:S05]  /*8280*/  IMNMX R3, R3, R2, !PT ;  /* 0x0000000203037217 */ /* 0x000fca0007800200 */
.L_x_2742:
        /* <DEDUP_REMOVED lines=37> */
.L_x_2747:
[----:B------:R-:W-:Y:S05]  /*84e0*/  BSYNC B0 ;  /* 0x0000000000007941 */ /* 0x000fea0003800000 */
.L_x_2746:
        /* <DEDUP_REMOVED lines=86> */
[C---:B------:R-:W-:Y:S01]  /*8a50*/  @!P0 LEA R2, P1, R3.reuse, c[0x0][0x2a0], 0x2 ;  /* 0x0000a80003028a11 */ /* 0x040fe200078210ff */
        /* <DEDUP_REMOVED lines=132> */
.L_x_2749:
        /* <DEDUP_REMOVED lines=66> */
.L_x_2753:
[----:B--2---:R-:W-:Y:S05]  /*96c0*/  BSYNC B0 ;  /* 0x0000000000007941 */ /* 0x004fea0003800000 */
.L_x_2752:
        /* <DEDUP_REMOVED lines=47> */
.L_x_2755:
[----:B----4-:R-:W-:Y:S05]  /*99c0*/  BSYNC B0 ;  /* 0x0000000000007941 */ /* 0x010fea0003800000 */
.L_x_2754:
        /* <DEDUP_REMOVED lines=49> */
.L_x_2757:
[----:B---3--:R-:W-:Y:S05]  /*9ce0*/  BSYNC B0 ;  /* 0x0000000000007941 */ /* 0x008fea0003800000 */
.L_x_2756:
        /* <DEDUP_REMOVED lines=47> */
.L_x_2759:
[----:B--2-4-:R-:W-:Y:S05]  /*9fe0*/  BSYNC B0 ;  /* 0x0000000000007941 */ /* 0x014fea0003800000 */
.L_x_2758:
        /* <DEDUP_REMOVED lines=66> */
.L_x_2763:
[----:B------:R-:W-:Y:S05]  /*a410*/  BSYNC B0 ;  /* 0x0000000000007941 */ /* 0x000fea0003800000 */
.L_x_2762:
        /* <DEDUP_REMOVED lines=44> */
.L_x_2761:
[----:B------:R-:W-:Y:S05]  /*a6e0*/  BSYNC B1 ;  /* 0x0000000000017941 */ /* 0x000fea0003800000 */
.L_x_2760:
        /* <DEDUP_REMOVED lines=49> */
.L_x_2767:
[----:B------:R-:W-:Y:S05]  /*aa00*/  BSYNC B0 ;  /* 0x0000000000007941 */ /* 0x000fea0003800000 */
.L_x_2766:
        /* <DEDUP_REMOVED lines=44> */
.L_x_2765:
[----:B------:R-:W-:Y:S05]  /*acd0*/  BSYNC B1 ;  /* 0x0000000000017941 */ /* 0x000fea0003800000 */
.L_x_2764:
        /* <DEDUP_REMOVED lines=49> */
.L_x_2771:
[----:B------:R-:W-:Y:S05]  /*aff0*/  BSYNC B0 ;  /* 0x0000000000007941 */ /* 0x000fea0003800000 */
.L_x_2770:
        /* <DEDUP_REMOVED lines=44> */
.L_x_2769:
[----:B------:R-:W-:Y:S05]  /*b2c0*/  BSYNC B1 ;  /* 0x0000000000017941 */ /* 0x000fea0003800000 */
.L_x_2768:
        /* <DEDUP_REMOVED lines=48> */
.L_x_2774:
[----:B------:R-:W-:Y:S05]  /*b5d0*/  BSYNC B0 ;  /* 0x0000000000007941 */ /* 0x000fea0003800000 */
.L_x_2773:
        /* <DEDUP_REMOVED lines=45> */
.L_x_2751:
        /* <DEDUP_REMOVED lines=73> */
.L_x_2776:
[----:B-1--4-:R-:W-:Y:S05]  /*bd40*/  BSYNC B0 ;  /* 0x0000000000007941 */ /* 0x012fea0003800000 */
.L_x_2775:
        /* <DEDUP_REMOVED lines=63> */
.L_x_2778:
[----:B-1-3--:R-:W-:Y:S05]  /*c140*/  BSYNC B0 ;  /* 0x0000000000007941 */ /* 0x00afea0003800000 */
.L_x_2777:
        /* <DEDUP_REMOVED lines=119> */
.L_x_2780:
[----:B------:R-:W-:Y:S05]  /*c8c0*/  BSYNC B0 ;  /* 0x0000000000007941 */ /* 0x000fea0003800000 */
.L_x_2779:
        /* <DEDUP_REMOVED lines=58> */
[----:B------:R-:W-:Y:S01]  /*cc70*/  FMUL.FTZ R4, R28, R5 ;  /* 0x000000051c047220 */ /* 0x000fe20000410000 */
        /* <DEDUP_REMOVED lines=48> */
.L_x_2782:
[----:B------:R-:W-:Y:S05]  /*cf80*/  BSYNC B0 ;  /* 0x0000000000007941 */ /* 0x000fea0003800000 */
.L_x_2781:
        /* <DEDUP_REMOVED lines=59> */
[--C-:B------:R-:W-:Y:S01]  /*d340*/  HADD2.F32 R21, -RZ, R11.reuse.H0_H0 ;  /* 0x2000000bff157230 */ /* 0x100fe20000004100 */
[C---:B------:R-:W-:Y:S01]  /*d350*/  FMUL.FTZ R32, R10.reuse, R5 ;  /* 0x000000050a207220 */ /* 0x040fe20000410000 */
[----:B------:R-:W-:Y:S01]  /*d360*/  HADD2.F32 R2, -RZ, R84.H1_H1 ;  /* 0x30000054ff027230 */ /* 0x000fe20000004100 */
[----:B------:R-:W-:Y:S01]  /*d370*/  FFMA.FTZ R36, R10, R6, R4 ;  /* 0x000000060a247223 */ /* 0x000fe20000010004 */
[----:B------:R-:W-:-:S02]  /*d380*/  HADD2.F32 R20, -RZ, R11.H1_H1 ;  /* 0x3000000bff147230 */ /* 0x000fc40000004100 */
[----:B------:R-:W-:Y:S01]  /*d390*/  HADD2.F32 R11, -RZ, R19.H0_H0 ;  /* 0x20000013ff0b7230 */ /* 0x000fe20000004100 */
[-C--:B------:R-:W-:Y:S01]  /*d3a0*/  FMUL.FTZ R10, R21, R2.reuse ;  /* 0x00000002150a7220 */ /* 0x080fe20000410000 */
[----:B------:R-:W-:Y:S02]  /*d3b0*/  HADD2.F32 R3, -RZ, R84.H0_H0 ;  /* 0x20000054ff037230 */ /* 0x000fe40000004100 */
[----:B------:R-:W-:Y:S02]  /*d3c0*/  HADD2.F32 R4, -RZ, R85.H0_H0 ;  /* 0x20000055ff047230 */ /* 0x000fe40000004100 */
        /* <DEDUP_REMOVED lines=39> */
.L_x_2784:
[----:B------:R-:W-:Y:S05]  /*d640*/  BSYNC B0 ;  /* 0x0000000000007941 */ /* 0x000fea0003800000 */
.L_x_2783:
        /* <DEDUP_REMOVED lines=57> */
[--C-:B------:R-:W-:Y:S01]  /*d9e0*/  HADD2.F32 R21, -RZ, R11.reuse.H0_H0 ;  /* 0x2000000bff157230 */ /* 0x100fe20000004100 */
[C---:B------:R-:W-:Y:S01]  /*d9f0*/  FMUL.FTZ R32, R10.reuse, R5 ;  /* 0x000000050a207220 */ /* 0x040fe20000410000 */
[--C-:B------:R-:W-:Y:S01]  /*da00*/  HADD2.F32 R2, -RZ, R88.reuse.H1_H1 ;  /* 0x30000058ff027230 */ /* 0x100fe20000004100 */
        /* <DEDUP_REMOVED lines=47> */
.L_x_2772:
[----:B------:R-:W-:Y:S05]  /*dd00*/  BSYNC B2 ;  /* 0x0000000000027941 */ /* 0x000fea0003800000 */
.L_x_2750:
[----:B-1----:R-:W-:Y:S01]  /*dd10*/  IMAD R4, R90, c[0x0][0x208], RZ ;  /* 0x000082005a047a24 */ /* 0x002fe200078e02ff */
[----:B------:R-:W-:Y:S01]  /*dd20*/  BAR.SYNC.DEFER_BLOCKING 0x0 ;  /* 0x0000000000007b1d */ /* 0x000fe20000010000 */
[----:B------:R-:W-:Y:S01]  /*dd30*/  IMAD.WIDE.U32 R2, R214, c[0x0][0x208], RZ ;  /* 0x00008200d6027a25 */ /* 0x000fe200078e00ff */
[----:B------:R-:W-:-:S02]  /*dd40*/  SHF.L.U64.HI R8, R76, 0x1, R77 ;  /* 0x000000014c087819 */ /* 0x000fc4000001024d */
[----:B------:R-:W-:Y:S01]  /*dd50*/  IADD3 R193, R188, 0x20, RZ ;  /* 0x00000020bcc17810 */ /* 0x000fe20007ffe0ff */
[----:B------:R-:W-:Y:S01]  /*dd60*/  IMAD R4, R214, c[0x0][0x20c], R4 ;  /* 0x00008300d6047a24 */ /* 0x000fe200078e0204 */
[----:B------:R-:W-:Y:S01]  /*dd70*/  SHF.L.U64.HI R9, R211, 0x1, R237 ;  /* 0x00000001d3097819 */ /* 0x000fe200000102ed */
[----:B------:R-:W-:Y:S01]  /*dd80*/  IMAD.WIDE.U32 R248, R82, c[0x0][0x210], RZ ;  /* 0x0000840052f87a25 */ /* 0x000fe200078e00ff */
[----:B------:R-:W-:Y:S03]  /*dd90*/  BSSY B0, `(.L_x_2785) ;  /* 0x0000125000007945 */ /* 0x000fe60003800000 */
[----:B------:R-:W-:Y:S02]  /*dda0*/  IMAD.IADD R3, R3, 0x1, R4 ;  /* 0x0000000103037824 */ /* 0x000fe400078e0204 */
[----:B------:R-:W-:Y:S02]  /*ddb0*/  IMAD R4, R91, c[0x0][0x218], RZ ;  /* 0x000086005b047a24 */ /* 0x000fe400078e02ff */
[----:B------:R-:W-:-:S04]  /*ddc0*/  IMAD.WIDE.U32 R2, R213, c[0x0][0x218], R2 ;  /* 0x00008600d5027a25 */ /* 0x000fc800078e0002 */
[----:B------:R-:W-:Y:S01]  /*ddd0*/  IMAD R4, R213, c[0x0][0x21c], R4 ;  /* 0x00008700d5047a24 */ /* 0x000fe200078e0204 */
[----:B------:R-:W-:Y:S01]  /*dde0*/  IADD3 R2, P0, R2, R248, RZ ;  /* 0x000000f802027210 */ /* 0x000fe20007f1e0ff */
[----:B------:R-:W-:Y:S02]  /*ddf0*/  IMAD R247, R82, c[0x0][0x214], R249 ;  /* 0x0000850052f77a24 */ /* 0x000fe400078e02f9 */
[----:B------:R-:W-:Y:S01]  /*de00*/  IMAD.SHL.U32 R6, R76, 0x2, RZ ;  /* 0x000000024c067824 */ /* 0x000fe200078e00ff */
[----:B------:R-:W-:Y:S01]  /*de10*/  LDSM.16.M88.4 R132, [R205] ;  /* 0x00000000cd84783b */ /* 0x000fe20000000200 */
[----:B------:R-:W-:Y:S01]  /*de20*/  IMAD.SHL.U32 R10, R211, 0x2, RZ ;  /* 0x00000002d30a7824 */ /* 0x000fe200078e00ff */
[----:B------:R-:W-:Y:S02]  /*de30*/  IADD3.X R3, R247, R3, R4, P0, !PT ;  /* 0x00000003f7037210 */ /* 0x000fe400007fe404 */
[C---:B------:R-:W-:Y:S01]  /*de40*/  LEA R11, P0, R2.reuse, c[0x0][0x1f8], 0x1 ;  /* 0x00007e00020b7a11 */ /* 0x040fe200078008ff */
[----:B------:R-:W-:Y:S03]  /*de50*/  LDSM.16.M88.4 R136, [R206] ;  /* 0x00000000ce88783b */ /* 0x000fe60000000200 */
[----:B------:R-:W-:Y:S01]  /*de60*/  LEA.HI.X R18, R2, c[0x0][0x1fc], R3, 0x1, P0 ;  /* 0x00007f0002127a11 */ /* 0x000fe200000f0c03 */
[----:B------:R-:W-:Y:S01]  /*de70*/  LDSM.16.M88.4 R164, [R208] ;  /* 0x00000000d0a4783b */ /* 0x000fe20000000200 */
[----:B------:R-:W-:-:S03]  /*de80*/  R2P PR, R102, 0x6 ;  /* 0x0000000666007804 */ /* 0x000fc60000000000 */
[----:B------:R-:W-:Y:S04]  /*de90*/  LDSM.16.M88.4 R168, [R207] ;  /* 0x00000000cfa8783b */ /* 0x000fe80000000200 */
[----:B------:R-:W-:Y:S04]  /*dea0*/  LDSM.16.M88.4 R172, [R205+0x4000] ;  /* 0x00400000cdac783b */ /* 0x000fe80000000200 */
[----:B------:R-:W-:Y:S02]  /*deb0*/  LDSM.16.M88.4 R176, [R206+0x4000] ;  /* 0x00400000ceb0783b */ /* 0x000fe40000000200 */
[----:B------:R-:W-:-:S02]  /*dec0*/  @P1 IADD3 R193, R188, -0x20, RZ ;  /* 0xffffffe0bcc11810 */ /* 0x000fc40007ffe0ff */
[----:B------:R-:W-:Y:S02]  /*ded0*/  LDSM.16.M88.4 R180, [R208+0x4000] ;  /* 0x00400000d0b4783b */ /* 0x000fe40000000200 */
[C---:B------:R-:W-:Y:S02]  /*dee0*/  IADD3 R194, R193.reuse, 0x3000, RZ ;  /* 0x00003000c1c27810 */ /* 0x040fe40007ffe0ff */
[----:B------:R-:W-:Y:S01]  /*def0*/  LDSM.16.M88.4 R184, [R207+0x4000] ;  /* 0x00400000cfb8783b */ /* 0x000fe20000000200 */
[C---:B------:R-:W-:Y:S02]  /*df00*/  IADD3 R195, R193.reuse, 0x3800, RZ ;  /* 0x00003800c1c37810 */ /* 0x040fe40007ffe0ff */
[C---:B------:R-:W-:Y:S01]  /*df10*/  IADD3 R197, R193.reuse, 0x4800, RZ ;  /* 0x00004800c1c57810 */ /* 0x040fe20007ffe0ff */
[----:B------:R-:W1:Y:S01]  /*df20*/  SHFL.IDX PT, R4, R11, RZ, 0x181f ;  /* 0x00181fff0b047589 */ /* 0x000e6200000e0000 */
[C---:B------:R-:W-:Y:S02]  /*df30*/  IADD3 R198, R193.reuse, 0x5000, RZ ;  /* 0x00005000c1c67810 */ /* 0x040fe40007ffe0ff */
[C---:B------:R-:W-:Y:S01]  /*df40*/  IADD3 R196, R193.reuse, 0x4000, RZ ;  /* 0x00004000c1c47810 */ /* 0x040fe20007ffe0ff */
[----:B------:R-:W-:Y:S01]  /*df50*/  BAR.SYNC.DEFER_BLOCKING 0x0 ;  /* 0x0000000000007b1d */ /* 0x000fe20000010000 */
[----:B------:R-:W-:-:S02]  /*df60*/  IADD3 R199, R193, 0x5800, RZ ;  /* 0x00005800c1c77810 */ /* 0x000fc40007ffe0ff */
[C---:B------:R-:W-:Y:S02]  /*df70*/  IADD3 R204, R193.reuse, 0x2800, RZ ;  /* 0x00002800c1cc7810 */ /* 0x040fe40007ffe0ff */
[C---:B------:R-:W-:Y:S01]  /*df80*/  IADD3 R203, R193.reuse, 0x2000, RZ ;  /* 0x00002000c1cb7810 */ /* 0x040fe20007ffe0ff */
[----:B------:R-:W2:Y:S01]  /*df90*/  SHFL.IDX PT, R2, R11, 0x1, 0x181f ;  /* 0x00381f000b027f89 */ /* 0x000ea200000e0000 */
[C---:B------:R-:W-:Y:S02]  /*dfa0*/  IADD3 R202, R193.reuse, 0x1800, RZ ;  /* 0x00001800c1ca7810 */ /* 0x040fe40007ffe0ff */
[C---:B------:R-:W-:Y:S01]  /*dfb0*/  IADD3 R201, R193.reuse, 0x1000, RZ ;  /* 0x00001000c1c97810 */ /* 0x040fe20007ffe0ff */
[----:B------:R-:W3:Y:S01]  /*dfc0*/  SHFL.IDX PT, R5, R18, RZ, 0x181f ;  /* 0x00181fff12057589 */ /* 0x000ee200000e0000 */
[----:B------:R-:W-:-:S03]  /*dfd0*/  IADD3 R200, R193, 0x800, RZ ;  /* 0x00000800c1c87810 */ /* 0x000fc60007ffe0ff */
[----:B------:R-:W4:Y:S01]  /*dfe0*/  SHFL.IDX PT, R3, R18, 0x1, 0x181f ;  /* 0x00381f0012037f89 */ /* 0x000f2200000e0000 */
[C---:B-1----:R-:W-:Y:S02]  /*dff0*/  IADD3 R14, P3, R4.reuse, R6, RZ ;  /* 0x00000006040e7210 */ /* 0x042fe40007f7e0ff */
[----:B------:R-:W-:Y:S01]  /*e000*/  IADD3 R4, P0, R4, R10, RZ ;  /* 0x0000000a04047210 */ /* 0x000fe20007f1e0ff */
[----:B------:R-:W-:-:S04]  /*e010*/  DEPBAR.LE SB0, 0x0 ;  /* 0x000080000000791a */ /* 0x000fc80000000000 */
[----:B------:R-:W-:Y:S01]  /*e020*/  BAR.SYNC.DEFER_BLOCKING 0x0 ;  /* 0x0000000000007b1d */ /* 0x000fe20000010000 */
[C---:B--2---:R-:W-:Y:S01]  /*e030*/  IADD3 R16, P1, R2.reuse, R6, RZ ;  /* 0x0000000602107210 */ /* 0x044fe20007f3e0ff */
[--C-:B---3--:R-:W-:Y:S01]  /*e040*/  IMAD.X R15, R5, 0x1, R8.reuse, P3 ;  /* 0x00000001050f7824 */ /* 0x108fe200018e0608 */
[----:B------:R-:W-:Y:S01]  /*e050*/  ISETP.GE.AND P3, PT, R211, c[0x0][0x1d4], PT ;  /* 0x00007500d3007a0c */ /* 0x000fe20003f66270 */
[----:B------:R-:W-:Y:S01]  /*e060*/  IMAD.X R5, R5, 0x1, R9, P0 ;  /* 0x0000000105057824 */ /* 0x000fe200000e0609 */
[----:B------:R-:W-:Y:S01]  /*e070*/  IADD3 R2, P0, R2, R10, RZ ;  /* 0x0000000a02027210 */ /* 0x000fe20007f1e0ff */
[----:B----4-:R-:W-:Y:S01]  /*e080*/  IMAD.X R17, R3, 0x1, R8, P1 ;  /* 0x0000000103117824 */ /* 0x010fe200008e0608 */
[----:B------:R-:W-:-:S03]  /*e090*/  ISETP.GE.AND P1, PT, R76, c[0x0][0x1d4], PT ;  /* 0x000075004c007a0c */ /* 0x000fc60003f26270 */
[----:B------:R-:W-:Y:S01]  /*e0a0*/  IMAD.X R3, R3, 0x1, R9, P0 ;  /* 0x0000000103037824 */ /* 0x000fe200000e0609 */
[C---:B------:R-:W-:Y:S01]  /*e0b0*/  ISETP.LT.OR P0, PT, R72.reuse, 0x1, P1 ;  /* 0x000000014800780c */ /* 0x040fe20000f01670 */
[----:B------:R-:W1:Y:S04]  /*e0c0*/  LDSM.16.M88.4 R20, [R188] ;  /* 0x00000000bc14783b */ /* 0x000e680000000200 */
[----:B------:R-:W-:Y:S04]  /*e0d0*/  LDSM.16.M88.4 R36, [R188+0x800] ;  /* 0x00080000bc24783b */ /* 0x000fe80000000200 */
[----:B------:R-:W2:Y:S04]  /*e0e0*/  LDSM.16.M88.4 R40, [R188+0x1000] ;  /* 0x00100000bc28783b */ /* 0x000ea80000000200 */
        /* <DEDUP_REMOVED lines=27> */
[----:B------:R-:W-:Y:S01]  /*e2a0*/  HMMA.16816.F32 R68, R136, R64, R32 ;  /* 0x000000408844723c */ /* 0x000fe20000001820 */
[----:B--2---:R-:W-:Y:S01]  /*e2b0*/  IMAD.X R15, R5, 0x1, R8, P0 ;  /* 0x00000001050f7824 */ /* 0x004fe200000e0608 */
[C---:B------:R-:W-:Y:S02]  /*e2c0*/  ISETP.LT.OR P0, PT, R72.reuse, 0x21, P1 ;  /* 0x000000214800780c */ /* 0x040fe40000f01670 */
[----:B------:R-:W-:-:S04]  /*e2d0*/  ISETP.LT.OR P1, PT, R72, 0x41, P1 ;  /* 0x000000414800780c */ /* 0x000fc80000f21670 */
[C---:B------:R-:W-:Y:S08]  /*e2e0*/  HMMA.16816.F32 R64, R136.reuse, R66, R28 ;  /* 0x000000428840723c */ /* 0x040ff0000000181c */
[----:B------:R-:W-:Y:S01]  /*e2f0*/  HMMA.16816.F32 R44, R136, R90, R20 ;  /* 0x0000005a882c723c */ /* 0x000fe20000001814 */
[----:B------:R1:W-:Y:S01]  /*e300*/  LDGSTS.E.BYPASS.LTC128B.128 [R210+0x1100], [R16.64], !P0 ;  /* 0x0110000010d27fae */ /* 0x0003e2000c101d48 */
[----:B------:R-:W-:-:S05]  /*e310*/  IADD3 R4, P0, R4, R10, RZ ;  /* 0x0000000a04047210 */ /* 0x000fca0007f1e0ff */
[----:B------:R-:W-:Y:S01]  /*e320*/  IMAD.X R5, R5, 0x1, R9, P0 ;  /* 0x0000000105057824 */ /* 0x000fe200000e0609 */
[C---:B------:R-:W-:Y:S01]  /*e330*/  ISETP.LT.OR P0, PT, R72.reuse, 0x21, P3 ;  /* 0x000000214800780c */ /* 0x040fe20001f01670 */
[----:B------:R-:W-:Y:S11]  /*e340*/  HMMA.16816.F32 R20, R136, R110, R40 ;  /* 0x0000006e8814723c */ /* 0x000ff60000001828 */
[----:B------:R-:W-:Y:S01]  /*e350*/  @!UPT UIADD3 URZ, URZ, URZ, URZ ;  /* 0x0000003f3f3ff290 */ /* 0x000fe2000fffe03f */
[----:B------:R2:W-:Y:S01]  /*e360*/  LDGSTS.E.BYPASS.LTC128B.128 [R210+0x4100], [R2.64], !P0 ;  /* 0x0410000002d27fae */ /* 0x0005e2000c101d48 */
[----:B------:R-:W-:-:S03]  /*e370*/  ISETP.LT.OR P0, PT, R72, 0x41, P3 ;  /* 0x000000414800780c */ /* 0x000fc60001f01670 */
[----:B------:R3:W-:Y:S01]  /*e380*/  LDGSTS.E.BYPASS.LTC128B.128 [R210+0x2100], [R14.64], !P1 ;  /* 0x021000000ed27fae */ /* 0x0007e2000c901d48 */
[C---:B-1----:R-:W-:Y:S09]  /*e390*/  HMMA.16816.F32 R16, R132.reuse, R36, RZ ;  /* 0x000000248410723c */ /* 0x042ff200000018ff */
[----:B------:R1:W-:Y:S01]  /*e3a0*/  LDGSTS.E.BYPASS.LTC128B.128 [R210+0x5100], [R4.64], !P0 ;  /* 0x0510000004d27fae */ /* 0x0003e2000c101d48 */
[----:B------:R-:W-:Y:S01]  /*e3b0*/  HMMA.16816.F32 R36, R132, R38, RZ ;  /* 0x000000268424723c */ /* 0x000fe200000018ff */
[----:B------:R-:W-:-:S02]  /*e3c0*/  ISETP.GT.AND P0, PT, R126, R242, PT ;  /* 0x000000f27e00720c */ /* 0x000fc40003f04270 */
[----:B------:R-:W0:Y:S01]  /*e3d0*/  LDGDEPBAR ;  /* 0x00000000000079af */ /* 0x000e220000000000 */
[----:B--2---:R-:W-:-:S10]  /*e3e0*/  IMAD.MOV.U32 R2, RZ, RZ, 0x40 ;  /* 0x00000040ff027424 */ /* 0x004fd400078e00ff */
[----:B------:R-:W-:Y:S01]  /*e3f0*/  HMMA.16816.F32 R104, R136, R52, R16 ;  /* 0x000000348868723c */ /* 0x000fe20000001810 */
[----:B------:R-:W-:-:S05]  /*e400*/  SEL R2, R2, 0xffffffc0, !P2 ;  /* 0xffffffc002027807 */ /* 0x000fca0005000000 */
[--C-:B------:R-:W-:Y:S02]  /*e410*/  IMAD.IADD R103, R188, 0x1, R2.reuse ;  /* 0x00000001bc677824 */ /* 0x100fe400078e0202 */
[C---:B------:R-:W-:Y:S01]  /*e420*/  HMMA.16816.F32 R16, R132.reuse, R48, RZ ;  /* 0x000000308410723c */ /* 0x040fe200000018ff */
[----:B---3--:R-:W-:Y:S02]  /*e430*/  IMAD.IADD R15, R194, 0x1, R2 ;  /* 0x00000001c20f7824 */ /* 0x008fe400078e0202 */
[----:B------:R-:W2:Y:S04]  /*e440*/  LDSM.16.M88.4 R72, [R103+0x800] ;  /* 0x000800006748783b */ /* 0x000ea80000000200 */
[----:B------:R-:W-:Y:S01]  /*e450*/  LDSM.16.M88.4 R80, [R103] ;  /* 0x000000006750783b */ /* 0x000fe20000000200 */
[C---:B------:R-:W-:Y:S03]  /*e460*/  HMMA.16816.F32 R48, R132.reuse, R56, RZ ;  /* 0x000000388430723c */ /* 0x040fe600000018ff */
[----:B------:R-:W-:Y:S04]  /*e470*/  LDSM.16.M88.4 R32, [R103+0x1800] ;  /* 0x001800006720783b */ /* 0x000fe80000000200 */
[----:B------:R-:W-:Y:S01]  /*e480*/  LDSM.16.M88.4 R28, [R103+0x2000] ;  /* 0x00200000671c783b */ /* 0x000fe20000000200 */
[----:B------:R-:W-:Y:S03]  /*e490*/  HMMA.16816.F32 R56, R132, R58, RZ ;  /* 0x0000003a8438723c */ /* 0x000fe600000018ff */
[----:B------:R-:W-:Y:S05]  /*e4a0*/  LDSM.16.M88.4 R40, [R103+0x2800] ;  /* 0x002800006728783b */ /* 0x000fea0000000200 */
[C---:B------:R-:W-:Y:S01]  /*e4b0*/  HMMA.16816.F32 R84, R136.reuse, R54, R36 ;  /* 0x000000368854723c */ /* 0x040fe20000001824 */
[----:B------:R-:W3:Y:S07]  /*e4c0*/  LDSM.16.M88.4 R36, [R103+0x1000] ;  /* 0x001000006724783b */ /* 0x000eee0000000200 */
[C---:B------:R-:W-:Y:S08]  /*e4d0*/  HMMA.16816.F32 R52, R136.reuse, R88, R24 ;  /* 0x000000588834723c */ /* 0x040ff00000001818 */
[C---:B------:R-:W-:Y:S08]  /*e4e0*/  HMMA.16816.F32 R24, R136.reuse, R108, R16 ;  /* 0x0000006c8818723c */ /* 0x040ff00000001810 */
[C---:B------:R-:W-:Y:S08]  /*e4f0*/  HMMA.16816.F32 R16, R136.reuse, R112, R48 ;  /* 0x000000708810723c */ /* 0x040ff00000001830 */
[----:B------:R-:W-:Y:S01]  /*e500*/  HMMA.16816.F32 R88, R136, R114, R56 ;  /* 0x000000728858723c */ /* 0x000fe20000001838 */
[----:B------:R-:W-:Y:S07]  /*e510*/  LDSM.16.M88.4 R56, [R15+-0x2000] ;  /* 0xffe000000f38783b */ /* 0x000fee0000000200 */
[C---:B--2---:R-:W-:Y:S08]  /*e520*/  HMMA.16816.F32 R112, R164.reuse, R72, R104 ;  /* 0x00000048a470723c */ /* 0x044ff00000001868 */
[C---:B------:R-:W-:Y:S01]  /*e530*/  HMMA.16816.F32 R108, R164.reuse, R74, R84 ;  /* 0x0000004aa46c723c */ /* 0x040fe20000001854 */
[----:B------:R-:W-:Y:S07]  /*e540*/  LDSM.16.M88.4 R72, [R15+-0x2800] ;  /* 0xffd800000f48783b */ /* 0x000fee0000000200 */
[C---:B---3--:R-:W-:Y:S08]  /*e550*/  HMMA.16816.F32 R104, R164.reuse, R36, R68 ;  /* 0x00000024a468723c */ /* 0x048ff00000001844 */
[C---:B------:R-:W-:Y:S08]  /*e560*/  HMMA.16816.F32 R92, R164.reuse, R80, R92 ;  /* 0x00000050a45c723c */ /* 0x040ff0000000185c */
[C---:B------:R-:W-:Y:S01]  /*e570*/  HMMA.16816.F32 R96, R164.reuse, R82, R96 ;  /* 0x00000052a460723c */ /* 0x040fe20000001860 */
[----:B------:R-:W2:Y:S07]  /*e580*/  LDSM.16.M88.4 R80, [R15+-0x3000] ;  /* 0xffd000000f50783b */ /* 0x000eae0000000200 */
[C---:B------:R-:W-:Y:S01]  /*e590*/  HMMA.16816.F32 R84, R164.reuse, R38, R64 ;  /* 0x00000026a454723c */ /* 0x040fe20000001840 */
[----:B------:R-:W-:Y:S07]  /*e5a0*/  LDSM.16.M88.4 R36, [R15+-0x800] ;  /* 0xfff800000f24783b */ /* 0x000fee0000000200 */
[C---:B------:R-:W-:Y:S08]  /*e5b0*/  HMMA.16816.F32 R68, R164.reuse, R32, R52 ;  /* 0x00000020a444723c */ /* 0x040ff00000001834 */
[C---:B------:R-:W-:Y:S01]  /*e5c0*/  HMMA.16816.F32 R64, R164.reuse, R34, R44 ;  /* 0x00000022a440723c */ /* 0x040fe2000000182c */
[----:B------:R-:W3:Y:S07]  /*e5d0*/  LDSM.16.M88.4 R44, [R15+-0x1800] ;  /* 0xffe800000f2c783b */ /* 0x000eee0000000200 */
[C---:B------:R-:W-:Y:S01]  /*e5e0*/  HMMA.16816.F32 R52, R164.reuse, R28, R24 ;  /* 0x0000001ca434723c */ /* 0x040fe20000001818 */
[----:B------:R-:W-:Y:S07]  /*e5f0*/  LDSM.16.M88.4 R24, [R188+0x3000] ;  /* 0x00300000bc18783b */ /* 0x000fee0000000200 */
[C---:B------:R-:W-:Y:S08]  /*e600*/  HMMA.16816.F32 R48, R164.reuse, R30, R20 ;  /* 0x0000001ea430723c */ /* 0x040ff00000001814 */
[C---:B------:R-:W-:Y:S08]  /*e610*/  HMMA.16816.F32 R32, R164.reuse, R40, R16 ;  /* 0x00000028a420723c */ /* 0x040ff00000001810 */
[----:B------:R-:W-:Y:S01]  /*e620*/  HMMA.16816.F32 R28, R164, R42, R88 ;  /* 0x0000002aa41c723c */ /* 0x000fe20000001858 */
[----:B------:R-:W4:Y:S07]  /*e630*/  LDSM.16.M88.4 R40, [R15+-0x1000] ;  /* 0xfff000000f28783b */ /* 0x000f2e0000000200 */
[C---:B--2---:R-:W-:Y:S08]  /*e640*/  HMMA.16816.F32 R20, R168.reuse, R80, R92 ;  /* 0x00000050a814723c */ /* 0x044ff0000000185c */
[C---:B------:R-:W-:Y:S08]  /*e650*/  HMMA.16816.F32 R16, R168.reuse, R82, R96 ;  /* 0x00000052a810723c */ /* 0x040ff00000001860 */
[C---:B------:R-:W-:Y:S01]  /*e660*/  HMMA.16816.F32 R80, R168.reuse, R72, R112 ;  /* 0x00000048a850723c */ /* 0x040fe20000001870 */
[----:B------:R-:W2:Y:S07]  /*e670*/  LDSM.16.M88.4 R112, [R188+0x3800] ;  /* 0x00380000bc70783b */ /* 0x000eae0000000200 */
[C---:B---3--:R-:W-:Y:S08]  /*e680*/  HMMA.16816.F32 R96, R168.reuse, R44, R68 ;  /* 0x0000002ca860723c */ /* 0x048ff00000001844 */
[C---:B------:R-:W-:Y:S01]  /*e690*/  HMMA.16816.F32 R88, R168.reuse, R56, R104 ;  /* 0x00000038a858723c */ /* 0x040fe20000001868 */
[----:B------:R-:W3:Y:S07]  /*e6a0*/  LDSM.16.M88.4 R104, [R188+0x4000] ;  /* 0x00400000bc68783b */ /* 0x000eee0000000200 */
[C---:B------:R-:W-:Y:S08]  /*e6b0*/  HMMA.16816.F32 R84, R168.reuse, R58, R84 ;  /* 0x0000003aa854723c */ /* 0x040ff00000001854 */
[C---:B----4-:R-:W-:Y:S08]  /*e6c0*/  HMMA.16816.F32 R68, R168.reuse, R40, R52 ;  /* 0x00000028a844723c */ /* 0x050ff00000001834 */
[C---:B------:R-:W-:Y:S08]  /*e6d0*/  HMMA.16816.F32 R56, R168.reuse, R42, R48 ;  /* 0x0000002aa838723c */ /* 0x040ff00000001830 */
[C---:B------:R-:W-:Y:S01]  /*e6e0*/  HMMA.16816.F32 R52, R168.reuse, R36, R32 ;  /* 0x00000024a834723c */ /* 0x040fe20000001820 */
[----:B------:R-:W4:Y:S07]  /*e6f0*/  LDSM.16.M88.4 R32, [R188+0x5000] ;  /* 0x00500000bc20783b */ /* 0x000f2e0000000200 */
[C---:B------:R-:W-:Y:S01]  /*e700*/  HMMA.16816.F32 R48, R168.reuse, R38, R28 ;  /* 0x00000026a830723c */ /* 0x040fe2000000181c */
[----:B------:R-:W5:Y:S04]  /*e710*/  LDSM.16.M88.4 R28, [R188+0x5800] ;  /* 0x00580000bc1c783b */ /* 0x000f680000000200 */
[----:B------:R-:W-:Y:S03]  /*e720*/  LDSM.16.M88.4 R36, [R195] ;  /* 0x00000000c324783b */ /* 0x000fe60000000200 */
[C---:B------:R-:W-:Y:S01]  /*e730*/  HMMA.16816.F32 R92, R168.reuse, R74, R108 ;  /* 0x0000004aa85c723c */ /* 0x040fe2000000186c */
[----:B------:R-:W1:Y:S07]  /*e740*/  LDSM.16.M88.4 R108, [R188+0x4800] ;  /* 0x00480000bc6c783b */ /* 0x000e6e0000000200 */
[----:B------:R-:W-:Y:S08]  /*e750*/  HMMA.16816.F32 R72, R168, R46, R64 ;  /* 0x0000002ea848723c */ /* 0x000ff00000001840 */
[C---:B------:R-:W-:Y:S08]  /*e760*/  HMMA.16816.F32 R44, R172.reuse, R24, R20 ;  /* 0x00000018ac2c723c */ /* 0x040ff00000001814 */
[C---:B------:R-:W-:Y:S01]  /*e770*/  HMMA.16816.F32 R20, R172.reuse, R26, R16 ;  /* 0x0000001aac14723c */ /* 0x040fe20000001810 */
[----:B------:R-:W1:Y:S07]  /*e780*/  LDSM.16.M88.4 R24, [R194] ;  /* 0x00000000c218783b */ /* 0x000e6e0000000200 */
[C---:B--2---:R-:W-:Y:S08]  /*e790*/  HMMA.16816.F32 R40, R172.reuse, R114, R92 ;  /* 0x00000072ac28723c */ /* 0x044ff0000000185c */
[C---:B---3--:R-:W-:Y:S08]  /*e7a0*/  HMMA.16816.F32 R64, R172.reuse, R104, R88 ;  /* 0x00000068ac40723c */ /* 0x048ff00000001858 */
[C---:B------:R-:W-:Y:S01]  /*e7b0*/  HMMA.16816.F32 R92, R172.reuse, R106, R84 ;  /* 0x0000006aac5c723c */ /* 0x040fe20000001854 */
[----:B------:R-:W2:Y:S04]  /*e7c0*/  LDSM.16.M88.4 R104, [R197] ;  /* 0x00000000c568783b */ /* 0x000ea80000000200 */
[----:B------:R-:W-:Y:S03]  /*e7d0*/  LDSM.16.M88.4 R84, [R196] ;  /* 0x00000000c454783b */ /* 0x000fe60000000200 */
[C---:B------:R-:W-:Y:S08]  /*e7e0*/  HMMA.16816.F32 R16, R172.reuse, R112, R80 ;  /* 0x00000070ac10723c */ /* 0x040ff00000001850 */
[C---:B----4-:R-:W-:Y:S01]  /*e7f0*/  HMMA.16816.F32 R116, R172.reuse, R34, R56 ;  /* 0x00000022ac74723c */ /* 0x050fe20000001838 */
[----:B------:R-:W3:Y:S07]  /*e800*/  LDSM.16.M88.4 R56, [R198] ;  /* 0x00000000c638783b */ /* 0x000eee0000000200 */
[C---:B-----5:R-:W-:Y:S01]  /*e810*/  HMMA.16816.F32 R112, R172.reuse, R28, R52 ;  /* 0x0000001cac70723c */ /* 0x060fe20000001834 */
[----:B------:R-:W4:Y:S07]  /*e820*/  LDSM.16.M88.4 R52, [R199] ;  /* 0x00000000c734783b */ /* 0x000f2e0000000200 */
[C---:B-1----:R-:W-:Y:S08]  /*e830*/  HMMA.16816.F32 R96, R172.reuse, R108, R96 ;  /* 0x0000006cac60723c */ /* 0x042ff00000001860 */
[C---:B------:R-:W-:Y:S08]  /*e840*/  HMMA.16816.F32 R108, R172.reuse, R110, R72 ;  /* 0x0000006eac6c723c */ /* 0x040ff00000001848 */
[----:B------:R-:W-:Y:S01]  /*e850*/  HMMA.16816.F32 R88, R172, R30, R48 ;  /* 0x0000001eac58723c */ /* 0x000fe20000001830 */
[----:B------:R-:W1:Y:S07]  /*e860*/  LDSM.16.M88.4 R48, [R103+0x3000] ;  /* 0x003000006730783b */ /* 0x000e6e0000000200 */
[----:B------:R-:W-:Y:S01]  /*e870*/  HMMA.16816.F32 R80, R176, R24, R44 ;  /* 0x00000018b050723c */ /* 0x000fe2000000182c */
[----:B------:R-:W5:Y:S07]  /*e880*/  LDSM.16.M88.4 R44, [R103+0x3800] ;  /* 0x00380000672c783b */ /* 0x000f6e0000000200 */
[----:B------:R-:W-:Y:S08]  /*e890*/  HMMA.16816.F32 R120, R172, R32, R68 ;  /* 0x00000020ac78723c */ /* 0x000ff00000001844 */
[C---:B------:R-:W-:Y:S08]  /*e8a0*/  HMMA.16816.F32 R68, R176.reuse, R36, R16 ;  /* 0x00000024b044723c */ /* 0x040ff00000001810 */
[C---:B------:R-:W-:Y:S01]  /*e8b0*/  HMMA.16816.F32 R32, R176.reuse, R38, R40 ;  /* 0x00000026b020723c */ /* 0x040fe20000001828 */
[----:B------:R-:W1:Y:S04]  /*e8c0*/  LDSM.16.M88.4 R40, [R103+0x4000] ;  /* 0x004000006728783b */ /* 0x000e680000000200 */
[----:B------:R-:W1:Y:S03]  /*e8d0*/  LDSM.16.M88.4 R36, [R103+0x4800] ;  /* 0x004800006724783b */ /* 0x000e660000000200 */
[C---:B------:R-:W-:Y:S08]  /*e8e0*/  HMMA.16816.F32 R72, R176.reuse, R26, R20 ;  /* 0x0000001ab048723c */ /* 0x040ff00000001814 */
[C---:B--2---:R-:W-:Y:S08]  /*e8f0*/  HMMA.16816.F32 R16, R176.reuse, R106, R108 ;  /* 0x0000006ab010723c */ /* 0x044ff0000000186c */
[C---:B---3--:R-:W-:Y:S08]  /*e900*/  HMMA.16816.F32 R108, R176.reuse, R58, R116 ;  /* 0x0000003ab06c723c */ /* 0x048ff00000001874 */
[C---:B------:R-:W-:Y:S08]  /*e910*/  HMMA.16816.F32 R28, R176.reuse, R84, R64 ;  /* 0x00000054b01c723c */ /* 0x040ff00000001840 */
[C---:B------:R-:W-:Y:S08]  /*e920*/  HMMA.16816.F32 R24, R176.reuse, R86, R92 ;  /* 0x00000056b018723c */ /* 0x040ff0000000185c */
[C---:B------:R-:W-:Y:S01]  /*e930*/  HMMA.16816.F32 R20, R176.reuse, R104, R96 ;  /* 0x00000068b014723c */ /* 0x040fe20000001860 */
[----:B------:R-:W2:Y:S07]  /*e940*/  LDSM.16.M88.4 R96, [R103+0x5000] ;  /* 0x005000006760783b */ /* 0x000eae0000000200 */
[C---:B----4-:R-:W-:Y:S01]  /*e950*/  HMMA.16816.F32 R116, R176.reuse, R54, R88 ;  /* 0x00000036b074723c */ /* 0x050fe20000001858 */
[----:B------:R-:W3:Y:S07]  /*e960*/  LDSM.16.M88.4 R88, [R103+0x5800] ;  /* 0x005800006758783b */ /* 0x000eee0000000200 */
[C---:B------:R-:W-:Y:S01]  /*e970*/  HMMA.16816.F32 R64, R176.reuse, R56, R120 ;  /* 0x00000038b040723c */ /* 0x040fe20000001878 */
[----:B------:R-:W-:Y:S07]  /*e980*/  LDSM.16.M88.4 R56, [R15] ;  /* 0x000000000f38783b */ /* 0x000fee0000000200 */
[----:B------:R-:W-:Y:S01]  /*e990*/  HMMA.16816.F32 R120, R176, R52, R112 ;  /* 0x00000034b078723c */ /* 0x000fe20000001870 */
        /* <DEDUP_REMOVED lines=8> */
[C---:B------:R-:W-:Y:S01]  /*ea20*/  HMMA.16816.F32 R72, R180.reuse, R42, R24 ;  /* 0x0000002ab448723c */ /* 0x040fe20000001818 */
[----:B------:R-:W1:Y:S07]  /*ea30*/  LDSM.16.M88.4 R40, [R15+0x2000] ;  /* 0x002000000f28783b */ /* 0x000e6e0000000200 */
[C---:B------:R-:W-:Y:S08]  /*ea40*/  HMMA.16816.F32 R68, R180.reuse, R36, R20 ;  /* 0x00000024b444723c */ /* 0x040ff00000001814 */
[----:B------:R-:W-:Y:S01]  /*ea50*/  HMMA.16816.F32 R32, R180, R38, R16 ;  /* 0x00000026b420723c */ /* 0x000fe20000001810 */
[----:B------:R-:W1:Y:S01]  /*ea60*/  LDSM.16.M88.4 R36, [R15+0x2800] ;  /* 0x002800000f24783b */ /* 0x000e620000000200 */
[----:B------:R-:W-:-:S06]  /*ea70*/  DEPBAR.LE SB0, 0x0 ;  /* 0x000080000000791a */ /* 0x000fcc0000000000 */
[C---:B--2---:R-:W-:Y:S08]  /*ea80*/  HMMA.16816.F32 R28, R180.reuse, R96, R64 ;  /* 0x00000060b41c723c */ /* 0x044ff00000001840 */
[C---:B---3--:R-:W-:Y:S08]  /*ea90*/  HMMA.16816.F32 R20, R180.reuse, R88, R120 ;  /* 0x00000058b414723c */ /* 0x048ff00000001878 */
        /* <DEDUP_REMOVED lines=19> */
[----:B------:R-:W-:-:S02]  /*ebd0*/  IADD3 R3, R0, R125, R130 ;  /* 0x0000007d00037210 */ /* 0x000fc40007ffe082 */
[----:B------:R-:W-:Y:S02]  /*ebe0*/  ISETP.GT.AND P4, PT, R0, 0x5f, PT ;  /* 0x0000005f0000780c */ /* 0x000fe40003f84270 */
        /* <DEDUP_REMOVED lines=26> */
.L_x_2929:
        /* <DEDUP_REMOVED lines=8> */
[C-C-:B--2---:R-:W-:Y:S01]  /*ee10*/  IMAD.X R19, R14.reuse, 0x1, R8.reuse, P0 ;  /* 0x000000010e137824 */ /* 0x144fe200000e0608 */
[----:B----4-:R-:W-:Y:S01]  /*ee20*/  IADD3 R2, P0, R5, R6, RZ ;  /* 0x0000000605027210 */ /* 0x010fe20007f1e0ff */
[--C-:B------:R-:W-:Y:S01]  /*ee30*/  IMAD.X R17, R14, 0x1, R9.reuse, P2 ;  /* 0x000000010e117824 */ /* 0x100fe200010e0609 */
[----:B------:R-:W-:Y:S02]  /*ee40*/  SEL R14, RZ, 0x10, P1 ;  /* 0x00000010ff0e7807 */ /* 0x000fe40000800000 */
[----:B------:R2:W-:Y:S01]  /*ee50*/  LDGSTS.E.BYPASS.LTC128B.128 [R210+0x8100], [R18.64], !P3 ;  /* 0x0810000012d27fae */ /* 0x0005e2000d901d48 */
[----:B-----5:R-:W-:Y:S01]  /*ee60*/  IMAD.X R3, R21, 0x1, R8, P0 ;  /* 0x0000000115037824 */ /* 0x020fe200000e0608 */
[----:B------:R-:W-:Y:S02]  /*ee70*/  IADD3 R20, P0, R5, R10, RZ ;  /* 0x0000000a05147210 */ /* 0x000fe40007f1e0ff */
[----:B------:R3:W-:Y:S03]  /*ee80*/  LDGSTS.E.BYPASS.LTC128B.128 [R210+0xb100], [R16.64], !P1 ;  /* 0x0b10000010d27fae */ /* 0x0007e6000c901d48 */
[----:B------:R-:W-:Y:S01]  /*ee90*/  IMAD.X R21, R21, 0x1, R9, P0 ;  /* 0x0000000115157824 */ /* 0x000fe200000e0609 */
[----:B------:R4:W-:Y:S04]  /*eea0*/  LDGSTS.E.BYPASS.LTC128B.128 [R210+0x9100], [R2.64], !P3 ;  /* 0x0910000002d27fae */ /* 0x0009e8000d901d48 */
[----:B------:R2:W-:Y:S04]  /*eeb0*/  LDGSTS.E.BYPASS.LTC128B.128 [R210+0xc100], [R20.64], !P1 ;  /* 0x0c10000014d27fae */ /* 0x0005e8000c901d48 */
[----:B---3--:R2:W3:Y:S01]  /*eec0*/  SHFL.IDX PT, R17, R4, 0x2, 0x181f ;  /* 0x00581f0004117f89 */ /* 0x0084e200000e0000 */
[----:B------:R-:W-:-:S03]  /*eed0*/  SEL R16, RZ, 0x10, P3 ;  /* 0x00000010ff107807 */ /* 0x000fc60001800000 */
[----:B----4-:R2:W4:Y:S04]  /*eee0*/  SHFL.IDX PT, R2, R11, 0x2, 0x181f ;  /* 0x00581f000b027f89 */ /* 0x01052800000e0000 */
.L_x_2930:
[----:B------:R-:W-:Y:S02]  /*eef0*/  IADD3 R3, -R16, 0x10, RZ ;  /* 0x0000001010037810 */ /* 0x000fe40007ffe1ff */
[----:B------:R-:W-:Y:S02]  /*ef00*/  IADD3 R5, -R14, 0x10, RZ ;  /* 0x000000100e057810 */ /* 0x000fe40007ffe1ff */
[----:B------:R-:W-:Y:S02]  /*ef10*/  LOP3.LUT R3, R3, 0xf, RZ, 0xc0, !PT ;  /* 0x0000000f03037812 */ /* 0x000fe400078ec0ff */
[----:B------:R-:W-:Y:S02]  /*ef20*/  ISETP.NE.U32.AND P2, PT, R16, RZ, PT ;  /* 0x000000ff1000720c */ /* 0x000fe40003f45070 */
[----:B-12-4-:R-:W-:Y:S02]  /*ef30*/  IADD3 R4, P1, P0, R3, R2, R6 ;  /* 0x0000000203047210 */ /* 0x016fe4000783e006 */
        /* <DEDUP_REMOVED lines=10> */
.L_x_2786:
[----:B------:R-:W-:Y:S05]  /*efe0*/  BSYNC B0 ;  /* 0x0000000000007941 */ /* 0x000fea0003800000 */
.L_x_2785:
        /* <DEDUP_REMOVED lines=19> */
.L_x_2931:
        /* <DEDUP_REMOVED lines=17> */
.L_x_2792:
[----:B------:R-:W-:-:S04]  /*f230*/  MOV R5, c[0x0][0x32c] ;  /* 0x0000cb0000057a02 */ /* 0x000fc80000000f00 */
[----:B------:R-:W-:-:S13]  /*f240*/  ISETP.NE.AND P0, PT, R5, 0x1, PT ;  /* 0x000000010500780c */ /* 0x000fda0003f05270 */
[----:B------:R-:W-:-:S05]  /*f250*/  @P0 IMAD.HI.U32 R5, R4, c[0x0][0x330], RZ ;  /* 0x0000cc0004050a27 */ /* 0x000fca00078e00ff */
[----:B------:R-:W-:Y:S02]  /*f260*/  @P0 SHF.R.U32.HI R4, RZ, c[0x0][0x334], R5 ;  /* 0x0000cd00ff040a19 */ /* 0x000fe40000011605 */
.L_x_2793:
[----:B------:R-:W-:Y:S05]  /*f270*/  BSYNC B0 ;  /* 0x0000000000007941 */ /* 0x000fea0003800000 */
.L_x_2791:
[----:B------:R-:W-:-:S05]  /*f280*/  IMAD R4, R4, c[0x0][0x32c], R11 ;  /* 0x0000cb0004047a24 */ /* 0x000fca00078e020b */
[----:B------:R-:W-:Y:S02]  /*f290*/  IADD3 R5, R4, c[0x0][0x32c], RZ ;  /* 0x0000cb0004057a10 */ /* 0x000fe40007ffe0ff */
[----:B------:R-:W-:Y:S02]  /*f2a0*/  IMNMX R2, R2, R4, !PT ;  /* 0x0000000402027217 */ /* 0x000fe40007800200 */
[----:B------:R-:W-:Y:S02]  /*f2b0*/  IMNMX R3, R3, R5, PT ;  /* 0x0000000503037217 */ /* 0x000fe40003800200 */
.L_x_2790:
        /* <DEDUP_REMOVED lines=134> */
.L_x_2932:
        /* <DEDUP_REMOVED lines=17> */
.L_x_2797:
[----:B------:R-:W-:-:S04]  /*fc30*/  MOV R5, c[0x0][0x32c] ;  /* 0x0000cb0000057a02 */ /* 0x000fc80000000f00 */
[----:B------:R-:W-:-:S13]  /*fc40*/  ISETP.NE.AND P0, PT, R5, 0x1, PT ;  /* 0x000000010500780c */ /* 0x000fda0003f05270 */
[----:B------:R-:W-:-:S05]  /*fc50*/  @P0 IMAD.HI.U32 R5, R4, c[0x0][0x330], RZ ;  /* 0x0000cc0004050a27 */ /* 0x000fca00078e00ff */
[----:B------:R-:W-:Y:S02]  /*fc60*/  @P0 SHF.R.U32.HI R4, RZ, c[0x0][0x334], R5 ;  /* 0x0000cd00ff040a19 */ /* 0x000fe40000011605 */
.L_x_2798:
[----:B------:R-:W-:Y:S05]  /*fc70*/  BSYNC B0 ;  /* 0x0000000000007941 */ /* 0x000fea0003800000 */
.L_x_2796:
[----:B------:R-:W-:-:S05]  /*fc80*/  IMAD R4, R4, c[0x0][0x32c], R11 ;  /* 0x0000cb0004047a24 */ /* 0x000fca00078e020b */
[----:B------:R-:W-:Y:S02]  /*fc90*/  IADD3 R5, R4, c[0x0][0x32c], RZ ;  /* 0x0000cb0004057a10 */ /* 0x000fe40007ffe0ff */
[----:B------:R-:W-:Y:S02]  /*fca0*/  IMNMX R2, R2, R4, !PT ;  /* 0x0000000402027217 */ /* 0x000fe40007800200 */
[----:B------:R-:W-:Y:S02]  /*fcb0*/  IMNMX R3, R3, R5, PT ;  /* 0x0000000503037217 */ /* 0x000fe40003800200 */
.L_x_2795:
        /* <DEDUP_REMOVED lines=138> */
.L_x_2933:
[----:B-12---:R-:W-:Y:S01]  /*10560*/  FMNMX.FTZ R5, R5, R2, !PT ;  /* 0x0000000205057209 */ /* 0x006fe20007810000 */
[----:B------:R-:W-:Y:S05]  /*10570*/  BRA.DIV ~URZ, `(.L_x_2800) ;  /* 0x000118827f007947 */ /* 0x000fea000b800000 */
[----:B------:R-:W1:Y:S04]  /*10580*/  SHFL.BFLY PT, R2, R6, 0x2, 0x1f ;  /* 0x0c401f0006027f89 */ /* 0x000e6800000e0000 */
[----:B------:R-:W2:Y:S01]  /*10590*/  SHFL.BFLY PT, R3, R5, 0x1, 0x1f ;  /* 0x0c201f0005037f89 */ /* 0x000ea200000e0000 */
[----:B-1----:R-:W-:Y:S02]  /*105a0*/  FMNMX.FTZ R4, R6, R2, !PT ;  /* 0x0000000206047209 */ /* 0x002fe40007810000 */
[----:B--2---:R-:W-:-:S03]  /*105b0*/  FMNMX.FTZ R5, R5, R3, !PT ;  /* 0x0000000305057209 */ /* 0x004fc60007810000 */
[----:B------:R1:W2:Y:S04]  /*105c0*/  SHFL.BFLY PT, R6, R4, 0x1, 0x1f ;  /* 0x0c201f0004067f89 */ /* 0x0002a800000e0000 */
.L_x_2934:
        /* <DEDUP_REMOVED lines=109> */
[--C-:B------:R-:W-:Y:S02]  /*10ca0*/  FFMA.FTZ R14, R66, c[0x0][0x2d0], -R2.reuse ;  /* 0x0000b400420e7a23 */ /* 0x100fe40000010802 */
[----:B------:R-:W-:-:S02]  /*10cb0*/  FFMA.FTZ R59, R85, c[0x0][0x2d0], -R2 ;  /* 0x0000b400553b7a23 */ /* 0x000fc40000010802 */
[----:B------:R-:W-:Y:S02]  /*10cc0*/  FFMA.FTZ R62, R81, c[0x0][0x2d0], -R2 ;  /* 0x0000b400513e7a23 */ /* 0x000fe40000010802 */
[----:B------:R-:W-:Y:S01]  /*10cd0*/  FADD.FTZ R4, R110, R4 ;  /* 0x000000046e047221 */ /* 0x000fe20000010000 */
        /* <DEDUP_REMOVED lines=19> */
[----:B----4-:R-:W-:-:S05]  /*10e10*/  FFMA.FTZ R10, R64, c[0x0][0x2d0], -R2 ;  /* 0x0000b400400a7a23 */ /* 0x010fca0000010802 */
[----:B------:R-:W-:Y:S07]  /*10e20*/  MUFU.EX2 R11, R11 ;  /* 0x0000000b000b7308 */ /* 0x000fee0000000800 */
[----:B------:R-:W-:Y:S01]  /*10e30*/  HMMA.16816.F32 R92, R28, R26, R16 ;  /* 0x0000001a1c5c723c */ /* 0x000fe20000001810 */
[--C-:B--2---:R-:W-:Y:S01]  /*10e40*/  FFMA.FTZ R9, R61, c[0x0][0x2d0], -R2.reuse ;  /* 0x0000b4003d097a23 */ /* 0x104fe20000010802 */
[----:B------:R-:W1:Y:S01]  /*10e50*/  MUFU.EX2 R17, R36 ;  /* 0x0000002400117308 */ /* 0x000e620000000800 */
[----:B------:R-:W-:-:S02]  /*10e60*/  FFMA.FTZ R61, R75, c[0x0][0x2d0], -R2 ;  /* 0x0000b4004b3d7a23 */ /* 0x000fc40000010802 */
        /* <DEDUP_REMOVED lines=206> */
.L_x_2803:
[----:B------:R-:W-:-:S04]  /*11b50*/  MOV R2, 0x1 ;  /* 0x0000000100027802 */ /* 0x000fc80000000f00 */
[----:B------:R-:W-:-:S13]  /*11b60*/  ISETP.NE.AND P0, PT, R2, c[0x0][0x32c], PT ;  /* 0x0000cb0002007a0c */ /* 0x000fda0003f05270 */
[----:B------:R-:W-:-:S05]  /*11b70*/  @P0 IMAD.HI.U32 R2, R3, c[0x0][0x330], RZ ;  /* 0x0000cc0003020a27 */ /* 0x000fca00078e00ff */
[----:B------:R-:W-:Y:S02]  /*11b80*/  @P0 SHF.R.U32.HI R3, RZ, c[0x0][0x334], R2 ;  /* 0x0000cd00ff030a19 */ /* 0x000fe40000011602 */
.L_x_2804:
[----:B------:R-:W-:Y:S05]  /*11b90*/  BSYNC B0 ;  /* 0x0000000000007941 */ /* 0x000fea0003800000 */
.L_x_2802:
[----:B------:R-:W-:-:S05]  /*11ba0*/  MOV R2, c[0x0][0x32c] ;  /* 0x0000cb0000027a02 */ /* 0x000fca0000000f00 */
[----:B------:R-:W-:-:S05]  /*11bb0*/  IMAD R3, R3, R2, c[0x0][0x32c] ;  /* 0x0000cb0003037624 */ /* 0x000fca00078e0202 */
[----:B------:R-:W-:-:S05]  /*11bc0*/  IMNMX R4, R4, R3, PT ;  /* 0x0000000304047217 */ /* 0x000fca0003800200 */
.L_x_2801:
        /* <DEDUP_REMOVED lines=8> */
.L_x_2826:
        /* <DEDUP_REMOVED lines=37> */
.L_x_2935:
[----:B------:R-:W-:-:S05]  /*11ea0*/  BRA.DIV ~URZ, `(.L_x_2809) ;  /* 0x000100b27f007947 */ /* 0x000fca000b800000 */
[----:B------:R-:W5:Y:S01]  /*11eb0*/  SHFL.IDX PT, R2, R8, RZ, 0x181f ;  /* 0x00181fff08027589 */ /* 0x000f6200000e0000 */
[----:B------:R-:W-:Y:S02]  /*11ec0*/  ISETP.GE.AND P2, PT, R76, c[0x0][0x1d4], PT ;  /* 0x000075004c007a0c */ /* 0x000fe40003f46270 */
[----:B------:R-:W-:Y:S01]  /*11ed0*/  ISETP.GE.AND P1, PT, R211, c[0x0][0x1d4], PT ;  /* 0x00007500d3007a0c */ /* 0x000fe20003f26270 */
[----:B------:R-:W-:Y:S01]  /*11ee0*/  SHFL.IDX PT, R5, R8, 0x2, 0x181f ;  /* 0x00581f0008057f89 */ /* 0x000fe200000e0000 */
[C---:B-----5:R-:W-:Y:S05]  /*11ef0*/  IADD3 R22, P0, R2.reuse, R9, RZ ;  /* 0x0000000902167210 */ /* 0x060fea0007f1e0ff */
[C---:B---3--:R-:W-:Y:S01]  /*11f00*/  IMAD.X R23, R21.reuse, 0x1, R10, P0 ;  /* 0x0000000115177824 */ /* 0x048fe200000e060a */
[----:B------:R-:W-:Y:S04]  /*11f10*/  IADD3 R2, P0, R2, R11, RZ ;  /* 0x0000000b02027210 */ /* 0x000fe80007f1e0ff */
[----:B------:R-:W-:Y:S01]  /*11f20*/  @!PT LDS RZ, [RZ] ;  /* 0x00000000fffff984 */ /* 0x000fe20000000800 */
[----:B------:R3:W-:Y:S01]  /*11f30*/  LDGSTS.E.BYPASS.LTC128B.128 [R210+0x100], [R22.64], !P2 ;  /* 0x0010000016d27fae */ /* 0x0007e2000d101d48 */
[----:B------:R-:W-:Y:S01]  /*11f40*/  IMAD.X R3, R21, 0x1, R20, P0 ;  /* 0x0000000115037824 */ /* 0x000fe200000e0614 */
[----:B------:R-:W-:Y:S04]  /*11f50*/  SEL R21, RZ, 0x10, P2 ;  /* 0x00000010ff157807 */ /* 0x000fe80001000000 */
[----:B------:R5:W-:Y:S04]  /*11f60*/  LDGSTS.E.BYPASS.LTC128B.128 [R210+0x3100], [R2.64], !P1 ;  /* 0x0310000002d27fae */ /* 0x000be8000c901d48 */
[----:B-----5:R-:W3:Y:S04]  /*11f70*/  SHFL.IDX PT, R2, R8, 0x1, 0x181f ;  /* 0x00381f0008027f89 */ /* 0x020ee800000e0000 */
[----:B------:R-:W5:Y:S04]  /*11f80*/  SHFL.IDX PT, R3, R4, 0x1, 0x181f ;  /* 0x00381f0004037f89 */ /* 0x000f6800000e0000 */
[----:B--2---:R-:W2:Y:S01]  /*11f90*/  SHFL.IDX PT, R4, R4, 0x2, 0x181f ;  /* 0x00581f0004047f89 */ /* 0x004ea200000e0000 */
[C---:B---3--:R-:W-:Y:S05]  /*11fa0*/  IADD3 R22, P0, R2.reuse, R9, RZ ;  /* 0x0000000902167210 */ /* 0x048fea0007f1e0ff */
[C---:B-----5:R-:W-:Y:S01]  /*11fb0*/  IMAD.X R23, R3.reuse, 0x1, R10, P0 ;  /* 0x0000000103177824 */ /* 0x060fe200000e060a */
[----:B------:R-:W-:Y:S04]  /*11fc0*/  IADD3 R2, P0, R2, R11, RZ ;  /* 0x0000000b02027210 */ /* 0x000fe80007f1e0ff */
[----:B------:R3:W-:Y:S01]  /*11fd0*/  LDGSTS.E.BYPASS.LTC128B.128 [R210+0x1100], [R22.64], !P2 ;  /* 0x0110000016d27fae */ /* 0x0007e2000d101d48 */
[----:B------:R-:W-:Y:S05]  /*11fe0*/  IMAD.X R3, R3, 0x1, R20, P0 ;  /* 0x0000000103037824 */ /* 0x000fea00000e0614 */
[----:B------:R4:W-:Y:S01]  /*11ff0*/  LDGSTS.E.BYPASS.LTC128B.128 [R210+0x4100], [R2.64], !P1 ;  /* 0x0410000002d27fae */ /* 0x0009e2000c901d48 */
[----:B---3--:R-:W-:Y:S03]  /*12000*/  SEL R22, RZ, 0x10, P1 ;  /* 0x00000010ff167807 */ /* 0x008fe60000800000 */
.L_x_2936:
[C---:B--2-4-:R-:W-:Y:S02]  /*12010*/  IADD3 R2, -R21.reuse, 0x10, RZ ;  /* 0x0000001015027810 */ /* 0x054fe40007ffe1ff */
        /* <DEDUP_REMOVED lines=12> */
[----:B------:R-:W-:Y:S05]  /*120e0*/  IADD3.X R3, RZ, R4, R20, P1, P0 ;  /* 0x00000004ff037210 */ /* 0x000fea0000fe0414 */
[----:B------:R2:W-:Y:S04]  /*120f0*/  LDGSTS.E.BYPASS.LTC128B.128.ZFILL [R210+0x5100], [R2.64], P2 ;  /* 0x0510000002d27fae */ /* 0x0005e80009141d48 */
.L_x_2807:
[----:B--23--:R-:W-:Y:S05]  /*12100*/  BSYNC B0 ;  /* 0x0000000000007941 */ /* 0x00cfea0003800000 */
.L_x_2806:
        /* <DEDUP_REMOVED lines=141> */
[----:B------:R-:W2:Y:S01]  /*129e0*/  LDL R2, [R1+0x10] ;  /* 0x0000100001027983 */ /* 0x000ea20000100800 */
[----:B------:R-:W-:Y:S01]  /*129f0*/  IMAD.MOV.U32 R213, RZ, RZ, RZ ;  /* 0x000000ffffd57224 */ /* 0x000fe200078e00ff */
[----:B------:R-:W-:Y:S01]  /*12a00*/  ISETP.GT.AND P1, PT, R0, 0x5f, PT ;  /* 0x0000005f0000780c */ /* 0x000fe20003f24270 */
[----:B------:R-:W-:Y:S01]  /*12a10*/  IMAD.SHL.U32 R143, R211, 0x2, RZ ;  /* 0x00000002d38f7824 */ /* 0x000fe200078e00ff */
[----:B------:R-:W3:Y:S01]  /*12a20*/  LDL.64 R218, [R1] ;  /* 0x0000000001da7983 */ /* 0x000ee20000100a00 */
[C---:B------:R-:W-:Y:S01]  /*12a30*/  IMAD.SHL.U32 R141, R76.reuse, 0x2, RZ ;  /* 0x000000024c8d7824 */ /* 0x040fe200078e00ff */
[----:B------:R-:W-:Y:S02]  /*12a40*/  ISETP.NE.AND P2, PT, R3, 0x1, PT ;  /* 0x000000010300780c */ /* 0x000fe40003f45270 */
[----:B------:R-:W-:Y:S02]  /*12a50*/  SHF.L.U64.HI R144, R211, 0x1, R237 ;  /* 0x00000001d3907819 */ /* 0x000fe400000102ed */
[----:B------:R-:W4:Y:S01]  /*12a60*/  LDL R216, [R1+0x8] ;  /* 0x0000080001d87983 */ /* 0x000f220000100800 */
[----:B------:R-:W-:Y:S01]  /*12a70*/  SHF.L.U64.HI R142, R76, 0x1, R77 ;  /* 0x000000014c8e7819 */ /* 0x000fe2000001024d */
[----:B--2---:R-:W-:Y:S05]  /*12a80*/  IMAD R3, R212, 0x60, R2 ;  /* 0x00000060d4037824 */ /* 0x004fea00078e0202 */
[----:B------:R-:W-:Y:S05]  /*12a90*/  IADD3 R3, R3, -0x60, R0 ;  /* 0xffffffa003037810 */ /* 0x000fea0007ffe000 */
[----:B------:R-:W-:Y:S04]  /*12aa0*/  @P2 IMAD.HI.U32 R4, R3, c[0x0][0x2bc], RZ ;  /* 0x0000af0003042a27 */ /* 0x000fe800078e00ff */
[--C-:B------:R-:W-:Y:S01]  /*12ab0*/  IMAD.MOV.U32 R2, RZ, RZ, R3.reuse ;  /* 0x000000ffff027224 */ /* 0x100fe200078e0003 */
[----:B------:R-:W-:Y:S04]  /*12ac0*/  @P2 SHF.R.U32.HI R2, RZ, c[0x0][0x2c0], R4 ;  /* 0x0000b000ff022a19 */ /* 0x000fe80000011604 */
[C---:B---3--:R-:W-:Y:S04]  /*12ad0*/  @!P1 IADD3 R5, P0, R2.reuse, R218, RZ ;  /* 0x000000da02059210 */ /* 0x048fe80007f1e0ff */
[----:B----4-:R-:W-:Y:S01]  /*12ae0*/  @!P1 LEA.HI.X.SX32 R140, R2, R216, 0x1, P0 ;  /* 0x000000d8028c9211 */ /* 0x010fe200000f0eff */
[----:B------:R-:W-:Y:S01]  /*12af0*/  IMAD.MOV R2, RZ, RZ, -R2 ;  /* 0x000000ffff027224 */ /* 0x000fe200078e0a02 */
[C---:B------:R-:W-:Y:S03]  /*12b00*/  @!P1 LEA R4, P0, R5.reuse, c[0x0][0x2a0], 0x2 ;  /* 0x0000a80005049a11 */ /* 0x040fe600078010ff */
[----:B------:R-:W-:Y:S01]  /*12b10*/  IMAD R214, R2, c[0x0][0x2b8], R3 ;  /* 0x0000ae0002d67a24 */ /* 0x000fe200078e0203 */
[----:B------:R-:W-:Y:S04]  /*12b20*/  @!P1 LEA.HI.X R5, R5, c[0x0][0x2a4], R140, 0x2, P0 ;  /* 0x0000a90005059a11 */ /* 0x000fe800000f148c */
[----:B------:R-:W-:Y:S01]  /*12b30*/  SHF.R.S32.HI R2, RZ, 0x1f, R214 ;  /* 0x0000001fff027819 */ /* 0x000fe200000114d6 */
[----:B------:R1:W2:Y:S04]  /*12b40*/  @!P1 LDG.E R213, [R4.64] ;  /* 0x0000000804d59981 */ /* 0x0002a8000c1e1900 */
[----:B-1----:R-:W-:Y:S02]  /*12b50*/  IMAD R4, R2, c[0x0][0x1e0], RZ ;  /* 0x0000780002047a24 */ /* 0x002fe400078e02ff */
[C---:B------:R-:W-:Y:S04]  /*12b60*/  IMAD.WIDE.U32 R2, R214.reuse, c[0x0][0x1e0], RZ ;  /* 0x00007800d6027a25 */ /* 0x040fe800078e00ff */
        /* <DEDUP_REMOVED lines=12> */
.L_x_2937:
[----:B------:R-:W-:-:S05]  /*12c30*/  BRA.DIV ~URZ, `(.L_x_2813) ;  /* 0x0000f7127f007947 */ /* 0x000fca000b800000 */
[----:B------:R-:W3:Y:S01]  /*12c40*/  SHFL.IDX PT, R2, R140, RZ, 0x181f ;  /* 0x00181fff8c027589 */ /* 0x000ee200000e0000 */
[----:B------:R-:W-:Y:S02]  /*12c50*/  ISETP.GE.AND P2, PT, R76, c[0x0][0x1d4], PT ;  /* 0x000075004c007a0c */ /* 0x000fe40003f46270 */
[----:B------:R-:W-:Y:S01]  /*12c60*/  ISETP.GE.AND P1, PT, R211, c[0x0][0x1d4], PT ;  /* 0x00007500d3007a0c */ /* 0x000fe20003f26270 */
[----:B------:R-:W-:Y:S01]  /*12c70*/  SHFL.IDX PT, R5, R140, 0x2, 0x181f ;  /* 0x00581f008c057f89 */ /* 0x000fe200000e0000 */
[C---:B---3--:R-:W-:Y:S05]  /*12c80*/  IADD3 R146, P0, R2.reuse, R141, RZ ;  /* 0x0000008d02927210 */ /* 0x048fea0007f1e0ff */
[C---:B--2---:R-:W-:Y:S01]  /*12c90*/  IMAD.X R147, R145.reuse, 0x1, R142, P0 ;  /* 0x0000000191937824 */ /* 0x044fe200000e068e */
[----:B------:R-:W-:Y:S04]  /*12ca0*/  IADD3 R2, P0, R2, R143, RZ ;  /* 0x0000008f02027210 */ /* 0x000fe80007f1e0ff */
[----:B------:R-:W-:Y:S01]  /*12cb0*/  @!PT LDS RZ, [RZ] ;  /* 0x00000000fffff984 */ /* 0x000fe20000000800 */
[----:B------:R2:W-:Y:S01]  /*12cc0*/  LDGSTS.E.BYPASS.LTC128B.128 [R210+0x8100], [R146.64], !P2 ;  /* 0x0810000092d27fae */ /* 0x0005e2000d101d48 */
[----:B------:R-:W-:Y:S01]  /*12cd0*/  IMAD.X R3, R145, 0x1, R144, P0 ;  /* 0x0000000191037824 */ /* 0x000fe200000e0690 */
[----:B------:R-:W-:Y:S04]  /*12ce0*/  SEL R145, RZ, 0x10, P2 ;  /* 0x00000010ff917807 */ /* 0x000fe80001000000 */
[----:B------:R3:W-:Y:S04]  /*12cf0*/  LDGSTS.E.BYPASS.LTC128B.128 [R210+0xb100], [R2.64], !P1 ;  /* 0x0b10000002d27fae */ /* 0x0007e8000c901d48 */
[----:B---3--:R-:W2:Y:S04]  /*12d00*/  SHFL.IDX PT, R2, R140, 0x1, 0x181f ;  /* 0x00381f008c027f89 */ /* 0x008ea800000e0000 */
[----:B------:R-:W3:Y:S04]  /*12d10*/  SHFL.IDX PT, R3, R4, 0x1, 0x181f ;  /* 0x00381f0004037f89 */ /* 0x000ee800000e0000 */
[----:B-1----:R-:W1:Y:S01]  /*12d20*/  SHFL.IDX PT, R4, R4, 0x2, 0x181f ;  /* 0x00581f0004047f89 */ /* 0x002e6200000e0000 */
[C---:B--2---:R-:W-:Y:S05]  /*12d30*/  IADD3 R146, P0, R2.reuse, R141, RZ ;  /* 0x0000008d02927210 */ /* 0x044fea0007f1e0ff */
[C---:B---3--:R-:W-:Y:S01]  /*12d40*/  IMAD.X R147, R3.reuse, 0x1, R142, P0 ;  /* 0x0000000103937824 */ /* 0x048fe200000e068e */
[----:B------:R-:W-:Y:S04]  /*12d50*/  IADD3 R2, P0, R2, R143, RZ ;  /* 0x0000008f02027210 */ /* 0x000fe80007f1e0ff */
[----:B------:R2:W-:Y:S01]  /*12d60*/  LDGSTS.E.BYPASS.LTC128B.128 [R210+0x9100], [R146.64], !P2 ;  /* 0x0910000092d27fae */ /* 0x0005e2000d101d48 */
[----:B------:R-:W-:Y:S05]  /*12d70*/  IMAD.X R3, R3, 0x1, R144, P0 ;  /* 0x0000000103037824 */ /* 0x000fea00000e0690 */
[----:B------:R3:W-:Y:S01]  /*12d80*/  LDGSTS.E.BYPASS.LTC128B.128 [R210+0xc100], [R2.64], !P1 ;  /* 0x0c10000002d27fae */ /* 0x0007e2000c901d48 */
[----:B--2---:R-:W-:Y:S03]  /*12d90*/  SEL R146, RZ, 0x10, P1 ;  /* 0x00000010ff927807 */ /* 0x004fe60000800000 */
.L_x_2938:
[C---:B-1-3--:R-:W-:Y:S02]  /*12da0*/  IADD3 R2, -R145.reuse, 0x10, RZ ;  /* 0x0000001091027810 */ /* 0x04afe40007ffe1ff */
        /* <DEDUP_REMOVED lines=14> */
.L_x_2811:
[----:B------:R-:W-:Y:S05]  /*12e90*/  BSYNC B0 ;  /* 0x0000000000007941 */ /* 0x000fea0003800000 */
.L_x_2810:
        /* <DEDUP_REMOVED lines=15> */
.L_x_2939:
        /* <DEDUP_REMOVED lines=19> */
.L_x_2817:
[----:B------:R-:W-:Y:S04]  /*130c0*/  MOV R143, c[0x0][0x32c] ;  /* 0x0000cb00008f7a02 */ /* 0x000fe80000000f00 */
[----:B------:R-:W-:Y:S11]  /*130d0*/  ISETP.NE.AND P0, PT, R143, 0x1, PT ;  /* 0x000000018f00780c */ /* 0x000ff60003f05270 */
[----:B------:R-:W-:Y:S02]  /*130e0*/  @!UPT UIADD3 URZ, URZ, URZ, URZ ;  /* 0x0000003f3f3ff290 */ /* 0x000fe4000fffe03f */
[----:B------:R-:W-:Y:S05]  /*130f0*/  @P0 IMAD.HI.U32 R143, R5, c[0x0][0x330], RZ ;  /* 0x0000cc00058f0a27 */ /* 0x000fea00078e00ff */
[----:B------:R-:W-:Y:S02]  /*13100*/  @P0 SHF.R.U32.HI R5, RZ, c[0x0][0x334], R143 ;  /* 0x0000cd00ff050a19 */ /* 0x000fe4000001168f */
.L_x_2818:
[----:B------:R-:W-:Y:S05]  /*13110*/  BSYNC B0 ;  /* 0x0000000000007941 */ /* 0x000fea0003800000 */
.L_x_2816:
[----:B------:R-:W-:Y:S04]  /*13120*/  IMAD.IADD R143, R4, 0x1, -R245 ;  /* 0x00000001048f7824 */ /* 0x000fe800078e0af5 */
[----:B------:R-:W-:Y:S05]  /*13130*/  IMAD R5, R5, c[0x0][0x32c], R143 ;  /* 0x0000cb0005057a24 */ /* 0x000fea00078e028f */
[----:B------:R-:W-:Y:S02]  /*13140*/  IMNMX R2, R2, R5, !PT ;  /* 0x0000000502027217 */ /* 0x000fe40007800200 */
[----:B------:R-:W-:Y:S04]  /*13150*/  IADD3 R5, R5, c[0x0][0x32c], RZ ;  /* 0x0000cb0005057a10 */ /* 0x000fe80007ffe0ff */
[----:B------:R-:W-:Y:S02]  /*13160*/  IMNMX R3, R3, R5, PT ;  /* 0x0000000503037217 */ /* 0x000fe40003800200 */
.L_x_2815:
        /* <DEDUP_REMOVED lines=135> */
.L_x_2940:
        /* <DEDUP_REMOVED lines=19> */
.L_x_2822:
[----:B------:R-:W-:Y:S04]  /*13b10*/  MOV R8, c[0x0][0x32c] ;  /* 0x0000cb0000087a02 */ /* 0x000fe80000000f00 */
[----:B------:R-:W-:Y:S11]  /*13b20*/  ISETP.NE.AND P0, PT, R8, 0x1, PT ;  /* 0x000000010800780c */ /* 0x000ff60003f05270 */
[----:B------:R-:W-:Y:S02]  /*13b30*/  @!UPT UIADD3 URZ, URZ, URZ, URZ ;  /* 0x0000003f3f3ff290 */ /* 0x000fe4000fffe03f */
[----:B------:R-:W-:Y:S05]  /*13b40*/  @P0 IMAD.HI.U32 R8, R5, c[0x0][0x330], RZ ;  /* 0x0000cc0005080a27 */ /* 0x000fea00078e00ff */
[----:B------:R-:W-:Y:S02]  /*13b50*/  @P0 SHF.R.U32.HI R5, RZ, c[0x0][0x334], R8 ;  /* 0x0000cd00ff050a19 */ /* 0x000fe40000011608 */
.L_x_2823:
[----:B------:R-:W-:Y:S05]  /*13b60*/  BSYNC B0 ;  /* 0x0000000000007941 */ /* 0x000fea0003800000 */
.L_x_2821:
[----:B------:R-:W-:Y:S04]  /*13b70*/  IMAD.IADD R4, R4, 0x1, -R245 ;  /* 0x0000000104047824 */ /* 0x000fe800078e0af5 */
[----:B------:R-:W-:Y:S05]  /*13b80*/  IMAD R5, R5, c[0x0][0x32c], R4 ;  /* 0x0000cb0005057a24 */ /* 0x000fea00078e0204 */
[----:B------:R-:W-:Y:S02]  /*13b90*/  IMNMX R2, R2, R5, !PT ;  /* 0x0000000502027217 */ /* 0x000fe40007800200 */
[----:B------:R-:W-:Y:S04]  /*13ba0*/  IADD3 R5, R5, c[0x0][0x32c], RZ ;  /* 0x0000cb0005057a10 */ /* 0x000fe80007ffe0ff */
[----:B------:R-:W-:Y:S02]  /*13bb0*/  IMNMX R3, R3, R5, PT ;  /* 0x0000000503037217 */ /* 0x000fe40003800200 */
.L_x_2820:
        /* <DEDUP_REMOVED lines=69> */
[C---:B------:R-:W-:Y:S02]  /*14010*/  ISETP.GT.AND P0, PT, R2.reuse, 0x41, !P6 ;  /* 0x000000410200780c */ /* 0x040fe40007704270 */
[----:B------:R-:W-:Y:S02]  /*14020*/  LOP3.LUT P6, RZ, R209, 0x20000, RZ, 0xc0, !PT ;  /* 0x00020000d1ff7812 */ /* 0x000fe400078cc0ff */
        /* <DEDUP_REMOVED lines=8> */
[----:B------:R-:W-:Y:S02]  /*140b0*/  ISETP.GT.AND P0, PT, R2, 0x50, !P3 ;  /* 0x000000500200780c */ /* 0x000fe40005f04270 */
        /* <DEDUP_REMOVED lines=60> */
.L_x_2941:
[----:B---34-:R-:W-:Y:S01]  /*14480*/  FMNMX.FTZ R4, R4, R2, !PT ;  /* 0x0000000204047209 */ /* 0x018fe20007810000 */
[----:B------:R-:W-:-:S05]  /*14490*/  BRA.DIV ~URZ, `(.L_x_2825) ;  /* 0x0000e3427f007947 */ /* 0x000fca000b800000 */
[----:B------:R-:W3:Y:S02]  /*144a0*/  SHFL.BFLY PT, R2, R4, 0x1, 0x1f ;  /* 0x0c201f0004027f89 */ /* 0x000ee400000e0000 */
[----:B---3--:R-:W-:Y:S02]  /*144b0*/  FMNMX.FTZ R5, R4, R2, !PT ;  /* 0x0000000204057209 */ /* 0x008fe40007810000 */
[----:B------:R-:W3:Y:S02]  /*144c0*/  SHFL.BFLY PT, R2, R8, 0x2, 0x1f ;  /* 0x0c401f0008027f89 */ /* 0x000ee400000e0000 */
[----:B---3--:R-:W-:Y:S05]  /*144d0*/  FMNMX.FTZ R4, R8, R2, !PT ;  /* 0x0000000208047209 */ /* 0x008fea0007810000 */
[----:B------:R3:W4:Y:S02]  /*144e0*/  SHFL.BFLY PT, R2, R4, 0x1, 0x1f ;  /* 0x0c201f0004027f89 */ /* 0x00072400000e0000 */
.L_x_2942:
[C---:B------:R-:W-:Y:S01]  /*144f0*/  FSETP.NEU.FTZ.AND P0, PT, R5.reuse, -INF , PT ;  /* 0xff8000000500780b */ /* 0x040fe20003f1d000 */
[C---:B------:R-:W-:Y:S01]  /*14500*/  FMUL.FTZ R3, R5.reuse, c[0x0][0x2d0] ;  /* 0x0000b40005037a20 */ /* 0x040fe20000410000 */
[----:B---34-:R-:W-:Y:S01]  /*14510*/  FMNMX.FTZ R4, R2, R4, !PT ;  /* 0x0000000402047209 */ /* 0x018fe20007810000 */
[----:B------:R-:W-:Y:S01]  /*14520*/  WARPSYNC 0xffffffff ;  /* 0xffffffff00007948 */ /* 0x000fe20003800000 */
[----:B------:R-:W-:Y:S02]  /*14530*/  FSEL R2, R5, RZ, P0 ;  /* 0x000000ff05027208 */ /* 0x000fe40000000000 */
[----:B------:R-:W-:Y:S02]  /*14540*/  FSEL R3, R3, RZ, P0 ;  /* 0x000000ff03037208 */ /* 0x000fe40000000000 */
[----:B------:R-:W-:Y:S01]  /*14550*/  FSETP.NEU.FTZ.AND P0, PT, R4, -INF , PT ;  /* 0xff8000000400780b */ /* 0x000fe20003f1d000 */
[----:B------:R-:W-:Y:S02]  /*14560*/  FADD.FTZ R2, -R2, R6 ;  /* 0x0000000602027221 */ /* 0x000fe40000010100 */
[--C-:B------:R-:W-:Y:S02]  /*14570*/  FFMA.FTZ R6, R152, c[0x0][0x2d0], -R3.reuse ;  /* 0x0000b40098067a23 */ /* 0x100fe40000010803 */
[----:B------:R-:W-:Y:S02]  /*14580*/  FMUL.FTZ R2, R2, c[0x0][0x2d0] ;  /* 0x0000b40002027a20 */ /* 0x000fe40000410000 */
        /* <DEDUP_REMOVED lines=27> */
[----:B-123--:R-:W-:Y:S01]  /*14740*/  F2FP.PACK_AB R140, R6, R38 ;  /* 0x00000026068c723e */ /* 0x00efe200000000ff */
[C---:B------:R-:W-:Y:S02]  /*14750*/  FFMA.FTZ R3, R2.reuse, R215, R38 ;  /* 0x000000d702037223 */ /* 0x040fe40000010026 */
        /* <DEDUP_REMOVED lines=9> */
[----:B------:R-:W-:Y:S01]  /*147f0*/  FMUL.FTZ R3, R3, c[0x0][0x2d0] ;  /* 0x0000b40003037a20 */ /* 0x000fe20000410000 */
[----:B------:R-:W-:Y:S01]  /*14800*/  MUFU.EX2 R92, R155 ;  /* 0x0000009b005c7308 */ /* 0x000fe20000000800 */
[--C-:B------:R-:W-:Y:S01]  /*14810*/  FFMA.FTZ R8, R28, c[0x0][0x2d0], -R6.reuse ;  /* 0x0000b4001c087a23 */ /* 0x100fe20000010806 */
[----:B------:R-:W-:Y:S01]  /*14820*/  IADD3 R212, R212, -0x1, RZ ;  /* 0xffffffffd4d47810 */ /* 0x000fe20007ffe0ff */
        /* <DEDUP_REMOVED lines=19> */
[C---:B-1----:R-:W-:Y:S02]  /*14960*/  FMUL.FTZ R58, R3.reuse, R82 ;  /* 0x00000052033a7220 */ /* 0x042fe40000410000 */
[----:B------:R-:W-:Y:S02]  /*14970*/  FMUL.FTZ R59, R3, R83 ;  /* 0x00000053033b7220 */ /* 0x000fe40000410000 */
[----:B------:R-:W1:Y:S01]  /*14980*/  LDSM.16.MT88.4 R80, [R189] ;  /* 0x00000000bd50783b */ /* 0x000e620000004200 */
[----:B------:R-:W4:Y:S01]  /*14990*/  MUFU.EX2 R10, R14 ;  /* 0x0000000e000a7308 */ /* 0x000f220000000800 */
[--C-:B------:R-:W-:Y:S02]  /*149a0*/  FFMA.FTZ R149, R29, c[0x0][0x2d0], -R6.reuse ;  /* 0x0000b4001d957a23 */ /* 0x100fe40000010806 */
[--C-:B------:R-:W-:Y:S02]  /*149b0*/  FFMA.FTZ R151, R30, c[0x0][0x2d0], -R6.reuse ;  /* 0x0000b4001e977a23 */ /* 0x100fe40000010806 */
[----:B--2---:R-:W-:Y:S02]  /*149c0*/  FADD.FTZ R8, R34, R31 ;  /* 0x0000001f22087221 */ /* 0x004fe40000010000 */
[--C-:B------:R-:W-:Y:S02]  /*149d0*/  FFMA.FTZ R162, R23, c[0x0][0x2d0], -R6.reuse ;  /* 0x0000b40017a27a23 */ /* 0x100fe40000010806 */
[--C-:B------:R-:W-:Y:S01]  /*149e0*/  FFMA.FTZ R215, R22, c[0x0][0x2d0], -R6.reuse ;  /* 0x0000b40016d77a23 */ /* 0x100fe20000010806 */
[----:B------:R-:W-:Y:S01]  /*149f0*/  MUFU.EX2 R14, R159 ;  /* 0x0000009f000e7308 */ /* 0x000fe20000000800 */
[--C-:B------:R-:W-:Y:S02]  /*14a00*/  FFMA.FTZ R216, R21, c[0x0][0x2d0], -R6.reuse ;  /* 0x0000b40015d87a23 */ /* 0x100fe40000010806 */
[----:B------:R-:W-:Y:S01]  /*14a10*/  FFMA.FTZ R221, R20, c[0x0][0x2d0], -R6 ;  /* 0x0000b40014dd7a23 */ /* 0x000fe20000010806 */
[C---:B---3--:R-:W-:Y:S01]  /*14a20*/  F2FP.PACK_AB R142, R28.reuse, R34 ;  /* 0x000000221c8e723e */ /* 0x048fe200000000ff */
[----:B------:R-:W-:Y:S02]  /*14a30*/  FMUL.FTZ R34, R3, R110 ;  /* 0x0000006e03227220 */ /* 0x000fe40000410000 */
[----:B------:R-:W-:Y:S02]  /*14a40*/  FADD.FTZ R145, R28, R8 ;  /* 0x000000081c917221 */ /* 0x000fe40000010000 */
[----:B------:R-:W-:Y:S01]  /*14a50*/  FMUL.FTZ R28, R2, R112 ;  /* 0x00000070021c7220 */ /* 0x000fe20000410000 */
[----:B------:R-:W-:Y:S01]  /*14a60*/  MUFU.EX2 R110, R143 ;  /* 0x0000008f006e7308 */ /* 0x000fe20000000800 */
[----:B------:R-:W-:Y:S02]  /*14a70*/  FFMA.FTZ R6, R9, c[0x0][0x2d0], -R6 ;  /* 0x0000b40009067a23 */ /* 0x000fe40000010806 */
[C---:B------:R-:W-:Y:S01]  /*14a80*/  FFMA.FTZ R9, R3.reuse, R236, R11 ;  /* 0x000000ec03097223 */ /* 0x040fe2000001000b */
[----:B----4-:R-:W-:Y:S01]  /*14a90*/  F2FP.PACK_AB R141, R10, R11 ;  /* 0x0000000b0a8d723e */ /* 0x010fe200000000ff */
[----:B------:R-:W-:Y:S02]  /*14aa0*/  FMUL.FTZ R8, R2, R128 ;  /* 0x0000008002087220 */ /* 0x000fe40000410000 */
[----:B------:R-:W-:Y:S02]  /*14ab0*/  FADD.FTZ R236, R10, R9 ;  /* 0x000000090aec7221 */ /* 0x000fe40000010000 */
        /* <DEDUP_REMOVED lines=20> */
[----:B------:R-:W-:Y:S01]  /*14c00*/  LDSM.16.MT88.4 R116, [R190+0x2800] ;  /* 0x00280000be74783b */ /* 0x000fe20000004200 */
[C---:B------:R-:W-:Y:S01]  /*14c10*/  FMUL.FTZ R35, R3.reuse, R111 ;  /* 0x0000006f03237220 */ /* 0x040fe20000410000 */
[C---:B-1----:R-:W-:Y:S01]  /*14c20*/  HMMA.16816.F32 R8, R140.reuse, R80, R8 ;  /* 0x000000508c08723c */ /* 0x042fe20000001808 */
[----:B------:R-:W-:Y:S04]  /*14c30*/  MUFU.EX2 R240, R147 ;  /* 0x0000009300f07308 */ /* 0x000fe80000000800 */
[C---:B------:R-:W-:Y:S02]  /*14c40*/  FMUL.FTZ R38, R3.reuse, R106 ;  /* 0x0000006a03267220 */ /* 0x040fe40000410000 */
[C---:B------:R-:W-:Y:S01]  /*14c50*/  FMUL.FTZ R39, R3.reuse, R107 ;  /* 0x0000006b03277220 */ /* 0x040fe20000410000 */
[C---:B------:R-:W-:Y:S01]  /*14c60*/  HMMA.16816.F32 R16, R140.reuse, R82, R16 ;  /* 0x000000528c10723c */ /* 0x040fe20000001810 */
[----:B------:R-:W1:Y:S02]  /*14c70*/  LDSM.16.MT88.4 R80, [R190] ;  /* 0x00000000be50783b */ /* 0x000e640000004200 */
[----:B------:R-:W-:Y:S01]  /*14c80*/  MUFU.EX2 R147, R224 ;  /* 0x000000e000937308 */ /* 0x000fe20000000800 */
[C---:B------:R-:W-:Y:S02]  /*14c90*/  FMUL.FTZ R40, R2.reuse, R96 ;  /* 0x0000006002287220 */ /* 0x040fe40000410000 */
[C---:B------:R-:W-:Y:S02]  /*14ca0*/  FMUL.FTZ R41, R2.reuse, R97 ;  /* 0x0000006102297220 */ /* 0x040fe40000410000 */
[C---:B------:R-:W-:Y:S04]  /*14cb0*/  FMUL.FTZ R42, R3.reuse, R98 ;  /* 0x00000062032a7220 */ /* 0x040fe80000410000 */
        /* <DEDUP_REMOVED lines=18> */
[C---:B------:R-:W-:Y:S01]  /*14de0*/  FMUL.FTZ R33, R2.reuse, R109 ;  /* 0x0000006d02217220 */ /* 0x040fe20000410000 */
[C---:B-1----:R-:W-:Y:S03]  /*14df0*/  HMMA.16816.F32 R20, R140.reuse, R80, R20 ;  /* 0x000000508c14723c */ /* 0x042fe60000001814 */
[C---:B------:R-:W-:Y:S01]  /*14e00*/  FMUL.FTZ R36, R2.reuse, R104 ;  /* 0x0000006802247220 */ /* 0x040fe20000410000 */
        /* <DEDUP_REMOVED lines=25> */
[C---:B------:R-:W-:Y:S01]  /*14fa0*/  FMUL.FTZ R72, R2.reuse, R72 ;  /* 0x0000004802487220 */ /* 0x040fe20000410000 */
[C---:B-1----:R-:W-:Y:S03]  /*14fb0*/  HMMA.16816.F32 R28, R140.reuse, R80, R28 ;  /* 0x000000508c1c723c */ /* 0x042fe6000000181c */
[----:B------:R-:W-:Y:S03]  /*14fc0*/  FMUL.FTZ R73, R2, R73 ;  /* 0x0000004902497220 */ /* 0x000fe60000410000 */
[----:B------:R-:W-:Y:S01]  /*14fd0*/  MUFU.EX2 R104, R217 ;  /* 0x000000d900687308 */ /* 0x000fe20000000800 */
[----:B------:R-:W-:Y:S01]  /*14fe0*/  FADD.FTZ R2, R14, R145 ;  /* 0x000000910e027221 */ /* 0x000fe20000010000 */
[C---:B------:R-:W-:Y:S01]  /*14ff0*/  HMMA.16816.F32 R32, R140.reuse, R82, R32 ;  /* 0x000000528c20723c */ /* 0x040fe20000001820 */
[----:B------:R-:W1:Y:S07]  /*15000*/  LDSM.16.MT88.4 R80, [R191] ;  /* 0x00000000bf50783b */ /* 0x000e6e0000004200 */
        /* <DEDUP_REMOVED lines=9> */
[----:B------:R-:W2:Y:S10]  /*150a0*/  MUFU.EX2 R3, R158 ;  /* 0x0000009e00037308 */ /* 0x000eb40000000800 */
[----:B------:R-:W-:Y:S10]  /*150b0*/  MUFU.EX2 R158, R151 ;  /* 0x00000097009e7308 */ /* 0x000ff40000000800 */
[----:B------:R-:W-:Y:S01]  /*150c0*/  MUFU.EX2 R151, R216 ;  /* 0x000000d800977308 */ /* 0x000fe20000000800 */
[C---:B-1----:R-:W-:Y:S03]  /*150d0*/  HMMA.16816.F32 R44, R140.reuse, R80, R44 ;  /* 0x000000508c2c723c */ /* 0x042fe6000000182c */
[----:B--2---:R-:W-:Y:S04]  /*150e0*/  FADD.FTZ R2, R3, R2 ;  /* 0x0000000203027221 */ /* 0x004fe80000010000 */
[----:B------:R-:W-:Y:S01]  /*150f0*/  FADD.FTZ R2, R89, R2 ;  /* 0x0000000259027221 */ /* 0x000fe20000010000 */
[C---:B------:R-:W-:Y:S01]  /*15100*/  HMMA.16816.F32 R48, R140.reuse, R82, R48 ;  /* 0x000000528c30723c */ /* 0x040fe20000001830 */
[----:B------:R-:W1:Y:S01]  /*15110*/  LDSM.16.MT88.4 R80, [R190+0x3000] ;  /* 0x00300000be50783b */ /* 0x000e620000004200 */
[----:B------:R-:W2:Y:S02]  /*15120*/  MUFU.EX2 R159, R149 ;  /* 0x00000095009f7308 */ /* 0x000ea40000000800 */
[C---:B------:R-:W-:Y:S08]  /*15130*/  FADD.FTZ R2, R88.reuse, R2 ;  /* 0x0000000258027221 */ /* 0x040ff00000010000 */
[----:B------:R-:W-:Y:S10]  /*15140*/  MUFU.EX2 R149, R222 ;  /* 0x000000de00957308 */ /* 0x000ff40000000800 */
[----:B------:R-:W-:Y:S10]  /*15150*/  MUFU.EX2 R146, R229 ;  /* 0x000000e500927308 */ /* 0x000ff40000000800 */
[----:B------:R-:W3:Y:S01]  /*15160*/  MUFU.EX2 R145, R230 ;  /* 0x000000e600917308 */ /* 0x000ee20000000800 */
[C---:B-1----:R-:W-:Y:S09]  /*15170*/  HMMA.16816.F32 R52, R140.reuse, R80, R52 ;  /* 0x000000508c34723c */ /* 0x042ff20000001834 */
[----:B------:R-:W-:Y:S01]  /*15180*/  MUFU.EX2 R144, R232 ;  /* 0x000000e800907308 */ /* 0x000fe20000000800 */
[C---:B------:R-:W-:Y:S01]  /*15190*/  HMMA.16816.F32 R56, R140.reuse, R82, R56 ;  /* 0x000000528c38723c */ /* 0x040fe20000001838 */
[----:B------:R-:W1:Y:S08]  /*151a0*/  LDSM.16.MT88.4 R80, [R192+0x3000] ;  /* 0x00300000c050783b */ /* 0x000e700000004200 */
        /* <DEDUP_REMOVED lines=12> */
[----:B--2---:R-:W-:Y:S02]  /*15270*/  F2FP.PACK_AB R83, R159, R238 ;  /* 0x000000ee9f53723e */ /* 0x004fe400000000ff */
[----:B---3--:R-:W-:Y:S02]  /*15280*/  F2FP.PACK_AB R141, R145, R146 ;  /* 0x00000092918d723e */ /* 0x008fe400000000ff */
[----:B----4-:R-:W-:Y:S03]  /*15290*/  F2FP.PACK_AB R143, R6, R144 ;  /* 0x00000090068f723e */ /* 0x010fe600000000ff */
[C---:B------:R-:W-:Y:S05]  /*152a0*/  HMMA.16816.F32 R8, R80.reuse, R84, R8 ;  /* 0x000000545008723c */ /* 0x040fea0000001808 */
[----:B-1----:R-:W-:Y:S03]  /*152b0*/  FADD.FTZ R2, R14, R2 ;  /* 0x000000020e027221 */ /* 0x002fe60000010000 */
[C---:B------:R-:W-:Y:S01]  /*152c0*/  HMMA.16816.F32 R16, R80.reuse, R86, R16 ;  /* 0x000000565010723c */ /* 0x040fe20000001810 */
[----:B------:R-:W1:Y:S03]  /*152d0*/  LDSM.16.MT88.4 R84, [R192+0x800] ;  /* 0x00080000c054783b */ /* 0x000e660000004200 */
[----:B------:R-:W-:Y:S04]  /*152e0*/  FADD.FTZ R2, R3, R2 ;  /* 0x0000000203027221 */ /* 0x000fe80000010000 */
[----:B------:R-:W-:Y:S04]  /*152f0*/  FADD.FTZ R2, R93, R2 ;  /* 0x000000025d027221 */ /* 0x000fe80000010000 */
[C---:B------:R-:W-:Y:S01]  /*15300*/  FADD.FTZ R2, R92.reuse, R2 ;  /* 0x000000025c027221 */ /* 0x040fe20000010000 */
[C---:B-----5:R-:W-:Y:S08]  /*15310*/  HMMA.16816.F32 R20, R80.reuse, R88, R20 ;  /* 0x000000585014723c */ /* 0x060ff00000001814 */
        /* <DEDUP_REMOVED lines=96> */
[----:B------:R-:W-:Y:S01]  /*15920*/  FADD.FTZ R2, R14, R2 ;  /* 0x000000020e027221 */ /* 0x000fe20000010000 */
[-C--:B------:R-:W-:Y:S02]  /*15930*/  MOV R14, R4.reuse ;  /* 0x00000004000e7202 */ /* 0x080fe40000000f00 */
[C---:B---3--:R-:W-:Y:S01]  /*15940*/  HMMA.16816.F32 R8, R80.reuse, R92, R8 ;  /* 0x0000005c5008723c */ /* 0x048fe20000001808 */
[----:B------:R-:W2:Y:S04]  /*15950*/  LDSM.16.MT88.4 R88, [R189+0x5000] ;  /* 0x00500000bd58783b */ /* 0x000ea80000004200 */
        /* <DEDUP_REMOVED lines=11> */
[C---:B-1----:R-:W-:Y:S01]  /*15a10*/  HMMA.16816.F32 R36, R80.reuse, R84, R36 ;  /* 0x000000545024723c */ /* 0x042fe20000001824 */
[----:B------:R-:W1:Y:S07]  /*15a20*/  MUFU.EX2 R85, R234 ;  /* 0x000000ea00557308 */ /* 0x000e6e0000000800 */
[C---:B------:R-:W-:Y:S03]  /*15a30*/  HMMA.16816.F32 R40, R80.reuse, R86, R40 ;  /* 0x000000565028723c */ /* 0x040fe60000001828 */
[----:B------:R-:W4:Y:S05]  /*15a40*/  MUFU.EX2 R84, R235 ;  /* 0x000000eb00547308 */ /* 0x000f2a0000000800 */
[C---:B--2---:R-:W-:Y:S08]  /*15a50*/  HMMA.16816.F32 R44, R80.reuse, R88, R44 ;  /* 0x00000058502c723c */ /* 0x044ff0000000182c */
[C---:B------:R-:W-:Y:S01]  /*15a60*/  HMMA.16816.F32 R48, R80.reuse, R90, R48 ;  /* 0x0000005a5030723c */ /* 0x040fe20000001830 */
[----:B------:R-:W-:Y:S03]  /*15a70*/  LDSM.16.MT88.4 R88, [R189+0x5800] ;  /* 0x00580000bd58783b */ /* 0x000fe60000004200 */
[----:B-1----:R-:W-:Y:S04]  /*15a80*/  FADD.FTZ R2, R85, R2 ;  /* 0x0000000255027221 */ /* 0x002fe80000010000 */
        /* <DEDUP_REMOVED lines=52> */
.L_x_2805:
        /* <DEDUP_REMOVED lines=22> */
.L_x_2829:
[----:B------:R-:W-:-:S04]  /*15f30*/  MOV R4, 0x1 ;  /* 0x0000000100047802 */ /* 0x000fc80000000f00 */
[----:B------:R-:W-:-:S13]  /*15f40*/  ISETP.NE.AND P0, PT, R4, c[0x0][0x32c], PT ;  /* 0x0000cb0004007a0c */ /* 0x000fda0003f05270 */
[----:B------:R-:W-:-:S05]  /*15f50*/  @P0 IMAD.HI.U32 R4, R2, c[0x0][0x330], RZ ;  /* 0x0000cc0002040a27 */ /* 0x000fca00078e00ff */
[----:B------:R-:W-:Y:S02]  /*15f60*/  @P0 SHF.R.U32.HI R2, RZ, c[0x0][0x334], R4 ;  /* 0x0000cd00ff020a19 */ /* 0x000fe40000011604 */
.L_x_2830:
[----:B------:R-:W-:Y:S05]  /*15f70*/  BSYNC B0 ;  /* 0x0000000000007941 */ /* 0x000fea0003800000 */
.L_x_2828:
[----:B------:R-:W-:-:S05]  /*15f80*/  IMAD R2, R2, c[0x0][0x32c], RZ ;  /* 0x0000cb0002027a24 */ /* 0x000fca00078e02ff */
[----:B------:R-:W-:-:S04]  /*15f90*/  IMNMX R3, R3, R2, !PT ;  /* 0x0000000203037217 */ /* 0x000fc80007800200 */
.L_x_2827:
        /* <DEDUP_REMOVED lines=9> */
.L_x_2842:
        /* <DEDUP_REMOVED lines=37> */
.L_x_2943:
        /* <DEDUP_REMOVED lines=23> */
.L_x_2944:
        /* <DEDUP_REMOVED lines=15> */
.L_x_2833:
[----:B--23--:R-:W-:Y:S05]  /*164e0*/  BSYNC B0 ;  /* 0x0000000000007941 */ /* 0x00cfea0003800000 */
.L_x_2832:
        /* <DEDUP_REMOVED lines=178> */
.L_x_2945:
        /* <DEDUP_REMOVED lines=23> */
.L_x_2946:
        /* <DEDUP_REMOVED lines=15> */
.L_x_2837:
[----:B------:R-:W-:Y:S05]  /*17270*/  BSYNC B0 ;  /* 0x0000000000007941 */ /* 0x000fea0003800000 */
.L_x_2836:
        /* <DEDUP_REMOVED lines=51> */
.L_x_2947:
[----:B-12---:R-:W-:Y:S01]  /*175b0*/  FMNMX.FTZ R4, R4, R2, !PT ;  /* 0x0000000204047209 */ /* 0x006fe20007810000 */
[----:B------:R-:W-:-:S05]  /*175c0*/  BRA.DIV ~URZ, `(.L_x_2841) ;  /* 0x0000bb227f007947 */ /* 0x000fca000b800000 */
[----:B------:R-:W1:Y:S02]  /*175d0*/  SHFL.BFLY PT, R2, R4, 0x1, 0x1f ;  /* 0x0c201f0004027f89 */ /* 0x000e6400000e0000 */
[----:B-1----:R-:W-:Y:S02]  /*175e0*/  FMNMX.FTZ R5, R4, R2, !PT ;  /* 0x0000000204057209 */ /* 0x002fe40007810000 */
[----:B------:R-:W1:Y:S02]  /*175f0*/  SHFL.BFLY PT, R2, R140, 0x2, 0x1f ;  /* 0x0c401f008c027f89 */ /* 0x000e6400000e0000 */
[----:B-1----:R-:W-:Y:S05]  /*17600*/  FMNMX.FTZ R4, R140, R2, !PT ;  /* 0x000000028c047209 */ /* 0x002fea0007810000 */
[----:B------:R1:W2:Y:S02]  /*17610*/  SHFL.BFLY PT, R2, R4, 0x1, 0x1f ;  /* 0x0c201f0004027f89 */ /* 0x0002a400000e0000 */
.L_x_2948:
[----:B-12---:R-:W-:Y:S01]  /*17620*/  FMNMX.FTZ R4, R2, R4, !PT ;  /* 0x0000000402047209 */ /* 0x006fe20007810000 */
[C---:B------:R-:W-:Y:S01]  /*17630*/  FADD.FTZ R2, -R5.reuse, R6 ;  /* 0x0000000605027221 */ /* 0x040fe20000010100 */
[----:B------:R-:W-:Y:S01]  /*17640*/  WARPSYNC 0xffffffff ;  /* 0xffffffff00007948 */ /* 0x000fe20003800000 */
[----:B------:R-:W-:Y:S01]  /*17650*/  FMUL.FTZ R6, R5, c[0x0][0x2d0] ;  /* 0x0000b40005067a20 */ /* 0x000fe20000410000 */
[----:B------:R-:W-:Y:S01]  /*17660*/  ISETP.GT.AND P0, PT, R212, R246, PT ;  /* 0x000000f6d400720c */ /* 0x000fe20003f04270 */
[----:B------:R-:W-:Y:S01]  /*17670*/  FMUL.FTZ R2, R2, c[0x0][0x2d0] ;  /* 0x0000b40002027a20 */ /* 0x000fe20000410000 */
[----:B------:R-:W-:Y:S01]  /*17680*/  IADD3 R212, R212, -0x1, RZ ;  /* 0xffffffffd4d47810 */ /* 0x000fe20007ffe0ff */
        /* <DEDUP_REMOVED lines=57> */
[----:B-1----:R-:W-:Y:S02]  /*17a20*/  FMUL.FTZ R58, R2, R82 ;  /* 0x00000052023a7220 */ /* 0x002fe40000410000 */
        /* <DEDUP_REMOVED lines=8> */
[----:B------:R-:W-:Y:S01]  /*17ab0*/  FFMA.FTZ R6, R59, c[0x0][0x2d0], -R6 ;  /* 0x0000b4003b067a23 */ /* 0x000fe20000010806 */
[----:B------:R-:W2:Y:S01]  /*17ac0*/  MUFU.EX2 R11, R11 ;  /* 0x0000000b000b7308 */ /* 0x000ea20000000800 */
[C---:B------:R-:W-:Y:S02]  /*17ad0*/  FMUL.FTZ R59, R2.reuse, R83 ;  /* 0x00000053023b7220 */ /* 0x040fe40000410000 */
[----:B------:R-:W3:Y:S01]  /*17ae0*/  LDSM.16.MT88.4 R80, [R189] ;  /* 0x00000000bd50783b */ /* 0x000ee20000004200 */
[C---:B------:R-:W-:Y:S02]  /*17af0*/  FMUL.FTZ R29, R3.reuse, R113 ;  /* 0x00000071031d7220 */ /* 0x040fe40000410000 */
[----:B------:R-:W-:Y:S02]  /*17b00*/  FMUL.FTZ R34, R2, R110 ;  /* 0x0000006e02227220 */ /* 0x000fe40000410000 */
[----:B------:R-:W-:Y:S02]  /*17b10*/  FADD.FTZ R8, R16, R8 ;  /* 0x0000000810087221 */ /* 0x000fe40000010000 */
[----:B------:R-:W-:Y:S01]  /*17b20*/  MUFU.EX2 R110, R143 ;  /* 0x0000008f006e7308 */ /* 0x000fe20000000800 */
[----:B------:R-:W-:Y:S02]  /*17b30*/  FMUL.FTZ R28, R3, R112 ;  /* 0x00000070031c7220 */ /* 0x000fe40000410000 */
[----:B------:R-:W-:Y:S02]  /*17b40*/  FADD.FTZ R148, R9, R8 ;  /* 0x0000000809947221 */ /* 0x000fe40000010000 */
[C---:B-1----:R-:W-:Y:S02]  /*17b50*/  FFMA.FTZ R10, R2.reuse, R236, R14 ;  /* 0x000000ec020a7223 */ /* 0x042fe4000001000e */
[C---:B------:R-:W-:Y:S02]  /*17b60*/  FMUL.FTZ R8, R3.reuse, R128 ;  /* 0x0000008003087220 */ /* 0x040fe40000410000 */
[C---:B------:R-:W-:Y:S01]  /*17b70*/  FMUL.FTZ R9, R3.reuse, R129 ;  /* 0x0000008103097220 */ /* 0x040fe20000410000 */
[----:B------:R-:W1:Y:S01]  /*17b80*/  MUFU.EX2 R113, R144 ;  /* 0x0000009000717308 */ /* 0x000e620000000800 */
[C---:B------:R-:W-:Y:S02]  /*17b90*/  FMUL.FTZ R16, R3.reuse, R124 ;  /* 0x0000007c03107220 */ /* 0x040fe40000410000 */
[----:B------:R-:W-:Y:S01]  /*17ba0*/  FMUL.FTZ R17, R3, R125 ;  /* 0x0000007d03117220 */ /* 0x000fe20000410000 */
[C---:B--2---:R-:W-:Y:S01]  /*17bb0*/  F2FP.PACK_AB R141, R11.reuse, R14 ;  /* 0x0000000e0b8d723e */ /* 0x044fe200000000ff */
[----:B------:R-:W-:Y:S02]  /*17bc0*/  FADD.FTZ R112, R11, R10 ;  /* 0x0000000a0b707221 */ /* 0x000fe40000010000 */
        /* <DEDUP_REMOVED lines=12> */
[----:B-1----:R-:W-:Y:S01]  /*17c90*/  F2FP.PACK_AB R143, R113, R110 ;  /* 0x0000006e718f723e */ /* 0x002fe200000000ff */
[C---:B------:R-:W-:Y:S02]  /*17ca0*/  FMUL.FTZ R25, R3.reuse, R117 ;  /* 0x0000007503197220 */ /* 0x040fe40000410000 */
[C---:B------:R-:W-:Y:S02]  /*17cb0*/  FMUL.FTZ R26, R2.reuse, R118 ;  /* 0x00000076021a7220 */ /* 0x040fe40000410000 */
[C---:B------:R-:W-:Y:S01]  /*17cc0*/  FMUL.FTZ R27, R2.reuse, R119 ;  /* 0x00000077021b7220 */ /* 0x040fe20000410000 */
[----:B------:R-:W-:Y:S01]  /*17cd0*/  MUFU.EX2 R153, R162 ;  /* 0x000000a200997308 */ /* 0x000fe20000000800 */
[C---:B---3--:R-:W-:Y:S01]  /*17ce0*/  HMMA.16816.F32 R8, R140.reuse, R80, R8 ;  /* 0x000000508c08723c */ /* 0x048fe20000001808 */
        /* <DEDUP_REMOVED lines=56> */
[C---:B-1----:R-:W-:Y:S03]  /*18070*/  HMMA.16816.F32 R28, R140.reuse, R80, R28 ;  /* 0x000000508c1c723c */ /* 0x042fe6000000181c */
[C---:B------:R-:W-:Y:S03]  /*18080*/  FMUL.FTZ R74, R2.reuse, R74 ;  /* 0x0000004a024a7220 */ /* 0x040fe60000410000 */
[----:B------:R-:W-:Y:S01]  /*18090*/  MUFU.EX2 R105, R218 ;  /* 0x000000da00697308 */ /* 0x000fe20000000800 */
[----:B------:R-:W-:Y:S01]  /*180a0*/  FMUL.FTZ R75, R2, R75 ;  /* 0x0000004b024b7220 */ /* 0x000fe20000410000 */
[C---:B------:R-:W-:Y:S01]  /*180b0*/  HMMA.16816.F32 R32, R140.reuse, R82, R32 ;  /* 0x000000528c20723c */ /* 0x040fe20000001820 */
[----:B------:R-:W1:Y:S03]  /*180c0*/  LDSM.16.MT88.4 R80, [R191] ;  /* 0x00000000bf50783b */ /* 0x000e660000004200 */
[----:B--2---:R-:W-:Y:S04]  /*180d0*/  FADD.FTZ R2, R14, R148 ;  /* 0x000000940e027221 */ /* 0x004fe80000010000 */
        /* <DEDUP_REMOVED lines=23> */
[C---:B--2---:R-:W-:Y:S08]  /*18250*/  HMMA.16816.F32 R52, R140.reuse, R80, R52 ;  /* 0x000000508c34723c */ /* 0x044ff00000001834 */
[C---:B------:R-:W-:Y:S01]  /*18260*/  HMMA.16816.F32 R56, R140.reuse, R82, R56 ;  /* 0x000000528c38723c */ /* 0x040fe20000001838 */
[----:B------:R-:W2:Y:S01]  /*18270*/  LDSM.16.MT88.4 R80, [R192+0x3000] ;  /* 0x00300000c050783b */ /* 0x000ea20000004200 */
[----:B------:R-:W3:Y:S06]  /*18280*/  MUFU.EX2 R6, R6 ;  /* 0x0000000600067308 */ /* 0x000eec0000000800 */
        /* <DEDUP_REMOVED lines=11> */
[----:B------:R-:W-:Y:S02]  /*18340*/  F2FP.PACK_AB R83, R236, R238 ;  /* 0x000000eeec53723e */ /* 0x000fe400000000ff */
[----:B-1----:R-:W-:Y:S02]  /*18350*/  F2FP.PACK_AB R141, R145, R146 ;  /* 0x00000092918d723e */ /* 0x002fe400000000ff */
[----:B---3--:R-:W-:Y:S03]  /*18360*/  F2FP.PACK_AB R143, R6, R144 ;  /* 0x00000090068f723e */ /* 0x008fe600000000ff */
        /* <DEDUP_REMOVED lines=179> */
.L_x_2831:
[----:B------:R-:W-:-:S13]  /*18ea0*/  ISETP.GE.AND P0, PT, R212, R242, PT ;  /* 0x000000f2d400720c */ /* 0x000fda0003f06270 */
[----:B------:R-:W-:Y:S05]  /*18eb0*/  @!P0 BRA `(.L_x_2843) ;  /* 0x0000408000008947 */ /* 0x000fea0003800000 */
[----:B------:R-:W-:Y:S02]  /*18ec0*/  MOV R14, R8 ;  /* 0x00000008000e7202 */ /* 0x000fe40000000f00 */
[----:B------:R-:W-:Y:S02]  /*18ed0*/  MOV R6, R5 ;  /* 0x0000000500067202 */ /* 0x000fe40000000f00 */
.L_x_2861:
        /* <DEDUP_REMOVED lines=9> */
[----:B------:R-:W-:Y:S01]  /*18f70*/  IMAD.WIDE.U32 R2, R214, c[0x0][0x208], RZ ;  /* 0x00008200d6027a25 */ /* 0x000fe200078e00ff */
        /* <DEDUP_REMOVED lines=24> */
.L_x_2949:
        /* <DEDUP_REMOVED lines=16> */
[----:B------:R-:W-:Y:S05]  /*19200*/  IADD3.X R53, RZ, R3, R23, P1, P0 ;  /* 0x00000003ff357210 */ /* 0x000fea0000fe0417 */
[----:B------:R5:W4:Y:S01]  /*19210*/  SHFL.IDX PT, R3, R8, 0x1, 0x181f ;  /* 0x00381f0008037f89 */ /* 0x000b2200000e0000 */
[C---:B--2---:R-:W-:Y:S05]  /*19220*/  IADD3 R30, P0, R2.reuse, R20, RZ ;  /* 0x00000014021e7210 */ /* 0x044fea0007f1e0ff */
[C---:B---3--:R-:W-:Y:S01]  /*19230*/  IMAD.X R31, R5.reuse, 0x1, R21, P0 ;  /* 0x00000001051f7824 */ /* 0x048fe200000e0615 */
[C---:B-----5:R-:W-:Y:S03]  /*19240*/  HMMA.16816.F32 R8, R132.reuse, R16, RZ ;  /* 0x000000108408723c */ /* 0x060fe600000018ff */
[----:B------:R-:W-:Y:S01]  /*19250*/  IADD3 R28, P0, R2, R22, RZ ;  /* 0x00000016021c7210 */ /* 0x000fe20007f1e0ff */
[----:B------:R2:W-:Y:S04]  /*19260*/  LDGSTS.E.BYPASS.LTC128B.128 [R241+0x100], [R30.64], !P3 ;  /* 0x001000001ef17fae */ /* 0x0005e8000d901d48 */
[C---:B------:R-:W-:Y:S01]  /*19270*/  HMMA.16816.F32 R16, R132.reuse, R18, RZ ;  /* 0x000000128410723c */ /* 0x040fe200000018ff */
[----:B------:R-:W-:Y:S03]  /*19280*/  IMAD.X R29, R5, 0x1, R23, P0 ;  /* 0x00000001051d7824 */ /* 0x000fe600000e0617 */
[C---:B----4-:R-:W-:Y:S02]  /*19290*/  IADD3 R4, P0, R3.reuse, R20, RZ ;  /* 0x0000001403047210 */ /* 0x050fe40007f1e0ff */
[----:B------:R2:W-:Y:S03]  /*192a0*/  LDGSTS.E.BYPASS.LTC128B.128 [R241+0x3100], [R28.64], !P2 ;  /* 0x031000001cf17fae */ /* 0x0005e6000d101d48 */
[C---:B------:R-:W-:Y:S03]  /*192b0*/  IMAD.X R5, R36.reuse, 0x1, R21, P0 ;  /* 0x0000000124057824 */ /* 0x040fe600000e0615 */
[----:B------:R-:W-:Y:S02]  /*192c0*/  IADD3 R2, P0, R3, R22, RZ ;  /* 0x0000001603027210 */ /* 0x000fe40007f1e0ff */
[----:B------:R3:W-:Y:S03]  /*192d0*/  LDGSTS.E.BYPASS.LTC128B.128 [R241+0x1100], [R4.64], !P3 ;  /* 0x0110000004f17fae */ /* 0x0007e6000d901d48 */
[----:B------:R-:W-:Y:S01]  /*192e0*/  IMAD.X R3, R36, 0x1, R23, P0 ;  /* 0x0000000124037824 */ /* 0x000fe200000e0617 */
[----:B------:R-:W-:Y:S01]  /*192f0*/  ISETP.NE.U32.AND P0, PT, R37, RZ, PT ;  /* 0x000000ff2500720c */ /* 0x000fe20003f05070 */
[C---:B------:R-:W-:Y:S03]  /*19300*/  HMMA.16816.F32 R20, R132.reuse, R24, RZ ;  /* 0x000000188414723c */ /* 0x040fe600000018ff */
[----:B------:R3:W-:Y:S05]  /*19310*/  LDGSTS.E.BYPASS.LTC128B.128 [R241+0x4100], [R2.64], !P2 ;  /* 0x0410000002f17fae */ /* 0x0007ea000d101d48 */
[C---:B------:R-:W-:Y:S04]  /*19320*/  HMMA.16816.F32 R24, R132.reuse, R26, RZ ;  /* 0x0000001a8418723c */ /* 0x040fe800000018ff */
[----:B------:R4:W-:Y:S01]  /*19330*/  LDGSTS.E.BYPASS.LTC128B.128.ZFILL [R241+0x2100], [R38.64], P0 ;  /* 0x0210000026f17fae */ /* 0x0009e20008141d48 */
[----:B------:R-:W-:Y:S03]  /*19340*/  ISETP.NE.U32.AND P0, PT, R44, RZ, PT ;  /* 0x000000ff2c00720c */ /* 0x000fe60003f05070 */
[C---:B--2---:R-:W-:Y:S08]  /*19350*/  HMMA.16816.F32 R28, R132.reuse, R32, RZ ;  /* 0x00000020841c723c */ /* 0x044ff000000018ff */
[C---:B------:R-:W-:Y:S02]  /*19360*/  HMMA.16816.F32 R32, R132.reuse, R34, RZ ;  /* 0x000000228420723c */ /* 0x040fe400000018ff */
[----:B------:R2:W-:Y:S01]  /*19370*/  LDGSTS.E.BYPASS.LTC128B.128.ZFILL [R241+0x5100], [R52.64], P0 ;  /* 0x0510000034f17fae */ /* 0x0005e20008141d48 */
[----:B------:R-:W-:Y:S06]  /*19380*/  ISETP.GT.AND P0, PT, R212, R242, PT ;  /* 0x000000f2d400720c */ /* 0x000fec0003f04270 */
[----:B------:R-:W0:Y:S01]  /*19390*/  LDGDEPBAR ;  /* 0x00000000000079af */ /* 0x000e220000000000 */
[C---:B-1--4-:R-:W-:Y:S08]  /*193a0*/  HMMA.16816.F32 R36, R132.reuse, R40, RZ ;  /* 0x000000288424723c */ /* 0x052ff000000018ff */
[C---:B------:R-:W-:Y:S08]  /*193b0*/  HMMA.16816.F32 R40, R132.reuse, R42, RZ ;  /* 0x0000002a8428723c */ /* 0x040ff000000018ff */
[C---:B------:R-:W-:Y:S08]  /*193c0*/  HMMA.16816.F32 R44, R132.reuse, R48, RZ ;  /* 0x00000030842c723c */ /* 0x040ff000000018ff */
        /* <DEDUP_REMOVED lines=61> */
[----:B------:R-:W5:Y:S07]  /*197a0*/  LDSM.16.M88.4 R152, [R194] ;  /* 0x00000000c298783b */ /* 0x000f6e0000000200 */
[C---:B---3--:R-:W-:Y:S08]  /*197b0*/  HMMA.16816.F32 R28, R172.reuse, R156, R28 ;  /* 0x0000009cac1c723c */ /* 0x048ff0000000181c */
[C---:B------:R-:W-:Y:S01]  /*197c0*/  HMMA.16816.F32 R32, R172.reuse, R158, R32 ;  /* 0x0000009eac20723c */ /* 0x040fe20000001820 */
[----:B------:R-:W3:Y:S07]  /*197d0*/  LDSM.16.M88.4 R156, [R195] ;  /* 0x00000000c39c783b */ /* 0x000eee0000000200 */
[C---:B-1----:R-:W-:Y:S08]  /*197e0*/  HMMA.16816.F32 R36, R172.reuse, R140, R36 ;  /* 0x0000008cac24723c */ /* 0x042ff00000001824 */
[C---:B------:R-:W-:Y:S01]  /*197f0*/  HMMA.16816.F32 R40, R172.reuse, R142, R40 ;  /* 0x0000008eac28723c */ /* 0x040fe20000001828 */
[----:B------:R-:W1:Y:S07]  /*19800*/  LDSM.16.M88.4 R140, [R196] ;  /* 0x00000000c48c783b */ /* 0x000e6e0000000200 */
[C---:B--2---:R-:W-:Y:S08]  /*19810*/  HMMA.16816.F32 R44, R172.reuse, R144, R44 ;  /* 0x00000090ac2c723c */ /* 0x044ff0000000182c */
[C---:B------:R-:W-:Y:S01]  /*19820*/  HMMA.16816.F32 R48, R172.reuse, R146, R48 ;  /* 0x00000092ac30723c */ /* 0x040fe20000001830 */
[----:B------:R-:W2:Y:S07]  /*19830*/  LDSM.16.M88.4 R144, [R197] ;  /* 0x00000000c590783b */ /* 0x000eae0000000200 */
[C---:B----4-:R-:W-:Y:S08]  /*19840*/  HMMA.16816.F32 R52, R172.reuse, R148, R52 ;  /* 0x00000094ac34723c */ /* 0x050ff00000001834 */
[----:B------:R-:W-:Y:S01]  /*19850*/  HMMA.16816.F32 R56, R172, R150, R56 ;  /* 0x00000096ac38723c */ /* 0x000fe20000001838 */
[----:B------:R-:W4:Y:S07]  /*19860*/  LDSM.16.M88.4 R148, [R198] ;  /* 0x00000000c694783b */ /* 0x000f2e0000000200 */
[C---:B-----5:R-:W-:Y:S08]  /*19870*/  HMMA.16816.F32 R8, R176.reuse, R152, R8 ;  /* 0x00000098b008723c */ /* 0x060ff00000001808 */
[C---:B------:R-:W-:Y:S01]  /*19880*/  HMMA.16816.F32 R16, R176.reuse, R154, R16 ;  /* 0x0000009ab010723c */ /* 0x040fe20000001810 */
[----:B------:R-:W5:Y:S07]  /*19890*/  LDSM.16.M88.4 R152, [R199] ;  /* 0x00000000c798783b */ /* 0x000f6e0000000200 */
        /* <DEDUP_REMOVED lines=33> */
[C---:B-1----:R-:W-:Y:S08]  /*19ab0*/  HMMA.16816.F32 R8, R184.reuse, R140, R8 ;  /* 0x0000008cb808723c */ /* 0x042ff00000001808 */
[C---:B------:R-:W-:Y:S01]  /*19ac0*/  HMMA.16816.F32 R16, R184.reuse, R142, R16 ;  /* 0x0000008eb810723c */ /* 0x040fe20000001810 */
[----:B------:R-:W1:Y:S01]  /*19ad0*/  LDSM.16.M88.4 R140, [R15+0x2800] ;  /* 0x002800000f8c783b */ /* 0x000e620000000200 */
[----:B------:R-:W-:Y:S06]  /*19ae0*/  DEPBAR.LE SB0, 0x0 ;  /* 0x000080000000791a */ /* 0x000fec0000000000 */
[C---:B--2---:R-:W-:Y:S01]  /*19af0*/  HMMA.16816.F32 R20, R184.reuse, R144, R20 ;  /* 0x00000090b814723c */ /* 0x044fe20000001814 */
[----:B------:R-:W-:Y:S07]  /*19b00*/  BAR.SYNC.DEFER_BLOCKING 0x0 ;  /* 0x0000000000007b1d */ /* 0x000fee0000010000 */
[C---:B------:R-:W-:Y:S08]  /*19b10*/  HMMA.16816.F32 R24, R184.reuse, R146, R24 ;  /* 0x00000092b818723c */ /* 0x040ff00000001818 */
[C---:B----4-:R-:W-:Y:S08]  /*19b20*/  HMMA.16816.F32 R28, R184.reuse, R148, R28 ;  /* 0x00000094b81c723c */ /* 0x050ff0000000181c */
[C---:B------:R-:W-:Y:S08]  /*19b30*/  HMMA.16816.F32 R32, R184.reuse, R150, R32 ;  /* 0x00000096b820723c */ /* 0x040ff00000001820 */
[C---:B-----5:R-:W-:Y:S08]  /*19b40*/  HMMA.16816.F32 R36, R184.reuse, R152, R36 ;  /* 0x00000098b824723c */ /* 0x060ff00000001824 */
[C---:B------:R-:W-:Y:S08]  /*19b50*/  HMMA.16816.F32 R40, R184.reuse, R154, R40 ;  /* 0x0000009ab828723c */ /* 0x040ff00000001828 */
[C---:B---3--:R-:W-:Y:S08]  /*19b60*/  HMMA.16816.F32 R44, R184.reuse, R156, R44 ;  /* 0x0000009cb82c723c */ /* 0x048ff0000000182c */
        /* <DEDUP_REMOVED lines=9> */
[C---:B------:R-:W-:Y:S01]  /*19c00*/  IMAD.SHL.U32 R143, R211.reuse, 0x2, RZ ;  /* 0x00000002d38f7824 */ /* 0x040fe200078e00ff */
[----:B------:R-:W3:Y:S01]  /*19c10*/  LDL.64 R218, [R1] ;  /* 0x0000000001da7983 */ /* 0x000ee20000100a00 */
[----:B------:R-:W-:Y:S01]  /*19c20*/  IMAD.SHL.U32 R141, R76, 0x2, RZ ;  /* 0x000000024c8d7824 */ /* 0x000fe200078e00ff */
        /* <DEDUP_REMOVED lines=31> */
.L_x_2950:
[----:B------:R-:W-:-:S05]  /*19e20*/  BRA.DIV ~URZ, `(.L_x_2848) ;  /* 0x000094727f007947 */ /* 0x000fca000b800000 */
[----:B------:R-:W3:Y:S04]  /*19e30*/  SHFL.IDX PT, R2, R140, RZ, 0x181f ;  /* 0x00181fff8c027589 */ /* 0x000ee800000e0000 */
[----:B------:R-:W-:Y:S01]  /*19e40*/  SHFL.IDX PT, R5, R140, 0x2, 0x181f ;  /* 0x00581f008c057f89 */ /* 0x000fe200000e0000 */
[C---:B---3--:R-:W-:Y:S05]  /*19e50*/  IADD3 R146, P0, R2.reuse, R141, RZ ;  /* 0x0000008d02927210 */ /* 0x048fea0007f1e0ff */
[C---:B--2---:R-:W-:Y:S01]  /*19e60*/  IMAD.X R147, R145.reuse, 0x1, R142, P0 ;  /* 0x0000000191937824 */ /* 0x044fe200000e068e */
[----:B------:R-:W-:Y:S04]  /*19e70*/  IADD3 R2, P0, R2, R143, RZ ;  /* 0x0000008f02027210 */ /* 0x000fe80007f1e0ff */
[----:B------:R-:W-:Y:S01]  /*19e80*/  @!PT LDS RZ, [RZ] ;  /* 0x00000000fffff984 */ /* 0x000fe20000000800 */
[----:B------:R2:W-:Y:S01]  /*19e90*/  LDGSTS.E.BYPASS.LTC128B.128 [R210+0x8100], [R146.64], !P3 ;  /* 0x0810000092d27fae */ /* 0x0005e2000d901d48 */
[----:B------:R-:W-:Y:S05]  /*19ea0*/  IMAD.X R3, R145, 0x1, R144, P0 ;  /* 0x0000000191037824 */ /* 0x000fea00000e0690 */
        /* <DEDUP_REMOVED lines=9> */
[----:B------:R2:W-:Y:S03]  /*19f40*/  LDGSTS.E.BYPASS.LTC128B.128 [R210+0xc100], [R2.64], !P2 ;  /* 0x0c10000002d27fae */ /* 0x0005e6000d101d48 */
.L_x_2951:
[C---:B-12---:R-:W-:Y:S05]  /*19f50*/  IADD3 R2, P0, R5.reuse, R141, RZ ;  /* 0x0000008d05027210 */ /* 0x046fea0007f1e0ff */
        /* <DEDUP_REMOVED lines=8> */
.L_x_2846:
[----:B------:R-:W-:Y:S05]  /*19fe0*/  BSYNC B0 ;  /* 0x0000000000007941 */ /* 0x000fea0003800000 */
.L_x_2845:
        /* <DEDUP_REMOVED lines=15> */
.L_x_2952:
        /* <DEDUP_REMOVED lines=19> */
.L_x_2852:
[----:B------:R-:W-:Y:S04]  /*1a210*/  MOV R143, c[0x0][0x32c] ;  /* 0x0000cb00008f7a02 */ /* 0x000fe80000000f00 */
[----:B------:R-:W-:Y:S11]  /*1a220*/  ISETP.NE.AND P0, PT, R143, 0x1, PT ;  /* 0x000000018f00780c */ /* 0x000ff60003f05270 */
[----:B------:R-:W-:Y:S02]  /*1a230*/  @!UPT UIADD3 URZ, URZ, URZ, URZ ;  /* 0x0000003f3f3ff290 */ /* 0x000fe4000fffe03f */
[----:B------:R-:W-:Y:S05]  /*1a240*/  @P0 IMAD.HI.U32 R143, R5, c[0x0][0x330], RZ ;  /* 0x0000cc00058f0a27 */ /* 0x000fea00078e00ff */
[----:B------:R-:W-:Y:S02]  /*1a250*/  @P0 SHF.R.U32.HI R5, RZ, c[0x0][0x334], R143 ;  /* 0x0000cd00ff050a19 */ /* 0x000fe4000001168f */
.L_x_2853:
[----:B------:R-:W-:Y:S05]  /*1a260*/  BSYNC B0 ;  /* 0x0000000000007941 */ /* 0x000fea0003800000 */
.L_x_2851:
[----:B------:R-:W-:Y:S04]  /*1a270*/  IMAD.IADD R143, R4, 0x1, -R245 ;  /* 0x00000001048f7824 */ /* 0x000fe800078e0af5 */
[----:B------:R-:W-:Y:S05]  /*1a280*/  IMAD R5, R5, c[0x0][0x32c], R143 ;  /* 0x0000cb0005057a24 */ /* 0x000fea00078e028f */
[----:B------:R-:W-:Y:S02]  /*1a290*/  IMNMX R2, R2, R5, !PT ;  /* 0x0000000502027217 */ /* 0x000fe40007800200 */
[----:B------:R-:W-:Y:S04]  /*1a2a0*/  IADD3 R5, R5, c[0x0][0x32c], RZ ;  /* 0x0000cb0005057a10 */ /* 0x000fe80007ffe0ff */
[----:B------:R-:W-:Y:S02]  /*1a2b0*/  IMNMX R3, R3, R5, PT ;  /* 0x0000000503037217 */ /* 0x000fe40003800200 */
.L_x_2850:
        /* <DEDUP_REMOVED lines=135> */
.L_x_2953:
        /* <DEDUP_REMOVED lines=19> */
.L_x_2857:
[----:B------:R-:W-:Y:S04]  /*1ac60*/  MOV R8, c[0x0][0x32c] ;  /* 0x0000cb0000087a02 */ /* 0x000fe80000000f00 */
[----:B------:R-:W-:Y:S11]  /*1ac70*/  ISETP.NE.AND P0, PT, R8, 0x1, PT ;  /* 0x000000010800780c */ /* 0x000ff60003f05270 */
[----:B------:R-:W-:Y:S02]  /*1ac80*/  @!UPT UIADD3 URZ, URZ, URZ, URZ ;  /* 0x0000003f3f3ff290 */ /* 0x000fe4000fffe03f */
[----:B------:R-:W-:Y:S05]  /*1ac90*/  @P0 IMAD.HI.U32 R8, R5, c[0x0][0x330], RZ ;  /* 0x0000cc0005080a27 */ /* 0x000fea00078e00ff */
[----:B------:R-:W-:Y:S02]  /*1aca0*/  @P0 SHF.R.U32.HI R5, RZ, c[0x0][0x334], R8 ;  /* 0x0000cd00ff050a19 */ /* 0x000fe40000011608 */
.L_x_2858:
[----:B------:R-:W-:Y:S05]  /*1acb0*/  BSYNC B0 ;  /* 0x0000000000007941 */ /* 0x000fea0003800000 */
.L_x_2856:
[----:B------:R-:W-:Y:S04]  /*1acc0*/  IMAD.IADD R4, R4, 0x1, -R245 ;  /* 0x0000000104047824 */ /* 0x000fe800078e0af5 */
[----:B------:R-:W-:Y:S05]  /*1acd0*/  IMAD R5, R5, c[0x0][0x32c], R4 ;  /* 0x0000cb0005057a24 */ /* 0x000fea00078e0204 */
[----:B------:R-:W-:Y:S02]  /*1ace0*/  IMNMX R2, R2, R5, !PT ;  /* 0x0000000502027217 */ /* 0x000fe40007800200 */
[----:B------:R-:W-:Y:S04]  /*1acf0*/  IADD3 R5, R5, c[0x0][0x32c], RZ ;  /* 0x0000cb0005057a10 */ /* 0x000fe80007ffe0ff */
[----:B------:R-:W-:Y:S02]  /*1ad00*/  IMNMX R3, R3, R5, PT ;  /* 0x0000000503037217 */ /* 0x000fe40003800200 */
.L_x_2855:
        /* <DEDUP_REMOVED lines=140> */
.L_x_2954:
[----:B---34-:R-:W-:Y:S01]  /*1b5d0*/  FMNMX.FTZ R4, R4, R2, !PT ;  /* 0x0000000204047209 */ /* 0x018fe20007810000 */
[----:B------:R-:W-:-:S05]  /*1b5e0*/  BRA.DIV ~URZ, `(.L_x_2860) ;  /* 0x000080a27f007947 */ /* 0x000fca000b800000 */
[----:B------:R-:W3:Y:S02]  /*1b5f0*/  SHFL.BFLY PT, R2, R4, 0x1, 0x1f ;  /* 0x0c201f0004027f89 */ /* 0x000ee400000e0000 */
[----:B---3--:R-:W-:Y:S02]  /*1b600*/  FMNMX.FTZ R5, R4, R2, !PT ;  /* 0x0000000204057209 */ /* 0x008fe40007810000 */
[----:B------:R-:W3:Y:S02]  /*1b610*/  SHFL.BFLY PT, R2, R8, 0x2, 0x1f ;  /* 0x0c401f0008027f89 */ /* 0x000ee400000e0000 */
[----:B---3--:R-:W-:Y:S05]  /*1b620*/  FMNMX.FTZ R4, R8, R2, !PT ;  /* 0x0000000208047209 */ /* 0x008fea0007810000 */
[----:B------:R3:W4:Y:S02]  /*1b630*/  SHFL.BFLY PT, R2, R4, 0x1, 0x1f ;  /* 0x0c201f0004027f89 */ /* 0x00072400000e0000 */
.L_x_2955:
        /* <DEDUP_REMOVED lines=400> */
.L_x_2843:
[----:B------:R-:W-:Y:S05]  /*1cf40*/  BRA.DIV ~URZ, `(.L_x_2862) ;  /* 0x000068227f007947 */ /* 0x000fea000b800000 */
[----:B------:R1:W2:Y:S02]  /*1cf50*/  SHFL.BFLY PT, R2, R215, 0x2, 0x1f ;  /* 0x0c401f00d7027f89 */ /* 0x0002a400000e0000 */
.L_x_2956:
[----:B--2---:R-:W-:Y:S01]  /*1cf60*/  FADD.FTZ R6, R2, R215 ;  /* 0x000000d702067221 */ /* 0x004fe20000010000 */
[----:B------:R-:W-:Y:S05]  /*1cf70*/  BRA.DIV ~URZ, `(.L_x_2863) ;  /* 0x000068527f007947 */ /* 0x000fea000b800000 */
[----:B------:R-:W2:Y:S04]  /*1cf80*/  SHFL.BFLY PT, R2, R236, 0x2, 0x1f ;  /* 0x0c401f00ec027f89 */ /* 0x000ea800000e0000 */
[----:B------:R-:W3:Y:S01]  /*1cf90*/  SHFL.BFLY PT, R3, R6, 0x1, 0x1f ;  /* 0x0c201f0006037f89 */ /* 0x000ee200000e0000 */
[----:B--2---:R-:W-:-:S02]  /*1cfa0*/  FADD.FTZ R4, R2, R236 ;  /* 0x000000ec02047221 */ /* 0x004fc40000010000 */
[----:B---3--:R-:W-:-:S03]  /*1cfb0*/  FADD.FTZ R6, R6, R3 ;  /* 0x0000000306067221 */ /* 0x008fc60000010000 */
[----:B------:R2:W3:Y:S04]  /*1cfc0*/  SHFL.BFLY PT, R2, R4, 0x1, 0x1f ;  /* 0x0c201f0004027f89 */ /* 0x0004e800000e0000 */
.L_x_2957:
        /* <DEDUP_REMOVED lines=85> */
.L_x_2748:
        /* <DEDUP_REMOVED lines=19> */
.L_x_2865:
[----:B--2---:R-:W-:Y:S05]  /*1d650*/  BSYNC B0 ;  /* 0x0000000000007941 */ /* 0x004fea0003800000 */
.L_x_2864:
        /* <DEDUP_REMOVED lines=100> */
.L_x_2868:
        /* <DEDUP_REMOVED lines=109> */
[----:B------:R-:W-:Y:S02]  /*1e370*/  LEA R9, P0, R2, c[0x0][0x380], 0x1 ;  /* 0x0000e00002097a11 */ /* 0x000fe400078008ff */
[----:B------:R-:W-:Y:S02]  /*1e380*/  IADD3 R6, R101, R71, RZ ;  /* 0x0000004765067210 */ /* 0x000fe40007ffe0ff */
[----:B------:R-:W-:-:S04]  /*1e390*/  IADD3 R3, R3, R5, RZ ;  /* 0x0000000503037210 */ /* 0x000fc80007ffe0ff */
[----:B------:R-:W-:Y:S01]  /*1e3a0*/  LEA.HI.X R8, R2, c[0x0][0x384], R3, 0x1, P0 ;  /* 0x0000e10002087a11 */ /* 0x000fe200000f0c03 */
[----:B------:R-:W-:Y:S05]  /*1e3b0*/  BRA.DIV ~URZ, `(.L_x_2870) ;  /* 0x000055027f007947 */ /* 0x000fea000b800000 */
[----:B--234-:R2:W3:Y:S02]  /*1e3c0*/  SHFL.IDX PT, R14, R8, RZ, 0x181f ;  /* 0x00181fff080e7589 */ /* 0x01c4e400000e0000 */
.L_x_2958:
[----:B------:R-:W-:Y:S05]  /*1e3d0*/  BRA.DIV ~URZ, `(.L_x_2871) ;  /* 0x000055527f007947 */ /* 0x000fea000b800000 */
[----:B------:R4:W2:Y:S02]  /*1e3e0*/  SHFL.IDX PT, R2, R9, RZ, 0x181f ;  /* 0x00181fff09027589 */ /* 0x0008a400000e0000 */
.L_x_2959:
        /* <DEDUP_REMOVED lines=11> */
.L_x_2873:
[----:B------:R-:W-:Y:S05]  /*1e4a0*/  BSYNC B0 ;  /* 0x0000000000007941 */ /* 0x000fea0003800000 */
.L_x_2872:
[----:B------:R-:W-:Y:S05]  /*1e4b0*/  BRA.DIV ~URZ, `(.L_x_2874) ;  /* 0x000054e27f007947 */ /* 0x000fea000b800000 */
[----:B---3--:R3:W4:Y:S04]  /*1e4c0*/  SHFL.IDX PT, R14, R8, 0x1, 0x181f ;  /* 0x00381f00080e7f89 */ /* 0x00872800000e0000 */
[----:B--2---:R3:W2:Y:S02]  /*1e4d0*/  SHFL.IDX PT, R2, R9, 0x1, 0x181f ;  /* 0x00381f0009027f89 */ /* 0x0046a400000e0000 */
.L_x_2960:
        /* <DEDUP_REMOVED lines=12> */
.L_x_2876:
[----:B------:R-:W-:Y:S05]  /*1e5a0*/  BSYNC B0 ;  /* 0x0000000000007941 */ /* 0x000fea0003800000 */
.L_x_2875:
[----:B------:R-:W-:Y:S05]  /*1e5b0*/  BRA.DIV ~URZ, `(.L_x_2877) ;  /* 0x000054b27f007947 */ /* 0x000fea000b800000 */
[----:B----4-:R4:W3:Y:S02]  /*1e5c0*/  SHFL.IDX PT, R14, R8, 0x2, 0x181f ;  /* 0x00581f00080e7f89 */ /* 0x0108e400000e0000 */
.L_x_2961:
[----:B------:R-:W-:Y:S05]  /*1e5d0*/  BRA.DIV ~URZ, `(.L_x_2878) ;  /* 0x000055027f007947 */ /* 0x000fea000b800000 */
[----:B--2---:R2:W4:Y:S02]  /*1e5e0*/  SHFL.IDX PT, R2, R9, 0x2, 0x181f ;  /* 0x00581f0009027f89 */ /* 0x00452400000e0000 */
.L_x_2962:
        /* <DEDUP_REMOVED lines=12> */
.L_x_2880:
[----:B------:R-:W-:Y:S05]  /*1e6b0*/  BSYNC B0 ;  /* 0x0000000000007941 */ /* 0x000fea0003800000 */
.L_x_2879:
[----:B------:R-:W-:Y:S05]  /*1e6c0*/  BRA.DIV ~URZ, `(.L_x_2881) ;  /* 0x000054827f007947 */ /* 0x000fea000b800000 */
[----:B---34-:R-:W3:Y:S04]  /*1e6d0*/  SHFL.IDX PT, R8, R8, 0x3, 0x181f ;  /* 0x00781f0008087f89 */ /* 0x018ee800000e0000 */
[----:B------:R4:W2:Y:S02]  /*1e6e0*/  SHFL.IDX PT, R5, R9, 0x3, 0x181f ;  /* 0x00781f0009057f89 */ /* 0x0008a400000e0000 */
.L_x_2963:
[----:B------:R-:W-:-:S04]  /*1e6f0*/  IADD3 R2, R6, 0x60, RZ ;  /* 0x0000006006027810 */ /* 0x000fc80007ffe0ff */
[----:B------:R-:W-:-:S13]  /*1e700*/  ISETP.GE.AND P0, PT, R2, R4, PT ;  /* 0x000000040200720c */ /* 0x000fda0003f06270 */
[----:B------:R-:W-:Y:S05]  /*1e710*/  @P0 BRA `(.L_x_2882) ;  /* 0x00001ca000000947 */ /* 0x000fea0003800000 */
[----:B------:R-:W-:-:S13]  /*1e720*/  ISETP.GE.AND P0, PT, R76, c[0x0][0x3c8], PT ;  /* 0x0000f2004c007a0c */ /* 0x000fda0003f06270 */
[----:B--2---:R-:W-:-:S04]  /*1e730*/  @!P0 LEA R2, P1, R76, R5, 0x1 ;  /* 0x000000054c028211 */ /* 0x004fc800078208ff */
[----:B---3--:R-:W-:-:S05]  /*1e740*/  @!P0 LEA.HI.X R3, R76, R8, R77, 0x1, P1 ;  /* 0x000000084c038211 */ /* 0x008fca00008f0c4d */
[----:B-1----:R1:W-:Y:S01]  /*1e750*/  @!P0 ST.E.128 [R2.64], R44 ;  /* 0x0000002c02008985 */ /* 0x0023e2000c101d08 */
[----:B------:R-:W-:-:S13]  /*1e760*/  ISETP.GE.AND P0, PT, R211, c[0x0][0x3c8], PT ;  /* 0x0000f200d3007a0c */ /* 0x000fda0003f06270 */
[----:B------:R-:W-:Y:S05]  /*1e770*/  @P0 BRA `(.L_x_2882) ;  /* 0x00001c4000000947 */ /* 0x000fea0003800000 */
[----:B-1----:R-:W-:-:S04]  /*1e780*/  LEA R2, P0, R211, R5, 0x1 ;  /* 0x00000005d3027211 */ /* 0x002fc800078008ff */
[----:B------:R-:W-:-:S05]  /*1e790*/  LEA.HI.X R3, R211, R8, R237, 0x1, P0 ;  /* 0x00000008d3037211 */ /* 0x000fca00000f0ced */
[----:B------:R1:W-:Y:S01]  /*1e7a0*/  ST.E.128 [R2.64], R40 ;  /* 0x0000002802007985 */ /* 0x0003e2000c101d08 */
[----:B------:R-:W-:Y:S05]  /*1e7b0*/  BRA `(.L_x_2882) ;  /* 0x00001c0000007947 */ /* 0x000fea0003800000 */
.L_x_2869:
        /* <DEDUP_REMOVED lines=34> */
.L_x_2964:
[----:B------:R-:W-:Y:S05]  /*1e9e0*/  BRA.DIV ~URZ, `(.L_x_2884) ;  /* 0x000052927f007947 */ /* 0x000fea000b800000 */
[----:B------:R3:W4:Y:S02]  /*1e9f0*/  SHFL.IDX PT, R2, R16, RZ, 0x1c1f ;  /* 0x001c1fff10027589 */ /* 0x00072400000e0000 */
.L_x_2965:
        /* <DEDUP_REMOVED lines=105> */
[-C--:B--2---:R-:W-:Y:S02]  /*1f090*/  @!P1 LEA R8, P5, R19, R2.reuse, 0x2 ;  /* 0x0000000213089211 */ /* 0x084fe400078a10ff */
[----:B------:R-:W-:Y:S02]  /*1f0a0*/  @!P0 LEA R2, P3, R5, R2, 0x2 ;  /* 0x0000000205028211 */ /* 0x000fe400078610ff */
[-C--:B------:R-:W-:Y:S02]  /*1f0b0*/  @!P1 LEA.HI.X R9, R19, R4.reuse, R20, 0x2, P5 ;  /* 0x0000000413099211 */ /* 0x080fe400028f1414 */
[----:B------:R-:W-:-:S03]  /*1f0c0*/  @!P0 LEA.HI.X R3, R5, R4, R18, 0x2, P3 ;  /* 0x0000000405038211 */ /* 0x000fc600018f1412 */
[----:B------:R4:W-:Y:S04]  /*1f0d0*/  @!P1 ST.E.64 [R8.64], R48 ;  /* 0x0000003008009985 */ /* 0x0009e8000c101b08 */
[----:B------:R4:W-:Y:S02]  /*1f0e0*/  @!P0 ST.E.64 [R2.64], R26 ;  /* 0x0000001a02008985 */ /* 0x0009e4000c101b08 */
.L_x_2886:
[----:B------:R-:W-:Y:S05]  /*1f0f0*/  BSYNC B0 ;  /* 0x0000000000007941 */ /* 0x000fea0003800000 */
.L_x_2885:
[----:B------:R-:W-:Y:S05]  /*1f100*/  BRA.DIV ~URZ, `(.L_x_2887) ;  /* 0x00004be27f007947 */ /* 0x000fea000b800000 */
[----:B--2---:R2:W1:Y:S04]  /*1f110*/  SHFL.IDX PT, R4, R6, 0x1, 0x1c1f ;  /* 0x003c1f0006047f89 */ /* 0x00446800000e0000 */
[----:B----4-:R2:W4:Y:S02]  /*1f120*/  SHFL.IDX PT, R2, R16, 0x1, 0x1c1f ;  /* 0x003c1f0010027f89 */ /* 0x01052400000e0000 */
.L_x_2966:
        /* <DEDUP_REMOVED lines=16> */
[----:B------:R-:W-:Y:S01]  /*1f230*/  IADD3 R5, R245, 0x18, RZ ;  /* 0x00000018f5057810 */ /* 0x000fe20007ffe0ff */
[----:B------:R1:W-:Y:S01]  /*1f240*/  @!P2 ST.E.64 [R14.64], R88 ;  /* 0x000000580e00a985 */ /* 0x0003e2000c101b08 */
[C---:B------:R-:W-:Y:S02]  /*1f250*/  @!P0 LEA R8, P6, R6.reuse, R2, 0x2 ;  /* 0x0000000206088211 */ /* 0x040fe400078c10ff */
[----:B------:R-:W-:Y:S01]  /*1f260*/  SHF.R.S32.HI R18, RZ, 0x1f, R18 ;  /* 0x0000001fff127819 */ /* 0x000fe20000011412 */
[----:B------:R2:W-:Y:S01]  /*1f270*/  @!P1 ST.E.64 [R10.64], R68 ;  /* 0x000000440a009985 */ /* 0x0005e2000c101b08 */
[----:B------:R-:W-:Y:S02]  /*1f280*/  ISETP.GE.AND P5, PT, R5, c[0x0][0x3c8], PT ;  /* 0x0000f20005007a0c */ /* 0x000fe40003fa6270 */
[----:B------:R-:W-:Y:S02]  /*1f290*/  @!P0 LEA.HI.X R9, R6, R4, R18, 0x2, P6 ;  /* 0x0000000406098211 */ /* 0x000fe400030f1412 */
[----:B---3--:R-:W-:-:S02]  /*1f2a0*/  IADD3 R16, R245, 0x28, RZ ;  /* 0x00000028f5107810 */ /* 0x008fc40007ffe0ff */
        /* <DEDUP_REMOVED lines=95> */
.L_x_2867:
        /* <DEDUP_REMOVED lines=20> */
.L_x_2888:
        /* <DEDUP_REMOVED lines=59> */
.L_x_2890:
[----:B------:R-:W-:Y:S05]  /*1fd90*/  BSYNC B0 ;  /* 0x0000000000007941 */ /* 0x000fea0003800000 */
.L_x_2889:
        /* <DEDUP_REMOVED lines=27> */
[----:B------:R-:W-:Y:S01]  /*1ff50*/  IMAD R4, R4, c[0x0][0x3d8], RZ ;  /* 0x0000f60004047a24 */ /* 0x000fe200078e02ff */
[----:B------:R-:W-:-:S03]  /*1ff60*/  IADD3 R8, R101, R10, RZ ;  /* 0x0000000a65087210 */ /* 0x000fc60007ffe0ff */
[----:B------:R-:W-:-:S04]  /*1ff70*/  IMAD.WIDE.U32 R2, R6, c[0x0][0x3d8], R2 ;  /* 0x0000f60006027a25 */ /* 0x000fc800078e0002 */
[----:B------:R-:W-:Y:S01]  /*1ff80*/  IMAD R6, R6, c[0x0][0x3dc], R4 ;  /* 0x0000f70006067a24 */ /* 0x000fe200078e0204 */
[----:B------:R-:W-:-:S04]  /*1ff90*/  LEA R9, P0, R2, c[0x0][0x380], 0x1 ;  /* 0x0000e00002097a11 */ /* 0x000fc800078008ff */
[----:B------:R-:W-:-:S04]  /*1ffa0*/  IADD3 R6, R3, R6, RZ ;  /* 0x0000000603067210 */ /* 0x000fc80007ffe0ff */
[----:B------:R-:W-:Y:S01]  /*1ffb0*/  LEA.HI.X R6, R2, c[0x0][0x384], R6, 0x1, P0 ;  /* 0x0000e10002067a11 */ /* 0x000fe200000f0c06 */
[----:B------:R-:W-:Y:S05]  /*1ffc0*/  BRA.DIV ~URZ, `(.L_x_2891) ;  /* 0x00003df27f007947 */ /* 0x000fea000b800000 */
[----:B------:R1:W2:Y:S02]  /*1ffd0*/  SHFL.IDX PT, R14, R6, RZ, 0x181f ;  /* 0x00181fff060e7589 */ /* 0x0002a400000e0000 */
.L_x_2967:
[----:B------:R-:W-:Y:S05]  /*1ffe0*/  BRA.DIV ~URZ, `(.L_x_2892) ;  /* 0x00003e427f007947 */ /* 0x000fea000b800000 */
[----:B------:R3:W4:Y:S02]  /*1fff0*/  SHFL.IDX PT, R2, R9, RZ, 0x181f ;  /* 0x00181fff09027589 */ /* 0x00072400000e0000 */
.L_x_2968:
        /* <DEDUP_REMOVED lines=12> */
.L_x_2894:
[----:B------:R-:W-:Y:S05]  /*200c0*/  BSYNC B0 ;  /* 0x0000000000007941 */ /* 0x000fea0003800000 */
.L_x_2893:
[----:B------:R-:W-:Y:S05]  /*200d0*/  BRA.DIV ~URZ, `(.L_x_2895) ;  /* 0x00003dc27f007947 */ /* 0x000fea000b800000 */
[----:B--2---:R2:W1:Y:S04]  /*200e0*/  SHFL.IDX PT, R14, R6, 0x1, 0x181f ;  /* 0x00381f00060e7f89 */ /* 0x00446800000e0000 */
[----:B----4-:R2:W4:Y:S02]  /*200f0*/  SHFL.IDX PT, R2, R9, 0x1, 0x181f ;  /* 0x00381f0009027f89 */ /* 0x01052400000e0000 */
.L_x_2969:
        /* <DEDUP_REMOVED lines=12> */
.L_x_2897:
[----:B------:R-:W-:Y:S05]  /*201c0*/  BSYNC B0 ;  /* 0x0000000000007941 */ /* 0x000fea0003800000 */
.L_x_2896:
[----:B------:R-:W-:Y:S05]  /*201d0*/  BRA.DIV ~URZ, `(.L_x_2898) ;  /* 0x00003d927f007947 */ /* 0x000fea000b800000 */
[----:B-1----:R1:W2:Y:S02]  /*201e0*/  SHFL.IDX PT, R14, R6, 0x2, 0x181f ;  /* 0x00581f00060e7f89 */ /* 0x0022a400000e0000 */
.L_x_2970:
[----:B------:R-:W-:Y:S05]  /*201f0*/  BRA.DIV ~URZ, `(.L_x_2899) ;  /* 0x00003de27f007947 */ /* 0x000fea000b800000 */
[----:B----4-:R4:W1:Y:S02]  /*20200*/  SHFL.IDX PT, R2, R9, 0x2, 0x181f ;  /* 0x00581f0009027f89 */ /* 0x01086400000e0000 */
.L_x_2971:
        /* <DEDUP_REMOVED lines=12> */
.L_x_2901:
[----:B------:R-:W-:Y:S05]  /*202d0*/  BSYNC B0 ;  /* 0x0000000000007941 */ /* 0x000fea0003800000 */
.L_x_2900:
[----:B------:R-:W-:Y:S05]  /*202e0*/  BRA.DIV ~URZ, `(.L_x_2902) ;  /* 0x00003d627f007947 */ /* 0x000fea000b800000 */
[----:B-12---:R-:W1:Y:S04]  /*202f0*/  SHFL.IDX PT, R6, R6, 0x3, 0x181f ;  /* 0x00781f0006067f89 */ /* 0x006e6800000e0000 */
[----:B------:R2:W3:Y:S02]  /*20300*/  SHFL.IDX PT, R2, R9, 0x3, 0x181f ;  /* 0x00781f0009027f89 */ /* 0x0004e400000e0000 */
.L_x_2972:
[----:B------:R-:W-:-:S04]  /*20310*/  IADD3 R8, R8, 0x60, RZ ;  /* 0x0000006008087810 */ /* 0x000fc80007ffe0ff */
[----:B------:R-:W-:-:S13]  /*20320*/  ISETP.GE.AND P0, PT, R8, R4, PT ;  /* 0x000000040800720c */ /* 0x000fda0003f06270 */
[----:B------:R-:W-:Y:S05]  /*20330*/  @P0 BRA `(.L_x_2882) ;  /* 0x0000008000000947 */ /* 0x000fea0003800000 */
[----:B------:R-:W-:Y:S02]  /*20340*/  ISETP.GE.AND P1, PT, R76, c[0x0][0x3c8], PT ;  /* 0x0000f2004c007a0c */ /* 0x000fe40003f26270 */
[----:B------:R-:W-:-:S11]  /*20350*/  ISETP.GE.AND P0, PT, R211, c[0x0][0x3c8], PT ;  /* 0x0000f200d3007a0c */ /* 0x000fd60003f06270 */
[CC--:B---3--:R-:W-:Y:S02]  /*20360*/  @!P1 LEA R4, P3, R76.reuse, R2.reuse, 0x1 ;  /* 0x000000024c049211 */ /* 0x0c8fe400078608ff */
[C---:B------:R-:W-:Y:S02]  /*20370*/  @!P0 LEA R2, P2, R211.reuse, R2, 0x1 ;  /* 0x00000002d3028211 */ /* 0x040fe400078408ff */
[-C--:B-1----:R-:W-:Y:S02]  /*20380*/  @!P1 LEA.HI.X R5, R76, R6.reuse, R77, 0x1, P3 ;  /* 0x000000064c059211 */ /* 0x082fe400018f0c4d */
[----:B------:R-:W-:-:S03]  /*20390*/  @!P0 LEA.HI.X R3, R211, R6, R237, 0x1, P2 ;  /* 0x00000006d3038211 */ /* 0x000fc600010f0ced */
[----:B------:R1:W-:Y:S04]  /*203a0*/  @!P1 ST.E.128 [R4.64], RZ ;  /* 0x000000ff04009985 */ /* 0x0003e8000c101d08 */
[----:B------:R1:W-:Y:S02]  /*203b0*/  @!P0 ST.E.128 [R2.64], RZ ;  /* 0x000000ff02008985 */ /* 0x0003e4000c101d08 */
.L_x_2882:
[----:B------:R-:W-:Y:S05]  /*203c0*/  BSYNC B1 ;  /* 0x0000000000017941 */ /* 0x000fea0003800000 */
.L_x_2866:
        /* <DEDUP_REMOVED lines=15> */
.L_x_2973:
[----:B------:R-:W-:Y:S05]  /*204c0*/  BRA.DIV ~URZ, `(.L_x_2905) ;  /* 0x00003cc27f007947 */ /* 0x000fea000b800000 */
[----:B------:R3:W4:Y:S02]  /*204d0*/  SHFL.IDX PT, R9, R70, 0x1, 0x1f ;  /* 0x00201f0046097f89 */ /* 0x00072400000e0000 */
.L_x_2974:
        /* <DEDUP_REMOVED lines=19> */
.L_x_2975:
        /* <DEDUP_REMOVED lines=16> */
.L_x_2976:
[----:B---3--:R-:W-:Y:S01]  /*20710*/  IMAD R2, R2, c[0x0][0x538], RZ ;  /* 0x00014e0002027a24 */ /* 0x008fe200078e02ff */
[----:B------:R-:W-:Y:S04]  /*20720*/  BSSY B1, `(.L_x_2908) ;  /* 0x00000cf000017945 */ /* 0x000fe80003800000 */
[----:B----4-:R-:W-:-:S04]  /*20730*/  IADD3 R9, R2, R9, RZ ;  /* 0x0000000902097210 */ /* 0x010fc80007ffe0ff */
[----:B--2---:R-:W-:-:S13]  /*20740*/  ISETP.GT.AND P0, PT, R9, R10, PT ;  /* 0x0000000a0900720c */ /* 0x004fda0003f04270 */
[----:B------:R-:W-:Y:S05]  /*20750*/  @P0 BRA `(.L_x_2909) ;  /* 0x0000026000000947 */ /* 0x000fea0003800000 */
.L_x_2913:
        /* <DEDUP_REMOVED lines=18> */
.L_x_2977:
        /* <DEDUP_REMOVED lines=16> */
.L_x_2978:
[----:B--2---:R-:W-:-:S05]  /*20980*/  IMAD R2, R2, c[0x0][0x538], RZ ;  /* 0x00014e0002027a24 */ /* 0x004fca00078e02ff */
[----:B------:R-:W-:-:S04]  /*20990*/  IADD3 R9, R2, R9, RZ ;  /* 0x0000000902097210 */ /* 0x000fc80007ffe0ff */
[----:B------:R-:W-:-:S13]  /*209a0*/  ISETP.GT.AND P0, PT, R9, R10, PT ;  /* 0x0000000a0900720c */ /* 0x000fda0003f04270 */
[----:B-1----:R-:W-:Y:S05]  /*209b0*/  @!P0 BRA `(.L_x_2913) ;  /* 0xfffffda000008947 */ /* 0x002fea000383ffff */
.L_x_2909:
[----:B------:R-:W-:-:S05]  /*209c0*/  IADD3 R14, -R2, R9, RZ ;  /* 0x00000009020e7210 */ /* 0x000fca0007ffe1ff */
[----:B------:R-:W-:-:S05]  /*209d0*/  IMAD R2, R4, c[0x0][0x538], R14 ;  /* 0x00014e0004027a24 */ /* 0x000fca00078e020e */
[----:B------:R-:W-:Y:S01]  /*209e0*/  ISETP.GT.AND P0, PT, R2, R10, PT ;  /* 0x0000000a0200720c */ /* 0x000fe20003f04270 */
[----:B------:R-:W-:-:S12]  /*209f0*/  BRA.DIV ~URZ, `(.L_x_2914) ;  /* 0x00003be27f007947 */ /* 0x000fd8000b800000 */
[----:B------:R-:W-:-:S03]  /*20a00*/  VOTE.ANY R15, PT, !P0 ;  /* 0x00000000000f7806 */ /* 0x000fc600040e0100 */
.L_x_2979:
[----:B------:R-:W2:Y:S01]  /*20a10*/  LDL.LU R2, [R1+0x24] ;  /* 0x0000240001027983 */ /* 0x000ea20000300800 */
[----:B------:R-:W2:Y:S02]  /*20a20*/  POPC R9, R15 ;  /* 0x0000000f00097309 */ /* 0x000ea40000000000 */
[----:B--2---:R-:W-:-:S05]  /*20a30*/  IADD3 R2, R9, R2, RZ ;  /* 0x0000000209027210 */ /* 0x004fca0007ffe0ff */
[----:B------:R2:W-:Y:S01]  /*20a40*/  STL [R1+0x24], R2 ;  /* 0x0000240201007387 */ /* 0x0005e20000100800 */
[----:B------:R-:W-:Y:S05]  /*20a50*/  BRA.DIV ~URZ, `(.L_x_2915) ;  /* 0x00003bc27f007947 */ /* 0x000fea000b800000 */
[----:B------:R3:W4:Y:S04]  /*20a60*/  SHFL.IDX PT, R11, R6, R9, 0x1f ;  /* 0x00001f09060b7589 */ /* 0x00072800000e0000 */
[----:B------:R3:W1:Y:S02]  /*20a70*/  SHFL.IDX PT, R6, R8, R9, 0x1f ;  /* 0x00001f0908067589 */ /* 0x00066400000e0000 */
.L_x_2980:
[----:B------:R-:W-:Y:S01]  /*20a80*/  ISETP.NE.AND P0, PT, R15, RZ, PT ;  /* 0x000000ff0f00720c */ /* 0x000fe20003f05270 */
[----:B------:R-:W-:-:S12]  /*20a90*/  BSSY B0, `(.L_x_2916) ;  /* 0x0000005000007945 */ /* 0x000fd80003800000 */
[----:B------:R-:W-:Y:S05]  /*20aa0*/  @!P0 BRA `(.L_x_2917) ;  /* 0x0000003000008947 */ /* 0x000fea0003800000 */
[----:B---3--:R-:W-:Y:S01]  /*20ab0*/  IADD3 R9, R9, -0x1, RZ ;  /* 0xffffffff09097810 */ /* 0x008fe20007ffe0ff */
[----:B------:R-:W-:Y:S05]  /*20ac0*/  BRA.DIV ~URZ, `(.L_x_2918) ;  /* 0x00003c227f007947 */ /* 0x000fea000b800000 */
[----:B------:R3:W2:Y:S02]  /*20ad0*/  SHFL.IDX PT, R16, R4, R9, 0x1f ;  /* 0x00001f0904107589 */ /* 0x0006a400000e0000 */
.L_x_2917:
[----:B------:R-:W-:Y:S05]  /*20ae0*/  BSYNC B0 ;  /* 0x0000000000007941 */ /* 0x000fea0003800000 */
.L_x_2916:
[----:B--2---:R-:W-:Y:S01]  /*20af0*/  IMAD R2, R16, c[0x0][0x538], R14 ;  /* 0x00014e0010027a24 */ /* 0x004fe200078e020e */
        /* <DEDUP_REMOVED lines=10> */
[----:B------:R1:W2:Y:S02]  /*20ba0*/  F2I.FTZ.U32.TRUNC.NTZ R5, R2 ;  /* 0x0000000200057305 */ /* 0x0002a4000021f000 */
[----:B-1----:R-:W-:Y:S01]  /*20bb0*/  IABS R2, R6 ;  /* 0x0000000600027213 */ /* 0x002fe20000000000 */
[----:B--23--:R-:W-:-:S04]  /*20bc0*/  IMAD.MOV R4, RZ, RZ, -R5 ;  /* 0x000000ffff047224 */ /* 0x00cfc800078e0a05 */
[----:B------:R-:W-:Y:S01]  /*20bd0*/  IMAD.MOV.U32 R8, RZ, RZ, R2 ;  /* 0x000000ffff087224 */ /* 0x000fe200078e0002 */
[----:B------:R-:W-:Y:S01]  /*20be0*/  IABS R2, R10 ;  /* 0x0000000a00027213 */ /* 0x000fe20000000000 */
[----:B------:R-:W-:Y:S02]  /*20bf0*/  IMAD R9, R4, R3, RZ ;  /* 0x0000000304097224 */ /* 0x000fe400078e02ff */
[----:B------:R-:W-:Y:S01]  /*20c00*/  IMAD.MOV.U32 R4, RZ, RZ, RZ ;  /* 0x000000ffff047224 */ /* 0x000fe200078e00ff */
[----:B------:R-:W1:Y:S03]  /*20c10*/  I2F.RP R15, R8 ;  /* 0x00000008000f7306 */ /* 0x000e660000209400 */
        /* <DEDUP_REMOVED lines=16> */
[----:B------:R-:W-:Y:S01]  /*20d20*/  @P2 IADD3 R2, R2, 0x1, RZ ;  /* 0x0000000102022810 */ /* 0x000fe20007ffe0ff */
[----:B-1----:R-:W-:-:S05]  /*20d30*/  IMAD.MOV R3, RZ, RZ, -R5 ;  /* 0x000000ffff037224 */ /* 0x002fca00078e0a05 */
[----:B------:R-:W-:Y:S01]  /*20d40*/  @!P1 IMAD.MOV R2, RZ, RZ, -R2 ;  /* 0x000000ffff029224 */ /* 0x000fe200078e0a02 */
[----:B------:R-:W-:Y:S02]  /*20d50*/  MOV R4, R3 ;  /* 0x0000000300047202 */ /* 0x000fe40000000f00 */
[----:B------:R-:W-:Y:S02]  /*20d60*/  @!P0 LOP3.LUT R2, RZ, R11, RZ, 0x33, !PT ;  /* 0x0000000bff028212 */ /* 0x000fe400078e33ff */
[----:B------:R-:W-:Y:S01]  /*20d70*/  IABS R3, R6 ;  /* 0x0000000600037213 */ /* 0x000fe20000000000 */
[----:B------:R-:W-:Y:S01]  /*20d80*/  IMAD R9, R4, R8, RZ ;  /* 0x0000000804097224 */ /* 0x000fe200078e02ff */
[----:B------:R-:W-:Y:S01]  /*20d90*/  IABS R15, R2 ;  /* 0x00000002000f7213 */ /* 0x000fe20000000000 */
[----:B------:R-:W-:Y:S02]  /*20da0*/  IMAD.MOV.U32 R4, RZ, RZ, RZ ;  /* 0x000000ffff047224 */ /* 0x000fe400078e00ff */
[----:B------:R-:W-:-:S02]  /*20db0*/  IMAD.MOV R14, RZ, RZ, -R3 ;  /* 0x000000ffff0e7224 */ /* 0x000fc400078e0a03 */
        /* <DEDUP_REMOVED lines=23> */
.L_x_2920:
        /* <DEDUP_REMOVED lines=68> */
.L_x_2921:
[----:B------:R-:W-:Y:S05]  /*21370*/  BSYNC B0 ;  /* 0x0000000000007941 */ /* 0x000fea0003800000 */
.L_x_2919:
[----:B------:R-:W-:-:S04]  /*21380*/  LOP3.LUT R3, RZ, R3, RZ, 0x33, !PT ;  /* 0x00000003ff037212 */ /* 0x000fc800078e33ff */
[----:B-1----:R-:W-:-:S05]  /*21390*/  IADD3 R2, R3, R11, RZ ;  /* 0x0000000b03027210 */ /* 0x002fca0007ffe0ff */
[----:B------:R1:W-:Y:S01]  /*213a0*/  STL [R1+0x1c], R2 ;  /* 0x00001c0201007387 */ /* 0x0003e20000100800 */
[----:B------:R-:W-:Y:S05]  /*213b0*/  BRA `(.L_x_2922) ;  /* 0x0000005000007947 */ /* 0x000fea0003800000 */
.L_x_2910:
[----:B------:R-:W-:Y:S01]  /*213c0*/  MOV R2, c[0x0][0x53c] ;  /* 0x00014f0000027a02 */ /* 0x000fe20000000f00 */
[----:B------:R2:W-:Y:S04]  /*213d0*/  STL [R1+0x18], R10 ;  /* 0x0000180a01007387 */ /* 0x0005e80000100800 */
[----:B------:R2:W-:Y:S04]  /*213e0*/  STL [R1+0x1c], RZ ;  /* 0x00001cff01007387 */ /* 0x0005e80000100800 */
[----:B------:R2:W-:Y:S04]  /*213f0*/  STL [R1+0x20], RZ ;  /* 0x000020ff01007387 */ /* 0x0005e80000100800 */
[----:B------:R2:W-:Y:S02]  /*21400*/  STL [R1+0x24], R2 ;  /* 0x0000240201007387 */ /* 0x0005e40000100800 */
.L_x_2922:
[----:B------:R-:W-:Y:S05]  /*21410*/  BSYNC B1 ;  /* 0x0000000000017941 */ /* 0x000fea0003800000 */
.L_x_2908:
        /* <DEDUP_REMOVED lines=9> */
.L_x_2903:
[----:B-1----:R-:W3:Y:S02]  /*214b0*/  LDL R2, [R1+0x24] ;  /* 0x0000240001027983 */ /* 0x002ee40000100800 */
[----:B---3--:R-:W-:-:S13]  /*214c0*/  ISETP.GE.AND P0, PT, R2, c[0x0][0x53c], PT ;  /* 0x00014f0002007a0c */ /* 0x008fda0003f06270 */
[----:B--2---:R-:W-:Y:S01]  /*214d0*/  @P0 CALL.REL.NOINC `(.L_x_2923) ;  /* 0x0000001000000944 */ /* 0x004fe20003c00000 */
[----:B------:R-:W-:Y:S05]  /*214e0*/  BRA `(.L_x_2924) ;  /* 0xfffe084000007947 */ /* 0x000fea000383ffff */
.L_x_2923:
[----:B------:R-:W-:Y:S05]  /*214f0*/  EXIT ;  /* 0x000000000000794d */ /* 0x000fea0003800000 */
.L_x_2677:
[----:B------:R-:W-:Y:S02]  /*21500*/  MOV R3, 0x1 ;  /* 0x0000000100037802 */ /* 0x000fe40000000f00 */
[----:B------:R-:W-:Y:S02]  /*21510*/  MOV R4, 0x21530 ;  /* 0x0002153000047802 */ /* 0x000fe40000000f00 */
[----:B------:R-:W-:Y:S05]  /*21520*/  CALL.REL.NOINC `($__internal_44_$__cuda_sm70_shflsync_up_p) ;  /* 0x000032f000007944 */ /* 0x000fea0003c00000 */
[----:B------:R-:W-:Y:S01]  /*21530*/  MOV R0, R3 ;  /* 0x0000000300007202 */ /* 0x000fe20000000f00 */
[----:B------:R-:W-:Y:S05]  /*21540*/  BRA `(.L_x_2925) ;  /* 0xfffdef1000007947 */ /* 0x000fea000383ffff */
.L_x_2678:
[----:B------:R-:W-:Y:S02]  /*21550*/  MOV R3, 0x2 ;  /* 0x0000000200037802 */ /* 0x000fe40000000f00 */
[----:B------:R-:W-:Y:S02]  /*21560*/  MOV R4, 0x21580 ;  /* 0x0002158000047802 */ /* 0x000fe40000000f00 */
[----:B------:R-:W-:Y:S05]  /*21570*/  CALL.REL.NOINC `($__internal_44_$__cuda_sm70_shflsync_up_p) ;  /* 0x000032a000007944 */ /* 0x000fea0003c00000 */
[----:B------:R-:W-:Y:S02]  /*21580*/  SEL R0, R3, RZ, P4 ;  /* 0x000000ff03007207 */ /* 0x000fe40002000000 */
[----:B------:R-:W-:Y:S02]  /*21590*/  MOV R3, 0x4 ;  /* 0x0000000400037802 */ /* 0x000fe40000000f00 */
[----:B------:R-:W-:Y:S01]  /*215a0*/  MOV R4, 0x215e0 ;  /* 0x000215e000047802 */ /* 0x000fe20000000f00 */
[----:B------:R-:W-:-:S04]  /*215b0*/  IMAD.IADD R0, R2, 0x1, R0 ;  /* 0x0000000102007824 */ /* 0x000fc800078e0200 */
[----:B------:R-:W-:Y:S02]  /*215c0*/  IMAD.MOV.U32 R2, RZ, RZ, R0 ;  /* 0x000000ffff027224 */ /* 0x000fe400078e0000 */
[----:B------:R-:W-:Y:S05]  /*215d0*/  CALL.REL.NOINC `($__internal_44_$__cuda_sm70_shflsync_up_p) ;  /* 0x0000324000007944 */ /* 0x000fea0003c00000 */
[----:B------:R-:W-:Y:S02]  /*215e0*/  SEL R3, R3, RZ, P3 ;  /* 0x000000ff03037207 */ /* 0x000fe40001800000 */
[----:B------:R-:W-:-:S03]  /*215f0*/  MOV R4, 0x21640 ;  /* 0x0002164000047802 */ /* 0x000fc60000000f00 */
[----:B------:R-:W-:Y:S01]  /*21600*/  IMAD.IADD R0, R0, 0x1, R3 ;  /* 0x0000000100007824 */ /* 0x000fe200078e0203 */
[----:B------:R-:W-:-:S03]  /*21610*/  MOV R3, 0x8 ;  /* 0x0000000800037802 */ /* 0x000fc60000000f00 */
        /* <DEDUP_REMOVED lines=8> */
[----:B------:R-:W-:Y:S01]  /*216a0*/  SEL R3, R3, RZ, P1 ;  /* 0x000000ff03037207 */ /* 0x000fe20000800000 */
[----:B------:R-:W-:Y:S01]  /*216b0*/  IMAD.MOV.U32 R2, RZ, RZ, 0x1f ;  /* 0x0000001fff027424 */ /* 0x000fe200078e00ff */
[----:B------:R-:W-:-:S03]  /*216c0*/  MOV R216, 0x1f ;  /* 0x0000001f00d87802 */ /* 0x000fc60000000f00 */
[----:B------:R-:W-:Y:S01]  /*216d0*/  IMAD.IADD R4, R0, 0x1, R3 ;  /* 0x0000000100047824 */ /* 0x000fe200078e0203 */
[----:B------:R-:W-:-:S03]  /*216e0*/  MOV R3, 0x21710 ;  /* 0x0002171000037802 */ /* 0x000fc60000000f00 */
[----:B------:R-:W-:Y:S02]  /*216f0*/  IMAD.MOV.U32 R5, RZ, RZ, R4 ;  /* 0x000000ffff057224 */ /* 0x000fe400078e0004 */
[----:B------:R-:W-:Y:S05]  /*21700*/  CALL.REL.NOINC `($__internal_43_$__cuda_sm70_shflsync_idx_p) ;  /* 0x000030b000007944 */ /* 0x000fea0003c00000 */
[----:B------:R-:W-:Y:S01]  /*21710*/  MOV R0, R5 ;  /* 0x0000000500007202 */ /* 0x000fe20000000f00 */
[----:B------:R-:W-:Y:S05]  /*21720*/  BRA `(.L_x_2926) ;  /* 0xfffdee3000007947 */ /* 0x000fea000383ffff */
.L_x_2680:
[----:B------:R-:W-:Y:S02]  /*21730*/  SEL R2, RZ, 0x1, P0 ;  /* 0x00000001ff027807 */ /* 0x000fe40000000000 */
[----:B------:R-:W-:Y:S02]  /*21740*/  MOV R3, 0x21760 ;  /* 0x0002176000037802 */ /* 0x000fe40000000f00 */
[----:B------:R-:W-:Y:S05]  /*21750*/  CALL.REL.NOINC `($__internal_45_$__cuda_sm70_votesync_ballot) ;  /* 0x0000312000007944 */ /* 0x000fea0003c00000 */
[----:B------:R-:W-:Y:S05]  /*21760*/  BRA `(.L_x_2927) ;  /* 0xfffdee8000007947 */ /* 0x000fea000383ffff */
.L_x_2681:
[----:B------:R-:W-:Y:S01]  /*21770*/  IMAD.MOV.U32 R5, RZ, RZ, R9 ;  /* 0x000000ffff057224 */ /* 0x000fe200078e0009 */
[----:B-1----:R-:W-:Y:S01]  /*21780*/  MOV R2, R0 ;  /* 0x0000000000027202 */ /* 0x002fe20000000f00 */
[----:B------:R-:W-:Y:S01]  /*21790*/  IMAD.MOV.U32 R216, RZ, RZ, 0x1f ;  /* 0x0000001fffd87424 */ /* 0x000fe200078e00ff */
[----:B------:R-:W-:Y:S02]  /*217a0*/  MOV R3, 0x217c0 ;  /* 0x000217c000037802 */ /* 0x000fe40000000f00 */
[----:B------:R-:W-:Y:S05]  /*217b0*/  CALL.REL.NOINC `($__internal_43_$__cuda_sm70_shflsync_idx_p) ;  /* 0x0000300000007944 */ /* 0x000fea0003c00000 */
[----:B------:R-:W-:Y:S01]  /*217c0*/  IMAD.MOV.U32 R12, RZ, RZ, R5 ;  /* 0x000000ffff0c7224 */ /* 0x000fe200078e0005 */
[----:B------:R-:W-:Y:S01]  /*217d0*/  MOV R5, R8 ;  /* 0x0000000800057202 */ /* 0x000fe20000000f00 */
[----:B------:R-:W-:Y:S01]  /*217e0*/  IMAD.MOV.U32 R6, RZ, RZ, RZ ;  /* 0x000000ffff067224 */ /* 0x000fe200078e00ff */
[----:B------:R-:W-:Y:S01]  /*217f0*/  MOV R2, R0 ;  /* 0x0000000000027202 */ /* 0x000fe20000000f00 */
[----:B------:R-:W-:Y:S01]  /*21800*/  IMAD.MOV.U32 R216, RZ, RZ, 0x1f ;  /* 0x0000001fffd87424 */ /* 0x000fe200078e00ff */
[----:B------:R-:W-:-:S02]  /*21810*/  MOV R3, 0x21830 ;  /* 0x0002183000037802 */ /* 0x000fc40000000f00 */
[----:B------:R-:W-:Y:S05]  /*21820*/  CALL.REL.NOINC `($__internal_43_$__cuda_sm70_shflsync_idx_p) ;  /* 0x00002f9000007944 */ /* 0x000fea0003c00000 */
[----:B------:R-:W-:Y:S01]  /*21830*/  MOV R9, R5 ;  /* 0x0000000500097202 */ /* 0x000fe20000000f00 */
[----:B------:R-:W-:Y:S05]  /*21840*/  BRA `(.L_x_2928) ;  /* 0xfffdee1000007947 */ /* 0x000fea000383ffff */
.L_x_2684:
[----:B------:R-:W-:Y:S01]  /*21850*/  IMAD.MOV.U32 R5, RZ, RZ, R4 ;  /* 0x000000ffff057224 */ /* 0x000fe200078e0004 */
[----:B-1----:R-:W-:Y:S01]  /*21860*/  MOV R2, R0 ;  /* 0x0000000000027202 */ /* 0x002fe20000000f00 */
[----:B------:R-:W-:Y:S01]  /*21870*/  IMAD.MOV.U32 R216, RZ, RZ, 0x1f ;  /* 0x0000001fffd87424 */ /* 0x000fe200078e00ff */
[----:B------:R-:W-:-:S02]  /*21880*/  MOV R3, 0x218a0 ;  /* 0x000218a000037802 */ /* 0x000fc40000000f00 */
[----:B---34-:R-:W-:Y:S05]  /*21890*/  CALL.REL.NOINC `($__internal_43_$__cuda_sm70_shflsync_idx_p) ;  /* 0x00002f2000007944 */ /* 0x018fea0003c00000 */
[----:B------:R-:W-:Y:S01]  /*218a0*/  MOV R6, R5 ;  /* 0x0000000500067202 */ /* 0x000fe20000000f00 */
[----:B------:R-:W-:Y:S05]  /*218b0*/  BRA `(.L_x_2683) ;  /* 0xfffdee0000007947 */ /* 0x000fea000383ffff */
.L_x_2787:
[----:B------:R-:W-:Y:S01]  /*218c0*/  IMAD.MOV.U32 R5, RZ, RZ, R4 ;  /* 0x000000ffff057224 */ /* 0x000fe200078e0004 */
[----:B------:R-:W-:Y:S01]  /*218d0*/  MOV R2, RZ ;  /* 0x000000ff00027202 */ /* 0x000fe20000000f00 */
[----:B------:R-:W-:Y:S01]  /*218e0*/  IMAD.MOV.U32 R216, RZ, RZ, 0x181f ;  /* 0x0000181fffd87424 */ /* 0x000fe200078e00ff */
[----:B------:R-:W-:-:S02]  /*218f0*/  MOV R3, 0x21910 ;  /* 0x0002191000037802 */ /* 0x000fc40000000f00 */
[----:B------:R-:W-:Y:S05]  /*21900*/  CALL.REL.NOINC `($__internal_43_$__cuda_sm70_shflsync_idx_p) ;  /* 0x00002eb000007944 */ /* 0x000fea0003c00000 */
[----:B------:R-:W-:Y:S01]  /*21910*/  MOV R14, R5 ;  /* 0x00000005000e7202 */ /* 0x000fe20000000f00 */
[----:B------:R-:W-:Y:S05]  /*21920*/  BRA `(.L_x_2929) ;  /* 0xfffed46000007947 */ /* 0x000fea000383ffff */
.L_x_2788:
[----:B------:R-:W-:Y:S01]  /*21930*/  IMAD.MOV.U32 R5, RZ, RZ, R11 ;  /* 0x000000ffff057224 */ /* 0x000fe200078e000b */
[----:B------:R-:W-:Y:S01]  /*21940*/  MOV R2, RZ ;  /* 0x000000ff00027202 */ /* 0x000fe20000000f00 */
[----:B------:R-:W-:Y:S01]  /*21950*/  IMAD.MOV.U32 R216, RZ, RZ, 0x181f ;  /* 0x0000181fffd87424 */ /* 0x000fe200078e00ff */
[----:B------:R-:W-:-:S02]  /*21960*/  MOV R3, 0x21980 ;  /* 0x0002198000037802 */ /* 0x000fc40000000f00 */
[----:B-12---:R-:W-:Y:S05]  /*21970*/  CALL.REL.NOINC `($__internal_43_$__cuda_sm70_shflsync_idx_p) ;  /* 0x00002e4000007944 */ /* 0x006fea0003c00000 */
[----:B------:R-:W-:Y:S01]  /*21980*/  ISETP.GE.AND P1, PT, R76, c[0x0][0x1d4], PT ;  /* 0x000075004c007a0c */ /* 0x000fe20003f26270 */
[----:B------:R-:W-:Y:S01]  /*21990*/  IMAD.MOV.U32 R216, RZ, RZ, 0x181f ;  /* 0x0000181fffd87424 */ /* 0x000fe200078e00ff */
[----:B------:R-:W-:-:S02]  /*219a0*/  IADD3 R2, P0, R5, R6, RZ ;  /* 0x0000000605027210 */ /* 0x000fc40007f1e0ff */
        /* <DEDUP_REMOVED lines=8> */
[----:B------:R-:W-:-:S04]  /*21a30*/  IMAD.MOV.U32 R5, RZ, RZ, R4 ;  /* 0x000000ffff057224 */ /* 0x000fc800078e0004 */
[----:B------:R-:W-:Y:S01]  /*21a40*/  IMAD.X R3, R14, 0x1, R9, P2 ;  /* 0x000000010e037824 */ /* 0x000fe200010e0609 */
[----:B------:R-:W-:-:S04]  /*21a50*/  SEL R14, RZ, 0x10, P0 ;  /* 0x00000010ff0e7807 */ /* 0x000fc80000000000 */
[----:B------:R1:W-:Y:S02]  /*21a60*/  LDGSTS.E.BYPASS.LTC128B.128 [R210+0xb100], [R2.64], !P0 ;  /* 0x0b10000002d27fae */ /* 0x0003e4000c101d48 */
[----:B-1----:R-:W-:Y:S01]  /*21a70*/  IMAD.MOV.U32 R2, RZ, RZ, 0x1 ;  /* 0x00000001ff027424 */ /* 0x002fe200078e00ff */
[----:B------:R-:W-:Y:S02]  /*21a80*/  MOV R3, 0x21aa0 ;  /* 0x00021aa000037802 */ /* 0x000fe40000000f00 */
[----:B------:R-:W-:Y:S05]  /*21a90*/  CALL.REL.NOINC `($__internal_43_$__cuda_sm70_shflsync_idx_p) ;  /* 0x00002d2000007944 */ /* 0x000fea0003c00000 */
[----:B------:R-:W-:Y:S01]  /*21aa0*/  IMAD.MOV.U32 R17, RZ, RZ, R5 ;  /* 0x000000ffff117224 */ /* 0x000fe200078e0005 */
[----:B------:R-:W-:Y:S01]  /*21ab0*/  MOV R2, 0x1 ;  /* 0x0000000100027802 */ /* 0x000fe20000000f00 */
[----:B------:R-:W-:Y:S01]  /*21ac0*/  IMAD.MOV.U32 R5, RZ, RZ, R11 ;  /* 0x000000ffff057224 */ /* 0x000fe200078e000b */
[----:B------:R-:W-:Y:S02]  /*21ad0*/  MOV R216, 0x181f ;  /* 0x0000181f00d87802 */ /* 0x000fe40000000f00 */
[----:B------:R-:W-:Y:S02]  /*21ae0*/  MOV R3, 0x21b00 ;  /* 0x00021b0000037802 */ /* 0x000fe40000000f00 */
[----:B------:R-:W-:Y:S05]  /*21af0*/  CALL.REL.NOINC `($__internal_43_$__cuda_sm70_shflsync_idx_p) ;  /* 0x00002cc000007944 */ /* 0x000fea0003c00000 */
        /* <DEDUP_REMOVED lines=26> */
[----:B------:R-:W-:Y:S01]  /*21ca0*/  MOV R2, R5 ;  /* 0x0000000500027202 */ /* 0x000fe20000000f00 */
[----:B------:R-:W-:Y:S05]  /*21cb0*/  BRA `(.L_x_2930) ;  /* 0xfffed23000007947 */ /* 0x000fea000383ffff */
.L_x_2789:
[----:B------:R-:W-:Y:S01]  /*21cc0*/  IMAD.MOV.U32 R5, RZ, RZ, R6 ;  /* 0x000000ffff057224 */ /* 0x000fe200078e0006 */
[----:B------:R-:W-:Y:S01]  /*21cd0*/  MOV R2, RZ ;  /* 0x000000ff00027202 */ /* 0x000fe20000000f00 */
[----:B------:R-:W-:Y:S01]  /*21ce0*/  IMAD.MOV.U32 R216, RZ, RZ, 0x1c1f ;  /* 0x00001c1fffd87424 */ /* 0x000fe200078e00ff */
[----:B------:R-:W-:-:S02]  /*21cf0*/  MOV R3, 0x21d10 ;  /* 0x00021d1000037802 */ /* 0x000fc40000000f00 */
[----:B------:R-:W-:Y:S05]  /*21d00*/  CALL.REL.NOINC `($__internal_43_$__cuda_sm70_shflsync_idx_p) ;  /* 0x00002ab000007944 */ /* 0x000fea0003c00000 */
[----:B------:R-:W-:Y:S01]  /*21d10*/  MOV R4, R5 ;  /* 0x0000000500047202 */ /* 0x000fe20000000f00 */
[----:B------:R-:W-:Y:S05]  /*21d20*/  BRA `(.L_x_2931) ;  /* 0xfffed3f000007947 */ /* 0x000fea000383ffff */
.L_x_2794:
[----:B------:R-:W-:Y:S01]  /*21d30*/  IMAD.MOV.U32 R5, RZ, RZ, R6 ;  /* 0x000000ffff057224 */ /* 0x000fe200078e0006 */
[----:B------:R-:W-:Y:S01]  /*21d40*/  MOV R2, 0x1 ;  /* 0x0000000100027802 */ /* 0x000fe20000000f00 */
[----:B------:R-:W-:Y:S01]  /*21d50*/  IMAD.MOV.U32 R216, RZ, RZ, 0x1c1f ;  /* 0x00001c1fffd87424 */ /* 0x000fe200078e00ff */
[----:B------:R-:W-:-:S02]  /*21d60*/  MOV R3, 0x21d80 ;  /* 0x00021d8000037802 */ /* 0x000fc40000000f00 */
[----:B-1----:R-:W-:Y:S05]  /*21d70*/  CALL.REL.NOINC `($__internal_43_$__cuda_sm70_shflsync_idx_p) ;  /* 0x00002a4000007944 */ /* 0x002fea0003c00000 */
[----:B------:R-:W-:Y:S01]  /*21d80*/  MOV R4, R5 ;  /* 0x0000000500047202 */ /* 0x000fe20000000f00 */
[----:B------:R-:W-:Y:S05]  /*21d90*/  BRA `(.L_x_2932) ;  /* 0xfffedd8000007947 */ /* 0x000fea000383ffff */
.L_x_2799:
[----:B------:R-:W-:Y:S01]  /*21da0*/  IMAD.MOV.U32 R4, RZ, RZ, R5 ;  /* 0x000000ffff047224 */ /* 0x000fe200078e0005 */
[----:B------:R-:W-:-:S02]  /*21db0*/  MOV R3, 0x2 ;  /* 0x0000000200037802 */ /* 0x000fc40000000f00 */
[----:B------:R-:W-:Y:S02]  /*21dc0*/  MOV R2, 0x21de0 ;  /* 0x00021de000027802 */ /* 0x000fe40000000f00 */
[----:B------:R-:W-:Y:S05]  /*21dd0*/  CALL.REL.NOINC `($__internal_42_$__cuda_sm70_shflsync_bfly_p) ;  /* 0x0000298000007944 */ /* 0x000fea0003c00000 */
[----:B------:R-:W-:Y:S01]  /*21de0*/  MOV R2, R141 ;  /* 0x0000008d00027202 */ /* 0x000fe20000000f00 */
[----:B------:R-:W-:Y:S05]  /*21df0*/  BRA `(.L_x_2933) ;  /* 0xfffee76000007947 */ /* 0x000fea000383ffff */
.L_x_2800:
[----:B------:R-:W-:Y:S01]  /*21e00*/  IMAD.MOV.U32 R4, RZ, RZ, R5 ;  /* 0x000000ffff047224 */ /* 0x000fe200078e0005 */
[----:B------:R-:W-:Y:S02]  /*21e10*/  MOV R3, 0x1 ;  /* 0x0000000100037802 */ /* 0x000fe40000000f00 */
[----:B------:R-:W-:Y:S02]  /*21e20*/  MOV R2, 0x21e40 ;  /* 0x00021e4000027802 */ /* 0x000fe40000000f00 */
[----:B------:R-:W-:Y:S05]  /*21e30*/  CALL.REL.NOINC `($__internal_42_$__cuda_sm70_shflsync_bfly_p) ;  /* 0x0000292000007944 */ /* 0x000fea0003c00000 */
[----:B------:R-:W-:Y:S01]  /*21e40*/  FMNMX.FTZ R5, R5, R141, !PT ;  /* 0x0000008d05057209 */ /* 0x000fe20007810000 */
[----:B------:R-:W-:Y:S01]  /*21e50*/  IMAD.MOV.U32 R4, RZ, RZ, R6 ;  /* 0x000000ffff047224 */ /* 0x000fe200078e0006 */
[----:B------:R-:W-:Y:S01]  /*21e60*/  MOV R2, 0x21e90 ;  /* 0x00021e9000027802 */ /* 0x000fe20000000f00 */
[----:B------:R-:W-:Y:S02]  /*21e70*/  IMAD.MOV.U32 R3, RZ, RZ, 0x2 ;  /* 0x00000002ff037424 */ /* 0x000fe400078e00ff */
[----:B------:R-:W-:Y:S05]  /*21e80*/  CALL.REL.NOINC `($__internal_42_$__cuda_sm70_shflsync_bfly_p) ;  /* 0x000028d000007944 */ /* 0x000fea0003c00000 */
[----:B------:R-:W-:Y:S01]  /*21e90*/  FMNMX.FTZ R4, R6, R141, !PT ;  /* 0x0000008d06047209 */ /* 0x000fe20007810000 */
[----:B------:R-:W-:Y:S01]  /*21ea0*/  IMAD.MOV.U32 R3, RZ, RZ, 0x1 ;  /* 0x00000001ff037424 */ /* 0x000fe200078e00ff */
[----:B------:R-:W-:Y:S02]  /*21eb0*/  MOV R2, 0x21ed0 ;  /* 0x00021ed000027802 */ /* 0x000fe40000000f00 */
[----:B------:R-:W-:Y:S05]  /*21ec0*/  CALL.REL.NOINC `($__internal_42_$__cuda_sm70_shflsync_bfly_p) ;  /* 0x0000289000007944 */ /* 0x000fea0003c00000 */
[----:B------:R-:W-:Y:S01]  /*21ed0*/  MOV R6, R141 ;  /* 0x0000008d00067202 */ /* 0x000fe20000000f00 */
[----:B------:R-:W-:Y:S05]  /*21ee0*/  BRA `(.L_x_2934) ;  /* 0xfffee6e000007947 */ /* 0x000fea000383ffff */
.L_x_2808:
[----:B------:R-:W-:Y:S01]  /*21ef0*/  MOV R2, RZ ;  /* 0x000000ff00027202 */ /* 0x000fe20000000f00 */
[----:B------:R-:W-:Y:S01]  /*21f00*/  IMAD.MOV.U32 R5, RZ, RZ, R4 ;  /* 0x000000ffff057224 */ /* 0x000fe200078e0004 */
[----:B------:R-:W-:Y:S01]  /*21f10*/  MOV R3, 0x21f40 ;  /* 0x00021f4000037802 */ /* 0x000fe20000000f00 */
[----:B------:R-:W-:Y:S02]  /*21f20*/  IMAD.MOV.U32 R216, RZ, RZ, 0x181f ;  /* 0x0000181fffd87424 */ /* 0x000fe400078e00ff */
[----:B-1--4-:R-:W-:Y:S05]  /*21f30*/  CALL.REL.NOINC `($__internal_43_$__cuda_sm70_shflsync_idx_p) ;  /* 0x0000288000007944 */ /* 0x012fea0003c00000 */
[----:B------:R-:W-:Y:S01]  /*21f40*/  MOV R21, R5 ;  /* 0x0000000500157202 */ /* 0x000fe20000000f00 */
[----:B------:R-:W-:-:S05]  /*21f50*/  BRA `(.L_x_2935) ;  /* 0xfffeff4000007947 */ /* 0x000fca000383ffff */
.L_x_2809:
[----:B------:R-:W-:Y:S01]  /*21f60*/  MOV R2, RZ ;  /* 0x000000ff00027202 */ /* 0x000fe20000000f00 */
[----:B------:R-:W-:Y:S01]  /*21f70*/  IMAD.MOV.U32 R5, RZ, RZ, R8 ;  /* 0x000000ffff057224 */ /* 0x000fe200078e0008 */
[----:B------:R-:W-:Y:S01]  /*21f80*/  MOV R3, 0x21fb0 ;  /* 0x00021fb000037802 */ /* 0x000fe20000000f00 */
[----:B------:R-:W-:Y:S02]  /*21f90*/  IMAD.MOV.U32 R216, RZ, RZ, 0x181f ;  /* 0x0000181fffd87424 */ /* 0x000fe400078e00ff */
[----:B-1234-:R-:W-:Y:S05]  /*21fa0*/  CALL.REL.NOINC `($__internal_43_$__cuda_sm70_shflsync_idx_p) ;  /* 0x0000281000007944 */ /* 0x01efea0003c00000 */
        /* <DEDUP_REMOVED lines=17> */
[----:B------:R-:W-:Y:S05]  /*220c0*/  CALL.REL.NOINC `($__internal_43_$__cuda_sm70_shflsync_idx_p) ;  /* 0x000026f000007944 */ /* 0x000fea0003c00000 */
[----:B------:R-:W-:Y:S01]  /*220d0*/  MOV R2, 0x1 ;  /* 0x0000000100027802 */ /* 0x000fe20000000f00 */
[----:B------:R-:W-:Y:S01]  /*220e0*/  IMAD.MOV.U32 R23, RZ, RZ, R5 ;  /* 0x000000ffff177224 */ /* 0x000fe200078e0005 */
[----:B------:R-:W-:Y:S01]  /*220f0*/  MOV R216, 0x181f ;  /* 0x0000181f00d87802 */ /* 0x000fe20000000f00 */
[----:B------:R-:W-:Y:S01]  /*22100*/  IMAD.MOV.U32 R5, RZ, RZ, R8 ;  /* 0x000000ffff057224 */ /* 0x000fe200078e0008 */
[----:B------:R-:W-:Y:S02]  /*22110*/  MOV R3, 0x22130 ;  /* 0x0002213000037802 */ /* 0x000fe40000000f00 */
[----:B------:R-:W-:Y:S05]  /*22120*/  CALL.REL.NOINC `($__internal_43_$__cuda_sm70_shflsync_idx_p) ;  /* 0x0000269000007944 */ /* 0x000fea0003c00000 */
        /* <DEDUP_REMOVED lines=19> */
[----:B------:R-:W-:Y:S05]  /*22260*/  CALL.REL.NOINC `($__internal_43_$__cuda_sm70_shflsync_idx_p) ;  /* 0x0000255000007944 */ /* 0x000fea0003c00000 */
[----:B------:R-:W-:Y:S01]  /*22270*/  MOV R2, 0x2 ;  /* 0x0000000200027802 */ /* 0x000fe20000000f00 */
[----:B------:R-:W-:Y:S01]  /*22280*/  IMAD.MOV.U32 R4, RZ, RZ, R5 ;  /* 0x000000ffff047224 */ /* 0x000fe200078e0005 */
[----:B------:R-:W-:Y:S01]  /*22290*/  MOV R216, 0x181f ;  /* 0x0000181f00d87802 */ /* 0x000fe20000000f00 */
[----:B------:R-:W-:Y:S01]  /*222a0*/  IMAD.MOV.U32 R5, RZ, RZ, R8 ;  /* 0x000000ffff057224 */ /* 0x000fe200078e0008 */
[----:B------:R-:W-:Y:S02]  /*222b0*/  MOV R3, 0x222d0 ;  /* 0x000222d000037802 */ /* 0x000fe40000000f00 */
[----:B------:R-:W-:Y:S05]  /*222c0*/  CALL.REL.NOINC `($__internal_43_$__cuda_sm70_shflsync_idx_p) ;  /* 0x000024f000007944 */ /* 0x000fea0003c00000 */
[----:B------:R-:W-:-:S05]  /*222d0*/  BRA `(.L_x_2936) ;  /* 0xfffefd3000007947 */ /* 0x000fca000383ffff */
.L_x_2812:
[----:B------:R-:W-:Y:S01]  /*222e0*/  MOV R2, RZ ;  /* 0x000000ff00027202 */ /* 0x000fe20000000f00 */
[----:B------:R-:W-:Y:S01]  /*222f0*/  IMAD.MOV.U32 R5, RZ, RZ, R4 ;  /* 0x000000ffff057224 */ /* 0x000fe200078e0004 */
[----:B------:R-:W-:Y:S01]  /*22300*/  MOV R3, 0x22330 ;  /* 0x0002233000037802 */ /* 0x000fe20000000f00 */
[----:B------:R-:W-:Y:S02]  /*22310*/  IMAD.MOV.U32 R216, RZ, RZ, 0x181f ;  /* 0x0000181fffd87424 */ /* 0x000fe400078e00ff */
[----:B------:R-:W-:Y:S05]  /*22320*/  CALL.REL.NOINC `($__internal_43_$__cuda_sm70_shflsync_idx_p) ;  /* 0x0000249000007944 */ /* 0x000fea0003c00000 */
[----:B------:R-:W-:Y:S01]  /*22330*/  MOV R145, R5 ;  /* 0x0000000500917202 */ /* 0x000fe20000000f00 */
[----:B------:R-:W-:-:S05]  /*22340*/  BRA `(.L_x_2937) ;  /* 0xffff08e000007947 */ /* 0x000fca000383ffff */
.L_x_2813:
[----:B------:R-:W-:Y:S01]  /*22350*/  MOV R2, RZ ;  /* 0x000000ff00027202 */ /* 0x000fe20000000f00 */
[----:B------:R-:W-:Y:S01]  /*22360*/  IMAD.MOV.U32 R5, RZ, RZ, R140 ;  /* 0x000000ffff057224 */ /* 0x000fe200078e008c */
[----:B------:R-:W-:Y:S01]  /*22370*/  MOV R3, 0x223a0 ;  /* 0x000223a000037802 */ /* 0x000fe20000000f00 */
[----:B------:R-:W-:Y:S02]  /*22380*/  IMAD.MOV.U32 R216, RZ, RZ, 0x181f ;  /* 0x0000181fffd87424 */ /* 0x000fe400078e00ff */
[----:B-12---:R-:W-:Y:S05]  /*22390*/  CALL.REL.NOINC `($__internal_43_$__cuda_sm70_shflsync_idx_p) ;  /* 0x0000242000007944 */ /* 0x006fea0003c00000 */
        /* <DEDUP_REMOVED lines=51> */
.L_x_2814:
[----:B------:R-:W-:Y:S01]  /*226d0*/  MOV R2, RZ ;  /* 0x000000ff00027202 */ /* 0x000fe20000000f00 */
[----:B------:R-:W-:Y:S01]  /*226e0*/  IMAD.MOV.U32 R5, RZ, RZ, R140 ;  /* 0x000000ffff057224 */ /* 0x000fe200078e008c */
[----:B------:R-:W-:Y:S01]  /*226f0*/  MOV R3, 0x22720 ;  /* 0x0002272000037802 */ /* 0x000fe20000000f00 */
[----:B------:R-:W-:Y:S02]  /*22700*/  IMAD.MOV.U32 R216, RZ, RZ, 0x1c1f ;  /* 0x00001c1fffd87424 */ /* 0x000fe400078e00ff */
[----:B------:R-:W-:Y:S05]  /*22710*/  CALL.REL.NOINC `($__internal_43_$__cuda_sm70_shflsync_idx_p) ;  /* 0x000020a000007944 */ /* 0x000fea0003c00000 */
[----:B------:R-:W-:-:S05]  /*22720*/  BRA `(.L_x_2939) ;  /* 0xffff086000007947 */ /* 0x000fca000383ffff */
.L_x_2819:
[----:B------:R-:W-:Y:S01]  /*22730*/  MOV R2, 0x1 ;  /* 0x0000000100027802 */ /* 0x000fe20000000f00 */
[----:B------:R-:W-:Y:S01]  /*22740*/  IMAD.MOV.U32 R5, RZ, RZ, R140 ;  /* 0x000000ffff057224 */ /* 0x000fe200078e008c */
[----:B------:R-:W-:Y:S01]  /*22750*/  MOV R3, 0x22780 ;  /* 0x0002278000037802 */ /* 0x000fe20000000f00 */
[----:B------:R-:W-:Y:S02]  /*22760*/  IMAD.MOV.U32 R216, RZ, RZ, 0x1c1f ;  /* 0x00001c1fffd87424 */ /* 0x000fe400078e00ff */
[----:B-1----:R-:W-:Y:S05]  /*22770*/  CALL.REL.NOINC `($__internal_43_$__cuda_sm70_shflsync_idx_p) ;  /* 0x0000204000007944 */ /* 0x002fea0003c00000 */
[----:B------:R-:W-:-:S05]  /*22780*/  BRA `(.L_x_2940) ;  /* 0xffff125000007947 */ /* 0x000fca000383ffff */
.L_x_2824:
[----:B------:R-:W-:Y:S02]  /*22790*/  MOV R3, 0x2 ;  /* 0x0000000200037802 */ /* 0x000fe40000000f00 */
[----:B------:R-:W-:Y:S02]  /*227a0*/  MOV R2, 0x227c0 ;  /* 0x000227c000027802 */ /* 0x000fe40000000f00 */
[----:B-12---:R-:W-:Y:S05]  /*227b0*/  CALL.REL.NOINC `($__internal_42_$__cuda_sm70_shflsync_bfly_p) ;  /* 0x00001fa000007944 */ /* 0x006fea0003c00000 */
[----:B------:R-:W-:Y:S01]  /*227c0*/  MOV R2, R141 ;  /* 0x0000008d00027202 */ /* 0x000fe20000000f00 */
[----:B------:R-:W-:-:S05]  /*227d0*/  BRA `(.L_x_2941) ;  /* 0xffff1ca000007947 */ /* 0x000fca000383ffff */
.L_x_2825:
[----:B------:R-:W-:Y:S02]  /*227e0*/  MOV R3, 0x1 ;  /* 0x0000000100037802 */ /* 0x000fe40000000f00 */
[----:B------:R-:W-:Y:S02]  /*227f0*/  MOV R2, 0x22810 ;  /* 0x0002281000027802 */ /* 0x000fe40000000f00 */
[----:B-12---:R-:W-:Y:S05]  /*22800*/  CALL.REL.NOINC `($__internal_42_$__cuda_sm70_shflsync_bfly_p) ;  /* 0x00001f5000007944 */ /* 0x006fea0003c00000 */
[----:B------:R-:W-:Y:S01]  /*22810*/  IMAD.MOV.U32 R3, RZ, RZ, 0x2 ;  /* 0x00000002ff037424 */ /* 0x000fe200078e00ff */
[----:B------:R-:W-:Y:S01]  /*22820*/  FMNMX.FTZ R5, R4, R141, !PT ;  /* 0x0000008d04057209 */ /* 0x000fe20007810000 */
[----:B------:R-:W-:Y:S01]  /*22830*/  IMAD.MOV.U32 R4, RZ, RZ, R8 ;  /* 0x000000ffff047224 */ /* 0x000fe200078e0008 */
[----:B------:R-:W-:Y:S02]  /*22840*/  MOV R2, 0x22860 ;  /* 0x0002286000027802 */ /* 0x000fe40000000f00 */
[----:B------:R-:W-:Y:S05]  /*22850*/  CALL.REL.NOINC `($__internal_42_$__cuda_sm70_shflsync_bfly_p) ;  /* 0x00001f0000007944 */ /* 0x000fea0003c00000 */
[----:B------:R-:W-:Y:S01]  /*22860*/  FMNMX.FTZ R4, R8, R141, !PT ;  /* 0x0000008d08047209 */ /* 0x000fe20007810000 */
[----:B------:R-:W-:Y:S01]  /*22870*/  IMAD.MOV.U32 R3, RZ, RZ, 0x1 ;  /* 0x00000001ff037424 */ /* 0x000fe200078e00ff */
[----:B------:R-:W-:Y:S02]  /*22880*/  MOV R2, 0x228a0 ;  /* 0x000228a000027802 */ /* 0x000fe40000000f00 */
[----:B------:R-:W-:Y:S05]  /*22890*/  CALL.REL.NOINC `($__internal_42_$__cuda_sm70_shflsync_bfly_p) ;  /* 0x00001ec000007944 */ /* 0x000fea0003c00000 */
[----:B------:R-:W-:Y:S01]  /*228a0*/  MOV R2, R141 ;  /* 0x0000008d00027202 */ /* 0x000fe20000000f00 */
[----:B------:R-:W-:-:S05]  /*228b0*/  BRA `(.L_x_2942) ;  /* 0xffff1c3000007947 */ /* 0x000fca000383ffff */
.L_x_2834:
[----:B------:R-:W-:Y:S01]  /*228c0*/  MOV R2, RZ ;  /* 0x000000ff00027202 */ /* 0x000fe20000000f00 */
[----:B------:R-:W-:Y:S01]  /*228d0*/  IMAD.MOV.U32 R5, RZ, RZ, R4 ;  /* 0x000000ffff057224 */ /* 0x000fe200078e0004 */
[----:B------:R-:W-:Y:S01]  /*228e0*/  MOV R3, 0x22910 ;  /* 0x0002291000037802 */ /* 0x000fe20000000f00 */
[----:B------:R-:W-:Y:S02]  /*228f0*/  IMAD.MOV.U32 R216, RZ, RZ, 0x181f ;  /* 0x0000181fffd87424 */ /* 0x000fe400078e00ff */
[----:B-1--4-:R-:W-:Y:S05]  /*22900*/  CALL.REL.NOINC `($__internal_43_$__cuda_sm70_shflsync_idx_p) ;  /* 0x00001eb000007944 */ /* 0x012fea0003c00000 */
[----:B------:R-:W-:Y:S01]  /*22910*/  MOV R21, R5 ;  /* 0x0000000500157202 */ /* 0x000fe20000000f00 */
[----:B------:R-:W-:-:S05]  /*22920*/  BRA `(.L_x_2943) ;  /* 0xffff395000007947 */ /* 0x000fca000383ffff */
.L_x_2835:
        /* <DEDUP_REMOVED lines=56> */
.L_x_2838:
[----:B------:R-:W-:Y:S01]  /*22cb0*/  MOV R2, RZ ;  /* 0x000000ff00027202 */ /* 0x000fe20000000f00 */
[----:B------:R-:W-:Y:S01]  /*22cc0*/  IMAD.MOV.U32 R5, RZ, RZ, R4 ;  /* 0x000000ffff057224 */ /* 0x000fe200078e0004 */
[----:B------:R-:W-:Y:S01]  /*22cd0*/  MOV R3, 0x22d00 ;  /* 0x00022d0000037802 */ /* 0x000fe20000000f00 */
[----:B------:R-:W-:Y:S02]  /*22ce0*/  IMAD.MOV.U32 R216, RZ, RZ, 0x181f ;  /* 0x0000181fffd87424 */ /* 0x000fe400078e00ff */
[----:B------:R-:W-:Y:S05]  /*22cf0*/  CALL.REL.NOINC `($__internal_43_$__cuda_sm70_shflsync_idx_p) ;  /* 0x00001ac000007944 */ /* 0x000fea0003c00000 */
[----:B------:R-:W-:Y:S01]  /*22d00*/  MOV R145, R5 ;  /* 0x0000000500917202 */ /* 0x000fe20000000f00 */
[----:B------:R-:W-:-:S05]  /*22d10*/  BRA `(.L_x_2945) ;  /* 0xffff42f000007947 */ /* 0x000fca000383ffff */
.L_x_2839:
        /* <DEDUP_REMOVED lines=56> */
.L_x_2840:
[----:B------:R-:W-:Y:S02]  /*230a0*/  MOV R3, 0x2 ;  /* 0x0000000200037802 */ /* 0x000fe40000000f00 */
[----:B------:R-:W-:Y:S02]  /*230b0*/  MOV R2, 0x230d0 ;  /* 0x000230d000027802 */ /* 0x000fe40000000f00 */
[----:B------:R-:W-:Y:S05]  /*230c0*/  CALL.REL.NOINC `($__internal_42_$__cuda_sm70_shflsync_bfly_p) ;  /* 0x0000169000007944 */ /* 0x000fea0003c00000 */
[----:B------:R-:W-:Y:S01]  /*230d0*/  MOV R2, R141 ;  /* 0x0000008d00027202 */ /* 0x000fe20000000f00 */
[----:B------:R-:W-:-:S05]  /*230e0*/  BRA `(.L_x_2947) ;  /* 0xffff44c000007947 */ /* 0x000fca000383ffff */
.L_x_2841:
[----:B------:R-:W-:Y:S02]  /*230f0*/  MOV R3, 0x1 ;  /* 0x0000000100037802 */ /* 0x000fe40000000f00 */
[----:B------:R-:W-:Y:S02]  /*23100*/  MOV R2, 0x23120 ;  /* 0x0002312000027802 */ /* 0x000fe40000000f00 */
[----:B------:R-:W-:Y:S05]  /*23110*/  CALL.REL.NOINC `($__internal_42_$__cuda_sm70_shflsync_bfly_p) ;  /* 0x0000164000007944 */ /* 0x000fea0003c00000 */
        /* <DEDUP_REMOVED lines=11> */
.L_x_2844:
[----:B--23--:R-:W-:Y:S01]  /*231d0*/  MOV R2, RZ ;  /* 0x000000ff00027202 */ /* 0x00cfe20000000f00 */
[----:B------:R-:W-:Y:S01]  /*231e0*/  IMAD.MOV.U32 R5, RZ, RZ, R4 ;  /* 0x000000ffff057224 */ /* 0x000fe200078e0004 */
[----:B------:R-:W-:Y:S01]  /*231f0*/  MOV R3, 0x23220 ;  /* 0x0002322000037802 */ /* 0x000fe20000000f00 */
[----:B------:R-:W-:Y:S02]  /*23200*/  IMAD.MOV.U32 R216, RZ, RZ, 0x181f ;  /* 0x0000181fffd87424 */ /* 0x000fe400078e00ff */
[----:B-1--4-:R-:W-:Y:S05]  /*23210*/  CALL.REL.NOINC `($__internal_43_$__cuda_sm70_shflsync_idx_p) ;  /* 0x000015a000007944 */ /* 0x012fea0003c00000 */
[----:B------:R-:W-:-:S05]  /*23220*/  BRA `(.L_x_2949) ;  /* 0xffff5ed000007947 */ /* 0x000fca000383ffff */
.L_x_2847:
[----:B------:R-:W-:Y:S01]  /*23230*/  MOV R2, RZ ;  /* 0x000000ff00027202 */ /* 0x000fe20000000f00 */
[----:B------:R-:W-:Y:S01]  /*23240*/  IMAD.MOV.U32 R5, RZ, RZ, R4 ;  /* 0x000000ffff057224 */ /* 0x000fe200078e0004 */
[----:B------:R-:W-:Y:S01]  /*23250*/  MOV R3, 0x23280 ;  /* 0x0002328000037802 */ /* 0x000fe20000000f00 */
[----:B------:R-:W-:Y:S02]  /*23260*/  IMAD.MOV.U32 R216, RZ, RZ, 0x181f ;  /* 0x0000181fffd87424 */ /* 0x000fe400078e00ff */
[----:B------:R-:W-:Y:S05]  /*23270*/  CALL.REL.NOINC `($__internal_43_$__cuda_sm70_shflsync_idx_p) ;  /* 0x0000154000007944 */ /* 0x000fea0003c00000 */
[----:B------:R-:W-:Y:S01]  /*23280*/  MOV R145, R5 ;  /* 0x0000000500917202 */ /* 0x000fe20000000f00 */
[----:B------:R-:W-:-:S05]  /*23290*/  BRA `(.L_x_2950) ;  /* 0xffff6b8000007947 */ /* 0x000fca000383ffff */
.L_x_2848:
[----:B------:R-:W-:Y:S01]  /*232a0*/  MOV R2, RZ ;  /* 0x000000ff00027202 */ /* 0x000fe20000000f00 */
[----:B------:R-:W-:Y:S01]  /*232b0*/  IMAD.MOV.U32 R5, RZ, RZ, R140 ;  /* 0x000000ffff057224 */ /* 0x000fe200078e008c */
[----:B------:R-:W-:Y:S01]  /*232c0*/  MOV R3, 0x232f0 ;  /* 0x000232f000037802 */ /* 0x000fe20000000f00 */
[----:B------:R-:W-:Y:S02]  /*232d0*/  IMAD.MOV.U32 R216, RZ, RZ, 0x181f ;  /* 0x0000181fffd87424 */ /* 0x000fe400078e00ff */
[----:B-12---:R-:W-:Y:S05]  /*232e0*/  CALL.REL.NOINC `($__internal_43_$__cuda_sm70_shflsync_idx_p) ;  /* 0x000014d000007944 */ /* 0x006fea0003c00000 */
        /* <DEDUP_REMOVED lines=13> */
[----:B-1----:R-:W-:Y:S05]  /*233c0*/  CALL.REL.NOINC `($__internal_43_$__cuda_sm70_shflsync_idx_p) ;  /* 0x000013f000007944 */ /* 0x002fea0003c00000 */
[----:B------:R-:W-:Y:S01]  /*233d0*/  MOV R2, 0x1 ;  /* 0x0000000100027802 */ /* 0x000fe20000000f00 */
[----:B------:R-:W-:Y:S01]  /*233e0*/  IMAD.MOV.U32 R145, RZ, RZ, R5 ;  /* 0x000000ffff917224 */ /* 0x000fe200078e0005 */
[----:B------:R-:W-:Y:S01]  /*233f0*/  MOV R216, 0x181f ;  /* 0x0000181f00d87802 */ /* 0x000fe20000000f00 */
[----:B------:R-:W-:Y:S01]  /*23400*/  IMAD.MOV.U32 R5, RZ, RZ, R140 ;  /* 0x000000ffff057224 */ /* 0x000fe200078e008c */
[----:B------:R-:W-:Y:S02]  /*23410*/  MOV R3, 0x23430 ;  /* 0x0002343000037802 */ /* 0x000fe40000000f00 */
[----:B------:R-:W-:Y:S05]  /*23420*/  CALL.REL.NOINC `($__internal_43_$__cuda_sm70_shflsync_idx_p) ;  /* 0x0000139000007944 */ /* 0x000fea0003c00000 */
        /* <DEDUP_REMOVED lines=20> */
[----:B------:R-:W-:-:S05]  /*23570*/  BRA `(.L_x_2951) ;  /* 0xffff69d000007947 */ /* 0x000fca000383ffff */
.L_x_2849:
[----:B------:R-:W-:Y:S01]  /*23580*/  MOV R2, RZ ;  /* 0x000000ff00027202 */ /* 0x000fe20000000f00 */
[----:B------:R-:W-:Y:S01]  /*23590*/  IMAD.MOV.U32 R5, RZ, RZ, R140 ;  /* 0x000000ffff057224 */ /* 0x000fe200078e008c */
[----:B------:R-:W-:Y:S01]  /*235a0*/  MOV R3, 0x235d0 ;  /* 0x000235d000037802 */ /* 0x000fe20000000f00 */
[----:B------:R-:W-:Y:S02]  /*235b0*/  IMAD.MOV.U32 R216, RZ, RZ, 0x1c1f ;  /* 0x00001c1fffd87424 */ /* 0x000fe400078e00ff */
[----:B------:R-:W-:Y:S05]  /*235c0*/  CALL.REL.NOINC `($__internal_43_$__cuda_sm70_shflsync_idx_p) ;  /* 0x000011f000007944 */ /* 0x000fea0003c00000 */
[----:B------:R-:W-:-:S05]  /*235d0*/  BRA `(.L_x_2952) ;  /* 0xffff6b0000007947 */ /* 0x000fca000383ffff */
.L_x_2854:
[----:B------:R-:W-:Y:S01]  /*235e0*/  MOV R2, 0x1 ;  /* 0x0000000100027802 */ /* 0x000fe20000000f00 */
[----:B------:R-:W-:Y:S01]  /*235f0*/  IMAD.MOV.U32 R5, RZ, RZ, R140 ;  /* 0x000000ffff057224 */ /* 0x000fe200078e008c */
[----:B------:R-:W-:Y:S01]  /*23600*/  MOV R3, 0x23630 ;  /* 0x0002363000037802 */ /* 0x000fe20000000f00 */
[----:B------:R-:W-:Y:S02]  /*23610*/  IMAD.MOV.U32 R216, RZ, RZ, 0x1c1f ;  /* 0x00001c1fffd87424 */ /* 0x000fe400078e00ff */
[----:B-1----:R-:W-:Y:S05]  /*23620*/  CALL.REL.NOINC `($__internal_43_$__cuda_sm70_shflsync_idx_p) ;  /* 0x0000119000007944 */ /* 0x002fea0003c00000 */
[----:B------:R-:W-:-:S05]  /*23630*/  BRA `(.L_x_2953) ;  /* 0xffff74f000007947 */ /* 0x000fca000383ffff */
.L_x_2859:
[----:B------:R-:W-:Y:S02]  /*23640*/  MOV R3, 0x2 ;  /* 0x0000000200037802 */ /* 0x000fe40000000f00 */
[----:B------:R-:W-:Y:S02]  /*23650*/  MOV R2, 0x23670 ;  /* 0x0002367000027802 */ /* 0x000fe40000000f00 */
[----:B-12---:R-:W-:Y:S05]  /*23660*/  CALL.REL.NOINC `($__internal_42_$__cuda_sm70_shflsync_bfly_p) ;  /* 0x000010f000007944 */ /* 0x006fea0003c00000 */
[----:B------:R-:W-:Y:S01]  /*23670*/  MOV R2, R141 ;  /* 0x0000008d00027202 */ /* 0x000fe20000000f00 */
[----:B------:R-:W-:-:S05]  /*23680*/  BRA `(.L_x_2954) ;  /* 0xffff7f4000007947 */ /* 0x000fca000383ffff */
.L_x_2860:
        /* <DEDUP_REMOVED lines=14> */
.L_x_2862:
[----:B------:R-:W-:Y:S01]  /*23770*/  IMAD.MOV.U32 R4, RZ, RZ, R215 ;  /* 0x000000ffff047224 */ /* 0x000fe200078e00d7 */
[----:B------:R-:W-:-:S02]  /*23780*/  MOV R3, 0x2 ;  /* 0x0000000200037802 */ /* 0x000fc40000000f00 */
[----:B------:R-:W-:Y:S02]  /*23790*/  MOV R2, 0x237b0 ;  /* 0x000237b000027802 */ /* 0x000fe40000000f00 */
[----:B------:R-:W-:Y:S05]  /*237a0*/  CALL.REL.NOINC `($__internal_42_$__cuda_sm70_shflsync_bfly_p) ;  /* 0x00000fb000007944 */ /* 0x000fea0003c00000 */
[----:B------:R-:W-:Y:S01]  /*237b0*/  MOV R2, R141 ;  /* 0x0000008d00027202 */ /* 0x000fe20000000f00 */
[----:B------:R-:W-:Y:S05]  /*237c0*/  BRA `(.L_x_2956) ;  /* 0xffff979000007947 */ /* 0x000fea000383ffff */
.L_x_2863:
[----:B------:R-:W-:Y:S01]  /*237d0*/  IMAD.MOV.U32 R4, RZ, RZ, R6 ;  /* 0x000000ffff047224 */ /* 0x000fe200078e0006 */
[----:B------:R-:W-:Y:S02]  /*237e0*/  MOV R3, 0x1 ;  /* 0x0000000100037802 */ /* 0x000fe40000000f00 */
[----:B------:R-:W-:Y:S02]  /*237f0*/  MOV R2, 0x23810 ;  /* 0x0002381000027802 */ /* 0x000fe40000000f00 */
[----:B-1----:R-:W-:Y:S05]  /*23800*/  CALL.REL.NOINC `($__internal_42_$__cuda_sm70_shflsync_bfly_p) ;  /* 0x00000f5000007944 */ /* 0x002fea0003c00000 */
[----:B------:R-:W-:Y:S01]  /*23810*/  FADD.FTZ R6, R6, R141 ;  /* 0x0000008d06067221 */ /* 0x000fe20000010000 */
[----:B------:R-:W-:Y:S02]  /*23820*/  MOV R4, R236 ;  /* 0x000000ec00047202 */ /* 0x000fe40000000f00 */
[----:B------:R-:W-:Y:S02]  /*23830*/  MOV R3, 0x2 ;  /* 0x0000000200037802 */ /* 0x000fe40000000f00 */
[----:B------:R-:W-:Y:S02]  /*23840*/  MOV R2, 0x23860 ;  /* 0x0002386000027802 */ /* 0x000fe40000000f00 */
[----:B------:R-:W-:Y:S05]  /*23850*/  CALL.REL.NOINC `($__internal_42_$__cuda_sm70_shflsync_bfly_p) ;  /* 0x00000f0000007944 */ /* 0x000fea0003c00000 */
[----:B------:R-:W-:Y:S01]  /*23860*/  FADD.FTZ R4, R236, R141 ;  /* 0x0000008dec047221 */ /* 0x000fe20000010000 */
[----:B------:R-:W-:-:S02]  /*23870*/  MOV R3, 0x1 ;  /* 0x0000000100037802 */ /* 0x000fc40000000f00 */
[----:B------:R-:W-:Y:S02]  /*23880*/  MOV R2, 0x238a0 ;  /* 0x000238a000027802 */ /* 0x000fe40000000f00 */
[----:B------:R-:W-:Y:S05]  /*23890*/  CALL.REL.NOINC `($__internal_42_$__cuda_sm70_shflsync_bfly_p) ;  /* 0x00000ec000007944 */ /* 0x000fea0003c00000 */
[----:B------:R-:W-:Y:S01]  /*238a0*/  MOV R2, R141 ;  /* 0x0000008d00027202 */ /* 0x000fe20000000f00 */
[----:B------:R-:W-:Y:S05]  /*238b0*/  BRA `(.L_x_2957) ;  /* 0xffff971000007947 */ /* 0x000fea000383ffff */
.L_x_2870:
[----:B--234-:R-:W-:Y:S01]  /*238c0*/  IMAD.MOV.U32 R5, RZ, RZ, R8 ;  /* 0x000000ffff057224 */ /* 0x01cfe200078e0008 */
[----:B------:R-:W-:Y:S01]  /*238d0*/  MOV R2, RZ ;  /* 0x000000ff00027202 */ /* 0x000fe20000000f00 */
[----:B------:R-:W-:Y:S01]  /*238e0*/  IMAD.MOV.U32 R216, RZ, RZ, 0x181f ;  /* 0x0000181fffd87424 */ /* 0x000fe200078e00ff */
[----:B------:R-:W-:Y:S02]  /*238f0*/  MOV R3, 0x23910 ;  /* 0x0002391000037802 */ /* 0x000fe40000000f00 */
[----:B-1----:R-:W-:Y:S05]  /*23900*/  CALL.REL.NOINC `($__internal_43_$__cuda_sm70_shflsync_idx_p) ;  /* 0x00000eb000007944 */ /* 0x002fea0003c00000 */
[----:B------:R-:W-:Y:S01]  /*23910*/  MOV R14, R5 ;  /* 0x00000005000e7202 */ /* 0x000fe20000000f00 */
[----:B------:R-:W-:Y:S05]  /*23920*/  BRA `(.L_x_2958) ;  /* 0xffffaaa000007947 */ /* 0x000fea000383ffff */
.L_x_2871:
[----:B------:R-:W-:Y:S01]  /*23930*/  IMAD.MOV.U32 R5, RZ, RZ, R9 ;  /* 0x000000ffff057224 */ /* 0x000fe200078e0009 */
[----:B------:R-:W-:Y:S01]  /*23940*/  MOV R2, RZ ;  /* 0x000000ff00027202 */ /* 0x000fe20000000f00 */
[----:B------:R-:W-:Y:S01]  /*23950*/  IMAD.MOV.U32 R216, RZ, RZ, 0x181f ;  /* 0x0000181fffd87424 */ /* 0x000fe200078e00ff */
[----:B------:R-:W-:Y:S02]  /*23960*/  MOV R3, 0x23980 ;  /* 0x0002398000037802 */ /* 0x000fe40000000f00 */
[----:B-123--:R-:W-:Y:S05]  /*23970*/  CALL.REL.NOINC `($__internal_43_$__cuda_sm70_shflsync_idx_p) ;  /* 0x00000e4000007944 */ /* 0x00efea0003c00000 */
[----:B------:R-:W-:Y:S01]  /*23980*/  MOV R2, R5 ;  /* 0x0000000500027202 */ /* 0x000fe20000000f00 */
[----:B------:R-:W-:Y:S05]  /*23990*/  BRA `(.L_x_2959) ;  /* 0xffffaa5000007947 */ /* 0x000fea000383ffff */
.L_x_2874:
[----:B------:R-:W-:Y:S01]  /*239a0*/  IMAD.MOV.U32 R5, RZ, RZ, R8 ;  /* 0x000000ffff057224 */ /* 0x000fe200078e0008 */
[----:B--2---:R-:W-:Y:S01]  /*239b0*/  MOV R2, 0x1 ;  /* 0x0000000100027802 */ /* 0x004fe20000000f00 */
[----:B------:R-:W-:Y:S01]  /*239c0*/  IMAD.MOV.U32 R216, RZ, RZ, 0x181f ;  /* 0x0000181fffd87424 */ /* 0x000fe200078e00ff */
[----:B------:R-:W-:-:S02]  /*239d0*/  MOV R3, 0x239f0 ;  /* 0x000239f000037802 */ /* 0x000fc40000000f00 */
[----:B-1-34-:R-:W-:Y:S05]  /*239e0*/  CALL.REL.NOINC `($__internal_43_$__cuda_sm70_shflsync_idx_p) ;  /* 0x00000dd000007944 */ /* 0x01afea0003c00000 */
[----:B------:R-:W-:Y:S01]  /*239f0*/  IMAD.MOV.U32 R14, RZ, RZ, R5 ;  /* 0x000000ffff0e7224 */ /* 0x000fe200078e0005 */
[----:B------:R-:W-:Y:S01]  /*23a00*/  MOV R2, 0x1 ;  /* 0x0000000100027802 */ /* 0x000fe20000000f00 */
[----:B------:R-:W-:Y:S01]  /*23a10*/  IMAD.MOV.U32 R5, RZ, RZ, R9 ;  /* 0x000000ffff057224 */ /* 0x000fe200078e0009 */
[----:B------:R-:W-:-:S02]  /*23a20*/  MOV R216, 0x181f ;  /* 0x0000181f00d87802 */ /* 0x000fc40000000f00 */
[----:B------:R-:W-:Y:S02]  /*23a30*/  MOV R3, 0x23a50 ;  /* 0x00023a5000037802 */ /* 0x000fe40000000f00 */
[----:B------:R-:W-:Y:S05]  /*23a40*/  CALL.REL.NOINC `($__internal_43_$__cuda_sm70_shflsync_idx_p) ;  /* 0x00000d7000007944 */ /* 0x000fea0003c00000 */
[----:B------:R-:W-:Y:S01]  /*23a50*/  MOV R2, R5 ;  /* 0x0000000500027202 */ /* 0x000fe20000000f00 */
[----:B------:R-:W-:Y:S05]  /*23a60*/  BRA `(.L_x_2960) ;  /* 0xffffaa7000007947 */ /* 0x000fea000383ffff */
.L_x_2877:
[----:B------:R-:W-:Y:S01]  /*23a70*/  IMAD.MOV.U32 R5, RZ, RZ, R8 ;  /* 0x000000ffff057224 */ /* 0x000fe200078e0008 */
[----:B--2---:R-:W-:Y:S01]  /*23a80*/  MOV R2, 0x2 ;  /* 0x0000000200027802 */ /* 0x004fe20000000f00 */
[----:B------:R-:W-:Y:S01]  /*23a90*/  IMAD.MOV.U32 R216, RZ, RZ, 0x181f ;  /* 0x0000181fffd87424 */ /* 0x000fe200078e00ff */
[----:B------:R-:W-:Y:S02]  /*23aa0*/  MOV R3, 0x23ac0 ;  /* 0x00023ac000037802 */ /* 0x000fe40000000f00 */
[----:B-1-34-:R-:W-:Y:S05]  /*23ab0*/  CALL.REL.NOINC `($__internal_43_$__cuda_sm70_shflsync_idx_p) ;  /* 0x00000d0000007944 */ /* 0x01afea0003c00000 */
[----:B------:R-:W-:Y:S01]  /*23ac0*/  MOV R14, R5 ;  /* 0x00000005000e7202 */ /* 0x000fe20000000f00 */
[----:B------:R-:W-:Y:S05]  /*23ad0*/  BRA `(.L_x_2961) ;  /* 0xffffaaf000007947 */ /* 0x000fea000383ffff */
.L_x_2878:
[----:B------:R-:W-:Y:S01]  /*23ae0*/  IMAD.MOV.U32 R5, RZ, RZ, R9 ;  /* 0x000000ffff057224 */ /* 0x000fe200078e0009 */
[----:B--2---:R-:W-:Y:S01]  /*23af0*/  MOV R2, 0x2 ;  /* 0x0000000200027802 */ /* 0x004fe20000000f00 */
[----:B------:R-:W-:Y:S01]  /*23b00*/  IMAD.MOV.U32 R216, RZ, RZ, 0x181f ;  /* 0x0000181fffd87424 */ /* 0x000fe200078e00ff */
[----:B------:R-:W-:Y:S02]  /*23b10*/  MOV R3, 0x23b30 ;  /* 0x00023b3000037802 */ /* 0x000fe40000000f00 */
[----:B-1-34-:R-:W-:Y:S05]  /*23b20*/  CALL.REL.NOINC `($__internal_43_$__cuda_sm70_shflsync_idx_p) ;  /* 0x00000c9000007944 */ /* 0x01afea0003c00000 */
[----:B------:R-:W-:Y:S01]  /*23b30*/  MOV R2, R5 ;  /* 0x0000000500027202 */ /* 0x000fe20000000f00 */
[----:B------:R-:W-:Y:S05]  /*23b40*/  BRA `(.L_x_2962) ;  /* 0xffffaaa000007947 */ /* 0x000fea000383ffff */
.L_x_2881:
[----:B------:R-:W-:Y:S01]  /*23b50*/  IMAD.MOV.U32 R5, RZ, RZ, R8 ;  /* 0x000000ffff057224 */ /* 0x000fe200078e0008 */
[----:B---34-:R-:W-:Y:S01]  /*23b60*/  MOV R2, 0x3 ;  /* 0x0000000300027802 */ /* 0x018fe20000000f00 */
[----:B------:R-:W-:Y:S01]  /*23b70*/  IMAD.MOV.U32 R216, RZ, RZ, 0x181f ;  /* 0x0000181fffd87424 */ /* 0x000fe200078e00ff */
[----:B------:R-:W-:-:S02]  /*23b80*/  MOV R3, 0x23ba0 ;  /* 0x00023ba000037802 */ /* 0x000fc40000000f00 */
[----:B-12---:R-:W-:Y:S05]  /*23b90*/  CALL.REL.NOINC `($__internal_43_$__cuda_sm70_shflsync_idx_p) ;  /* 0x00000c2000007944 */ /* 0x006fea0003c00000 */
[----:B------:R-:W-:Y:S01]  /*23ba0*/  IMAD.MOV.U32 R8, RZ, RZ, R5 ;  /* 0x000000ffff087224 */ /* 0x000fe200078e0005 */
[----:B------:R-:W-:Y:S01]  /*23bb0*/  MOV R2, 0x3 ;  /* 0x0000000300027802 */ /* 0x000fe20000000f00 */
[----:B------:R-:W-:Y:S01]  /*23bc0*/  IMAD.MOV.U32 R5, RZ, RZ, R9 ;  /* 0x000000ffff057224 */ /* 0x000fe200078e0009 */
[----:B------:R-:W-:-:S02]  /*23bd0*/  MOV R216, 0x181f ;  /* 0x0000181f00d87802 */ /* 0x000fc40000000f00 */
[----:B------:R-:W-:Y:S02]  /*23be0*/  MOV R3, 0x23c00 ;  /* 0x00023c0000037802 */ /* 0x000fe40000000f00 */
[----:B------:R-:W-:Y:S05]  /*23bf0*/  CALL.REL.NOINC `($__internal_43_$__cuda_sm70_shflsync_idx_p) ;  /* 0x00000bc000007944 */ /* 0x000fea0003c00000 */
[----:B------:R-:W-:Y:S05]  /*23c00*/  BRA `(.L_x_2963) ;  /* 0xffffaae000007947 */ /* 0x000fea000383ffff */
.L_x_2883:
[----:B------:R-:W-:Y:S01]  /*23c10*/  IMAD.MOV.U32 R5, RZ, RZ, R6 ;  /* 0x000000ffff057224 */ /* 0x000fe200078e0006 */
[----:B------:R-:W-:Y:S01]  /*23c20*/  MOV R2, RZ ;  /* 0x000000ff00027202 */ /* 0x000fe20000000f00 */
[----:B------:R-:W-:Y:S01]  /*23c30*/  IMAD.MOV.U32 R216, RZ, RZ, 0x1c1f ;  /* 0x00001c1fffd87424 */ /* 0x000fe200078e00ff */
[----:B------:R-:W-:Y:S02]  /*23c40*/  MOV R3, 0x23c60 ;  /* 0x00023c6000037802 */ /* 0x000fe40000000f00 */
[----:B------:R-:W-:Y:S05]  /*23c50*/  CALL.REL.NOINC `($__internal_43_$__cuda_sm70_shflsync_idx_p) ;  /* 0x00000b6000007944 */ /* 0x000fea0003c00000 */
[----:B------:R-:W-:Y:S01]  /*23c60*/  MOV R4, R5 ;  /* 0x0000000500047202 */ /* 0x000fe20000000f00 */
[----:B------:R-:W-:Y:S05]  /*23c70*/  BRA `(.L_x_2964) ;  /* 0xffffad6000007947 */ /* 0x000fea000383ffff */
.L_x_2884:
[----:B------:R-:W-:Y:S01]  /*23c80*/  IMAD.MOV.U32 R5, RZ, RZ, R16 ;  /* 0x000000ffff057224 */ /* 0x000fe200078e0010 */
[----:B------:R-:W-:Y:S01]  /*23c90*/  MOV R2, RZ ;  /* 0x000000ff00027202 */ /* 0x000fe20000000f00 */
[----:B------:R-:W-:Y:S01]  /*23ca0*/  IMAD.MOV.U32 R216, RZ, RZ, 0x1c1f ;  /* 0x00001c1fffd87424 */ /* 0x000fe200078e00ff */
[----:B------:R-:W-:Y:S02]  /*23cb0*/  MOV R3, 0x23cd0 ;  /* 0x00023cd000037802 */ /* 0x000fe40000000f00 */
[----:B-12---:R-:W-:Y:S05]  /*23cc0*/  CALL.REL.NOINC `($__internal_43_$__cuda_sm70_shflsync_idx_p) ;  /* 0x00000af000007944 */ /* 0x006fea0003c00000 */
[----:B------:R-:W-:Y:S01]  /*23cd0*/  MOV R2, R5 ;  /* 0x0000000500027202 */ /* 0x000fe20000000f00 */
[----:B------:R-:W-:Y:S05]  /*23ce0*/  BRA `(.L_x_2965) ;  /* 0xffffad1000007947 */ /* 0x000fea000383ffff */
.L_x_2887:
[----:B------:R-:W-:Y:S01]  /*23cf0*/  IMAD.MOV.U32 R5, RZ, RZ, R6 ;  /* 0x000000ffff057224 */ /* 0x000fe200078e0006 */
[----:B----4-:R-:W-:Y:S01]  /*23d00*/  MOV R2, 0x1 ;  /* 0x0000000100027802 */ /* 0x010fe20000000f00 */
[----:B------:R-:W-:Y:S01]  /*23d10*/  IMAD.MOV.U32 R216, RZ, RZ, 0x1c1f ;  /* 0x00001c1fffd87424 */ /* 0x000fe200078e00ff */
[----:B------:R-:W-:-:S02]  /*23d20*/  MOV R3, 0x23d40 ;  /* 0x00023d4000037802 */ /* 0x000fc40000000f00 */
[----:B-123--:R-:W-:Y:S05]  /*23d30*/  CALL.REL.NOINC `($__internal_43_$__cuda_sm70_shflsync_idx_p) ;  /* 0x00000a8000007944 */ /* 0x00efea0003c00000 */
        /* <DEDUP_REMOVED lines=8> */
.L_x_2891:
[----:B------:R-:W-:Y:S01]  /*23dc0*/  IMAD.MOV.U32 R5, RZ, RZ, R6 ;  /* 0x000000ffff057224 */ /* 0x000fe200078e0006 */
[----:B------:R-:W-:Y:S01]  /*23dd0*/  MOV R2, RZ ;  /* 0x000000ff00027202 */ /* 0x000fe20000000f00 */
[----:B------:R-:W-:Y:S01]  /*23de0*/  IMAD.MOV.U32 R216, RZ, RZ, 0x181f ;  /* 0x0000181fffd87424 */ /* 0x000fe200078e00ff */
[----:B------:R-:W-:Y:S02]  /*23df0*/  MOV R3, 0x23e10 ;  /* 0x00023e1000037802 */ /* 0x000fe40000000f00 */
[----:B------:R-:W-:Y:S05]  /*23e00*/  CALL.REL.NOINC `($__internal_43_$__cuda_sm70_shflsync_idx_p) ;  /* 0x000009b000007944 */ /* 0x000fea0003c00000 */
[----:B------:R-:W-:Y:S01]  /*23e10*/  MOV R14, R5 ;  /* 0x00000005000e7202 */ /* 0x000fe20000000f00 */
[----:B------:R-:W-:Y:S05]  /*23e20*/  BRA `(.L_x_2967) ;  /* 0xffffc1b000007947 */ /* 0x000fea000383ffff */
.L_x_2892:
[----:B------:R-:W-:Y:S01]  /*23e30*/  IMAD.MOV.U32 R5, RZ, RZ, R9 ;  /* 0x000000ffff057224 */ /* 0x000fe200078e0009 */
[----:B------:R-:W-:Y:S01]  /*23e40*/  MOV R2, RZ ;  /* 0x000000ff00027202 */ /* 0x000fe20000000f00 */
[----:B------:R-:W-:Y:S01]  /*23e50*/  IMAD.MOV.U32 R216, RZ, RZ, 0x181f ;  /* 0x0000181fffd87424 */ /* 0x000fe200078e00ff */
[----:B------:R-:W-:Y:S02]  /*23e60*/  MOV R3, 0x23e80 ;  /* 0x00023e8000037802 */ /* 0x000fe40000000f00 */
[----:B-12---:R-:W-:Y:S05]  /*23e70*/  CALL.REL.NOINC `($__internal_43_$__cuda_sm70_shflsync_idx_p) ;  /* 0x0000094000007944 */ /* 0x006fea0003c00000 */
[----:B------:R-:W-:Y:S01]  /*23e80*/  MOV R2, R5 ;  /* 0x0000000500027202 */ /* 0x000fe20000000f00 */
[----:B------:R-:W-:Y:S05]  /*23e90*/  BRA `(.L_x_2968) ;  /* 0xffffc16000007947 */ /* 0x000fea000383ffff */
.L_x_2895:
[----:B------:R-:W-:Y:S01]  /*23ea0*/  IMAD.MOV.U32 R5, RZ, RZ, R6 ;  /* 0x000000ffff057224 */ /* 0x000fe200078e0006 */
[----:B--2-4-:R-:W-:Y:S01]  /*23eb0*/  MOV R2, 0x1 ;  /* 0x0000000100027802 */ /* 0x014fe20000000f00 */
[----:B------:R-:W-:Y:S01]  /*23ec0*/  IMAD.MOV.U32 R216, RZ, RZ, 0x181f ;  /* 0x0000181fffd87424 */ /* 0x000fe200078e00ff */
[----:B------:R-:W-:-:S02]  /*23ed0*/  MOV R3, 0x23ef0 ;  /* 0x00023ef000037802 */ /* 0x000fc40000000f00 */
[----:B-1-3--:R-:W-:Y:S05]  /*23ee0*/  CALL.REL.NOINC `($__internal_43_$__cuda_sm70_shflsync_idx_p) ;  /* 0x000008d000007944 */ /* 0x00afea0003c00000 */
        /* <DEDUP_REMOVED lines=8> */
.L_x_2898:
[----:B------:R-:W-:Y:S01]  /*23f70*/  IMAD.MOV.U32 R5, RZ, RZ, R6 ;  /* 0x000000ffff057224 */ /* 0x000fe200078e0006 */
[----:B-1--4-:R-:W-:Y:S01]  /*23f80*/  MOV R2, 0x2 ;  /* 0x0000000200027802 */ /* 0x012fe20000000f00 */
[----:B------:R-:W-:Y:S01]  /*23f90*/  IMAD.MOV.U32 R216, RZ, RZ, 0x181f ;  /* 0x0000181fffd87424 */ /* 0x000fe200078e00ff */
[----:B------:R-:W-:Y:S02]  /*23fa0*/  MOV R3, 0x23fc0 ;  /* 0x00023fc000037802 */ /* 0x000fe40000000f00 */
[----:B--23--:R-:W-:Y:S05]  /*23fb0*/  CALL.REL.NOINC `($__internal_43_$__cuda_sm70_shflsync_idx_p) ;  /* 0x0000080000007944 */ /* 0x00cfea0003c00000 */
[----:B------:R-:W-:Y:S01]  /*23fc0*/  MOV R14, R5 ;  /* 0x00000005000e7202 */ /* 0x000fe20000000f00 */
[----:B------:R-:W-:Y:S05]  /*23fd0*/  BRA `(.L_x_2970) ;  /* 0xffffc21000007947 */ /* 0x000fea000383ffff */
.L_x_2899:
[----:B------:R-:W-:Y:S01]  /*23fe0*/  IMAD.MOV.U32 R5, RZ, RZ, R9 ;  /* 0x000000ffff057224 */ /* 0x000fe200078e0009 */
[----:B----4-:R-:W-:Y:S01]  /*23ff0*/  MOV R2, 0x2 ;  /* 0x0000000200027802 */ /* 0x010fe20000000f00 */
[----:B------:R-:W-:Y:S01]  /*24000*/  IMAD.MOV.U32 R216, RZ, RZ, 0x181f ;  /* 0x0000181fffd87424 */ /* 0x000fe200078e00ff */
[----:B------:R-:W-:Y:S02]  /*24010*/  MOV R3, 0x24030 ;  /* 0x0002403000037802 */ /* 0x000fe40000000f00 */
[----:B-123--:R-:W-:Y:S05]  /*24020*/  CALL.REL.NOINC `($__internal_43_$__cuda_sm70_shflsync_idx_p) ;  /* 0x0000079000007944 */ /* 0x00efea0003c00000 */
[----:B------:R-:W-:Y:S01]  /*24030*/  MOV R2, R5 ;  /* 0x0000000500027202 */ /* 0x000fe20000000f00 */
[----:B------:R-:W-:Y:S05]  /*24040*/  BRA `(.L_x_2971) ;  /* 0xffffc1c000007947 */ /* 0x000fea000383ffff */
.L_x_2902:
[----:B------:R-:W-:Y:S01]  /*24050*/  IMAD.MOV.U32 R5, RZ, RZ, R6 ;  /* 0x000000ffff057224 */ /* 0x000fe200078e0006 */
[----:B-1----:R-:W-:Y:S01]  /*24060*/  MOV R2, 0x3 ;  /* 0x0000000300027802 */ /* 0x002fe20000000f00 */
[----:B------:R-:W-:Y:S01]  /*24070*/  IMAD.MOV.U32 R216, RZ, RZ, 0x181f ;  /* 0x0000181fffd87424 */ /* 0x000fe200078e00ff */
[----:B------:R-:W-:-:S02]  /*24080*/  MOV R3, 0x240a0 ;  /* 0x000240a000037802 */ /* 0x000fc40000000f00 */
[----:B--234-:R-:W-:Y:S05]  /*24090*/  CALL.REL.NOINC `($__internal_43_$__cuda_sm70_shflsync_idx_p) ;  /* 0x0000072000007944 */ /* 0x01cfea0003c00000 */
        /* <DEDUP_REMOVED lines=8> */
.L_x_2904:
[----:B------:R-:W-:Y:S01]  /*24120*/  IMAD.MOV.U32 R5, RZ, RZ, R70 ;  /* 0x000000ffff057224 */ /* 0x000fe200078e0046 */
[----:B------:R-:W-:Y:S01]  /*24130*/  MOV R2, RZ ;  /* 0x000000ff00027202 */ /* 0x000fe20000000f00 */
[----:B------:R-:W-:Y:S01]  /*24140*/  IMAD.MOV.U32 R216, RZ, RZ, 0x1f ;  /* 0x0000001fffd87424 */ /* 0x000fe200078e00ff */
[----:B------:R-:W-:Y:S02]  /*24150*/  MOV R3, 0x24170 ;  /* 0x0002417000037802 */ /* 0x000fe40000000f00 */
[----:B------:R-:W-:Y:S05]  /*24160*/  CALL.REL.NOINC `($__internal_43_$__cuda_sm70_shflsync_idx_p) ;  /* 0x0000065000007944 */ /* 0x000fea0003c00000 */
[----:B------:R-:W-:Y:S01]  /*24170*/  MOV R10, R5 ;  /* 0x00000005000a7202 */ /* 0x000fe20000000f00 */
[----:B------:R-:W-:Y:S05]  /*24180*/  BRA `(.L_x_2973) ;  /* 0xffffc33000007947 */ /* 0x000fea000383ffff */
.L_x_2905:
[----:B------:R-:W-:Y:S01]  /*24190*/  IMAD.MOV.U32 R5, RZ, RZ, R70 ;  /* 0x000000ffff057224 */ /* 0x000fe200078e0046 */
[----:B------:R-:W-:Y:S01]  /*241a0*/  MOV R2, 0x1 ;  /* 0x0000000100027802 */ /* 0x000fe20000000f00 */
[----:B------:R-:W-:Y:S01]  /*241b0*/  IMAD.MOV.U32 R216, RZ, RZ, 0x1f ;  /* 0x0000001fffd87424 */ /* 0x000fe200078e00ff */
[----:B------:R-:W-:Y:S02]  /*241c0*/  MOV R3, 0x241e0 ;  /* 0x000241e000037802 */ /* 0x000fe40000000f00 */
[----:B-12---:R-:W-:Y:S05]  /*241d0*/  CALL.REL.NOINC `($__internal_43_$__cuda_sm70_shflsync_idx_p) ;  /* 0x000005e000007944 */ /* 0x006fea0003c00000 */
[----:B------:R-:W-:Y:S01]  /*241e0*/  MOV R9, R5 ;  /* 0x0000000500097202 */ /* 0x000fe20000000f00 */
[----:B------:R-:W-:Y:S05]  /*241f0*/  BRA `(.L_x_2974) ;  /* 0xffffc2e000007947 */ /* 0x000fea000383ffff */
.L_x_2906:
[----:B------:R-:W-:Y:S02]  /*24200*/  MOV R3, 0x1 ;  /* 0x0000000100037802 */ /* 0x000fe40000000f00 */
[----:B------:R-:W-:-:S02]  /*24210*/  MOV R4, 0x24230 ;  /* 0x0002423000047802 */ /* 0x000fc40000000f00 */
[----:B-1234-:R-:W-:Y:S05]  /*24220*/  CALL.REL.NOINC `($__internal_44_$__cuda_sm70_shflsync_up_p) ;  /* 0x000005f000007944 */ /* 0x01efea0003c00000 */
[----:B------:R-:W-:Y:S05]  /*24230*/  BRA `(.L_x_2975) ;  /* 0xffffc3d000007947 */ /* 0x000fea000383ffff */
.L_x_2907:
[----:B------:R-:W-:Y:S02]  /*24240*/  MOV R3, 0x2 ;  /* 0x0000000200037802 */ /* 0x000fe40000000f00 */
[----:B------:R-:W-:-:S02]  /*24250*/  MOV R4, 0x24270 ;  /* 0x0002427000047802 */ /* 0x000fc40000000f00 */
[----:B--2-4-:R-:W-:Y:S05]  /*24260*/  CALL.REL.NOINC `($__internal_44_$__cuda_sm70_shflsync_up_p) ;  /* 0x000005b000007944 */ /* 0x014fea0003c00000 */
[----:B------:R-:W-:Y:S02]  /*24270*/  SEL R3, R3, RZ, P1 ;  /* 0x000000ff03037207 */ /* 0x000fe40000800000 */
[----:B------:R-:W-:-:S03]  /*24280*/  MOV R4, 0x242c0 ;  /* 0x000242c000047802 */ /* 0x000fc60000000f00 */
[----:B------:R-:W-:Y:S02]  /*24290*/  IMAD.IADD R2, R2, 0x1, R3 ;  /* 0x0000000102027824 */ /* 0x000fe400078e0203 */
[----:B------:R-:W-:Y:S02]  /*242a0*/  IMAD.MOV.U32 R3, RZ, RZ, 0x4 ;  /* 0x00000004ff037424 */ /* 0x000fe400078e00ff */
[----:B------:R-:W-:Y:S05]  /*242b0*/  CALL.REL.NOINC `($__internal_44_$__cuda_sm70_shflsync_up_p) ;  /* 0x0000056000007944 */ /* 0x000fea0003c00000 */
        /* <DEDUP_REMOVED lines=12> */
[----:B------:R-:W-:Y:S01]  /*24380*/  IMAD.IADD R4, R3, 0x1, R2 ;  /* 0x0000000103047824 */ /* 0x000fe200078e0202 */
[----:B------:R-:W-:Y:S01]  /*24390*/  MOV R3, 0x243d0 ;  /* 0x000243d000037802 */ /* 0x000fe20000000f00 */
[----:B------:R-:W-:Y:S02]  /*243a0*/  IMAD.MOV.U32 R2, RZ, RZ, 0x1f ;  /* 0x0000001fff027424 */ /* 0x000fe400078e00ff */
[----:B------:R-:W-:Y:S02]  /*243b0*/  IMAD.MOV.U32 R5, RZ, RZ, R4 ;  /* 0x000000ffff057224 */ /* 0x000fe400078e0004 */
[----:B------:R-:W-:Y:S05]  /*243c0*/  CALL.REL.NOINC `($__internal_43_$__cuda_sm70_shflsync_idx_p) ;  /* 0x000003f000007944 */ /* 0x000fea0003c00000 */
[----:B------:R-:W-:Y:S01]  /*243d0*/  MOV R2, R5 ;  /* 0x0000000500027202 */ /* 0x000fe20000000f00 */
[----:B------:R-:W-:Y:S05]  /*243e0*/  BRA `(.L_x_2976) ;  /* 0xffffc32000007947 */ /* 0x000fea000383ffff */
.L_x_2911:
[----:B------:R-:W-:Y:S02]  /*243f0*/  MOV R3, 0x1 ;  /* 0x0000000100037802 */ /* 0x000fe40000000f00 */
[----:B------:R-:W-:Y:S02]  /*24400*/  MOV R4, 0x24420 ;  /* 0x0002442000047802 */ /* 0x000fe40000000f00 */
[----:B------:R-:W-:Y:S05]  /*24410*/  CALL.REL.NOINC `($__internal_44_$__cuda_sm70_shflsync_up_p) ;  /* 0x0000040000007944 */ /* 0x000fea0003c00000 */
[----:B------:R-:W-:Y:S05]  /*24420*/  BRA `(.L_x_2977) ;  /* 0xffffc45000007947 */ /* 0x000fea000383ffff */
.L_x_2912:
[----:B------:R-:W-:Y:S02]  /*24430*/  MOV R3, 0x2 ;  /* 0x0000000200037802 */ /* 0x000fe40000000f00 */
[----:B------:R-:W-:Y:S02]  /*24440*/  MOV R4, 0x24460 ;  /* 0x0002446000047802 */ /* 0x000fe40000000f00 */
        /* <DEDUP_REMOVED lines=25> */
.L_x_2914:
[----:B------:R-:W-:Y:S02]  /*245e0*/  SEL R2, RZ, 0x1, P0 ;  /* 0x00000001ff027807 */ /* 0x000fe40000000000 */
[----:B------:R-:W-:Y:S02]  /*245f0*/  MOV R3, 0x24610 ;  /* 0x0002461000037802 */ /* 0x000fe40000000f00 */
[----:B-1----:R-:W-:Y:S05]  /*24600*/  CALL.REL.NOINC `($__internal_45_$__cuda_sm70_votesync_ballot) ;  /* 0x0000027000007944 */ /* 0x002fea0003c00000 */
[----:B------:R-:W-:Y:S05]  /*24610*/  BRA `(.L_x_2979) ;  /* 0xffffc3f000007947 */ /* 0x000fea000383ffff */
.L_x_2915:
[----:B------:R-:W-:Y:S01]  /*24620*/  IMAD.MOV.U32 R5, RZ, RZ, R6 ;  /* 0x000000ffff057224 */ /* 0x000fe200078e0006 */
[----:B--2---:R-:W-:Y:S01]  /*24630*/  MOV R2, R9 ;  /* 0x0000000900027202 */ /* 0x004fe20000000f00 */
[----:B------:R-:W-:Y:S01]  /*24640*/  IMAD.MOV.U32 R216, RZ, RZ, 0x1f ;  /* 0x0000001fffd87424 */ /* 0x000fe200078e00ff */
[----:B------:R-:W-:-:S02]  /*24650*/  MOV R3, 0x24670 ;  /* 0x0002467000037802 */ /* 0x000fc40000000f00 */
[----:B-1----:R-:W-:Y:S05]  /*24660*/  CALL.REL.NOINC `($__internal_43_$__cuda_sm70_shflsync_idx_p) ;  /* 0x0000015000007944 */ /* 0x002fea0003c00000 */
[----:B------:R-:W-:Y:S01]  /*24670*/  IMAD.MOV.U32 R11, RZ, RZ, R5 ;  /* 0x000000ffff0b7224 */ /* 0x000fe200078e0005 */
[----:B------:R-:W-:Y:S01]  /*24680*/  MOV R2, R9 ;  /* 0x0000000900027202 */ /* 0x000fe20000000f00 */
[----:B------:R-:W-:Y:S01]  /*24690*/  IMAD.MOV.U32 R5, RZ, RZ, R8 ;  /* 0x000000ffff057224 */ /* 0x000fe200078e0008 */
[----:B------:R-:W-:-:S02]  /*246a0*/  MOV R216, 0x1f ;  /* 0x0000001f00d87802 */ /* 0x000fc40000000f00 */
[----:B------:R-:W-:Y:S02]  /*246b0*/  MOV R3, 0x246d0 ;  /* 0x000246d000037802 */ /* 0x000fe40000000f00 */
[----:B------:R-:W-:Y:S05]  /*246c0*/  CALL.REL.NOINC `($__internal_43_$__cuda_sm70_shflsync_idx_p) ;  /* 0x000000f000007944 */ /* 0x000fea0003c00000 */
[----:B------:R-:W-:Y:S01]  /*246d0*/  MOV R6, R5 ;  /* 0x0000000500067202 */ /* 0x000fe20000000f00 */
[----:B------:R-:W-:Y:S05]  /*246e0*/  BRA `(.L_x_2980) ;  /* 0xffffc39000007947 */ /* 0x000fea000383ffff */
.L_x_2918:
[----:B------:R-:W-:Y:S01]  /*246f0*/  IMAD.MOV.U32 R5, RZ, RZ, R4 ;  /* 0x000000ffff057224 */ /* 0x000fe200078e0004 */
[----:B--2---:R-:W-:Y:S01]  /*24700*/  MOV R2, R9 ;  /* 0x0000000900027202 */ /* 0x004fe20000000f00 */
[----:B------:R-:W-:Y:S01]  /*24710*/  IMAD.MOV.U32 R216, RZ, RZ, 0x1f ;  /* 0x0000001fffd87424 */ /* 0x000fe200078e00ff */
[----:B------:R-:W-:Y:S02]  /*24720*/  MOV R3, 0x24740 ;  /* 0x0002474000037802 */ /* 0x000fe40000000f00 */
[----:B-1--4-:R-:W-:Y:S05]  /*24730*/  CALL.REL.NOINC `($__internal_43_$__cuda_sm70_shflsync_idx_p) ;  /* 0x0000008000007944 */ /* 0x012fea0003c00000 */
[----:B------:R-:W-:Y:S01]  /*24740*/  MOV R16, R5 ;  /* 0x0000000500107202 */ /* 0x000fe20000000f00 */
[----:B------:R-:W-:Y:S05]  /*24750*/  BRA `(.L_x_2917) ;  /* 0xffffc38000007947 */ /* 0x000fea000383ffff */
        .weak           $__internal_42_$__cuda_sm70_shflsync_bfly_p
        .type           $__internal_42_$__cuda_sm70_shflsync_bfly_p,@function
        .size           $__internal_42_$__cuda_sm70_shflsync_bfly_p,($__internal_43_$__cuda_sm70_shflsync_idx_p - $__internal_42_$__cuda_sm70_shflsync_bfly_p)
$__internal_42_$__cuda_sm70_shflsync_bfly_p:
[----:B------:R-:W-:Y:S02]  /*24760*/  MOV R141, 0x1f ;  /* 0x0000001f008d7802 */ /* 0x000fe40000000f00 */
[----:B------:R-:W-:-:S04]  /*24770*/  MOV R142, 0xffffffff ;  /* 0xffffffff008e7802 */ /* 0x000fc80000000f00 */
[----:B------:R-:W-:Y:S04]  /*24780*/  WARPSYNC R142 ;  /* 0x0000008e00007348 */ /* 0x000fe80003800000 */
[----:B------:R1:W2:Y:S02]  /*24790*/  SHFL.BFLY PT, R141, R4, R3, R141 ;  /* 0x0c000003048d7389 */ /* 0x0002a400000e008d */
[----:B-1----:R-:W-:-:S04]  /*247a0*/  MOV R3, 0x0 ;  /* 0x0000000000037802 */ /* 0x002fc80000000f00 */
[----:B--2---:R-:W-:Y:S05]  /*247b0*/  RET.REL.NODEC R2 `(_ZN7cutlass13device_kernelIN5flash19enable_sm80_to_sm89INS1_16FlashAttnFwdSm80INS1_25CollectiveMainloopFwdSm80ILi8ELi1ELb1EN4cute5tupleIJNS5_1CILi128EEENS7_ILi96EEES8_EEELi128ENS_6half_tEfNS_4arch4Sm80ELb0ELb1ELb0ELb1ELb1ELb1ELb1ELb1EEENS1_21CollectiveEpilogueFwdINS6_IJS8_S8_S9_EEENS6_IJNS7_ILi1EEESH_SH_EEESB_SD_Li256ELb1ELb1ELb1ELb0EEENS1_36VarlenDynamicPersistentTileSchedulerILi128ELi96ELi256ELi256ELb1ELb1ELb0ELb1ELb0ELb1EEEEEEEEEvNT_6ParamsE) ;  /* 0xfffdb84002007950 */ /* 0x004fea0003c3ffff */
        .weak           $__internal_43_$__cuda_sm70_shflsync_idx_p
        .type           $__internal_43_$__cuda_sm70_shflsync_idx_p,@function
        .size           $__internal_43_$__cuda_sm70_shflsync_idx_p,($__internal_44_$__cuda_sm70_shflsync_up_p - $__internal_43_$__cuda_sm70_shflsync_idx_p)
$__internal_43_$__cuda_sm70_shflsync_idx_p:
[----:B------:R-:W-:-:S04]  /*247c0*/  MOV R217, 0xffffffff ;  /* 0xffffffff00d97802 */ /* 0x000fc80000000f00 */
[----:B------:R-:W-:Y:S04]  /*247d0*/  WARPSYNC R217 ;  /* 0x000000d900007348 */ /* 0x000fe80003800000 */
[----:B------:R1:W2:Y:S02]  /*247e0*/  SHFL.IDX PT, R5, R5, R2, R216 ;  /* 0x0000000205057389 */ /* 0x0002a400000e00d8 */
[----:B-1----:R-:W-:Y:S02]  /*247f0*/  MOV R2, R3 ;  /* 0x0000000300027202 */ /* 0x002fe40000000f00 */
[----:B------:R-:W-:-:S04]  /*24800*/  MOV R3, 0x0 ;  /* 0x0000000000037802 */ /* 0x000fc80000000f00 */
[----:B--2---:R-:W-:Y:S05]  /*24810*/  RET.REL.NODEC R2 `(_ZN7cutlass13device_kernelIN5flash19enable_sm80_to_sm89INS1_16FlashAttnFwdSm80INS1_25CollectiveMainloopFwdSm80ILi8ELi1ELb1EN4cute5tupleIJNS5_1CILi128EEENS7_ILi96EEES8_EEELi128ENS_6half_tEfNS_4arch4Sm80ELb0ELb1ELb0ELb1ELb1ELb1ELb1ELb1EEENS1_21CollectiveEpilogueFwdINS6_IJS8_S8_S9_EEENS6_IJNS7_ILi1EEESH_SH_EEESB_SD_Li256ELb1ELb1ELb1ELb0EEENS1_36VarlenDynamicPersistentTileSchedulerILi128ELi96ELi256ELi256ELb1ELb1ELb0ELb1ELb0ELb1EEEEEEEEEvNT_6ParamsE) ;  /* 0xfffdb7e002007950 */ /* 0x004fea0003c3ffff */
        .weak           $__internal_44_$__cuda_sm70_shflsync_up_p
        .type           $__internal_44_$__cuda_sm70_shflsync_up_p,@function
        .size           $__internal_44_$__cuda_sm70_shflsync_up_p,($__internal_45_$__cuda_sm70_votesync_ballot - $__internal_44_$__cuda_sm70_shflsync_up_p)
$__internal_44_$__cuda_sm70_shflsync_up_p:
[----:B------:R-:W-:Y:S02]  /*24820*/  MOV R11, 0xffffffff ;  /* 0xffffffff000b7802 */ /* 0x000fe40000000f00 */
[----:B------:R-:W-:Y:S02]  /*24830*/  MOV R5, RZ ;  /* 0x000000ff00057202 */ /* 0x000fe40000000f00 */
[----:B------:R-:W-:Y:S04]  /*24840*/  WARPSYNC R11 ;  /* 0x0000000b00007348 */ /* 0x000fe80003800000 */
[----:B------:R1:W2:Y:S02]  /*24850*/  SHFL.UP PT, R3, R2, R3, R5 ;  /* 0x0400000302037389 */ /* 0x0002a400000e0005 */
[----:B-1----:R-:W-:-:S04]  /*24860*/  MOV R5, 0x0 ;  /* 0x0000000000057802 */ /* 0x002fc80000000f00 */
[----:B--2---:R-:W-:Y:S05]  /*24870*/  RET.REL.NODEC R4 `(_ZN7cutlass13device_kernelIN5flash19enable_sm80_to_sm89INS1_16FlashAttnFwdSm80INS1_25CollectiveMainloopFwdSm80ILi8ELi1ELb1EN4cute5tupleIJNS5_1CILi128EEENS7_ILi96EEES8_EEELi128ENS_6half_tEfNS_4arch4Sm80ELb0ELb1ELb0ELb1ELb1ELb1ELb1ELb1EEENS1_21CollectiveEpilogueFwdINS6_IJS8_S8_S9_EEENS6_IJNS7_ILi1EEESH_SH_EEESB_SD_Li256ELb1ELb1ELb1ELb0EEENS1_36VarlenDynamicPersistentTileSchedulerILi128ELi96ELi256ELi256ELb1ELb1ELb0ELb1ELb0ELb1EEEEEEEEEvNT_6ParamsE) ;  /* 0xfffdb78004007950 */ /* 0x004fea0003c3ffff */
        .weak           $__internal_45_$__cuda_sm70_votesync_ballot
        .type           $__internal_45_$__cuda_sm70_votesync_ballot,@function
        .size           $__internal_45_$__cuda_sm70_votesync_ballot,(.L_x_3630 - $__internal_45_$__cuda_sm70_votesync_ballot)
$__internal_45_$__cuda_sm70_votesync_ballot:
[----:B------:R-:W-:Y:S01]  /*24880*/  ISETP.NE.U32.AND P0, PT, R2, 0x1, PT ;  /* 0x000000010200780c */ /* 0x000fe20003f05070 */
[----:B------:R-:W-:-:S04]  /*24890*/  IMAD.MOV.U32 R5, RZ, RZ, -0x1 ;  /* 0xffffffffff057424 */ /* 0x000fc800078e00ff */
[----:B------:R-:W-:Y:S08]  /*248a0*/  WARPSYNC R5 ;  /* 0x0000000500007348 */ /* 0x000ff00003800000 */
[----:B------:R-:W-:-:S04]  /*248b0*/  VOTE.ANY R2, PT, !P0 ;  /* 0x0000000000027806 */ /* 0x000fc800040e0100 */
[----:B------:R-:W-:Y:S01]  /*248c0*/  LOP3.LUT R15, R2, R5, RZ, 0xc0, !PT ;  /* 0x00000005020f7212 */ /* 0x000fe200078ec0ff */
[----:B------:R-:W-:Y:S02]  /*248d0*/  IMAD.MOV.U32 R2, RZ, RZ, R3 ;  /* 0x000000ffff027224 */ /* 0x000fe400078e0003 */
[----:B------:R-:W-:-:S04]  /*248e0*/  IMAD.MOV.U32 R3, RZ, RZ, 0x0 ;  /* 0x00000000ff037424 */ /* 0x000fc800078e00ff */
[----:B------:R-:W-:Y:S05]  /*248f0*/  RET.REL.NODEC R2 `(_ZN7cutlass13device_kernelIN5flash19enable_sm80_to_sm89INS1_16FlashAttnFwdSm80INS1_25CollectiveMainloopFwdSm80ILi8ELi1ELb1EN4cute5tupleIJNS5_1CILi128EEENS7_ILi96EEES8_EEELi128ENS_6half_tEfNS_4arch4Sm80ELb0ELb1ELb0ELb1ELb1ELb1ELb1ELb1EEENS1_21CollectiveEpilogueFwdINS6_IJS8_S8_S9_EEENS6_IJNS7_ILi1EEESH_SH_EEESB_SD_Li256ELb1ELb1ELb1ELb0EEENS1_36VarlenDynamicPersistentTileSchedulerILi128ELi96ELi256ELi256ELb1ELb1ELb0ELb1ELb0ELb1EEEEEEEEEvNT_6ParamsE) ;  /* 0xfffdb70002007950 */ /* 0x000fea0003c3ffff */
.L_x_2981:
        /* <DEDUP_REMOVED lines=16> */
.L_x_3630:


//--------------------- .text._ZN7cutlass13device_kernelIN5flash19enable_sm80_to_sm89INS1_16FlashAttnFwdSm80INS1_25CollectiveMainloopFwdSm80ILi4ELi1ELb0EN4cute5tupleIJNS5_1CILi128EEENS7_ILi64EEES8_EEELi128ENS_6half_tEfNS_4arch4Sm80ELb1ELb0ELb0ELb0ELb1ELb0ELb1ELb1EEENS1_21CollectiveEpilogueFwdINS6_IJS8_S8_S9_EEENS6_IJNS7_ILi1EEESH_SH_EEESB_SD_Li128ELb0ELb1ELb1ELb0EEENS1_30DynamicPersistentTileSchedulerILi128ELi128ELb1ELb1ELb0EEEEEEEEEvNT_6ParamsE --------------------------
	.section	.text._ZN7cutlass13device_kernelIN5flash19enable_sm80_to_sm89INS1_16FlashAttnFwdSm80INS1_25CollectiveMainloopFwdSm80ILi4ELi1ELb0EN4cute5tupleIJNS5_1CILi128EEENS7_ILi64EEES8_EEELi128ENS_6half_tEfNS_4arch4Sm80ELb1ELb0ELb0ELb0ELb1ELb0ELb1ELb1EEENS1_21CollectiveEpilogueFwdINS6_IJS8_S8_S9_EEENS6_IJNS7_ILi1EEESH_SH_EEESB_SD_Li128ELb0ELb1ELb1ELb0EEENS1_30DynamicPersistentTileSchedulerILi128ELi128ELb1ELb1ELb0EEEEEEEEEvNT_6ParamsE,"ax",@progbits
	.sectioninfo	@"SHI_REGISTERS=255"
	.align	128
.text._ZN7cutlass13device_kernelIN5flash19enable_sm80_to_sm89INS1_16FlashAttnFwdSm80INS1_25CollectiveMainloopFwdSm80ILi4ELi1ELb0EN4cute5tupleIJNS5_1CILi128EEENS7_ILi64EEES8_EEELi128ENS_6half_tEfNS_4arch4Sm80ELb1ELb0ELb0ELb0ELb1ELb0ELb1ELb1EEENS1_21CollectiveEpilogueFwdINS6_IJS8_S8_S9_EEENS6_IJNS7_ILi1EEESH_SH_EEESB_SD_Li128ELb0ELb1ELb1ELb0EEENS1_30DynamicPersistentTileSchedulerILi128ELi128ELb1ELb1ELb0EEEEEEEEEvNT_6ParamsE:
        .type           _ZN7cutlass13device_kernelIN5flash19enable_sm80_to_sm89INS1_16FlashAttnFwdSm80INS1_25CollectiveMainloopFwdSm80ILi4ELi1ELb0EN4cute5tupleIJNS5_1CILi128EEENS7_ILi64EEES8_EEELi128ENS_6half_tEfNS_4arch4Sm80ELb1ELb0ELb0ELb0ELb1ELb0ELb1ELb1EEENS1_21CollectiveEpilogueFwdINS6_IJS8_S8_S9_EEENS6_IJNS7_ILi1EEESH_SH_EEESB_SD_Li128ELb0ELb1ELb1ELb0EEENS1_30DynamicPersistentTileSchedulerILi128ELi128ELb1ELb1ELb0EEEEEEEEEvNT_6ParamsE,@function
        .size           _ZN7cutlass13device_kernelIN5flash19enable_sm80_to_sm89INS1_16FlashAttnFwdSm80INS1_25CollectiveMainloopFwdSm80ILi4ELi1ELb0EN4cute5tupleIJNS5_1CILi128EEENS7_ILi64EEES8_EEELi128ENS_6half_tEfNS_4arch4Sm80ELb1ELb0ELb0ELb0ELb1ELb0ELb1ELb1EEENS1_21CollectiveEpilogueFwdINS6_IJS8_S8_S9_EEENS6_IJNS7_ILi1EEESH_SH_EEESB_SD_Li128ELb0ELb1ELb1ELb0EEENS1_30DynamicPersistentTileSchedulerILi128ELi128ELb1ELb1ELb0EEEEEEEEEvNT_6ParamsE,(.L_x_3635 - _ZN7cutlass13device_kernelIN5flash19enable_sm80_to_sm89INS1_16FlashAttnFwdSm80INS1_25CollectiveMainloopFwdSm80ILi4ELi1ELb0EN4cute5tupleIJNS5_1CILi128EEENS7_ILi64EEES8_EEELi128ENS_6half_tEfNS_4arch4Sm80ELb1ELb0ELb0ELb0ELb1ELb0ELb1ELb1EEENS1_21CollectiveEpilogueFwdINS6_IJS8_S8_S9_EEENS6_IJNS7_ILi1EEESH_SH_EEESB_SD_Li128ELb0ELb1ELb1ELb0EEENS1_30DynamicPersistentTileSchedulerILi128ELi128ELb1ELb1ELb0EEEEEEEEEvNT_6ParamsE)
        .other          _ZN7cutlass13device_kernelIN5flash19enable_sm80_to_sm89INS1_16FlashAttnFwdSm80INS1_25CollectiveMainloopFwdSm80ILi4ELi1ELb0EN4cute5tupleIJNS5_1CILi128EEENS7_ILi64EEES8_EEELi128ENS_6half_tEfNS_4arch4Sm80ELb1ELb0ELb0ELb0ELb1ELb0ELb1ELb1EEENS1_21CollectiveEpilogueFwdINS6_IJS8_S8_S9_EEENS6_IJNS7_ILi1EEESH_SH_EEESB_SD_Li128ELb0ELb1ELb1ELb0EEENS1_30DynamicPersistentTileSchedulerILi128ELi128ELb1ELb1ELb0EEEEEEEEEvNT_6ParamsE,@"STO_CUDA_ENTRY STV_DEFAULT"
_ZN7cutlass13device_kernelIN5flash19enable_sm80_to_sm89INS1_16FlashAttnFwdSm80INS1_25CollectiveMainloopFwdSm80ILi4ELi1ELb0EN4cute5tupleIJNS5_1CILi128EEENS7_ILi64EEES8_EEELi128ENS_6half_tEfNS_4arch4Sm80ELb1ELb0ELb0ELb0ELb1ELb0ELb1ELb1EEENS1_21CollectiveEpilogueFwdINS6_IJS8_S8_S9_EEENS6_IJNS7_ILi1EEESH_SH_EEESB_SD_Li128ELb0ELb1ELb1ELb0EEENS1_30DynamicPersistentTileSchedulerILi128ELi128ELb1ELb1ELb0EEEEEEEEEvNT_6ParamsE:
        /* <DEDUP_REMOVED lines=14> */
[----:B------:R-:W-:Y:S02]  /*00e0*/  ULDC.64 UR8, c[0x0][0x118] ;  /* 0x0000460000087ab9 */ /* 0x000fe40000000a00 */
[CC--:B------:R-:W-:Y:S02]  /*00f0*/  LEA.HI R12, R14.reuse, R19.reuse, RZ, 0x3 ;  /* 0x000000130e0c7211 */ /* 0x0c0fe400078f18ff */
[CC--:B------:R-:W-:Y:S02]  /*0100*/  LEA.HI R0, R14.reuse, R19.reuse, RZ, 0x2 ;  /* 0x000000130e007211 */ /* 0x0c0fe400078f10ff */
[----:B------:R-:W-:Y:S02]  /*0110*/  LEA.HI R4, R14, R19, RZ, 0x4 ;  /* 0x000000130e047211 */ /* 0x000fe400078f20ff */
[----:B------:R-:W-:-:S02]  /*0120*/  SHF.R.S32.HI R3, RZ, 0x3, R12 ;  /* 0x00000003ff037819 */ /* 0x000fc4000001140c */
[----:B------:R-:W-:Y:S02]  /*0130*/  LOP3.LUT R6, R12, 0xfffffff8, RZ, 0xc0, !PT ;  /* 0xfffffff80c067812 */ /* 0x000fe400078ec0ff */
[----:B------:R-:W-:Y:S01]  /*0140*/  LOP3.LUT R2, R0, 0xfffffffc, RZ, 0xc0, !PT ;  /* 0xfffffffc00027812 */ /* 0x000fe200078ec0ff */
[----:B------:R-:W-:Y:S01]  /*0150*/  IMAD.SHL.U32 R3, R3, 0x40, RZ ;  /* 0x0000004003037824 */ /* 0x000fe200078e00ff */
[C---:B------:R-:W-:Y:S01]  /*0160*/  LOP3.LUT R0, R4.reuse, 0xfffffff0, RZ, 0xc0, !PT ;  /* 0xfffffff004007812 */ /* 0x040fe200078ec0ff */
[C---:B------:R-:W-:Y:S01]  /*0170*/  IMAD.IADD R9, R19.reuse, 0x1, -R6 ;  /* 0x0000000113097824 */ /* 0x040fe200078e0a06 */
[----:B------:R-:W-:Y:S01]  /*0180*/  SHF.R.S32.HI R5, RZ, 0x4, R4 ;  /* 0x00000004ff057819 */ /* 0x000fe20000011404 */
[----:B------:R-:W-:Y:S01]  /*0190*/  IMAD.IADD R2, R19, 0x1, -R2 ;  /* 0x0000000113027824 */ /* 0x000fe200078e0a02 */
[----:B------:R-:W-:Y:S01]  /*01a0*/  LOP3.LUT R3, R3, 0x1c0, RZ, 0xc0, !PT ;  /* 0x000001c003037812 */ /* 0x000fe200078ec0ff */
[----:B------:R-:W-:Y:S01]  /*01b0*/  IMAD.IADD R0, R19, 0x1, -R0 ;  /* 0x0000000113007824 */ /* 0x000fe200078e0a00 */
[----:B------:R-:W-:Y:S01]  /*01c0*/  LEA.HI R4, R4, R5, RZ, 0x1 ;  /* 0x0000000504047211 */ /* 0x000fe200078f08ff */
[----:B------:R-:W-:Y:S01]  /*01d0*/  IMAD.SHL.U32 R18, R9, 0x8, RZ ;  /* 0x0000000809127824 */ /* 0x000fe200078e00ff */
[----:B------:R-:W-:-:S02]  /*01e0*/  LEA.HI R8, R2, R2, RZ, 0x1 ;  /* 0x0000000202087211 */ /* 0x000fc400078f08ff */
[----:B------:R-:W-:Y:S02]  /*01f0*/  SHF.R.S32.HI R10, RZ, 0x1f, R0 ;  /* 0x0000001fff0a7819 */ /* 0x000fe40000011400 */
[----:B------:R-:W-:Y:S01]  /*0200*/  LOP3.LUT R7, R4, 0xfffffffe, RZ, 0xc0, !PT ;  /* 0xfffffffe04077812 */ /* 0x000fe200078ec0ff */
[----:B------:R-:W-:Y:S01]  /*0210*/  STL [R1+0xc], R18 ;  /* 0x00000c1201007387 */ /* 0x000fe20000100800 */
[----:B------:R-:W-:Y:S02]  /*0220*/  SHF.R.U32.HI R6, RZ, 0x3, R3 ;  /* 0x00000003ff067819 */ /* 0x000fe40000011603 */
[----:B------:R-:W-:Y:S01]  /*0230*/  LOP3.LUT R4, R3, 0x38, R18, 0xf8, !PT ;  /* 0x0000003803047812 */ /* 0x000fe200078ef812 */
[----:B------:R-:W-:Y:S01]  /*0240*/  IMAD.IADD R11, R5, 0x1, -R7 ;  /* 0x00000001050b7824 */ /* 0x000fe200078e0a07 */
[----:B------:R-:W-:Y:S02]  /*0250*/  LOP3.LUT R3, R8, 0x1ffffffe, RZ, 0xc0, !PT ;  /* 0x1ffffffe08037812 */ /* 0x000fe400078ec0ff */
[----:B------:R-:W-:-:S02]  /*0260*/  LEA.HI R10, R10, R0, RZ, 0x3 ;  /* 0x000000000a0a7211 */ /* 0x000fc400078f18ff */
[----:B------:R-:W-:Y:S01]  /*0270*/  LOP3.LUT R7, R4, R6, RZ, 0x3c, !PT ;  /* 0x0000000604077212 */ /* 0x000fe200078e3cff */
[----:B------:R-:W-:Y:S01]  /*0280*/  IMAD.IADD R13, R2, 0x1, -R3 ;  /* 0x00000001020d7824 */ /* 0x000fe200078e0a03 */
[----:B------:R-:W-:Y:S01]  /*0290*/  LOP3.LUT R4, R10, 0xfffffff8, RZ, 0xc0, !PT ;  /* 0xfffffff80a047812 */ /* 0x000fe200078ec0ff */
[----:B------:R-:W-:Y:S01]  /*02a0*/  IMAD.SHL.U32 R2, R9, 0x40, RZ ;  /* 0x0000004009027824 */ /* 0x000fe200078e00ff */
[CC--:B------:R-:W-:Y:S02]  /*02b0*/  LEA.HI R5, R14.reuse, R19.reuse, RZ, 0x5 ;  /* 0x000000130e057211 */ /* 0x0c0fe400078f28ff */
[----:B------:R-:W-:Y:S01]  /*02c0*/  LEA.HI R3, R14, R19, RZ, 0x6 ;  /* 0x000000130e037211 */ /* 0x000fe200078f30ff */
[----:B------:R-:W-:Y:S01]  /*02d0*/  IMAD.IADD R9, R0, 0x1, -R4 ;  /* 0x0000000100097824 */ /* 0x000fe200078e0a04 */
[----:B------:R-:W-:Y:S02]  /*02e0*/  LOP3.LUT R0, R2, 0x1c0, RZ, 0xc0, !PT ;  /* 0x000001c002007812 */ /* 0x000fe400078ec0ff */
[--C-:B------:R-:W-:Y:S01]  /*02f0*/  SHF.R.S32.HI R239, RZ, 0x5, R5.reuse ;  /* 0x00000005ffef7819 */ /* 0x100fe20000011405 */
[----:B------:R-:W-:Y:S01]  /*0300*/  IMAD.SHL.U32 R3, R3, 0x8, RZ ;  /* 0x0000000803037824 */ /* 0x000fe200078e00ff */
[----:B------:R-:W-:-:S02]  /*0310*/  SHF.R.S32.HI R2, RZ, 0x1f, R5 ;  /* 0x0000001fff027819 */ /* 0x000fc40000011405 */
[----:B------:R-:W-:Y:S02]  /*0320*/  LOP3.LUT R6, R0, 0x8, R12, 0xf8, !PT ;  /* 0x0000000800067812 */ /* 0x000fe400078ef80c */
[----:B------:R-:W-:Y:S02]  /*0330*/  SHF.R.U32.HI R4, RZ, 0x3, R0 ;  /* 0x00000003ff047819 */ /* 0x000fe40000011600 */
[----:B------:R-:W-:Y:S01]  /*0340*/  LEA.HI R0, R2, R239, RZ, 0x2 ;  /* 0x000000ef02007211 */ /* 0x000fe200078f10ff */
[----:B------:R-:W-:Y:S01]  /*0350*/  IMAD.SHL.U32 R2, R9, 0x40, RZ ;  /* 0x0000004009027824 */ /* 0x000fe200078e00ff */
[----:B------:R-:W-:Y:S02]  /*0360*/  LOP3.LUT R5, R5, 0xffffffe0, RZ, 0xc0, !PT ;  /* 0xffffffe005057812 */ /* 0x000fe400078ec0ff */
[----:B------:R-:W-:Y:S02]  /*0370*/  LOP3.LUT R0, R0, 0xffffffc, RZ, 0xc0, !PT ;  /* 0x0ffffffc00007812 */ /* 0x000fe400078ec0ff */
[----:B------:R-:W-:Y:S01]  /*0380*/  LOP3.LUT R12, R6, R4, RZ, 0x3c, !PT ;  /* 0x00000004060c7212 */ /* 0x000fe200078e3cff */
[----:B------:R-:W-:Y:S01]  /*0390*/  IMAD.IADD R17, R19, 0x1, -R5 ;  /* 0x0000000113117824 */ /* 0x000fe200078e0a05 */
[----:B------:R-:W-:Y:S01]  /*03a0*/  LOP3.LUT R7, R7, 0x7ffffe00, R3, 0xf8, !PT ;  /* 0x7ffffe0007077812 */ /* 0x000fe200078ef803 */
[----:B------:R-:W-:Y:S01]  /*03b0*/  IMAD.IADD R6, R239, 0x1, -R0 ;  /* 0x00000001ef067824 */ /* 0x000fe200078e0a00 */
[----:B------:R-:W-:Y:S01]  /*03c0*/  LOP3.LUT R0, R2, 0x1c0, RZ, 0xc0, !PT ;  /* 0x000001c002007812 */ /* 0x000fe200078ec0ff */
[----:B------:R-:W-:Y:S01]  /*03d0*/  IMAD.SHL.U32 R3, R11, 0x8, RZ ;  /* 0x000000080b037824 */ /* 0x000fe200078e00ff */
[----:B------:R-:W-:Y:S01]  /*03e0*/  SHF.R.S32.HI R5, RZ, 0x1f, R17 ;  /* 0x0000001fff057819 */ /* 0x000fe20000011411 */
[----:B------:R-:W-:Y:S01]  /*03f0*/  IMAD.SHL.U32 R2, R10, 0x40, RZ ;  /* 0x000000400a027824 */ /* 0x000fe200078e00ff */
[----:B------:R-:W-:Y:S01]  /*0400*/  SHF.R.U32.HI R235, RZ, 0x3, R0 ;  /* 0x00000003ffeb7819 */ /* 0x000fe20000011600 */
[----:B------:R-:W-:Y:S01]  /*0410*/  IMAD.SHL.U32 R4, R8, 0x20, RZ ;  /* 0x0000002008047824 */ /* 0x000fe200078e00ff */
[----:B------:R-:W-:Y:S01]  /*0420*/  LOP3.LUT R3, R0, 0x8, R3, 0xf8, !PT ;  /* 0x0000000800037812 */ /* 0x000fe200078ef803 */
[----:B------:R-:W-:Y:S01]  /*0430*/  IMAD.SHL.U32 R252, R7, 0x2, RZ ;  /* 0x0000000207fc7824 */ /* 0x000fe200078e00ff */
[----:B------:R-:W-:-:S02]  /*0440*/  LOP3.LUT R2, R2, 0xfffffe00, RZ, 0xc0, !PT ;  /* 0xfffffe0002027812 */ /* 0x000fc400078ec0ff */
[----:B------:R-:W-:Y:S02]  /*0450*/  LEA.HI R5, R5, R17, RZ, 0x2 ;  /* 0x0000001105057211 */ /* 0x000fe400078f10ff */
[----:B------:R-:W-:Y:S01]  /*0460*/  LOP3.LUT R235, R3, R235, RZ, 0x3c, !PT ;  /* 0x000000eb03eb7212 */ /* 0x000fe200078e3cff */
[----:B------:R-:W-:Y:S01]  /*0470*/  IMAD R239, R239, 0x400, R2 ;  /* 0x00000400efef7824 */ /* 0x000fe200078e0202 */
[----:B------:R-:W-:Y:S02]  /*0480*/  SHF.R.S32.HI R0, RZ, 0x2, R5 ;  /* 0x00000002ff007819 */ /* 0x000fe40000011405 */
[----:B------:R-:W-:Y:S01]  /*0490*/  LEA.HI R3, R14, R19, RZ, 0x7 ;  /* 0x000000130e037211 */ /* 0x000fe200078f38ff */
[----:B------:R-:W-:Y:S01]  /*04a0*/  IMAD.IADD R239, R239, 0x1, R235 ;  /* 0x00000001efef7824 */ /* 0x000fe200078e02eb */
[----:B------:R-:W-:Y:S01]  /*04b0*/  LOP3.LUT R4, R4, 0xffffffc0, RZ, 0xc0, !PT ;  /* 0xffffffc004047812 */ /* 0x000fe200078ec0ff */
[----:B------:R-:W-:Y:S01]  /*04c0*/  IMAD R16, R6, 0x10, R0 ;  /* 0x0000001006107824 */ /* 0x000fe200078e0200 */
[----:B------:R-:W-:Y:S01]  /*04d0*/  LOP3.LUT R235, R235, R2, RZ, 0xfc, !PT ;  /* 0x00000002ebeb7212 */ /* 0x000fe200078efcff */
[----:B------:R-:W-:Y:S01]  /*04e0*/  IMAD R0, R11, 0x200, R12 ;  /* 0x000002000b007824 */ /* 0x000fe200078e020c */
[----:B------:R-:W-:Y:S01]  /*04f0*/  LOP3.LUT R2, R5, 0x7ffffffc, RZ, 0xc0, !PT ;  /* 0x7ffffffc05027812 */ /* 0x000fe200078ec0ff */
[----:B------:R-:W-:Y:S01]  /*0500*/  IMAD R4, R13, 0x8, R4 ;  /* 0x000000080d047824 */ /* 0x000fe200078e0204 */
[----:B------:R-:W-:Y:S01]  /*0510*/  IADD3 R8, R18, 0x40, RZ ;  /* 0x0000004012087810 */ /* 0x000fe20007ffe0ff */
[----:B------:R-:W-:Y:S01]  /*0520*/  STL [R1+0x100], R16 ;  /* 0x0001001001007387 */ /* 0x000fe20000100800 */
[----:B------:R-:W-:Y:S01]  /*0530*/  SHF.R.S32.HI R5, RZ, 0x7, R3 ;  /* 0x00000007ff057819 */ /* 0x000fe20000011403 */
[----:B------:R-:W-:Y:S01]  /*0540*/  IMAD.IADD R2, R17, 0x1, -R2 ;  /* 0x0000000111027824 */ /* 0x000fe200078e0a02 */
[----:B------:R-:W-:Y:S01]  /*0550*/  SHF.R.S32.HI R3, RZ, 0x1f, R18 ;  /* 0x0000001fff037819 */ /* 0x000fe20000011412 */
[----:B------:R1:W-:Y:S01]  /*0560*/  STL [R1+0xb0], R15 ;  /* 0x0000b00f01007387 */ /* 0x0003e20000100800 */
[----:B------:R-:W-:Y:S01]  /*0570*/  SHF.R.S32.HI R5, RZ, 0x1f, R8 ;  /* 0x0000001fff057819 */ /* 0x000fe20000011408 */
[----:B------:R-:W-:Y:S01]  /*0580*/  IMAD.SHL.U32 R2, R2, 0x2, RZ ;  /* 0x0000000202027824 */ /* 0x000fe200078e00ff */
[----:B------:R-:W-:Y:S01]  /*0590*/  R2P PR, R9, 0x6 ;  /* 0x0000000609007804 */ /* 0x000fe20000000000 */
[----:B------:R2:W-:Y:S01]  /*05a0*/  STL [R1+0x1c], R8 ;  /* 0x00001c0801007387 */ /* 0x0005e20000100800 */
[----:B------:R-:W-:Y:S01]  /*05b0*/  IMAD.MOV.U32 R6, RZ, RZ, 0x20 ;  /* 0x00000020ff067424 */ /* 0x000fe200078e00ff */
[----:B------:R-:W-:-:S02]  /*05c0*/  LEA R232, R0, 0x4100, 0x1 ;  /* 0x0000410000e87811 */ /* 0x000fc400078e08ff */
[----:B------:R3:W-:Y:S01]  /*05d0*/  STL [R1+0xf8], R3 ;  /* 0x0000f80301007387 */ /* 0x0007e20000100800 */
[C---:B------:R-:W-:Y:S02]  /*05e0*/  IADD3 R14, R2.reuse, 0x18, RZ ;  /* 0x00000018020e7810 */ /* 0x040fe40007ffe0ff */
[C---:B------:R-:W-:Y:S01]  /*05f0*/  IADD3 R13, R2.reuse, 0x20, RZ ;  /* 0x00000020020d7810 */ /* 0x040fe20007ffe0ff */
[----:B------:R4:W-:Y:S01]  /*0600*/  STL [R1+0xf4], R5 ;  /* 0x0000f40501007387 */ /* 0x0009e20000100800 */
[C---:B------:R-:W-:Y:S02]  /*0610*/  IADD3 R12, R2.reuse, 0x28, RZ ;  /* 0x00000028020c7810 */ /* 0x040fe40007ffe0ff */
[C---:B------:R-:W-:Y:S02]  /*0620*/  IADD3 R11, R2.reuse, 0x30, RZ ;  /* 0x00000030020b7810 */ /* 0x040fe40007ffe0ff */
[C---:B------:R-:W-:Y:S02]  /*0630*/  IADD3 R10, R2.reuse, 0x38, RZ ;  /* 0x00000038020a7810 */ /* 0x040fe40007ffe0ff */
[----:B------:R-:W-:-:S02]  /*0640*/  IADD3 R9, R2, 0x40, RZ ;  /* 0x0000004002097810 */ /* 0x000fc40007ffe0ff */
[----:B------:R-:W-:Y:S02]  /*0650*/  SEL R0, R6, 0xffffffe0, !P1 ;  /* 0xffffffe006007807 */ /* 0x000fe40004800000 */
[C---:B------:R-:W-:Y:S02]  /*0660*/  IADD3 R7, R2.reuse, 0x50, RZ ;  /* 0x0000005002077810 */ /* 0x040fe40007ffe0ff */
[C---:B-1----:R-:W-:Y:S02]  /*0670*/  IADD3 R15, R2.reuse, 0x10, RZ ;  /* 0x00000010020f7810 */ /* 0x042fe40007ffe0ff */
[C---:B------:R-:W-:Y:S02]  /*0680*/  IADD3 R6, R2.reuse, 0x58, RZ ;  /* 0x0000005802067810 */ /* 0x040fe40007ffe0ff */
[----:B--2---:R-:W-:Y:S02]  /*0690*/  IADD3 R8, R2, 0x48, RZ ;  /* 0x0000004802087810 */ /* 0x004fe40007ffe0ff */
[----:B------:R-:W-:Y:S01]  /*06a0*/  LEA R239, R239, 0x8100, 0x1 ;  /* 0x00008100efef7811 */ /* 0x000fe200078e08ff */
[----:B---3--:R-:W-:Y:S01]  /*06b0*/  IMAD.IADD R3, R16, 0x1, R4 ;  /* 0x0000000110037824 */ /* 0x008fe200078e0204 */
[----:B------:R-:W-:-:S02]  /*06c0*/  IADD3 R16, R2, 0x8, RZ ;  /* 0x0000000802107810 */ /* 0x000fc40007ffe0ff */
[C---:B------:R-:W-:Y:S01]  /*06d0*/  IADD3 R4, R2.reuse, 0x68, RZ ;  /* 0x0000006802047810 */ /* 0x040fe20007ffe0ff */
[----:B------:R-:W-:Y:S01]  /*06e0*/  IMAD.IADD R241, R239, 0x1, R0 ;  /* 0x00000001eff17824 */ /* 0x000fe200078e0200 */
[----:B------:R1:W-:Y:S01]  /*06f0*/  STL [R1+0xfc], R3 ;  /* 0x0000fc0301007387 */ /* 0x0003e20000100800 */
[----:B----4-:R-:W-:Y:S02]  /*0700*/  IADD3 R5, R2, 0x60, RZ ;  /* 0x0000006002057810 */ /* 0x010fe40007ffe0ff */
[----:B------:R-:W-:Y:S01]  /*0710*/  SEL R237, R237, 0xffffffc0, !P2 ;  /* 0xffffffc0eded7807 */ /* 0x000fe20005000000 */
[----:B------:R-:W-:Y:S01]  /*0720*/  STL [R1+0x60], R2 ;  /* 0x0000600201007387 */ /* 0x000fe20000100800 */
[----:B------:R-:W-:-:S03]  /*0730*/  LEA R235, R235, 0x100, 0x1 ;  /* 0x00000100ebeb7811 */ /* 0x000fc600078e08ff */
[----:B------:R-:W-:Y:S02]  /*0740*/  IMAD.IADD R240, R239, 0x1, R237 ;  /* 0x00000001eff07824 */ /* 0x000fe400078e02ed */
[C-C-:B------:R-:W-:Y:S02]  /*0750*/  IMAD.IADD R236, R0.reuse, 0x1, R235.reuse ;  /* 0x0000000100ec7824 */ /* 0x140fe400078e02eb */
[----:B------:R-:W-:Y:S02]  /*0760*/  IMAD.IADD R238, R237, 0x1, R235 ;  /* 0x00000001edee7824 */ /* 0x000fe400078e02eb */
[----:B------:R-:W-:Y:S02]  /*0770*/  IMAD.IADD R242, R241, 0x1, R237 ;  /* 0x00000001f1f27824 */ /* 0x000fe400078e02ed */
[----:B------:R-:W-:Y:S02]  /*0780*/  IMAD.IADD R248, R0, 0x1, R240 ;  /* 0x0000000100f87824 */ /* 0x000fe400078e02f0 */
[----:B------:R-:W-:Y:S01]  /*0790*/  IMAD.IADD R237, R237, 0x1, R236 ;  /* 0x00000001eded7824 */ /* 0x000fe200078e02ec */
[----:B-1----:R-:W-:-:S05]  /*07a0*/  SHF.R.S32.HI R3, RZ, 0x1f, R2 ;  /* 0x0000001fff037819 */ /* 0x002fca0000011402 */
        /* <DEDUP_REMOVED lines=48> */
.L_x_3057:
        /* <DEDUP_REMOVED lines=19> */
.L_x_2983:
[----:B------:R-:W-:-:S04]  /*0be0*/  MOV R0, c[0x0][0x554] ;  /* 0x0001550000007a02 */ /* 0x000fc80000000f00 */
[----:B------:R-:W-:Y:S02]  /*0bf0*/  ISETP.NE.AND P0, PT, R0, 0x1, PT ;  /* 0x000000010000780c */ /* 0x000fe40003f05270 */
[----:B------:R-:W-:-:S11]  /*0c00*/  MOV R0, R2 ;  /* 0x0000000200007202 */ /* 0x000fd60000000f00 */
[----:B------:R-:W-:-:S05]  /*0c10*/  @P0 IMAD.HI.U32 R4, R2, c[0x0][0x558], RZ ;  /* 0x0001560002040a27 */ /* 0x000fca00078e00ff */
[----:B------:R-:W-:-:S05]  /*0c20*/  @P0 SHF.R.U32.HI R0, RZ, c[0x0][0x55c], R4 ;  /* 0x00015700ff000a19 */ /* 0x000fca0000011604 */
[----:B------:R-:W-:Y:S02]  /*0c30*/  IMAD R4, R0, c[0x0][0x554], RZ ;  /* 0x0001550000047a24 */ /* 0x000fe400078e02ff */
.L_x_2984:
[----:B------:R-:W-:Y:S05]  /*0c40*/  BSYNC B0 ;  /* 0x0000000000007941 */ /* 0x000fea0003800000 */
.L_x_2982:
        /* <DEDUP_REMOVED lines=16> */
[----:B------:R-:W-:-:S05]  /*0d50*/  IMAD.MOV.U32 R5, RZ, RZ, 0x40 ;  /* 0x00000040ff057424 */ /* 0x000fca00078e00ff */
[----:B------:R-:W-:Y:S01]  /*0d60*/  IADD3 R5, R5, -c[0x0][0x168], RZ ;  /* 0x80005a0005057a10 */ /* 0x000fe20007ffe0ff */
[----:B--2---:R-:W-:-:S05]  /*0d70*/  IMAD.MOV.U32 R2, RZ, RZ, c[0x0][0x53c] ;  /* 0x00014f00ff027624 */ /* 0x004fca00078e00ff */
[----:B------:R-:W-:Y:S02]  /*0d80*/  ISETP.NE.AND P0, PT, R2, 0x1, PT ;  /* 0x000000010200780c */ /* 0x000fe40003f05270 */
[----:B------:R-:W-:-:S11]  /*0d90*/  LOP3.LUT R2, R0, 0x1ffffff, RZ, 0x3c, !PT ;  /* 0x01ffffff00027812 */ /* 0x000fd600078e3cff */
[----:B------:R-:W-:Y:S01]  /*0da0*/  @P0 IMAD.HI.U32 R3, R0, c[0x0][0x540], RZ ;  /* 0x0001500000030a27 */ /* 0x000fe200078e00ff */
[----:B------:R-:W-:Y:S02]  /*0db0*/  IADD3 R0, R2, c[0x0][0x53c], RZ ;  /* 0x00014f0002007a10 */ /* 0x000fe40007ffe0ff */
[----:B------:R-:W-:Y:S02]  /*0dc0*/  MOV R2, c[0x0][0x2c4] ;  /* 0x0000b10000027a02 */ /* 0x000fe40000000f00 */
[----:B------:R-:W-:Y:S02]  /*0dd0*/  @P0 SHF.R.U32.HI R14, RZ, c[0x0][0x544], R3 ;  /* 0x00015100ff0e0a19 */ /* 0x000fe40000011603 */
[----:B------:R-:W-:Y:S01]  /*0de0*/  ISETP.NE.AND P4, PT, R2, 0x1, PT ;  /* 0x000000010200780c */ /* 0x000fe20003f85270 */
[----:B------:R-:W-:Y:S02]  /*0df0*/  IMAD.MOV.U32 R2, RZ, RZ, c[0x0][0x2ac] ;  /* 0x0000ab00ff027624 */ /* 0x000fe400078e00ff */
[----:B------:R-:W-:Y:S01]  /*0e00*/  IMAD R0, R14, c[0x0][0x53c], R0 ;  /* 0x00014f000e007a24 */ /* 0x000fe200078e0200 */
[----:B------:R1:W-:Y:S01]  /*0e10*/  STL [R1+0x6c], R14 ;  /* 0x00006c0e01007387 */ /* 0x0003e20000100800 */
[----:B------:R-:W-:-:S02]  /*0e20*/  IMAD R222, R2, c[0x0][0x1d0], RZ ;  /* 0x0000740002de7a24 */ /* 0x000fc400078e02ff */
[----:B------:R-:W-:Y:S02]  /*0e30*/  IMAD.SHL.U32 R13, R0, 0x80, RZ ;  /* 0x00000080000d7824 */ /* 0x000fe400078e00ff */
[----:B------:R-:W-:Y:S01]  /*0e40*/  IMAD R2, R2, c[0x0][0x1d0], R5 ;  /* 0x0000740002027a24 */ /* 0x000fe200078e0205 */
[----:B------:R-:W-:Y:S02]  /*0e50*/  IADD3 R5, R222, 0x3f, RZ ;  /* 0x0000003fde057810 */ /* 0x000fe40007ffe0ff */
        /* <DEDUP_REMOVED lines=23> */
[----:B-1----:R-:W-:Y:S02]  /*0fd0*/  IADD3 R6, R0, -0x1, R7 ;  /* 0xffffffff00067810 */ /* 0x002fe40007ffe007 */
[----:B------:R-:W1:Y:S02]  /*0fe0*/  I2F.RP R4, R3 ;  /* 0x0000000300047306 */ /* 0x000e640000209400 */
[----:B------:R-:W-:Y:S02]  /*0ff0*/  IABS R10, R6 ;  /* 0x00000006000a7213 */ /* 0x000fe40000000000 */
[----:B------:R-:W-:-:S04]  /*1000*/  LOP3.LUT R6, R6, R0, RZ, 0x3c, !PT ;  /* 0x0000000006067212 */ /* 0x000fc800078e3cff */
[----:B------:R-:W-:Y:S01]  /*1010*/  ISETP.GE.AND P0, PT, R6, RZ, PT ;  /* 0x000000ff0600720c */ /* 0x000fe20003f06270 */
[----:B-1----:R-:W1:Y:S02]  /*1020*/  MUFU.RCP R4, R4 ;  /* 0x0000000400047308 */ /* 0x002e640000001000 */
[----:B-1----:R-:W-:-:S06]  /*1030*/  IADD3 R4, R4, 0xffffffe, RZ ;  /* 0x0ffffffe04047810 */ /* 0x002fcc0007ffe0ff */
[----:B------:R-:W1:Y:S02]  /*1040*/  F2I.FTZ.U32.TRUNC.NTZ R5, R4 ;  /* 0x0000000400057305 */ /* 0x000e64000021f000 */
[----:B-1----:R-:W-:Y:S02]  /*1050*/  IMAD.MOV R2, RZ, RZ, -R5 ;  /* 0x000000ffff027224 */ /* 0x002fe400078e0a05 */
        /* <DEDUP_REMOVED lines=18> */
.L_x_2986:
[----:B------:R-:W-:Y:S05]  /*1180*/  BSYNC B0 ;  /* 0x0000000000007941 */ /* 0x000fea0003800000 */
.L_x_2985:
        /* <DEDUP_REMOVED lines=74> */
[----:B--2---:R-:W2:Y:S01]  /*1630*/  S2R R3, SR_TID.X ;  /* 0x0000000000037919 */ /* 0x004ea20000002100 */
[----:B------:R-:W-:-:S03]  /*1640*/  ISETP.NE.U32.AND P1, PT, RZ, c[0x0][0x340], PT ;  /* 0x0000d000ff007a0c */ /* 0x000fc60003f25070 */
[----:B------:R-:W3:Y:S01]  /*1650*/  LDL R8, [R1+0x1c] ;  /* 0x00001c0001087983 */ /* 0x000ee20000100800 */
[----:B------:R-:W-:-:S03]  /*1660*/  ISETP.NE.AND.EX P1, PT, RZ, c[0x0][0x344], PT, P1 ;  /* 0x0000d100ff007a0c */ /* 0x000fc60003f25310 */
[----:B------:R-:W4:Y:S01]  /*1670*/  LDL R9, [R1+0xc] ;  /* 0x00000c0001097983 */ /* 0x000f220000100800 */
[----:B--2---:R-:W-:-:S04]  /*1680*/  SHF.R.S32.HI R4, RZ, 0x1f, R3 ;  /* 0x0000001fff047819 */ /* 0x004fc80000011403 */
[----:B------:R-:W-:-:S05]  /*1690*/  LEA.HI R4, R4, R3, RZ, 0x3 ;  /* 0x0000000304047211 */ /* 0x000fca00078f18ff */
[----:B------:R-:W-:Y:S01]  /*16a0*/  @P1 IMAD.MOV.U32 R2, RZ, RZ, 0x4 ;  /* 0x00000004ff021424 */ /* 0x000fe200078e00ff */
[----:B------:R-:W-:Y:S02]  /*16b0*/  SHF.R.S32.HI R5, RZ, 0x1f, R3 ;  /* 0x0000001fff057819 */ /* 0x000fe40000011403 */
[----:B------:R-:W-:Y:S02]  /*16c0*/  LOP3.LUT R4, R4, 0xfffffff8, RZ, 0xc0, !PT ;  /* 0xfffffff804047812 */ /* 0x000fe400078ec0ff */
[----:B------:R-:W-:-:S03]  /*16d0*/  LEA.HI R5, R5, R3, RZ, 0x3 ;  /* 0x0000000305057211 */ /* 0x000fc600078f18ff */
[----:B------:R-:W-:Y:S02]  /*16e0*/  IMAD.IADD R4, R3, 0x1, -R4 ;  /* 0x0000000103047824 */ /* 0x000fe400078e0a04 */
[----:B------:R-:W-:-:S05]  /*16f0*/  @P1 IMAD.WIDE R2, R11, R2, c[0x0][0x340] ;  /* 0x0000d0000b021625 */ /* 0x000fca00078e0202 */
[----:B------:R2:W5:Y:S01]  /*1700*/  @P1 LDG.E R10, [R2.64] ;  /* 0x00000008020a1981 */ /* 0x000562000c1e1900 */
[----:B------:R-:W-:Y:S02]  /*1710*/  SHF.R.S32.HI R5, RZ, 0x3, R5 ;  /* 0x00000003ff057819 */ /* 0x000fe40000011405 */
[----:B------:R-:W-:Y:S02]  /*1720*/  SHF.R.S32.HI R21, RZ, 0x1f, R12 ;  /* 0x0000001fff157819 */ /* 0x000fe4000001140c */
[----:B------:R-:W-:-:S03]  /*1730*/  LEA R4, R4, R5, 0x4 ;  /* 0x0000000504047211 */ /* 0x000fc600078e20ff */
[----:B------:R-:W-:Y:S02]  /*1740*/  IMAD R0, R21, c[0x0][0x1b8], RZ ;  /* 0x00006e0015007a24 */ /* 0x000fe400078e02ff */
[----:B------:R-:W-:Y:S01]  /*1750*/  IMAD.IADD R4, R13, 0x1, R4 ;  /* 0x000000010d047824 */ /* 0x000fe200078e0204 */
[----:B-1----:R-:W-:Y:S01]  /*1760*/  SHF.R.S32.HI R6, RZ, 0x1f, R11 ;  /* 0x0000001fff067819 */ /* 0x002fe2000001140b */
[----:B------:R-:W-:Y:S02]  /*1770*/  IMAD R5, R12, c[0x0][0x1bc], R0 ;  /* 0x00006f000c057a24 */ /* 0x000fe400078e0200 */
[----:B------:R-:W-:Y:S01]  /*1780*/  @P4 IMAD.HI.U32 R7, R4, c[0x0][0x2c8], RZ ;  /* 0x0000b20004074a27 */ /* 0x000fe200078e00ff */
[----:B------:R-:W-:-:S04]  /*1790*/  MOV R0, R4 ;  /* 0x0000000400007202 */ /* 0x000fc80000000f00 */
[----:B------:R-:W-:Y:S01]  /*17a0*/  @P4 SHF.R.U32.HI R0, RZ, c[0x0][0x2cc], R7 ;  /* 0x0000b300ff004a19 */ /* 0x000fe20000011607 */
[----:B--2---:R-:W-:-:S04]  /*17b0*/  IMAD.WIDE.U32 R2, R12, c[0x0][0x1b8], RZ ;  /* 0x00006e000c027a25 */ /* 0x004fc800078e00ff */
[----:B------:R-:W-:Y:S02]  /*17c0*/  IMAD.IADD R3, R3, 0x1, R5 ;  /* 0x0000000103037824 */ /* 0x000fe400078e0205 */
[----:B------:R-:W-:Y:S01]  /*17d0*/  IMAD R5, R6, c[0x0][0x1c0], RZ ;  /* 0x0000700006057a24 */ /* 0x000fe200078e02ff */
[----:B------:R-:W-:-:S03]  /*17e0*/  SHF.R.S32.HI R7, RZ, 0x1f, R0 ;  /* 0x0000001fff077819 */ /* 0x000fc60000011400 */
[C---:B------:R-:W-:Y:S01]  /*17f0*/  IMAD R6, R11.reuse, c[0x0][0x1c4], R5 ;  /* 0x000071000b067a24 */ /* 0x040fe200078e0205 */
[----:B------:R-:W-:Y:S01]  /*1800*/  IADD3 R5, -R0, RZ, RZ ;  /* 0x000000ff00057210 */ /* 0x000fe20007ffe1ff */
[----:B------:R-:W-:-:S04]  /*1810*/  IMAD.WIDE.U32 R2, R11, c[0x0][0x1c0], R2 ;  /* 0x000070000b027a25 */ /* 0x000fc800078e0002 */
[----:B------:R-:W-:Y:S02]  /*1820*/  IMAD R4, R5, c[0x0][0x2c4], R4 ;  /* 0x0000b10005047a24 */ /* 0x000fe400078e0204 */
[----:B------:R-:W-:Y:S02]  /*1830*/  IMAD.IADD R3, R3, 0x1, R6 ;  /* 0x0000000103037824 */ /* 0x000fe400078e0206 */
[----:B------:R-:W-:Y:S02]  /*1840*/  IMAD R5, R7, c[0x0][0x1b0], RZ ;  /* 0x00006c0007057a24 */ /* 0x000fe400078e02ff */
[----:B------:R-:W-:-:S04]  /*1850*/  IMAD.WIDE.U32 R2, R0, c[0x0][0x1b0], R2 ;  /* 0x00006c0000027a25 */ /* 0x000fc800078e0002 */
[----:B------:R-:W-:Y:S01]  /*1860*/  IMAD R6, R0, c[0x0][0x1b4], R5 ;  /* 0x00006d0000067a24 */ /* 0x000fe200078e0205 */
[----:B------:R-:W-:-:S04]  /*1870*/  SHF.R.S32.HI R5, RZ, 0x1f, R4 ;  /* 0x0000001fff057819 */ /* 0x000fc80000011404 */
[----:B------:R-:W-:Y:S01]  /*1880*/  IADD3 R3, R3, R6, RZ ;  /* 0x0000000603037210 */ /* 0x000fe20007ffe0ff */
[----:B------:R-:W-:-:S04]  /*1890*/  IMAD R0, R5, c[0x0][0x1a8], RZ ;  /* 0x00006a0005007a24 */ /* 0x000fc800078e02ff */
[C---:B------:R-:W-:Y:S02]  /*18a0*/  IMAD R0, R4.reuse, c[0x0][0x1ac], R0 ;  /* 0x00006b0004007a24 */ /* 0x040fe400078e0200 */
[----:B------:R-:W-:-:S04]  /*18b0*/  IMAD.WIDE.U32 R2, R4, c[0x0][0x1a8], R2 ;  /* 0x00006a0004027a25 */ /* 0x000fc800078e0002 */
[----:B------:R-:W-:Y:S01]  /*18c0*/  IMAD.IADD R7, R3, 0x1, R0 ;  /* 0x0000000103077824 */ /* 0x000fe200078e0200 */
[----:B------:R-:W-:Y:S02]  /*18d0*/  IADD3 R58, R221, -0x1, RZ ;  /* 0xffffffffdd3a7810 */ /* 0x000fe40007ffe0ff */
[----:B---3--:R-:W-:Y:S02]  /*18e0*/  ISETP.GE.AND P3, PT, R8, c[0x0][0x198], PT ;  /* 0x0000660008007a0c */ /* 0x008fe40003f66270 */
[C---:B------:R-:W-:Y:S02]  /*18f0*/  LEA R8, P0, R2.reuse, c[0x0][0x160], 0x1 ;  /* 0x0000580002087a11 */ /* 0x040fe400078008ff */
[----:B----4-:R-:W-:Y:S02]  /*1900*/  ISETP.GE.AND P5, PT, R9, c[0x0][0x198], PT ;  /* 0x0000660009007a0c */ /* 0x010fe40003fa6270 */
[----:B------:R-:W-:Y:S02]  /*1910*/  LEA.HI.X R7, R2, c[0x0][0x164], R7, 0x1, P0 ;  /* 0x0000590002077a11 */ /* 0x000fe400000f0c07 */
[----:B------:R-:W-:Y:S01]  /*1920*/  @!P1 MOV R10, R11 ;  /* 0x0000000b000a9202 */ /* 0x000fe20000000f00 */
[----:B------:R-:W-:Y:S06]  /*1930*/  BRA.DIV ~URZ, `(.L_x_2988) ;  /* 0x00010cb27f007947 */ /* 0x000fec000b800000 */
[----:B------:R1:W2:Y:S02]  /*1940*/  SHFL.IDX PT, R9, R7, RZ, 0x181f ;  /* 0x00181fff07097589 */ /* 0x0002a400000e0000 */
.L_x_3058:
[----:B------:R-:W-:Y:S05]  /*1950*/  BRA.DIV ~URZ, `(.L_x_2989) ;  /* 0x00010d027f007947 */ /* 0x000fea000b800000 */
[----:B------:R3:W4:Y:S02]  /*1960*/  SHFL.IDX PT, R0, R8, RZ, 0x181f ;  /* 0x00181fff08007589 */ /* 0x00072400000e0000 */
.L_x_3059:
        /* <DEDUP_REMOVED lines=13> */
[----:B--2---:R-:W2:Y:S04]  /*1a40*/  LDL R15, [R1+0xf8] ;  /* 0x0000f800010f7983 */ /* 0x004ea80000100800 */
        /* <DEDUP_REMOVED lines=10> */
.L_x_2991:
[----:B------:R-:W-:Y:S05]  /*1af0*/  BSYNC B0 ;  /* 0x0000000000007941 */ /* 0x000fea0003800000 */
.L_x_2990:
[----:B------:R-:W-:Y:S05]  /*1b00*/  BRA.DIV ~URZ, `(.L_x_2992) ;  /* 0x00010bc27f007947 */ /* 0x000fea000b800000 */
[----:B--2---:R2:W3:Y:S04]  /*1b10*/  SHFL.IDX PT, R9, R7, 0x1, 0x181f ;  /* 0x00381f0007097f89 */ /* 0x0044e800000e0000 */
[----:B----4-:R2:W4:Y:S02]  /*1b20*/  SHFL.IDX PT, R0, R8, 0x1, 0x181f ;  /* 0x00381f0008007f89 */ /* 0x01052400000e0000 */
.L_x_3060:
[----:B-1----:R-:W-:Y:S01]  /*1b30*/  IADD3 R2, R6, 0x10, RZ ;  /* 0x0000001006027810 */ /* 0x002fe20007ffe0ff */
[----:B------:R-:W-:Y:S03]  /*1b40*/  BSSY B0, `(.L_x_2993) ;  /* 0x0000010000007945 */ /* 0x000fe60003800000 */
[----:B------:R-:W-:-:S13]  /*1b50*/  ISETP.GE.AND P0, PT, R2, R11, PT ;  /* 0x0000000b0200720c */ /* 0x000fda0003f06270 */
[----:B------:R-:W-:Y:S05]  /*1b60*/  @P0 BRA `(.L_x_2994) ;  /* 0x000000d000000947 */ /* 0x000fea0003800000 */
[----:B--2---:R-:W2:Y:S04]  /*1b70*/  LDL R14, [R1+0xc] ;  /* 0x00000c00010e7983 */ /* 0x004ea80000100800 */
[----:B----4-:R-:W4:Y:S04]  /*1b80*/  LDL R12, [R1+0x1c] ;  /* 0x00001c00010c7983 */ /* 0x010f280000100800 */
[----:B---3--:R-:W3:Y:S04]  /*1b90*/  LDL R15, [R1+0xf8] ;  /* 0x0000f800010f7983 */ /* 0x008ee80000100800 */
[----:B------:R-:W3:Y:S01]  /*1ba0*/  LDL R13, [R1+0xf4] ;  /* 0x0000f400010d7983 */ /* 0x000ee20000100800 */
[----:B--2---:R-:W-:-:S02]  /*1bb0*/  LEA R4, P1, R14, R0, 0x1 ;  /* 0x000000000e047211 */ /* 0x004fc400078208ff */
        /* <DEDUP_REMOVED lines=8> */
.L_x_2994:
[----:B------:R-:W-:Y:S05]  /*1c40*/  BSYNC B0 ;  /* 0x0000000000007941 */ /* 0x000fea0003800000 */
.L_x_2993:
[----:B------:R-:W-:Y:S05]  /*1c50*/  BRA.DIV ~URZ, `(.L_x_2995) ;  /* 0x00010b627f007947 */ /* 0x000fea000b800000 */
[----:B---3--:R3:W1:Y:S02]  /*1c60*/  SHFL.IDX PT, R9, R7, 0x2, 0x181f ;  /* 0x00581f0007097f89 */ /* 0x00866400000e0000 */
.L_x_3061:
[----:B------:R-:W-:Y:S05]  /*1c70*/  BRA.DIV ~URZ, `(.L_x_2996) ;  /* 0x00010bc27f007947 */ /* 0x000fea000b800000 */
[----:B----4-:R4:W2:Y:S02]  /*1c80*/  SHFL.IDX PT, R0, R8, 0x2, 0x181f ;  /* 0x00581f0008007f89 */ /* 0x0108a400000e0000 */
.L_x_3062:
[----:B-1----:R-:W-:Y:S01]  /*1c90*/  IADD3 R2, R6, 0x20, RZ ;  /* 0x0000002006027810 */ /* 0x002fe20007ffe0ff */
[----:B------:R-:W-:Y:S03]  /*1ca0*/  BSSY B0, `(.L_x_2997) ;  /* 0x0000010000007945 */ /* 0x000fe60003800000 */
[----:B------:R-:W-:-:S13]  /*1cb0*/  ISETP.GE.AND P0, PT, R2, R11, PT ;  /* 0x0000000b0200720c */ /* 0x000fda0003f06270 */
[----:B------:R-:W-:Y:S05]  /*1cc0*/  @P0 BRA `(.L_x_2998) ;  /* 0x000000d000000947 */ /* 0x000fea0003800000 */
[----:B---3--:R-:W3:Y:S04]  /*1cd0*/  LDL R14, [R1+0xc] ;  /* 0x00000c00010e7983 */ /* 0x008ee80000100800 */
        /* <DEDUP_REMOVED lines=12> */
.L_x_2998:
[----:B------:R-:W-:Y:S05]  /*1da0*/  BSYNC B0 ;  /* 0x0000000000007941 */ /* 0x000fea0003800000 */
.L_x_2997:
[----:B------:R-:W-:Y:S05]  /*1db0*/  BRA.DIV ~URZ, `(.L_x_2999) ;  /* 0x00010b027f007947 */ /* 0x000fea000b800000 */
[----:B------:R1:W3:Y:S04]  /*1dc0*/  SHFL.IDX PT, R9, R7, 0x3, 0x181f ;  /* 0x00781f0007097f89 */ /* 0x0002e800000e0000 */
[----:B--2---:R1:W2:Y:S02]  /*1dd0*/  SHFL.IDX PT, R0, R8, 0x3, 0x181f ;  /* 0x00781f0008007f89 */ /* 0x0042a400000e0000 */
.L_x_3063:
[----:B-1----:R-:W-:Y:S01]  /*1de0*/  IADD3 R2, R6, 0x30, RZ ;  /* 0x0000003006027810 */ /* 0x002fe20007ffe0ff */
[----:B------:R-:W-:Y:S03]  /*1df0*/  BSSY B0, `(.L_x_3000) ;  /* 0x0000010000007945 */ /* 0x000fe60003800000 */
[----:B------:R-:W-:-:S13]  /*1e00*/  ISETP.GE.AND P0, PT, R2, R11, PT ;  /* 0x0000000b0200720c */ /* 0x000fda0003f06270 */
[----:B------:R-:W-:Y:S05]  /*1e10*/  @P0 BRA `(.L_x_3001) ;  /* 0x000000d000000947 */ /* 0x000fea0003800000 */
[----:B----4-:R-:W4:Y:S04]  /*1e20*/  LDL R14, [R1+0xc] ;  /* 0x00000c00010e7983 */ /* 0x010f280000100800 */
[----:B---3--:R-:W3:Y:S04]  /*1e30*/  LDL R12, [R1+0x1c] ;  /* 0x00001c00010c7983 */ /* 0x008ee80000100800 */
[----:B--2---:R-:W2:Y:S04]  /*1e40*/  LDL R15, [R1+0xf8] ;  /* 0x0000f800010f7983 */ /* 0x004ea80000100800 */
        /* <DEDUP_REMOVED lines=10> */
.L_x_3001:
[----:B------:R-:W-:Y:S05]  /*1ef0*/  BSYNC B0 ;  /* 0x0000000000007941 */ /* 0x000fea0003800000 */
.L_x_3000:
[----:B------:R-:W-:Y:S05]  /*1f00*/  BRA.DIV ~URZ, `(.L_x_3002) ;  /* 0x00010aa27f007947 */ /* 0x000fea000b800000 */
[----:B---3--:R3:W1:Y:S02]  /*1f10*/  SHFL.IDX PT, R9, R7, 0x4, 0x181f ;  /* 0x00981f0007097f89 */ /* 0x00866400000e0000 */
.L_x_3064:
[----:B------:R-:W-:Y:S05]  /*1f20*/  BRA.DIV ~URZ, `(.L_x_3003) ;  /* 0x00010b027f007947 */ /* 0x000fea000b800000 */
[----:B--2---:R2:W3:Y:S02]  /*1f30*/  SHFL.IDX PT, R0, R8, 0x4, 0x181f ;  /* 0x00981f0008007f89 */ /* 0x0044e400000e0000 */
.L_x_3065:
        /* <DEDUP_REMOVED lines=17> */
.L_x_3005:
[----:B------:R-:W-:Y:S05]  /*2050*/  BSYNC B0 ;  /* 0x0000000000007941 */ /* 0x000fea0003800000 */
.L_x_3004:
[----:B------:R-:W-:Y:S05]  /*2060*/  BRA.DIV ~URZ, `(.L_x_3006) ;  /* 0x00010a427f007947 */ /* 0x000fea000b800000 */
[----:B------:R1:W2:Y:S04]  /*2070*/  SHFL.IDX PT, R9, R7, 0x5, 0x181f ;  /* 0x00b81f0007097f89 */ /* 0x0002a800000e0000 */
[----:B---3--:R1:W3:Y:S02]  /*2080*/  SHFL.IDX PT, R0, R8, 0x5, 0x181f ;  /* 0x00b81f0008007f89 */ /* 0x0082e400000e0000 */
.L_x_3066:
        /* <DEDUP_REMOVED lines=17> */
.L_x_3008:
[----:B------:R-:W-:Y:S05]  /*21a0*/  BSYNC B0 ;  /* 0x0000000000007941 */ /* 0x000fea0003800000 */
.L_x_3007:
[----:B------:R-:W-:Y:S05]  /*21b0*/  BRA.DIV ~URZ, `(.L_x_3009) ;  /* 0x000109e27f007947 */ /* 0x000fea000b800000 */
[----:B--2---:R2:W1:Y:S02]  /*21c0*/  SHFL.IDX PT, R9, R7, 0x6, 0x181f ;  /* 0x00d81f0007097f89 */ /* 0x00446400000e0000 */
.L_x_3067:
[----:B------:R-:W-:Y:S05]  /*21d0*/  BRA.DIV ~URZ, `(.L_x_3010) ;  /* 0x00010a427f007947 */ /* 0x000fea000b800000 */
[----:B---3--:R3:W2:Y:S02]  /*21e0*/  SHFL.IDX PT, R0, R8, 0x6, 0x181f ;  /* 0x00d81f0008007f89 */ /* 0x0086a400000e0000 */
.L_x_3068:
        /* <DEDUP_REMOVED lines=17> */
.L_x_3012:
[----:B------:R-:W-:Y:S05]  /*2300*/  BSYNC B0 ;  /* 0x0000000000007941 */ /* 0x000fea0003800000 */
.L_x_3011:
[----:B------:R-:W-:Y:S05]  /*2310*/  BRA.DIV ~URZ, `(.L_x_3013) ;  /* 0x000109827f007947 */ /* 0x000fea000b800000 */
[----:B--2---:R-:W2:Y:S04]  /*2320*/  SHFL.IDX PT, R7, R7, 0x7, 0x181f ;  /* 0x00f81f0007077f89 */ /* 0x004ea800000e0000 */
[----:B------:R1:W3:Y:S02]  /*2330*/  SHFL.IDX PT, R0, R8, 0x7, 0x181f ;  /* 0x00f81f0008007f89 */ /* 0x0002e400000e0000 */
.L_x_3069:
[----:B----4-:R-:W4:Y:S04]  /*2340*/  LDL R23, [R1+0xc] ;  /* 0x00000c0001177983 */ /* 0x010f280000100800 */
[----:B---3--:R-:W3:Y:S04]  /*2350*/  LDL R30, [R1+0x1c] ;  /* 0x00001c00011e7983 */ /* 0x008ee80000100800 */
[----:B--2---:R-:W2:Y:S04]  /*2360*/  LDL R24, [R1+0xf8] ;  /* 0x0000f80001187983 */ /* 0x004ea80000100800 */
[----:B------:R-:W2:Y:S01]  /*2370*/  LDL R22, [R1+0xf4] ;  /* 0x0000f40001167983 */ /* 0x000ea20000100800 */
[----:B------:R-:W-:-:S04]  /*2380*/  IADD3 R6, R6, 0x70, RZ ;  /* 0x0000007006067810 */ /* 0x000fc80007ffe0ff */
[----:B------:R-:W-:Y:S01]  /*2390*/  ISETP.GE.AND P2, PT, R6, R11, PT ;  /* 0x0000000b0600720c */ /* 0x000fe20003f46270 */
[----:B------:R-:W1:Y:S01]  /*23a0*/  S2R R9, SR_TID.X ;  /* 0x0000000000097919 */ /* 0x000e620000002100 */
[----:B-----5:R-:W-:-:S05]  /*23b0*/  IMAD.WIDE.U32 R156, R10, c[0x0][0x2b0], RZ ;  /* 0x0000ac000a9c7a25 */ /* 0x020fca00078e00ff */
[----:B------:R2:W-:Y:S01]  /*23c0*/  STL.64 [R1+0x40], R156 ;  /* 0x0000409c01007387 */ /* 0x0005e20000100a00 */
[--C-:B-1----:R-:W-:Y:S02]  /*23d0*/  SHF.R.S32.HI R25, RZ, 0x1f, R9.reuse ;  /* 0x0000001fff197819 */ /* 0x102fe40000011409 */
[----:B------:R-:W-:Y:S02]  /*23e0*/  SHF.R.S32.HI R8, RZ, 0x1f, R9 ;  /* 0x0000001fff087819 */ /* 0x000fe40000011409 */
[-C--:B------:R-:W-:Y:S02]  /*23f0*/  LEA.HI R25, R25, R9.reuse, RZ, 0x3 ;  /* 0x0000000919197211 */ /* 0x080fe400078f18ff */
[----:B------:R-:W-:Y:S02]  /*2400*/  LEA.HI R8, R8, R9, RZ, 0x3 ;  /* 0x0000000908087211 */ /* 0x000fe400078f18ff */
[----:B------:R-:W-:Y:S02]  /*2410*/  LOP3.LUT R25, R25, 0xfffffff8, RZ, 0xc0, !PT ;  /* 0xfffffff819197812 */ /* 0x000fe400078ec0ff */
[----:B------:R-:W-:-:S03]  /*2420*/  SHF.R.S32.HI R8, RZ, 0x3, R8 ;  /* 0x00000003ff087819 */ /* 0x000fc60000011408 */
[----:B------:R-:W-:-:S04]  /*2430*/  IMAD.IADD R25, R9, 0x1, -R25 ;  /* 0x0000000109197824 */ /* 0x000fc800078e0a19 */
[----:B------:R-:W-:Y:S01]  /*2440*/  IMAD R59, R25, 0x10, R8 ;  /* 0x00000010193b7824 */ /* 0x000fe200078e0208 */
[-C--:B----4-:R-:W-:Y:S02]  /*2450*/  @!P2 LEA R4, P1, R23, R0.reuse, 0x1 ;  /* 0x000000001704a211 */ /* 0x090fe400078208ff */
[----:B---3--:R-:W-:Y:S02]  /*2460*/  @!P2 LEA R2, P0, R30, R0, 0x1 ;  /* 0x000000001e02a211 */ /* 0x008fe400078008ff */
[----:B------:R-:W-:-:S05]  /*2470*/  SHF.R.S32.HI R0, RZ, 0x1f, R10 ;  /* 0x0000001fff007819 */ /* 0x000fca000001140a */
[----:B------:R-:W-:-:S04]  /*2480*/  IMAD R0, R0, c[0x0][0x2b0], RZ ;  /* 0x0000ac0000007a24 */ /* 0x000fc800078e02ff */
[----:B------:R-:W-:-:S04]  /*2490*/  IMAD R0, R10, c[0x0][0x2b4], R0 ;  /* 0x0000ad000a007a24 */ /* 0x000fc800078e0200 */
[----:B------:R-:W-:-:S05]  /*24a0*/  IMAD.IADD R154, R157, 0x1, R0 ;  /* 0x000000019d9a7824 */ /* 0x000fca00078e0200 */
[----:B------:R1:W-:Y:S01]  /*24b0*/  STL [R1+0x58], R154 ;  /* 0x0000589a01007387 */ /* 0x0003e20000100800 */
        /* <DEDUP_REMOVED lines=10> */
[----:B------:R-:W-:-:S02]  /*2560*/  IMAD.MOV.U32 R0, RZ, RZ, c[0x0][0x2b8] ;  /* 0x0000ae00ff007624 */ /* 0x000fc400078e00ff */
[----:B-1----:R-:W-:Y:S01]  /*2570*/  IMAD R2, R58, 0x40, R59 ;  /* 0x000000403a027824 */ /* 0x002fe200078e023b */
[----:B------:R-:W3:Y:S02]  /*2580*/  LDL R27, [R1+0x68] ;  /* 0x00006800011b7983 */ /* 0x000ee40000100800 */
[----:B------:R-:W-:Y:S02]  /*2590*/  ISETP.NE.AND P3, PT, R0, 0x1, PT ;  /* 0x000000010000780c */ /* 0x000fe40003f65270 */
[----:B------:R-:W-:-:S04]  /*25a0*/  ISETP.GE.AND P1, PT, R2, R222, PT ;  /* 0x000000de0200720c */ /* 0x000fc80003f26270 */
[----:B------:R-:W-:Y:S01]  /*25b0*/  ISETP.GT.OR P1, PT, R59, 0x3f, P1 ;  /* 0x0000003f3b00780c */ /* 0x000fe20000f24670 */
[----:B------:R-:W-:Y:S01]  /*25c0*/  IMAD.MOV.U32 R26, RZ, RZ, RZ ;  /* 0x000000ffff1a7224 */ /* 0x000fe200078e00ff */
[----:B------:R-:W-:Y:S01]  /*25d0*/  BAR.SYNC.DEFER_BLOCKING 0x0 ;  /* 0x0000000000007b1d */ /* 0x000fe20000010000 */
[----:B--2---:R-:W-:-:S04]  /*25e0*/  IMAD.IADD R2, R2, 0x1, R155 ;  /* 0x0000000102027824 */ /* 0x004fc800078e029b */
        /* <DEDUP_REMOVED lines=9> */
[----:B------:R-:W-:-:S05]  /*2680*/  IMAD R14, R0, c[0x0][0x2b8], R2 ;  /* 0x0000ae00000e7a24 */ /* 0x000fca00078e0202 */
[----:B------:R-:W-:Y:S01]  /*2690*/  SHF.R.S32.HI R13, RZ, 0x1f, R14 ;  /* 0x0000001fff0d7819 */ /* 0x000fe2000001140e */
[----:B------:R-:W-:-:S04]  /*26a0*/  IMAD.WIDE.U32 R2, R14, c[0x0][0x1e0], RZ ;  /* 0x000078000e027a25 */ /* 0x000fc800078e00ff */
[----:B------:R-:W-:-:S04]  /*26b0*/  IMAD R0, R13, c[0x0][0x1e0], RZ ;  /* 0x000078000d007a24 */ /* 0x000fc800078e02ff */
[----:B------:R-:W-:-:S04]  /*26c0*/  IMAD R0, R14, c[0x0][0x1e4], R0 ;  /* 0x000079000e007a24 */ /* 0x000fc800078e0200 */
[----:B------:R-:W-:Y:S02]  /*26d0*/  IMAD.IADD R3, R3, 0x1, R0 ;  /* 0x0000000103037824 */ /* 0x000fe400078e0200 */
[----:B------:R-:W-:Y:S02]  /*26e0*/  IMAD R0, R21, c[0x0][0x1e8], RZ ;  /* 0x00007a0015007a24 */ /* 0x000fe400078e02ff */
[----:B---3--:R-:W-:-:S04]  /*26f0*/  IMAD.WIDE.U32 R152, R27, c[0x0][0x1e8], RZ ;  /* 0x00007a001b987a25 */ /* 0x008fc800078e00ff */
[----:B------:R-:W-:-:S04]  /*2700*/  IMAD R0, R27, c[0x0][0x1ec], R0 ;  /* 0x00007b001b007a24 */ /* 0x000fc800078e0200 */
[----:B------:R-:W-:Y:S02]  /*2710*/  IMAD.IADD R151, R153, 0x1, R0 ;  /* 0x0000000199977824 */ /* 0x000fe400078e0200 */
[----:B------:R-:W-:-:S04]  /*2720*/  IMAD R148, R58, -0x40, R222 ;  /* 0xffffffc03a947824 */ /* 0x000fc800078e02de */
[----:B------:R-:W-:-:S05]  /*2730*/  IMAD.IADD R28, R148, 0x1, -R8 ;  /* 0x00000001941c7824 */ /* 0x000fca00078e0a08 */
[C---:B------:R-:W-:Y:S02]  /*2740*/  ISETP.GE.AND P5, PT, R28.reuse, 0x1, PT ;  /* 0x000000011c00780c */ /* 0x040fe40003fa6270 */
[----:B------:R-:W-:-:S11]  /*2750*/  ISETP.GE.AND P2, PT, R28, 0x11, PT ;  /* 0x000000111c00780c */ /* 0x000fd60003f46270 */
[C---:B------:R-:W-:Y:S01]  /*2760*/  @P5 ISETP.GE.AND P1, PT, R23.reuse, c[0x0][0x1d4], PT ;  /* 0x0000750017005a0c */ /* 0x040fe20003f26270 */
[----:B------:R-:W-:Y:S01]  /*2770*/  STL [R1+0x8], R14 ;  /* 0x0000080e01007387 */ /* 0x000fe20000100800 */
[C---:B------:R-:W-:Y:S02]  /*2780*/  IMAD.SHL.U32 R149, R23.reuse, 0x2, RZ ;  /* 0x0000000217957824 */ /* 0x040fe400078e00ff */
[----:B------:R-:W-:Y:S01]  /*2790*/  IMAD.SHL.U32 R150, R30, 0x2, RZ ;  /* 0x000000021e967824 */ /* 0x000fe200078e00ff */
[----:B------:R-:W-:Y:S02]  /*27a0*/  SHF.L.U64.HI R57, R23, 0x1, R24 ;  /* 0x0000000117397819 */ /* 0x000fe40000010218 */
[----:B------:R-:W-:Y:S02]  /*27b0*/  IADD3 R243, R232, 0x20, RZ ;  /* 0x00000020e8f37810 */ /* 0x000fe40007ffe0ff */
        /* <DEDUP_REMOVED lines=9> */
[----:B------:R-:W1:Y:S04]  /*2850*/  SHFL.IDX PT, R4, R0, RZ, 0x181f ;  /* 0x00181fff00047589 */ /* 0x000e6800000e0000 */
[----:B------:R-:W2:Y:S04]  /*2860*/  SHFL.IDX PT, R7, R12, RZ, 0x181f ;  /* 0x00181fff0c077589 */ /* 0x000ea800000e0000 */
[----:B------:R-:W3:Y:S04]  /*2870*/  SHFL.IDX PT, R5, R0, 0x1, 0x181f ;  /* 0x00381f0000057f89 */ /* 0x000ee800000e0000 */
[----:B------:R-:W4:Y:S04]  /*2880*/  SHFL.IDX PT, R10, R12, 0x1, 0x181f ;  /* 0x00381f000c0a7f89 */ /* 0x000f2800000e0000 */
[----:B------:R-:W5:Y:S01]  /*2890*/  SHFL.IDX PT, R9, R0, 0x2, 0x181f ;  /* 0x00581f0000097f89 */ /* 0x000f6200000e0000 */
[----:B-1----:R-:W-:-:S04]  /*28a0*/  @P5 LEA R2, P0, R23, R4, 0x1 ;  /* 0x0000000417025211 */ /* 0x002fc800078008ff */
[C---:B--2---:R-:W-:Y:S01]  /*28b0*/  @P5 LEA.HI.X R3, R23.reuse, R7, R24, 0x1, P0 ;  /* 0x0000000717035211 */ /* 0x044fe200000f0c18 */
[----:B------:R-:W1:Y:S04]  /*28c0*/  SHFL.IDX PT, R11, R12, 0x2, 0x181f ;  /* 0x00581f000c0b7f89 */ /* 0x000e6800000e0000 */
[----:B------:R2:W-:Y:S01]  /*28d0*/  @P5 LDGSTS.E.BYPASS.LTC128B.128 [R252+0x4100], [R2.64], !P1 ;  /* 0x0410000002fc5fae */ /* 0x0005e2000c901d48 */
[----:B---3--:R-:W-:Y:S02]  /*28e0*/  @P2 LEA R6, P6, R23, R5, 0x1 ;  /* 0x0000000517062211 */ /* 0x008fe400078c08ff */
[C---:B------:R-:W-:Y:S01]  /*28f0*/  @P5 ISETP.GE.AND P0, PT, R30.reuse, c[0x0][0x1d4], PT ;  /* 0x000075001e005a0c */ /* 0x040fe20003f06270 */
[----:B------:R-:W3:Y:S04]  /*2900*/  SHFL.IDX PT, R8, R0, 0x3, 0x181f ;  /* 0x00781f0000087f89 */ /* 0x000ee800000e0000 */
[----:B------:R-:W1:Y:S01]  /*2910*/  SHFL.IDX PT, R0, R12, 0x3, 0x181f ;  /* 0x00781f000c007f89 */ /* 0x000e6200000e0000 */
[----:B--2---:R-:W-:-:S04]  /*2920*/  @P5 LEA R2, P1, R30, R4, 0x1 ;  /* 0x000000041e025211 */ /* 0x004fc800078208ff */
[----:B------:R-:W-:Y:S02]  /*2930*/  @P5 LEA.HI.X R3, R30, R7, R22, 0x1, P1 ;  /* 0x000000071e035211 */ /* 0x000fe400008f0c16 */
[C---:B----4-:R-:W-:Y:S02]  /*2940*/  @P2 LEA.HI.X R7, R23.reuse, R10, R24, 0x1, P6 ;  /* 0x0000000a17072211 */ /* 0x050fe400030f0c18 */
[----:B------:R-:W-:Y:S01]  /*2950*/  ISETP.GE.AND P6, PT, R28, 0x21, PT ;  /* 0x000000211c00780c */ /* 0x000fe20003fc6270 */
[----:B------:R5:W-:Y:S01]  /*2960*/  @P5 LDGSTS.E.BYPASS.LTC128B.128 [R252+0x6100], [R2.64], !P0 ;  /* 0x0610000002fc5fae */ /* 0x000be2000c101d48 */
[----:B------:R-:W-:Y:S02]  /*2970*/  @P2 ISETP.GE.AND P1, PT, R23, c[0x0][0x1d4], PT ;  /* 0x0000750017002a0c */ /* 0x000fe40003f26270 */
[----:B------:R-:W-:-:S04]  /*2980*/  @P2 LEA R4, P0, R30, R5, 0x1 ;  /* 0x000000051e042211 */ /* 0x000fc800078008ff */
[----:B------:R-:W-:-:S07]  /*2990*/  @P2 LEA.HI.X R5, R30, R10, R22, 0x1, P0 ;  /* 0x0000000a1e052211 */ /* 0x000fce00000f0c16 */
[----:B------:R2:W-:Y:S01]  /*29a0*/  @P2 LDGSTS.E.BYPASS.LTC128B.128 [R252+0x4900], [R6.64], !P1 ;  /* 0x0490000006fc2fae */ /* 0x0005e2000c901d48 */
[----:B------:R-:W-:Y:S02]  /*29b0*/  @P2 ISETP.GE.AND P1, PT, R30, c[0x0][0x1d4], PT ;  /* 0x000075001e002a0c */ /* 0x000fe40003f26270 */
[C---:B------:R-:W-:Y:S02]  /*29c0*/  @P6 ISETP.GE.AND P0, PT, R23.reuse, c[0x0][0x1d4], PT ;  /* 0x0000750017006a0c */ /* 0x040fe40003f06270 */
[----:B-----5:R-:W-:-:S09]  /*29d0*/  @P6 LEA R2, P5, R23, R9, 0x1 ;  /* 0x0000000917026211 */ /* 0x020fd200078a08ff */
[----:B------:R3:W-:Y:S01]  /*29e0*/  @P2 LDGSTS.E.BYPASS.LTC128B.128 [R252+0x6900], [R4.64], !P1 ;  /* 0x0690000004fc2fae */ /* 0x0007e2000c901d48 */
[----:B-1----:R-:W-:Y:S02]  /*29f0*/  @P6 LEA.HI.X R3, R23, R11, R24, 0x1, P5 ;  /* 0x0000000b17036211 */ /* 0x002fe400028f0c18 */
[----:B------:R-:W-:-:S03]  /*2a00*/  ISETP.GE.AND P5, PT, R28, 0x31, PT ;  /* 0x000000311c00780c */ /* 0x000fc60003fa6270 */
[----:B------:R1:W-:Y:S01]  /*2a10*/  @P6 LDGSTS.E.BYPASS.LTC128B.128 [R252+0x5100], [R2.64], !P0 ;  /* 0x0510000002fc6fae */ /* 0x0003e2000c101d48 */
[----:B--2---:R-:W-:-:S04]  /*2a20*/  @P6 LEA R6, P2, R30, R9, 0x1 ;  /* 0x000000091e066211 */ /* 0x004fc800078408ff */
[C---:B------:R-:W-:Y:S02]  /*2a30*/  @P6 LEA.HI.X R7, R30.reuse, R11, R22, 0x1, P2 ;  /* 0x0000000b1e076211 */ /* 0x040fe400010f0c16 */
[----:B------:R-:W-:-:S03]  /*2a40*/  @P6 ISETP.GE.AND P2, PT, R30, c[0x0][0x1d4], PT ;  /* 0x000075001e006a0c */ /* 0x000fc60003f46270 */
[----:B---3--:R-:W-:-:S04]  /*2a50*/  @P5 LEA R4, P1, R23, R8, 0x1 ;  /* 0x0000000817045211 */ /* 0x008fc800078208ff */
[----:B------:R-:W-:-:S06]  /*2a60*/  @P5 LEA.HI.X R5, R23, R0, R24, 0x1, P1 ;  /* 0x0000000017055211 */ /* 0x000fcc00008f0c18 */
[----:B------:R2:W-:Y:S01]  /*2a70*/  @P6 LDGSTS.E.BYPASS.LTC128B.128 [R252+0x7100], [R6.64], !P2 ;  /* 0x0710000006fc6fae */ /* 0x0005e2000d101d48 */
[C---:B-1----:R-:W-:Y:S02]  /*2a80*/  @P5 LEA R2, P0, R30.reuse, R8, 0x1 ;  /* 0x000000081e025211 */ /* 0x042fe400078008ff */
[----:B------:R-:W-:Y:S02]  /*2a90*/  @P5 ISETP.GE.AND P1, PT, R23, c[0x0][0x1d4], PT ;  /* 0x0000750017005a0c */ /* 0x000fe40003f26270 */
[C---:B------:R-:W-:Y:S02]  /*2aa0*/  @P5 LEA.HI.X R3, R30.reuse, R0, R22, 0x1, P0 ;  /* 0x000000001e035211 */ /* 0x040fe400000f0c16 */
[----:B------:R-:W-:-:S09]  /*2ab0*/  @P5 ISETP.GE.AND P0, PT, R30, c[0x0][0x1d4], PT ;  /* 0x000075001e005a0c */ /* 0x000fd20003f06270 */
[----:B------:R2:W-:Y:S04]  /*2ac0*/  @P5 LDGSTS.E.BYPASS.LTC128B.128 [R252+0x5900], [R4.64], !P1 ;  /* 0x0590000004fc5fae */ /* 0x0005e8000c901d48 */
[----:B------:R1:W-:Y:S04]  /*2ad0*/  @P5 LDGSTS.E.BYPASS.LTC128B.128 [R252+0x7900], [R2.64], !P0 ;  /* 0x0790000002fc5fae */ /* 0x0003e8000c101d48 */
[----:B------:R-:W0:Y:S01]  /*2ae0*/  LDGDEPBAR ;  /* 0x00000000000079af */ /* 0x000e220000000000 */
[----:B------:R-:W-:-:S04]  /*2af0*/  IMAD R0, R13, c[0x0][0x208], RZ ;  /* 0x000082000d007a24 */ /* 0x000fc800078e02ff */
[----:B------:R-:W-:Y:S01]  /*2b00*/  IMAD R0, R14, c[0x0][0x20c], R0 ;  /* 0x000083000e007a24 */ /* 0x000fe200078e0200 */
[----:B------:R-:W-:-:S04]  /*2b10*/  DEPBAR.LE SB0, 0x1 ;  /* 0x000080400000791a */ /* 0x000fc80000000000 */
[----:B------:R-:W-:-:S04]  /*2b20*/  DEPBAR.LE SB0, 0x0 ;  /* 0x000080000000791a */ /* 0x000fc80000000000 */
[----:B------:R-:W-:Y:S01]  /*2b30*/  BAR.SYNC.DEFER_BLOCKING 0x0 ;  /* 0x0000000000007b1d */ /* 0x000fe20000010000 */
[----:B-1----:R-:W-:-:S04]  /*2b40*/  IMAD.WIDE.U32 R2, R14, c[0x0][0x208], RZ ;  /* 0x000082000e027a25 */ /* 0x002fc800078e00ff */
[----:B------:R-:W-:Y:S02]  /*2b50*/  IMAD.IADD R3, R3, 0x1, R0 ;  /* 0x0000000103037824 */ /* 0x000fe400078e0200 */
[----:B------:R-:W-:Y:S02]  /*2b60*/  IMAD R0, R21, c[0x0][0x210], RZ ;  /* 0x0000840015007a24 */ /* 0x000fe400078e02ff */
[----:B------:R-:W-:-:S04]  /*2b70*/  IMAD.WIDE.U32 R10, R27, c[0x0][0x210], RZ ;  /* 0x000084001b0a7a25 */ /* 0x000fc800078e00ff */
[----:B------:R-:W-:Y:S02]  /*2b80*/  IMAD R0, R27, c[0x0][0x214], R0 ;  /* 0x000085001b007a24 */ /* 0x000fe400078e0200 */
[----:B------:R-:W-:Y:S02]  /*2b90*/  IMAD R8, R20, c[0x0][0x218], RZ ;  /* 0x0000860014087a24 */ /* 0x000fe400078e02ff */
[C---:B------:R-:W-:Y:S01]  /*2ba0*/  IMAD.WIDE.U32 R2, R26.reuse, c[0x0][0x218], R2 ;  /* 0x000086001a027a25 */ /* 0x040fe200078e0002 */
[----:B------:R-:W-:Y:S03]  /*2bb0*/  STL [R1], R26 ;  /* 0x0000001a01007387 */ /* 0x000fe60000100800 */
[----:B------:R-:W-:Y:S01]  /*2bc0*/  IMAD.IADD R9, R11, 0x1, R0 ;  /* 0x000000010b097824 */ /* 0x000fe200078e0200 */
[----:B------:R-:W-:Y:S01]  /*2bd0*/  STL.64 [R1+0x38], R152 ;  /* 0x0000389801007387 */ /* 0x000fe20000100a00 */
[----:B------:R-:W-:Y:S01]  /*2be0*/  IMAD R0, R26, c[0x0][0x21c], R8 ;  /* 0x000087001a007a24 */ /* 0x000fe200078e0208 */
[----:B------:R-:W-:-:S02]  /*2bf0*/  IADD3 R2, P0, R2, R10, RZ ;  /* 0x0000000a02027210 */ /* 0x000fc40007f1e0ff */
[----:B--2---:R-:W-:Y:S04]  /*2c00*/  LDSM.16.M88.4 R4, [R239+0x2000] ;  /* 0x00200000ef04783b */ /* 0x004fe80000000200 */
[----:B------:R-:W-:Y:S04]  /*2c10*/  LDSM.16.M88.4 R16, [R232] ;  /* 0x00000000e810783b */ /* 0x000fe80000000200 */
[----:B------:R-:W-:Y:S01]  /*2c20*/  LDSM.16.M88.4 R12, [R239] ;  /* 0x00000000ef0c783b */ /* 0x000fe20000000200 */
[----:B------:R-:W-:-:S03]  /*2c30*/  IADD3.X R3, R9, R3, R0, P0, !PT ;  /* 0x0000000309037210 */ /* 0x000fc600007fe400 */
[----:B------:R-:W-:Y:S01]  /*2c40*/  STL [R1+0x4c], R151 ;  /* 0x00004c9701007387 */ /* 0x000fe20000100800 */
[----:B------:R-:W-:-:S03]  /*2c50*/  LEA R0, P0, R2, c[0x0][0x1f8], 0x1 ;  /* 0x00007e0002007a11 */ /* 0x000fc600078008ff */
[----:B------:R-:W-:Y:S04]  /*2c60*/  STL.64 [R1+0x50], R10 ;  /* 0x0000500a01007387 */ /* 0x000fe80000100a00 */
[----:B------:R-:W-:Y:S04]  /*2c70*/  STL [R1+0x5c], R9 ;  /* 0x00005c0901007387 */ /* 0x000fe80000100800 */
[----:B------:R-:W2:Y:S01]  /*2c80*/  LDL R158, [R1+0x28] ;  /* 0x00002800019e7983 */ /* 0x000ea20000100800 */
[----:B------:R-:W-:-:S03]  /*2c90*/  LEA.HI.X R20, R2, c[0x0][0x1fc], R3, 0x1, P0 ;  /* 0x00007f0002147a11 */ /* 0x000fc600000f0c03 */
[----:B------:R-:W1:Y:S04]  /*2ca0*/  SHFL.IDX PT, R3, R0, RZ, 0x181f ;  /* 0x00181fff00037589 */ /* 0x000e6800000e0000 */
[----:B------:R-:W3:Y:S04]  /*2cb0*/  SHFL.IDX PT, R2, R0, 0x1, 0x181f ;  /* 0x00381f0000027f89 */ /* 0x000ee800000e0000 */
[----:B------:R-:W4:Y:S04]  /*2cc0*/  SHFL.IDX PT, R8, R20, RZ, 0x181f ;  /* 0x00181fff14087589 */ /* 0x000f2800000e0000 */
[----:B------:R-:W-:Y:S04]  /*2cd0*/  LDSM.16.M88.4 R32, [R232+0x800] ;  /* 0x00080000e820783b */ /* 0x000fe80000000200 */
[----:B------:R-:W-:Y:S04]  /*2ce0*/  LDSM.16.M88.4 R40, [R232+0x1000] ;  /* 0x00100000e828783b */ /* 0x000fe80000000200 */
[----:B------:R-:W-:Y:S04]  /*2cf0*/  LDSM.16.M88.4 R48, [R232+0x1800] ;  /* 0x00180000e830783b */ /* 0x000fe80000000200 */
[----:B------:R-:W-:Y:S01]  /*2d00*/  SHFL.IDX PT, R9, R0, 0x2, 0x181f ;  /* 0x00581f0000097f89 */ /* 0x000fe200000e0000 */
[----:B------:R-:W-:-:S03]  /*2d10*/  R2P PR, R25, 0x6 ;  /* 0x0000000619007804 */ /* 0x000fc60000000000 */
[----:B------:R-:W5:Y:S04]  /*2d20*/  SHFL.IDX PT, R10, R20, 0x1, 0x181f ;  /* 0x00381f00140a7f89 */ /* 0x000f6800000e0000 */
[----:B------:R-:W5:Y:S04]  /*2d30*/  SHFL.IDX PT, R11, R20, 0x2, 0x181f ;  /* 0x00581f00140b7f89 */ /* 0x000f6800000e0000 */
[----:B------:R-:W5:Y:S04]  /*2d40*/  SHFL.IDX PT, R0, R0, 0x3, 0x181f ;  /* 0x00781f0000007f89 */ /* 0x000f6800000e0000 */
[----:B------:R5:W5:Y:S01]  /*2d50*/  SHFL.IDX PT, R29, R20, 0x3, 0x181f ;  /* 0x00781f00141d7f89 */ /* 0x000b6200000e0000 */
[----:B-1----:R-:W-:-:S02]  /*2d60*/  IADD3 R26, P5, R3, R149, RZ ;  /* 0x00000095031a7210 */ /* 0x002fc40007fbe0ff */
[----:B------:R-:W-:Y:S02]  /*2d70*/  @P1 IADD3 R243, R232, -0x20, RZ ;  /* 0xffffffe0e8f31810 */ /* 0x000fe40007ffe0ff */
[-C--:B------:R-:W-:Y:S01]  /*2d80*/  IADD3 R24, P1, R3, R150.reuse, RZ ;  /* 0x0000009603187210 */ /* 0x080fe20007f3e0ff */
[-C--:B------:R-:W-:Y:S01]  /*2d90*/  HMMA.16816.F32 R52, R4, R16.reuse, RZ ;  /* 0x000000100434723c */ /* 0x080fe200000018ff */
[----:B---3--:R-:W-:Y:S01]  /*2da0*/  IADD3 R22, P6, R2, R149, RZ ;  /* 0x0000009502167210 */ /* 0x008fe20007fde0ff */
[C-C-:B----4-:R-:W-:Y:S01]  /*2db0*/  IMAD.X R27, R8.reuse, 0x1, R57.reuse, P5 ;  /* 0x00000001081b7824 */ /* 0x150fe200028e0639 */
[----:B------:R-:W-:Y:S01]  /*2dc0*/  ISETP.GE.AND P0, PT, R23, c[0x0][0x1d4], PT ;  /* 0x0000750017007a0c */ /* 0x000fe20003f06270 */
[----:B------:R-:W-:Y:S01]  /*2dd0*/  IMAD.X R25, R8, 0x1, R56, P1 ;  /* 0x0000000108197824 */ /* 0x000fe200008e0638 */
[----:B------:R-:W-:Y:S03]  /*2de0*/  LDSM.16.M88.4 R44, [R243] ;  /* 0x00000000f32c783b */ /* 0x000fe60000000200 */
[----:B------:R-:W-:Y:S01]  /*2df0*/  HMMA.16816.F32 R96, R12, R16, RZ ;  /* 0x000000100c60723c */ /* 0x000fe200000018ff */
[----:B-----5:R-:W-:Y:S01]  /*2e00*/  IMAD.X R23, R10, 0x1, R57, P6 ;  /* 0x000000010a177824 */ /* 0x020fe200030e0639 */
[----:B------:R-:W-:Y:S05]  /*2e10*/  LDSM.16.M88.4 R36, [R243+0x800] ;  /* 0x00080000f324783b */ /* 0x000fea0000000200 */
[----:B------:R-:W-:-:S02]  /*2e20*/  IADD3 R16, P5, R2, R150, RZ ;  /* 0x0000009602107210 */ /* 0x000fc40007fbe0ff */
[CC--:B------:R-:W-:Y:S02]  /*2e30*/  IADD3 R2, P1, R9.reuse, R149.reuse, RZ ;  /* 0x0000009509027210 */ /* 0x0c0fe40007f3e0ff */
[----:B------:R-:W-:Y:S01]  /*2e40*/  IADD3 R20, P6, R9, R150, RZ ;  /* 0x0000009609147210 */ /* 0x000fe20007fde0ff */
[--C-:B------:R-:W-:Y:S01]  /*2e50*/  IMAD.X R17, R10, 0x1, R56.reuse, P5 ;  /* 0x000000010a117824 */ /* 0x100fe200028e0638 */
[----:B------:R-:W-:Y:S01]  /*2e60*/  ISETP.LT.OR P5, PT, R28, 0x1, P0 ;  /* 0x000000011c00780c */ /* 0x000fe200007a1670 */
[-C--:B------:R-:W-:Y:S01]  /*2e70*/  HMMA.16816.F32 R100, R4, R18.reuse, RZ ;  /* 0x000000120464723c */ /* 0x080fe200000018ff */
[C-C-:B------:R-:W-:Y:S02]  /*2e80*/  IMAD.X R3, R11.reuse, 0x1, R57.reuse, P1 ;  /* 0x000000010b037824 */ /* 0x140fe400008e0639 */
[----:B------:R-:W-:Y:S01]  /*2e90*/  IMAD.X R21, R11, 0x1, R56, P6 ;  /* 0x000000010b157824 */ /* 0x000fe200030e0638 */
[----:B------:R-:W-:Y:S01]  /*2ea0*/  ISETP.GE.AND P6, PT, R30, c[0x0][0x1d4], PT ;  /* 0x000075001e007a0c */ /* 0x000fe20003fc6270 */
[----:B------:R-:W-:Y:S03]  /*2eb0*/  LDSM.16.M88.4 R8, [R241] ;  /* 0x00000000f108783b */ /* 0x000fe60000000200 */
[----:B------:R-:W-:Y:S07]  /*2ec0*/  HMMA.16816.F32 R80, R12, R18, RZ ;  /* 0x000000120c50723c */ /* 0x000fee00000018ff */
[----:B------:R-:W-:Y:S01]  /*2ed0*/  IADD3 R18, P1, R0, R149, RZ ;  /* 0x0000009500127210 */ /* 0x000fe20007f3e0ff */
[----:B------:R-:W-:Y:S04]  /*2ee0*/  HMMA.16816.F32 R84, R4, R32, RZ ;  /* 0x000000200454723c */ /* 0x000fe800000018ff */
[----:B------:R-:W-:Y:S01]  /*2ef0*/  IMAD.X R19, R29, 0x1, R57, P1 ;  /* 0x000000011d137824 */ /* 0x000fe200008e0639 */
[----:B------:R-:W-:-:S03]  /*2f00*/  ISETP.LT.OR P1, PT, R28, 0x1, P6 ;  /* 0x000000011c00780c */ /* 0x000fc60003721670 */
[C---:B------:R-:W-:Y:S08]  /*2f10*/  HMMA.16816.F32 R92, R4.reuse, R40, RZ ;  /* 0x00000028045c723c */ /* 0x040ff000000018ff */
[C---:B------:R-:W-:Y:S08]  /*2f20*/  HMMA.16816.F32 R88, R4.reuse, R48, RZ ;  /* 0x000000300458723c */ /* 0x040ff000000018ff */
[C---:B------:R-:W-:Y:S08]  /*2f30*/  HMMA.16816.F32 R108, R4.reuse, R34, RZ ;  /* 0x00000022046c723c */ /* 0x040ff000000018ff */
[C---:B------:R-:W-:Y:S08]  /*2f40*/  HMMA.16816.F32 R112, R4.reuse, R42, RZ ;  /* 0x0000002a0470723c */ /* 0x040ff000000018ff */
[----:B------:R-:W-:Y:S01]  /*2f50*/  HMMA.16816.F32 R104, R4, R50, RZ ;  /* 0x000000320468723c */ /* 0x000fe200000018ff */
[----:B------:R-:W1:Y:S07]  /*2f60*/  LDSM.16.M88.4 R4, [R241+0x2000] ;  /* 0x00200000f104783b */ /* 0x000e6e0000000200 */
[C---:B------:R-:W-:Y:S08]  /*2f70*/  HMMA.16816.F32 R72, R12.reuse, R32, RZ ;  /* 0x000000200c48723c */ /* 0x040ff000000018ff */
[C---:B------:R-:W-:Y:S01]  /*2f80*/  HMMA.16816.F32 R68, R12.reuse, R34, RZ ;  /* 0x000000220c44723c */ /* 0x040fe200000018ff */
[----:B------:R-:W3:Y:S07]  /*2f90*/  LDSM.16.M88.4 R32, [R243+0x1000] ;  /* 0x00100000f320783b */ /* 0x000eee0000000200 */
[C---:B------:R-:W-:Y:S08]  /*2fa0*/  HMMA.16816.F32 R64, R12.reuse, R40, RZ ;  /* 0x000000280c40723c */ /* 0x040ff000000018ff */
[----:B------:R-:W-:Y:S01]  /*2fb0*/  HMMA.16816.F32 R76, R12, R42, RZ ;  /* 0x0000002a0c4c723c */ /* 0x000fe200000018ff */
[----:B------:R-:W4:Y:S04]  /*2fc0*/  LDSM.16.M88.4 R40, [R243+0x1800] ;  /* 0x00180000f328783b */ /* 0x000f280000000200 */
        /* <DEDUP_REMOVED lines=12> */
[----:B------:R-:W-:Y:S01]  /*3090*/  ISETP.LT.OR P6, PT, R28, 0x31, P6 ;  /* 0x000000311c00780c */ /* 0x000fe200037c1670 */
[C---:B------:R-:W-:Y:S04]  /*30a0*/  HMMA.16816.F32 R60, R12.reuse, R48, RZ ;  /* 0x000000300c3c723c */ /* 0x040fe800000018ff */
[----:B------:R3:W-:Y:S04]  /*30b0*/  LDGSTS.E.BYPASS.LTC128B.128 [R252+0x1100], [R2.64], !P5 ;  /* 0x0110000002fc7fae */ /* 0x0007e8000e901d48 */
[----:B------:R-:W-:Y:S01]  /*30c0*/  HMMA.16816.F32 R12, R12, R50, RZ ;  /* 0x000000320c0c723c */ /* 0x000fe200000018ff */
[----:B------:R5:W-:Y:S04]  /*30d0*/  LDGSTS.E.BYPASS.LTC128B.128 [R252+0x3100], [R20.64], !P1 ;  /* 0x0310000014fc7fae */ /* 0x000be8000c901d48 */
[----:B------:R4:W-:Y:S01]  /*30e0*/  LDGSTS.E.BYPASS.LTC128B.128 [R252+0x1900], [R18.64], !P0 ;  /* 0x0190000012fc7fae */ /* 0x0009e2000c101d48 */
[----:B-1----:R-:W-:Y:S01]  /*30f0*/  IMAD.MOV.U32 R16, RZ, RZ, 0x40 ;  /* 0x00000040ff107424 */ /* 0x002fe200078e00ff */
[----:B---3--:R-:W-:-:S04]  /*3100*/  IADD3 R2, P5, R0, R150, RZ ;  /* 0x0000009600027210 */ /* 0x008fc80007fbe0ff */
[----:B------:R-:W-:Y:S01]  /*3110*/  SEL R0, R16, 0xffffffc0, !P2 ;  /* 0xffffffc010007807 */ /* 0x000fe20005000000 */
[----:B------:R-:W-:-:S04]  /*3120*/  IMAD.X R3, R29, 0x1, R56, P5 ;  /* 0x000000011d037824 */ /* 0x000fc800028e0638 */
[----:B------:R-:W-:Y:S01]  /*3130*/  IMAD.IADD R234, R232, 0x1, R0 ;  /* 0x00000001e8ea7824 */ /* 0x000fe200078e0200 */
[C---:B------:R-:W-:Y:S01]  /*3140*/  HMMA.16816.F32 R24, R4.reuse, R44, R52 ;  /* 0x0000002c0418723c */ /* 0x040fe20000001834 */
[----:B------:R1:W-:Y:S04]  /*3150*/  LDGSTS.E.BYPASS.LTC128B.128 [R252+0x3900], [R2.64], !P6 ;  /* 0x0390000002fc7fae */ /* 0x0003e8000f101d48 */
[----:B----4-:R-:W-:Y:S04]  /*3160*/  LDSM.16.M88.4 R16, [R240+0x2000] ;  /* 0x00200000f010783b */ /* 0x010fe80000000200 */
[----:B------:R-:W3:Y:S01]  /*3170*/  LDSM.16.M88.4 R52, [R234] ;  /* 0x00000000ea34783b */ /* 0x000ee20000000200 */
[----:B------:R-:W-:Y:S03]  /*3180*/  HMMA.16816.F32 R116, R4, R36, R84 ;  /* 0x000000240474723c */ /* 0x000fe60000001854 */
[----:B------:R-:W4:Y:S01]  /*3190*/  LDSM.16.M88.4 R48, [R234+0x800] ;  /* 0x00080000ea30783b */ /* 0x000f220000000200 */
[----:B------:R-:W-:-:S02]  /*31a0*/  IADD3 R244, R243, 0x2000, RZ ;  /* 0x00002000f3f47810 */ /* 0x000fc40007ffe0ff */
[----:B------:R-:W-:Y:S01]  /*31b0*/  IADD3 R245, R243, 0x2800, RZ ;  /* 0x00002800f3f57810 */ /* 0x000fe20007ffe0ff */
[----:B------:R-:W0:Y:S01]  /*31c0*/  LDGDEPBAR ;  /* 0x00000000000079af */ /* 0x000e220000000000 */
[C---:B------:R-:W-:Y:S08]  /*31d0*/  HMMA.16816.F32 R132, R4.reuse, R32, R92 ;  /* 0x000000200484723c */ /* 0x040ff0000000185c */
[C---:B------:R-:W-:Y:S08]  /*31e0*/  HMMA.16816.F32 R128, R4.reuse, R40, R88 ;  /* 0x000000280480723c */ /* 0x040ff00000001858 */
[----:B------:R-:W-:Y:S08]  /*31f0*/  HMMA.16816.F32 R84, R4, R46, R100 ;  /* 0x0000002e0454723c */ /* 0x000ff00000001864 */
[C---:B------:R-:W-:Y:S08]  /*3200*/  HMMA.16816.F32 R120, R8.reuse, R32, R64 ;  /* 0x000000200878723c */ /* 0x040ff00000001840 */
[----:B------:R-:W-:Y:S08]  /*3210*/  HMMA.16816.F32 R124, R8, R40, R60 ;  /* 0x00000028087c723c */ /* 0x000ff0000000183c */
[C---:B------:R-:W-:Y:S08]  /*3220*/  HMMA.16816.F32 R92, R4.reuse, R38, R108 ;  /* 0x00000026045c723c */ /* 0x040ff0000000186c */
[----:B------:R-:W-:Y:S08]  /*3230*/  HMMA.16816.F32 R100, R4, R42, R104 ;  /* 0x0000002a0464723c */ /* 0x000ff00000001868 */
[C---:B------:R-:W-:Y:S08]  /*3240*/  HMMA.16816.F32 R96, R8.reuse, R44, R96 ;  /* 0x0000002c0860723c */ /* 0x040ff00000001860 */
[C---:B------:R-:W-:Y:S08]  /*3250*/  HMMA.16816.F32 R88, R8.reuse, R36, R72 ;  /* 0x000000240858723c */ /* 0x040ff00000001848 */
[C---:B------:R-:W-:Y:S01]  /*3260*/  HMMA.16816.F32 R64, R8.reuse, R46, R80 ;  /* 0x0000002e0840723c */ /* 0x040fe20000001850 */
[----:B------:R-:W1:Y:S07]  /*3270*/  LDSM.16.M88.4 R44, [R234+0x1000] ;  /* 0x00100000ea2c783b */ /* 0x000e6e0000000200 */
[C---:B------:R-:W-:Y:S01]  /*3280*/  HMMA.16816.F32 R60, R8.reuse, R38, R68 ;  /* 0x00000026083c723c */ /* 0x040fe20000001844 */
[----:B------:R-:W1:Y:S07]  /*3290*/  LDSM.16.M88.4 R36, [R234+0x1800] ;  /* 0x00180000ea24783b */ /* 0x000e6e0000000200 */
[----:B------:R-:W-:Y:S01]  /*32a0*/  HMMA.16816.F32 R40, R8, R42, R12 ;  /* 0x0000002a0828723c */ /* 0x000fe2000000180c */
[----:B------:R-:W1:Y:S01]  /*32b0*/  LDSM.16.M88.4 R12, [R240] ;  /* 0x00000000f00c783b */ /* 0x000e620000000200 */
[----:B------:R-:W-:-:S05]  /*32c0*/  IMAD.IADD R233, R244, 0x1, R0 ;  /* 0x00000001f4e97824 */ /* 0x000fca00078e0200 */
[----:B------:R-:W-:Y:S01]  /*32d0*/  LDSM.16.M88.4 R28, [R233+-0x1800] ;  /* 0xffe80000e91c783b */ /* 0x000fe20000000200 */
[-C--:B------:R-:W-:Y:S03]  /*32e0*/  HMMA.16816.F32 R112, R4, R34.reuse, R112 ;  /* 0x000000220470723c */ /* 0x080fe60000001870 */
[----:B------:R-:W-:Y:S04]  /*32f0*/  LDSM.16.M88.4 R4, [R242+0x2000] ;  /* 0x00200000f204783b */ /* 0x000fe80000000200 */
[----:B-----5:R-:W-:Y:S01]  /*3300*/  LDSM.16.M88.4 R20, [R233+-0x800] ;  /* 0xfff80000e914783b */ /* 0x020fe20000000200 */
[----:B------:R-:W-:Y:S03]  /*3310*/  HMMA.16816.F32 R72, R8, R34, R76 ;  /* 0x000000220848723c */ /* 0x000fe6000000184c */
[----:B------:R-:W5:Y:S04]  /*3320*/  LDSM.16.M88.4 R32, [R233+-0x2000] ;  /* 0xffe00000e920783b */ /* 0x000f680000000200 */
[----:B------:R-:W-:Y:S01]  /*3330*/  LDSM.16.M88.4 R8, [R242] ;  /* 0x00000000f208783b */ /* 0x000fe20000000200 */
[C---:B---3--:R-:W-:Y:S03]  /*3340*/  HMMA.16816.F32 R76, R16.reuse, R52, R24 ;  /* 0x00000034104c723c */ /* 0x048fe60000001818 */
[----:B------:R-:W3:Y:S05]  /*3350*/  LDSM.16.M88.4 R24, [R233+-0x1000] ;  /* 0xfff00000e918783b */ /* 0x000eea0000000200 */
[C---:B----4-:R-:W-:Y:S08]  /*3360*/  HMMA.16816.F32 R116, R16.reuse, R48, R116 ;  /* 0x000000301074723c */ /* 0x050ff00000001874 */
[C---:B------:R-:W-:Y:S08]  /*3370*/  HMMA.16816.F32 R84, R16.reuse, R54, R84 ;  /* 0x000000361054723c */ /* 0x040ff00000001854 */
[C---:B------:R-:W-:Y:S08]  /*3380*/  HMMA.16816.F32 R92, R16.reuse, R50, R92 ;  /* 0x00000032105c723c */ /* 0x040ff0000000185c */
[C---:B-1----:R-:W-:Y:S08]  /*3390*/  HMMA.16816.F32 R104, R16.reuse, R44, R132 ;  /* 0x0000002c1068723c */ /* 0x042ff00000001884 */
[C---:B------:R-:W-:Y:S08]  /*33a0*/  HMMA.16816.F32 R108, R16.reuse, R36, R128 ;  /* 0x00000024106c723c */ /* 0x040ff00000001880 */
        /* <DEDUP_REMOVED lines=12> */
[----:B------:R-:W1:Y:S04]  /*3470*/  LDSM.16.M88.4 R12, [R239+0x6000] ;  /* 0x00600000ef0c783b */ /* 0x000e680000000200 */
[----:B------:R-:W4:Y:S03]  /*3480*/  LDSM.16.M88.4 R36, [R232+0x3000] ;  /* 0x00300000e824783b */ /* 0x000f260000000200 */
[C---:B-----5:R-:W-:Y:S08]  /*3490*/  HMMA.16816.F32 R64, R4.reuse, R32, R76 ;  /* 0x000000200440723c */ /* 0x060ff0000000184c */
[C---:B------:R-:W-:Y:S08]  /*34a0*/  HMMA.16816.F32 R72, R4.reuse, R34, R84 ;  /* 0x000000220448723c */ /* 0x040ff00000001854 */
[C---:B---3--:R-:W-:Y:S08]  /*34b0*/  HMMA.16816.F32 R140, R4.reuse, R24, R104 ;  /* 0x00000018048c723c */ /* 0x048ff00000001868 */
[C---:B------:R-:W-:Y:S08]  /*34c0*/  HMMA.16816.F32 R76, R4.reuse, R28, R116 ;  /* 0x0000001c044c723c */ /* 0x040ff00000001874 */
[C---:B------:R-:W-:Y:S08]  /*34d0*/  HMMA.16816.F32 R84, R4.reuse, R30, R92 ;  /* 0x0000001e0454723c */ /* 0x040ff0000000185c */
[C---:B------:R-:W-:Y:S08]  /*34e0*/  HMMA.16816.F32 R136, R4.reuse, R26, R112 ;  /* 0x0000001a0488723c */ /* 0x040ff00000001870 */
[----:B------:R-:W-:Y:S08]  /*34f0*/  HMMA.16816.F32 R132, R4, R20, R108 ;  /* 0x000000140484723c */ /* 0x000ff0000000186c */
[C---:B------:R-:W-:Y:S08]  /*3500*/  HMMA.16816.F32 R120, R8.reuse, R34, R80 ;  /* 0x000000220878723c */ /* 0x040ff00000001850 */
[C---:B------:R-:W-:Y:S01]  /*3510*/  HMMA.16816.F32 R104, R8.reuse, R22, R16 ;  /* 0x000000160868723c */ /* 0x040fe20000001810 */
[----:B------:R-:W3:Y:S07]  /*3520*/  LDSM.16.M88.4 R16, [R232+0x3800] ;  /* 0x00380000e810783b */ /* 0x000eee0000000200 */
[C---:B------:R-:W-:Y:S01]  /*3530*/  HMMA.16816.F32 R124, R8.reuse, R32, R96 ;  /* 0x00000020087c723c */ /* 0x040fe20000001860 */
[C---:B------:R-:W-:Y:S01]  /*3540*/  IADD3 R246, R243.reuse, 0x3000, RZ ;  /* 0x00003000f3f67810 */ /* 0x040fe20007ffe0ff */
[----:B------:R-:W-:Y:S06]  /*3550*/  LDSM.16.M88.4 R32, [R244] ;  /* 0x00000000f420783b */ /* 0x000fec0000000200 */
[C---:B------:R-:W-:Y:S08]  /*3560*/  HMMA.16816.F32 R116, R8.reuse, R28, R88 ;  /* 0x0000001c0874723c */ /* 0x040ff00000001858 */
[C---:B------:R-:W-:Y:S01]  /*3570*/  HMMA.16816.F32 R112, R8.reuse, R30, R68 ;  /* 0x0000001e0870723c */ /* 0x040fe20000001844 */
[----:B------:R-:W-:Y:S07]  /*3580*/  LDSM.16.M88.4 R28, [R245] ;  /* 0x00000000f51c783b */ /* 0x000fee0000000200 */
[C---:B------:R-:W-:Y:S08]  /*3590*/  HMMA.16816.F32 R108, R8.reuse, R24, R60 ;  /* 0x00000018086c723c */ /* 0x040ff0000000183c */
[C---:B------:R-:W-:Y:S01]  /*35a0*/  HMMA.16816.F32 R80, R8.reuse, R26, R52 ;  /* 0x0000001a0850723c */ /* 0x040fe20000001834 */
[----:B------:R-:W-:Y:S07]  /*35b0*/  LDSM.16.M88.4 R24, [R246] ;  /* 0x00000000f618783b */ /* 0x000fee0000000200 */
[----:B------:R-:W-:Y:S01]  /*35c0*/  HMMA.16816.F32 R92, R8, R20, R48 ;  /* 0x00000014085c723c */ /* 0x000fe20000001830 */
[----:B------:R-:W5:Y:S07]  /*35d0*/  LDSM.16.M88.4 R8, [R239+0x4000] ;  /* 0x00400000ef08783b */ /* 0x000f6e0000000200 */
[----:B------:R-:W-:Y:S01]  /*35e0*/  HMMA.16816.F32 R128, R4, R22, R100 ;  /* 0x000000160480723c */ /* 0x000fe20000001864 */
[----:B------:R-:W2:Y:S04]  /*35f0*/  LDSM.16.M88.4 R4, [R241+0x6000] ;  /* 0x00600000f104783b */ /* 0x000ea80000000200 */
[----:B------:R-:W2:Y:S01]  /*3600*/  LDSM.16.M88.4 R20, [R241+0x4000] ;  /* 0x00400000f114783b */ /* 0x000ea20000000200 */
[----:B------:R-:W-:-:S02]  /*3610*/  IADD3 R247, R243, 0x3800, RZ ;  /* 0x00003800f3f77810 */ /* 0x000fc40007ffe0ff */
[C---:B-1----:R-:W-:Y:S03]  /*3620*/  HMMA.16816.F32 R60, R12.reuse, R40, R76 ;  /* 0x000000280c3c723c */ /* 0x042fe6000000184c */
[----:B------:R-:W1:Y:S05]  /*3630*/  LDSM.16.M88.4 R52, [R247] ;  /* 0x00000000f734783b */ /* 0x000e6a0000000200 */
[C---:B------:R-:W-:Y:S08]  /*3640*/  HMMA.16816.F32 R48, R12.reuse, R42, R84 ;  /* 0x0000002a0c30723c */ /* 0x040ff00000001854 */
[C---:B------:R-:W-:Y:S08]  /*3650*/  HMMA.16816.F32 R88, R12.reuse, R44, R64 ;  /* 0x0000002c0c58723c */ /* 0x040ff00000001840 */
[C---:B------:R-:W-:Y:S08]  /*3660*/  HMMA.16816.F32 R68, R12.reuse, R46, R72 ;  /* 0x0000002e0c44723c */ /* 0x040ff00000001848 */
[C---:B----4-:R-:W-:Y:S08]  /*3670*/  HMMA.16816.F32 R84, R12.reuse, R36, R140 ;  /* 0x000000240c54723c */ /* 0x050ff0000000188c */
[C---:B------:R-:W-:Y:S08]  /*3680*/  HMMA.16816.F32 R100, R12.reuse, R38, R136 ;  /* 0x000000260c64723c */ /* 0x040ff00000001888 */
[C---:B---3--:R-:W-:Y:S08]  /*3690*/  HMMA.16816.F32 R96, R12.reuse, R16, R132 ;  /* 0x000000100c60723c */ /* 0x048ff00000001884 */
[----:B------:R-:W-:Y:S08]  /*36a0*/  HMMA.16816.F32 R76, R12, R18, R128 ;  /* 0x000000120c4c723c */ /* 0x000ff00000001880 */
[C---:B-----5:R-:W-:Y:S08]  /*36b0*/  HMMA.16816.F32 R72, R8.reuse, R44, R124 ;  /* 0x0000002c0848723c */ /* 0x060ff0000000187c */
[C---:B------:R-:W-:Y:S08]  /*36c0*/  HMMA.16816.F32 R64, R8.reuse, R46, R120 ;  /* 0x0000002e0840723c */ /* 0x040ff00000001878 */
[C---:B------:R-:W-:Y:S08]  /*36d0*/  HMMA.16816.F32 R12, R8.reuse, R36, R108 ;  /* 0x00000024080c723c */ /* 0x040ff0000000186c */
[C---:B------:R-:W-:Y:S08]  /*36e0*/  HMMA.16816.F32 R44, R8.reuse, R40, R116 ;  /* 0x00000028082c723c */ /* 0x040ff00000001874 */
[C---:B------:R-:W-:Y:S08]  /*36f0*/  HMMA.16816.F32 R40, R8.reuse, R42, R112 ;  /* 0x0000002a0828723c */ /* 0x040ff00000001870 */
[C---:B------:R-:W-:Y:S01]  /*3700*/  HMMA.16816.F32 R80, R8.reuse, R38, R80 ;  /* 0x000000260850723c */ /* 0x040fe20000001850 */
[----:B------:R-:W-:Y:S07]  /*3710*/  LDSM.16.M88.4 R36, [R234+0x3800] ;  /* 0x00380000ea24783b */ /* 0x000fee0000000200 */
[C---:B------:R-:W-:Y:S08]  /*3720*/  HMMA.16816.F32 R92, R8.reuse, R16, R92 ;  /* 0x00000010085c723c */ /* 0x040ff0000000185c */
[----:B------:R-:W-:Y:S01]  /*3730*/  HMMA.16816.F32 R104, R8, R18, R104 ;  /* 0x000000120868723c */ /* 0x000fe20000001868 */
[----:B------:R-:W-:Y:S04]  /*3740*/  LDSM.16.M88.4 R16, [R240+0x6000] ;  /* 0x00600000f010783b */ /* 0x000fe80000000200 */
[----:B------:R-:W-:Y:S03]  /*3750*/  LDSM.16.M88.4 R8, [R242+0x4000] ;  /* 0x00400000f208783b */ /* 0x000fe60000000200 */
[----:B--2---:R-:W-:Y:S01]  /*3760*/  HMMA.16816.F32 R136, R4, R30, R48 ;  /* 0x0000001e0488723c */ /* 0x004fe20000001830 */
[----:B------:R-:W2:Y:S07]  /*3770*/  LDSM.16.M88.4 R48, [R234+0x2000] ;  /* 0x00200000ea30783b */ /* 0x000eae0000000200 */
[C---:B------:R-:W-:Y:S01]  /*3780*/  HMMA.16816.F32 R112, R20.reuse, R24, R12 ;  /* 0x000000181470723c */ /* 0x040fe2000000180c */
[----:B------:R-:W3:Y:S07]  /*3790*/  LDSM.16.M88.4 R12, [R240+0x4000] ;  /* 0x00400000f00c783b */ /* 0x000eee0000000200 */
[C---:B------:R-:W-:Y:S01]  /*37a0*/  HMMA.16816.F32 R120, R20.reuse, R28, R44 ;  /* 0x0000001c1478723c */ /* 0x040fe2000000182c */
[----:B------:R-:W4:Y:S07]  /*37b0*/  LDSM.16.M88.4 R44, [R234+0x2800] ;  /* 0x00280000ea2c783b */ /* 0x000f2e0000000200 */
[----:B------:R-:W-:Y:S01]  /*37c0*/  HMMA.16816.F32 R116, R20, R30, R40 ;  /* 0x0000001e1474723c */ /* 0x000fe20000001828 */
[----:B------:R-:W5:Y:S07]  /*37d0*/  LDSM.16.M88.4 R40, [R234+0x3000] ;  /* 0x00300000ea28783b */ /* 0x000f6e0000000200 */
[C---:B------:R-:W-:Y:S01]  /*37e0*/  HMMA.16816.F32 R140, R4.reuse, R28, R60 ;  /* 0x0000001c048c723c */ /* 0x040fe2000000183c */
[----:B------:R-:W-:Y:S07]  /*37f0*/  LDSM.16.M88.4 R28, [R233+0x800] ;  /* 0x00080000e91c783b */ /* 0x000fee0000000200 */
[C---:B------:R-:W-:Y:S08]  /*3800*/  HMMA.16816.F32 R88, R4.reuse, R32, R88 ;  /* 0x000000200458723c */ /* 0x040ff00000001858 */
[----:B------:R-:W-:Y:S08]  /*3810*/  HMMA.16816.F32 R144, R4, R34, R68 ;  /* 0x000000220490723c */ /* 0x000ff00000001844 */
[C---:B------:R-:W-:Y:S08]  /*3820*/  HMMA.16816.F32 R124, R20.reuse, R32, R72 ;  /* 0x00000020147c723c */ /* 0x040ff00000001848 */
[----:B------:R-:W-:Y:S01]  /*3830*/  HMMA.16816.F32 R60, R20, R34, R64 ;  /* 0x00000022143c723c */ /* 0x000fe20000001840 */
[----:B------:R-:W-:Y:S07]  /*3840*/  LDSM.16.M88.4 R32, [R233] ;  /* 0x00000000e920783b */ /* 0x000fee0000000200 */
[C---:B------:R-:W-:Y:S08]  /*3850*/  HMMA.16816.F32 R132, R4.reuse, R24, R84 ;  /* 0x000000180484723c */ /* 0x040ff00000001854 */
[C---:B------:R-:W-:Y:S08]  /*3860*/  HMMA.16816.F32 R84, R4.reuse, R26, R100 ;  /* 0x0000001a0454723c */ /* 0x040ff00000001864 */
[C---:B-1----:R-:W-:Y:S08]  /*3870*/  HMMA.16816.F32 R128, R4.reuse, R52, R96 ;  /* 0x000000340480723c */ /* 0x042ff00000001860 */
[----:B------:R-:W-:Y:S01]  /*3880*/  HMMA.16816.F32 R68, R4, R54, R76 ;  /* 0x000000360444723c */ /* 0x000fe2000000184c */
[----:B------:R-:W1:Y:S07]  /*3890*/  LDSM.16.M88.4 R4, [R248+0x6000] ;  /* 0x00600000f804783b */ /* 0x000e6e0000000200 */
[C---:B------:R-:W-:Y:S01]  /*38a0*/  HMMA.16816.F32 R108, R20.reuse, R26, R80 ;  /* 0x0000001a146c723c */ /* 0x040fe20000001850 */
[----:B------:R-:W1:Y:S07]  /*38b0*/  LDSM.16.M88.4 R24, [R233+0x1000] ;  /* 0x00100000e918783b */ /* 0x000e6e0000000200 */
[C---:B------:R-:W-:Y:S08]  /*38c0*/  HMMA.16816.F32 R76, R20.reuse, R52, R92 ;  /* 0x00000034144c723c */ /* 0x040ff0000000185c */
[----:B------:R-:W-:Y:S01]  /*38d0*/  HMMA.16816.F32 R72, R20, R54, R104 ;  /* 0x000000361448723c */ /* 0x000fe20000001868 */
[----:B------:R-:W1:Y:S01]  /*38e0*/  LDSM.16.M88.4 R20, [R233+0x1800] ;  /* 0x00180000e914783b */ /* 0x000e620000000200 */
[----:B------:R-:W-:Y:S01]  /*38f0*/  ISETP.GT.AND P0, PT, R58, R158, PT ;  /* 0x0000009e3a00720c */ /* 0x000fe20003f04270 */
[----:B------:R-:W-:-:S05]  /*3900*/  DEPBAR.LE SB0, 0x0 ;  /* 0x000080000000791a */ /* 0x000fca0000000000 */
[C---:B--2---:R-:W-:Y:S08]  /*3910*/  HMMA.16816.F32 R104, R16.reuse, R48, R88 ;  /* 0x000000301068723c */ /* 0x044ff00000001858 */
[----:B------:R-:W-:Y:S08]  /*3920*/  HMMA.16816.F32 R100, R16, R50, R144 ;  /* 0x000000321064723c */ /* 0x000ff00000001890 */
[C---:B---3--:R-:W-:Y:S08]  /*3930*/  HMMA.16816.F32 R64, R12.reuse, R48, R124 ;  /* 0x000000300c40723c */ /* 0x048ff0000000187c */
[----:B------:R-:W-:Y:S08]  /*3940*/  HMMA.16816.F32 R60, R12, R50, R60 ;  /* 0x000000320c3c723c */ /* 0x000ff0000000183c */
[C---:B----4-:R-:W-:Y:S08]  /*3950*/  HMMA.16816.F32 R96, R16.reuse, R44, R140 ;  /* 0x0000002c1060723c */ /* 0x050ff0000000188c */
[----:B------:R-:W-:Y:S08]  /*3960*/  HMMA.16816.F32 R92, R16, R46, R136 ;  /* 0x0000002e105c723c */ /* 0x000ff00000001888 */
[C---:B------:R-:W-:Y:S08]  /*3970*/  HMMA.16816.F32 R52, R12.reuse, R44, R120 ;  /* 0x0000002c0c34723c */ /* 0x040ff00000001878 */
[----:B------:R-:W-:Y:S08]  /*3980*/  HMMA.16816.F32 R48, R12, R46, R116 ;  /* 0x0000002e0c30723c */ /* 0x000ff00000001874 */
[C---:B-----5:R-:W-:Y:S08]  /*3990*/  HMMA.16816.F32 R88, R16.reuse, R40, R132 ;  /* 0x000000281058723c */ /* 0x060ff00000001884 */
[C---:B------:R-:W-:Y:S08]  /*39a0*/  HMMA.16816.F32 R84, R16.reuse, R42, R84 ;  /* 0x0000002a1054723c */ /* 0x040ff00000001854 */
[C---:B------:R-:W-:Y:S08]  /*39b0*/  HMMA.16816.F32 R80, R16.reuse, R36, R128 ;  /* 0x000000241050723c */ /* 0x040ff00000001880 */
[----:B------:R-:W-:Y:S08]  /*39c0*/  HMMA.16816.F32 R68, R16, R38, R68 ;  /* 0x000000261044723c */ /* 0x000ff00000001844 */
[C---:B------:R-:W-:Y:S08]  /*39d0*/  HMMA.16816.F32 R44, R12.reuse, R40, R112 ;  /* 0x000000280c2c723c */ /* 0x040ff00000001870 */
[C---:B------:R-:W-:Y:S08]  /*39e0*/  HMMA.16816.F32 R40, R12.reuse, R42, R108 ;  /* 0x0000002a0c28723c */ /* 0x040ff0000000186c */
[C---:B------:R-:W-:Y:S08]  /*39f0*/  HMMA.16816.F32 R16, R12.reuse, R36, R76 ;  /* 0x000000240c10723c */ /* 0x040ff0000000184c */
[----:B------:R-:W-:Y:S01]  /*3a00*/  HMMA.16816.F32 R12, R12, R38, R72 ;  /* 0x000000260c0c723c */ /* 0x000fe20000001848 */
[----:B------:R-:W-:Y:S01]  /*3a10*/  BSSY B0, `(.L_x_3014) ;  /* 0x0000065000007945 */ /* 0x000fe20003800000 */
[----:B------:R-:W-:-:S02]  /*3a20*/  ISETP.GT.AND P1, PT, R59, 0x3f, PT ;  /* 0x0000003f3b00780c */ /* 0x000fc40003f24270 */
[----:B------:R-:W-:-:S04]  /*3a30*/  IADD3 R251, R243, 0x1800, RZ ;  /* 0x00001800f3fb7810 */ /* 0x000fc80007ffe0ff */
[----:B-1----:R-:W-:Y:S01]  /*3a40*/  HMMA.16816.F32 R96, R4, R28, R96 ;  /* 0x0000001c0460723c */ /* 0x002fe20000001860 */
[C---:B------:R-:W-:Y:S02]  /*3a50*/  IADD3 R250, R243.reuse, 0x1000, RZ ;  /* 0x00001000f3fa7810 */ /* 0x040fe40007ffe0ff */
[----:B------:R-:W-:-:S05]  /*3a60*/  IADD3 R249, R243, 0x800, RZ ;  /* 0x00000800f3f97810 */ /* 0x000fca0007ffe0ff */
[C---:B------:R-:W-:Y:S08]  /*3a70*/  HMMA.16816.F32 R92, R4.reuse, R30, R92 ;  /* 0x0000001e045c723c */ /* 0x040ff0000000185c */
[C---:B------:R-:W-:Y:S08]  /*3a80*/  HMMA.16816.F32 R72, R4.reuse, R24, R88 ;  /* 0x000000180448723c */ /* 0x040ff00000001858 */
[----:B------:R-:W-:Y:S08]  /*3a90*/  HMMA.16816.F32 R84, R4, R26, R84 ;  /* 0x0000001a0454723c */ /* 0x000ff00000001854 */
[C---:B------:R-:W-:Y:S08]  /*3aa0*/  HMMA.16816.F32 R52, R8.reuse, R28, R52 ;  /* 0x0000001c0834723c */ /* 0x040ff00000001834 */
        /* <DEDUP_REMOVED lines=32> */
[----:B------:R-:W-:Y:S01]  /*3cb0*/  IADD3 R3, R3, R0, RZ ;  /* 0x0000000003037210 */ /* 0x000fe20007ffe0ff */
[----:B--2---:R1:W-:Y:S01]  /*3cc0*/  STL [R1], R6 ;  /* 0x0000000601007387 */ /* 0x0043e20000100800 */
[----:B------:R-:W-:-:S03]  /*3cd0*/  SHF.R.S32.HI R0, RZ, 0x1f, R6 ;  /* 0x0000001fff007819 */ /* 0x000fc60000011406 */
        /* <DEDUP_REMOVED lines=8> */
[----:B------:R2:W3:Y:S02]  /*3d60*/  SHFL.IDX PT, R8, R0, RZ, 0x181f ;  /* 0x00181fff00087589 */ /* 0x0004e400000e0000 */
.L_x_3070:
[----:B------:R-:W-:Y:S05]  /*3d70*/  BRA.DIV ~URZ, `(.L_x_3017) ;  /* 0x0000f0827f007947 */ /* 0x000fea000b800000 */
[----:B-1----:R-:W4:Y:S04]  /*3d80*/  LDL R7, [R1+0xc] ;  /* 0x00000c0001077983 */ /* 0x002f280000100800 */
[----:B------:R-:W5:Y:S04]  /*3d90*/  LDL R3, [R1+0x1c] ;  /* 0x00001c0001037983 */ /* 0x000f680000100800 */
[----:B------:R-:W1:Y:S04]  /*3da0*/  SHFL.IDX PT, R2, R4, RZ, 0x181f ;  /* 0x00181fff04027589 */ /* 0x000e6800000e0000 */
[----:B------:R-:W2:Y:S04]  /*3db0*/  SHFL.IDX PT, R5, R4, 0x1, 0x181f ;  /* 0x00381f0004057f89 */ /* 0x000ea800000e0000 */
[----:B------:R-:W3:Y:S04]  /*3dc0*/  SHFL.IDX PT, R9, R0, 0x1, 0x181f ;  /* 0x00381f0000097f89 */ /* 0x000ee800000e0000 */
[----:B------:R-:W2:Y:S04]  /*3dd0*/  SHFL.IDX PT, R12, R4, 0x2, 0x181f ;  /* 0x00581f00040c7f89 */ /* 0x000ea800000e0000 */
[----:B------:R-:W2:Y:S01]  /*3de0*/  SHFL.IDX PT, R13, R0, 0x2, 0x181f ;  /* 0x00581f00000d7f89 */ /* 0x000ea200000e0000 */
[----:B-1----:R-:W-:-:S02]  /*3df0*/  IADD3 R6, P6, R2, R149, RZ ;  /* 0x0000009502067210 */ /* 0x002fc40007fde0ff */
[-C--:B------:R-:W-:Y:S02]  /*3e00*/  IADD3 R2, P5, R2, R150.reuse, RZ ;  /* 0x0000009602027210 */ /* 0x080fe40007fbe0ff */
[----:B----4-:R-:W-:Y:S01]  /*3e10*/  ISETP.GE.AND P2, PT, R7, c[0x0][0x1d4], PT ;  /* 0x0000750007007a0c */ /* 0x010fe20003f46270 */
[C-C-:B---3--:R-:W-:Y:S01]  /*3e20*/  IMAD.X R7, R8.reuse, 0x1, R57.reuse, P6 ;  /* 0x0000000108077824 */ /* 0x148fe200030e0639 */
[----:B--2---:R-:W-:Y:S02]  /*3e30*/  IADD3 R10, P6, R5, R149, RZ ;  /* 0x00000095050a7210 */ /* 0x004fe40007fde0ff */
[----:B-----5:R-:W-:Y:S01]  /*3e40*/  ISETP.GE.AND P0, PT, R3, c[0x0][0x1d4], PT ;  /* 0x0000750003007a0c */ /* 0x020fe20003f06270 */
[----:B------:R-:W-:Y:S01]  /*3e50*/  IMAD.X R3, R8, 0x1, R56, P5 ;  /* 0x0000000108037824 */ /* 0x000fe200028e0638 */
[----:B------:R-:W-:Y:S01]  /*3e60*/  IADD3 R8, P5, R5, R150, RZ ;  /* 0x0000009605087210 */ /* 0x000fe20007fbe0ff */
[----:B------:R-:W-:Y:S01]  /*3e70*/  IMAD.X R11, R9, 0x1, R57, P6 ;  /* 0x00000001090b7824 */ /* 0x000fe200030e0639 */
[----:B------:R-:W-:-:S03]  /*3e80*/  SEL R5, RZ, 0x10, P0 ;  /* 0x00000010ff057807 */ /* 0x000fc60000000000 */
[----:B------:R-:W-:Y:S02]  /*3e90*/  IMAD.X R9, R9, 0x1, R56, P5 ;  /* 0x0000000109097824 */ /* 0x000fe400028e0638 */
[----:B------:R1:W-:Y:S04]  /*3ea0*/  LDGSTS.E.BYPASS.LTC128B.128 [R252+0x4100], [R6.64], !P2 ;  /* 0x0410000006fc7fae */ /* 0x0003e8000d101d48 */
[----:B------:R2:W-:Y:S04]  /*3eb0*/  LDGSTS.E.BYPASS.LTC128B.128 [R252+0x6100], [R2.64], !P0 ;  /* 0x0610000002fc7fae */ /* 0x0005e8000c101d48 */
[----:B------:R3:W-:Y:S04]  /*3ec0*/  LDGSTS.E.BYPASS.LTC128B.128 [R252+0x4900], [R10.64], !P2 ;  /* 0x049000000afc7fae */ /* 0x0007e8000d101d48 */
[----:B------:R4:W-:Y:S01]  /*3ed0*/  LDGSTS.E.BYPASS.LTC128B.128 [R252+0x6900], [R8.64], !P0 ;  /* 0x0690000008fc7fae */ /* 0x0009e2000c101d48 */
[----:B-1----:R-:W-:-:S02]  /*3ee0*/  IADD3 R6, P5, R12, R150, RZ ;  /* 0x000000960c067210 */ /* 0x002fc40007fbe0ff */
[----:B--2---:R-:W-:-:S03]  /*3ef0*/  IADD3 R2, P6, R12, R149, RZ ;  /* 0x000000950c027210 */ /* 0x004fc60007fde0ff */
[C---:B------:R-:W-:Y:S02]  /*3f00*/  IMAD.X R7, R13.reuse, 0x1, R56, P5 ;  /* 0x000000010d077824 */ /* 0x040fe400028e0638 */
[----:B------:R-:W-:Y:S01]  /*3f10*/  IMAD.X R3, R13, 0x1, R57, P6 ;  /* 0x000000010d037824 */ /* 0x000fe200030e0639 */
[----:B----4-:R3:W1:Y:S04]  /*3f20*/  SHFL.IDX PT, R8, R0, 0x3, 0x181f ;  /* 0x00781f0000087f89 */ /* 0x01066800000e0000 */
[----:B------:R3:W2:Y:S04]  /*3f30*/  SHFL.IDX PT, R0, R4, 0x3, 0x181f ;  /* 0x00781f0004007f89 */ /* 0x0006a800000e0000 */
[----:B------:R3:W-:Y:S04]  /*3f40*/  LDGSTS.E.BYPASS.LTC128B.128 [R252+0x5100], [R2.64], !P2 ;  /* 0x0510000002fc7fae */ /* 0x0007e8000d101d48 */
[----:B------:R4:W-:Y:S02]  /*3f50*/  LDGSTS.E.BYPASS.LTC128B.128 [R252+0x7100], [R6.64], !P0 ;  /* 0x0710000006fc7fae */ /* 0x0009e4000c101d48 */
[----:B----4-:R-:W-:-:S04]  /*3f60*/  SEL R6, RZ, 0x10, P2 ;  /* 0x00000010ff067807 */ /* 0x010fc80001000000 */
.L_x_3071:
[----:B-123--:R-:W-:Y:S02]  /*3f70*/  IADD3 R2, -R6, 0x10, RZ ;  /* 0x0000001006027810 */ /* 0x00efe40007ffe1ff */
[----:B------:R-:W-:-:S02]  /*3f80*/  IADD3 R3, -R5, 0x10, RZ ;  /* 0x0000001005037810 */ /* 0x000fc40007ffe1ff */
[----:B------:R-:W-:Y:S02]  /*3f90*/  LOP3.LUT R2, R2, 0xf, RZ, 0xc0, !PT ;  /* 0x0000000f02027812 */ /* 0x000fe400078ec0ff */
[----:B------:R-:W-:Y:S02]  /*3fa0*/  ISETP.NE.U32.AND P6, PT, R6, RZ, PT ;  /* 0x000000ff0600720c */ /* 0x000fe40003fc5070 */
[----:B------:R-:W-:Y:S02]  /*3fb0*/  IADD3 R4, P2, P0, R2, R0, R149 ;  /* 0x0000000002047210 */ /* 0x000fe4000785e095 */
        /* <DEDUP_REMOVED lines=10> */
.L_x_3015:
[----:B------:R-:W-:Y:S05]  /*4060*/  BSYNC B0 ;  /* 0x0000000000007941 */ /* 0x000fea0003800000 */
.L_x_3014:
[----:B-1----:R-:W2:Y:S04]  /*4070*/  LDL R3, [R1+0xac] ;  /* 0x0000ac0001037983 */ /* 0x002ea80000100800 */
[----:B------:R-:W2:Y:S04]  /*4080*/  LDL R0, [R1+0xfc] ;  /* 0x0000fc0001007983 */ /* 0x000ea80000100800 */
[----:B------:R-:W3:Y:S01]  /*4090*/  LDL R6, [R1+0x60] ;  /* 0x0000600001067983 */ /* 0x000ee20000100800 */
[----:B------:R-:W-:Y:S02]  /*40a0*/  MOV R2, 0xffffffc0 ;  /* 0xffffffc000027802 */ /* 0x000fe40000000f00 */
[----:B------:R-:W-:Y:S01]  /*40b0*/  MOV R4, c[0x0][0x2ac] ;  /* 0x0000ab0000047a02 */ /* 0x000fe20000000f00 */
[----:B------:R-:W0:Y:S02]  /*40c0*/  LDGDEPBAR ;  /* 0x00000000000079af */ /* 0x000e240000000000 */
[----:B------:R-:W-:-:S04]  /*40d0*/  IMAD R2, R58, R2, 0x1 ;  /* 0x000000013a027424 */ /* 0x000fc800078e0202 */
[----:B------:R-:W-:Y:S01]  /*40e0*/  IMAD R2, R4, c[0x0][0x1d0], R2 ;  /* 0x0000740004027a24 */ /* 0x000fe200078e0202 */
[----:B--2---:R-:W-:Y:S02]  /*40f0*/  IADD3 R0, R0, R3, RZ ;  /* 0x0000000300007210 */ /* 0x004fe40007ffe0ff */
[----:B---3--:R-:W-:-:S03]  /*4100*/  IADD3 R5, -R6, R148, RZ ;  /* 0x0000009406057210 */ /* 0x008fc60007ffe1ff */
[----:B------:R-:W-:Y:S01]  /*4110*/  @P4 IMAD.HI.U32 R3, R0, c[0x0][0x2c8], RZ ;  /* 0x0000b20000034a27 */ /* 0x000fe200078e00ff */
[----:B------:R1:W-:Y:S01]  /*4120*/  STL [R1+0x2c], R0 ;  /* 0x00002c0001007387 */ /* 0x0003e20000100800 */
[----:B------:R-:W-:-:S03]  /*4130*/  IADD3 R4, R2, -c[0x0][0x168], -R6 ;  /* 0x80005a0002047a10 */ /* 0x000fc60007ffe806 */
[----:B-1----:R-:W-:Y:S01]  /*4140*/  @P4 SHF.R.U32.HI R0, RZ, c[0x0][0x2cc], R3 ;  /* 0x0000b300ff004a19 */ /* 0x002fe20000011603 */
[----:B------:R-:W-:Y:S05]  /*4150*/  BRA.DIV ~URZ, `(.L_x_3018) ;  /* 0x0000f2527f007947 */ /* 0x000fea000b800000 */
[----:B------:R1:W2:Y:S02]  /*4160*/  SHFL.IDX PT, R2, R0, RZ, 0x1c1f ;  /* 0x001c1fff00027589 */ /* 0x0002a400000e0000 */
.L_x_3072:
        /* <DEDUP_REMOVED lines=37> */
[----:B-1----:R-:W1:Y:S01]  /*43c0*/  SHFL.IDX PT, R0, R0, 0x3, 0x1c1f ;  /* 0x007c1f0000007f89 */ /* 0x002e6200000e0000 */
[----:B--2---:R-:W-:-:S02]  /*43d0*/  IMAD.IADD R3, R4, 0x1, R3 ;  /* 0x0000000104037824 */ /* 0x004fc400078e0203 */
[----:B---3--:R-:W-:-:S03]  /*43e0*/  IMAD.IADD R2, R4, 0x1, R2 ;  /* 0x0000000104027824 */ /* 0x008fc600078e0202 */
[----:B------:R-:W-:Y:S01]  /*43f0*/  IMNMX R3, R5, R3, PT ;  /* 0x0000000305037217 */ /* 0x000fe20003800200 */
[----:B-1----:R-:W-:-:S03]  /*4400*/  IMAD.IADD R0, R4, 0x1, R0 ;  /* 0x0000000104007824 */ /* 0x002fc600078e0200 */
[C---:B------:R-:W-:Y:S02]  /*4410*/  ISETP.GT.AND P0, PT, R3.reuse, 0x9, PT ;  /* 0x000000090300780c */ /* 0x040fe40003f04270 */
[----:B------:R-:W-:Y:S02]  /*4420*/  ISETP.GT.AND P5, PT, R3, 0x1, PT ;  /* 0x000000010300780c */ /* 0x000fe40003fa4270 */
[----:B------:R-:W-:Y:S02]  /*4430*/  FSEL R16, R63, -INF , P0 ;  /* 0xff8000003f107808 */ /* 0x000fe40000000000 */
[----:B------:R-:W-:Y:S02]  /*4440*/  ISETP.GT.AND P0, PT, R3, 0x19, PT ;  /* 0x000000190300780c */ /* 0x000fe40003f04270 */
[----:B------:R-:W-:Y:S02]  /*4450*/  FSEL R10, R67, -INF , P5 ;  /* 0xff800000430a7808 */ /* 0x000fe40002800000 */
[----:B------:R-:W-:-:S02]  /*4460*/  FSEL R25, R51, -INF , P0 ;  /* 0xff80000033197808 */ /* 0x000fc40000000000 */
[C---:B------:R-:W-:Y:S02]  /*4470*/  ISETP.GT.AND P0, PT, R3.reuse, 0x29, PT ;  /* 0x000000290300780c */ /* 0x040fe40003f04270 */
[----:B------:R-:W-:Y:S02]  /*4480*/  ISETP.GT.AND P5, PT, R3, 0x11, PT ;  /* 0x000000110300780c */ /* 0x000fe40003fa4270 */
[----:B------:R-:W-:Y:S02]  /*4490*/  FSEL R60, R43, -INF , P0 ;  /* 0xff8000002b3c7808 */ /* 0x000fe40000000000 */
[C---:B------:R-:W-:Y:S02]  /*44a0*/  ISETP.GT.AND P2, PT, R3.reuse, 0x8, PT ;  /* 0x000000080300780c */ /* 0x040fe40003f44270 */
[----:B------:R-:W-:Y:S02]  /*44b0*/  ISETP.GT.AND P0, PT, R3, 0x31, PT ;  /* 0x000000310300780c */ /* 0x000fe40003f04270 */
[----:B------:R-:W-:-:S02]  /*44c0*/  IMNMX R2, R5, R2, PT ;  /* 0x0000000205027217 */ /* 0x000fc40003800200 */
[----:B------:R-:W-:Y:S02]  /*44d0*/  FSEL R19, R55, -INF , P5 ;  /* 0xff80000037137808 */ /* 0x000fe40002800000 */
[----:B------:R-:W-:Y:S02]  /*44e0*/  FSEL R14, R62, -INF , P2 ;  /* 0xff8000003e0e7808 */ /* 0x000fe40001000000 */
[----:B------:R-:W-:Y:S02]  /*44f0*/  ISETP.GT.AND P5, PT, R3, 0x21, PT ;  /* 0x000000210300780c */ /* 0x000fe40003fa4270 */
[----:B------:R-:W-:Y:S02]  /*4500*/  FSEL R51, R31, -INF , P0 ;  /* 0xff8000001f337808 */ /* 0x000fe40000000000 */
[----:B------:R-:W-:Y:S02]  /*4510*/  ISETP.GT.AND P2, PT, R3, 0x18, PT ;  /* 0x000000180300780c */ /* 0x000fe40003f44270 */
[----:B------:R-:W-:-:S02]  /*4520*/  ISETP.GT.AND P0, PT, R2, RZ, PT ;  /* 0x000000ff0200720c */ /* 0x000fc40003f04270 */
[----:B------:R-:W-:Y:S02]  /*4530*/  IMNMX R0, R5, R0, PT ;  /* 0x0000000005007217 */ /* 0x000fe40003800200 */
[----:B------:R-:W-:Y:S02]  /*4540*/  FSEL R63, R47, -INF , P5 ;  /* 0xff8000002f3f7808 */ /* 0x000fe40002800000 */
[----:B------:R-:W-:Y:S02]  /*4550*/  FSEL R23, R50, -INF , P2 ;  /* 0xff80000032177808 */ /* 0x000fe40001000000 */
[C---:B------:R-:W-:Y:S02]  /*4560*/  ISETP.GT.AND P5, PT, R3.reuse, 0x38, PT ;  /* 0x000000380300780c */ /* 0x040fe40003fa4270 */
[----:B------:R-:W-:Y:S02]  /*4570*/  FSEL R20, R104, -INF , P0 ;  /* 0xff80000068147808 */ /* 0x000fe40000000000 */
[----:B------:R-:W-:-:S02]  /*4580*/  ISETP.GT.AND P2, PT, R3, 0x28, PT ;  /* 0x000000280300780c */ /* 0x000fc40003f44270 */
[----:B------:R-:W-:Y:S02]  /*4590*/  ISETP.GT.AND P0, PT, R0, 0x1, PT ;  /* 0x000000010000780c */ /* 0x000fe40003f04270 */
[----:B------:R-:W-:Y:S02]  /*45a0*/  FSEL R50, R26, -INF , P5 ;  /* 0xff8000001a327808 */ /* 0x000fe40002800000 */
[----:B------:R-:W-:Y:S02]  /*45b0*/  ISETP.GT.AND P6, PT, R3, RZ, PT ;  /* 0x000000ff0300720c */ /* 0x000fe40003fc4270 */
[----:B------:R-:W-:Y:S02]  /*45c0*/  FSEL R62, R42, -INF , P2 ;  /* 0xff8000002a3e7808 */ /* 0x000fe40001000000 */
[----:B------:R-:W-:Y:S02]  /*45d0*/  FSEL R26, R107, -INF , P0 ;  /* 0xff8000006b1a7808 */ /* 0x000fe40000000000 */
[----:B------:R-:W-:-:S02]  /*45e0*/  ISETP.GT.AND P2, PT, R3, 0x39, PT ;  /* 0x000000390300780c */ /* 0x000fc40003f44270 */
[----:B------:R-:W-:Y:S02]  /*45f0*/  ISETP.GT.AND P0, PT, R2, 0x9, PT ;  /* 0x000000090200780c */ /* 0x000fe40003f04270 */
[----:B------:R-:W-:Y:S02]  /*4600*/  FSEL R9, R66, -INF , P6 ;  /* 0xff80000042097808 */ /* 0x000fe40003000000 */
[----:B------:R-:W-:Y:S02]  /*4610*/  ISETP.GT.AND P6, PT, R3, 0x10, PT ;  /* 0x000000100300780c */ /* 0x000fe40003fc4270 */
        /* <DEDUP_REMOVED lines=8> */
[----:B------:R-:W-:-:S02]  /*46a0*/  ISETP.GT.AND P5, PT, R0, RZ, PT ;  /* 0x000000ff0000720c */ /* 0x000fc40003fa4270 */
[----:B------:R-:W-:Y:S02]  /*46b0*/  ISETP.GT.AND P2, PT, R2, 0x8, PT ;  /* 0x000000080200780c */ /* 0x000fe40003f44270 */
[----:B------:R-:W-:Y:S02]  /*46c0*/  ISETP.GT.AND P0, PT, R0, 0x11, PT ;  /* 0x000000110000780c */ /* 0x000fe40003f04270 */
[----:B------:R-:W-:Y:S02]  /*46d0*/  FSEL R64, R46, -INF , P6 ;  /* 0xff8000002e407808 */ /* 0x000fe40003000000 */
[----:B------:R-:W-:Y:S02]  /*46e0*/  ISETP.GT.AND P6, PT, R3, 0x30, PT ;  /* 0x000000300300780c */ /* 0x000fe40003fc4270 */
[----:B------:R-:W-:Y:S02]  /*46f0*/  FSEL R24, R106, -INF , P5 ;  /* 0xff8000006a187808 */ /* 0x000fe40002800000 */
[----:B------:R-:W-:-:S02]  /*4700*/  FSEL R27, R100, -INF , P2 ;  /* 0xff800000641b7808 */ /* 0x000fc40001000000 */
[----:B------:R-:W-:Y:S02]  /*4710*/  FSEL R36, R99, -INF , P0 ;  /* 0xff80000063247808 */ /* 0x000fe40000000000 */
[C---:B------:R-:W-:Y:S02]  /*4720*/  ISETP.GT.AND P5, PT, R0.reuse, 0x8, PT ;  /* 0x000000080000780c */ /* 0x040fe40003fa4270 */
[----:B------:R-:W-:Y:S02]  /*4730*/  ISETP.GT.AND P2, PT, R0, 0x9, PT ;  /* 0x000000090000780c */ /* 0x000fe40003f44270 */
[----:B------:R-:W-:Y:S02]  /*4740*/  ISETP.GT.AND P0, PT, R2, 0x19, PT ;  /* 0x000000190200780c */ /* 0x000fe40003f04270 */
[----:B------:R-:W-:Y:S02]  /*4750*/  FSEL R58, R30, -INF , P6 ;  /* 0xff8000001e3a7808 */ /* 0x000fe40003000000 */
[----:B------:R-:W-:-:S02]  /*4760*/  FSEL R30, R102, -INF , P5 ;  /* 0xff800000661e7808 */ /* 0x000fc40002800000 */
[----:B------:R-:W-:Y:S02]  /*4770*/  FSEL R32, R103, -INF , P2 ;  /* 0xff80000067207808 */ /* 0x000fe40001000000 */
[----:B------:R-:W-:Y:S02]  /*4780*/  FSEL R34, R93, -INF , P0 ;  /* 0xff8000005d227808 */ /* 0x000fe40000000000 */
[----:B------:R-:W-:Y:S02]  /*4790*/  ISETP.GT.AND P5, PT, R2, 0x11, PT ;  /* 0x000000110200780c */ /* 0x000fe40003fa4270 */
[C---:B------:R-:W-:Y:S02]  /*47a0*/  ISETP.GT.AND P2, PT, R0.reuse, 0x10, PT ;  /* 0x000000100000780c */ /* 0x040fe40003f44270 */
[----:B------:R-:W-:Y:S02]  /*47b0*/  ISETP.GT.AND P0, PT, R0, 0x18, PT ;  /* 0x000000180000780c */ /* 0x000fe40003f04270 */
[----:B------:R-:W-:-:S02]  /*47c0*/  FSEL R31, R97, -INF , P5 ;  /* 0xff800000611f7808 */ /* 0x000fc40002800000 */
[----:B------:R-:W-:Y:S02]  /*47d0*/  FSEL R35, R98, -INF , P2 ;  /* 0xff80000062237808 */ /* 0x000fe40001000000 */
[----:B------:R-:W-:Y:S02]  /*47e0*/  FSEL R40, R94, -INF , P0 ;  /* 0xff8000005e287808 */ /* 0x000fe40000000000 */
[C---:B------:R-:W-:Y:S02]  /*47f0*/  ISETP.GT.AND P5, PT, R2.reuse, 0x18, PT ;  /* 0x000000180200780c */ /* 0x040fe40003fa4270 */
[----:B------:R-:W-:Y:S02]  /*4800*/  ISETP.GT.AND P2, PT, R2, 0x20, PT ;  /* 0x000000200200780c */ /* 0x000fe40003f44270 */
[----:B------:R-:W-:Y:S02]  /*4810*/  ISETP.GT.AND P0, PT, R0, 0x21, PT ;  /* 0x000000210000780c */ /* 0x000fe40003f04270 */
[----:B------:R-:W-:-:S02]  /*4820*/  FSEL R33, R92, -INF , P5 ;  /* 0xff8000005c217808 */ /* 0x000fc40002800000 */
[----:B------:R-:W-:Y:S02]  /*4830*/  FSEL R61, R72, -INF , P2 ;  /* 0xff800000483d7808 */ /* 0x000fe40001000000 */
[----:B------:R-:W-:Y:S02]  /*4840*/  FSEL R67, R75, -INF , P0 ;  /* 0xff8000004b437808 */ /* 0x000fe40000000000 */
[C---:B------:R-:W-:Y:S02]  /*4850*/  ISETP.GT.AND P5, PT, R0.reuse, 0x19, PT ;  /* 0x000000190000780c */ /* 0x040fe40003fa4270 */
[----:B------:R-:W-:Y:S02]  /*4860*/  ISETP.GT.AND P2, PT, R0, 0x20, PT ;  /* 0x000000200000780c */ /* 0x000fe40003f44270 */
        /* <DEDUP_REMOVED lines=10> */
[----:B------:R-:W-:Y:S02]  /*4910*/  FMNMX.FTZ R3, R7, R8, !PT ;  /* 0x0000000807037209 */ /* 0x000fe40007810000 */
[----:B------:R-:W-:Y:S02]  /*4920*/  FSEL R89, R84, -INF , P5 ;  /* 0xff80000054597808 */ /* 0x000fe40002800000 */
[----:B------:R-:W-:Y:S02]  /*4930*/  FSEL R120, R85, -INF , P2 ;  /* 0xff80000055787808 */ /* 0x000fe40001000000 */
[----:B------:R-:W-:-:S02]  /*4940*/  FSEL R74, R87, -INF , P0 ;  /* 0xff800000574a7808 */ /* 0x000fc40000000000 */
[C---:B------:R-:W-:Y:S02]  /*4950*/  ISETP.GT.AND P5, PT, R2.reuse, 0x31, PT ;  /* 0x000000310200780c */ /* 0x040fe40003fa4270 */
[----:B------:R-:W-:Y:S02]  /*4960*/  ISETP.GT.AND P2, PT, R2, 0x38, PT ;  /* 0x000000380200780c */ /* 0x000fe40003f44270 */
[----:B------:R-:W-:Y:S02]  /*4970*/  FSEL R75, R86, -INF , P6 ;  /* 0xff800000564b7808 */ /* 0x000fe40003000000 */
[----:B------:R-:W-:Y:S02]  /*4980*/  ISETP.GT.AND P0, PT, R0, 0x30, PT ;  /* 0x000000300000780c */ /* 0x000fe40003f04270 */
[----:B------:R-:W-:Y:S02]  /*4990*/  ISETP.GT.AND P6, PT, R2, 0x39, PT ;  /* 0x000000390200780c */ /* 0x000fe40003fc4270 */
[----:B------:R-:W-:-:S02]  /*49a0*/  FMNMX.FTZ R2, R11, R3, !PT ;  /* 0x000000030b027209 */ /* 0x000fc40007810000 */
[----:B------:R-:W-:Y:S02]  /*49b0*/  FSEL R88, R81, -INF , P5 ;  /* 0xff80000051587808 */ /* 0x000fe40002800000 */
[----:B------:R-:W-:Y:S02]  /*49c0*/  FSEL R90, R68, -INF , P2 ;  /* 0xff800000445a7808 */ /* 0x000fe40001000000 */
[----:B------:R-:W-:Y:S02]  /*49d0*/  FSEL R72, R82, -INF , P0 ;  /* 0xff80000052487808 */ /* 0x000fe40000000000 */
[C---:B------:R-:W-:Y:S02]  /*49e0*/  ISETP.GT.AND P5, PT, R0.reuse, 0x31, PT ;  /* 0x000000310000780c */ /* 0x040fe40003fa4270 */
[C---:B------:R-:W-:Y:S02]  /*49f0*/  ISETP.GT.AND P2, PT, R0.reuse, 0x38, PT ;  /* 0x000000380000780c */ /* 0x040fe40003f44270 */
[----:B------:R-:W-:-:S02]  /*4a00*/  ISETP.GT.AND P0, PT, R0, 0x39, PT ;  /* 0x000000390000780c */ /* 0x000fc40003f04270 */
        /* <DEDUP_REMOVED lines=52> */
[----:B------:R-:W-:Y:S02]  /*4d50*/  FSEL R57, R70, -INF , P2 ;  /* 0xff80000046397808 */ /* 0x000fe40001000000 */
[----:B------:R-:W-:-:S02]  /*4d60*/  FMNMX.FTZ R0, R121, R0, !PT ;  /* 0x0000000079007209 */ /* 0x000fc40007810000 */
[----:B------:R-:W-:Y:S02]  /*4d70*/  FMNMX.FTZ R135, R50, R135, !PT ;  /* 0x0000008732877209 */ /* 0x000fe40007810000 */
[----:B------:R-:W-:Y:S02]  /*4d80*/  FMNMX.FTZ R3, R73, R3, !PT ;  /* 0x0000000349037209 */ /* 0x000fe40007810000 */
[----:B------:R-:W-:Y:S02]  /*4d90*/  FMNMX.FTZ R134, R48, R2, !PT ;  /* 0x0000000230867209 */ /* 0x000fe40007810000 */
[----:B------:R-:W-:Y:S02]  /*4da0*/  FMNMX.FTZ R0, R65, R0, !PT ;  /* 0x0000000041007209 */ /* 0x000fe40007810000 */
[----:B------:R-:W-:Y:S01]  /*4db0*/  FMNMX.FTZ R135, R49, R135, !PT ;  /* 0x0000008731877209 */ /* 0x000fe20007810000 */
[----:B------:R-:W1:Y:S01]  /*4dc0*/  SHFL.BFLY PT, R5, R134, 0x2, 0x1f ;  /* 0x0c401f0086057f89 */ /* 0x000e6200000e0000 */
[----:B------:R-:W-:-:S02]  /*4dd0*/  FSEL R56, R71, -INF , P0 ;  /* 0xff80000047387808 */ /* 0x000fc40000000000 */
        /* <DEDUP_REMOVED lines=15> */
[----:B---3--:R-:W-:-:S03]  /*4ed0*/  FMNMX.FTZ R135, R135, R3, !PT ;  /* 0x0000000387877209 */ /* 0x008fc60007810000 */
.L_x_3073:
[C---:B------:R-:W-:Y:S01]  /*4ee0*/  FMUL.FTZ R4, R136.reuse, c[0x0][0x2d0] ;  /* 0x0000b40088047a20 */ /* 0x040fe20000410000 */
[----:B------:R-:W-:Y:S01]  /*4ef0*/  FSETP.NEU.FTZ.AND P0, PT, R136, -INF , PT ;  /* 0xff8000008800780b */ /* 0x000fe20003f1d000 */
[----:B------:R-:W-:Y:S01]  /*4f00*/  FMUL.FTZ R3, R135, c[0x0][0x2d0] ;  /* 0x0000b40087037a20 */ /* 0x000fe20000410000 */
[----:B----4-:R-:W-:Y:S01]  /*4f10*/  FMNMX.FTZ R133, R133, R6, !PT ;  /* 0x0000000685857209 */ /* 0x010fe20007810000 */
[----:B------:R-:W-:Y:S01]  /*4f20*/  WARPSYNC 0xffffffff ;  /* 0xffffffff00007948 */ /* 0x000fe20003800000 */
[----:B------:R-:W-:Y:S01]  /*4f30*/  FSEL R4, R4, RZ, P0 ;  /* 0x000000ff04047208 */ /* 0x000fe20000000000 */
[----:B------:R-:W-:Y:S01]  /*4f40*/  LDSM.16.MT88.4 R68, [R235] ;  /* 0x00000000eb44783b */ /* 0x000fe20000004200 */
[----:B------:R-:W-:-:S03]  /*4f50*/  FSETP.NEU.FTZ.AND P0, PT, R135, -INF , PT ;  /* 0xff8000008700780b */ /* 0x000fc60003f1d000 */
[--C-:B------:R-:W-:Y:S01]  /*4f60*/  FFMA.FTZ R0, R7, c[0x0][0x2d0], -R4.reuse ;  /* 0x0000b40007007a23 */ /* 0x100fe20000010804 */
[----:B------:R-:W-:Y:S01]  /*4f70*/  FSEL R3, R3, RZ, P0 ;  /* 0x000000ff03037208 */ /* 0x000fe20000000000 */
[----:B------:R-:W-:Y:S01]  /*4f80*/  FFMA.FTZ R2, R18, c[0x0][0x2d0], -R4 ;  /* 0x0000b40012027a23 */ /* 0x000fe20000010804 */
[----:B------:R-:W-:Y:S01]  /*4f90*/  FSETP.NEU.FTZ.AND P0, PT, R134, -INF , PT ;  /* 0xff8000008600780b */ /* 0x000fe20003f1d000 */
[----:B------:R1:W-:Y:S01]  /*4fa0*/  MUFU.EX2 R144, R0 ;  /* 0x0000000000907308 */ /* 0x0003e20000000800 */
[----:B------:R-:W-:Y:S01]  /*4fb0*/  LDSM.16.MT88.4 R92, [R236] ;  /* 0x00000000ec5c783b */ /* 0x000fe20000004200 */
[----:B------:R-:W-:-:S03]  /*4fc0*/  FFMA.FTZ R5, R23, c[0x0][0x2d0], -R3 ;  /* 0x0000b40017057a23 */ /* 0x000fc60000010803 */
[----:B------:R-:W2:Y:S03]  /*4fd0*/  LDSM.16.MT88.4 R96, [R238] ;  /* 0x00000000ee60783b */ /* 0x000ea60000004200 */
[----:B------:R3:W-:Y:S01]  /*4fe0*/  MUFU.EX2 R191, R2 ;  /* 0x0000000200bf7308 */ /* 0x0007e20000000800 */
[----:B------:R-:W-:Y:S04]  /*4ff0*/  LDSM.16.MT88.4 R76, [R235+0x800] ;  /* 0x00080000eb4c783b */ /* 0x000fe80000004200 */
[----:B------:R-:W-:Y:S01]  /*5000*/  LDSM.16.MT88.4 R116, [R235+0x2000] ;  /* 0x00200000eb74783b */ /* 0x000fe20000004200 */
[----:B-1----:R-:W-:Y:S02]  /*5010*/  FFMA.FTZ R0, R8, c[0x0][0x2d0], -R4 ;  /* 0x0000b40008007a23 */ /* 0x002fe40000010804 */
[----:B------:R1:W-:Y:S01]  /*5020*/  MUFU.EX2 R189, R5 ;  /* 0x0000000500bd7308 */ /* 0x0003e20000000800 */
[----:B------:R-:W-:Y:S04]  /*5030*/  LDSM.16.MT88.4 R84, [R236+0x800] ;  /* 0x00080000ec54783b */ /* 0x000fe80000004200 */
[----:B------:R-:W-:Y:S01]  /*5040*/  LDSM.16.MT88.4 R100, [R237] ;  /* 0x00000000ed64783b */ /* 0x000fe20000004200 */
[----:B---3--:R-:W-:-:S02]  /*5050*/  FMUL.FTZ R2, R134, c[0x0][0x2d0] ;  /* 0x0000b40086027a20 */ /* 0x008fc40000410000 */
[----:B------:R3:W-:Y:S01]  /*5060*/  MUFU.EX2 R143, R0 ;  /* 0x00000000008f7308 */ /* 0x0007e20000000800 */
[----:B------:R-:W4:Y:S02]  /*5070*/  LDSM.16.MT88.4 R104, [R238+0x800] ;  /* 0x00080000ee68783b */ /* 0x000f240000004200 */
[----:B------:R-:W-:Y:S02]  /*5080*/  FSEL R2, R2, RZ, P0 ;  /* 0x000000ff02027208 */ /* 0x000fe40000000000 */
[----:B------:R-:W-:Y:S01]  /*5090*/  LDSM.16.MT88.4 R112, [R235+0x2800] ;  /* 0x00280000eb70783b */ /* 0x000fe20000004200 */
[----:B------:R-:W-:Y:S02]  /*50a0*/  FSETP.NEU.FTZ.AND P0, PT, R133, -INF , PT ;  /* 0xff8000008500780b */ /* 0x000fe40003f1d000 */
[--C-:B-1----:R-:W-:Y:S01]  /*50b0*/  FFMA.FTZ R5, R33, c[0x0][0x2d0], -R2.reuse ;  /* 0x0000b40021057a23 */ /* 0x102fe20000010802 */
[----:B------:R-:W-:Y:S01]  /*50c0*/  LDSM.16.MT88.4 R80, [R236+0x2000] ;  /* 0x00200000ec50783b */ /* 0x000fe20000004200 */
[----:B------:R-:W-:-:S02]  /*50d0*/  FFMA.FTZ R61, R61, c[0x0][0x2d0], -R2 ;  /* 0x0000b4003d3d7a23 */ /* 0x000fc40000010802 */
[----:B------:R1:W-:Y:S01]  /*50e0*/  MUFU.EX2 R183, R5 ;  /* 0x0000000500b77308 */ /* 0x0003e20000000800 */
[----:B------:R-:W5:Y:S01]  /*50f0*/  LDSM.16.MT88.4 R108, [R237+0x800] ;  /* 0x00080000ed6c783b */ /* 0x000f620000004200 */
[----:B------:R-:W-:Y:S02]  /*5100*/  FFMA.FTZ R48, R48, c[0x0][0x2d0], -R2 ;  /* 0x0000b40030307a23 */ /* 0x000fe40000010802 */
[----:B---3--:R-:W-:Y:S01]  /*5110*/  FFMA.FTZ R0, R11, c[0x0][0x2d0], -R4 ;  /* 0x0000b4000b007a23 */ /* 0x008fe20000010804 */
[----:B------:R-:W3:Y:S03]  /*5120*/  LDSM.16.MT88.4 R52, [R236+0x2800] ;  /* 0x00280000ec34783b */ /* 0x000ee60000004200 */
[----:B------:R2:W-:Y:S01]  /*5130*/  MUFU.EX2 R146, R0 ;  /* 0x0000000000927308 */ /* 0x0005e20000000800 */
[----:B-1----:R-:W-:-:S07]  /*5140*/  FFMA.FTZ R5, R34, c[0x0][0x2d0], -R2 ;  /* 0x0000b40022057a23 */ /* 0x002fce0000010802 */
[----:B------:R-:W-:Y:S01]  /*5150*/  MUFU.EX2 R188, R5 ;  /* 0x0000000500bc7308 */ /* 0x000fe20000000800 */
[----:B--2---:R-:W-:-:S07]  /*5160*/  FFMA.FTZ R0, R12, c[0x0][0x2d0], -R4 ;  /* 0x0000b4000c007a23 */ /* 0x004fce0000010804 */
[----:B------:R1:W-:Y:S02]  /*5170*/  MUFU.EX2 R153, R0 ;  /* 0x0000000000997308 */ /* 0x0003e40000000800 */
[----:B-1----:R-:W-:-:S06]  /*5180*/  FFMA.FTZ R0, R13, c[0x0][0x2d0], -R4 ;  /* 0x0000b4000d007a23 */ /* 0x002fcc0000010804 */
[----:B------:R1:W-:Y:S02]  /*5190*/  MUFU.EX2 R155, R0 ;  /* 0x00000000009b7308 */ /* 0x0003e40000000800 */
[----:B-1----:R-:W-:-:S06]  /*51a0*/  FFMA.FTZ R0, R15, c[0x0][0x2d0], -R4 ;  /* 0x0000b4000f007a23 */ /* 0x002fcc0000010804 */
[----:B------:R1:W-:Y:S02]  /*51b0*/  MUFU.EX2 R160, R0 ;  /* 0x0000000000a07308 */ /* 0x0003e40000000800 */
[----:B-1----:R-:W-:-:S06]  /*51c0*/  FFMA.FTZ R0, R21, c[0x0][0x2d0], -R4 ;  /* 0x0000b40015007a23 */ /* 0x002fcc0000010804 */
[----:B------:R1:W2:Y:S02]  /*51d0*/  MUFU.EX2 R220, R0 ;  /* 0x0000000000dc7308 */ /* 0x0002a40000000800 */
[----:B-1----:R-:W-:Y:S01]  /*51e0*/  FFMA.FTZ R0, R9, c[0x0][0x2d0], -R3 ;  /* 0x0000b40009007a23 */ /* 0x002fe20000010803 */
[----:B--2---:R-:W-:-:S05]  /*51f0*/  F2FP.PACK_AB R18, R220, R191 ;  /* 0x000000bfdc12723e */ /* 0x004fca00000000ff */
[----:B------:R1:W-:Y:S02]  /*5200*/  MUFU.EX2 R138, R0 ;  /* 0x00000000008a7308 */ /* 0x0003e40000000800 */
[----:B-1----:R-:W-:-:S06]  /*5210*/  FFMA.FTZ R0, R10, c[0x0][0x2d0], -R3 ;  /* 0x0000b4000a007a23 */ /* 0x002fcc0000010803 */
[----:B------:R1:W2:Y:S02]  /*5220*/  MUFU.EX2 R137, R0 ;  /* 0x0000000000897308 */ /* 0x0002a40000000800 */
[----:B-1----:R-:W-:Y:S01]  /*5230*/  FFMA.FTZ R0, R14, c[0x0][0x2d0], -R3 ;  /* 0x0000b4000e007a23 */ /* 0x002fe20000010803 */
[----:B------:R-:W-:-:S05]  /*5240*/  F2FP.PACK_AB R14, R188, R183 ;  /* 0x000000b7bc0e723e */ /* 0x000fca00000000ff */
[----:B------:R1:W-:Y:S02]  /*5250*/  MUFU.EX2 R140, R0 ;  /* 0x00000000008c7308 */ /* 0x0003e40000000800 */
[----:B-1----:R-:W-:Y:S01]  /*5260*/  FFMA.FTZ R0, R16, c[0x0][0x2d0], -R3 ;  /* 0x0000b40010007a23 */ /* 0x002fe20000010803 */
[----:B------:R-:W-:-:S05]  /*5270*/  F2FP.PACK_AB R16, R160, R155 ;  /* 0x0000009ba010723e */ /* 0x000fca00000000ff */
[----:B------:R1:W-:Y:S02]  /*5280*/  MUFU.EX2 R145, R0 ;  /* 0x0000000000917308 */ /* 0x0003e40000000800 */
[----:B-1----:R-:W-:-:S06]  /*5290*/  FFMA.FTZ R0, R17, c[0x0][0x2d0], -R3 ;  /* 0x0000b40011007a23 */ /* 0x002fcc0000010803 */
[----:B------:R1:W-:Y:S02]  /*52a0*/  MUFU.EX2 R152, R0 ;  /* 0x0000000000987308 */ /* 0x0003e40000000800 */
[----:B-1----:R-:W-:-:S06]  /*52b0*/  FFMA.FTZ R0, R19, c[0x0][0x2d0], -R3 ;  /* 0x0000b40013007a23 */ /* 0x002fcc0000010803 */
[----:B------:R1:W1:Y:S02]  /*52c0*/  MUFU.EX2 R154, R0 ;  /* 0x00000000009a7308 */ /* 0x0002640000000800 */
[----:B-1----:R-:W-:Y:S01]  /*52d0*/  FFMA.FTZ R0, R25, c[0x0][0x2d0], -R3 ;  /* 0x0000b40019007a23 */ /* 0x002fe20000010803 */
[----:B--2---:R-:W-:Y:S02]  /*52e0*/  F2FP.PACK_AB R25, R137, R138 ;  /* 0x0000008a8919723e */ /* 0x004fe400000000ff */
[----:B------:R-:W-:-:S03]  /*52f0*/  F2FP.PACK_AB R17, R154, R152 ;  /* 0x000000989a11723e */ /* 0x000fc600000000ff */
[----:B------:R1:W2:Y:S02]  /*5300*/  MUFU.EX2 R190, R0 ;  /* 0x0000000000be7308 */ /* 0x0002a40000000800 */
[----:B-1----:R-:W-:Y:S01]  /*5310*/  FFMA.FTZ R0, R20, c[0x0][0x2d0], -R2 ;  /* 0x0000b40014007a23 */ /* 0x002fe20000010802 */
[----:B--2---:R-:W-:-:S05]  /*5320*/  F2FP.PACK_AB R19, R190, R189 ;  /* 0x000000bdbe13723e */ /* 0x004fca00000000ff */
[----:B------:R1:W-:Y:S02]  /*5330*/  MUFU.EX2 R129, R0 ;  /* 0x0000000000817308 */ /* 0x0003e40000000800 */
[----:B-1----:R-:W-:-:S06]  /*5340*/  FFMA.FTZ R0, R22, c[0x0][0x2d0], -R2 ;  /* 0x0000b40016007a23 */ /* 0x002fcc0000010802 */
[----:B------:R1:W2:Y:S02]  /*5350*/  MUFU.EX2 R128, R0 ;  /* 0x0000000000807308 */ /* 0x0002a40000000800 */
[----:B-1----:R-:W-:Y:S01]  /*5360*/  FFMA.FTZ R0, R27, c[0x0][0x2d0], -R2 ;  /* 0x0000b4001b007a23 */ /* 0x002fe20000010802 */
[----:B--2---:R-:W-:Y:S02]  /*5370*/  F2FP.PACK_AB R20, R128, R129 ;  /* 0x000000818014723e */ /* 0x004fe400000000ff */
[----:B------:R-:W-:-:S03]  /*5380*/  F2FP.PACK_AB R27, R145, R140 ;  /* 0x0000008c911b723e */ /* 0x000fc600000000ff */
        /* <DEDUP_REMOVED lines=8> */
[----:B-1----:R-:W-:Y:S01]  /*5410*/  FMUL.FTZ R0, R133, c[0x0][0x2d0] ;  /* 0x0000b40085007a20 */ /* 0x002fe20000410000 */
[----:B--2---:R-:W-:-:S04]  /*5420*/  F2FP.PACK_AB R12, R147, R142 ;  /* 0x0000008e930c723e */ /* 0x004fc800000000ff */
[----:B------:R-:W-:-:S05]  /*5430*/  FSEL R0, R0, RZ, P0 ;  /* 0x000000ff00007208 */ /* 0x000fca0000000000 */
[--C-:B------:R-:W-:Y:S01]  /*5440*/  FFMA.FTZ R5, R24, c[0x0][0x2d0], -R0.reuse ;  /* 0x0000b40018057a23 */ /* 0x100fe20000010800 */
[----:B------:R-:W-:Y:S01]  /*5450*/  F2FP.PACK_AB R24, R143, R144 ;  /* 0x000000908f18723e */ /* 0x000fe200000000ff */
[--C-:B------:R-:W-:Y:S02]  /*5460*/  FFMA.FTZ R67, R67, c[0x0][0x2d0], -R0.reuse ;  /* 0x0000b40043437a23 */ /* 0x100fe40000010800 */
[----:B------:R1:W-:Y:S01]  /*5470*/  MUFU.EX2 R7, R5 ;  /* 0x0000000500077308 */ /* 0x0003e20000000800 */
[--C-:B------:R-:W-:Y:S02]  /*5480*/  FFMA.FTZ R72, R72, c[0x0][0x2d0], -R0.reuse ;  /* 0x0000b40048487a23 */ /* 0x100fe40000010800 */
[--C-:B------:R-:W-:Y:S02]  /*5490*/  FFMA.FTZ R73, R73, c[0x0][0x2d0], -R0.reuse ;  /* 0x0000b40049497a23 */ /* 0x100fe40000010800 */
[----:B-1----:R-:W-:Y:S01]  /*54a0*/  FFMA.FTZ R5, R26, c[0x0][0x2d0], -R0 ;  /* 0x0000b4001a057a23 */ /* 0x002fe20000010800 */
[----:B------:R-:W-:-:S03]  /*54b0*/  F2FP.PACK_AB R26, R153, R146 ;  /* 0x00000092991a723e */ /* 0x000fc600000000ff */
[----:B------:R1:W2:Y:S04]  /*54c0*/  MUFU.EX2 R6, R5 ;  /* 0x0000000500067308 */ /* 0x0002a80000000800 */
[----:B------:R-:W-:Y:S01]  /*54d0*/  HMMA.16816.F32 R44, R24, R96, RZ ;  /* 0x00000060182c723c */ /* 0x000fe200000018ff */
[----:B-1----:R-:W-:Y:S01]  /*54e0*/  FFMA.FTZ R5, R30, c[0x0][0x2d0], -R0 ;  /* 0x0000b4001e057a23 */ /* 0x002fe20000010800 */
[----:B--2---:R-:W-:-:S03]  /*54f0*/  F2FP.PACK_AB R21, R6, R7 ;  /* 0x000000070615723e */ /* 0x004fc600000000ff */
[----:B------:R1:W-:Y:S11]  /*5500*/  MUFU.EX2 R130, R5 ;  /* 0x0000000500827308 */ /* 0x0003f60000000800 */
[----:B------:R-:W-:Y:S08]  /*5510*/  @!UPT UIADD3 URZ, URZ, URZ, URZ ;  /* 0x0000003f3f3ff290 */ /* 0x000ff0000fffe03f */
[----:B----4-:R-:W-:Y:S01]  /*5520*/  HMMA.16816.F32 R192, R16, R104, R44 ;  /* 0x0000006810c0723c */ /* 0x010fe2000000182c */
[----:B------:R-:W2:Y:S01]  /*5530*/  LDSM.16.MT88.4 R44, [R238+0x2000] ;  /* 0x00200000ee2c783b */ /* 0x000ea20000004200 */
[----:B-1----:R-:W-:-:S04]  /*5540*/  FFMA.FTZ R5, R32, c[0x0][0x2d0], -R0 ;  /* 0x0000b40020057a23 */ /* 0x002fc80000010800 */
[----:B------:R1:W4:Y:S02]  /*5550*/  MUFU.EX2 R132, R5 ;  /* 0x0000000500847308 */ /* 0x0003240000000800 */
[--C-:B-1----:R-:W-:Y:S01]  /*5560*/  FFMA.FTZ R5, R35, c[0x0][0x2d0], -R0.reuse ;  /* 0x0000b40023057a23 */ /* 0x102fe20000010800 */
[----:B----4-:R-:W-:Y:S01]  /*5570*/  F2FP.PACK_AB R23, R132, R130 ;  /* 0x000000828417723e */ /* 0x010fe200000000ff */
[----:B------:R-:W-:Y:S04]  /*5580*/  HMMA.16816.F32 R32, R24, R92, RZ ;  /* 0x0000005c1820723c */ /* 0x000fe800000018ff */
[----:B------:R1:W-:Y:S04]  /*5590*/  MUFU.EX2 R141, R5 ;  /* 0x00000005008d7308 */ /* 0x0003e80000000800 */
[C---:B------:R-:W-:Y:S08]  /*55a0*/  HMMA.16816.F32 R28, R20.reuse, R68, RZ ;  /* 0x00000044141c723c */ /* 0x040ff000000018ff */
[----:B------:R-:W-:Y:S01]  /*55b0*/  HMMA.16816.F32 R8, R20, R92, RZ ;  /* 0x0000005c1408723c */ /* 0x000fe200000018ff */
[----:B-1----:R-:W-:-:S04]  /*55c0*/  FFMA.FTZ R5, R36, c[0x0][0x2d0], -R0 ;  /* 0x0000b40024057a23 */ /* 0x002fc80000010800 */
[----:B------:R-:W1:Y:S03]  /*55d0*/  MUFU.EX2 R180, R5 ;  /* 0x0000000500b47308 */ /* 0x000e660000000800 */
[----:B------:R-:W-:Y:S07]  /*55e0*/  HMMA.16816.F32 R36, R24, R68, RZ ;  /* 0x000000441824723c */ /* 0x000fee00000018ff */
[--C-:B------:R-:W-:Y:S01]  /*55f0*/  FFMA.FTZ R68, R75, c[0x0][0x2d0], -R0.reuse ;  /* 0x0000b4004b447a23 */ /* 0x100fe20000010800 */
[----:B------:R-:W-:Y:S01]  /*5600*/  HMMA.16816.F32 R184, R16, R84, R32 ;  /* 0x0000005410b8723c */ /* 0x000fe20000001820 */
[----:B------:R-:W-:-:S02]  /*5610*/  FFMA.FTZ R69, R74, c[0x0][0x2d0], -R0 ;  /* 0x0000b4004a457a23 */ /* 0x000fc40000010800 */
[--C-:B------:R-:W-:Y:S02]  /*5620*/  FFMA.FTZ R74, R57, c[0x0][0x2d0], -R0.reuse ;  /* 0x0000b400394a7a23 */ /* 0x100fe40000010800 */
[--C-:B------:R-:W-:Y:S01]  /*5630*/  FFMA.FTZ R75, R56, c[0x0][0x2d0], -R0.reuse ;  /* 0x0000b400384b7a23 */ /* 0x100fe20000010800 */
[----:B-1----:R-:W-:Y:S01]  /*5640*/  F2FP.PACK_AB R13, R180, R141 ;  /* 0x0000008db40d723e */ /* 0x002fe200000000ff */
[--C-:B------:R-:W-:Y:S01]  /*5650*/  FFMA.FTZ R5, R40, c[0x0][0x2d0], -R0.reuse ;  /* 0x0000b40028057a23 */ /* 0x100fe20000010800 */
[----:B------:R-:W-:Y:S03]  /*5660*/  HMMA.16816.F32 R32, R20, R100, RZ ;  /* 0x000000641420723c */ /* 0x000fe600000018ff */
[----:B------:R1:W-:Y:S05]  /*5670*/  MUFU.EX2 R182, R5 ;  /* 0x0000000500b67308 */ /* 0x0003ea0000000800 */
[----:B------:R-:W-:Y:S08]  /*5680*/  HMMA.16816.F32 R176, R16, R76, R36 ;  /* 0x0000004c10b0723c */ /* 0x000ff00000001824 */
[----:B------:R-:W-:Y:S01]  /*5690*/  HMMA.16816.F32 R36, R24, R100, RZ ;  /* 0x000000641824723c */ /* 0x000fe200000018ff */
[----:B-1----:R-:W-:-:S04]  /*56a0*/  FFMA.FTZ R5, R41, c[0x0][0x2d0], -R0 ;  /* 0x0000b40029057a23 */ /* 0x002fc80000010800 */
[----:B------:R-:W1:Y:S03]  /*56b0*/  MUFU.EX2 R181, R5 ;  /* 0x0000000500b57308 */ /* 0x000e660000000800 */
[----:B------:R-:W-:Y:S01]  /*56c0*/  HMMA.16816.F32 R40, R20, R96, RZ ;  /* 0x000000601428723c */ /* 0x000fe200000018ff */
[----:B-1----:R-:W-:Y:S11]  /*56d0*/  F2FP.PACK_AB R15, R181, R182 ;  /* 0x000000b6b50f723e */ /* 0x002ff600000000ff */
[----:B------:R-:W-:Y:S04]  /*56e0*/  @!UPT UIADD3 URZ, URZ, URZ, URZ ;  /* 0x0000003f3f3ff290 */ /* 0x000fe8000fffe03f */
[----:B-----5:R-:W-:Y:S07]  /*56f0*/  HMMA.16816.F32 R200, R16, R108, R36 ;  /* 0x0000006c10c8723c */ /* 0x020fee0000001824 */
[----:B------:R-:W-:Y:S01]  /*5700*/  FFMA.FTZ R39, R60, c[0x0][0x2d0], -R3 ;  /* 0x0000b4003c277a23 */ /* 0x000fe20000010803 */
[----:B------:R-:W-:Y:S01]  /*5710*/  HMMA.16816.F32 R172, R12, R76, R28 ;  /* 0x0000004c0cac723c */ /* 0x000fe2000000181c */
[----:B------:R-:W-:Y:S02]  /*5720*/  FFMA.FTZ R60, R66, c[0x0][0x2d0], -R2 ;  /* 0x0000b400423c7a23 */ /* 0x000fe40000010802 */
[----:B------:R-:W-:-:S02]  /*5730*/  FFMA.FTZ R66, R59, c[0x0][0x2d0], -R0 ;  /* 0x0000b4003b427a23 */ /* 0x000fc40000010800 */
[--C-:B------:R-:W-:Y:S01]  /*5740*/  FFMA.FTZ R37, R122, c[0x0][0x2d0], -R4.reuse ;  /* 0x0000b4007a257a23 */ /* 0x100fe20000010804 */
[----:B------:R-:W-:Y:S01]  /*5750*/  MUFU.EX2 R39, R39 ;  /* 0x0000002700277308 */ /* 0x000fe20000000800 */
[----:B------:R-:W-:Y:S01]  /*5760*/  FFMA.FTZ R36, R121, c[0x0][0x2d0], -R4 ;  /* 0x0000b40079247a23 */ /* 0x000fe20000010804 */
[----:B------:R-:W-:Y:S01]  /*5770*/  HMMA.16816.F32 R28, R24, R116, RZ ;  /* 0x00000074181c723c */ /* 0x000fe200000018ff */
[--C-:B------:R-:W-:Y:S02]  /*5780*/  FFMA.FTZ R38, R62, c[0x0][0x2d0], -R3.reuse ;  /* 0x0000b4003e267a23 */ /* 0x100fe40000010803 */
[----:B------:R-:W-:Y:S02]  /*5790*/  FFMA.FTZ R62, R49, c[0x0][0x2d0], -R3 ;  /* 0x0000b400313e7a23 */ /* 0x000fe40000010803 */
[----:B------:R-:W-:Y:S02]  /*57a0*/  FFMA.FTZ R49, R90, c[0x0][0x2d0], -R2 ;  /* 0x0000b4005a317a23 */ /* 0x000fe40000010802 */
[----:B------:R-:W-:Y:S01]  /*57b0*/  FADD.FTZ R0, R129, R128 ;  /* 0x0000008081007221 */ /* 0x000fe20000010000 */
[----:B------:R-:W-:Y:S03]  /*57c0*/  HMMA.16816.F32 R148, R12, R108, R32 ;  /* 0x0000006c0c94723c */ /* 0x000fe60000001820 */
[----:B------:R-:W-:-:S04]  /*57d0*/  FADD.FTZ R0, R131, R0 ;  /* 0x0000000083007221 */ /* 0x000fc80000010000 */
[--C-:B------:R-:W-:Y:S01]  /*57e0*/  FFMA.FTZ R35, R65, c[0x0][0x2d0], -R4.reuse ;  /* 0x0000b40041237a23 */ /* 0x100fe20000010804 */
[----:B------:R-:W-:Y:S01]  /*57f0*/  HMMA.16816.F32 R164, R12, R84, R8 ;  /* 0x000000540ca4723c */ /* 0x000fe20000001808 */
[--C-:B------:R-:W-:Y:S01]  /*5800*/  FFMA.FTZ R65, R58, c[0x0][0x2d0], -R3.reuse ;  /* 0x0000b4003a417a23 */ /* 0x100fe20000010803 */
[----:B------:R-:W-:Y:S01]  /*5810*/  MUFU.EX2 R85, R36 ;  /* 0x0000002400557308 */ /* 0x000fe20000000800 */
[----:B------:R-:W1:Y:S01]  /*5820*/  LDSM.16.MT88.4 R56, [R238+0x2800] ;  /* 0x00280000ee38783b */ /* 0x000e620000004200 */
[----:B------:R-:W-:Y:S02]  /*5830*/  FFMA.FTZ R32, R127, c[0x0][0x2d0], -R4 ;  /* 0x0000b4007f207a23 */ /* 0x000fe40000010804 */
[--C-:B------:R-:W-:Y:S02]  /*5840*/  FFMA.FTZ R34, R64, c[0x0][0x2d0], -R3.reuse ;  /* 0x0000b40040227a23 */ /* 0x100fe40000010803 */
[----:B------:R-:W-:Y:S01]  /*5850*/  HMMA.16816.F32 R208, R16, R112, R28 ;  /* 0x0000007010d0723c */ /* 0x000fe2000000181c */
[--C-:B------:R-:W-:Y:S01]  /*5860*/  FFMA.FTZ R33, R63, c[0x0][0x2d0], -R3.reuse ;  /* 0x0000b4003f217a23 */ /* 0x100fe20000010803 */
[----:B------:R-:W-:Y:S01]  /*5870*/  MUFU.EX2 R36, R60 ;  /* 0x0000003c00247308 */ /* 0x000fe20000000800 */
[----:B------:R-:W-:-:S02]  /*5880*/  FFMA.FTZ R64, R51, c[0x0][0x2d0], -R3 ;  /* 0x0000b40033407a23 */ /* 0x000fc40000010803 */
[----:B------:R-:W-:Y:S02]  /*5890*/  FFMA.FTZ R63, R50, c[0x0][0x2d0], -R3 ;  /* 0x0000b400323f7a23 */ /* 0x000fe40000010803 */
[----:B------:R-:W-:Y:S01]  /*58a0*/  FADD.FTZ R3, R144, R143 ;  /* 0x0000008f90037221 */ /* 0x000fe20000010000 */
[----:B------:R-:W-:Y:S01]  /*58b0*/  HMMA.16816.F32 R28, R24, R80, RZ ;  /* 0x00000050181c723c */ /* 0x000fe200000018ff */
[--C-:B------:R-:W-:Y:S02]  /*58c0*/  FFMA.FTZ R51, R91, c[0x0][0x2d0], -R2.reuse ;  /* 0x0000b4005b337a23 */ /* 0x100fe40000010802 */
[----:B------:R-:W-:Y:S01]  /*58d0*/  FFMA.FTZ R50, R88, c[0x0][0x2d0], -R2 ;  /* 0x0000b40058327a23 */ /* 0x000fe20000010802 */
[----:B------:R-:W-:Y:S01]  /*58e0*/  MUFU.EX2 R63, R63 ;  /* 0x0000003f003f7308 */ /* 0x000fe20000000800 */
[----:B------:R-:W-:Y:S02]  /*58f0*/  FADD.FTZ R3, R146, R3 ;  /* 0x0000000392037221 */ /* 0x000fe40000010000 */
[----:B------:R-:W-:Y:S01]  /*5900*/  FADD.FTZ R0, R139, R0 ;  /* 0x000000008b007221 */ /* 0x000fe20000010000 */
[----:B------:R-:W-:Y:S01]  /*5910*/  HMMA.16816.F32 R8, R20, R116, RZ ;  /* 0x000000741408723c */ /* 0x000fe200000018ff */
[----:B------:R-:W-:-:S02]  /*5920*/  FADD.FTZ R3, R153, R3 ;  /* 0x0000000399037221 */ /* 0x000fc40000010000 */
[----:B------:R-:W-:Y:S01]  /*5930*/  FADD.FTZ R0, R142, R0 ;  /* 0x000000008e007221 */ /* 0x000fe20000010000 */
[----:B------:R-:W-:Y:S01]  /*5940*/  MUFU.EX2 R51, R51 ;  /* 0x0000003300337308 */ /* 0x000fe20000000800 */
[----:B------:R-:W-:-:S03]  /*5950*/  FADD.FTZ R3, R155, R3 ;  /* 0x000000039b037221 */ /* 0x000fc60000010000 */
[----:B------:R-:W-:Y:S04]  /*5960*/  HMMA.16816.F32 R156, R12, R104, R40 ;  /* 0x000000680c9c723c */ /* 0x000fe80000001828 */
[----:B------:R-:W4:Y:S03]  /*5970*/  MUFU.EX2 R50, R50 ;  /* 0x0000003200327308 */ /* 0x000f260000000800 */
[----:B------:R-:W-:Y:S01]  /*5980*/  FADD.FTZ R40, R7, R6 ;  /* 0x0000000607287221 */ /* 0x000fe20000010000 */
[----:B---3--:R-:W-:Y:S07]  /*5990*/  HMMA.16816.F32 R216, R16, R52, R28 ;  /* 0x0000003410d8723c */ /* 0x008fee000000181c */
[--C-:B------:R-:W-:Y:S01]  /*59a0*/  FFMA.FTZ R31, R126, c[0x0][0x2d0], -R4.reuse ;  /* 0x0000b4007e1f7a23 */ /* 0x100fe20000010804 */
[----:B------:R-:W-:Y:S01]  /*59b0*/  HMMA.16816.F32 R204, R12, R112, R8 ;  /* 0x000000700ccc723c */ /* 0x000fe20000001808 */
[----:B------:R-:W-:-:S02]  /*59c0*/  FFMA.FTZ R30, R125, c[0x0][0x2d0], -R4 ;  /* 0x0000b4007d1e7a23 */ /* 0x000fc40000010804 */
[--C-:B------:R-:W-:Y:S01]  /*59d0*/  FFMA.FTZ R29, R124, c[0x0][0x2d0], -R4.reuse ;  /* 0x0000b4007c1d7a23 */ /* 0x100fe20000010804 */
[----:B------:R-:W-:Y:S01]  /*59e0*/  MUFU.EX2 R76, R31 ;  /* 0x0000001f004c7308 */ /* 0x000fe20000000800 */
[----:B------:R-:W-:Y:S01]  /*59f0*/  FFMA.FTZ R28, R123, c[0x0][0x2d0], -R4 ;  /* 0x0000b4007b1c7a23 */ /* 0x000fe20000010804 */
[----:B----4-:R-:W-:Y:S02]  /*5a00*/  F2FP.PACK_AB R124, R50, R51 ;  /* 0x00000033327c723e */ /* 0x010fe400000000ff */
[C---:B--2---:R-:W-:Y:S04]  /*5a10*/  HMMA.16816.F32 R4, R20.reuse, R44, RZ ;  /* 0x0000002c1404723c */ /* 0x044fe800000018ff */
[----:B------:R-:W-:Y:S04]  /*5a20*/  MUFU.EX2 R31, R33 ;  /* 0x00000021001f7308 */ /* 0x000fe80000000800 */
[----:B------:R-:W-:Y:S04]  /*5a30*/  HMMA.16816.F32 R8, R20, R80, RZ ;  /* 0x000000501408723c */ /* 0x000fe800000018ff */
[----:B------:R-:W-:Y:S08]  /*5a40*/  MUFU.EX2 R80, R32 ;  /* 0x0000002000507308 */ /* 0x000ff00000000800 */
[----:B------:R2:W-:Y:S04]  /*5a50*/  MUFU.EX2 R77, R29 ;  /* 0x0000001d004d7308 */ /* 0x0005e80000000800 */
[C---:B-1----:R-:W-:Y:S04]  /*5a60*/  HMMA.16816.F32 R196, R12.reuse, R56, R4 ;  /* 0x000000380cc4723c */ /* 0x042fe80000001804 */
[----:B------:R1:W-:Y:S03]  /*5a70*/  MUFU.EX2 R88, R28 ;  /* 0x0000001c00587308 */ /* 0x0003e60000000800 */
[----:B------:R-:W-:Y:S01]  /*5a80*/  FADD.FTZ R4, R130, R40 ;  /* 0x0000002882047221 */ /* 0x000fe20000010000 */
[----:B------:R-:W-:Y:S01]  /*5a90*/  HMMA.16816.F32 R212, R12, R52, R8 ;  /* 0x000000340cd4723c */ /* 0x000fe20000001808 */
[----:B------:R-:W3:Y:S02]  /*5aa0*/  LDSM.16.MT88.4 R40, [R237+0x2000] ;  /* 0x00200000ed28783b */ /* 0x000ee40000004200 */
[----:B------:R-:W-:Y:S01]  /*5ab0*/  FADD.FTZ R4, R132, R4 ;  /* 0x0000000484047221 */ /* 0x000fe20000010000 */
[----:B------:R-:W-:Y:S03]  /*5ac0*/  MUFU.EX2 R84, R30 ;  /* 0x0000001e00547308 */ /* 0x000fe60000000800 */
[----:B------:R-:W-:Y:S01]  /*5ad0*/  FFMA.FTZ R53, R89, c[0x0][0x2d0], -R2 ;  /* 0x0000b40059357a23 */ /* 0x000fe20000010802 */
[----:B------:R-:W-:Y:S01]  /*5ae0*/  HMMA.16816.F32 R8, R24, R44, RZ ;  /* 0x0000002c1808723c */ /* 0x000fe200000018ff */
[----:B--2---:R-:W-:-:S02]  /*5af0*/  FADD.FTZ R29, R141, R4 ;  /* 0x000000048d1d7221 */ /* 0x004fc40000010000 */
[----:B------:R-:W-:Y:S01]  /*5b00*/  FFMA.FTZ R52, R120, c[0x0][0x2d0], -R2 ;  /* 0x0000b40078347a23 */ /* 0x000fe20000010802 */
[----:B------:R-:W2:Y:S01]  /*5b10*/  MUFU.EX2 R89, R35 ;  /* 0x0000002300597308 */ /* 0x000ea20000000800 */
[----:B------:R-:W-:Y:S02]  /*5b20*/  FADD.FTZ R2, R138, R137 ;  /* 0x000000898a027221 */ /* 0x000fe40000010000 */
[----:B-1----:R-:W-:Y:S02]  /*5b30*/  FADD.FTZ R28, R160, R3 ;  /* 0x00000003a01c7221 */ /* 0x002fe40000010000 */
[----:B------:R-:W-:-:S03]  /*5b40*/  FADD.FTZ R2, R140, R2 ;  /* 0x000000028c027221 */ /* 0x000fc60000010000 */
[----:B------:R1:W-:Y:S01]  /*5b50*/  MUFU.EX2 R44, R34 ;  /* 0x00000022002c7308 */ /* 0x0003e20000000800 */
[----:B------:R-:W-:-:S04]  /*5b60*/  FADD.FTZ R2, R145, R2 ;  /* 0x0000000291027221 */ /* 0x000fc80000010000 */
[----:B------:R-:W-:-:S03]  /*5b70*/  FADD.FTZ R2, R152, R2 ;  /* 0x0000000298027221 */ /* 0x000fc60000010000 */
[----:B------:R-:W-:Y:S01]  /*5b80*/  MUFU.EX2 R45, R38 ;  /* 0x00000026002d7308 */ /* 0x000fe20000000800 */
[----:B------:R-:W-:Y:S01]  /*5b90*/  FADD.FTZ R3, R154, R2 ;  /* 0x000000029a037221 */ /* 0x000fe20000010000 */
[----:B--2---:R-:W-:Y:S01]  /*5ba0*/  F2FP.PACK_AB R130, R89, R85 ;  /* 0x000000555982723e */ /* 0x004fe200000000ff */
[----:B------:R-:W-:Y:S01]  /*5bb0*/  FADD.FTZ R2, R147, R0 ;  /* 0x0000000093027221 */ /* 0x000fe20000010000 */
[----:B------:R-:W-:Y:S01]  /*5bc0*/  HMMA.16816.F32 R168, R16, R56, R8 ;  /* 0x0000003810a8723c */ /* 0x000fe20000001808 */
[----:B------:R-:W-:Y:S02]  /*5bd0*/  FADD.FTZ R0, R191, R28 ;  /* 0x0000001cbf007221 */ /* 0x000fe40000010000 */
[----:B------:R-:W-:Y:S01]  /*5be0*/  FADD.FTZ R2, R183, R2 ;  /* 0x00000002b7027221 */ /* 0x000fe20000010000 */
[----:B-1----:R-:W1:Y:S01]  /*5bf0*/  LDSM.16.MT88.4 R32, [R237+0x2800] ;  /* 0x00280000ed20783b */ /* 0x002e620000004200 */
[----:B------:R-:W-:Y:S01]  /*5c00*/  FADD.FTZ R0, R220, R0 ;  /* 0x00000000dc007221 */ /* 0x000fe20000010000 */
[----:B------:R-:W-:Y:S01]  /*5c10*/  MUFU.EX2 R38, R61 ;  /* 0x0000003d00267308 */ /* 0x000fe20000000800 */
[----:B------:R-:W-:Y:S01]  /*5c20*/  FADD.FTZ R3, R189, R3 ;  /* 0x00000003bd037221 */ /* 0x000fe20000010000 */
[----:B---3--:R-:W-:Y:S01]  /*5c30*/  HMMA.16816.F32 R4, R20, R40, RZ ;  /* 0x000000281404723c */ /* 0x008fe200000018ff */
[----:B------:R-:W-:-:S02]  /*5c40*/  FADD.FTZ R0, R80, R0 ;  /* 0x0000000050007221 */ /* 0x000fc40000010000 */
[----:B------:R-:W-:Y:S02]  /*5c50*/  FADD.FTZ R3, R190, R3 ;  /* 0x00000003be037221 */ /* 0x000fe40000010000 */
[----:B------:R-:W-:Y:S01]  /*5c60*/  FADD.FTZ R0, R76, R0 ;  /* 0x000000004c007221 */ /* 0x000fe20000010000 */
[----:B------:R-:W2:Y:S02]  /*5c70*/  MUFU.EX2 R81, R37 ;  /* 0x0000002500517308 */ /* 0x000ea40000000800 */
[----:B------:R-:W-:Y:S01]  /*5c80*/  HMMA.16816.F32 R8, R24, R40, RZ ;  /* 0x000000281808723c */ /* 0x000fe200000018ff */
[----:B------:R-:W-:-:S05]  /*5c90*/  FADD.FTZ R0, R84, R0 ;  /* 0x0000000054007221 */ /* 0x000fca0000010000 */
[----:B------:R-:W-:Y:S08]  /*5ca0*/  MUFU.EX2 R37, R53 ;  /* 0x0000003500257308 */ /* 0x000ff00000000800 */
[----:B------:R-:W3:Y:S01]  /*5cb0*/  MUFU.EX2 R30, R52 ;  /* 0x00000034001e7308 */ /* 0x000ee20000000800 */
[----:B--2---:R-:W-:-:S07]  /*5cc0*/  F2FP.PACK_AB R128, R81, R88 ;  /* 0x000000585180723e */ /* 0x004fce00000000ff */
[----:B------:R-:W-:Y:S01]  /*5cd0*/  MUFU.EX2 R56, R65 ;  /* 0x0000004100387308 */ /* 0x000fe20000000800 */
[-C--:B-1----:R-:W-:Y:S07]  /*5ce0*/  HMMA.16816.F32 R160, R12, R32.reuse, R4 ;  /* 0x000000200ca0723c */ /* 0x082fee0000001804 */
[----:B------:R-:W-:Y:S01]  /*5cf0*/  MUFU.EX2 R52, R49 ;  /* 0x0000003100347308 */ /* 0x000fe20000000800 */
[----:B------:R-:W-:Y:S01]  /*5d00*/  FADD.FTZ R4, R180, R29 ;  /* 0x0000001db4047221 */ /* 0x000fe20000010000 */
[----:B------:R-:W-:Y:S01]  /*5d10*/  HMMA.16816.F32 R152, R16, R32, R8 ;  /* 0x000000201098723c */ /* 0x000fe20000001808 */
[----:B------:R-:W-:-:S02]  /*5d20*/  FADD.FTZ R6, R188, R2 ;  /* 0x00000002bc067221 */ /* 0x000fc40000010000 */
[----:B------:R-:W-:-:S03]  /*5d30*/  FADD.FTZ R2, R182, R4 ;  /* 0x00000004b6027221 */ /* 0x000fc60000010000 */
[----:B------:R-:W1:Y:S01]  /*5d40*/  MUFU.EX2 R49, R48 ;  /* 0x0000003000317308 */ /* 0x000e620000000800 */
[----:B------:R-:W-:Y:S01]  /*5d50*/  FADD.FTZ R5, R77, R0 ;  /* 0x000000004d057221 */ /* 0x000fe20000010000 */
[----:B------:R-:W-:Y:S01]  /*5d60*/  F2FP.PACK_AB R4, R36, R38 ;  /* 0x000000262404723e */ /* 0x000fe200000000ff */
[----:B------:R-:W-:Y:S01]  /*5d70*/  FADD.FTZ R28, R181, R2 ;  /* 0x00000002b51c7221 */ /* 0x000fe20000010000 */
[----:B------:R-:W-:Y:S01]  /*5d80*/  F2FP.PACK_AB R9, R31, R44 ;  /* 0x0000002c1f09723e */ /* 0x000fe200000000ff */
[----:B------:R-:W-:Y:S01]  /*5d90*/  FADD.FTZ R2, R44, R3 ;  /* 0x000000032c027221 */ /* 0x000fe20000010000 */
[----:B------:R-:W-:Y:S02]  /*5da0*/  F2FP.PACK_AB R11, R39, R45 ;  /* 0x0000002d270b723e */ /* 0x000fe400000000ff */
[----:B------:R-:W2:Y:S01]  /*5db0*/  MUFU.EX2 R48, R66 ;  /* 0x0000004200307308 */ /* 0x000ea20000000800 */
[----:B------:R-:W-:Y:S01]  /*5dc0*/  FADD.FTZ R2, R31, R2 ;  /* 0x000000021f027221 */ /* 0x000fe20000010000 */
[----:B------:R-:W-:-:S02]  /*5dd0*/  F2FP.PACK_AB R8, R76, R80 ;  /* 0x000000504c08723e */ /* 0x000fc400000000ff */
[----:B------:R-:W-:Y:S01]  /*5de0*/  F2FP.PACK_AB R10, R77, R84 ;  /* 0x000000544d0a723e */ /* 0x000fe200000000ff */
[----:B------:R-:W-:Y:S02]  /*5df0*/  FADD.FTZ R0, R45, R2 ;  /* 0x000000022d007221 */ /* 0x000fe40000010000 */
[----:B------:R-:W-:Y:S01]  /*5e00*/  FADD.FTZ R2, R38, R6 ;  /* 0x0000000626027221 */ /* 0x000fe20000010000 */
[----:B------:R-:W4:Y:S01]  /*5e10*/  MUFU.EX2 R41, R64 ;  /* 0x0000004000297308 */ /* 0x000f220000000800 */
[----:B------:R-:W-:Y:S01]  /*5e20*/  FADD.FTZ R3, R39, R0 ;  /* 0x0000000027037221 */ /* 0x000fe20000010000 */
[----:B---3--:R-:W-:Y:S01]  /*5e30*/  F2FP.PACK_AB R6, R30, R37 ;  /* 0x000000251e06723e */ /* 0x008fe200000000ff */
[----:B------:R-:W-:Y:S01]  /*5e40*/  FADD.FTZ R0, R36, R2 ;  /* 0x0000000224007221 */ /* 0x000fe20000010000 */
[----:B-1----:R-:W-:Y:S01]  /*5e50*/  F2FP.PACK_AB R126, R49, R52 ;  /* 0x00000034317e723e */ /* 0x002fe200000000ff */
[----:B------:R-:W-:Y:S02]  /*5e60*/  FADD.FTZ R2, R56, R3 ;  /* 0x0000000338027221 */ /* 0x000fe40000010000 */
[----:B------:R-:W-:Y:S01]  /*5e70*/  FADD.FTZ R0, R37, R0 ;  /* 0x0000000025007221 */ /* 0x000fe20000010000 */
[----:B------:R-:W1:Y:S03]  /*5e80*/  MUFU.EX2 R40, R67 ;  /* 0x0000004300287308 */ /* 0x000e660000000800 */
[----:B------:R-:W-:-:S02]  /*5e90*/  FADD.FTZ R7, R30, R0 ;  /* 0x000000001e077221 */ /* 0x000fc40000010000 */
[----:B------:R-:W-:Y:S02]  /*5ea0*/  FADD.FTZ R0, R88, R5 ;  /* 0x0000000558007221 */ /* 0x000fe40000010000 */
[----:B--2---:R-:W-:Y:S01]  /*5eb0*/  FADD.FTZ R5, R48, R28 ;  /* 0x0000001c30057221 */ /* 0x004fe20000010000 */
[----:B------:R-:W2:Y:S01]  /*5ec0*/  MUFU.EX2 R33, R68 ;  /* 0x0000004400217308 */ /* 0x000ea20000000800 */
[----:B------:R-:W-:Y:S01]  /*5ed0*/  FADD.FTZ R0, R81, R0 ;  /* 0x0000000051007221 */ /* 0x000fe20000010000 */
[C---:B----4-:R-:W-:Y:S01]  /*5ee0*/  F2FP.PACK_AB R129, R41.reuse, R56 ;  /* 0x000000382981723e */ /* 0x050fe200000000ff */
[----:B------:R-:W-:Y:S02]  /*5ef0*/  FADD.FTZ R3, R41, R2 ;  /* 0x0000000229037221 */ /* 0x000fe40000010000 */
[----:B------:R-:W-:Y:S02]  /*5f00*/  FADD.FTZ R2, R85, R0 ;  /* 0x0000000055027221 */ /* 0x000fe40000010000 */
[----:B------:R-:W-:Y:S01]  /*5f10*/  FADD.FTZ R0, R63, R3 ;  /* 0x000000033f007221 */ /* 0x000fe20000010000 */
[----:B------:R-:W3:Y:S01]  /*5f20*/  MUFU.EX2 R57, R62 ;  /* 0x0000003e00397308 */ /* 0x000ee20000000800 */
[----:B-1----:R-:W-:-:S02]  /*5f30*/  FADD.FTZ R5, R40, R5 ;  /* 0x0000000528057221 */ /* 0x002fc40000010000 */
[----:B------:R-:W-:Y:S02]  /*5f40*/  FADD.FTZ R28, R89, R2 ;  /* 0x00000002591c7221 */ /* 0x000fe40000010000 */
[----:B------:R-:W-:Y:S01]  /*5f50*/  FADD.FTZ R2, R51, R7 ;  /* 0x0000000733027221 */ /* 0x000fe20000010000 */
[----:B------:R-:W-:Y:S02]  /*5f60*/  HMMA.16816.F32 R88, R20, R70, RZ ;  /* 0x000000461458723c */ /* 0x000fe400000018ff */
[----:B------:R-:W1:Y:S01]  /*5f70*/  MUFU.EX2 R31, R69 ;  /* 0x00000045001f7308 */ /* 0x000e620000000800 */
[----:B--2---:R-:W-:Y:S01]  /*5f80*/  FADD.FTZ R3, R33, R5 ;  /* 0x0000000521037221 */ /* 0x004fe20000010000 */
[----:B------:R2:W-:Y:S06]  /*5f90*/  STL [R1+0x18], R28 ;  /* 0x0000181c01007387 */ /* 0x0005ec0000100800 */
[----:B------:R-:W4:Y:S01]  /*5fa0*/  MUFU.EX2 R32, R72 ;  /* 0x0000004800207308 */ /* 0x000f220000000800 */
[C---:B---3--:R-:W-:Y:S01]  /*5fb0*/  FADD.FTZ R5, R57.reuse, R0 ;  /* 0x0000000039057221 */ /* 0x048fe20000010000 */
[----:B------:R-:W-:Y:S01]  /*5fc0*/  F2FP.PACK_AB R131, R57, R63 ;  /* 0x0000003f3983723e */ /* 0x000fe200000000ff */
[----:B------:R-:W-:-:S05]  /*5fd0*/  FADD.FTZ R0, R50, R2 ;  /* 0x0000000232007221 */ /* 0x000fca0000010000 */
[----:B------:R-:W-:Y:S01]  /*5fe0*/  MUFU.EX2 R29, R74 ;  /* 0x0000004a001d7308 */ /* 0x000fe20000000800 */
[C---:B-1----:R-:W-:Y:S01]  /*5ff0*/  FADD.FTZ R2, R31.reuse, R3 ;  /* 0x000000031f027221 */ /* 0x042fe20000010000 */
[----:B------:R1:W-:Y:S01]  /*6000*/  STL [R1+0x14], R5 ;  /* 0x0000140501007387 */ /* 0x0003e20000100800 */
[----:B------:R-:W-:Y:S01]  /*6010*/  FADD.FTZ R0, R52, R0 ;  /* 0x0000000034007221 */ /* 0x000fe20000010000 */
[----:B------:R-:W-:-:S04]  /*6020*/  F2FP.PACK_AB R7, R31, R33 ;  /* 0x000000211f07723e */ /* 0x000fc800000000ff */
[----:B------:R-:W3:Y:S01]  /*6030*/  MUFU.EX2 R30, R73 ;  /* 0x00000049001e7308 */ /* 0x000ee20000000800 */
[----:B----4-:R-:W-:-:S07]  /*6040*/  FADD.FTZ R2, R32, R2 ;  /* 0x0000000220027221 */ /* 0x010fce0000010000 */
[----:B--2---:R-:W2:Y:S01]  /*6050*/  MUFU.EX2 R28, R75 ;  /* 0x0000004b001c7308 */ /* 0x004ea20000000800 */
[----:B------:R-:W-:Y:S01]  /*6060*/  FADD.FTZ R0, R49, R0 ;  /* 0x0000000031007221 */ /* 0x000fe20000010000 */
[C---:B------:R-:W-:Y:S04]  /*6070*/  HMMA.16816.F32 R64, R20.reuse, R98, RZ ;  /* 0x000000621440723c */ /* 0x040fe800000018ff */
[----:B------:R4:W-:Y:S01]  /*6080*/  STL [R1+0x20], R0 ;  /* 0x0000200001007387 */ /* 0x0009e20000100800 */
[C---:B---3--:R-:W-:Y:S01]  /*6090*/  FADD.FTZ R2, R30.reuse, R2 ;  /* 0x000000021e027221 */ /* 0x048fe20000010000 */
[----:B------:R-:W-:Y:S02]  /*60a0*/  F2FP.PACK_AB R125, R30, R32 ;  /* 0x000000201e7d723e */ /* 0x000fe400000000ff */
[C---:B------:R-:W-:Y:S01]  /*60b0*/  HMMA.16816.F32 R60, R20.reuse, R102, RZ ;  /* 0x00000066143c723c */ /* 0x040fe200000018ff */
[----:B-1----:R-:W-:Y:S01]  /*60c0*/  F2FP.PACK_AB R5, R40, R48 ;  /* 0x000000302805723e */ /* 0x002fe200000000ff */
[----:B------:R-:W-:Y:S01]  /*60d0*/  FADD.FTZ R2, R29, R2 ;  /* 0x000000021d027221 */ /* 0x000fe20000010000 */
[----:B------:R-:W3:Y:S03]  /*60e0*/  LDL R132, [R1+0x28] ;  /* 0x0000280001847983 */ /* 0x000ee60000100800 */
[C---:B--2---:R-:W-:Y:S01]  /*60f0*/  FADD.FTZ R2, R28.reuse, R2 ;  /* 0x000000021c027221 */ /* 0x044fe20000010000 */
[----:B------:R-:W-:Y:S01]  /*6100*/  F2FP.PACK_AB R127, R28, R29 ;  /* 0x0000001d1c7f723e */ /* 0x000fe200000000ff */
[C---:B------:R-:W-:Y:S08]  /*6110*/  HMMA.16816.F32 R72, R20.reuse, R94, RZ ;  /* 0x0000005e1448723c */ /* 0x040ff000000018ff */
[C---:B------:R-:W-:Y:S01]  /*6120*/  HMMA.16816.F32 R48, R20.reuse, R118, RZ ;  /* 0x000000761430723c */ /* 0x040fe200000018ff */
[----:B----4-:R-:W2:Y:S07]  /*6130*/  LDL R0, [R1+0xac] ;  /* 0x0000ac0001007983 */ /* 0x010eae0000100800 */
[C---:B------:R-:W-:Y:S08]  /*6140*/  HMMA.16816.F32 R36, R20.reuse, R82, RZ ;  /* 0x000000521424723c */ /* 0x040ff000000018ff */
[C---:B------:R-:W-:Y:S08]  /*6150*/  HMMA.16816.F32 R28, R20.reuse, R46, RZ ;  /* 0x0000002e141c723c */ /* 0x040ff000000018ff */
[----:B------:R-:W-:Y:S08]  /*6160*/  HMMA.16816.F32 R20, R20, R42, RZ ;  /* 0x0000002a1414723c */ /* 0x000ff000000018ff */
        /* <DEDUP_REMOVED lines=8> */
[----:B------:R-:W-:Y:S11]  /*61f0*/  HMMA.16816.F32 R12, R24, R70, RZ ;  /* 0x00000046180c723c */ /* 0x000ff600000018ff */
[----:B------:R-:W-:Y:S11]  /*6200*/  @!UPT UIADD3 URZ, URZ, URZ, URZ ;  /* 0x0000003f3f3ff290 */ /* 0x000ff6000fffe03f */
[----:B------:R-:W-:Y:S02]  /*6210*/  @!UPT UIADD3 URZ, URZ, URZ, URZ ;  /* 0x0000003f3f3ff290 */ /* 0x000fe4000fffe03f */
[----:B------:R-:W-:Y:S01]  /*6220*/  HMMA.16816.F32 R180, R16, R78, R12 ;  /* 0x0000004e10b4723c */ /* 0x000fe2000000180c */
[----:B------:R-:W-:Y:S04]  /*6230*/  STL [R1+0x24], R2 ;  /* 0x0000240201007387 */ /* 0x000fe80000100800 */
[----:B------:R-:W-:Y:S03]  /*6240*/  LDSM.16.MT88.4 R76, [R235+0x3800] ;  /* 0x00380000eb4c783b */ /* 0x000fe60000004200 */
[----:B------:R-:W-:Y:S01]  /*6250*/  HMMA.16816.F32 R12, R24, R94, RZ ;  /* 0x0000005e180c723c */ /* 0x000fe200000018ff */
[----:B------:R-:W-:Y:S11]  /*6260*/  LDSM.16.MT88.4 R92, [R236+0x3800] ;  /* 0x00380000ec5c783b */ /* 0x000ff60000004200 */
[----:B------:R-:W-:Y:S11]  /*6270*/  @!UPT UIADD3 URZ, URZ, URZ, URZ ;  /* 0x0000003f3f3ff290 */ /* 0x000ff6000fffe03f */
[----:B------:R-:W-:Y:S01]  /*6280*/  @!UPT UIADD3 URZ, URZ, URZ, URZ ;  /* 0x0000003f3f3ff290 */ /* 0x000fe2000fffe03f */
[----:B------:R-:W-:Y:S08]  /*6290*/  HMMA.16816.F32 R188, R16, R86, R12 ;  /* 0x0000005610bc723c */ /* 0x000ff0000000180c */
[----:B------:R-:W-:Y:S11]  /*62a0*/  HMMA.16816.F32 R12, R24, R98, RZ ;  /* 0x00000062180c723c */ /* 0x000ff600000018ff */
[----:B------:R-:W-:Y:S11]  /*62b0*/  @!UPT UIADD3 URZ, URZ, URZ, URZ ;  /* 0x0000003f3f3ff290 */ /* 0x000ff6000fffe03f */
[----:B------:R-:W-:Y:S02]  /*62c0*/  @!UPT UIADD3 URZ, URZ, URZ, URZ ;  /* 0x0000003f3f3ff290 */ /* 0x000fe4000fffe03f */
[----:B------:R-:W-:Y:S08]  /*62d0*/  HMMA.16816.F32 R104, R16, R106, R12 ;  /* 0x0000006a1068723c */ /* 0x000ff0000000180c */
[----:B------:R-:W-:Y:S11]  /*62e0*/  HMMA.16816.F32 R12, R24, R102, RZ ;  /* 0x00000066180c723c */ /* 0x000ff600000018ff */
[----:B------:R-:W-:Y:S11]  /*62f0*/  @!UPT UIADD3 URZ, URZ, URZ, URZ ;  /* 0x0000003f3f3ff290 */ /* 0x000ff6000fffe03f */
[----:B------:R-:W-:Y:S02]  /*6300*/  @!UPT UIADD3 URZ, URZ, URZ, URZ ;  /* 0x0000003f3f3ff290 */ /* 0x000fe4000fffe03f */
[----:B------:R-:W-:Y:S01]  /*6310*/  HMMA.16816.F32 R20, R16, R110, R12 ;  /* 0x0000006e1014723c */ /* 0x000fe2000000180c */
[----:B------:R-:W-:Y:S07]  /*6320*/  LDSM.16.MT88.4 R108, [R238+0x3800] ;  /* 0x00380000ee6c783b */ /* 0x000fee0000004200 */
[----:B------:R-:W-:Y:S11]  /*6330*/  HMMA.16816.F32 R12, R24, R118, RZ ;  /* 0x00000076180c723c */ /* 0x000ff600000018ff */
[----:B------:R-:W-:Y:S11]  /*6340*/  @!UPT UIADD3 URZ, URZ, URZ, URZ ;  /* 0x0000003f3f3ff290 */ /* 0x000ff6000fffe03f */
[----:B------:R-:W-:Y:S02]  /*6350*/  @!UPT UIADD3 URZ, URZ, URZ, URZ ;  /* 0x0000003f3f3ff290 */ /* 0x000fe4000fffe03f */
[----:B------:R-:W-:Y:S08]  /*6360*/  HMMA.16816.F32 R36, R16, R114, R12 ;  /* 0x000000721024723c */ /* 0x000ff0000000180c */
[----:B------:R-:W-:Y:S11]  /*6370*/  HMMA.16816.F32 R12, R24, R82, RZ ;  /* 0x00000052180c723c */ /* 0x000ff600000018ff */
[----:B------:R-:W-:Y:S11]  /*6380*/  @!UPT UIADD3 URZ, URZ, URZ, URZ ;  /* 0x0000003f3f3ff290 */ /* 0x000ff6000fffe03f */
[----:B------:R-:W-:Y:S02]  /*6390*/  @!UPT UIADD3 URZ, URZ, URZ, URZ ;  /* 0x0000003f3f3ff290 */ /* 0x000fe4000fffe03f */
[----:B------:R-:W-:Y:S08]  /*63a0*/  HMMA.16816.F32 R52, R16, R54, R12 ;  /* 0x000000361034723c */ /* 0x000ff0000000180c */
[C---:B------:R-:W-:Y:S08]  /*63b0*/  HMMA.16816.F32 R12, R24.reuse, R46, RZ ;  /* 0x0000002e180c723c */ /* 0x040ff000000018ff */
[----:B------:R-:W-:Y:S11]  /*63c0*/  HMMA.16816.F32 R24, R24, R42, RZ ;  /* 0x0000002a1818723c */ /* 0x000ff600000018ff */
[----:B------:R-:W-:Y:S05]  /*63d0*/  @!UPT UIADD3 URZ, URZ, URZ, URZ ;  /* 0x0000003f3f3ff290 */ /* 0x000fea000fffe03f */
[C---:B------:R-:W-:Y:S01]  /*63e0*/  HMMA.16816.F32 R56, R16.reuse, R58, R12 ;  /* 0x0000003a1038723c */ /* 0x040fe2000000180c */
[----:B------:R-:W1:Y:S07]  /*63f0*/  LDSM.16.MT88.4 R12, [R236+0x1000] ;  /* 0x00100000ec0c783b */ /* 0x000e6e0000004200 */
[----:B------:R-:W-:Y:S01]  /*6400*/  HMMA.16816.F32 R24, R16, R34, R24 ;  /* 0x000000221018723c */ /* 0x000fe20000001818 */
[----:B------:R-:W4:Y:S07]  /*6410*/  LDSM.16.MT88.4 R16, [R235+0x1000] ;  /* 0x00100000eb10783b */ /* 0x000f2e0000004200 */
[C---:B-1----:R-:W-:Y:S08]  /*6420*/  HMMA.16816.F32 R184, R8.reuse, R12, R184 ;  /* 0x0000000c08b8723c */ /* 0x042ff000000018b8 */
[-C--:B----4-:R-:W-:Y:S08]  /*6430*/  HMMA.16816.F32 R176, R8, R16.reuse, R176 ;  /* 0x0000001008b0723c */ /* 0x090ff000000018b0 */
[----:B------:R-:W-:Y:S08]  /*6440*/  HMMA.16816.F32 R172, R4, R16, R172 ;  /* 0x0000001004ac723c */ /* 0x000ff000000018ac */
[-C--:B------:R-:W-:Y:S08]  /*6450*/  HMMA.16816.F32 R180, R8, R18.reuse, R180 ;  /* 0x0000001208b4723c */ /* 0x080ff000000018b4 */
[C---:B------:R-:W-:Y:S01]  /*6460*/  HMMA.16816.F32 R28, R4.reuse, R18, R88 ;  /* 0x00000012041c723c */ /* 0x040fe20000001858 */
[----:B------:R-:W1:Y:S07]  /*6470*/  LDSM.16.MT88.4 R16, [R238+0x1000] ;  /* 0x00100000ee10783b */ /* 0x000e6e0000004200 */
[----:B------:R-:W-:Y:S08]  /*6480*/  HMMA.16816.F32 R164, R4, R12, R164 ;  /* 0x0000000c04a4723c */ /* 0x000ff000000018a4 */
[-C--:B------:R-:W-:Y:S08]  /*6490*/  HMMA.16816.F32 R188, R8, R14.reuse, R188 ;  /* 0x0000000e08bc723c */ /* 0x080ff000000018bc */
[----:B------:R-:W-:Y:S01]  /*64a0*/  HMMA.16816.F32 R32, R4, R14, R72 ;  /* 0x0000000e0420723c */ /* 0x000fe20000001848 */
[----:B------:R-:W4:Y:S07]  /*64b0*/  LDSM.16.MT88.4 R12, [R237+0x1000] ;  /* 0x00100000ed0c783b */ /* 0x000f2e0000004200 */
[-C--:B-1----:R-:W-:Y:S08]  /*64c0*/  HMMA.16816.F32 R192, R8, R16.reuse, R192 ;  /* 0x0000001008c0723c */ /* 0x082ff000000018c0 */
[----:B------:R-:W-:Y:S08]  /*64d0*/  HMMA.16816.F32 R156, R4, R16, R156 ;  /* 0x00000010049c723c */ /* 0x000ff0000000189c */
[-C--:B------:R-:W-:Y:S08]  /*64e0*/  HMMA.16816.F32 R104, R8, R18.reuse, R104 ;  /* 0x000000120868723c */ /* 0x080ff00000001868 */
[----:B------:R-:W-:Y:S01]  /*64f0*/  HMMA.16816.F32 R40, R4, R18, R64 ;  /* 0x000000120428723c */ /* 0x000fe20000001840 */
[----:B------:R-:W1:Y:S07]  /*6500*/  LDSM.16.MT88.4 R16, [R235+0x3000] ;  /* 0x00300000eb10783b */ /* 0x000e6e0000004200 */
[-C--:B----4-:R-:W-:Y:S08]  /*6510*/  HMMA.16816.F32 R200, R8, R12.reuse, R200 ;  /* 0x0000000c08c8723c */ /* 0x090ff000000018c8 */
[----:B------:R-:W-:Y:S08]  /*6520*/  HMMA.16816.F32 R148, R4, R12, R148 ;  /* 0x0000000c0494723c */ /* 0x000ff00000001894 */
[-C--:B------:R-:W-:Y:S08]  /*6530*/  HMMA.16816.F32 R20, R8, R14.reuse, R20 ;  /* 0x0000000e0814723c */ /* 0x080ff00000001814 */
[C---:B------:R-:W-:Y:S01]  /*6540*/  HMMA.16816.F32 R44, R4.reuse, R14, R60 ;  /* 0x0000000e042c723c */ /* 0x040fe2000000183c */
[----:B------:R-:W4:Y:S07]  /*6550*/  LDSM.16.MT88.4 R12, [R236+0x3000] ;  /* 0x00300000ec0c783b */ /* 0x000f2e0000004200 */
[----:B-1----:R-:W-:Y:S08]  /*6560*/  HMMA.16816.F32 R60, R4, R18, R48 ;  /* 0x00000012043c723c */ /* 0x002ff00000001830 */
[C---:B------:R-:W-:Y:S08]  /*6570*/  HMMA.16816.F32 R68, R8.reuse, R16, R208 ;  /* 0x000000100844723c */ /* 0x040ff000000018d0 */
[-C--:B----4-:R-:W-:Y:S08]  /*6580*/  HMMA.16816.F32 R84, R8, R12.reuse, R216 ;  /* 0x0000000c0854723c */ /* 0x090ff000000018d8 */
[----:B------:R-:W-:Y:S08]  /*6590*/  HMMA.16816.F32 R88, R4, R12, R212 ;  /* 0x0000000c0458723c */ /* 0x000ff000000018d4 */
[-C--:B------:R-:W-:Y:S08]  /*65a0*/  HMMA.16816.F32 R52, R8, R14.reuse, R52 ;  /* 0x0000000e0834723c */ /* 0x080ff00000001834 */
[C---:B------:R-:W-:Y:S01]  /*65b0*/  HMMA.16816.F32 R48, R4.reuse, R14, R120 ;  /* 0x0000000e0430723c */ /* 0x040fe20000001878 */
[----:B------:R-:W1:Y:S07]  /*65c0*/  LDSM.16.MT88.4 R12, [R237+0x3000] ;  /* 0x00300000ed0c783b */ /* 0x000e6e0000004200 */
[----:B------:R-:W-:Y:S08]  /*65d0*/  HMMA.16816.F32 R72, R4, R16, R204 ;  /* 0x000000100448723c */ /* 0x000ff000000018cc */
[----:B------:R-:W-:Y:S01]  /*65e0*/  HMMA.16816.F32 R36, R8, R18, R36 ;  /* 0x000000120824723c */ /* 0x000fe20000001824 */
[----:B------:R-:W4:Y:S01]  /*65f0*/  LDSM.16.MT88.4 R16, [R238+0x3000] ;  /* 0x00300000ee10783b */ /* 0x000f220000004200 */
[----:B--2---:R-:W-:-:S06]  /*6600*/  @P4 IMAD.HI.U32 R2, R0, c[0x0][0x2c8], RZ ;  /* 0x0000b20000024a27 */ /* 0x004fcc00078e00ff */
[----:B-1----:R-:W-:Y:S01]  /*6610*/  HMMA.16816.F32 R116, R8, R12, R152 ;  /* 0x0000000c0874723c */ /* 0x002fe20000001898 */
[----:B------:R-:W1:Y:S01]  /*6620*/  LDSM.16.MT88.4 R152, [R238+0x1800] ;  /* 0x00180000ee98783b */ /* 0x000e620000004200 */
[----:B------:R-:W-:-:S06]  /*6630*/  @P4 SHF.R.U32.HI R0, RZ, c[0x0][0x2cc], R2 ;  /* 0x0000b300ff004a19 */ /* 0x000fcc0000011602 */
[C---:B------:R-:W-:Y:S08]  /*6640*/  HMMA.16816.F32 R24, R8.reuse, R14, R24 ;  /* 0x0000000e0818723c */ /* 0x040ff00000001818 */
[C---:B----4-:R-:W-:Y:S01]  /*6650*/  HMMA.16816.F32 R100, R8.reuse, R16, R168 ;  /* 0x000000100864723c */ /* 0x050fe200000018a8 */
[----:B------:R-:W2:Y:S07]  /*6660*/  LDSM.16.MT88.4 R168, [R235+0x1800] ;  /* 0x00180000eba8783b */ /* 0x000eae0000004200 */
[----:B------:R-:W-:Y:S08]  /*6670*/  HMMA.16816.F32 R56, R8, R18, R56 ;  /* 0x000000120838723c */ /* 0x000ff00000001838 */
[----:B------:R-:W-:Y:S01]  /*6680*/  HMMA.16816.F32 R8, R4, R16, R196 ;  /* 0x000000100408723c */ /* 0x000fe200000018c4 */
[----:B------:R-:W-:-:S07]  /*6690*/  IADD3 R0, R0, -c[0x0][0x168], R222 ;  /* 0x80005a0000007a10 */ /* 0x000fce0007ffe0de */
[C---:B------:R-:W-:Y:S01]  /*66a0*/  HMMA.16816.F32 R16, R4.reuse, R18, R144 ;  /* 0x000000120410723c */ /* 0x040fe20000001890 */
[----:B------:R-:W-:Y:S07]  /*66b0*/  LDSM.16.MT88.4 R144, [R237+0x1800] ;  /* 0x00180000ed90783b */ /* 0x000fee0000004200 */
[C---:B------:R-:W-:Y:S01]  /*66c0*/  HMMA.16816.F32 R120, R4.reuse, R12, R160 ;  /* 0x0000000c0478723c */ /* 0x040fe200000018a0 */
[----:B------:R-:W4:Y:S07]  /*66d0*/  LDSM.16.MT88.4 R160, [R236+0x1800] ;  /* 0x00180000eca0783b */ /* 0x000f2e0000004200 */
[----:B------:R-:W-:Y:S01]  /*66e0*/  HMMA.16816.F32 R12, R4, R14, R140 ;  /* 0x0000000e040c723c */ /* 0x000fe2000000188c */
[----:B------:R-:W5:Y:S01]  /*66f0*/  LDSM.16.MT88.4 R4, [R237+0x3800] ;  /* 0x00380000ed04783b */ /* 0x000f620000004200 */
[----:B------:R-:W-:-:S04]  /*6700*/  SHF.R.S32.HI R2, RZ, 0x1f, R0 ;  /* 0x0000001fff027819 */ /* 0x000fc80000011400 */
[----:B------:R-:W-:Y:S02]  /*6710*/  LEA.HI R0, R2, R0, RZ, 0x6 ;  /* 0x0000000002007211 */ /* 0x000fe400078f30ff */
[----:B-1----:R-:W-:Y:S02]  /*6720*/  HMMA.16816.F32 R196, R128, R154, R104 ;  /* 0x0000009a80c4723c */ /* 0x002fe40000001868 */
[----:B------:R-:W-:Y:S02]  /*6730*/  SHF.R.S32.HI R0, RZ, 0x6, R0 ;  /* 0x00000006ff007819 */ /* 0x000fe40000011400 */
[----:B------:R-:W-:-:S04]  /*6740*/  IADD3 R3, R221, -0x2, RZ ;  /* 0xfffffffedd037810 */ /* 0x000fc80007ffe0ff */
[----:B------:R-:W-:Y:S01]  /*6750*/  HMMA.16816.F32 R104, R124, R108, R8 ;  /* 0x0000006c7c68723c */ /* 0x000fe20000001808 */
[----:B------:R1:W-:Y:S06]  /*6760*/  STL [R1+0x4], R3 ;  /* 0x0000040301007387 */ /* 0x0003ec0000100800 */
[----:B---3--:R-:W-:-:S05]  /*6770*/  IMNMX R8, R132, R0, !PT ;  /* 0x0000000084087217 */ /* 0x008fca0007800200 */
[----:B------:R1:W-:Y:S01]  /*6780*/  STL [R1+0x30], R8 ;  /* 0x0000300801007387 */ /* 0x0003e20000100800 */
[----:B------:R-:W-:Y:S01]  /*6790*/  ISETP.GE.AND P0, PT, R3, R8, PT ;  /* 0x000000080300720c */ /* 0x000fe20003f06270 */
[-C--:B--2---:R-:W-:Y:S08]  /*67a0*/  HMMA.16816.F32 R176, R128, R168.reuse, R176 ;  /* 0x000000a880b0723c */ /* 0x084ff000000018b0 */
[----:B------:R-:W-:Y:S08]  /*67b0*/  HMMA.16816.F32 R172, R124, R168, R172 ;  /* 0x000000a87cac723c */ /* 0x000ff000000018ac */
[C---:B------:R-:W-:Y:S08]  /*67c0*/  HMMA.16816.F32 R180, R128.reuse, R170, R180 ;  /* 0x000000aa80b4723c */ /* 0x040ff000000018b4 */
[-C--:B----4-:R-:W-:Y:S08]  /*67d0*/  HMMA.16816.F32 R184, R128, R160.reuse, R184 ;  /* 0x000000a080b8723c */ /* 0x090ff000000018b8 */
[----:B------:R-:W-:Y:S08]  /*67e0*/  HMMA.16816.F32 R164, R124, R160, R164 ;  /* 0x000000a07ca4723c */ /* 0x000ff000000018a4 */
[C---:B------:R-:W-:Y:S08]  /*67f0*/  HMMA.16816.F32 R188, R128.reuse, R162, R188 ;  /* 0x000000a280bc723c */ /* 0x040ff000000018bc */
[-C--:B------:R-:W-:Y:S08]  /*6800*/  HMMA.16816.F32 R192, R128, R152.reuse, R192 ;  /* 0x0000009880c0723c */ /* 0x080ff000000018c0 */
[----:B------:R-:W-:Y:S08]  /*6810*/  HMMA.16816.F32 R156, R124, R152, R156 ;  /* 0x000000987c9c723c */ /* 0x000ff0000000189c */
[-C--:B------:R-:W-:Y:S08]  /*6820*/  HMMA.16816.F32 R200, R128, R144.reuse, R200 ;  /* 0x0000009080c8723c */ /* 0x080ff000000018c8 */
[----:B------:R-:W-:Y:S08]  /*6830*/  HMMA.16816.F32 R148, R124, R144, R148 ;  /* 0x000000907c94723c */ /* 0x000ff00000001894 */
        /* <DEDUP_REMOVED lines=9> */
[C---:B------:R-:W-:Y:S08]  /*68d0*/  HMMA.16816.F32 R168, R124.reuse, R170, R28 ;  /* 0x000000aa7ca8723c */ /* 0x040ff0000000181c */
[C---:B------:R-:W-:Y:S08]  /*68e0*/  HMMA.16816.F32 R160, R124.reuse, R162, R32 ;  /* 0x000000a27ca0723c */ /* 0x040ff00000001820 */
[C---:B------:R-:W-:Y:S08]  /*68f0*/  HMMA.16816.F32 R152, R124.reuse, R154, R40 ;  /* 0x0000009a7c98723c */ /* 0x040ff00000001828 */
[----:B------:R-:W-:Y:S08]  /*6900*/  HMMA.16816.F32 R144, R124, R146, R44 ;  /* 0x000000927c90723c */ /* 0x000ff0000000182c */
[----:B-----5:R-:W-:Y:S08]  /*6910*/  HMMA.16816.F32 R116, R128, R4, R116 ;  /* 0x000000048074723c */ /* 0x020ff00000001874 */
[C---:B------:R-:W-:Y:S08]  /*6920*/  HMMA.16816.F32 R76, R124.reuse, R78, R60 ;  /* 0x0000004e7c4c723c */ /* 0x040ff0000000183c */
[C---:B------:R-:W-:Y:S08]  /*6930*/  HMMA.16816.F32 R92, R124.reuse, R94, R48 ;  /* 0x0000005e7c5c723c */ /* 0x040ff00000001830 */
[C---:B------:R-:W-:Y:S08]  /*6940*/  HMMA.16816.F32 R108, R124.reuse, R110, R16 ;  /* 0x0000006e7c6c723c */ /* 0x040ff00000001810 */
[----:B------:R-:W-:Y:S08]  /*6950*/  HMMA.16816.F32 R120, R124, R4, R120 ;  /* 0x000000047c78723c */ /* 0x000ff00000001878 */
[-C--:B------:R-:W-:Y:S08]  /*6960*/  HMMA.16816.F32 R128, R128, R6.reuse, R24 ;  /* 0x000000068080723c */ /* 0x080ff00000001818 */
[----:B------:R-:W-:Y:S01]  /*6970*/  HMMA.16816.F32 R124, R124, R6, R12 ;  /* 0x000000067c7c723c */ /* 0x000fe2000000180c */
[----:B------:R-:W-:Y:S10]  /*6980*/  @!P0 BRA `(.L_x_3020) ;  /* 0x00004e3000008947 */ /* 0x000ff40003800000 */
[----:B-1----:R-:W-:Y:S01]  /*6990*/  IMAD.MOV.U32 R0, RZ, RZ, R3 ;  /* 0x000000ffff007224 */ /* 0x002fe200078e0003 */
[----:B------:R-:W-:Y:S01]  /*69a0*/  MOV R138, R135 ;  /* 0x00000087008a7202 */ /* 0x000fe20000000f00 */
[----:B------:R-:W-:Y:S01]  /*69b0*/  IMAD.MOV.U32 R140, RZ, RZ, R133 ;  /* 0x000000ffff8c7224 */ /* 0x000fe200078e0085 */
[----:B------:R-:W-:-:S02]  /*69c0*/  MOV R137, R136 ;  /* 0x0000008800897202 */ /* 0x000fc40000000f00 */
[----:B------:R1:W-:Y:S01]  /*69d0*/  STL [R1+0x4], R0 ;  /* 0x0000040001007387 */ /* 0x0003e20000100800 */
[----:B------:R-:W-:-:S07]  /*69e0*/  MOV R139, R134 ;  /* 0x00000086008b7202 */ /* 0x000fce0000000f00 */
.L_x_3031:
        /* <DEDUP_REMOVED lines=22> */
[----:B------:R-:W3:Y:S04]  /*6b50*/  LDL R12, [R1] ;  /* 0x00000000010c7983 */ /* 0x000ee80000100800 */
[----:B------:R-:W4:Y:S04]  /*6b60*/  LDL.64 R10, [R1+0x50] ;  /* 0x00005000010a7983 */ /* 0x000f280000100a00 */
[----:B------:R-:W5:Y:S04]  /*6b70*/  LDL R9, [R1+0x5c] ;  /* 0x00005c0001097983 */ /* 0x000f680000100800 */
[----:B------:R-:W4:Y:S04]  /*6b80*/  LDL R6, [R1+0xf4] ;  /* 0x0000f40001067983 */ /* 0x000f280000100800 */
[----:B------:R-:W4:Y:S04]  /*6b90*/  LDL R8, [R1+0x1c] ;  /* 0x00001c0001087983 */ /* 0x000f280000100800 */
[----:B------:R-:W5:Y:S04]  /*6ba0*/  LDL R5, [R1+0xf8] ;  /* 0x0000f80001057983 */ /* 0x000f680000100800 */
[----:B------:R-:W5:Y:S01]  /*6bb0*/  LDL R7, [R1+0xc] ;  /* 0x00000c0001077983 */ /* 0x000f620000100800 */
[----:B--2---:R-:W-:Y:S01]  /*6bc0*/  IMAD.WIDE.U32 R2, R4, c[0x0][0x208], RZ ;  /* 0x0000820004027a25 */ /* 0x004fe200078e00ff */
[----:B------:R-:W-:Y:S05]  /*6bd0*/  SHF.R.S32.HI R0, RZ, 0x1f, R4 ;  /* 0x0000001fff007819 */ /* 0x000fea0000011404 */
[----:B------:R-:W-:Y:S04]  /*6be0*/  IMAD R0, R0, c[0x0][0x208], RZ ;  /* 0x0000820000007a24 */ /* 0x000fe800078e02ff */
[----:B------:R-:W-:Y:S04]  /*6bf0*/  IMAD R0, R4, c[0x0][0x20c], R0 ;  /* 0x0000830004007a24 */ /* 0x000fe800078e0200 */
[----:B------:R-:W-:Y:S01]  /*6c00*/  IMAD.IADD R3, R3, 0x1, R0 ;  /* 0x0000000103037824 */ /* 0x000fe200078e0200 */
[----:B---3--:R-:W-:Y:S03]  /*6c10*/  SHF.R.S32.HI R0, RZ, 0x1f, R12 ;  /* 0x0000001fff007819 */ /* 0x008fe6000001140c */
[----:B------:R-:W-:Y:S01]  /*6c20*/  IMAD.WIDE.U32 R2, R12, c[0x0][0x218], R2 ;  /* 0x000086000c027a25 */ /* 0x000fe200078e0002 */
[C---:B----4-:R-:W-:Y:S02]  /*6c30*/  SHF.L.U64.HI R6, R8.reuse, 0x1, R6 ;  /* 0x0000000108067819 */ /* 0x050fe40000010206 */
[----:B------:R-:W-:Y:S01]  /*6c40*/  SHF.L.U32 R13, R8, 0x1, RZ ;  /* 0x00000001080d7819 */ /* 0x000fe200000006ff */
[----:B------:R-:W-:Y:S01]  /*6c50*/  IMAD R4, R0, c[0x0][0x218], RZ ;  /* 0x0000860000047a24 */ /* 0x000fe200078e02ff */
[----:B------:R-:W-:Y:S03]  /*6c60*/  IADD3 R0, P0, R10, R2, RZ ;  /* 0x000000020a007210 */ /* 0x000fe60007f1e0ff */
[----:B------:R-:W-:Y:S01]  /*6c70*/  IMAD R4, R12, c[0x0][0x21c], R4 ;  /* 0x000087000c047a24 */ /* 0x000fe200078e0204 */
[C---:B-----5:R-:W-:Y:S01]  /*6c80*/  SHF.L.U64.HI R5, R7.reuse, 0x1, R5 ;  /* 0x0000000107057819 */ /* 0x060fe20000010205 */
[----:B------:R-:W-:Y:S03]  /*6c90*/  IMAD.SHL.U32 R12, R7, 0x2, RZ ;  /* 0x00000002070c7824 */ /* 0x000fe600078e00ff */
[----:B------:R-:W-:Y:S02]  /*6ca0*/  IADD3.X R2, R9, R3, R4, P0, !PT ;  /* 0x0000000309027210 */ /* 0x000fe400007fe404 */
[C---:B------:R-:W-:Y:S04]  /*6cb0*/  LEA R4, P0, R0.reuse, c[0x0][0x1f8], 0x1 ;  /* 0x00007e0000047a11 */ /* 0x040fe800078008ff */
[----:B------:R-:W-:Y:S01]  /*6cc0*/  LEA.HI.X R0, R0, c[0x0][0x1fc], R2, 0x1, P0 ;  /* 0x00007f0000007a11 */ /* 0x000fe200000f0c02 */
[----:B------:R-:W-:-:S06]  /*6cd0*/  BRA.DIV ~URZ, `(.L_x_3023) ;  /* 0x0000d5127f007947 */ /* 0x000fcc000b800000 */
[----:B------:R1:W2:Y:S02]  /*6ce0*/  SHFL.IDX PT, R7, R0, RZ, 0x181f ;  /* 0x00181fff00077589 */ /* 0x0002a400000e0000 */
.L_x_3074:
[----:B------:R-:W-:-:S05]  /*6cf0*/  BRA.DIV ~URZ, `(.L_x_3024) ;  /* 0x0000d5627f007947 */ /* 0x000fca000b800000 */
[----:B------:R-:W3:Y:S04]  /*6d00*/  LDL R2, [R1+0xc] ;  /* 0x00000c0001027983 */ /* 0x000ee80000100800 */
[----:B------:R-:W4:Y:S04]  /*6d10*/  LDL R9, [R1+0x1c] ;  /* 0x00001c0001097983 */ /* 0x000f280000100800 */
[----:B------:R-:W5:Y:S01]  /*6d20*/  SHFL.IDX PT, R10, R4, RZ, 0x181f ;  /* 0x00181fff040a7589 */ /* 0x000f6200000e0000 */
[----:B---3--:R-:W-:Y:S02]  /*6d30*/  ISETP.GE.AND P2, PT, R2, c[0x0][0x1d4], PT ;  /* 0x0000750002007a0c */ /* 0x008fe40003f46270 */
[CC--:B-----5:R-:W-:Y:S02]  /*6d40*/  IADD3 R2, P0, R10.reuse, R12.reuse, RZ ;  /* 0x0000000c0a027210 */ /* 0x0e0fe40007f1e0ff */
[-C--:B------:R-:W-:Y:S03]  /*6d50*/  IADD3 R10, P5, R10, R13.reuse, RZ ;  /* 0x0000000d0a0a7210 */ /* 0x080fe60007fbe0ff */
[--C-:B--2---:R-:W-:Y:S01]  /*6d60*/  IMAD.X R3, R7, 0x1, R5.reuse, P0 ;  /* 0x0000000107037824 */ /* 0x104fe200000e0605 */
[----:B----4-:R-:W-:Y:S01]  /*6d70*/  ISETP.GE.AND P0, PT, R9, c[0x0][0x1d4], PT ;  /* 0x0000750009007a0c */ /* 0x010fe20003f06270 */
        /* <DEDUP_REMOVED lines=24> */
.L_x_3075:
        /* <DEDUP_REMOVED lines=15> */
.L_x_3022:
[----:B-1-34-:R-:W-:Y:S05]  /*6ff0*/  BSYNC B0 ;  /* 0x0000000000007941 */ /* 0x01afea0003800000 */
.L_x_3021:
[----:B------:R-:W0:Y:S01]  /*7000*/  LDGDEPBAR ;  /* 0x00000000000079af */ /* 0x000e220000000000 */
[----:B------:R-:W-:Y:S01]  /*7010*/  WARPSYNC 0xffffffff ;  /* 0xffffffff00007948 */ /* 0x000fe20003800000 */
[-C--:B------:R-:W-:Y:S01]  /*7020*/  HMMA.16816.F32 R4, R64, R16.reuse, RZ ;  /* 0x000000104004723c */ /* 0x080fe200000018ff */
[----:B------:R-:W-:Y:S05]  /*7030*/  BSSY B0, `(.L_x_3025) ;  /* 0x000010e000007945 */ /* 0x000fea0003800000 */
[----:B------:R-:W2:Y:S02]  /*7040*/  LDL R0, [R1+0x28] ;  /* 0x0000280001007983 */ /* 0x000ea40000100800 */
[C---:B------:R-:W-:Y:S02]  /*7050*/  HMMA.16816.F32 R8, R60.reuse, R16, RZ ;  /* 0x000000103c08723c */ /* 0x040fe400000018ff */
[----:B------:R-:W2:Y:S06]  /*7060*/  LDL R2, [R1+0x4] ;  /* 0x0000040001027983 */ /* 0x000eac0000100800 */
        /* <DEDUP_REMOVED lines=37> */
[C---:B---3--:R-:W-:Y:S08]  /*72c0*/  HMMA.16816.F32 R8, R220.reuse, R212, R8 ;  /* 0x000000d4dc08723c */ /* 0x048ff00000001808 */
[-C--:B------:R-:W-:Y:S08]  /*72d0*/  HMMA.16816.F32 R12, R220, R214.reuse, R12 ;  /* 0x000000d6dc0c723c */ /* 0x080ff0000000180c */
[C---:B------:R-:W-:Y:S01]  /*72e0*/  HMMA.16816.F32 R16, R132.reuse, R214, R16 ;  /* 0x000000d68410723c */ /* 0x040fe20000001810 */
[----:B------:R-:W-:Y:S07]  /*72f0*/  LDSM.16.M88.4 R212, [R233+-0x2000] ;  /* 0xffe00000e9d4783b */ /* 0x000fee0000000200 */
[-C--:B----4-:R-:W-:Y:S08]  /*7300*/  HMMA.16816.F32 R20, R132, R208.reuse, R20 ;  /* 0x000000d08414723c */ /* 0x090ff00000001814 */
[C---:B------:R-:W-:Y:S08]  /*7310*/  HMMA.16816.F32 R24, R220.reuse, R208, R24 ;  /* 0x000000d0dc18723c */ /* 0x040ff00000001818 */
[-C--:B------:R-:W-:Y:S03]  /*7320*/  HMMA.16816.F32 R28, R220, R210.reuse, R28 ;  /* 0x000000d2dc1c723c */ /* 0x080fe6000000181c */
[----:B--2---:R-:W-:Y:S05]  /*7330*/  ISETP.GT.AND P0, PT, R2, R0, PT ;  /* 0x000000000200720c */ /* 0x004fea0003f04270 */
        /* <DEDUP_REMOVED lines=98> */
[----:B------:R-:W-:Y:S07]  /*7960*/  LDSM.16.M88.4 R220, [R233+0x1000] ;  /* 0x00100000e9dc783b */ /* 0x000fee0000000200 */
[----:B------:R-:W-:Y:S01]  /*7970*/  HMMA.16816.F32 R64, R132, R226, R64 ;  /* 0x000000e28440723c */ /* 0x000fe20000001840 */
[----:B------:R-:W2:Y:S07]  /*7980*/  LDSM.16.M88.4 R132, [R233+0x800] ;  /* 0x00080000e984783b */ /* 0x000eae0000000200 */
[-C--:B-1----:R-:W-:Y:S01]  /*7990*/  HMMA.16816.F32 R4, R208, R212.reuse, R4 ;  /* 0x000000d4d004723c */ /* 0x082fe20000001804 */
[----:B------:R-:W1:Y:S01]  /*79a0*/  LDSM.16.M88.4 R224, [R233+0x1800] ;  /* 0x00180000e9e0783b */ /* 0x000e620000000200 */
[----:B------:R-:W-:Y:S06]  /*79b0*/  DEPBAR.LE SB0, 0x0 ;  /* 0x000080000000791a */ /* 0x000fec0000000000 */
[C---:B---3--:R-:W-:Y:S01]  /*79c0*/  HMMA.16816.F32 R8, R216.reuse, R212, R8 ;  /* 0x000000d4d808723c */ /* 0x048fe20000001808 */
[----:B------:R-:W-:Y:S07]  /*79d0*/  BAR.SYNC.DEFER_BLOCKING 0x0 ;  /* 0x0000000000007b1d */ /* 0x000fee0000010000 */
[-C--:B------:R-:W-:Y:S08]  /*79e0*/  HMMA.16816.F32 R12, R216, R214.reuse, R12 ;  /* 0x000000d6d80c723c */ /* 0x080ff0000000180c */
[C---:B------:R-:W-:Y:S08]  /*79f0*/  HMMA.16816.F32 R16, R208.reuse, R214, R16 ;  /* 0x000000d6d010723c */ /* 0x040ff00000001810 */
[-C--:B--2---:R-:W-:Y:S08]  /*7a00*/  HMMA.16816.F32 R20, R208, R132.reuse, R20 ;  /* 0x00000084d014723c */ /* 0x084ff00000001814 */
        /* <DEDUP_REMOVED lines=11> */
[----:B------:R-:W-:Y:S07]  /*7ac0*/  @!UPT UIADD3 URZ, URZ, URZ, URZ ;  /* 0x0000003f3f3ff290 */ /* 0x000fee000fffe03f */
[----:B------:R-:W-:-:S11]  /*7ad0*/  @!P0 BRA `(.L_x_3026) ;  /* 0x0000063000008947 */ /* 0x000fd60003800000 */
[----:B------:R-:W2:Y:S04]  /*7ae0*/  LDL R3, [R1+0x48] ;  /* 0x0000480001037983 */ /* 0x000ea80000100800 */
[----:B------:R-:W3:Y:S04]  /*7af0*/  LDL.64 R228, [R1+0x40] ;  /* 0x0000400001e47983 */ /* 0x000ee80000100a00 */
[----:B------:R-:W4:Y:S04]  /*7b00*/  LDL R143, [R1+0x58] ;  /* 0x00005800018f7983 */ /* 0x000f280000100800 */
[----:B------:R-:W1:Y:S04]  /*7b10*/  S2R R136, SR_TID.X ;  /* 0x0000000000887919 */ /* 0x000e680000002100 */
[----:B------:R-:W5:Y:S04]  /*7b20*/  LDL.64 R208, [R1+0x38] ;  /* 0x0000380001d07983 */ /* 0x000f680000100a00 */
[----:B------:R-:W4:Y:S04]  /*7b30*/  LDL R142, [R1+0x4c] ;  /* 0x00004c00018e7983 */ /* 0x000f280000100800 */
[----:B------:R-:W5:Y:S04]  /*7b40*/  LDL R134, [R1+0xf4] ;  /* 0x0000f40001867983 */ /* 0x000f680000100800 */
[----:B------:R-:W5:Y:S04]  /*7b50*/  LDL R141, [R1+0x1c] ;  /* 0x00001c00018d7983 */ /* 0x000f680000100800 */
[----:B------:R-:W5:Y:S01]  /*7b60*/  LDL R135, [R1+0xf8] ;  /* 0x0000f80001877983 */ /* 0x000f620000100800 */
        /* <DEDUP_REMOVED lines=16> */
[----:B------:R-:W-:Y:S01]  /*7c70*/  IMAD.MOV.U32 R143, RZ, RZ, RZ ;  /* 0x000000ffff8f7224 */ /* 0x000fe200078e00ff */
[----:B------:R-:W-:Y:S01]  /*7c80*/  @!P1 LEA R132, P0, R3, c[0x0][0x2a0], 0x2 ;  /* 0x0000a80003849a11 */ /* 0x000fe200078010ff */
[----:B------:R-:W-:Y:S01]  /*7c90*/  IMAD.MOV R0, RZ, RZ, -R0 ;  /* 0x000000ffff007224 */ /* 0x000fe200078e0a00 */
[----:B-----5:R-:W-:Y:S03]  /*7ca0*/  SHF.L.U64.HI R134, R141, 0x1, R134 ;  /* 0x000000018d867819 */ /* 0x020fe60000010286 */
[----:B------:R-:W-:Y:S01]  /*7cb0*/  IMAD R210, R0, c[0x0][0x2b8], R2 ;  /* 0x0000ae0000d27a24 */ /* 0x000fe200078e0202 */
[----:B------:R-:W-:Y:S03]  /*7cc0*/  @!P1 LEA.HI.X R133, R3, c[0x0][0x2a4], R133, 0x2, P0 ;  /* 0x0000a90003859a11 */ /* 0x000fe600000f1485 */
[----:B------:R-:W-:Y:S01]  /*7cd0*/  IMAD.WIDE.U32 R2, R210, c[0x0][0x1e0], RZ ;  /* 0x00007800d2027a25 */ /* 0x000fe200078e00ff */
[----:B------:R-:W-:Y:S01]  /*7ce0*/  SHF.R.S32.HI R0, RZ, 0x1f, R210 ;  /* 0x0000001fff007819 */ /* 0x000fe200000114d2 */
[----:B------:R1:W2:Y:S04]  /*7cf0*/  @!P1 LDG.E R143, [R132.64] ;  /* 0x00000008848f9981 */ /* 0x0002a8000c1e1900 */
[----:B------:R-:W-:Y:S01]  /*7d00*/  IMAD R0, R0, c[0x0][0x1e0], RZ ;  /* 0x0000780000007a24 */ /* 0x000fe200078e02ff */
[----:B------:R3:W-:Y:S03]  /*7d10*/  STL [R1+0x8], R210 ;  /* 0x000008d201007387 */ /* 0x0007e60000100800 */
[----:B------:R-:W-:Y:S04]  /*7d20*/  IMAD R0, R210, c[0x0][0x1e4], R0 ;  /* 0x00007900d2007a24 */ /* 0x000fe800078e0200 */
[----:B------:R-:W-:Y:S01]  /*7d30*/  IMAD.IADD R3, R3, 0x1, R0 ;  /* 0x0000000103037824 */ /* 0x000fe200078e0200 */
[C---:B-1----:R-:W-:Y:S01]  /*7d40*/  SHF.L.U64.HI R133, R136.reuse, 0x1, R135 ;  /* 0x0000000188857819 */ /* 0x042fe20000010287 */
[----:B---3--:R-:W-:Y:S02]  /*7d50*/  IMAD.SHL.U32 R210, R141, 0x2, RZ ;  /* 0x000000028dd27824 */ /* 0x008fe400078e00ff */
[----:B------:R-:W-:Y:S01]  /*7d60*/  IMAD.SHL.U32 R141, R136, 0x2, RZ ;  /* 0x00000002888d7824 */ /* 0x000fe200078e00ff */
[----:B--2---:R-:W-:Y:S01]  /*7d70*/  SHF.R.S32.HI R132, RZ, 0x1f, R143 ;  /* 0x0000001fff847819 */ /* 0x004fe2000001148f */
[----:B------:R1:W-:Y:S01]  /*7d80*/  STL [R1], R143 ;  /* 0x0000008f01007387 */ /* 0x0003e20000100800 */
        /* <DEDUP_REMOVED lines=9> */
.L_x_3076:
[----:B------:R-:W-:-:S05]  /*7e20*/  BRA.DIV ~URZ, `(.L_x_3028) ;  /* 0x0000ca527f007947 */ /* 0x000fca000b800000 */
[----:B------:R-:W4:Y:S04]  /*7e30*/  LDL R2, [R1+0xc] ;  /* 0x00000c0001027983 */ /* 0x000f280000100800 */
[----:B------:R-:W5:Y:S04]  /*7e40*/  LDL R142, [R1+0x1c] ;  /* 0x00001c00018e7983 */ /* 0x000f680000100800 */
[----:B------:R-:W1:Y:S04]  /*7e50*/  SHFL.IDX PT, R208, R132, RZ, 0x181f ;  /* 0x00181fff84d07589 */ /* 0x000e6800000e0000 */
[----:B------:R-:W-:Y:S01]  /*7e60*/  SHFL.IDX PT, R136, R0, 0x2, 0x181f ;  /* 0x00581f0000887f89 */ /* 0x000fe200000e0000 */
[----:B----4-:R-:W-:Y:S02]  /*7e70*/  ISETP.GE.AND P2, PT, R2, c[0x0][0x1d4], PT ;  /* 0x0000750002007a0c */ /* 0x010fe40003f46270 */
[CC--:B-1----:R-:W-:Y:S02]  /*7e80*/  IADD3 R2, P0, R208.reuse, R141.reuse, RZ ;  /* 0x0000008dd0027210 */ /* 0x0c2fe40007f1e0ff */
[-C--:B------:R-:W-:Y:S03]  /*7e90*/  IADD3 R208, P5, R208, R210.reuse, RZ ;  /* 0x000000d2d0d07210 */ /* 0x080fe60007fbe0ff */
[C-C-:B---3--:R-:W-:Y:S01]  /*7ea0*/  IMAD.X R3, R135.reuse, 0x1, R133.reuse, P0 ;  /* 0x0000000187037824 */ /* 0x148fe200000e0685 */
[----:B-----5:R-:W-:Y:S01]  /*7eb0*/  ISETP.GE.AND P0, PT, R142, c[0x0][0x1d4], PT ;  /* 0x000075008e007a0c */ /* 0x020fe20003f06270 */
[--C-:B------:R-:W-:Y:S02]  /*7ec0*/  IMAD.X R209, R135, 0x1, R134.reuse, P5 ;  /* 0x0000000187d17824 */ /* 0x100fe400028e0686 */
[----:B------:R-:W-:Y:S04]  /*7ed0*/  SHFL.IDX PT, R135, R132, 0x2, 0x181f ;  /* 0x00581f0084877f89 */ /* 0x000fe800000e0000 */
[----:B------:R1:W-:Y:S06]  /*7ee0*/  LDGSTS.E.BYPASS.LTC128B.128 [R252+0x4100], [R2.64], !P2 ;  /* 0x0410000002fc7fae */ /* 0x0003ec000d101d48 */
[----:B------:R3:W-:Y:S04]  /*7ef0*/  LDGSTS.E.BYPASS.LTC128B.128 [R252+0x6100], [R208.64], !P0 ;  /* 0x06100000d0fc7fae */ /* 0x0007e8000c101d48 */
[----:B-1----:R-:W1:Y:S04]  /*7f00*/  SHFL.IDX PT, R2, R132, 0x1, 0x181f ;  /* 0x00381f0084027f89 */ /* 0x002e6800000e0000 */
[----:B------:R-:W4:Y:S04]  /*7f10*/  SHFL.IDX PT, R3, R0, 0x1, 0x181f ;  /* 0x00381f0000037f89 */ /* 0x000f2800000e0000 */
[----:B--2---:R-:W2:Y:S04]  /*7f20*/  SHFL.IDX PT, R0, R0, 0x3, 0x181f ;  /* 0x00781f0000007f89 */ /* 0x004ea800000e0000 */
[----:B------:R-:W2:Y:S01]  /*7f30*/  SHFL.IDX PT, R132, R132, 0x3, 0x181f ;  /* 0x00781f0084847f89 */ /* 0x000ea200000e0000 */
[CC--:B-1----:R-:W-:Y:S02]  /*7f40*/  IADD3 R142, P6, R2.reuse, R141.reuse, RZ ;  /* 0x0000008d028e7210 */ /* 0x0c2fe40007fde0ff */
[-C--:B------:R-:W-:Y:S03]  /*7f50*/  IADD3 R2, P5, R2, R210.reuse, RZ ;  /* 0x000000d202027210 */ /* 0x080fe60007fbe0ff */
[C-C-:B----4-:R-:W-:Y:S02]  /*7f60*/  IMAD.X R143, R3.reuse, 0x1, R133.reuse, P6 ;  /* 0x00000001038f7824 */ /* 0x150fe400030e0685 */
[--C-:B------:R-:W-:Y:S03]  /*7f70*/  IMAD.X R3, R3, 0x1, R134.reuse, P5 ;  /* 0x0000000103037824 */ /* 0x100fe600028e0686 */
[----:B------:R3:W-:Y:S04]  /*7f80*/  LDGSTS.E.BYPASS.LTC128B.128 [R252+0x4900], [R142.64], !P2 ;  /* 0x049000008efc7fae */ /* 0x0007e8000d101d48 */
[----:B------:R1:W-:Y:S02]  /*7f90*/  LDGSTS.E.BYPASS.LTC128B.128 [R252+0x6900], [R2.64], !P0 ;  /* 0x0690000002fc7fae */ /* 0x0003e4000c101d48 */
[C---:B-1----:R-:W-:Y:S05]  /*7fa0*/  IADD3 R2, P5, R135.reuse, R141, RZ ;  /* 0x0000008d87027210 */ /* 0x042fea0007fbe0ff */
[C---:B------:R-:W-:Y:S05]  /*7fb0*/  IMAD.X R3, R136.reuse, 0x1, R133, P5 ;  /* 0x0000000188037824 */ /* 0x040fea00028e0685 */
[----:B------:R1:W-:Y:S02]  /*7fc0*/  LDGSTS.E.BYPASS.LTC128B.128 [R252+0x5100], [R2.64], !P2 ;  /* 0x0510000002fc7fae */ /* 0x0003e4000d101d48 */
[----:B-1----:R-:W-:Y:S02]  /*7fd0*/  IADD3 R2, P5, R135, R210, RZ ;  /* 0x000000d287027210 */ /* 0x002fe40007fbe0ff */
[----:B------:R-:W-:Y:S03]  /*7fe0*/  SEL R135, RZ, 0x10, P2 ;  /* 0x00000010ff877807 */ /* 0x000fe60001000000 */
[----:B------:R-:W-:Y:S01]  /*7ff0*/  IMAD.X R3, R136, 0x1, R134, P5 ;  /* 0x0000000188037824 */ /* 0x000fe200028e0686 */
[----:B------:R-:W-:Y:S04]  /*8000*/  SEL R136, RZ, 0x10, P0 ;  /* 0x00000010ff887807 */ /* 0x000fe80000000000 */
[----:B------:R3:W-:Y:S03]  /*8010*/  LDGSTS.E.BYPASS.LTC128B.128 [R252+0x7100], [R2.64], !P0 ;  /* 0x0710000002fc7fae */ /* 0x0007e6000c101d48 */
.L_x_3077:
[C---:B--2---:R-:W-:Y:S02]  /*8020*/  ISETP.NE.U32.AND P5, PT, R135.reuse, RZ, PT ;  /* 0x000000ff8700720c */ /* 0x044fe40003fa5070 */
        /* <DEDUP_REMOVED lines=14> */
.L_x_3026:
[----:B------:R-:W-:Y:S05]  /*8110*/  BSYNC B0 ;  /* 0x0000000000007941 */ /* 0x000fea0003800000 */
.L_x_3025:
[----:B------:R-:W2:Y:S01]  /*8120*/  LDL R132, [R1+0x2c] ;  /* 0x00002c0001847983 */ /* 0x000ea20000100800 */
[----:B------:R-:W-:Y:S03]  /*8130*/  MOV R133, 0xffffffc0 ;  /* 0xffffffc000857802 */ /* 0x000fe60000000f00 */
[----:B-1----:R-:W3:Y:S04]  /*8140*/  LDL R3, [R1+0x4] ;  /* 0x0000040001037983 */ /* 0x002ee80000100800 */
[----:B------:R-:W4:Y:S04]  /*8150*/  LDL R2, [R1+0x60] ;  /* 0x0000600001027983 */ /* 0x000f280000100800 */
[----:B------:R-:W0:Y:S01]  /*8160*/  LDGDEPBAR ;  /* 0x00000000000079af */ /* 0x000e220000000000 */
[----:B--2---:R-:W-:Y:S04]  /*8170*/  @P4 IMAD.HI.U32 R0, R132, c[0x0][0x2c8], RZ ;  /* 0x0000b20084004a27 */ /* 0x004fe800078e00ff */
[----:B---3--:R-:W-:Y:S01]  /*8180*/  IMAD R133, R3, R133, 0x1 ;  /* 0x0000000103857424 */ /* 0x008fe200078e0285 */
[----:B------:R-:W-:Y:S02]  /*8190*/  @P4 SHF.R.U32.HI R132, RZ, c[0x0][0x2cc], R0 ;  /* 0x0000b300ff844a19 */ /* 0x000fe40000011600 */
[----:B------:R-:W-:Y:S02]  /*81a0*/  MOV R0, c[0x0][0x2ac] ;  /* 0x0000ab0000007a02 */ /* 0x000fe40000000f00 */
[----:B----4-:R-:W-:Y:S05]  /*81b0*/  IADD3 R133, -R2, R133, RZ ;  /* 0x0000008502857210 */ /* 0x010fea0007ffe1ff */
[----:B------:R-:W-:Y:S05]  /*81c0*/  IMAD R133, R0, c[0x0][0x1d0], R133 ;  /* 0x0000740000857a24 */ /* 0x000fea00078e0285 */
[----:B------:R-:W-:Y:S01]  /*81d0*/  IADD3 R133, R133, -c[0x0][0x168], RZ ;  /* 0x80005a0085857a10 */ /* 0x000fe20007ffe0ff */
[----:B------:R-:W-:-:S05]  /*81e0*/  BRA.DIV ~URZ, `(.L_x_3029) ;  /* 0x0000cc427f007947 */ /* 0x000fca000b800000 */
[----:B------:R1:W2:Y:S02]  /*81f0*/  SHFL.IDX PT, R0, R132, RZ, 0x1c1f ;  /* 0x001c1fff84007589 */ /* 0x0002a400000e0000 */
.L_x_3078:
        /* <DEDUP_REMOVED lines=34> */
[----:B------:R-:W-:Y:S01]  /*8420*/  FMNMX.FTZ R136, R4, R137, !PT ;  /* 0x0000008904887209 */ /* 0x000fe20007810000 */
[----:B------:R-:W2:Y:S03]  /*8430*/  SHFL.IDX PT, R2, R132, 0x1, 0x1c1f ;  /* 0x003c1f0084027f89 */ /* 0x000ea600000e0000 */
[----:B------:R-:W-:Y:S04]  /*8440*/  FMNMX.FTZ R136, R142, R136, !PT ;  /* 0x000000888e887209 */ /* 0x000fe80007810000 */
[----:B------:R-:W-:Y:S01]  /*8450*/  FMNMX.FTZ R136, R5, R136, !PT ;  /* 0x0000008805887209 */ /* 0x000fe20007810000 */
[----:B------:R-:W3:Y:S03]  /*8460*/  SHFL.IDX PT, R0, R132, 0x2, 0x1c1f ;  /* 0x005c1f0084007f89 */ /* 0x000ee600000e0000 */
[----:B------:R-:W-:Y:S04]  /*8470*/  FMNMX.FTZ R136, R141, R136, !PT ;  /* 0x000000888d887209 */ /* 0x000fe80007810000 */
[----:B------:R-:W-:Y:S01]  /*8480*/  FMNMX.FTZ R136, R20, R136, !PT ;  /* 0x0000008814887209 */ /* 0x000fe20007810000 */
[----:B------:R-:W4:Y:S03]  /*8490*/  SHFL.IDX PT, R3, R132, 0x3, 0x1c1f ;  /* 0x007c1f0084037f89 */ /* 0x000f2600000e0000 */
[----:B------:R-:W-:Y:S04]  /*84a0*/  FMNMX.FTZ R136, R21, R136, !PT ;  /* 0x0000008815887209 */ /* 0x000fe80007810000 */
[----:B------:R-:W-:Y:S04]  /*84b0*/  FMNMX.FTZ R136, R32, R136, !PT ;  /* 0x0000008820887209 */ /* 0x000fe80007810000 */
[----:B------:R-:W-:Y:S04]  /*84c0*/  FMNMX.FTZ R136, R33, R136, !PT ;  /* 0x0000008821887209 */ /* 0x000fe80007810000 */
[----:B------:R-:W-:Y:S04]  /*84d0*/  FMNMX.FTZ R136, R36, R136, !PT ;  /* 0x0000008824887209 */ /* 0x000fe80007810000 */
[----:B------:R-:W-:Y:S04]  /*84e0*/  FMNMX.FTZ R136, R37, R136, !PT ;  /* 0x0000008825887209 */ /* 0x000fe80007810000 */
[----:B------:R-:W-:Y:S01]  /*84f0*/  FMNMX.FTZ R136, R48, R136, !PT ;  /* 0x0000008830887209 */ /* 0x000fe20007810000 */
[C---:B--2---:R-:W-:Y:S02]  /*8500*/  IMAD.IADD R2, R133.reuse, 0x1, R2 ;  /* 0x0000000185027824 */ /* 0x044fe400078e0202 */
[----:B---3--:R-:W-:Y:S01]  /*8510*/  IMAD.IADD R0, R133, 0x1, R0 ;  /* 0x0000000185007824 */ /* 0x008fe200078e0200 */
[----:B------:R-:W-:Y:S01]  /*8520*/  FMNMX.FTZ R136, R49, R136, !PT ;  /* 0x0000008831887209 */ /* 0x000fe20007810000 */
[----:B----4-:R-:W-:Y:S01]  /*8530*/  IMAD.IADD R133, R133, 0x1, R3 ;  /* 0x0000000185857824 */ /* 0x010fe200078e0203 */
        /* <DEDUP_REMOVED lines=32> */
[C---:B------:R-:W-:Y:S02]  /*8740*/  ISETP.GT.AND P6, PT, R0.reuse, RZ, PT ;  /* 0x000000ff0000720c */ /* 0x040fe40003fc4270 */
[----:B------:R-:W-:Y:S02]  /*8750*/  ISETP.GT.AND P5, PT, R0, 0x1, PT ;  /* 0x000000010000780c */ /* 0x000fe40003fa4270 */
[C---:B------:R-:W-:Y:S02]  /*8760*/  ISETP.GT.AND P2, PT, R133.reuse, RZ, PT ;  /* 0x000000ff8500720c */ /* 0x040fe40003f44270 */
[----:B------:R-:W-:Y:S02]  /*8770*/  ISETP.GT.AND P0, PT, R133, 0x1, PT ;  /* 0x000000018500780c */ /* 0x000fe40003f04270 */
[----:B------:R-:W-:Y:S02]  /*8780*/  FSEL R16, R8, -INF , P6 ;  /* 0xff80000008107808 */ /* 0x000fe40003000000 */
[----:B------:R-:W-:Y:S02]  /*8790*/  FSEL R9, R9, -INF , P5 ;  /* 0xff80000009097808 */ /* 0x000fe40002800000 */
[----:B------:R-:W-:Y:S02]  /*87a0*/  FSEL R10, R10, -INF , P2 ;  /* 0xff8000000a0a7808 */ /* 0x000fe40001000000 */
[----:B------:R-:W-:Y:S02]  /*87b0*/  FSEL R11, R11, -INF , P0 ;  /* 0xff8000000b0b7808 */ /* 0x000fe40000000000 */
[C---:B------:R-:W-:Y:S02]  /*87c0*/  ISETP.GT.AND P6, PT, R0.reuse, 0x8, PT ;  /* 0x000000080000780c */ /* 0x040fe40003fc4270 */
[----:B------:R-:W-:Y:S02]  /*87d0*/  ISETP.GT.AND P5, PT, R0, 0x9, PT ;  /* 0x000000090000780c */ /* 0x000fe40003fa4270 */
[C---:B------:R-:W-:Y:S02]  /*87e0*/  ISETP.GT.AND P2, PT, R133.reuse, 0x8, PT ;  /* 0x000000088500780c */ /* 0x040fe40003f44270 */
        /* <DEDUP_REMOVED lines=9> */
[----:B------:R-:W-:Y:S02]  /*8880*/  FMNMX.FTZ R136, R52, R136, !PT ;  /* 0x0000008834887209 */ /* 0x000fe40007810000 */
        /* <DEDUP_REMOVED lines=37> */
[----:B------:R-:W-:Y:S01]  /*8ae0*/  FMNMX.FTZ R135, R18, R135, !PT ;  /* 0x0000008712877209 */ /* 0x000fe20007810000 */
[----:B------:R-:W2:Y:S01]  /*8af0*/  SHFL.BFLY PT, R0, R136, 0x2, 0x1f ;  /* 0x0c401f0088007f89 */ /* 0x000ea200000e0000 */
        /* <DEDUP_REMOVED lines=12> */
[----:B--2---:R-:W-:Y:S02]  /*8bc0*/  FMNMX.FTZ R136, R0, R136, !PT ;  /* 0x0000008800887209 */ /* 0x004fe40007810000 */
[----:B------:R-:W-:Y:S02]  /*8bd0*/  FMNMX.FTZ R135, R39, R135, !PT ;  /* 0x0000008727877209 */ /* 0x000fe40007810000 */
        /* <DEDUP_REMOVED lines=13> */
[----:B------:R-:W-:Y:S02]  /*8cb0*/  FMNMX.FTZ R134, R45, R134, !PT ;  /* 0x000000862d867209 */ /* 0x000fe40007810000 */
[----:B--2---:R-:W-:Y:S02]  /*8cc0*/  FMNMX.FTZ R136, R136, R0, !PT ;  /* 0x0000000088887209 */ /* 0x004fe40007810000 */
[----:B------:R-:W-:Y:S01]  /*8cd0*/  FSEL R57, R57, -INF , P5 ;  /* 0xff80000039397808 */ /* 0x000fe20002800000 */
[----:B------:R-:W2:Y:S01]  /*8ce0*/  SHFL.BFLY PT, R0, R135, 0x2, 0x1f ;  /* 0x0c401f0087007f89 */ /* 0x000ea200000e0000 */
[----:B------:R-:W-:Y:S02]  /*8cf0*/  FMNMX.FTZ R134, R56, R134, !PT ;  /* 0x0000008638867209 */ /* 0x000fe40007810000 */
[----:B------:R-:W-:Y:S02]  /*8d00*/  FSEL R60, R60, -INF , P2 ;  /* 0xff8000003c3c7808 */ /* 0x000fe40001000000 */
[----:B------:R-:W-:Y:S02]  /*8d10*/  FMNMX.FTZ R134, R57, R134, !PT ;  /* 0x0000008639867209 */ /* 0x000fe40007810000 */
[----:B------:R-:W-:Y:S02]  /*8d20*/  FSEL R61, R61, -INF , P0 ;  /* 0xff8000003d3d7808 */ /* 0x000fe40000000000 */
[----:B------:R-:W-:Y:S02]  /*8d30*/  FMNMX.FTZ R134, R60, R134, !PT ;  /* 0x000000863c867209 */ /* 0x000fe40007810000 */
[----:B------:R-:W-:Y:S02]  /*8d40*/  ISETP.GT.AND P6, PT, R133, 0x30, PT ;  /* 0x000000308500780c */ /* 0x000fe40003fc4270 */
[----:B------:R-:W-:Y:S02]  /*8d50*/  FMNMX.FTZ R134, R61, R134, !PT ;  /* 0x000000863d867209 */ /* 0x000fe40007810000 */
[C---:B------:R-:W-:Y:S02]  /*8d60*/  ISETP.GT.AND P5, PT, R133.reuse, 0x31, PT ;  /* 0x000000318500780c */ /* 0x040fe40003fa4270 */
[----:B------:R-:W-:Y:S02]  /*8d70*/  FSEL R58, R58, -INF , P6 ;  /* 0xff8000003a3a7808 */ /* 0x000fe40003000000 */
[----:B------:R-:W-:Y:S02]  /*8d80*/  ISETP.GT.AND P2, PT, R133, 0x38, PT ;  /* 0x000000388500780c */ /* 0x000fe40003f44270 */
[----:B------:R-:W-:Y:S02]  /*8d90*/  FSEL R59, R59, -INF , P5 ;  /* 0xff8000003b3b7808 */ /* 0x000fe40002800000 */
[----:B------:R-:W-:Y:S02]  /*8da0*/  ISETP.GT.AND P0, PT, R133, 0x39, PT ;  /* 0x000000398500780c */ /* 0x000fe40003f04270 */
[----:B--2---:R-:W-:Y:S02]  /*8db0*/  FMNMX.FTZ R135, R135, R0, !PT ;  /* 0x0000000087877209 */ /* 0x004fe40007810000 */
[----:B------:R-:W-:Y:S02]  /*8dc0*/  FSEL R62, R62, -INF , P2 ;  /* 0xff8000003e3e7808 */ /* 0x000fe40001000000 */
[----:B------:R-:W-:Y:S01]  /*8dd0*/  FSEL R63, R63, -INF , P0 ;  /* 0xff8000003f3f7808 */ /* 0x000fe20000000000 */
[----:B------:R-:W2:Y:S02]  /*8de0*/  SHFL.BFLY PT, R0, R135, 0x1, 0x1f ;  /* 0x0c201f0087007f89 */ /* 0x000ea400000e0000 */
[----:B--2---:R-:W-:Y:S06]  /*8df0*/  FMNMX.FTZ R135, R135, R0, !PT ;  /* 0x0000000087877209 */ /* 0x004fec0007810000 */
        /* <DEDUP_REMOVED lines=23> */
.L_x_3079:
[----:B------:R-:W3:Y:S01]  /*8f70*/  LDL.LU R7, [R1+0x18] ;  /* 0x0000180001077983 */ /* 0x000ee20000300800 */
[C---:B------:R-:W-:Y:S01]  /*8f80*/  FSETP.NEU.FTZ.AND P0, PT, R136.reuse, -INF , PT ;  /* 0xff8000008800780b */ /* 0x040fe20003f1d000 */
[----:B------:R-:W-:Y:S01]  /*8f90*/  FMUL.FTZ R2, R136, c[0x0][0x2d0] ;  /* 0x0000b40088027a20 */ /* 0x000fe20000410000 */
[----:B--2---:R-:W-:Y:S01]  /*8fa0*/  FMNMX.FTZ R133, R0, R132, !PT ;  /* 0x0000008400857209 */ /* 0x004fe20007810000 */
[----:B------:R-:W2:Y:S01]  /*8fb0*/  LDL.LU R210, [R1+0x14] ;  /* 0x0000140001d27983 */ /* 0x000ea20000300800 */
[----:B------:R-:W-:Y:S01]  /*8fc0*/  FSEL R0, R136, RZ, P0 ;  /* 0x000000ff88007208 */ /* 0x000fe20000000000 */
[----:B------:R-:W-:Y:S01]  /*8fd0*/  WARPSYNC 0xffffffff ;  /* 0xffffffff00007948 */ /* 0x000fe20003800000 */
[----:B------:R-:W-:Y:S02]  /*8fe0*/  FSEL R2, R2, RZ, P0 ;  /* 0x000000ff02027208 */ /* 0x000fe40000000000 */
[----:B------:R-:W-:Y:S01]  /*8ff0*/  FSETP.NEU.FTZ.AND P0, PT, R135, -INF , PT ;  /* 0xff8000008700780b */ /* 0x000fe20003f1d000 */
[----:B------:R-:W-:Y:S02]  /*9000*/  FADD.FTZ R0, -R0, R137 ;  /* 0x0000008900007221 */ /* 0x000fe40000010100 */
[--C-:B------:R-:W-:Y:S02]  /*9010*/  FFMA.FTZ R3, R4, c[0x0][0x2d0], -R2.reuse ;  /* 0x0000b40004037a23 */ /* 0x100fe40000010802 */
[----:B------:R-:W-:Y:S02]  /*9020*/  FMUL.FTZ R0, R0, c[0x0][0x2d0] ;  /* 0x0000b40000007a20 */ /* 0x000fe40000410000 */
[--C-:B------:R-:W-:Y:S02]  /*9030*/  FFMA.FTZ R4, R142, c[0x0][0x2d0], -R2.reuse ;  /* 0x0000b4008e047a23 */ /* 0x100fe40000010802 */
[----:B-1----:R-:W-:Y:S01]  /*9040*/  MUFU.EX2 R132, R0 ;  /* 0x0000000000847308 */ /* 0x002fe20000000800 */
        /* <DEDUP_REMOVED lines=14> */
[--C-:B------:R-:W-:Y:S01]  /*9130*/  FFMA.FTZ R141, R65, c[0x0][0x2d0], -R2.reuse ;  /* 0x0000b400418d7a23 */ /* 0x100fe20000010802 */
[----:B------:R-:W-:Y:S01]  /*9140*/  MOV R65, R212 ;  /* 0x000000d400417202 */ /* 0x000fe20000000f00 */
[----:B------:R-:W-:Y:S02]  /*9150*/  FFMA.FTZ R215, R64, c[0x0][0x2d0], -R2 ;  /* 0x0000b40040d77a23 */ /* 0x000fe40000010802 */
[----:B------:R-:W-:Y:S01]  /*9160*/  FMUL.FTZ R2, R135, c[0x0][0x2d0] ;  /* 0x0000b40087027a20 */ /* 0x000fe20000410000 */
[----:B------:R-:W-:Y:S04]  /*9170*/  MUFU.EX2 R8, R8 ;  /* 0x0000000800087308 */ /* 0x000fe80000000800 */
[----:B------:R-:W-:Y:S05]  /*9180*/  FSEL R2, R2, RZ, P0 ;  /* 0x000000ff02027208 */ /* 0x000fea0000000000 */
        /* <DEDUP_REMOVED lines=14> */
[--C-:B------:R-:W-:Y:S01]  /*9270*/  FFMA.FTZ R64, R55, c[0x0][0x2d0], -R2.reuse ;  /* 0x0000b40037407a23 */ /* 0x100fe20000010802 */
[----:B-1----:R-:W-:Y:S01]  /*9280*/  F2FP.PACK_AB R208, R4, R3 ;  /* 0x0000000304d0723e */ /* 0x002fe200000000ff */
        /* <DEDUP_REMOVED lines=16> */
[----:B---3--:R-:W-:Y:S02]  /*9390*/  FFMA.FTZ R0, R132, R7, R3 ;  /* 0x0000000784007223 */ /* 0x008fe40000010003 */
[----:B------:R-:W-:Y:S02]  /*93a0*/  FFMA.FTZ R3, R6, c[0x0][0x2d0], -R2 ;  /* 0x0000b40006037a23 */ /* 0x000fe40000010802 */
[----:B------:R-:W-:Y:S01]  /*93b0*/  FADD.FTZ R7, R4, R0 ;  /* 0x0000000004077221 */ /* 0x000fe20000010000 */
[----:B------:R-:W-:Y:S01]  /*93c0*/  FSEL R0, R135, RZ, P0 ;  /* 0x000000ff87007208 */ /* 0x000fe20000000000 */
[--C-:B------:R-:W-:Y:S01]  /*93d0*/  FFMA.FTZ R4, R17, c[0x0][0x2d0], -R2.reuse ;  /* 0x0000b40011047a23 */ /* 0x100fe20000010802 */
[----:B------:R-:W-:Y:S01]  /*93e0*/  MUFU.EX2 R209, R3 ;  /* 0x0000000300d17308 */ /* 0x000fe20000000800 */
[----:B------:R-:W-:Y:S01]  /*93f0*/  FSETP.NEU.FTZ.AND P0, PT, R134, -INF , PT ;  /* 0xff8000008600780b */ /* 0x000fe20003f1d000 */
[----:B------:R-:W-:Y:S02]  /*9400*/  FFMA.FTZ R6, R18, c[0x0][0x2d0], -R2 ;  /* 0x0000b40012067a23 */ /* 0x000fe40000010802 */
[----:B------:R-:W-:Y:S02]  /*9410*/  FADD.FTZ R0, -R0, R138 ;  /* 0x0000008a00007221 */ /* 0x000fe40000010100 */
[----:B------:R-:W-:Y:S02]  /*9420*/  FFMA.FTZ R138, R66, c[0x0][0x2d0], -R2 ;  /* 0x0000b400428a7a23 */ /* 0x000fe40000010802 */
[----:B------:R-:W-:Y:S02]  /*9430*/  FMUL.FTZ R0, R0, c[0x0][0x2d0] ;  /* 0x0000b40000007a20 */ /* 0x000fe40000410000 */
[----:B------:R-:W-:Y:S01]  /*9440*/  MUFU.EX2 R4, R4 ;  /* 0x0000000400047308 */ /* 0x000fe20000000800 */
[----:B------:R-:W-:Y:S05]  /*9450*/  FMUL.FTZ R2, R134, c[0x0][0x2d0] ;  /* 0x0000b40086027a20 */ /* 0x000fea0000410000 */
[----:B------:R-:W-:Y:S04]  /*9460*/  FSEL R2, R2, RZ, P0 ;  /* 0x000000ff02027208 */ /* 0x000fe80000000000 */
[----:B------:R-:W2:Y:S01]  /*9470*/  MUFU.EX2 R3, R0 ;  /* 0x0000000000037308 */ /* 0x000ea20000000800 */
[--C-:B------:R-:W-:Y:S02]  /*9480*/  FFMA.FTZ R32, R12, c[0x0][0x2d0], -R2.reuse ;  /* 0x0000b4000c207a23 */ /* 0x100fe40000010802 */
[--C-:B------:R-:W-:Y:S01]  /*9490*/  FFMA.FTZ R54, R57, c[0x0][0x2d0], -R2.reuse ;  /* 0x0000b40039367a23 */ /* 0x100fe20000010802 */
[----:B------:R-:W3:Y:S01]  /*94a0*/  LDL.LU R12, [R1+0x20] ;  /* 0x00002000010c7983 */ /* 0x000ee20000300800 */
        /* <DEDUP_REMOVED lines=12> */
[----:B--2---:R-:W-:Y:S01]  /*9570*/  FFMA.FTZ R0, R3, R210, R209 ;  /* 0x000000d203007223 */ /* 0x004fe200000100d1 */
[C---:B------:R-:W-:Y:S01]  /*9580*/  F2FP.PACK_AB R209, R4.reuse, R209 ;  /* 0x000000d104d1723e */ /* 0x040fe200000000ff */
[----:B------:R-:W-:Y:S02]  /*9590*/  FFMA.FTZ R51, R45, c[0x0][0x2d0], -R2 ;  /* 0x0000b4002d337a23 */ /* 0x000fe40000010802 */
[----:B------:R-:W-:Y:S01]  /*95a0*/  FADD.FTZ R33, R4, R0 ;  /* 0x0000000004217221 */ /* 0x000fe20000010000 */
[----:B------:R-:W-:Y:S01]  /*95b0*/  FSEL R0, R134, RZ, P0 ;  /* 0x000000ff86007208 */ /* 0x000fe20000000000 */
[--C-:B------:R-:W-:Y:S01]  /*95c0*/  FFMA.FTZ R4, R16, c[0x0][0x2d0], -R2.reuse ;  /* 0x0000b40010047a23 */ /* 0x100fe20000010802 */
[----:B------:R1:W-:Y:S01]  /*95d0*/  MUFU.EX2 R210, R5 ;  /* 0x0000000500d27308 */ /* 0x0003e20000000800 */
[----:B------:R-:W-:Y:S01]  /*95e0*/  FSETP.NEU.FTZ.AND P0, PT, R133, -INF , PT ;  /* 0xff8000008500780b */ /* 0x000fe20003f1d000 */
[--C-:B------:R-:W-:Y:S02]  /*95f0*/  FFMA.FTZ R60, R60, c[0x0][0x2d0], -R2.reuse ;  /* 0x0000b4003c3c7a23 */ /* 0x100fe40000010802 */
[----:B------:R-:W-:Y:S01]  /*9600*/  FADD.FTZ R0, -R0, R139 ;  /* 0x0000008b00007221 */ /* 0x000fe20000010100 */
[----:B------:R-:W-:Y:S01]  /*9610*/  MOV R139, R214 ;  /* 0x000000d6008b7202 */ /* 0x000fe20000000f00 */
[C---:B------:R-:W-:Y:S02]  /*9620*/  FMUL.FTZ R70, R3.reuse, R70 ;  /* 0x0000004603467220 */ /* 0x040fe40000410000 */
[----:B------:R-:W-:Y:S02]  /*9630*/  FMUL.FTZ R0, R0, c[0x0][0x2d0] ;  /* 0x0000b40000007a20 */ /* 0x000fe40000410000 */
[----:B------:R2:W-:Y:S01]  /*9640*/  MUFU.EX2 R21, R4 ;  /* 0x0000000400157308 */ /* 0x0005e20000000800 */
[C---:B------:R-:W-:Y:S02]  /*9650*/  FMUL.FTZ R71, R3.reuse, R71 ;  /* 0x0000004703477220 */ /* 0x040fe40000410000 */
[C---:B------:R-:W-:Y:S02]  /*9660*/  FMUL.FTZ R82, R3.reuse, R82 ;  /* 0x0000005203527220 */ /* 0x040fe40000410000 */
[C---:B------:R-:W-:Y:S02]  /*9670*/  FMUL.FTZ R83, R3.reuse, R83 ;  /* 0x0000005303537220 */ /* 0x040fe40000410000 */
[C---:B------:R-:W-:Y:S02]  /*9680*/  FMUL.FTZ R86, R3.reuse, R86 ;  /* 0x0000005603567220 */ /* 0x040fe40000410000 */
[C---:B------:R-:W-:Y:S01]  /*9690*/  FMUL.FTZ R87, R3.reuse, R87 ;  /* 0x0000005703577220 */ /* 0x040fe20000410000 */
[----:B------:R-:W4:Y:S01]  /*96a0*/  MUFU.EX2 R0, R0 ;  /* 0x0000000000007308 */ /* 0x000f220000000800 */
[C---:B------:R-:W-:Y:S02]  /*96b0*/  FMUL.FTZ R98, R3.reuse, R98 ;  /* 0x0000006203627220 */ /* 0x040fe40000410000 */
[----:B------:R-:W-:Y:S02]  /*96c0*/  FMUL.FTZ R99, R3, R99 ;  /* 0x0000006303637220 */ /* 0x000fe40000410000 */
[----:B-1----:R-:W-:Y:S01]  /*96d0*/  FFMA.FTZ R5, R9, c[0x0][0x2d0], -R2 ;  /* 0x0000b40009057a23 */ /* 0x002fe20000010802 */
[----:B------:R-:W-:Y:S01]  /*96e0*/  FSEL R2, R133, RZ, P0 ;  /* 0x000000ff85027208 */ /* 0x000fe20000000000 */
[C---:B------:R-:W-:Y:S01]  /*96f0*/  FMUL.FTZ R102, R3.reuse, R102 ;  /* 0x0000006603667220 */ /* 0x040fe20000410000 */
[----:B------:R-:W-:Y:S01]  /*9700*/  MOV R9, R215 ;  /* 0x000000d700097202 */ /* 0x000fe20000000f00 */
[C---:B------:R-:W-:Y:S01]  /*9710*/  FMUL.FTZ R103, R3.reuse, R103 ;  /* 0x0000006703677220 */ /* 0x040fe20000410000 */
[----:B------:R1:W5:Y:S01]  /*9720*/  MUFU.EX2 R20, R5 ;  /* 0x0000000500147308 */ /* 0x0003620000000800 */
[----:B------:R-:W-:Y:S01]  /*9730*/  FADD.FTZ R2, -R2, R140 ;  /* 0x0000008c02027221 */ /* 0x000fe20000010100 */
[----:B------:R-:W-:Y:S01]  /*9740*/  MOV R140, R9 ;  /* 0x00000009008c7202 */ /* 0x000fe20000000f00 */
[----:B------:R-:W-:Y:S02]  /*9750*/  FMUL.FTZ R114, R3, R114 ;  /* 0x0000007203727220 */ /* 0x000fe40000410000 */
[----:B--2---:R-:W-:Y:S02]  /*9760*/  FMUL.FTZ R4, R133, c[0x0][0x2d0] ;  /* 0x0000b40085047a20 */ /* 0x004fe40000410000 */
[----:B------:R-:W-:Y:S02]  /*9770*/  FMUL.FTZ R2, R2, c[0x0][0x2d0] ;  /* 0x0000b40002027a20 */ /* 0x000fe40000410000 */
[C---:B------:R-:W-:Y:S01]  /*9780*/  FMUL.FTZ R115, R3.reuse, R115 ;  /* 0x0000007303737220 */ /* 0x040fe20000410000 */
[----:B------:R-:W-:Y:S01]  /*9790*/  FSEL R4, R4, RZ, P0 ;  /* 0x000000ff04047208 */ /* 0x000fe20000000000 */
[----:B------:R-:W-:Y:S02]  /*97a0*/  FMUL.FTZ R118, R3, R118 ;  /* 0x0000007603767220 */ /* 0x000fe40000410000 */
[----:B------:R-:W-:Y:S01]  /*97b0*/  MUFU.EX2 R2, R2 ;  /* 0x0000000200027308 */ /* 0x000fe20000000800 */
[----:B----4-:R-:W-:Y:S02]  /*97c0*/  FMUL.FTZ R9, R0, R173 ;  /* 0x000000ad00097220 */ /* 0x010fe40000410000 */
[----:B------:R-:W2:Y:S01]  /*97d0*/  LDL.LU R173, [R1+0x24] ;  /* 0x0000240001ad7983 */ /* 0x000ea20000300800 */
[--C-:B------:R-:W-:Y:S02]  /*97e0*/  FFMA.FTZ R10, R10, c[0x0][0x2d0], -R4.reuse ;  /* 0x0000b4000a0a7a23 */ /* 0x100fe40000010804 */
[--C-:B------:R-:W-:Y:S02]  /*97f0*/  FFMA.FTZ R46, R46, c[0x0][0x2d0], -R4.reuse ;  /* 0x0000b4002e2e7a23 */ /* 0x100fe40000010804 */
[--C-:B------:R-:W-:Y:S02]  /*9800*/  FFMA.FTZ R22, R43, c[0x0][0x2d0], -R4.reuse ;  /* 0x0000b4002b167a23 */ /* 0x100fe40000010804 */
[--C-:B------:R-:W-:Y:S02]  /*9810*/  FFMA.FTZ R23, R62, c[0x0][0x2d0], -R4.reuse ;  /* 0x0000b4003e177a23 */ /* 0x100fe40000010804 */
[----:B-1----:R-:W-:Y:S01]  /*9820*/  FADD.FTZ R5, R210, R7 ;  /* 0x00000007d2057221 */ /* 0x002fe20000010000 */
[----:B------:R-:W-:Y:S01]  /*9830*/  F2FP.PACK_AB R210, R8, R210 ;  /* 0x000000d208d2723e */ /* 0x000fe200000000ff */
[--C-:B------:R-:W-:Y:S01]  /*9840*/  FFMA.FTZ R214, R30, c[0x0][0x2d0], -R4.reuse ;  /* 0x0000b4001ed67a23 */ /* 0x100fe20000010804 */
[----:B------:R-:W-:Y:S01]  /*9850*/  MOV R7, R60 ;  /* 0x0000003c00077202 */ /* 0x000fe20000000f00 */
[----:B------:R-:W-:Y:S01]  /*9860*/  FADD.FTZ R212, R8, R5 ;  /* 0x0000000508d47221 */ /* 0x000fe20000010000 */
[----:B------:R-:W-:Y:S01]  /*9870*/  MOV R5, R55 ;  /* 0x0000003700057202 */ /* 0x000fe20000000f00 */
[--C-:B------:R-:W-:Y:S01]  /*9880*/  FFMA.FTZ R213, R31, c[0x0][0x2d0], -R4.reuse ;  /* 0x0000b4001fd57a23 */ /* 0x100fe20000010804 */
[----:B------:R-:W-:Y:S01]  /*9890*/  MOV R55, R141 ;  /* 0x0000008d00377202 */ /* 0x000fe20000000f00 */
        /* <DEDUP_REMOVED lines=11> */
[----:B------:R-:W-:Y:S02]  /*9950*/  FFMA.FTZ R67, R63, c[0x0][0x2d0], -R4 ;  /* 0x0000b4003f437a23 */ /* 0x000fe40000010804 */
        /* <DEDUP_REMOVED lines=15> */
[----:B------:R-:W1:Y:S01]  /*9a50*/  MUFU.EX2 R161, R32 ;  /* 0x0000002000a17308 */ /* 0x000e620000000800 */
[C---:B------:R-:W-:Y:S01]  /*9a60*/  FMUL.FTZ R45, R0.reuse, R153 ;  /* 0x00000099002d7220 */ /* 0x040fe20000410000 */
[----:B------:R-:W-:Y:S01]  /*9a70*/  MOV R153, R140 ;  /* 0x0000008c00997202 */ /* 0x000fe20000000f00 */
[----:B------:R-:W-:Y:S01]  /*9a80*/  FMUL.FTZ R56, R0, R148 ;  /* 0x0000009400387220 */ /* 0x000fe20000410000 */
[----:B-----5:R-:W-:Y:S01]  /*9a90*/  F2FP.PACK_AB R140, R20, R21 ;  /* 0x00000015148c723e */ /* 0x020fe200000000ff */
        /* <DEDUP_REMOVED lines=18> */
[----:B------:R-:W-:Y:S01]  /*9bc0*/  FMUL.FTZ R92, R0, R92 ;  /* 0x0000005c005c7220 */ /* 0x000fe20000410000 */
        /* <DEDUP_REMOVED lines=11> */
[C---:B------:R-:W-:Y:S02]  /*9c80*/  FMUL.FTZ R30, R2.reuse, R162 ;  /* 0x000000a2021e7220 */ /* 0x040fe40000410000 */
[----:B------:R1:W5:Y:S01]  /*9c90*/  MUFU.EX2 R162, R36 ;  /* 0x0000002400a27308 */ /* 0x0003620000000800 */
[C---:B------:R-:W-:Y:S02]  /*9ca0*/  FMUL.FTZ R31, R2.reuse, R163 ;  /* 0x000000a3021f7220 */ /* 0x040fe40000410000 */
[----:B------:R-:W-:Y:S02]  /*9cb0*/  FMUL.FTZ R43, R2, R159 ;  /* 0x0000009f022b7220 */ /* 0x000fe40000410000 */
[----:B------:R-:W-:Y:S02]  /*9cc0*/  FADD.FTZ R157, R6, R33 ;  /* 0x00000021069d7221 */ /* 0x000fe40000010000 */
[C---:B------:R-:W-:Y:S02]  /*9cd0*/  FMUL.FTZ R7, R3.reuse, R179 ;  /* 0x000000b303077220 */ /* 0x040fe40000410000 */
[C---:B------:R-:W-:Y:S01]  /*9ce0*/  FMUL.FTZ R10, R2.reuse, R174 ;  /* 0x000000ae020a7220 */ /* 0x040fe20000410000 */
[----:B------:R5:W-:Y:S01]  /*9cf0*/  MUFU.EX2 R159, R18 ;  /* 0x00000012009f7308 */ /* 0x000be20000000800 */
[C---:B------:R-:W-:Y:S01]  /*9d00*/  FMUL.FTZ R11, R2.reuse, R175 ;  /* 0x000000af020b7220 */ /* 0x040fe20000410000 */
[----:B------:R-:W-:Y:S01]  /*9d10*/  MOV R174, R145 ;  /* 0x0000009100ae7202 */ /* 0x000fe20000000f00 */
[C---:B------:R-:W-:Y:S01]  /*9d20*/  FMUL.FTZ R14, R2.reuse, R170 ;  /* 0x000000aa020e7220 */ /* 0x040fe20000410000 */
[----:B------:R-:W-:Y:S01]  /*9d30*/  MOV R145, R54 ;  /* 0x0000003600917202 */ /* 0x000fe20000000f00 */
[----:B------:R-:W-:Y:S01]  /*9d40*/  FMUL.FTZ R15, R2, R171 ;  /* 0x000000ab020f7220 */ /* 0x000fe20000410000 */
[----:B------:R-:W-:Y:S01]  /*9d50*/  MOV R171, R148 ;  /* 0x0000009400ab7202 */ /* 0x000fe20000000f00 */
[----:B----4-:R-:W-:Y:S01]  /*9d60*/  FMUL.FTZ R17, R132, R181 ;  /* 0x000000b584117220 */ /* 0x010fe20000410000 */
[----:B------:R-:W-:Y:S01]  /*9d70*/  MOV R148, R52 ;  /* 0x0000003400947202 */ /* 0x000fe20000000f00 */
[C---:B------:R-:W-:Y:S01]  /*9d80*/  FMUL.FTZ R19, R3.reuse, R183 ;  /* 0x000000b703137220 */ /* 0x040fe20000410000 */
[----:B------:R4:W4:Y:S01]  /*9d90*/  MUFU.EX2 R163, R16 ;  /* 0x0000001000a37308 */ /* 0x0009220000000800 */
[----:B------:R-:W-:Y:S01]  /*9da0*/  MOV R175, R165 ;  /* 0x000000a500af7202 */ /* 0x000fe20000000f00 */
[----:B------:R-:W-:Y:S01]  /*9db0*/  FMUL.FTZ R26, R2, R166 ;  /* 0x000000a6021a7220 */ /* 0x000fe20000410000 */
[----:B------:R-:W-:Y:S01]  /*9dc0*/  MOV R170, R153 ;  /* 0x0000009900aa7202 */ /* 0x000fe20000000f00 */
[----:B-1----:R-:W-:Y:S01]  /*9dd0*/  LDSM.16.MT88.4 R36, [R236] ;  /* 0x00000000ec24783b */ /* 0x002fe20000004200 */
[----:B-----5:R-:W-:Y:S01]  /*9de0*/  F2FP.PACK_AB R211, R162, R6 ;  /* 0x00000006a2d3723e */ /* 0x020fe200000000ff */
[C---:B------:R-:W-:Y:S01]  /*9df0*/  FMUL.FTZ R6, R3.reuse, R178 ;  /* 0x000000b203067220 */ /* 0x040fe20000410000 */
[----:B------:R-:W-:Y:S01]  /*9e00*/  MOV R153, R48 ;  /* 0x0000003000997202 */ /* 0x000fe20000000f00 */
[----:B------:R-:W-:Y:S01]  /*9e10*/  FMUL.FTZ R27, R2, R167 ;  /* 0x000000a7021b7220 */ /* 0x000fe20000410000 */
[----:B------:R-:W-:Y:S01]  /*9e20*/  MOV R166, R175 ;  /* 0x000000af00a67202 */ /* 0x000fe20000000f00 */
[C---:B------:R-:W-:Y:S01]  /*9e30*/  FMUL.FTZ R32, R132.reuse, R188 ;  /* 0x000000bc84207220 */ /* 0x040fe20000410000 */
[----:B------:R-:W-:Y:S01]  /*9e40*/  MOV R175, R51 ;  /* 0x0000003300af7202 */ /* 0x000fe20000000f00 */
[----:B------:R-:W-:Y:S01]  /*9e50*/  FMUL.FTZ R33, R132, R189 ;  /* 0x000000bd84217220 */ /* 0x000fe20000410000 */
[----:B------:R-:W-:Y:S01]  /*9e60*/  MOV R188, R148 ;  /* 0x0000009400bc7202 */ /* 0x000fe20000000f00 */
[----:B------:R-:W-:Y:S01]  /*9e70*/  FMUL.FTZ R18, R3, R182 ;  /* 0x000000b603127220 */ /* 0x000fe20000410000 */
[----:B------:R-:W-:Y:S01]  /*9e80*/  MOV R189, R138 ;  /* 0x0000008a00bd7202 */ /* 0x000fe20000000f00 */
[C---:B------:R-:W-:Y:S01]  /*9e90*/  FMUL.FTZ R62, R2.reuse, R146 ;  /* 0x00000092023e7220 */ /* 0x040fe20000410000 */
[----:B------:R-:W-:Y:S01]  /*9ea0*/  MUFU.EX2 R138, R225 ;  /* 0x000000e1008a7308 */ /* 0x000fe20000000800 */
[C---:B------:R-:W-:Y:S01]  /*9eb0*/  FMUL.FTZ R63, R2.reuse, R147 ;  /* 0x00000093023f7220 */ /* 0x040fe20000410000 */
[----:B------:R-:W-:Y:S01]  /*9ec0*/  MOV R167, R170 ;  /* 0x000000aa00a77202 */ /* 0x000fe20000000f00 */
[C---:B------:R-:W-:Y:S01]  /*9ed0*/  FMUL.FTZ R46, R2.reuse, R154 ;  /* 0x0000009a022e7220 */ /* 0x040fe20000410000 */
[----:B------:R-:W-:Y:S01]  /*9ee0*/  MOV R182, R153 ;  /* 0x0000009900b67202 */ /* 0x000fe20000000f00 */
[----:B------:R-:W-:Y:S01]  /*9ef0*/  FMUL.FTZ R47, R2, R155 ;  /* 0x0000009b022f7220 */ /* 0x000fe20000410000 */
[----:B------:R-:W-:Y:S01]  /*9f00*/  MOV R178, R152 ;  /* 0x0000009800b27202 */ /* 0x000fe20000000f00 */
[C---:B----4-:R-:W-:Y:S01]  /*9f10*/  FMUL.FTZ R16, R132.reuse, R180 ;  /* 0x000000b484107220 */ /* 0x050fe20000410000 */
[----:B------:R-:W-:Y:S01]  /*9f20*/  F2FP.PACK_AB R143, R163, R160 ;  /* 0x000000a0a38f723e */ /* 0x000fe200000000ff */
[C---:B------:R-:W-:Y:S01]  /*9f30*/  FMUL.FTZ R48, R132.reuse, R196 ;  /* 0x000000c484307220 */ /* 0x040fe20000410000 */
[----:B------:R-:W-:Y:S01]  /*9f40*/  MOV R180, R145 ;  /* 0x0000009100b47202 */ /* 0x000fe20000000f00 */
[C---:B------:R-:W-:Y:S01]  /*9f50*/  FMUL.FTZ R51, R3.reuse, R199 ;  /* 0x000000c703337220 */ /* 0x040fe20000410000 */
[----:B------:R-:W-:Y:S01]  /*9f60*/  MOV R196, R49 ;  /* 0x0000003100c47202 */ /* 0x000fe20000000f00 */
[----:B------:R-:W-:Y:S01]  /*9f70*/  FMUL.FTZ R49, R132, R197 ;  /* 0x000000c584317220 */ /* 0x000fe20000410000 */
[----:B------:R-:W-:Y:S01]  /*9f80*/  MOV R197, R50 ;  /* 0x0000003200c57202 */ /* 0x000fe20000000f00 */
[C---:B------:R-:W-:Y:S01]  /*9f90*/  FMUL.FTZ R50, R3.reuse, R198 ;  /* 0x000000c603327220 */ /* 0x040fe20000410000 */
[----:B------:R-:W-:Y:S01]  /*9fa0*/  MOV R199, R65 ;  /* 0x0000004100c77202 */ /* 0x000fe20000000f00 */
[C---:B------:R-:W-:Y:S01]  /*9fb0*/  FMUL.FTZ R58, R2.reuse, R150 ;  /* 0x00000096023a7220 */ /* 0x040fe20000410000 */
[----:B------:R-:W-:Y:S01]  /*9fc0*/  MOV R198, R171 ;  /* 0x000000ab00c67202 */ /* 0x000fe20000000f00 */
[----:B------:R-:W-:Y:S01]  /*9fd0*/  FMUL.FTZ R59, R2, R151 ;  /* 0x00000097023b7220 */ /* 0x000fe20000410000 */
[----:B------:R-:W-:Y:S01]  /*9fe0*/  MUFU.EX2 R171, R217 ;  /* 0x000000d900ab7308 */ /* 0x000fe20000000800 */
[----:B------:R-:W-:Y:S01]  /*9ff0*/  FMUL.FTZ R65, R132, R205 ;  /* 0x000000cd84417220 */ /* 0x000fe20000410000 */
        /* <DEDUP_REMOVED lines=20> */
[----:B------:R-:W-:Y:S02]  /*a140*/  FMUL.FTZ R127, R2, R127 ;  /* 0x0000007f027f7220 */ /* 0x000fe40000410000 */
[C---:B------:R-:W-:Y:S02]  /*a150*/  FMUL.FTZ R130, R3.reuse, R130 ;  /* 0x0000008203827220 */ /* 0x040fe40000410000 */
[C---:B------:R-:W-:Y:S02]  /*a160*/  FMUL.FTZ R131, R3.reuse, R131 ;  /* 0x0000008303837220 */ /* 0x040fe40000410000 */
[C---:B---3--:R-:W-:Y:S02]  /*a170*/  FFMA.FTZ R4, R0.reuse, R12, R21 ;  /* 0x0000000c00047223 */ /* 0x048fe40000010015 */
[----:B------:R-:W-:Y:S01]  /*a180*/  FMUL.FTZ R12, R0, R168 ;  /* 0x000000a8000c7220 */ /* 0x000fe20000410000 */
[----:B------:R-:W-:Y:S01]  /*a190*/  MOV R0, R22 ;  /* 0x0000001600007202 */ /* 0x000fe20000000f00 */
[----:B------:R-:W-:Y:S01]  /*a1a0*/  FADD.FTZ R158, R20, R4 ;  /* 0x00000004149e7221 */ /* 0x000fe20000010000 */
[----:B------:R-:W-:Y:S01]  /*a1b0*/  MOV R168, R5 ;  /* 0x0000000500a87202 */ /* 0x000fe20000000f00 */
[C---:B------:R-:W-:Y:S01]  /*a1c0*/  FMUL.FTZ R4, R132.reuse, R176 ;  /* 0x000000b084047220 */ /* 0x040fe20000410000 */
[----:B------:R-:W-:Y:S01]  /*a1d0*/  MOV R176, R67 ;  /* 0x0000004300b07202 */ /* 0x000fe20000000f00 */
[----:B------:R-:W-:Y:S01]  /*a1e0*/  FMUL.FTZ R5, R132, R177 ;  /* 0x000000b184057220 */ /* 0x000fe20000410000 */
[----:B------:R-:W-:Y:S01]  /*a1f0*/  MOV R165, R168 ;  /* 0x000000a800a57202 */ /* 0x000fe20000000f00 */
[----:B------:R-:W-:Y:S01]  /*a200*/  FMUL.FTZ R67, R3, R207 ;  /* 0x000000cf03437220 */ /* 0x000fe20000410000 */
[----:B------:R-:W-:Y:S01]  /*a210*/  MOV R168, R53 ;  /* 0x0000003500a87202 */ /* 0x000fe20000000f00 */
[----:B------:R-:W-:Y:S10]  /*a220*/  MUFU.EX2 R216, R176 ;  /* 0x000000b000d87308 */ /* 0x000ff40000000800 */
[----:B------:R-:W-:Y:S01]  /*a230*/  MUFU.EX2 R168, R168 ;  /* 0x000000a800a87308 */ /* 0x000fe20000000800 */
[----:B--2---:R-:W-:Y:S01]  /*a240*/  FFMA.FTZ R156, R2, R173, R141 ;  /* 0x000000ad029c7223 */ /* 0x004fe2000001008d */
[----:B------:R-:W-:Y:S08]  /*a250*/  MOV R173, R172 ;  /* 0x000000ac00ad7202 */ /* 0x000ff00000000f00 */
[----:B------:R-:W1:Y:S01]  /*a260*/  MUFU.EX2 R2, R227 ;  /* 0x000000e300027308 */ /* 0x000e620000000800 */
[----:B------:R-:W-:Y:S02]  /*a270*/  MOV R172, R23 ;  /* 0x0000001700ac7202 */ /* 0x000fe40000000f00 */
[----:B------:R-:W2:Y:S01]  /*a280*/  LDSM.16.MT88.4 R20, [R235] ;  /* 0x00000000eb14783b */ /* 0x000ea20000004200 */
[----:B------:R-:W-:Y:S02]  /*a290*/  F2FP.PACK_AB R141, R159, R141 ;  /* 0x0000008d9f8d723e */ /* 0x000fe400000000ff */
[----:B------:R-:W-:Y:S04]  /*a2a0*/  MOV R177, R172 ;  /* 0x000000ac00b17202 */ /* 0x000fe80000000f00 */
[----:B------:R-:W-:Y:S10]  /*a2b0*/  MUFU.EX2 R172, R223 ;  /* 0x000000df00ac7308 */ /* 0x000ff40000000800 */
[----:B------:R-:W-:Y:S01]  /*a2c0*/  MUFU.EX2 R217, R177 ;  /* 0x000000b100d97308 */ /* 0x000fe20000000800 */
[-C--:B--2---:R-:W-:Y:S08]  /*a2d0*/  HMMA.16816.F32 R4, R208, R20.reuse, R4 ;  /* 0x00000014d004723c */ /* 0x084ff00000001804 */
[C---:B------:R-:W-:Y:S07]  /*a2e0*/  HMMA.16816.F32 R8, R140.reuse, R20, R8 ;  /* 0x000000148c08723c */ /* 0x040fee0000001808 */
[C---:B------:R-:W-:Y:S01]  /*a2f0*/  FMUL.FTZ R20, R132.reuse, R184 ;  /* 0x000000b884147220 */ /* 0x040fe20000410000 */
[-C--:B------:R-:W-:Y:S01]  /*a300*/  HMMA.16816.F32 R12, R140, R22.reuse, R12 ;  /* 0x000000168c0c723c */ /* 0x080fe2000000180c */
[----:B------:R-:W-:Y:S03]  /*a310*/  MUFU.EX2 R184, R222 ;  /* 0x000000de00b87308 */ /* 0x000fe60000000800 */
[----:B------:R-:W-:Y:S01]  /*a320*/  FMUL.FTZ R21, R132, R185 ;  /* 0x000000b984157220 */ /* 0x000fe20000410000 */
[----:B------:R-:W-:Y:S02]  /*a330*/  MOV R185, R0 ;  /* 0x0000000000b97202 */ /* 0x000fe40000000f00 */
[----:B------:R-:W-:Y:S01]  /*a340*/  MOV R0, R55 ;  /* 0x0000003700007202 */ /* 0x000fe20000000f00 */
[C---:B------:R-:W-:Y:S01]  /*a350*/  HMMA.16816.F32 R16, R208.reuse, R22, R16 ;  /* 0x00000016d010723c */ /* 0x040fe20000001810 */
[----:B------:R-:W2:Y:S03]  /*a360*/  LDSM.16.MT88.4 R52, [R238] ;  /* 0x00000000ee34783b */ /* 0x000ea60000004200 */
[----:B------:R-:W-:Y:S01]  /*a370*/  MOV R183, R0 ;  /* 0x0000000000b77202 */ /* 0x000fe20000000f00 */
[----:B------:R-:W-:Y:S02]  /*a380*/  FADD.FTZ R0, R137, R212 ;  /* 0x000000d489007221 */ /* 0x000fe40000010000 */
[C---:B------:R-:W-:Y:S01]  /*a390*/  FMUL.FTZ R22, R3.reuse, R186 ;  /* 0x000000ba03167220 */ /* 0x040fe20000410000 */
[----:B------:R-:W-:Y:S01]  /*a3a0*/  MOV R186, R149 ;  /* 0x0000009500ba7202 */ /* 0x000fe20000000f00 */
[C---:B------:R-:W-:Y:S03]  /*a3b0*/  FMUL.FTZ R23, R3.reuse, R187 ;  /* 0x000000bb03177220 */ /* 0x040fe60000410000 */
[----:B------:R-:W-:Y:S01]  /*a3c0*/  MOV R149, R34 ;  /* 0x0000002200957202 */ /* 0x000fe20000000f00 */
[C---:B------:R-:W-:Y:S01]  /*a3d0*/  FMUL.FTZ R34, R3.reuse, R190 ;  /* 0x000000be03227220 */ /* 0x040fe20000410000 */
[----:B------:R-:W-:Y:S01]  /*a3e0*/  MOV R190, R139 ;  /* 0x0000008b00be7202 */ /* 0x000fe20000000f00 */
[----:B-1----:R-:W-:Y:S01]  /*a3f0*/  FADD.FTZ R0, R2, R0 ;  /* 0x0000000002007221 */ /* 0x002fe20000010000 */
[-C--:B------:R-:W-:Y:S01]  /*a400*/  HMMA.16816.F32 R20, R208, R36.reuse, R20 ;  /* 0x00000024d014723c */ /* 0x080fe20000001814 */
[----:B------:R-:W1:Y:S02]  /*a410*/  MUFU.EX2 R139, R226 ;  /* 0x000000e2008b7308 */ /* 0x000e640000000800 */
[----:B------:R-:W-:Y:S02]  /*a420*/  MOV R179, R149 ;  /* 0x0000009500b37202 */ /* 0x000fe40000000f00 */
[----:B------:R-:W-:Y:S01]  /*a430*/  LDSM.16.MT88.4 R148, [R235+0x800] ;  /* 0x00080000eb94783b */ /* 0x000fe20000004200 */
[----:B------:R-:W-:Y:S02]  /*a440*/  MOV R187, R144 ;  /* 0x0000009000bb7202 */ /* 0x000fe40000000f00 */
[C---:B------:R-:W-:Y:S03]  /*a450*/  HMMA.16816.F32 R24, R140.reuse, R36, R24 ;  /* 0x000000248c18723c */ /* 0x040fe60000001818 */
[----:B------:R-:W-:Y:S01]  /*a460*/  MUFU.EX2 R225, R190 ;  /* 0x000000be00e17308 */ /* 0x000fe20000000800 */
[----:B------:R-:W-:Y:S01]  /*a470*/  MOV R144, R35 ;  /* 0x0000002300907202 */ /* 0x000fe20000000f00 */
[C---:B------:R-:W-:Y:S01]  /*a480*/  FMUL.FTZ R35, R3.reuse, R191 ;  /* 0x000000bf03237220 */ /* 0x040fe20000410000 */
[----:B------:R-:W-:Y:S01]  /*a490*/  MOV R191, R66 ;  /* 0x0000004200bf7202 */ /* 0x000fe20000000f00 */
[----:B------:R-:W-:Y:S01]  /*a4a0*/  FMUL.FTZ R66, R3, R206 ;  /* 0x000000ce03427220 */ /* 0x000fe20000410000 */
[-C--:B------:R-:W-:Y:S04]  /*a4b0*/  HMMA.16816.F32 R28, R140, R38.reuse, R28 ;  /* 0x000000268c1c723c */ /* 0x080fe8000000181c */
[----:B------:R-:W-:Y:S01]  /*a4c0*/  MOV R181, R144 ;  /* 0x0000009000b57202 */ /* 0x000fe20000000f00 */
[----:B------:R-:W-:Y:S01]  /*a4d0*/  MUFU.EX2 R226, R189 ;  /* 0x000000bd00e27308 */ /* 0x000fe20000000800 */
[----:B------:R-:W3:Y:S01]  /*a4e0*/  LDSM.16.MT88.4 R144, [R237] ;  /* 0x00000000ed90783b */ /* 0x000ee20000004200 */
[C---:B------:R-:W-:Y:S01]  /*a4f0*/  FMUL.FTZ R36, R132.reuse, R192 ;  /* 0x000000c084247220 */ /* 0x040fe20000410000 */
[C---:B------:R-:W-:Y:S04]  /*a500*/  HMMA.16816.F32 R32, R208.reuse, R38, R32 ;  /* 0x00000026d020723c */ /* 0x040fe80000001820 */
[C---:B------:R-:W-:Y:S02]  /*a510*/  FMUL.FTZ R37, R132.reuse, R193 ;  /* 0x000000c184257220 */ /* 0x040fe40000410000 */
[----:B-1----:R-:W-:Y:S01]  /*a520*/  FADD.FTZ R0, R139, R0 ;  /* 0x000000008b007221 */ /* 0x002fe20000010000 */
[----:B------:R-:W-:Y:S01]  /*a530*/  MUFU.EX2 R192, R214 ;  /* 0x000000d600c07308 */ /* 0x000fe20000000800 */
[C---:B------:R-:W-:Y:S04]  /*a540*/  FMUL.FTZ R38, R3.reuse, R194 ;  /* 0x000000c203267220 */ /* 0x040fe80000410000 */
[C---:B------:R-:W-:Y:S05]  /*a550*/  FMUL.FTZ R39, R3.reuse, R195 ;  /* 0x000000c303277220 */ /* 0x040fea0000410000 */
[----:B------:R-:W-:Y:S02]  /*a560*/  MUFU.EX2 R195, R213 ;  /* 0x000000d500c37308 */ /* 0x000fe40000000800 */
[-C--:B--2---:R-:W-:Y:S08]  /*a570*/  HMMA.16816.F32 R36, R208, R52.reuse, R36 ;  /* 0x00000034d024723c */ /* 0x084ff00000001824 */
[C---:B------:R-:W-:Y:S01]  /*a580*/  HMMA.16816.F32 R40, R140.reuse, R52, R40 ;  /* 0x000000348c28723c */ /* 0x040fe20000001828 */
[----:B------:R-:W-:Y:S06]  /*a590*/  MUFU.EX2 R194, R220 ;  /* 0x000000dc00c27308 */ /* 0x000fec0000000800 */
[C---:B------:R-:W-:Y:S01]  /*a5a0*/  FMUL.FTZ R52, R132.reuse, R200 ;  /* 0x000000c884347220 */ /* 0x040fe20000410000 */
[-C--:B------:R-:W-:Y:S03]  /*a5b0*/  HMMA.16816.F32 R44, R140, R54.reuse, R44 ;  /* 0x000000368c2c723c */ /* 0x080fe6000000182c */
[----:B------:R-:W1:Y:S01]  /*a5c0*/  MUFU.EX2 R200, R221 ;  /* 0x000000dd00c87308 */ /* 0x000e620000000800 */
[C---:B------:R-:W-:Y:S01]  /*a5d0*/  FMUL.FTZ R53, R132.reuse, R201 ;  /* 0x000000c984357220 */ /* 0x040fe20000410000 */
[----:B------:R-:W-:Y:S01]  /*a5e0*/  MOV R201, R64 ;  /* 0x0000004000c97202 */ /* 0x000fe20000000f00 */
[----:B------:R-:W-:Y:S02]  /*a5f0*/  FMUL.FTZ R64, R132, R204 ;  /* 0x000000cc84407220 */ /* 0x000fe40000410000 */
[C---:B------:R-:W-:Y:S01]  /*a600*/  HMMA.16816.F32 R48, R208.reuse, R54, R48 ;  /* 0x00000036d030723c */ /* 0x040fe20000001830 */
[----:B------:R-:W-:Y:S03]  /*a610*/  LDSM.16.MT88.4 R204, [R237+0x1800] ;  /* 0x00180000edcc783b */ /* 0x000fe60000004200 */
[----:B------:R-:W-:Y:S01]  /*a620*/  FADD.FTZ R132, R162, R157 ;  /* 0x0000009da2847221 */ /* 0x000fe20000010000 */
[----:B------:R-:W2:Y:S02]  /*a630*/  MUFU.EX2 R193, R219 ;  /* 0x000000db00c17308 */ /* 0x000ea40000000800 */
[C---:B------:R-:W-:Y:S02]  /*a640*/  FMUL.FTZ R54, R3.reuse, R202 ;  /* 0x000000ca03367220 */ /* 0x040fe40000410000 */
[----:B------:R-:W-:Y:S03]  /*a650*/  FMUL.FTZ R55, R3, R203 ;  /* 0x000000cb03377220 */ /* 0x000fe60000410000 */
[----:B------:R-:W-:Y:S03]  /*a660*/  FADD.FTZ R3, R161, R158 ;  /* 0x0000009ea1037221 */ /* 0x000fe60000010000 */
[----:B------:R-:W-:Y:S01]  /*a670*/  MUFU.EX2 R161, R198 ;  /* 0x000000c600a17308 */ /* 0x000fe20000000800 */
[-C--:B---3--:R-:W-:Y:S08]  /*a680*/  HMMA.16816.F32 R52, R208, R144.reuse, R52 ;  /* 0x00000090d034723c */ /* 0x088ff00000001834 */
[C---:B------:R-:W-:Y:S01]  /*a690*/  HMMA.16816.F32 R56, R140.reuse, R144, R56 ;  /* 0x000000908c38723c */ /* 0x040fe20000001838 */
[----:B------:R-:W-:Y:S07]  /*a6a0*/  MUFU.EX2 R219, R178 ;  /* 0x000000b200db7308 */ /* 0x000fee0000000800 */
[-C--:B------:R-:W-:Y:S03]  /*a6b0*/  HMMA.16816.F32 R60, R140, R146.reuse, R60 ;  /* 0x000000928c3c723c */ /* 0x080fe6000000183c */
[----:B------:R-:W-:Y:S05]  /*a6c0*/  MUFU.EX2 R186, R186 ;  /* 0x000000ba00ba7308 */ /* 0x000fea0000000800 */
[C---:B------:R-:W-:Y:S01]  /*a6d0*/  HMMA.16816.F32 R64, R208.reuse, R146, R64 ;  /* 0x00000092d040723c */ /* 0x040fe20000001840 */
[----:B------:R-:W3:Y:S04]  /*a6e0*/  LDSM.16.MT88.4 R144, [R235+0x2000] ;  /* 0x00200000eb90783b */ /* 0x000ee80000004200 */
        /* <DEDUP_REMOVED lines=19> */
[----:B------:R-:W-:Y:S01]  /*a820*/  F2FP.PACK_AB R145, R215, R170 ;  /* 0x000000aad791723e */ /* 0x000fe200000000ff */
[-C--:B------:R-:W-:Y:S04]  /*a830*/  HMMA.16816.F32 R124, R140, R146.reuse, R124 ;  /* 0x000000928c7c723c */ /* 0x080fe8000000187c */
[----:B------:R-:W-:Y:S03]  /*a840*/  F2FP.PACK_AB R144, R171, R218 ;  /* 0x000000daab90723e */ /* 0x000fe600000000ff */
[----:B------:R-:W-:Y:S01]  /*a850*/  F2FP.PACK_AB R140, R2, R137 ;  /* 0x00000089028c723e */ /* 0x000fe200000000ff */
[----:B------:R-:W-:Y:S04]  /*a860*/  HMMA.16816.F32 R128, R208, R146, R128 ;  /* 0x00000092d080723c */ /* 0x000fe80000001880 */
[C---:B------:R-:W-:Y:S01]  /*a870*/  F2FP.PACK_AB R142, R138.reuse, R139 ;  /* 0x0000008b8a8e723e */ /* 0x040fe200000000ff */
[----:B------:R-:W-:Y:S01]  /*a880*/  FADD.FTZ R2, R138, R0 ;  /* 0x000000008a027221 */ /* 0x000fe20000010000 */
[----:B------:R-:W-:Y:S01]  /*a890*/  F2FP.PACK_AB R141, R172, R224 ;  /* 0x000000e0ac8d723e */ /* 0x000fe200000000ff */
[----:B------:R-:W-:Y:S01]  /*a8a0*/  FADD.FTZ R0, R159, R156 ;  /* 0x0000009c9f007221 */ /* 0x000fe20000010000 */
[----:B-1----:R-:W-:Y:S01]  /*a8b0*/  F2FP.PACK_AB R143, R200, R184 ;  /* 0x000000b8c88f723e */ /* 0x002fe200000000ff */
[----:B------:R-:W1:Y:S01]  /*a8c0*/  LDSM.16.MT88.4 R156, [R238+0x800] ;  /* 0x00080000ee9c783b */ /* 0x000e620000004200 */
[----:B------:R-:W-:Y:S02]  /*a8d0*/  MUFU.EX2 R138, R199 ;  /* 0x000000c7008a7308 */ /* 0x000fe40000000800 */
[----:B--2---:R-:W-:Y:S01]  /*a8e0*/  F2FP.PACK_AB R146, R194, R193 ;  /* 0x000000c1c292723e */ /* 0x004fe200000000ff */
[----:B------:R-:W-:Y:S01]  /*a8f0*/  FADD.FTZ R137, R160, R0 ;  /* 0x00000000a0897221 */ /* 0x000fe20000010000 */
[----:B------:R-:W-:Y:S01]  /*a900*/  F2FP.PACK_AB R147, R195, R192 ;  /* 0x000000c0c393723e */ /* 0x000fe200000000ff */
[-C--:B------:R-:W-:Y:S05]  /*a910*/  HMMA.16816.F32 R4, R140, R148.reuse, R4 ;  /* 0x000000948c04723c */ /* 0x080fea0000001804 */
[----:B------:R2:W-:Y:S01]  /*a920*/  MUFU.EX2 R160, R197 ;  /* 0x000000c500a07308 */ /* 0x0005e20000000800 */
[----:B------:R-:W-:Y:S01]  /*a930*/  FADD.FTZ R137, R163, R137 ;  /* 0x00000089a3897221 */ /* 0x000fe20000010000 */
[----:B------:R-:W-:Y:S01]  /*a940*/  F2FP.PACK_AB R211, R216, R217 ;  /* 0x000000d9d8d3723e */ /* 0x000fe200000000ff */
[C---:B------:R-:W-:Y:S07]  /*a950*/  HMMA.16816.F32 R8, R144.reuse, R148, R8 ;  /* 0x000000949008723c */ /* 0x040fee0000001808 */
[----:B------:R-:W3:Y:S01]  /*a960*/  MUFU.EX2 R139, R201 ;  /* 0x000000c9008b7308 */ /* 0x000ee20000000800 */
[-C--:B------:R-:W-:Y:S08]  /*a970*/  HMMA.16816.F32 R12, R144, R150.reuse, R12 ;  /* 0x00000096900c723c */ /* 0x080ff0000000180c */
[C---:B------:R-:W-:Y:S01]  /*a980*/  HMMA.16816.F32 R16, R140.reuse, R150, R16 ;  /* 0x000000968c10723c */ /* 0x040fe20000001810 */
[----:B------:R-:W4:Y:S01]  /*a990*/  LDSM.16.MT88.4 R148, [R237+0x800] ;  /* 0x00080000ed94783b */ /* 0x000f220000004200 */
[----:B------:R5:W-:Y:S02]  /*a9a0*/  MUFU.EX2 R201, R196 ;  /* 0x000000c400c97308 */ /* 0x000be40000000800 */
[----:B--2---:R-:W-:Y:S04]  /*a9b0*/  MOV R197, R185 ;  /* 0x000000b900c57202 */ /* 0x004fe80000000f00 */
[-C--:B------:R-:W-:Y:S04]  /*a9c0*/  HMMA.16816.F32 R20, R140, R152.reuse, R20 ;  /* 0x000000988c14723c */ /* 0x080fe80000001814 */
[----:B------:R-:W-:Y:S01]  /*a9d0*/  MUFU.EX2 R230, R197 ;  /* 0x000000c500e67308 */ /* 0x000fe20000000800 */
[----:B---3--:R-:W-:Y:S03]  /*a9e0*/  FADD.FTZ R0, R139, R2 ;  /* 0x000000028b007221 */ /* 0x008fe60000010000 */
[C---:B------:R-:W-:Y:S04]  /*a9f0*/  HMMA.16816.F32 R24, R144.reuse, R152, R24 ;  /* 0x000000989018723c */ /* 0x040fe80000001818 */
[----:B------:R-:W-:Y:S02]  /*aa00*/  FADD.FTZ R0, R138, R0 ;  /* 0x000000008a007221 */ /* 0x000fe40000010000 */
[----:B------:R-:W-:Y:S02]  /*aa10*/  MUFU.EX2 R185, R231 ;  /* 0x000000e700b97308 */ /* 0x000fe40000000800 */
[-C--:B------:R-:W-:Y:S04]  /*aa20*/  HMMA.16816.F32 R28, R144, R154.reuse, R28 ;  /* 0x0000009a901c723c */ /* 0x080fe8000000181c */
[----:B------:R-:W-:Y:S01]  /*aa30*/  FADD.FTZ R0, R161, R0 ;  /* 0x00000000a1007221 */ /* 0x000fe20000010000 */
[----:B-----5:R-:W-:Y:S03]  /*aa40*/  MOV R196, R173 ;  /* 0x000000ad00c47202 */ /* 0x020fe60000000f00 */
[C---:B------:R-:W-:Y:S01]  /*aa50*/  HMMA.16816.F32 R32, R140.reuse, R154, R32 ;  /* 0x0000009a8c20723c */ /* 0x040fe20000001820 */
[----:B------:R-:W2:Y:S01]  /*aa60*/  LDSM.16.MT88.4 R152, [R235+0x2800] ;  /* 0x00280000eb98783b */ /* 0x000ea20000004200 */
[----:B------:R-:W-:Y:S02]  /*aa70*/  MUFU.EX2 R173, R229 ;  /* 0x000000e500ad7308 */ /* 0x000fe40000000800 */
[----:B------:R-:W-:Y:S02]  /*aa80*/  FADD.FTZ R2, R160, R0 ;  /* 0x00000000a0027221 */ /* 0x000fe40000010000 */
[----:B------:R-:W-:Y:S02]  /*aa90*/  FADD.FTZ R0, R164, R3 ;  /* 0x00000003a4007221 */ /* 0x000fe40000010000 */
[-C--:B-1----:R-:W-:Y:S04]  /*aaa0*/  HMMA.16816.F32 R36, R140, R156.reuse, R36 ;  /* 0x0000009c8c24723c */ /* 0x082fe80000001824 */
[----:B------:R1:W-:Y:S01]  /*aab0*/  MUFU.EX2 R229, R196 ;  /* 0x000000c400e57308 */ /* 0x0003e20000000800 */
[----:B------:R-:W-:Y:S02]  /*aac0*/  FADD.FTZ R3, R224, R132 ;  /* 0x00000084e0037221 */ /* 0x000fe40000010000 */
[----:B------:R-:W-:Y:S01]  /*aad0*/  FADD.FTZ R132, R218, R0 ;  /* 0x00000000da847221 */ /* 0x000fe20000010000 */
[C---:B------:R-:W-:Y:S04]  /*aae0*/  HMMA.16816.F32 R40, R144.reuse, R156, R40 ;  /* 0x0000009c9028723c */ /* 0x040fe80000001828 */
[----:B------:R-:W-:Y:S02]  /*aaf0*/  FADD.FTZ R0, R169, R2 ;  /* 0x00000002a9007221 */ /* 0x000fe40000010000 */
[----:B------:R-:W3:Y:S01]  /*ab00*/  MUFU.EX2 R218, R179 ;  /* 0x000000b300da7308 */ /* 0x000ee20000000800 */
[----:B------:R-:W-:Y:S01]  /*ab10*/  FADD.FTZ R3, R172, R3 ;  /* 0x00000003ac037221 */ /* 0x000fe20000010000 */
[-C--:B------:R-:W-:Y:S04]  /*ab20*/  HMMA.16816.F32 R44, R144, R158.reuse, R44 ;  /* 0x0000009e902c723c */ /* 0x080fe8000000182c */
[----:B------:R-:W-:Y:S02]  /*ab30*/  FADD.FTZ R0, R168, R0 ;  /* 0x00000000a8007221 */ /* 0x000fe40000010000 */
[----:B------:R-:W-:Y:S02]  /*ab40*/  FADD.FTZ R132, R171, R132 ;  /* 0x00000084ab847221 */ /* 0x000fe40000010000 */
[C---:B------:R-:W-:Y:S01]  /*ab50*/  HMMA.16816.F32 R48, R140.reuse, R158, R48 ;  /* 0x0000009e8c30723c */ /* 0x040fe20000001830 */
[----:B------:R-:W5:Y:S01]  /*ab60*/  LDSM.16.MT88.4 R156, [R236+0x2800] ;  /* 0x00280000ec9c783b */ /* 0x000f620000004200 */
[----:B------:R-:W-:Y:S02]  /*ab70*/  MUFU.EX2 R231, R228 ;  /* 0x000000e400e77308 */ /* 0x000fe40000000800 */
[----:B-1----:R-:W-:Y:S02]  /*ab80*/  MOV R196, R183 ;  /* 0x000000b700c47202 */ /* 0x002fe40000000f00 */
[----:B------:R-:W-:Y:S02]  /*ab90*/  MOV R183, R181 ;  /* 0x000000b500b77202 */ /* 0x000fe40000000f00 */
[-C--:B----4-:R-:W-:Y:S04]  /*aba0*/  HMMA.16816.F32 R52, R140, R148.reuse, R52 ;  /* 0x000000948c34723c */ /* 0x090fe80000001834 */
[----:B------:R-:W-:Y:S01]  /*abb0*/  MOV R181, R166 ;  /* 0x000000a600b57202 */ /* 0x000fe20000000f00 */
[----:B------:R-:W-:Y:S01]  /*abc0*/  MUFU.EX2 R223, R183 ;  /* 0x000000b700df7308 */ /* 0x000fe20000000800 */
[----:B---3--:R-:W-:Y:S02]  /*abd0*/  F2FP.PACK_AB R209, R219, R218 ;  /* 0x000000dadbd1723e */ /* 0x008fe400000000ff */
[C---:B------:R-:W-:Y:S07]  /*abe0*/  HMMA.16816.F32 R56, R144.reuse, R148, R56 ;  /* 0x000000949038723c */ /* 0x040fee0000001838 */
[----:B------:R-:W-:Y:S01]  /*abf0*/  MUFU.EX2 R221, R181 ;  /* 0x000000b500dd7308 */ /* 0x000fe20000000800 */
[-C--:B------:R-:W-:Y:S08]  /*ac00*/  HMMA.16816.F32 R60, R144, R150.reuse, R60 ;  /* 0x00000096903c723c */ /* 0x080ff0000000183c */
[C---:B------:R-:W-:Y:S01]  /*ac10*/  HMMA.16816.F32 R64, R140.reuse, R150, R64 ;  /* 0x000000968c40723c */ /* 0x040fe20000001840 */
[----:B------:R-:W1:Y:S01]  /*ac20*/  LDSM.16.MT88.4 R148, [R238+0x2800] ;  /* 0x00280000ee94783b */ /* 0x000e620000004200 */
[----:B------:R3:W-:Y:S06]  /*ac30*/  MUFU.EX2 R228, R191 ;  /* 0x000000bf00e47308 */ /* 0x0007ec0000000800 */
[-C--:B--2---:R-:W-:Y:S08]  /*ac40*/  HMMA.16816.F32 R68, R140, R152.reuse, R68 ;  /* 0x000000988c44723c */ /* 0x084ff00000001844 */
[C---:B------:R-:W-:Y:S08]  /*ac50*/  HMMA.16816.F32 R72, R144.reuse, R152, R72 ;  /* 0x000000989048723c */ /* 0x040ff00000001848 */
[-C--:B------:R-:W-:Y:S04]  /*ac60*/  HMMA.16816.F32 R76, R144, R154.reuse, R76 ;  /* 0x0000009a904c723c */ /* 0x080fe8000000184c */
[----:B---3--:R-:W-:Y:S02]  /*ac70*/  MOV R191, R188 ;  /* 0x000000bc00bf7202 */ /* 0x008fe40000000f00 */
[----:B------:R-:W-:Y:S02]  /*ac80*/  MOV R188, R182 ;  /* 0x000000b600bc7202 */ /* 0x000fe40000000f00 */
[C---:B------:R-:W-:Y:S01]  /*ac90*/  HMMA.16816.F32 R80, R140.reuse, R154, R80 ;  /* 0x0000009a8c50723c */ /* 0x040fe20000001850 */
[----:B------:R-:W2:Y:S01]  /*aca0*/  LDSM.16.MT88.4 R152, [R237+0x2800] ;  /* 0x00280000ed98783b */ /* 0x000ea20000004200 */
[----:B------:R-:W-:Y:S02]  /*acb0*/  MUFU.EX2 R227, R191 ;  /* 0x000000bf00e37308 */ /* 0x000fe40000000800 */
[----:B------:R-:W-:Y:S02]  /*acc0*/  MOV R182, R180 ;  /* 0x000000b400b67202 */ /* 0x000fe40000000f00 */
[----:B------:R-:W-:Y:S02]  /*acd0*/  MOV R180, R165 ;  /* 0x000000a500b47202 */ /* 0x000fe40000000f00 */
[-C--:B-----5:R-:W-:Y:S04]  /*ace0*/  HMMA.16816.F32 R84, R140, R156.reuse, R84 ;  /* 0x0000009c8c54723c */ /* 0x0a0fe80000001854 */
[----:B------:R-:W3:Y:S04]  /*acf0*/  MUFU.EX2 R222, R182 ;  /* 0x000000b600de7308 */ /* 0x000ee80000000800 */
[C---:B------:R-:W-:Y:S06]  /*ad00*/  HMMA.16816.F32 R88, R144.reuse, R156, R88 ;  /* 0x0000009c9058723c */ /* 0x040fec0000001858 */
[----:B------:R4:W5:Y:S02]  /*ad10*/  MUFU.EX2 R220, R180 ;  /* 0x000000b400dc7308 */ /* 0x0009640000000800 */
[-C--:B------:R-:W-:Y:S08]  /*ad20*/  HMMA.16816.F32 R92, R144, R158.reuse, R92 ;  /* 0x0000009e905c723c */ /* 0x080ff0000000185c */
[C---:B------:R-:W-:Y:S01]  /*ad30*/  HMMA.16816.F32 R96, R140.reuse, R158, R96 ;  /* 0x0000009e8c60723c */ /* 0x040fe20000001860 */
[----:B------:R-:W2:Y:S01]  /*ad40*/  LDSM.16.MT88.4 R156, [R235+0x1000] ;  /* 0x00100000eb9c783b */ /* 0x000ea20000004200 */
[----:B------:R5:W-:Y:S02]  /*ad50*/  MUFU.EX2 R224, R188 ;  /* 0x000000bc00e07308 */ /* 0x000be40000000800 */
[----:B---3--:R-:W-:Y:S04]  /*ad60*/  F2FP.PACK_AB R208, R222, R223 ;  /* 0x000000dfded0723e */ /* 0x008fe800000000ff */
[-C--:B-1----:R-:W-:Y:S01]  /*ad70*/  HMMA.16816.F32 R100, R140, R148.reuse, R100 ;  /* 0x000000948c64723c */ /* 0x082fe20000001864 */
[----:B----4-:R-:W-:Y:S03]  /*ad80*/  LDSM.16.MT88.4 R180, [R235+0x1800] ;  /* 0x00180000ebb4783b */ /* 0x010fe60000004200 */
[----:B-----5:R-:W-:Y:S04]  /*ad90*/  F2FP.PACK_AB R210, R220, R221 ;  /* 0x000000dddcd2723e */ /* 0x020fe800000000ff */
[C---:B------:R-:W-:Y:S08]  /*ada0*/  HMMA.16816.F32 R104, R144.reuse, R148, R104 ;  /* 0x000000949068723c */ /* 0x040ff00000001868 */
[-C--:B------:R-:W-:Y:S01]  /*adb0*/  HMMA.16816.F32 R108, R144, R150.reuse, R108 ;  /* 0x00000096906c723c */ /* 0x080fe2000000186c */
[----:B------:R-:W-:Y:S07]  /*adc0*/  LDSM.16.MT88.4 R188, [R236+0x1800] ;  /* 0x00180000ecbc783b */ /* 0x000fee0000004200 */
[C---:B------:R-:W-:Y:S01]  /*add0*/  HMMA.16816.F32 R112, R140.reuse, R150, R112 ;  /* 0x000000968c70723c */ /* 0x040fe20000001870 */
[----:B------:R-:W1:Y:S07]  /*ade0*/  LDSM.16.MT88.4 R148, [R236+0x1000] ;  /* 0x00100000ec94783b */ /* 0x000e6e0000004200 */
[-C--:B--2---:R-:W-:Y:S08]  /*adf0*/  HMMA.16816.F32 R116, R140, R152.reuse, R116 ;  /* 0x000000988c74723c */ /* 0x084ff00000001874 */
[C---:B------:R-:W-:Y:S08]  /*ae00*/  HMMA.16816.F32 R120, R144.reuse, R152, R120 ;  /* 0x000000989078723c */ /* 0x040ff00000001878 */
[-C--:B------:R-:W-:Y:S07]  /*ae10*/  HMMA.16816.F32 R124, R144, R154.reuse, R124 ;  /* 0x0000009a907c723c */ /* 0x080fee000000187c */
[----:B------:R-:W-:Y:S01]  /*ae20*/  F2FP.PACK_AB R146, R160, R161 ;  /* 0x000000a1a092723e */ /* 0x000fe200000000ff */
[----:B------:R-:W-:Y:S01]  /*ae30*/  HMMA.16816.F32 R128, R140, R154, R128 ;  /* 0x0000009a8c80723c */ /* 0x000fe20000001880 */
[----:B------:R-:W2:Y:S03]  /*ae40*/  LDSM.16.MT88.4 R152, [R238+0x1000] ;  /* 0x00100000ee98783b */ /* 0x000ea60000004200 */
[----:B------:R-:W-:Y:S02]  /*ae50*/  F2FP.PACK_AB R144, R138, R139 ;  /* 0x0000008b8a90723e */ /* 0x000fe400000000ff */
[----:B------:R-:W-:Y:S01]  /*ae60*/  F2FP.PACK_AB R145, R186, R201 ;  /* 0x000000c9ba91723e */ /* 0x000fe200000000ff */
[----:B------:R3:W4:Y:S01]  /*ae70*/  MUFU.EX2 R139, R167 ;  /* 0x000000a7008b7308 */ /* 0x0007220000000800 */
[----:B------:R-:W-:Y:S01]  /*ae80*/  F2FP.PACK_AB R147, R174, R202 ;  /* 0x000000caae93723e */ /* 0x000fe200000000ff */
[----:B------:R-:W-:Y:S03]  /*ae90*/  LDSM.16.MT88.4 R160, [R235+0x3000] ;  /* 0x00300000eba0783b */ /* 0x000fe60000004200 */
[----:B------:R-:W-:Y:S02]  /*aea0*/  F2FP.PACK_AB R140, R187, R185 ;  /* 0x000000b9bb8c723e */ /* 0x000fe400000000ff */
[----:B------:R-:W-:Y:S01]  /*aeb0*/  F2FP.PACK_AB R142, R175, R173 ;  /* 0x000000adaf8e723e */ /* 0x000fe200000000ff */
[-C--:B------:R-:W-:Y:S02]  /*aec0*/  HMMA.16816.F32 R4, R144, R156.reuse, R4 ;  /* 0x0000009c9004723c */ /* 0x080fe40000001804 */
[----:B------:R5:W1:Y:S03]  /*aed0*/  MUFU.EX2 R138, R196 ;  /* 0x000000c4008a7308 */ /* 0x000a660000000800 */
[----:B------:R-:W-:Y:S02]  /*aee0*/  F2FP.PACK_AB R141, R230, R231 ;  /* 0x000000e7e68d723e */ /* 0x000fe400000000ff */
[----:B------:R-:W-:Y:S07]  /*aef0*/  F2FP.PACK_AB R143, R228, R229 ;  /* 0x000000e5e48f723e */ /* 0x000fee00000000ff */
[C---:B------:R-:W-:Y:S01]  /*af00*/  HMMA.16816.F32 R8, R140.reuse, R156, R8 ;  /* 0x0000009c8c08723c */ /* 0x040fe20000001808 */
[----:B---3--:R-:W-:Y:S03]  /*af10*/  LDSM.16.MT88.4 R164, [R236+0x3000] ;  /* 0x00300000eca4783b */ /* 0x008fe60000004200 */
[----:B----4-:R-:W-:Y:S04]  /*af20*/  FADD.FTZ R0, R139, R0 ;  /* 0x000000008b007221 */ /* 0x010fe80000010000 */
[-C--:B------:R-:W-:Y:S01]  /*af30*/  HMMA.16816.F32 R12, R140, R158.reuse, R12 ;  /* 0x0000009e8c0c723c */ /* 0x080fe2000000180c */
[----:B-----5:R-:W-:Y:S03]  /*af40*/  LDSM.16.MT88.4 R196, [R238+0x1800] ;  /* 0x00180000eec4783b */ /* 0x020fe60000004200 */
[----:B-1----:R-:W-:Y:S04]  /*af50*/  FADD.FTZ R0, R138, R0 ;  /* 0x000000008a007221 */ /* 0x002fe80000010000 */
[C---:B------:R-:W-:Y:S01]  /*af60*/  HMMA.16816.F32 R16, R144.reuse, R158, R16 ;  /* 0x0000009e9010723c */ /* 0x040fe20000001810 */
[----:B------:R-:W1:Y:S07]  /*af70*/  LDSM.16.MT88.4 R156, [R237+0x1000] ;  /* 0x00100000ed9c783b */ /* 0x000e6e0000004200 */
[-C--:B------:R-:W-:Y:S01]  /*af80*/  HMMA.16816.F32 R20, R144, R148.reuse, R20 ;  /* 0x000000949014723c */ /* 0x080fe20000001814 */
[----:B------:R3:W-:Y:S07]  /*af90*/  STL [R1+0x18], R0 ;  /* 0x0000180001007387 */ /* 0x0007ee0000100800 */
[C---:B------:R-:W-:Y:S08]  /*afa0*/  HMMA.16816.F32 R24, R140.reuse, R148, R24 ;  /* 0x000000948c18723c */ /* 0x040ff00000001818 */
[-C--:B------:R-:W-:Y:S08]  /*afb0*/  HMMA.16816.F32 R28, R140, R150.reuse, R28 ;  /* 0x000000968c1c723c */ /* 0x080ff0000000181c */
[C---:B------:R-:W-:Y:S01]  /*afc0*/  HMMA.16816.F32 R32, R144.reuse, R150, R32 ;  /* 0x000000969020723c */ /* 0x040fe20000001820 */
[----:B------:R-:W4:Y:S03]  /*afd0*/  LDSM.16.MT88.4 R148, [R238+0x3000] ;  /* 0x00300000ee94783b */ /* 0x000f260000004200 */
[----:B---3--:R-:W-:Y:S01]  /*afe0*/  FADD.FTZ R0, R170, R137 ;  /* 0x00000089aa007221 */ /* 0x008fe20000010000 */
[----:B------:R-:W-:Y:S03]  /*aff0*/  MOV R137, R173 ;  /* 0x000000ad00897202 */ /* 0x000fe60000000f00 */
[-C--:B--2---:R-:W-:Y:S04]  /*b000*/  HMMA.16816.F32 R36, R144, R152.reuse, R36 ;  /* 0x000000989024723c */ /* 0x084fe80000001824 */
[----:B------:R-:W-:Y:S01]  /*b010*/  FADD.FTZ R2, R215, R0 ;  /* 0x00000000d7027221 */ /* 0x000fe20000010000 */
[----:B------:R-:W-:Y:S01]  /*b020*/  MOV R0, R184 ;  /* 0x000000b800007202 */ /* 0x000fe20000000f00 */
[----:B------:R-:W-:Y:S02]  /*b030*/  LDSM.16.MT88.4 R212, [R235+0x3800] ;  /* 0x00380000ebd4783b */ /* 0x000fe40000004200 */
[C---:B------:R-:W-:Y:S04]  /*b040*/  HMMA.16816.F32 R40, R140.reuse, R152, R40 ;  /* 0x000000988c28723c */ /* 0x040fe80000001828 */
[----:B------:R-:W-:Y:S04]  /*b050*/  FADD.FTZ R0, R0, R3 ;  /* 0x0000000300007221 */ /* 0x000fe80000010000 */
[-C--:B------:R-:W-:Y:S08]  /*b060*/  HMMA.16816.F32 R44, R140, R154.reuse, R44 ;  /* 0x0000009a8c2c723c */ /* 0x080ff0000000182c */
[C---:B------:R-:W-:Y:S01]  /*b070*/  HMMA.16816.F32 R48, R144.reuse, R154, R48 ;  /* 0x0000009a9030723c */ /* 0x040fe20000001830 */
[----:B------:R-:W2:Y:S07]  /*b080*/  LDSM.16.MT88.4 R152, [R237+0x3000] ;  /* 0x00300000ed98783b */ /* 0x000eae0000004200 */
[-C--:B-1----:R-:W-:Y:S08]  /*b090*/  HMMA.16816.F32 R52, R144, R156.reuse, R52 ;  /* 0x0000009c9034723c */ /* 0x082ff00000001834 */
        /* <DEDUP_REMOVED lines=14> */
[C---:B------:R-:W-:Y:S08]  /*b180*/  HMMA.16816.F32 R112, R144.reuse, R150, R112 ;  /* 0x000000969070723c */ /* 0x040ff00000001870 */
[-C--:B--2---:R-:W-:Y:S08]  /*b190*/  HMMA.16816.F32 R116, R144, R152.reuse, R116 ;  /* 0x000000989074723c */ /* 0x084ff00000001874 */
[C---:B------:R-:W-:Y:S08]  /*b1a0*/  HMMA.16816.F32 R120, R140.reuse, R152, R120 ;  /* 0x000000988c78723c */ /* 0x040ff00000001878 */
[-C--:B------:R-:W-:Y:S07]  /*b1b0*/  HMMA.16816.F32 R124, R140, R154.reuse, R124 ;  /* 0x0000009a8c7c723c */ /* 0x080fee000000187c */
[----:B------:R-:W-:Y:S01]  /*b1c0*/  F2FP.PACK_AB R140, R168, R169 ;  /* 0x000000a9a88c723e */ /* 0x000fe200000000ff */
[----:B------:R-:W-:Y:S04]  /*b1d0*/  HMMA.16816.F32 R128, R144, R154, R128 ;  /* 0x0000009a9080723c */ /* 0x000fe80000001880 */
[----:B------:R-:W-:Y:S02]  /*b1e0*/  F2FP.PACK_AB R142, R138, R139 ;  /* 0x0000008b8a8e723e */ /* 0x000fe400000000ff */
[----:B------:R-:W-:Y:S02]  /*b1f0*/  F2FP.PACK_AB R141, R225, R227 ;  /* 0x000000e3e18d723e */ /* 0x000fe400000000ff */
[----:B------:R-:W-:Y:S04]  /*b200*/  F2FP.PACK_AB R143, R224, R226 ;  /* 0x000000e2e08f723e */ /* 0x000fe800000000ff */
[----:B------:R-:W-:Y:S02]  /*b210*/  MOV R138, R175 ;  /* 0x000000af008a7202 */ /* 0x000fe40000000f00 */
[----:B------:R-:W-:Y:S01]  /*b220*/  MOV R139, R174 ;  /* 0x000000ae008b7202 */ /* 0x000fe20000000f00 */
[-C--:B------:R-:W-:Y:S01]  /*b230*/  HMMA.16816.F32 R176, R140, R180.reuse, R4 ;  /* 0x000000b48cb0723c */ /* 0x080fe20000001804 */
[----:B------:R-:W1:Y:S07]  /*b240*/  LDSM.16.MT88.4 R4, [R236+0x3800] ;  /* 0x00380000ec04783b */ /* 0x000e6e0000004200 */
[C---:B------:R-:W-:Y:S01]  /*b250*/  HMMA.16816.F32 R172, R208.reuse, R180, R8 ;  /* 0x000000b4d0ac723c */ /* 0x040fe20000001808 */
[----:B------:R-:W2:Y:S07]  /*b260*/  LDSM.16.MT88.4 R8, [R238+0x3800] ;  /* 0x00380000ee08783b */ /* 0x000eae0000004200 */
[-C--:B------:R-:W-:Y:S01]  /*b270*/  HMMA.16816.F32 R168, R208, R182.reuse, R12 ;  /* 0x000000b6d0a8723c */ /* 0x080fe2000000180c */
[----:B------:R-:W3:Y:S07]  /*b280*/  LDSM.16.MT88.4 R12, [R237+0x3800] ;  /* 0x00380000ed0c783b */ /* 0x000eee0000004200 */
[C---:B------:R-:W-:Y:S07]  /*b290*/  HMMA.16816.F32 R180, R140.reuse, R182, R16 ;  /* 0x000000b68cb4723c */ /* 0x040fee0000001810 */
[----:B------:R-:W-:Y:S02]  /*b2a0*/  MOV R18, R187 ;  /* 0x000000bb00127202 */ /* 0x000fe40000000f00 */
[----:B------:R-:W-:Y:S03]  /*b2b0*/  MOV R17, R186 ;  /* 0x000000ba00117202 */ /* 0x000fe60000000f00 */
[----:B------:R-:W-:Y:S02]  /*b2c0*/  MOV R16, R185 ;  /* 0x000000b900107202 */ /* 0x000fe40000000f00 */
[-C--:B------:R-:W-:Y:S03]  /*b2d0*/  HMMA.16816.F32 R184, R140, R188.reuse, R20 ;  /* 0x000000bc8cb8723c */ /* 0x080fe60000001814 */
[----:B------:R-:W-:Y:S04]  /*b2e0*/  MOV R19, R202 ;  /* 0x000000ca00137202 */ /* 0x000fe80000000f00 */
[----:B------:R-:W-:Y:S01]  /*b2f0*/  MOV R23, R201 ;  /* 0x000000c900177202 */ /* 0x000fe20000000f00 */
        /* <DEDUP_REMOVED lines=8> */
[----:B------:R-:W-:Y:S01]  /*b380*/  MOV R27, R192 ;  /* 0x000000c0001b7202 */ /* 0x000fe20000000f00 */
[----:B------:R-:W-:Y:S02]  /*b390*/  FADD.FTZ R0, R23, R0 ;  /* 0x0000000017007221 */ /* 0x000fe40000010000 */
[----:B------:R-:W-:Y:S01]  /*b3a0*/  FADD.FTZ R3, R26, R132 ;  /* 0x000000841a037221 */ /* 0x000fe20000010000 */
[-C--:B------:R-:W-:Y:S04]  /*b3b0*/  HMMA.16816.F32 R192, R140, R196.reuse, R36 ;  /* 0x000000c48cc0723c */ /* 0x080fe80000001824 */
[----:B------:R-:W-:Y:S02]  /*b3c0*/  FADD.FTZ R0, R17, R0 ;  /* 0x0000000011007221 */ /* 0x000fe40000010000 */
[----:B------:R-:W-:Y:S02]  /*b3d0*/  FADD.FTZ R3, R21, R3 ;  /* 0x0000000315037221 */ /* 0x000fe40000010000 */
[C---:B------:R-:W-:Y:S04]  /*b3e0*/  HMMA.16816.F32 R156, R208.reuse, R196, R40 ;  /* 0x000000c4d09c723c */ /* 0x040fe80000001828 */
[----:B------:R-:W-:Y:S02]  /*b3f0*/  FADD.FTZ R0, R19, R0 ;  /* 0x0000000013007221 */ /* 0x000fe40000010000 */
        /* <DEDUP_REMOVED lines=17> */
[----:B------:R-:W-:Y:S04]  /*b510*/  FADD.FTZ R2, R231, R2 ;  /* 0x00000002e7027221 */ /* 0x000fe80000010000 */
[C---:B------:R-:W-:Y:S04]  /*b520*/  HMMA.16816.F32 R204, R140.reuse, R206, R64 ;  /* 0x000000ce8ccc723c */ /* 0x040fe80000001840 */
[----:B------:R-:W-:Y:S04]  /*b530*/  FADD.FTZ R2, R230, R2 ;  /* 0x00000002e6027221 */ /* 0x000fe80000010000 */
[-C--:B------:R-:W-:Y:S04]  /*b540*/  HMMA.16816.F32 R68, R140, R212.reuse, R68 ;  /* 0x000000d48c44723c */ /* 0x080fe80000001844 */
[----:B------:R-:W-:Y:S04]  /*b550*/  FADD.FTZ R2, R229, R2 ;  /* 0x00000002e5027221 */ /* 0x000fe80000010000 */
[C---:B------:R-:W-:Y:S04]  /*b560*/  HMMA.16816.F32 R72, R208.reuse, R212, R72 ;  /* 0x000000d4d048723c */ /* 0x040fe80000001848 */
[----:B------:R-:W-:Y:S04]  /*b570*/  FADD.FTZ R2, R228, R2 ;  /* 0x00000002e4027221 */ /* 0x000fe80000010000 */
[-C--:B------:R-:W-:Y:S04]  /*b580*/  HMMA.16816.F32 R76, R208, R214.reuse, R76 ;  /* 0x000000d6d04c723c */ /* 0x080fe8000000184c */
[----:B------:R-:W-:Y:S04]  /*b590*/  FADD.FTZ R2, R218, R2 ;  /* 0x00000002da027221 */ /* 0x000fe80000010000 */
[C---:B------:R-:W-:Y:S08]  /*b5a0*/  HMMA.16816.F32 R80, R140.reuse, R214, R80 ;  /* 0x000000d68c50723c */ /* 0x040ff00000001850 */
[-C--:B-1----:R-:W-:Y:S08]  /*b5b0*/  HMMA.16816.F32 R84, R140, R4.reuse, R84 ;  /* 0x000000048c54723c */ /* 0x082ff00000001854 */
[C---:B------:R-:W-:Y:S07]  /*b5c0*/  HMMA.16816.F32 R88, R208.reuse, R4, R88 ;  /* 0x00000004d058723c */ /* 0x040fee0000001858 */
[----:B------:R-:W-:Y:S01]  /*b5d0*/  FADD.FTZ R4, R225, R0 ;  /* 0x00000000e1047221 */ /* 0x000fe20000010000 */
[-C--:B------:R-:W-:Y:S04]  /*b5e0*/  HMMA.16816.F32 R92, R208, R6.reuse, R92 ;  /* 0x00000006d05c723c */ /* 0x080fe8000000185c */
[----:B------:R-:W-:Y:S02]  /*b5f0*/  FADD.FTZ R4, R226, R4 ;  /* 0x00000004e2047221 */ /* 0x000fe40000010000 */
[----:B------:R-:W-:Y:S02]  /*b600*/  FADD.FTZ R0, R222, R3 ;  /* 0x00000003de007221 */ /* 0x000fe40000010000 */
[C---:B------:R-:W-:Y:S01]  /*b610*/  HMMA.16816.F32 R96, R140.reuse, R6, R96 ;  /* 0x000000068c60723c */ /* 0x040fe20000001860 */
[----:B------:R-:W4:Y:S03]  /*b620*/  LDL R6, [R1+0x30] ;  /* 0x0000300001067983 */ /* 0x000f260000100800 */
[----:B------:R-:W-:Y:S01]  /*b630*/  FADD.FTZ R4, R224, R4 ;  /* 0x00000004e0047221 */ /* 0x000fe20000010000 */
[----:B------:R-:W5:Y:S01]  /*b640*/  LDL.LU R5, [R1+0x4] ;  /* 0x0000040001057983 */ /* 0x000f620000300800 */
[----:B------:R-:W-:Y:S02]  /*b650*/  FADD.FTZ R3, R219, R2 ;  /* 0x00000002db037221 */ /* 0x000fe40000010000 */
[-C--:B--2---:R-:W-:Y:S01]  /*b660*/  HMMA.16816.F32 R100, R140, R8.reuse, R100 ;  /* 0x000000088c64723c */ /* 0x084fe20000001864 */
[----:B------:R-:W-:Y:S03]  /*b670*/  STL [R1+0x14], R4 ;  /* 0x0000140401007387 */ /* 0x000fe60000100800 */
[----:B------:R-:W-:Y:S02]  /*b680*/  FADD.FTZ R2, R221, R0 ;  /* 0x00000000dd027221 */ /* 0x000fe40000010000 */
[----:B------:R-:W-:Y:S02]  /*b690*/  FADD.FTZ R0, R217, R3 ;  /* 0x00000003d9007221 */ /* 0x000fe40000010000 */
[C---:B------:R-:W-:Y:S04]  /*b6a0*/  HMMA.16816.F32 R104, R208.reuse, R8, R104 ;  /* 0x00000008d068723c */ /* 0x040fe80000001868 */
[----:B------:R-:W-:Y:S02]  /*b6b0*/  FADD.FTZ R2, R220, R2 ;  /* 0x00000002dc027221 */ /* 0x000fe40000010000 */
[----:B------:R-:W-:Y:S02]  /*b6c0*/  FADD.FTZ R0, R216, R0 ;  /* 0x00000000d8007221 */ /* 0x000fe40000010000 */
[-C--:B------:R-:W-:Y:S01]  /*b6d0*/  HMMA.16816.F32 R108, R208, R10.reuse, R108 ;  /* 0x0000000ad06c723c */ /* 0x080fe2000000186c */
[----:B------:R-:W-:Y:S07]  /*b6e0*/  STL [R1+0x20], R2 ;  /* 0x0000200201007387 */ /* 0x000fee0000100800 */
[C---:B------:R-:W-:Y:S08]  /*b6f0*/  HMMA.16816.F32 R112, R140.reuse, R10, R112 ;  /* 0x0000000a8c70723c */ /* 0x040ff00000001870 */
[-C--:B---3--:R-:W-:Y:S08]  /*b700*/  HMMA.16816.F32 R116, R140, R12.reuse, R116 ;  /* 0x0000000c8c74723c */ /* 0x088ff00000001874 */
[C---:B------:R-:W-:Y:S08]  /*b710*/  HMMA.16816.F32 R120, R208.reuse, R12, R120 ;  /* 0x0000000cd078723c */ /* 0x040ff00000001878 */
[-C--:B------:R-:W-:Y:S08]  /*b720*/  HMMA.16816.F32 R124, R208, R14.reuse, R124 ;  /* 0x0000000ed07c723c */ /* 0x080ff0000000187c */
[----:B------:R-:W-:Y:S07]  /*b730*/  HMMA.16816.F32 R128, R140, R14, R128 ;  /* 0x0000000e8c80723c */ /* 0x000fee0000001880 */
[----:B------:R-:W-:Y:S02]  /*b740*/  MOV R140, R133 ;  /* 0x00000085008c7202 */ /* 0x000fe40000000f00 */
[C---:B-----5:R-:W-:Y:S02]  /*b750*/  IADD3 R3, R5.reuse, -0x1, RZ ;  /* 0xffffffff05037810 */ /* 0x060fe40007ffe0ff */
[----:B----4-:R-:W-:Y:S03]  /*b760*/  ISETP.GT.AND P0, PT, R5, R6, PT ;  /* 0x000000060500720c */ /* 0x010fe60003f04270 */
[----:B------:R-:W-:Y:S04]  /*b770*/  STL [R1+0x4], R3 ;  /* 0x0000040301007387 */ /* 0x000fe80000100800 */
[----:B------:R1:W-:Y:S02]  /*b780*/  STL [R1+0x24], R0 ;  /* 0x0000240001007387 */ /* 0x0003e40000100800 */
[----:B-1----:R-:W-:Y:S05]  /*b790*/  MOV R0, R3 ;  /* 0x0000000300007202 */ /* 0x002fea0000000f00 */
[----:B------:R1:W-:Y:S02]  /*b7a0*/  STL [R1+0x4], R0 ;  /* 0x0000040001007387 */ /* 0x0003e40000100800 */
[----:B-1----:R-:W-:-:S05]  /*b7b0*/  @P0 BRA `(.L_x_3031) ;  /* 0xffffb23000000947 */ /* 0x002fca000383ffff */
.L_x_3020:
[----:B-1----:R-:W2:Y:S04]  /*b7c0*/  LDL R2, [R1+0x28] ;  /* 0x0000280001027983 */ /* 0x002ea80000100800 */
[----:B------:R-:W2:Y:S02]  /*b7d0*/  LDL R0, [R1+0x4] ;  /* 0x0000040001007983 */ /* 0x000ea40000100800 */
[----:B--2---:R-:W-:-:S13]  /*b7e0*/  ISETP.GE.AND P0, PT, R0, R2, PT ;  /* 0x000000020000720c */ /* 0x004fda0003f06270 */
[----:B------:R-:W-:Y:S05]  /*b7f0*/  @!P0 BRA `(.L_x_3032) ;  /* 0x0000424000008947 */ /* 0x000fea0003800000 */
[----:B------:R-:W-:Y:S01]  /*b800*/  IMAD.MOV.U32 R138, RZ, RZ, R135 ;  /* 0x000000ffff8a7224 */ /* 0x000fe200078e0087 */
[----:B------:R-:W-:Y:S01]  /*b810*/  MOV R140, R133 ;  /* 0x00000085008c7202 */ /* 0x000fe20000000f00 */
[----:B------:R-:W-:Y:S01]  /*b820*/  IMAD.MOV.U32 R137, RZ, RZ, R136 ;  /* 0x000000ffff897224 */ /* 0x000fe200078e0088 */
[----:B------:R-:W-:Y:S02]  /*b830*/  MOV R139, R134 ;  /* 0x00000086008b7202 */ /* 0x000fe40000000f00 */
.L_x_3039:
[----:B------:R-:W2:Y:S01]  /*b840*/  LDL R4, [R1+0x8] ;  /* 0x0000080001047983 */ /* 0x000ea20000100800 */
[----:B------:R-:W-:Y:S04]  /*b850*/  DEPBAR.LE SB0, 0x0 ;  /* 0x000080000000791a */ /* 0x000fe80000000000 */
[----:B------:R-:W3:Y:S01]  /*b860*/  LDL R12, [R1] ;  /* 0x00000000010c7983 */ /* 0x000ee20000100800 */
[----:B------:R-:W-:Y:S03]  /*b870*/  WARPSYNC 0xffffffff ;  /* 0xffffffff00007948 */ /* 0x000fe60003800000 */
[----:B------:R-:W4:Y:S04]  /*b880*/  LDL.64 R10, [R1+0x50] ;  /* 0x00005000010a7983 */ /* 0x000f280000100a00 */
[----:B------:R-:W5:Y:S04]  /*b890*/  LDL R9, [R1+0x5c] ;  /* 0x00005c0001097983 */ /* 0x000f680000100800 */
[----:B------:R-:W4:Y:S04]  /*b8a0*/  LDL R8, [R1+0xf4] ;  /* 0x0000f40001087983 */ /* 0x000f280000100800 */
[----:B------:R-:W4:Y:S04]  /*b8b0*/  LDL R7, [R1+0x1c] ;  /* 0x00001c0001077983 */ /* 0x000f280000100800 */
[----:B------:R-:W5:Y:S04]  /*b8c0*/  LDL R6, [R1+0xf8] ;  /* 0x0000f80001067983 */ /* 0x000f680000100800 */
        /* <DEDUP_REMOVED lines=14> */
[----:B--2---:R-:W-:Y:S01]  /*b9b0*/  IMAD.WIDE.U32 R2, R4, c[0x0][0x208], RZ ;  /* 0x0000820004027a25 */ /* 0x004fe200078e00ff */
[----:B------:R-:W-:Y:S05]  /*b9c0*/  SHF.R.S32.HI R0, RZ, 0x1f, R4 ;  /* 0x0000001fff007819 */ /* 0x000fea0000011404 */
[----:B------:R-:W-:Y:S04]  /*b9d0*/  IMAD R0, R0, c[0x0][0x208], RZ ;  /* 0x0000820000007a24 */ /* 0x000fe800078e02ff */
[----:B------:R-:W-:Y:S01]  /*b9e0*/  IMAD R0, R4, c[0x0][0x20c], R0 ;  /* 0x0000830004007a24 */ /* 0x000fe200078e0200 */
[----:B---3--:R-:W-:Y:S03]  /*b9f0*/  SHF.R.S32.HI R4, RZ, 0x1f, R12 ;  /* 0x0000001fff047819 */ /* 0x008fe6000001140c */
[----:B------:R-:W-:Y:S02]  /*ba00*/  IMAD.IADD R3, R3, 0x1, R0 ;  /* 0x0000000103037824 */ /* 0x000fe400078e0200 */
[----:B------:R-:W-:Y:S02]  /*ba10*/  IMAD R4, R4, c[0x0][0x218], RZ ;  /* 0x0000860004047a24 */ /* 0x000fe400078e02ff */
[C---:B------:R-:W-:Y:S01]  /*ba20*/  IMAD.WIDE.U32 R2, R12.reuse, c[0x0][0x218], R2 ;  /* 0x000086000c027a25 */ /* 0x040fe200078e0002 */
[C---:B----4-:R-:W-:Y:S03]  /*ba30*/  SHF.L.U64.HI R52, R7.reuse, 0x1, R8 ;  /* 0x0000000107347819 */ /* 0x050fe60000010208 */
[----:B------:R-:W-:Y:S01]  /*ba40*/  IMAD R4, R12, c[0x0][0x21c], R4 ;  /* 0x000087000c047a24 */ /* 0x000fe200078e0204 */
[----:B------:R-:W-:Y:S02]  /*ba50*/  IADD3 R36, P0, R10, R2, RZ ;  /* 0x000000020a247210 */ /* 0x000fe40007f1e0ff */
[----:B------:R-:W-:Y:S02]  /*ba60*/  SHF.L.U32 R57, R7, 0x1, RZ ;  /* 0x0000000107397819 */ /* 0x000fe400000006ff */
[----:B-----5:R-:W-:Y:S02]  /*ba70*/  IADD3.X R4, R9, R3, R4, P0, !PT ;  /* 0x0000000309047210 */ /* 0x020fe400007fe404 */
[C---:B------:R-:W-:Y:S01]  /*ba80*/  LEA R0, P0, R36.reuse, c[0x0][0x1f8], 0x1 ;  /* 0x00007e0024007a11 */ /* 0x040fe200078008ff */
[C---:B------:R-:W-:Y:S01]  /*ba90*/  IMAD.SHL.U32 R55, R5.reuse, 0x2, RZ ;  /* 0x0000000205377824 */ /* 0x040fe200078e00ff */
[----:B------:R-:W-:Y:S02]  /*baa0*/  SHF.L.U64.HI R44, R5, 0x1, R6 ;  /* 0x00000001052c7819 */ /* 0x000fe40000010206 */
[----:B------:R-:W-:Y:S01]  /*bab0*/  LEA.HI.X R36, R36, c[0x0][0x1fc], R4, 0x1, P0 ;  /* 0x00007f0024247a11 */ /* 0x000fe200000f0c04 */
[----:B------:R-:W-:-:S06]  /*bac0*/  BRA.DIV ~URZ, `(.L_x_3033) ;  /* 0x0000a1527f007947 */ /* 0x000fcc000b800000 */
[----:B-1----:R1:W2:Y:S02]  /*bad0*/  SHFL.IDX PT, R28, R36, RZ, 0x181f ;  /* 0x00181fff241c7589 */ /* 0x0022a400000e0000 */
.L_x_3080:
[-C--:B------:R-:W-:Y:S01]  /*bae0*/  HMMA.16816.F32 R4, R64, R16.reuse, RZ ;  /* 0x000000104004723c */ /* 0x080fe200000018ff */
[----:B------:R-:W3:Y:S01]  /*baf0*/  LDL R136, [R1+0xc] ;  /* 0x00000c0001887983 */ /* 0x000ee20000100800 */
[----:B------:R-:W-:Y:S03]  /*bb00*/  BSSY B0, `(.L_x_3034) ;  /* 0x0000131000007945 */ /* 0x000fe60003800000 */
[----:B------:R-:W4:Y:S03]  /*bb10*/  LDL R142, [R1+0x1c] ;  /* 0x00001c00018e7983 */ /* 0x000f260000100800 */
[C---:B------:R-:W-:Y:S01]  /*bb20*/  HMMA.16816.F32 R8, R60.reuse, R16, RZ ;  /* 0x000000103c08723c */ /* 0x040fe200000018ff */
[----:B------:R-:W5:Y:S07]  /*bb30*/  SHFL.IDX PT, R3, R0, RZ, 0x181f ;  /* 0x00181fff00037589 */ /* 0x000f6e00000e0000 */
[-C--:B------:R-:W-:Y:S01]  /*bb40*/  HMMA.16816.F32 R12, R60, R18.reuse, RZ ;  /* 0x000000123c0c723c */ /* 0x080fe200000018ff */
[----:B------:R-:W1:Y:S07]  /*bb50*/  SHFL.IDX PT, R40, R0, 0x1, 0x181f ;  /* 0x00381f0000287f89 */ /* 0x000e6e00000e0000 */
[C---:B------:R-:W-:Y:S01]  /*bb60*/  HMMA.16816.F32 R16, R64.reuse, R18, RZ ;  /* 0x000000124010723c */ /* 0x040fe200000018ff */
[----:B------:R-:W2:Y:S07]  /*bb70*/  SHFL.IDX PT, R37, R36, 0x1, 0x181f ;  /* 0x00381f0024257f89 */ /* 0x000eae00000e0000 */
[-C--:B------:R-:W-:Y:S01]  /*bb80*/  HMMA.16816.F32 R20, R64, R32.reuse, RZ ;  /* 0x000000204014723c */ /* 0x080fe200000018ff */
[----:B------:R-:W1:Y:S07]  /*bb90*/  SHFL.IDX PT, R45, R0, 0x2, 0x181f ;  /* 0x00581f00002d7f89 */ /* 0x000e6e00000e0000 */
[C---:B------:R-:W-:Y:S01]  /*bba0*/  HMMA.16816.F32 R24, R60.reuse, R32, RZ ;  /* 0x000000203c18723c */ /* 0x040fe200000018ff */
[----:B------:R-:W1:Y:S08]  /*bbb0*/  SHFL.IDX PT, R46, R36, 0x2, 0x181f ;  /* 0x00581f00242e7f89 */ /* 0x000e7000000e0000 */
[----:B------:R-:W2:Y:S08]  /*bbc0*/  SHFL.IDX PT, R0, R0, 0x3, 0x181f ;  /* 0x00781f0000007f89 */ /* 0x000eb000000e0000 */
[----:B------:R3:W3:Y:S08]  /*bbd0*/  SHFL.IDX PT, R53, R36, 0x3, 0x181f ;  /* 0x00781f0024357f89 */ /* 0x0006f000000e0000 */
[----:B------:R-:W4:Y:S01]  /*bbe0*/  LDL R143, [R1+0x28] ;  /* 0x00002800018f7983 */ /* 0x000f220000100800 */
[C---:B-----5:R-:W-:Y:S02]  /*bbf0*/  IADD3 R2, P4, R3.reuse, R55, RZ ;  /* 0x0000003703027210 */ /* 0x060fe40007f9e0ff */
[----:B------:R-:W-:Y:S03]  /*bc00*/  IADD3 R38, P5, R3, R57, RZ ;  /* 0x0000003903267210 */ /* 0x000fe60007fbe0ff */
[----:B--2---:R-:W-:Y:S01]  /*bc10*/  IMAD.X R3, R28, 0x1, R44, P4 ;  /* 0x000000011c037824 */ /* 0x004fe200020e062c */
[----:B-1----:R-:W-:Y:S01]  /*bc20*/  IADD3 R42, P4, R40, R55, RZ ;  /* 0x00000037282a7210 */ /* 0x002fe20007f9e0ff */
[----:B------:R-:W-:Y:S01]  /*bc30*/  IMAD.X R39, R28, 0x1, R52, P5 ;  /* 0x000000011c277824 */ /* 0x000fe200028e0634 */
[----:B------:R-:W-:Y:S01]  /*bc40*/  IADD3 R40, P5, R40, R57, RZ ;  /* 0x0000003928287210 */ /* 0x000fe20007fbe0ff */
[-C--:B------:R-:W-:Y:S02]  /*bc50*/  HMMA.16816.F32 R28, R60, R34.reuse, RZ ;  /* 0x000000223c1c723c */ /* 0x080fe400000018ff */
[C---:B------:R-:W-:Y:S02]  /*bc60*/  IMAD.X R43, R37.reuse, 0x1, R44, P4 ;  /* 0x00000001252b7824 */ /* 0x040fe400020e062c */
[----:B------:R-:W-:Y:S04]  /*bc70*/  IMAD.X R41, R37, 0x1, R52, P5 ;  /* 0x0000000125297824 */ /* 0x000fe800028e0634 */
[C---:B------:R-:W-:Y:S02]  /*bc80*/  HMMA.16816.F32 R32, R64.reuse, R34, RZ ;  /* 0x000000224020723c */ /* 0x040fe400000018ff */
[----:B---3--:R-:W-:Y:S02]  /*bc90*/  ISETP.GE.AND P2, PT, R136, c[0x0][0x1d4], PT ;  /* 0x0000750088007a0c */ /* 0x008fe40003f46270 */
[----:B----4-:R-:W-:Y:S02]  /*bca0*/  ISETP.GE.AND P0, PT, R142, c[0x0][0x1d4], PT ;  /* 0x000075008e007a0c */ /* 0x010fe40003f06270 */
[----:B------:R-:W-:Y:S02]  /*bcb0*/  SEL R141, RZ, 0x10, P2 ;  /* 0x00000010ff8d7807 */ /* 0x000fe40001000000 */
[----:B------:R-:W-:Y:S04]  /*bcc0*/  SEL R56, RZ, 0x10, P0 ;  /* 0x00000010ff387807 */ /* 0x000fe80000000000 */
[C---:B------:R-:W-:Y:S02]  /*bcd0*/  IADD3 R54, -R141.reuse, 0x10, RZ ;  /* 0x000000108d367810 */ /* 0x040fe40007ffe1ff */
[----:B------:R-:W-:Y:S01]  /*bce0*/  ISETP.NE.U32.AND P6, PT, R141, RZ, PT ;  /* 0x000000ff8d00720c */ /* 0x000fe20003fc5070 */
[----:B------:R1:W-:Y:S01]  /*bcf0*/  LDGSTS.E.BYPASS.LTC128B.128 [R252+0x100], [R2.64], !P2 ;  /* 0x0010000002fc7fae */ /* 0x0003e2000d101d48 */
[----:B------:R-:W-:Y:S02]  /*bd00*/  LOP3.LUT R54, R54, 0xf, RZ, 0xc0, !PT ;  /* 0x0000000f36367812 */ /* 0x000fe400078ec0ff */
[C---:B------:R-:W-:Y:S02]  /*bd10*/  ISETP.NE.U32.AND P5, PT, R56.reuse, RZ, PT ;  /* 0x000000ff3800720c */ /* 0x040fe40003fa5070 */
[----:B------:R-:W-:Y:S03]  /*bd20*/  IADD3 R56, -R56, 0x10, RZ ;  /* 0x0000001038387810 */ /* 0x000fe60007ffe1ff */
[----:B------:R2:W-:Y:S01]  /*bd30*/  LDGSTS.E.BYPASS.LTC128B.128 [R252+0x2100], [R38.64], !P0 ;  /* 0x0210000026fc7fae */ /* 0x0005e2000c101d48 */
[----:B------:R-:W-:Y:S07]  /*bd40*/  LOP3.LUT R56, R56, 0xf, RZ, 0xc0, !PT ;  /* 0x0000000f38387812 */ /* 0x000fee00078ec0ff */
[----:B------:R3:W-:Y:S08]  /*bd50*/  LDGSTS.E.BYPASS.LTC128B.128 [R252+0x900], [R42.64], !P2 ;  /* 0x009000002afc7fae */ /* 0x0007f0000d101d48 */
[----:B------:R3:W-:Y:S01]  /*bd60*/  LDGSTS.E.BYPASS.LTC128B.128 [R252+0x2900], [R40.64], !P0 ;  /* 0x0290000028fc7fae */ /* 0x0007e2000c101d48 */
[C---:B-1----:R-:W-:Y:S05]  /*bd70*/  IADD3 R2, P4, R45.reuse, R55, RZ ;  /* 0x000000372d027210 */ /* 0x042fea0007f9e0ff */
[C---:B------:R-:W-:Y:S01]  /*bd80*/  IMAD.X R3, R46.reuse, 0x1, R44, P4 ;  /* 0x000000012e037824 */ /* 0x040fe200020e062c */
[-C--:B--2---:R-:W-:Y:S04]  /*bd90*/  HMMA.16816.F32 R36, R64, R48.reuse, RZ ;  /* 0x000000304024723c */ /* 0x084fe800000018ff */
[----:B------:R1:W-:Y:S04]  /*bda0*/  LDGSTS.E.BYPASS.LTC128B.128 [R252+0x1100], [R2.64], !P2 ;  /* 0x0110000002fc7fae */ /* 0x0003e8000d101d48 */
[C---:B---3--:R-:W-:Y:S04]  /*bdb0*/  HMMA.16816.F32 R40, R60.reuse, R48, RZ ;  /* 0x000000303c28723c */ /* 0x048fe800000018ff */
[----:B-1----:R-:W-:Y:S05]  /*bdc0*/  IADD3 R2, P2, R45, R57, RZ ;  /* 0x000000392d027210 */ /* 0x002fea0007f5e0ff */
[----:B------:R-:W-:Y:S03]  /*bdd0*/  IMAD.X R3, R46, 0x1, R52, P2 ;  /* 0x000000012e037824 */ /* 0x000fe600010e0634 */
[-C--:B------:R-:W-:Y:S02]  /*bde0*/  IADD3 R54, P4, P2, R54, R0.reuse, R55 ;  /* 0x0000000036367210 */ /* 0x080fe40007a9e037 */
[----:B------:R1:W-:Y:S02]  /*bdf0*/  LDGSTS.E.BYPASS.LTC128B.128 [R252+0x3100], [R2.64], !P0 ;  /* 0x0310000002fc7fae */ /* 0x0003e4000c101d48 */
[-C--:B------:R-:W-:Y:S02]  /*be00*/  IADD3.X R55, RZ, R53.reuse, R44, P4, P2 ;  /* 0x00000035ff377210 */ /* 0x080fe400027e442c */
[-C--:B------:R-:W-:Y:S01]  /*be10*/  HMMA.16816.F32 R44, R60, R50.reuse, RZ ;  /* 0x000000323c2c723c */ /* 0x080fe200000018ff */
[----:B------:R-:W-:Y:S03]  /*be20*/  IADD3 R56, P4, P2, R56, R0, R57 ;  /* 0x0000000038387210 */ /* 0x000fe60007a9e039 */
[----:B------:R2:W-:Y:S01]  /*be30*/  LDGSTS.E.BYPASS.LTC128B.128.ZFILL [R252+0x1900], [R54.64], P6 ;  /* 0x0190000036fc7fae */ /* 0x0005e2000b141d48 */
[----:B------:R-:W-:Y:S03]  /*be40*/  IADD3.X R57, RZ, R53, R52, P4, P2 ;  /* 0x00000035ff397210 */ /* 0x000fe600027e4434 */
[C---:B------:R-:W-:Y:S04]  /*be50*/  HMMA.16816.F32 R48, R64.reuse, R50, RZ ;  /* 0x000000324030723c */ /* 0x040fe800000018ff */
[----:B------:R3:W-:Y:S08]  /*be60*/  LDGSTS.E.BYPASS.LTC128B.128.ZFILL [R252+0x3900], [R56.64], P5 ;  /* 0x0390000038fc7fae */ /* 0x0007f0000a941d48 */
[----:B------:R-:W0:Y:S08]  /*be70*/  LDGDEPBAR ;  /* 0x00000000000079af */ /* 0x000e300000000000 */
[----:B-1----:R-:W4:Y:S01]  /*be80*/  LDL R3, [R1+0x4] ;  /* 0x0000040001037983 */ /* 0x002f220000100800 */
[-C--:B--2---:R-:W-:Y:S08]  /*be90*/  HMMA.16816.F32 R52, R64, R132.reuse, RZ ;  /* 0x000000844034723c */ /* 0x084ff000000018ff */
[C---:B---3--:R-:W-:Y:S08]  /*bea0*/  HMMA.16816.F32 R56, R60.reuse, R132, RZ ;  /* 0x000000843c38723c */ /* 0x048ff000000018ff */
        /* <DEDUP_REMOVED lines=28> */
[----:B------:R-:W-:Y:S07]  /*c070*/  LDSM.16.M88.4 R212, [R233+-0x2000] ;  /* 0xffe00000e9d4783b */ /* 0x000fee0000000200 */
[-C--:B---3--:R-:W-:Y:S08]  /*c080*/  HMMA.16816.F32 R20, R132, R208.reuse, R20 ;  /* 0x000000d08414723c */ /* 0x088ff00000001814 */
        /* <DEDUP_REMOVED lines=17> */
[C---:B--2---:R-:W-:Y:S04]  /*c1a0*/  HMMA.16816.F32 R8, R216.reuse, R212, R8 ;  /* 0x000000d4d808723c */ /* 0x044fe80000001808 */
[----:B----4-:R-:W-:Y:S04]  /*c1b0*/  ISETP.GT.AND P2, PT, R3, R143, PT ;  /* 0x0000008f0300720c */ /* 0x010fe80003f44270 */
        /* <DEDUP_REMOVED lines=106> */
[----:B------:R-:W2:Y:S01]  /*c860*/  LDL R2, [R1+0x48] ;  /* 0x0000480001027983 */ /* 0x000ea20000100800 */
[----:B------:R-:W-:Y:S02]  /*c870*/  IMAD.MOV.U32 R208, RZ, RZ, RZ ;  /* 0x000000ffffd07224 */ /* 0x000fe400078e00ff */
[----:B------:R-:W-:Y:S01]  /*c880*/  IMAD.SHL.U32 R211, R142, 0x2, RZ ;  /* 0x000000028ed37824 */ /* 0x000fe200078e00ff */
[----:B------:R-:W3:Y:S01]  /*c890*/  LDL.64 R212, [R1+0x40] ;  /* 0x0000400001d47983 */ /* 0x000ee20000100a00 */
[----:B------:R-:W-:Y:S03]  /*c8a0*/  IMAD.SHL.U32 R210, R136, 0x2, RZ ;  /* 0x0000000288d27824 */ /* 0x000fe600078e00ff */
[----:B------:R-:W4:Y:S04]  /*c8b0*/  LDL R231, [R1+0x58] ;  /* 0x0000580001e77983 */ /* 0x000f280000100800 */
[----:B------:R-:W1:Y:S04]  /*c8c0*/  S2R R143, SR_TID.X ;  /* 0x00000000008f7919 */ /* 0x000e680000002100 */
[----:B------:R-:W5:Y:S04]  /*c8d0*/  LDL.64 R228, [R1+0x38] ;  /* 0x0000380001e47983 */ /* 0x000f680000100a00 */
[----:B------:R-:W4:Y:S04]  /*c8e0*/  LDL R134, [R1+0xf4] ;  /* 0x0000f40001867983 */ /* 0x000f280000100800 */
        /* <DEDUP_REMOVED lines=15> */
[----:B---3--:R-:W-:Y:S02]  /*c9e0*/  @!P1 IADD3 R3, P2, R0, R212, RZ ;  /* 0x000000d400039210 */ /* 0x008fe40007f5e0ff */
[----:B----4-:R-:W-:Y:S02]  /*c9f0*/  SHF.L.U64.HI R134, R142, 0x1, R134 ;  /* 0x000000018e867819 */ /* 0x010fe40000010286 */
        /* <DEDUP_REMOVED lines=8> */
[----:B------:R-:W-:Y:S01]  /*ca80*/  IMAD R0, R0, c[0x0][0x1e0], RZ ;  /* 0x0000780000007a24 */ /* 0x000fe200078e02ff */
[----:B------:R1:W-:Y:S03]  /*ca90*/  STL [R1+0x8], R209 ;  /* 0x000008d101007387 */ /* 0x0003e60000100800 */
[----:B------:R-:W-:Y:S04]  /*caa0*/  IMAD R0, R209, c[0x0][0x1e4], R0 ;  /* 0x00007900d1007a24 */ /* 0x000fe800078e0200 */
[----:B------:R-:W-:Y:S01]  /*cab0*/  IMAD.IADD R3, R3, 0x1, R0 ;  /* 0x0000000103037824 */ /* 0x000fe200078e0200 */
[----:B-----5:R-:W-:Y:S02]  /*cac0*/  SHF.L.U64.HI R133, R136, 0x1, R135 ;  /* 0x0000000188857819 */ /* 0x020fe40000010287 */
[----:B--2---:R-:W-:Y:S01]  /*cad0*/  SHF.R.S32.HI R132, RZ, 0x1f, R208 ;  /* 0x0000001fff847819 */ /* 0x004fe200000114d0 */
[----:B------:R1:W-:Y:S01]  /*cae0*/  STL [R1], R208 ;  /* 0x000000d001007387 */ /* 0x0003e20000100800 */
        /* <DEDUP_REMOVED lines=9> */
.L_x_3081:
[----:B------:R-:W-:-:S05]  /*cb80*/  BRA.DIV ~URZ, `(.L_x_3037) ;  /* 0x000091727f007947 */ /* 0x000fca000b800000 */
[----:B------:R-:W4:Y:S01]  /*cb90*/  SHFL.IDX PT, R142, R132, RZ, 0x181f ;  /* 0x00181fff848e7589 */ /* 0x000f2200000e0000 */
[C---:B------:R-:W-:Y:S02]  /*cba0*/  IADD3 R2, -R141.reuse, 0x10, RZ ;  /* 0x000000108d027810 */ /* 0x040fe40007ffe1ff */
[----:B------:R-:W-:Y:S01]  /*cbb0*/  ISETP.NE.U32.AND P2, PT, R141, RZ, PT ;  /* 0x000000ff8d00720c */ /* 0x000fe20003f45070 */
[----:B------:R-:W5:Y:S01]  /*cbc0*/  SHFL.IDX PT, R3, R132, 0x1, 0x181f ;  /* 0x00381f0084037f89 */ /* 0x000f6200000e0000 */
[----:B------:R-:W-:Y:S03]  /*cbd0*/  LOP3.LUT R2, R2, 0xf, RZ, 0xc0, !PT ;  /* 0x0000000f02027812 */ /* 0x000fe600078ec0ff */
[----:B------:R-:W-:Y:S01]  /*cbe0*/  SHFL.IDX PT, R136, R0, 0x2, 0x181f ;  /* 0x00581f0000887f89 */ /* 0x000fe200000e0000 */
[----:B-1--4-:R-:W-:Y:S04]  /*cbf0*/  IADD3 R208, P5, P4, R2, R142, R210 ;  /* 0x0000008e02d07210 */ /* 0x012fe80007cbe0d2 */
[--C-:B---3--:R-:W-:Y:S02]  /*cc00*/  IADD3.X R209, RZ, R135, R133.reuse, P5, P4 ;  /* 0x00000087ffd17210 */ /* 0x108fe40002fe8485 */
[----:B------:R-:W-:Y:S03]  /*cc10*/  IADD3 R142, P4, R142, R211, RZ ;  /* 0x000000d38e8e7210 */ /* 0x000fe60007f9e0ff */
[----:B------:R1:W-:Y:S02]  /*cc20*/  LDGSTS.E.BYPASS.LTC128B.128.ZFILL [R252+0x4100], [R208.64], P2 ;  /* 0x04100000d0fc7fae */ /* 0x0003e40009141d48 */
[----:B------:R-:W-:Y:S02]  /*cc30*/  IMAD.X R143, R135, 0x1, R134, P4 ;  /* 0x00000001878f7824 */ /* 0x000fe400020e0686 */
[----:B------:R-:W3:Y:S04]  /*cc40*/  SHFL.IDX PT, R135, R0, 0x1, 0x181f ;  /* 0x00381f0000877f89 */ /* 0x000ee800000e0000 */
[----:B------:R5:W-:Y:S04]  /*cc50*/  LDGSTS.E.BYPASS.LTC128B.128 [R252+0x6100], [R142.64], !P0 ;  /* 0x061000008efc7fae */ /* 0x000be8000c101d48 */
[----:B--2---:R-:W-:Y:S01]  /*cc60*/  SHFL.IDX PT, R0, R0, 0x3, 0x181f ;  /* 0x00781f0000007f89 */ /* 0x004fe200000e0000 */
[C---:B-----5:R-:W-:Y:S04]  /*cc70*/  IADD3 R142, P5, P4, R2.reuse, R3, R210 ;  /* 0x00000003028e7210 */ /* 0x060fe80007cbe0d2 */
[--C-:B---3--:R-:W-:Y:S05]  /*cc80*/  IADD3.X R143, RZ, R135, R133.reuse, P5, P4 ;  /* 0x00000087ff8f7210 */ /* 0x108fea0002fe8485 */
[----:B------:R2:W-:Y:S02]  /*cc90*/  LDGSTS.E.BYPASS.LTC128B.128.ZFILL [R252+0x4900], [R142.64], P2 ;  /* 0x049000008efc7fae */ /* 0x0005e40009141d48 */
[----:B--2---:R-:W-:Y:S05]  /*cca0*/  IADD3 R142, P4, R3, R211, RZ ;  /* 0x000000d3038e7210 */ /* 0x004fea0007f9e0ff */
[----:B------:R-:W-:Y:S02]  /*ccb0*/  IMAD.X R143, R135, 0x1, R134, P4 ;  /* 0x00000001878f7824 */ /* 0x000fe400020e0686 */
[----:B------:R-:W2:Y:S04]  /*ccc0*/  SHFL.IDX PT, R135, R132, 0x2, 0x181f ;  /* 0x00581f0084877f89 */ /* 0x000ea800000e0000 */
[----:B------:R1:W-:Y:S04]  /*ccd0*/  LDGSTS.E.BYPASS.LTC128B.128 [R252+0x6900], [R142.64], !P0 ;  /* 0x069000008efc7fae */ /* 0x0003e8000c101d48 */
[----:B------:R-:W3:Y:S01]  /*cce0*/  SHFL.IDX PT, R132, R132, 0x3, 0x181f ;  /* 0x00781f0084847f89 */ /* 0x000ee200000e0000 */
[----:B--2---:R-:W-:Y:S04]  /*ccf0*/  IADD3 R2, P5, P4, R2, R135, R210 ;  /* 0x0000008702027210 */ /* 0x004fe80007cbe0d2 */
[----:B------:R-:W-:Y:S05]  /*cd00*/  IADD3.X R3, RZ, R136, R133, P5, P4 ;  /* 0x00000088ff037210 */ /* 0x000fea0002fe8485 */
[----:B------:R2:W-:Y:S02]  /*cd10*/  LDGSTS.E.BYPASS.LTC128B.128.ZFILL [R252+0x5100], [R2.64], P2 ;  /* 0x0510000002fc7fae */ /* 0x0005e40009141d48 */
[----:B--2---:R-:W-:Y:S05]  /*cd20*/  IADD3 R2, P2, R135, R211, RZ ;  /* 0x000000d387027210 */ /* 0x004fea0007f5e0ff */
[----:B------:R-:W-:Y:S05]  /*cd30*/  IMAD.X R3, R136, 0x1, R134, P2 ;  /* 0x0000000188037824 */ /* 0x000fea00010e0686 */
[----:B------:R1:W-:Y:S03]  /*cd40*/  LDGSTS.E.BYPASS.LTC128B.128 [R252+0x7100], [R2.64], !P0 ;  /* 0x0710000002fc7fae */ /* 0x0003e6000c101d48 */
.L_x_3082:
[C---:B-1-3--:R-:W-:Y:S02]  /*cd50*/  IADD3 R2, -R141.reuse, 0x10, RZ ;  /* 0x000000108d027810 */ /* 0x04afe40007ffe1ff */
        /* <DEDUP_REMOVED lines=11> */
.L_x_3035:
[----:B------:R-:W-:Y:S05]  /*ce10*/  BSYNC B0 ;  /* 0x0000000000007941 */ /* 0x000fea0003800000 */
.L_x_3034:
        /* <DEDUP_REMOVED lines=67> */
[----:B-1----:R-:W-:Y:S02]  /*d250*/  FMNMX.FTZ R132, R132, R0, !PT ;  /* 0x0000000084847209 */ /* 0x002fe40007810000 */
[----:B------:R-:W1:Y:S04]  /*d260*/  SHFL.BFLY PT, R0, R135, 0x2, 0x1f ;  /* 0x0c401f0087007f89 */ /* 0x000e6800000e0000 */
[----:B------:R-:W2:Y:S01]  /*d270*/  SHFL.BFLY PT, R136, R132, 0x1, 0x1f ;  /* 0x0c201f0084887f89 */ /* 0x000ea200000e0000 */
[----:B-1----:R-:W-:Y:S02]  /*d280*/  FMNMX.FTZ R135, R135, R0, !PT ;  /* 0x0000000087877209 */ /* 0x002fe40007810000 */
[----:B--2---:R-:W-:Y:S03]  /*d290*/  FMNMX.FTZ R136, R132, R136, !PT ;  /* 0x0000008884887209 */ /* 0x004fe60007810000 */
[----:B------:R-:W1:Y:S04]  /*d2a0*/  SHFL.BFLY PT, R0, R135, 0x1, 0x1f ;  /* 0x0c201f0087007f89 */ /* 0x000e6800000e0000 */
[----:B------:R-:W2:Y:S01]  /*d2b0*/  SHFL.BFLY PT, R132, R133, 0x2, 0x1f ;  /* 0x0c401f0085847f89 */ /* 0x000ea200000e0000 */
[----:B-1----:R-:W-:Y:S03]  /*d2c0*/  FMNMX.FTZ R135, R135, R0, !PT ;  /* 0x0000000087877209 */ /* 0x002fe60007810000 */
[----:B------:R-:W1:Y:S01]  /*d2d0*/  SHFL.BFLY PT, R0, R134, 0x2, 0x1f ;  /* 0x0c401f0086007f89 */ /* 0x000e6200000e0000 */
[----:B--2---:R-:W-:Y:S02]  /*d2e0*/  FMNMX.FTZ R132, R133, R132, !PT ;  /* 0x0000008485847209 */ /* 0x004fe40007810000 */
[----:B-1----:R-:W-:Y:S05]  /*d2f0*/  FMNMX.FTZ R134, R134, R0, !PT ;  /* 0x0000000086867209 */ /* 0x002fea0007810000 */
[----:B------:R-:W1:Y:S02]  /*d300*/  SHFL.BFLY PT, R0, R134, 0x1, 0x1f ;  /* 0x0c201f0086007f89 */ /* 0x000e6400000e0000 */
[----:B-1----:R-:W-:Y:S02]  /*d310*/  FMNMX.FTZ R134, R134, R0, !PT ;  /* 0x0000000086867209 */ /* 0x002fe40007810000 */
[----:B------:R1:W2:Y:S04]  /*d320*/  SHFL.BFLY PT, R0, R132, 0x1, 0x1f ;  /* 0x0c201f0084007f89 */ /* 0x0002a800000e0000 */
.L_x_3083:
[----:B------:R-:W3:Y:S01]  /*d330*/  LDL.LU R3, [R1+0x18] ;  /* 0x0000180001037983 */ /* 0x000ee20000300800 */
[----:B------:R-:W-:Y:S01]  /*d340*/  FMUL.FTZ R2, R136, c[0x0][0x2d0] ;  /* 0x0000b40088027a20 */ /* 0x000fe20000410000 */
[----:B--2---:R-:W-:Y:S01]  /*d350*/  FMNMX.FTZ R133, R0, R132, !PT ;  /* 0x0000008400857209 */ /* 0x004fe20007810000 */
[----:B------:R-:W-:Y:S01]  /*d360*/  FADD.FTZ R0, -R136, R137 ;  /* 0x0000008988007221 */ /* 0x000fe20000010100 */
[----:B------:R-:W2:Y:S01]  /*d370*/  LDL.LU R210, [R1+0x14] ;  /* 0x0000140001d27983 */ /* 0x000ea20000300800 */
[--C-:B------:R-:W-:Y:S01]  /*d380*/  FFMA.FTZ R4, R4, c[0x0][0x2d0], -R2.reuse ;  /* 0x0000b40004047a23 */ /* 0x100fe20000010802 */
[----:B------:R-:W-:Y:S01]  /*d390*/  WARPSYNC 0xffffffff ;  /* 0xffffffff00007948 */ /* 0x000fe20003800000 */
        /* <DEDUP_REMOVED lines=20> */
[----:B------:R-:W-:Y:S01]  /*d4e0*/  FMUL.FTZ R2, R135, c[0x0][0x2d0] ;  /* 0x0000b40087027a20 */ /* 0x000fe20000410000 */
[----:B------:R-:W-:Y:S03]  /*d4f0*/  MUFU.EX2 R20, R16 ;  /* 0x0000001000147308 */ /* 0x000fe60000000800 */
        /* <DEDUP_REMOVED lines=17> */
[----:B------:R-:W-:Y:S09]  /*d610*/  FFMA.FTZ R211, R18, c[0x0][0x2d0], -R2 ;  /* 0x0000b40012d37a23 */ /* 0x000ff20000010802 */
[----:B------:R-:W-:Y:S10]  /*d620*/  MUFU.EX2 R211, R211 ;  /* 0x000000d300d37308 */ /* 0x000ff40000000800 */
[----:B------:R-:W-:Y:S01]  /*d630*/  MUFU.EX2 R137, R137 ;  /* 0x0000008900897308 */ /* 0x000fe20000000800 */
        /* <DEDUP_REMOVED lines=17> */
[----:B---3--:R-:W-:Y:S04]  /*d750*/  FFMA.FTZ R0, R132, R3, R4 ;  /* 0x0000000384007223 */ /* 0x008fe80000010004 */
[C---:B------:R-:W-:Y:S01]  /*d760*/  FADD.FTZ R5, R208.reuse, R0 ;  /* 0x00000000d0057221 */ /* 0x040fe20000010000 */
[----:B------:R-:W-:Y:S01]  /*d770*/  F2FP.PACK_AB R208, R208, R4 ;  /* 0x00000004d0d0723e */ /* 0x000fe200000000ff */
[----:B------:R-:W-:Y:S02]  /*d780*/  FADD.FTZ R0, -R135, R138 ;  /* 0x0000008a87007221 */ /* 0x000fe40000010100 */
[----:B------:R-:W-:Y:S02]  /*d790*/  FMUL.FTZ R4, R134, c[0x0][0x2d0] ;  /* 0x0000b40086047a20 */ /* 0x000fe40000410000 */
[----:B------:R-:W-:Y:S02]  /*d7a0*/  FMUL.FTZ R0, R0, c[0x0][0x2d0] ;  /* 0x0000b40000007a20 */ /* 0x000fe40000410000 */
[----:B------:R-:W-:Y:S02]  /*d7b0*/  FFMA.FTZ R9, R9, c[0x0][0x2d0], -R4 ;  /* 0x0000b40009097a23 */ /* 0x000fe40000010804 */
[----:B------:R-:W2:Y:S01]  /*d7c0*/  MUFU.EX2 R3, R0 ;  /* 0x0000000000037308 */ /* 0x000ea20000000800 */
[----:B------:R-:W-:Y:S02]  /*d7d0*/  FFMA.FTZ R138, R55, c[0x0][0x2d0], -R2 ;  /* 0x0000b400378a7a23 */ /* 0x000fe40000010802 */
[--C-:B------:R-:W-:Y:S02]  /*d7e0*/  FFMA.FTZ R8, R8, c[0x0][0x2d0], -R4.reuse ;  /* 0x0000b40008087a23 */ /* 0x100fe40000010804 */
[--C-:B------:R-:W-:Y:S02]  /*d7f0*/  FFMA.FTZ R54, R57, c[0x0][0x2d0], -R4.reuse ;  /* 0x0000b40039367a23 */ /* 0x100fe40000010804 */
[--C-:B------:R-:W-:Y:S02]  /*d800*/  FFMA.FTZ R55, R61, c[0x0][0x2d0], -R4.reuse ;  /* 0x0000b4003d377a23 */ /* 0x100fe40000010804 */
[--C-:B------:R-:W-:Y:S01]  /*d810*/  FFMA.FTZ R18, R12, c[0x0][0x2d0], -R4.reuse ;  /* 0x0000b4000c127a23 */ /* 0x100fe20000010804 */
[----:B------:R-:W-:Y:S01]  /*d820*/  MUFU.EX2 R21, R9 ;  /* 0x0000000900157308 */ /* 0x000fe20000000800 */
[--C-:B------:R-:W-:Y:S01]  /*d830*/  FFMA.FTZ R214, R25, c[0x0][0x2d0], -R4.reuse ;  /* 0x0000b40019d67a23 */ /* 0x100fe20000010804 */
[----:B------:R-:W-:Y:S01]  /*d840*/  MOV R12, R212 ;  /* 0x000000d4000c7202 */ /* 0x000fe20000000f00 */
[--C-:B------:R-:W-:Y:S02]  /*d850*/  FFMA.FTZ R230, R41, c[0x0][0x2d0], -R4.reuse ;  /* 0x0000b40029e67a23 */ /* 0x100fe40000010804 */
[--C-:B------:R-:W-:Y:S02]  /*d860*/  FFMA.FTZ R35, R56, c[0x0][0x2d0], -R4.reuse ;  /* 0x0000b40038237a23 */ /* 0x100fe40000010804 */
[--C-:B------:R-:W-:Y:S02]  /*d870*/  FFMA.FTZ R60, R60, c[0x0][0x2d0], -R4.reuse ;  /* 0x0000b4003c3c7a23 */ /* 0x100fe40000010804 */
[--C-:B------:R-:W-:Y:S01]  /*d880*/  FFMA.FTZ R216, R24, c[0x0][0x2d0], -R4.reuse ;  /* 0x0000b40018d87a23 */ /* 0x100fe20000010804 */
[----:B------:R-:W-:Y:S01]  /*d890*/  MUFU.EX2 R22, R8 ;  /* 0x0000000800167308 */ /* 0x000fe20000000800 */
[--C-:B------:R-:W-:Y:S02]  /*d8a0*/  FFMA.FTZ R218, R28, c[0x0][0x2d0], -R4.reuse ;  /* 0x0000b4001cda7a23 */ /* 0x100fe40000010804 */
[----:B------:R-:W-:Y:S02]  /*d8b0*/  FFMA.FTZ R219, R29, c[0x0][0x2d0], -R4 ;  /* 0x0000b4001ddb7a23 */ /* 0x000fe40000010804 */
[----:B--2---:R-:W-:Y:S02]  /*d8c0*/  FFMA.FTZ R0, R3, R210, R6 ;  /* 0x000000d203007223 */ /* 0x004fe40000010006 */
[----:B------:R-:W-:Y:S02]  /*d8d0*/  FFMA.FTZ R231, R40, c[0x0][0x2d0], -R4 ;  /* 0x0000b40028e77a23 */ /* 0x000fe40000010804 */
[----:B------:R-:W-:Y:S01]  /*d8e0*/  FADD.FTZ R32, R7, R0 ;  /* 0x0000000007207221 */ /* 0x000fe20000010000 */
[----:B------:R1:W2:Y:S01]  /*d8f0*/  MUFU.EX2 R210, R17 ;  /* 0x0000001100d27308 */ /* 0x0002a20000000800 */
[----:B------:R-:W-:Y:S02]  /*d900*/  FADD.FTZ R0, -R134, R139 ;  /* 0x0000008b86007221 */ /* 0x000fe40000010100 */
[--C-:B------:R-:W-:Y:S02]  /*d910*/  FFMA.FTZ R229, R44, c[0x0][0x2d0], -R4.reuse ;  /* 0x0000b4002ce57a23 */ /* 0x100fe40000010804 */
[----:B------:R-:W-:Y:S02]  /*d920*/  FMUL.FTZ R0, R0, c[0x0][0x2d0] ;  /* 0x0000b40000007a20 */ /* 0x000fe40000410000 */
[--C-:B------:R-:W-:Y:S02]  /*d930*/  FFMA.FTZ R50, R45, c[0x0][0x2d0], -R4.reuse ;  /* 0x0000b4002d327a23 */ /* 0x100fe40000010804 */
[----:B------:R-:W-:Y:S01]  /*d940*/  FADD.FTZ R5, R20, R5 ;  /* 0x0000000514057221 */ /* 0x000fe20000010000 */
        /* <DEDUP_REMOVED lines=9> */
[----:B-1----:R-:W-:Y:S02]  /*d9e0*/  FFMA.FTZ R17, R13, c[0x0][0x2d0], -R4 ;  /* 0x0000b4000d117a23 */ /* 0x002fe40000010804 */
[----:B------:R-:W4:Y:S01]  /*d9f0*/  LDL.LU R13, [R1+0x20] ;  /* 0x00002000010d7983 */ /* 0x000f220000300800 */
[----:B------:R-:W-:Y:S02]  /*da00*/  FMUL.FTZ R4, R133, c[0x0][0x2d0] ;  /* 0x0000b40085047a20 */ /* 0x000fe40000410000 */
[C---:B--2---:R-:W-:Y:S01]  /*da10*/  FADD.FTZ R220, R210.reuse, R5 ;  /* 0x00000005d2dc7221 */ /* 0x044fe20000010000 */
[----:B------:R-:W-:Y:S01]  /*da20*/  F2FP.PACK_AB R210, R210, R20 ;  /* 0x00000014d2d2723e */ /* 0x000fe200000000ff */
[----:B------:R-:W-:Y:S01]  /*da30*/  FFMA.FTZ R23, R43, c[0x0][0x2d0], -R4 ;  /* 0x0000b4002b177a23 */ /* 0x000fe20000010804 */
[----:B------:R-:W-:Y:S01]  /*da40*/  MOV R20, R60 ;  /* 0x0000003c00147202 */ /* 0x000fe20000000f00 */
[----:B---3--:R-:W-:Y:S01]  /*da50*/  FMUL.FTZ R9, R2, R173 ;  /* 0x000000ad02097220 */ /* 0x008fe20000410000 */
[----:B------:R-:W-:Y:S01]  /*da60*/  MOV R5, R64 ;  /* 0x0000004000057202 */ /* 0x000fe20000000f00 */
[----:B------:R-:W2:Y:S01]  /*da70*/  LDL.LU R173, [R1+0x24] ;  /* 0x0000240001ad7983 */ /* 0x000ea20000300800 */
[----:B------:R-:W-:Y:S01]  /*da80*/  FADD.FTZ R0, -R133, R140 ;  /* 0x0000008c85007221 */ /* 0x000fe20000010100 */
[----:B------:R-:W-:Y:S01]  /*da90*/  MOV R140, R12 ;  /* 0x0000000c008c7202 */ /* 0x000fe20000000f00 */
[--C-:B------:R-:W-:Y:S01]  /*daa0*/  FFMA.FTZ R213, R30, c[0x0][0x2d0], -R4.reuse ;  /* 0x0000b4001ed57a23 */ /* 0x100fe20000010804 */
[----:B------:R-:W-:Y:S01]  /*dab0*/  MOV R64, R52 ;  /* 0x0000003400407202 */ /* 0x000fe20000000f00 */
[----:B------:R-:W-:Y:S01]  /*dac0*/  FMUL.FTZ R0, R0, c[0x0][0x2d0] ;  /* 0x0000b40000007a20 */ /* 0x000fe20000410000 */
        /* <DEDUP_REMOVED lines=19> */
[C---:B------:R-:W-:Y:S01]  /*dc00*/  FMUL.FTZ R12, R2.reuse, R168 ;  /* 0x000000a8020c7220 */ /* 0x040fe20000410000 */
[----:B------:R-:W-:Y:S01]  /*dc10*/  MOV R168, R20 ;  /* 0x0000001400a87202 */ /* 0x000fe20000000f00 */
[C---:B------:R-:W-:Y:S02]  /*dc20*/  FMUL.FTZ R29, R2.reuse, R161 ;  /* 0x000000a1021d7220 */ /* 0x040fe40000410000 */
[C---:B------:R-:W-:Y:S01]  /*dc30*/  FMUL.FTZ R56, R2.reuse, R148 ;  /* 0x0000009402387220 */ /* 0x040fe20000410000 */
[----:B------:R-:W-:Y:S01]  /*dc40*/  MOV R148, R140 ;  /* 0x0000008c00947202 */ /* 0x000fe20000000f00 */
[C---:B------:R-:W-:Y:S01]  /*dc50*/  FMUL.FTZ R61, R2.reuse, R145 ;  /* 0x00000091023d7220 */ /* 0x040fe20000410000 */
[----:B------:R-:W-:Y:S01]  /*dc60*/  MOV R145, R23 ;  /* 0x0000001700917202 */ /* 0x000fe20000000f00 */
[----:B------:R-:W-:Y:S01]  /*dc70*/  FMUL.FTZ R28, R2, R160 ;  /* 0x000000a0021c7220 */ /* 0x000fe20000410000 */
[----:B------:R-:W-:Y:S01]  /*dc80*/  F2FP.PACK_AB R140, R21, R22 ;  /* 0x00000016158c723e */ /* 0x000fe200000000ff */
[C---:B-1----:R-:W-:Y:S01]  /*dc90*/  FMUL.FTZ R30, R0.reuse, R162 ;  /* 0x000000a2001e7220 */ /* 0x042fe20000410000 */
[----:B------:R1:W-:Y:S01]  /*dca0*/  MUFU.EX2 R160, R7 ;  /* 0x0000000700a07308 */ /* 0x0003e20000000800 */
[----:B------:R-:W-:Y:S02]  /*dcb0*/  FMUL.FTZ R31, R0, R163 ;  /* 0x000000a3001f7220 */ /* 0x000fe40000410000 */
[----:B------:R-:W-:Y:S02]  /*dcc0*/  FMUL.FTZ R24, R2, R164 ;  /* 0x000000a402187220 */ /* 0x000fe40000410000 */
[C---:B------:R-:W-:Y:S02]  /*dcd0*/  FMUL.FTZ R42, R0.reuse, R158 ;  /* 0x0000009e002a7220 */ /* 0x040fe40000410000 */
[----:B------:R-:W-:Y:S02]  /*dce0*/  FMUL.FTZ R43, R0, R159 ;  /* 0x0000009f002b7220 */ /* 0x000fe40000410000 */
[C---:B------:R-:W-:Y:S01]  /*dcf0*/  FMUL.FTZ R41, R2.reuse, R157 ;  /* 0x0000009d02297220 */ /* 0x040fe20000410000 */
[----:B------:R-:W3:Y:S01]  /*dd00*/  MUFU.EX2 R162, R19 ;  /* 0x0000001300a27308 */ /* 0x000ee20000000800 */
[----:B------:R-:W-:Y:S02]  /*dd10*/  FADD.FTZ R157, R211, R32 ;  /* 0x00000020d39d7221 */ /* 0x000fe40000010000 */
[----:B------:R-:W-:Y:S01]  /*dd20*/  FMUL.FTZ R25, R2, R165 ;  /* 0x000000a502197220 */ /* 0x000fe20000410000 */
[----:B------:R-:W-:Y:S01]  /*dd30*/  MOV R165, R5 ;  /* 0x0000000500a57202 */ /* 0x000fe20000000f00 */
[----:B------:R-:W-:Y:S02]  /*dd40*/  FMUL.FTZ R5, R132, R177 ;  /* 0x000000b184057220 */ /* 0x000fe40000410000 */
[C---:B------:R-:W-:Y:S02]  /*dd50*/  FMUL.FTZ R40, R2.reuse, R156 ;  /* 0x0000009c02287220 */ /* 0x040fe40000410000 */
[C---:B------:R-:W-:Y:S01]  /*dd60*/  FMUL.FTZ R44, R2.reuse, R152 ;  /* 0x00000098022c7220 */ /* 0x040fe20000410000 */
[----:B------:R-:W5:Y:S01]  /*dd70*/  MUFU.EX2 R163, R6 ;  /* 0x0000000600a37308 */ /* 0x000f620000000800 */
[----:B------:R-:W-:Y:S01]  /*dd80*/  MOV R152, R38 ;  /* 0x0000002600987202 */ /* 0x000fe20000000f00 */
[C---:B------:R-:W-:Y:S01]  /*dd90*/  FMUL.FTZ R57, R2.reuse, R149 ;  /* 0x0000009502397220 */ /* 0x040fe20000410000 */
[----:B------:R-:W-:Y:S01]  /*dda0*/  MOV R149, R39 ;  /* 0x0000002700957202 */ /* 0x000fe20000000f00 */
[C---:B-1----:R-:W-:Y:S01]  /*ddb0*/  FMUL.FTZ R7, R3.reuse, R179 ;  /* 0x000000b303077220 */ /* 0x042fe20000410000 */
[----:B------:R-:W-:Y:S01]  /*ddc0*/  MOV R177, R152 ;  /* 0x0000009800b17202 */ /* 0x000fe20000000f00 */
[C---:B------:R-:W-:Y:S01]  /*ddd0*/  FMUL.FTZ R60, R2.reuse, R144 ;  /* 0x00000090023c7220 */ /* 0x040fe20000410000 */
[----:B------:R-:W-:Y:S01]  /*dde0*/  MOV R144, R37 ;  /* 0x0000002500907202 */ /* 0x000fe20000000f00 */
[C---:B------:R-:W-:Y:S01]  /*ddf0*/  FMUL.FTZ R45, R2.reuse, R153 ;  /* 0x00000099022d7220 */ /* 0x040fe20000410000 */
[----:B------:R-:W-:Y:S01]  /*de00*/  MOV R153, R143 ;  /* 0x0000008f00997202 */ /* 0x000fe20000000f00 */
[----:B------:R1:W-:Y:S01]  /*de10*/  MUFU.EX2 R159, R18 ;  /* 0x00000012009f7308 */ /* 0x0003e20000000800 */
[----:B------:R-:W-:Y:S01]  /*de20*/  FMUL.FTZ R8, R2, R172 ;  /* 0x000000ac02087220 */ /* 0x000fe20000410000 */
[----:B------:R-:W-:Y:S01]  /*de30*/  MOV R172, R46 ;  /* 0x0000002e00ac7202 */ /* 0x000fe20000000f00 */
[----:B------:R-:W-:Y:S01]  /*de40*/  FMUL.FTZ R10, R0, R174 ;  /* 0x000000ae000a7220 */ /* 0x000fe20000410000 */
[----:B---3--:R-:W-:Y:S01]  /*de50*/  F2FP.PACK_AB R211, R162, R211 ;  /* 0x000000d3a2d3723e */ /* 0x008fe200000000ff */
[C---:B------:R-:W-:Y:S01]  /*de60*/  FMUL.FTZ R11, R0.reuse, R175 ;  /* 0x000000af000b7220 */ /* 0x040fe20000410000 */
[----:B------:R-:W-:Y:S01]  /*de70*/  MOV R175, R165 ;  /* 0x000000a500af7202 */ /* 0x000fe20000000f00 */
[C---:B------:R-:W-:Y:S01]  /*de80*/  FMUL.FTZ R14, R0.reuse, R170 ;  /* 0x000000aa000e7220 */ /* 0x040fe20000410000 */
[----:B------:R-:W-:Y:S01]  /*de90*/  MOV R165, R55 ;  /* 0x0000003700a57202 */ /* 0x000fe20000000f00 */
[C---:B------:R-:W-:Y:S01]  /*dea0*/  FMUL.FTZ R15, R0.reuse, R171 ;  /* 0x000000ab000f7220 */ /* 0x040fe20000410000 */
[----:B------:R3:W3:Y:S01]  /*deb0*/  MUFU.EX2 R164, R17 ;  /* 0x0000001100a47308 */ /* 0x0006e20000000800 */
[----:B------:R-:W-:Y:S01]  /*dec0*/  FMUL.FTZ R19, R3, R183 ;  /* 0x000000b703137220 */ /* 0x000fe20000410000 */
[----:B------:R-:W-:Y:S01]  /*ded0*/  MOV R174, R168 ;  /* 0x000000a800ae7202 */ /* 0x000fe20000000f00 */
[C---:B------:R-:W-:Y:S01]  /*dee0*/  FMUL.FTZ R26, R0.reuse, R166 ;  /* 0x000000a6001a7220 */ /* 0x040fe20000410000 */
[----:B-----5:R-:W-:Y:S01]  /*def0*/  F2FP.PACK_AB R143, R163, R160 ;  /* 0x000000a0a38f723e */ /* 0x020fe200000000ff */
[C---:B------:R-:W-:Y:S01]  /*df00*/  FMUL.FTZ R6, R3.reuse, R178 ;  /* 0x000000b203067220 */ /* 0x040fe20000410000 */
[----:B------:R-:W-:Y:S01]  /*df10*/  MOV R168, R64 ;  /* 0x0000004000a87202 */ /* 0x000fe20000000f00 */
[----:B------:R-:W-:Y:S01]  /*df20*/  FMUL.FTZ R27, R0, R167 ;  /* 0x000000a7001b7220 */ /* 0x000fe20000410000 */
[----:B------:R-:W-:Y:S01]  /*df30*/  MOV R64, R52 ;  /* 0x0000003400407202 */ /* 0x000fe20000000f00 */
[----:B------:R-:W-:Y:S01]  /*df40*/  FMUL.FTZ R32, R132, R188 ;  /* 0x000000bc84207220 */ /* 0x000fe20000410000 */
[----:B------:R5:W2:Y:S01]  /*df50*/  MUFU.EX2 R158, R16 ;  /* 0x00000010009e7308 */ /* 0x000aa20000000800 */
[----:B------:R-:W-:Y:S01]  /*df60*/  MOV R170, R148 ;  /* 0x0000009400aa7202 */ /* 0x000fe20000000f00 */
[----:B------:R-:W-:Y:S01]  /*df70*/  FMUL.FTZ R62, R0, R146 ;  /* 0x00000092003e7220 */ /* 0x000fe20000410000 */
[----:B------:R-:W-:Y:S01]  /*df80*/  MOV R148, R33 ;  /* 0x0000002100947202 */ /* 0x000fe20000000f00 */
[C---:B-1----:R-:W-:Y:S01]  /*df90*/  FMUL.FTZ R18, R3.reuse, R182 ;  /* 0x000000b603127220 */ /* 0x042fe20000410000 */
        /* <DEDUP_REMOVED lines=8> */
[----:B------:R-:W-:Y:S01]  /*e020*/  MOV R175, R67 ;  /* 0x0000004300af7202 */ /* 0x000fe20000000f00 */
[----:B---3--:R-:W-:Y:S01]  /*e030*/  FMUL.FTZ R17, R132, R181 ;  /* 0x000000b584117220 */ /* 0x008fe20000410000 */
[----:B------:R-:W-:Y:S01]  /*e040*/  MOV R183, R148 ;  /* 0x0000009400b77202 */ /* 0x000fe20000000f00 */
[C---:B------:R-:W-:Y:S01]  /*e050*/  FMUL.FTZ R72, R2.reuse, R72 ;  /* 0x0000004802487220 */ /* 0x040fe20000410000 */
[----:B------:R-:W-:Y:S01]  /*e060*/  MOV R189, R138 ;  /* 0x0000008a00bd7202 */ /* 0x000fe20000000f00 */
[C---:B------:R-:W-:Y:S01]  /*e070*/  FMUL.FTZ R73, R2.reuse, R73 ;  /* 0x0000004902497220 */ /* 0x040fe20000410000 */
[----:B------:R-:W-:Y:S01]  /*e080*/  MUFU.EX2 R138, R225 ;  /* 0x000000e1008a7308 */ /* 0x000fe20000000800 */
[C---:B------:R-:W-:Y:S01]  /*e090*/  FMUL.FTZ R76, R2.reuse, R76 ;  /* 0x0000004c024c7220 */ /* 0x040fe20000410000 */
[----:B------:R-:W-:Y:S01]  /*e0a0*/  MOV R181, R153 ;  /* 0x0000009900b57202 */ /* 0x000fe20000000f00 */
[----:B------:R-:W-:Y:S01]  /*e0b0*/  FMUL.FTZ R77, R2, R77 ;  /* 0x0000004d024d7220 */ /* 0x000fe20000410000 */
[----:B------:R-:W-:Y:S01]  /*e0c0*/  LDSM.16.MT88.4 R152, [R236+0x800] ;  /* 0x00080000ec98783b */ /* 0x000fe20000004200 */
[----:B-----5:R-:W-:Y:S02]  /*e0d0*/  FMUL.FTZ R16, R132, R180 ;  /* 0x000000b484107220 */ /* 0x020fe40000410000 */
        /* <DEDUP_REMOVED lines=46> */
[----:B------:R-:W-:Y:S02]  /*e3c0*/  FMUL.FTZ R131, R3, R131 ;  /* 0x0000008303837220 */ /* 0x000fe40000410000 */
[C---:B----4-:R-:W-:Y:S02]  /*e3d0*/  FFMA.FTZ R4, R2.reuse, R13, R22 ;  /* 0x0000000d02047223 */ /* 0x050fe40000010016 */
[----:B------:R-:W-:Y:S01]  /*e3e0*/  FMUL.FTZ R13, R2, R169 ;  /* 0x000000a9020d7220 */ /* 0x000fe20000410000 */
[----:B------:R-:W-:Y:S01]  /*e3f0*/  MOV R169, R142 ;  /* 0x0000008e00a97202 */ /* 0x000fe20000000f00 */
[----:B------:R-:W-:Y:S01]  /*e400*/  FADD.FTZ R161, R21, R4 ;  /* 0x0000000415a17221 */ /* 0x000fe20000010000 */
[----:B------:R-:W-:Y:S01]  /*e410*/  F2FP.PACK_AB R142, R164, R159 ;  /* 0x0000009fa48e723e */ /* 0x000fe200000000ff */
[----:B------:R-:W1:Y:S01]  /*e420*/  LDSM.16.MT88.4 R20, [R235] ;  /* 0x00000000eb14783b */ /* 0x000e620000004200 */
[----:B------:R-:W-:Y:S01]  /*e430*/  FMUL.FTZ R4, R132, R176 ;  /* 0x000000b084047220 */ /* 0x000fe20000410000 */
[----:B------:R-:W-:Y:S01]  /*e440*/  MOV R176, R139 ;  /* 0x0000008b00b07202 */ /* 0x000fe20000000f00 */
[----:B--2---:R-:W-:Y:S01]  /*e450*/  FFMA.FTZ R156, R0, R173, R141 ;  /* 0x000000ad009c7223 */ /* 0x004fe2000001008d */
[----:B------:R-:W-:Y:S01]  /*e460*/  MOV R173, R36 ;  /* 0x0000002400ad7202 */ /* 0x000fe20000000f00 */
[----:B------:R-:W-:Y:S01]  /*e470*/  FADD.FTZ R161, R159, R161 ;  /* 0x000000a19fa17221 */ /* 0x000fe20000010000 */
[----:B------:R-:W-:Y:S01]  /*e480*/  F2FP.PACK_AB R141, R158, R141 ;  /* 0x0000008d9e8d723e */ /* 0x000fe200000000ff */
[----:B------:R-:W-:Y:S01]  /*e490*/  MUFU.EX2 R139, R226 ;  /* 0x000000e2008b7308 */ /* 0x000fe20000000800 */
[----:B------:R-:W2:Y:S01]  /*e4a0*/  LDSM.16.MT88.4 R36, [R236] ;  /* 0x00000000ec24783b */ /* 0x000ea20000004200 */
[----:B------:R-:W-:Y:S01]  /*e4b0*/  MOV R2, R65 ;  /* 0x0000004100027202 */ /* 0x000fe20000000f00 */
[----:B------:R-:W-:Y:S01]  /*e4c0*/  FADD.FTZ R0, R137, R220 ;  /* 0x000000dc89007221 */ /* 0x000fe20000010000 */
[----:B------:R-:W-:Y:S01]  /*e4d0*/  MOV R65, R48 ;  /* 0x0000003000417202 */ /* 0x000fe20000000f00 */
[C---:B------:R-:W-:Y:S01]  /*e4e0*/  FMUL.FTZ R48, R132.reuse, R196 ;  /* 0x000000c484307220 */ /* 0x040fe20000410000 */
[----:B------:R-:W-:Y:S01]  /*e4f0*/  MOV R196, R49 ;  /* 0x0000003100c47202 */ /* 0x000fe20000000f00 */
[C---:B------:R-:W-:Y:S01]  /*e500*/  FMUL.FTZ R49, R132.reuse, R197 ;  /* 0x000000c584317220 */ /* 0x040fe20000410000 */
[----:B------:R-:W-:Y:S01]  /*e510*/  MOV R198, R65 ;  /* 0x0000004100c67202 */ /* 0x000fe20000000f00 */
[----:B------:R-:W-:Y:S01]  /*e520*/  FMUL.FTZ R65, R132, R205 ;  /* 0x000000cd84417220 */ /* 0x000fe20000410000 */
[----:B------:R-:W-:Y:S01]  /*e530*/  MOV R197, R170 ;  /* 0x000000aa00c57202 */ /* 0x000fe20000000f00 */
[----:B------:R-:W-:Y:S01]  /*e540*/  MUFU.EX2 R226, R188 ;  /* 0x000000bc00e27308 */ /* 0x000fe20000000800 */
[----:B------:R-:W-:Y:S09]  /*e550*/  MOV R182, R2 ;  /* 0x0000000200b67202 */ /* 0x000ff20000000f00 */
[----:B------:R-:W3:Y:S10]  /*e560*/  MUFU.EX2 R2, R227 ;  /* 0x000000e300027308 */ /* 0x000ef40000000800 */
[----:B------:R-:W4:Y:S01]  /*e570*/  MUFU.EX2 R170, R217 ;  /* 0x000000d900aa7308 */ /* 0x000f220000000800 */
[-C--:B-1----:R-:W-:Y:S08]  /*e580*/  HMMA.16816.F32 R4, R208, R20.reuse, R4 ;  /* 0x00000014d004723c */ /* 0x082ff00000001804 */
[C---:B------:R-:W-:Y:S01]  /*e590*/  HMMA.16816.F32 R8, R140.reuse, R20, R8 ;  /* 0x000000148c08723c */ /* 0x040fe20000001808 */
[----:B------:R-:W-:Y:S03]  /*e5a0*/  MUFU.EX2 R173, R173 ;  /* 0x000000ad00ad7308 */ /* 0x000fe60000000800 */
[----:B---3--:R-:W-:Y:S03]  /*e5b0*/  FADD.FTZ R0, R2, R0 ;  /* 0x0000000002007221 */ /* 0x008fe60000010000 */
[C---:B------:R-:W-:Y:S01]  /*e5c0*/  FMUL.FTZ R20, R132.reuse, R184 ;  /* 0x000000b884147220 */ /* 0x040fe20000410000 */
[-C--:B------:R-:W-:Y:S03]  /*e5d0*/  HMMA.16816.F32 R12, R140, R22.reuse, R12 ;  /* 0x000000168c0c723c */ /* 0x080fe6000000180c */
[----:B------:R-:W-:Y:S01]  /*e5e0*/  MUFU.EX2 R184, R222 ;  /* 0x000000de00b87308 */ /* 0x000fe20000000800 */
[C---:B------:R-:W-:Y:S01]  /*e5f0*/  FMUL.FTZ R21, R132.reuse, R185 ;  /* 0x000000b984157220 */ /* 0x040fe20000410000 */
[----:B------:R-:W-:Y:S01]  /*e600*/  MOV R185, R145 ;  /* 0x0000009100b97202 */ /* 0x000fe20000000f00 */
[----:B------:R-:W-:Y:S01]  /*e610*/  FADD.FTZ R0, R139, R0 ;  /* 0x000000008b007221 */ /* 0x000fe20000010000 */
[----:B------:R-:W-:Y:S01]  /*e620*/  MOV R145, R54 ;  /* 0x0000003600917202 */ /* 0x000fe20000000f00 */
[C---:B------:R-:W-:Y:S04]  /*e630*/  HMMA.16816.F32 R16, R208.reuse, R22, R16 ;  /* 0x00000016d010723c */ /* 0x040fe80000001810 */
[----:B------:R-:W-:Y:S01]  /*e640*/  MOV R179, R145 ;  /* 0x0000009100b37202 */ /* 0x000fe20000000f00 */
[----:B------:R-:W-:Y:S02]  /*e650*/  MUFU.EX2 R169, R169 ;  /* 0x000000a900a97308 */ /* 0x000fe40000000800 */
[C---:B------:R-:W-:Y:S01]  /*e660*/  FMUL.FTZ R22, R3.reuse, R186 ;  /* 0x000000ba03167220 */ /* 0x040fe20000410000 */
[----:B------:R-:W-:Y:S01]  /*e670*/  MOV R186, R149 ;  /* 0x0000009500ba7202 */ /* 0x000fe20000000f00 */
[C---:B------:R-:W-:Y:S03]  /*e680*/  FMUL.FTZ R23, R3.reuse, R187 ;  /* 0x000000bb03177220 */ /* 0x040fe60000410000 */
[----:B------:R-:W-:Y:S02]  /*e690*/  MOV R187, R144 ;  /* 0x0000009000bb7202 */ /* 0x000fe40000000f00 */
[----:B------:R-:W-:Y:S01]  /*e6a0*/  MOV R144, R35 ;  /* 0x0000002300907202 */ /* 0x000fe20000000f00 */
[C---:B------:R-:W-:Y:S01]  /*e6b0*/  FMUL.FTZ R35, R3.reuse, R191 ;  /* 0x000000bf03237220 */ /* 0x040fe20000410000 */
[-C--:B--2---:R-:W-:Y:S01]  /*e6c0*/  HMMA.16816.F32 R20, R208, R36.reuse, R20 ;  /* 0x00000024d014723c */ /* 0x084fe20000001814 */
[----:B------:R-:W-:Y:S02]  /*e6d0*/  MUFU.EX2 R217, R176 ;  /* 0x000000b000d97308 */ /* 0x000fe40000000800 */
[----:B------:R-:W-:Y:S02]  /*e6e0*/  MOV R191, R53 ;  /* 0x0000003500bf7202 */ /* 0x000fe40000000f00 */
[----:B------:R-:W1:Y:S01]  /*e6f0*/  LDSM.16.MT88.4 R52, [R238] ;  /* 0x00000000ee34783b */ /* 0x000e620000004200 */
[----:B------:R-:W-:Y:S01]  /*e700*/  MOV R149, R34 ;  /* 0x0000002200957202 */ /* 0x000fe20000000f00 */
[C---:B------:R-:W-:Y:S01]  /*e710*/  FMUL.FTZ R34, R3.reuse, R190 ;  /* 0x000000be03227220 */ /* 0x040fe20000410000 */
[C---:B------:R-:W-:Y:S03]  /*e720*/  HMMA.16816.F32 R24, R140.reuse, R36, R24 ;  /* 0x000000248c18723c */ /* 0x040fe60000001818 */
[----:B------:R-:W-:Y:S01]  /*e730*/  MUFU.EX2 R186, R186 ;  /* 0x000000ba00ba7308 */ /* 0x000fe20000000800 */
[----:B------:R-:W-:Y:S02]  /*e740*/  MOV R180, R144 ;  /* 0x0000009000b47202 */ /* 0x000fe40000000f00 */
[----:B------:R-:W2:Y:S01]  /*e750*/  LDSM.16.MT88.4 R144, [R237] ;  /* 0x00000000ed90783b */ /* 0x000ea20000004200 */
[----:B------:R-:W-:Y:S01]  /*e760*/  MOV R178, R149 ;  /* 0x0000009500b27202 */ /* 0x000fe20000000f00 */
[-C--:B------:R-:W-:Y:S04]  /*e770*/  HMMA.16816.F32 R28, R140, R38.reuse, R28 ;  /* 0x000000268c1c723c */ /* 0x080fe8000000181c */
[C---:B------:R-:W-:Y:S01]  /*e780*/  FMUL.FTZ R36, R132.reuse, R192 ;  /* 0x000000c084247220 */ /* 0x040fe20000410000 */
[----:B------:R-:W-:Y:S01]  /*e790*/  MOV R190, R51 ;  /* 0x0000003300be7202 */ /* 0x000fe20000000f00 */
[----:B------:R-:W-:Y:S01]  /*e7a0*/  LDSM.16.MT88.4 R148, [R235+0x800] ;  /* 0x00080000eb94783b */ /* 0x000fe20000004200 */
[----:B------:R-:W-:Y:S01]  /*e7b0*/  MUFU.EX2 R192, R213 ;  /* 0x000000d500c07308 */ /* 0x000fe20000000800 */
[C---:B------:R-:W-:Y:S04]  /*e7c0*/  HMMA.16816.F32 R32, R208.reuse, R38, R32 ;  /* 0x00000026d020723c */ /* 0x040fe80000001820 */
[C---:B------:R-:W-:Y:S02]  /*e7d0*/  FMUL.FTZ R37, R132.reuse, R193 ;  /* 0x000000c184257220 */ /* 0x040fe40000410000 */
[C---:B------:R-:W-:Y:S01]  /*e7e0*/  FMUL.FTZ R51, R3.reuse, R199 ;  /* 0x000000c703337220 */ /* 0x040fe20000410000 */
[----:B------:R-:W-:Y:S01]  /*e7f0*/  MOV R199, R64 ;  /* 0x0000004000c77202 */ /* 0x000fe20000000f00 */
[C---:B------:R-:W-:Y:S01]  /*e800*/  FMUL.FTZ R38, R3.reuse, R194 ;  /* 0x000000c203267220 */ /* 0x040fe20000410000 */
[----:B------:R-:W-:Y:S03]  /*e810*/  MUFU.EX2 R193, R218 ;  /* 0x000000da00c17308 */ /* 0x000fe60000000800 */
[C---:B------:R-:W-:Y:S02]  /*e820*/  FMUL.FTZ R39, R3.reuse, R195 ;  /* 0x000000c303277220 */ /* 0x040fe40000410000 */
[C---:B------:R-:W-:Y:S02]  /*e830*/  FMUL.FTZ R64, R132.reuse, R204 ;  /* 0x000000cc84407220 */ /* 0x040fe40000410000 */
[----:B------:R-:W-:Y:S03]  /*e840*/  LDSM.16.MT88.4 R204, [R237+0x1800] ;  /* 0x00180000edcc783b */ /* 0x000fe60000004200 */
[----:B------:R-:W-:Y:S01]  /*e850*/  MUFU.EX2 R195, R212 ;  /* 0x000000d400c37308 */ /* 0x000fe20000000800 */
[-C--:B-1----:R-:W-:Y:S08]  /*e860*/  HMMA.16816.F32 R36, R208, R52.reuse, R36 ;  /* 0x00000034d024723c */ /* 0x082ff00000001824 */
[C---:B------:R-:W-:Y:S01]  /*e870*/  HMMA.16816.F32 R40, R140.reuse, R52, R40 ;  /* 0x000000348c28723c */ /* 0x040fe20000001828 */
[----:B------:R-:W-:Y:S06]  /*e880*/  MUFU.EX2 R218, R178 ;  /* 0x000000b200da7308 */ /* 0x000fec0000000800 */
[C---:B------:R-:W-:Y:S01]  /*e890*/  FMUL.FTZ R52, R132.reuse, R200 ;  /* 0x000000c884347220 */ /* 0x040fe20000410000 */
[-C--:B------:R-:W-:Y:S03]  /*e8a0*/  HMMA.16816.F32 R44, R140, R54.reuse, R44 ;  /* 0x000000368c2c723c */ /* 0x080fe6000000182c */
[----:B------:R-:W1:Y:S01]  /*e8b0*/  MUFU.EX2 R200, R221 ;  /* 0x000000dd00c87308 */ /* 0x000e620000000800 */
[----:B------:R-:W-:Y:S04]  /*e8c0*/  FMUL.FTZ R53, R132, R201 ;  /* 0x000000c984357220 */ /* 0x000fe80000410000 */
[C---:B------:R-:W-:Y:S05]  /*e8d0*/  HMMA.16816.F32 R48, R208.reuse, R54, R48 ;  /* 0x00000036d030723c */ /* 0x040fea0000001830 */
[----:B------:R-:W3:Y:S02]  /*e8e0*/  MUFU.EX2 R194, R219 ;  /* 0x000000db00c27308 */ /* 0x000ee40000000800 */
[C---:B------:R-:W-:Y:S02]  /*e8f0*/  FMUL.FTZ R54, R3.reuse, R202 ;  /* 0x000000ca03367220 */ /* 0x040fe40000410000 */
[----:B------:R-:W-:Y:S06]  /*e900*/  FMUL.FTZ R55, R3, R203 ;  /* 0x000000cb03377220 */ /* 0x000fec0000410000 */
[----:B------:R-:W5:Y:S01]  /*e910*/  MUFU.EX2 R132, R199 ;  /* 0x000000c700847308 */ /* 0x000f620000000800 */
[-C--:B--2---:R-:W-:Y:S08]  /*e920*/  HMMA.16816.F32 R52, R208, R144.reuse, R52 ;  /* 0x00000090d034723c */ /* 0x084ff00000001834 */
[C---:B------:R-:W-:Y:S01]  /*e930*/  HMMA.16816.F32 R56, R140.reuse, R144, R56 ;  /* 0x000000908c38723c */ /* 0x040fe20000001838 */
[----:B------:R-:W-:Y:S07]  /*e940*/  MUFU.EX2 R3, R198 ;  /* 0x000000c600037308 */ /* 0x000fee0000000800 */
[-C--:B------:R-:W-:Y:S03]  /*e950*/  HMMA.16816.F32 R60, R140, R146.reuse, R60 ;  /* 0x000000928c3c723c */ /* 0x080fe6000000183c */
[----:B------:R-:W2:Y:S05]  /*e960*/  MUFU.EX2 R219, R177 ;  /* 0x000000b100db7308 */ /* 0x000eaa0000000800 */
[C---:B------:R-:W-:Y:S01]  /*e970*/  HMMA.16816.F32 R64, R208.reuse, R146, R64 ;  /* 0x00000092d040723c */ /* 0x040fe20000001840 */
[----:B------:R-:W1:Y:S04]  /*e980*/  LDSM.16.MT88.4 R144, [R235+0x2000] ;  /* 0x00200000eb90783b */ /* 0x000e680000004200 */
[----:B------:R2:W-:Y:S10]  /*e990*/  MUFU.EX2 R201, R191 ;  /* 0x000000bf00c97308 */ /* 0x0005f40000000800 */
[----:B------:R-:W-:Y:S10]  /*e9a0*/  MUFU.EX2 R202, R187 ;  /* 0x000000bb00ca7308 */ /* 0x000ff40000000800 */
[----:B------:R-:W-:Y:S01]  /*e9b0*/  MUFU.EX2 R187, R230 ;  /* 0x000000e600bb7308 */ /* 0x000fe20000000800 */
[----:B--2---:R-:W-:Y:S09]  /*e9c0*/  MOV R191, R172 ;  /* 0x000000ac00bf7202 */ /* 0x004ff20000000f00 */
[----:B------:R-:W-:Y:S01]  /*e9d0*/  MUFU.EX2 R172, R229 ;  /* 0x000000e500ac7308 */ /* 0x000fe20000000800 */
[-C--:B-1----:R-:W-:Y:S09]  /*e9e0*/  HMMA.16816.F32 R68, R208, R144.reuse, R68 ;  /* 0x00000090d044723c */ /* 0x082ff20000001844 */
[----:B------:R1:W-:Y:S01]  /*e9f0*/  MUFU.EX2 R229, R191 ;  /* 0x000000bf00e57308 */ /* 0x0003e20000000800 */
[C---:B------:R-:W-:Y:S08]  /*ea00*/  HMMA.16816.F32 R72, R140.reuse, R144, R72 ;  /* 0x000000908c48723c */ /* 0x040ff00000001848 */
[-C--:B------:R-:W-:Y:S08]  /*ea10*/  HMMA.16816.F32 R76, R140, R146.reuse, R76 ;  /* 0x000000928c4c723c */ /* 0x080ff0000000184c */
[C---:B------:R-:W-:Y:S01]  /*ea20*/  HMMA.16816.F32 R80, R208.reuse, R146, R80 ;  /* 0x00000092d050723c */ /* 0x040fe20000001850 */
[----:B------:R-:W2:Y:S03]  /*ea30*/  LDSM.16.MT88.4 R144, [R236+0x2000] ;  /* 0x00200000ec90783b */ /* 0x000ea60000004200 */
[----:B-1----:R-:W-:Y:S02]  /*ea40*/  MOV R191, R182 ;  /* 0x000000b600bf7202 */ /* 0x002fe40000000f00 */
[----:B------:R-:W-:Y:S02]  /*ea50*/  MOV R182, R180 ;  /* 0x000000b400b67202 */ /* 0x000fe40000000f00 */
[----:B------:R-:W-:Y:S02]  /*ea60*/  MOV R180, R166 ;  /* 0x000000a600b47202 */ /* 0x000fe40000000f00 */
[----:B------:R-:W-:Y:S10]  /*ea70*/  MUFU.EX2 R223, R182 ;  /* 0x000000b600df7308 */ /* 0x000ff40000000800 */
[----:B------:R-:W-:Y:S01]  /*ea80*/  MUFU.EX2 R221, R180 ;  /* 0x000000b400dd7308 */ /* 0x000fe20000000800 */
[-C--:B--2---:R-:W-:Y:S08]  /*ea90*/  HMMA.16816.F32 R84, R208, R144.reuse, R84 ;  /* 0x00000090d054723c */ /* 0x084ff00000001854 */
        /* <DEDUP_REMOVED lines=9> */
[-C--:B-1----:R-:W-:Y:S08]  /*eb30*/  HMMA.16816.F32 R116, R208, R144.reuse, R116 ;  /* 0x00000090d074723c */ /* 0x082ff00000001874 */
[C---:B------:R-:W-:Y:S07]  /*eb40*/  HMMA.16816.F32 R120, R140.reuse, R144, R120 ;  /* 0x000000908c78723c */ /* 0x040fee0000001878 */
[----:B------:R-:W-:Y:S01]  /*eb50*/  F2FP.PACK_AB R144, R214, R216 ;  /* 0x000000d8d690723e */ /* 0x000fe200000000ff */
[-C--:B------:R-:W-:Y:S04]  /*eb60*/  HMMA.16816.F32 R124, R140, R146.reuse, R124 ;  /* 0x000000928c7c723c */ /* 0x080fe8000000187c */
[----:B----4-:R-:W-:Y:S03]  /*eb70*/  F2FP.PACK_AB R145, R215, R170 ;  /* 0x000000aad791723e */ /* 0x010fe600000000ff */
[----:B------:R-:W-:Y:S01]  /*eb80*/  F2FP.PACK_AB R140, R2, R137 ;  /* 0x00000089028c723e */ /* 0x000fe200000000ff */
[----:B------:R-:W-:Y:S01]  /*eb90*/  HMMA.16816.F32 R128, R208, R146, R128 ;  /* 0x00000092d080723c */ /* 0x000fe20000001880 */
[----:B------:R1:W-:Y:S03]  /*eba0*/  MUFU.EX2 R137, R196 ;  /* 0x000000c400897308 */ /* 0x0003e60000000800 */
[C---:B------:R-:W-:Y:S01]  /*ebb0*/  F2FP.PACK_AB R142, R138.reuse, R139 ;  /* 0x0000008b8a8e723e */ /* 0x040fe200000000ff */
[----:B------:R-:W-:Y:S01]  /*ebc0*/  FADD.FTZ R2, R138, R0 ;  /* 0x000000008a027221 */ /* 0x000fe20000010000 */
[----:B------:R-:W-:Y:S01]  /*ebd0*/  F2FP.PACK_AB R141, R171, R224 ;  /* 0x000000e0ab8d723e */ /* 0x000fe200000000ff */
[----:B------:R-:W-:Y:S01]  /*ebe0*/  FADD.FTZ R0, R158, R156 ;  /* 0x0000009c9e007221 */ /* 0x000fe20000010000 */
[----:B------:R-:W-:Y:S01]  /*ebf0*/  F2FP.PACK_AB R143, R200, R184 ;  /* 0x000000b8c88f723e */ /* 0x000fe200000000ff */
[----:B------:R-:W-:Y:S02]  /*ec00*/  FADD.FTZ R138, R162, R157 ;  /* 0x0000009da28a7221 */ /* 0x000fe40000010000 */
[----:B------:R-:W2:Y:S01]  /*ec10*/  LDSM.16.MT88.4 R156, [R238+0x800] ;  /* 0x00080000ee9c783b */ /* 0x000ea20000004200 */
[----:B------:R-:W4:Y:S01]  /*ec20*/  MUFU.EX2 R139, R197 ;  /* 0x000000c5008b7308 */ /* 0x000f220000000800 */
[----:B------:R-:W-:Y:S01]  /*ec30*/  FADD.FTZ R160, R160, R0 ;  /* 0x00000000a0a07221 */ /* 0x000fe20000010000 */
[----:B---3--:R-:W-:Y:S01]  /*ec40*/  F2FP.PACK_AB R146, R194, R193 ;  /* 0x000000c1c292723e */ /* 0x008fe200000000ff */
[-C--:B------:R-:W-:Y:S05]  /*ec50*/  HMMA.16816.F32 R4, R140, R148.reuse, R4 ;  /* 0x000000948c04723c */ /* 0x080fea0000001804 */
[----:B------:R-:W-:Y:S01]  /*ec60*/  F2FP.PACK_AB R147, R195, R192 ;  /* 0x000000c0c393723e */ /* 0x000fe200000000ff */
[----:B-----5:R-:W-:Y:S01]  /*ec70*/  FADD.FTZ R0, R132, R2 ;  /* 0x0000000284007221 */ /* 0x020fe20000010000 */
[----:B------:R-:W-:Y:S05]  /*ec80*/  F2FP.PACK_AB R209, R219, R218 ;  /* 0x000000dadbd1723e */ /* 0x000fea00000000ff */
[C---:B------:R-:W-:Y:S04]  /*ec90*/  HMMA.16816.F32 R8, R144.reuse, R148, R8 ;  /* 0x000000949008723c */ /* 0x040fe80000001808 */
[----:B-1----:R-:W-:Y:S01]  /*eca0*/  MOV R196, R185 ;  /* 0x000000b900c47202 */ /* 0x002fe20000000f00 */
[----:B------:R-:W-:Y:S01]  /*ecb0*/  FADD.FTZ R0, R3, R0 ;  /* 0x0000000003007221 */ /* 0x000fe20000010000 */
[----:B------:R-:W-:Y:S02]  /*ecc0*/  MUFU.EX2 R185, R231 ;  /* 0x000000e700b97308 */ /* 0x000fe40000000800 */
[-C--:B------:R-:W-:Y:S04]  /*ecd0*/  HMMA.16816.F32 R12, R144, R150.reuse, R12 ;  /* 0x00000096900c723c */ /* 0x080fe8000000180c */
[----:B----4-:R-:W-:Y:S04]  /*ece0*/  FADD.FTZ R0, R139, R0 ;  /* 0x000000008b007221 */ /* 0x010fe80000010000 */
[C---:B------:R-:W-:Y:S01]  /*ecf0*/  HMMA.16816.F32 R16, R140.reuse, R150, R16 ;  /* 0x000000968c10723c */ /* 0x040fe20000001810 */
[----:B------:R-:W1:Y:S01]  /*ed00*/  LDSM.16.MT88.4 R148, [R237+0x800] ;  /* 0x00080000ed94783b */ /* 0x000e620000004200 */
[----:B------:R3:W-:Y:S02]  /*ed10*/  MUFU.EX2 R230, R196 ;  /* 0x000000c400e67308 */ /* 0x0007e40000000800 */
[----:B------:R-:W-:Y:S02]  /*ed20*/  FADD.FTZ R2, R137, R0 ;  /* 0x0000000089027221 */ /* 0x000fe40000010000 */
[----:B------:R-:W-:Y:S02]  /*ed30*/  FADD.FTZ R0, R164, R161 ;  /* 0x000000a1a4007221 */ /* 0x000fe40000010000 */
[-C--:B------:R-:W-:Y:S04]  /*ed40*/  HMMA.16816.F32 R20, R140, R152.reuse, R20 ;  /* 0x000000988c14723c */ /* 0x080fe80000001814 */
[----:B------:R-:W-:Y:S04]  /*ed50*/  MUFU.EX2 R231, R228 ;  /* 0x000000e400e77308 */ /* 0x000fe80000000800 */
[C---:B------:R-:W-:Y:S06]  /*ed60*/  HMMA.16816.F32 R24, R144.reuse, R152, R24 ;  /* 0x000000989018723c */ /* 0x040fec0000001818 */
[----:B------:R4:W-:Y:S02]  /*ed70*/  MUFU.EX2 R228, R190 ;  /* 0x000000be00e47308 */ /* 0x0009e40000000800 */
[-C--:B------:R-:W-:Y:S01]  /*ed80*/  HMMA.16816.F32 R28, R144, R154.reuse, R28 ;  /* 0x0000009a901c723c */ /* 0x080fe2000000181c */
[----:B---3--:R-:W-:Y:S07]  /*ed90*/  LDSM.16.MT88.4 R196, [R238+0x1800] ;  /* 0x00180000eec4783b */ /* 0x008fee0000004200 */
[C---:B------:R-:W-:Y:S01]  /*eda0*/  HMMA.16816.F32 R32, R140.reuse, R154, R32 ;  /* 0x0000009a8c20723c */ /* 0x040fe20000001820 */
[----:B------:R-:W3:Y:S07]  /*edb0*/  LDSM.16.MT88.4 R152, [R235+0x2800] ;  /* 0x00280000eb98783b */ /* 0x000eee0000004200 */
[-C--:B--2---:R-:W-:Y:S04]  /*edc0*/  HMMA.16816.F32 R36, R140, R156.reuse, R36 ;  /* 0x0000009c8c24723c */ /* 0x084fe80000001824 */
[----:B----4-:R-:W-:Y:S04]  /*edd0*/  MOV R190, R183 ;  /* 0x000000b700be7202 */ /* 0x010fe80000000f00 */
[C---:B------:R-:W-:Y:S01]  /*ede0*/  HMMA.16816.F32 R40, R144.reuse, R156, R40 ;  /* 0x0000009c9028723c */ /* 0x040fe20000001828 */
[----:B------:R-:W-:Y:S03]  /*edf0*/  MUFU.EX2 R227, R190 ;  /* 0x000000be00e37308 */ /* 0x000fe60000000800 */
[----:B------:R-:W-:Y:S02]  /*ee00*/  MOV R183, R181 ;  /* 0x000000b500b77202 */ /* 0x000fe40000000f00 */
[----:B------:R-:W-:Y:S02]  /*ee10*/  MOV R181, R179 ;  /* 0x000000b300b57202 */ /* 0x000fe40000000f00 */
[-C--:B------:R-:W-:Y:S04]  /*ee20*/  HMMA.16816.F32 R44, R144, R158.reuse, R44 ;  /* 0x0000009e902c723c */ /* 0x080fe8000000182c */
[----:B------:R-:W-:Y:S01]  /*ee30*/  MOV R179, R165 ;  /* 0x000000a500b37202 */ /* 0x000fe20000000f00 */
[----:B------:R-:W2:Y:S03]  /*ee40*/  MUFU.EX2 R222, R181 ;  /* 0x000000b500de7308 */ /* 0x000ea60000000800 */
[C---:B------:R-:W-:Y:S01]  /*ee50*/  HMMA.16816.F32 R48, R140.reuse, R158, R48 ;  /* 0x0000009e8c30723c */ /* 0x040fe20000001830 */
[----:B------:R-:W4:Y:S06]  /*ee60*/  LDSM.16.MT88.4 R156, [R236+0x2800] ;  /* 0x00280000ec9c783b */ /* 0x000f2c0000004200 */
[----:B------:R-:W5:Y:S01]  /*ee70*/  MUFU.EX2 R220, R179 ;  /* 0x000000b300dc7308 */ /* 0x000f620000000800 */
[-C--:B-1----:R-:W-:Y:S08]  /*ee80*/  HMMA.16816.F32 R52, R140, R148.reuse, R52 ;  /* 0x000000948c34723c */ /* 0x082ff00000001834 */
[C---:B------:R-:W-:Y:S04]  /*ee90*/  HMMA.16816.F32 R56, R144.reuse, R148, R56 ;  /* 0x000000949038723c */ /* 0x040fe80000001838 */
[----:B--2---:R-:W-:Y:S04]  /*eea0*/  F2FP.PACK_AB R208, R222, R223 ;  /* 0x000000dfded0723e */ /* 0x004fe800000000ff */
[-C--:B------:R-:W-:Y:S04]  /*eeb0*/  HMMA.16816.F32 R60, R144, R150.reuse, R60 ;  /* 0x00000096903c723c */ /* 0x080fe8000000183c */
[----:B-----5:R-:W-:Y:S04]  /*eec0*/  F2FP.PACK_AB R210, R220, R221 ;  /* 0x000000dddcd2723e */ /* 0x020fe800000000ff */
[C---:B------:R-:W-:Y:S01]  /*eed0*/  HMMA.16816.F32 R64, R140.reuse, R150, R64 ;  /* 0x000000968c40723c */ /* 0x040fe20000001840 */
[----:B------:R-:W1:Y:S07]  /*eee0*/  LDSM.16.MT88.4 R148, [R238+0x2800] ;  /* 0x00280000ee94783b */ /* 0x000e6e0000004200 */
[-C--:B---3--:R-:W-:Y:S08]  /*eef0*/  HMMA.16816.F32 R68, R140, R152.reuse, R68 ;  /* 0x000000988c44723c */ /* 0x088ff00000001844 */
        /* <DEDUP_REMOVED lines=20> */
[----:B------:R-:W-:Y:S01]  /*f040*/  F2FP.PACK_AB R146, R137, R139 ;  /* 0x0000008b8992723e */ /* 0x000fe200000000ff */
[----:B------:R-:W-:Y:S01]  /*f050*/  FADD.FTZ R137, R163, R160 ;  /* 0x000000a0a3897221 */ /* 0x000fe20000010000 */
[----:B------:R-:W-:Y:S01]  /*f060*/  F2FP.PACK_AB R145, R186, R201 ;  /* 0x000000c9ba91723e */ /* 0x000fe200000000ff */
[----:B------:R4:W5:Y:S01]  /*f070*/  MUFU.EX2 R139, R167 ;  /* 0x000000a7008b7308 */ /* 0x0009620000000800 */
[----:B------:R-:W-:Y:S01]  /*f080*/  F2FP.PACK_AB R147, R173, R202 ;  /* 0x000000caad93723e */ /* 0x000fe200000000ff */
[----:B------:R-:W-:Y:S03]  /*f090*/  LDSM.16.MT88.4 R160, [R235+0x3000] ;  /* 0x00300000eba0783b */ /* 0x000fe60000004200 */
[----:B------:R-:W-:Y:S01]  /*f0a0*/  F2FP.PACK_AB R140, R187, R185 ;  /* 0x000000b9bb8c723e */ /* 0x000fe200000000ff */
[----:B------:R-:W-:Y:S01]  /*f0b0*/  FADD.FTZ R3, R224, R138 ;  /* 0x0000008ae0037221 */ /* 0x000fe20000010000 */
[-C--:B------:R-:W-:Y:S01]  /*f0c0*/  F2FP.PACK_AB R142, R174, R172.reuse ;  /* 0x000000acae8e723e */ /* 0x080fe200000000ff */
[-C--:B---3--:R-:W-:Y:S02]  /*f0d0*/  HMMA.16816.F32 R4, R144, R156.reuse, R4 ;  /* 0x0000009c9004723c */ /* 0x088fe40000001804 */
[----:B------:R3:W-:Y:S03]  /*f0e0*/  MUFU.EX2 R224, R183 ;  /* 0x000000b700e07308 */ /* 0x0007e60000000800 */
[----:B------:R-:W-:Y:S01]  /*f0f0*/  F2FP.PACK_AB R141, R230, R231 ;  /* 0x000000e7e68d723e */ /* 0x000fe200000000ff */
[----:B------:R-:W-:Y:S01]  /*f100*/  FADD.FTZ R132, R216, R0 ;  /* 0x00000000d8847221 */ /* 0x000fe20000010000 */
[----:B------:R-:W-:Y:S01]  /*f110*/  F2FP.PACK_AB R143, R228, R229 ;  /* 0x000000e5e48f723e */ /* 0x000fe200000000ff */
[----:B------:R-:W-:Y:S04]  /*f120*/  FADD.FTZ R0, R169, R2 ;  /* 0x00000002a9007221 */ /* 0x000fe80000010000 */
[----:B------:R-:W1:Y:S01]  /*f130*/  MUFU.EX2 R138, R191 ;  /* 0x000000bf008a7308 */ /* 0x000e620000000800 */
[----:B------:R-:W-:Y:S01]  /*f140*/  FADD.FTZ R132, R214, R132 ;  /* 0x00000084d6847221 */ /* 0x000fe20000010000 */
[C---:B------:R-:W-:Y:S01]  /*f150*/  HMMA.16816.F32 R8, R140.reuse, R156, R8 ;  /* 0x0000009c8c08723c */ /* 0x040fe20000001808 */
[----:B----4-:R-:W-:Y:S03]  /*f160*/  LDSM.16.MT88.4 R164, [R236+0x3000] ;  /* 0x00300000eca4783b */ /* 0x010fe60000004200 */
[----:B------:R-:W-:Y:S02]  /*f170*/  FADD.FTZ R0, R168, R0 ;  /* 0x00000000a8007221 */ /* 0x000fe40000010000 */
[----:B------:R-:W-:Y:S02]  /*f180*/  FADD.FTZ R3, R171, R3 ;  /* 0x00000003ab037221 */ /* 0x000fe40000010000 */
[-C--:B------:R-:W-:Y:S01]  /*f190*/  HMMA.16816.F32 R12, R140, R158.reuse, R12 ;  /* 0x0000009e8c0c723c */ /* 0x080fe2000000180c */
[----:B------:R-:W4:Y:S01]  /*f1a0*/  MUFU.EX2 R216, R175 ;  /* 0x000000af00d87308 */ /* 0x000f220000000800 */
[----:B---3--:R-:W-:Y:S02]  /*f1b0*/  LDSM.16.MT88.4 R180, [R235+0x1800] ;  /* 0x00180000ebb4783b */ /* 0x008fe40000004200 */
[----:B-----5:R-:W-:Y:S04]  /*f1c0*/  FADD.FTZ R0, R139, R0 ;  /* 0x000000008b007221 */ /* 0x020fe80000010000 */
[C---:B------:R-:W-:Y:S02]  /*f1d0*/  HMMA.16816.F32 R16, R144.reuse, R158, R16 ;  /* 0x0000009e9010723c */ /* 0x040fe40000001810 */
[----:B------:R-:W3:Y:S02]  /*f1e0*/  LDSM.16.MT88.4 R156, [R237+0x1000] ;  /* 0x00100000ed9c783b */ /* 0x000ee40000004200 */
[----:B-1----:R-:W-:Y:S04]  /*f1f0*/  FADD.FTZ R0, R138, R0 ;  /* 0x000000008a007221 */ /* 0x002fe80000010000 */
[-C--:B------:R-:W-:Y:S02]  /*f200*/  HMMA.16816.F32 R20, R144, R148.reuse, R20 ;  /* 0x000000949014723c */ /* 0x080fe40000001814 */
[----:B------:R-:W-:Y:S06]  /*f210*/  LDSM.16.MT88.4 R188, [R236+0x1800] ;  /* 0x00180000ecbc783b */ /* 0x000fec0000004200 */
[C---:B------:R-:W-:Y:S02]  /*f220*/  HMMA.16816.F32 R24, R140.reuse, R148, R24 ;  /* 0x000000948c18723c */ /* 0x040fe40000001818 */
[----:B------:R1:W-:Y:S02]  /*f230*/  STL [R1+0x18], R0 ;  /* 0x0000180001007387 */ /* 0x0003e40000100800 */
[----:B----4-:R-:W-:Y:S04]  /*f240*/  F2FP.PACK_AB R211, R216, R217 ;  /* 0x000000d9d8d3723e */ /* 0x010fe800000000ff */
[-C--:B------:R-:W-:Y:S08]  /*f250*/  HMMA.16816.F32 R28, R140, R150.reuse, R28 ;  /* 0x000000968c1c723c */ /* 0x080ff0000000181c */
[C---:B------:R-:W-:Y:S01]  /*f260*/  HMMA.16816.F32 R32, R144.reuse, R150, R32 ;  /* 0x000000969020723c */ /* 0x040fe20000001820 */
[----:B------:R-:W4:Y:S07]  /*f270*/  LDSM.16.MT88.4 R148, [R238+0x3000] ;  /* 0x00300000ee94783b */ /* 0x000f2e0000004200 */
[-C--:B--2---:R-:W-:Y:S04]  /*f280*/  HMMA.16816.F32 R36, R144, R152.reuse, R36 ;  /* 0x000000989024723c */ /* 0x084fe80000001824 */
[----:B-1----:R-:W-:Y:S01]  /*f290*/  FADD.FTZ R0, R170, R137 ;  /* 0x00000089aa007221 */ /* 0x002fe20000010000 */
[----:B------:R-:W-:Y:S03]  /*f2a0*/  MOV R137, R172 ;  /* 0x000000ac00897202 */ /* 0x000fe60000000f00 */
[C---:B------:R-:W-:Y:S04]  /*f2b0*/  HMMA.16816.F32 R40, R140.reuse, R152, R40 ;  /* 0x000000988c28723c */ /* 0x040fe80000001828 */
[----:B------:R-:W-:Y:S01]  /*f2c0*/  FADD.FTZ R2, R215, R0 ;  /* 0x00000000d7027221 */ /* 0x000fe20000010000 */
[----:B------:R-:W-:Y:S01]  /*f2d0*/  MOV R0, R184 ;  /* 0x000000b800007202 */ /* 0x000fe20000000f00 */
[----:B------:R-:W-:Y:S02]  /*f2e0*/  LDSM.16.MT88.4 R212, [R235+0x3800] ;  /* 0x00380000ebd4783b */ /* 0x000fe40000004200 */
[-C--:B------:R-:W-:Y:S04]  /*f2f0*/  HMMA.16816.F32 R44, R140, R154.reuse, R44 ;  /* 0x0000009a8c2c723c */ /* 0x080fe8000000182c */
[----:B------:R-:W-:Y:S04]  /*f300*/  FADD.FTZ R0, R0, R3 ;  /* 0x0000000300007221 */ /* 0x000fe80000010000 */
[C---:B------:R-:W-:Y:S01]  /*f310*/  HMMA.16816.F32 R48, R144.reuse, R154, R48 ;  /* 0x0000009a9030723c */ /* 0x040fe20000001830 */
[----:B------:R-:W1:Y:S07]  /*f320*/  LDSM.16.MT88.4 R152, [R237+0x3000] ;  /* 0x00300000ed98783b */ /* 0x000e6e0000004200 */
        /* <DEDUP_REMOVED lines=16> */
[-C--:B-1----:R-:W-:Y:S08]  /*f430*/  HMMA.16816.F32 R116, R144, R152.reuse, R116 ;  /* 0x000000989074723c */ /* 0x082ff00000001874 */
        /* <DEDUP_REMOVED lines=26> */
[----:B------:R-:W-:Y:S02]  /*f5e0*/  MOV R20, R200 ;  /* 0x000000c800147202 */ /* 0x000fe40000000f00 */
        /* <DEDUP_REMOVED lines=17> */
[----:B------:R-:W-:Y:S01]  /*f700*/  FADD.FTZ R3, R137, R3 ;  /* 0x0000000389037221 */ /* 0x000fe20000010000 */
[----:B------:R-:W-:Y:S01]  /*f710*/  MOV R137, R136 ;  /* 0x0000008800897202 */ /* 0x000fe20000000f00 */
[-C--:B------:R-:W-:Y:S04]  /*f720*/  HMMA.16816.F32 R200, R140, R204.reuse, R52 ;  /* 0x000000cc8cc8723c */ /* 0x080fe80000001834 */
[----:B------:R-:W-:Y:S02]  /*f730*/  FADD.FTZ R0, R227, R0 ;  /* 0x00000000e3007221 */ /* 0x000fe40000010000 */
[----:B------:R-:W-:Y:S01]  /*f740*/  FADD.FTZ R3, R138, R3 ;  /* 0x000000038a037221 */ /* 0x000fe20000010000 */
[----:B------:R-:W-:Y:S01]  /*f750*/  MOV R138, R135 ;  /* 0x00000087008a7202 */ /* 0x000fe20000000f00 */
        /* <DEDUP_REMOVED lines=25> */
[----:B------:R1:W-:Y:S03]  /*f8f0*/  STL [R1+0x14], R4 ;  /* 0x0000140401007387 */ /* 0x0003e60000100800 */
        /* <DEDUP_REMOVED lines=8> */
[C---:B------:R-:W-:Y:S01]  /*f980*/  HMMA.16816.F32 R112, R140.reuse, R10, R112 ;  /* 0x0000000a8c70723c */ /* 0x040fe20000001870 */
[----:B------:R1:W-:Y:S07]  /*f990*/  STL [R1+0x20], R3 ;  /* 0x0000200301007387 */ /* 0x0003ee0000100800 */
[-C--:B---3--:R-:W-:Y:S08]  /*f9a0*/  HMMA.16816.F32 R116, R140, R12.reuse, R116 ;  /* 0x0000000c8c74723c */ /* 0x088ff00000001874 */
[C---:B------:R-:W-:Y:S08]  /*f9b0*/  HMMA.16816.F32 R120, R208.reuse, R12, R120 ;  /* 0x0000000cd078723c */ /* 0x040ff00000001878 */
[-C--:B------:R-:W-:Y:S08]  /*f9c0*/  HMMA.16816.F32 R124, R208, R14.reuse, R124 ;  /* 0x0000000ed07c723c */ /* 0x080ff0000000187c */
[----:B------:R-:W-:Y:S07]  /*f9d0*/  HMMA.16816.F32 R128, R140, R14, R128 ;  /* 0x0000000e8c80723c */ /* 0x000fee0000001880 */
[----:B------:R-:W-:Y:S02]  /*f9e0*/  MOV R140, R133 ;  /* 0x00000085008c7202 */ /* 0x000fe40000000f00 */
[C---:B-----5:R-:W-:Y:S02]  /*f9f0*/  IADD3 R0, R6.reuse, -0x1, RZ ;  /* 0xffffffff06007810 */ /* 0x060fe40007ffe0ff */
[----:B----4-:R-:W-:Y:S03]  /*fa00*/  ISETP.GT.AND P0, PT, R6, R7, PT ;  /* 0x000000070600720c */ /* 0x010fe60003f04270 */
[----:B------:R1:W-:Y:S04]  /*fa10*/  STL [R1+0x4], R0 ;  /* 0x0000040001007387 */ /* 0x0003e80000100800 */
[----:B------:R1:W-:Y:S06]  /*fa20*/  STL [R1+0x24], R2 ;  /* 0x0000240201007387 */ /* 0x0003ec0000100800 */
[----:B-1----:R-:W-:-:S05]  /*fa30*/  @P0 BRA `(.L_x_3039) ;  /* 0xffffbe0000000947 */ /* 0x002fca000383ffff */
.L_x_3032:
[----:B------:R-:W-:Y:S05]  /*fa40*/  BRA.DIV ~URZ, `(.L_x_3040) ;  /* 0x00006a027f007947 */ /* 0x000fea000b800000 */
[----:B------:R-:W2:Y:S04]  /*fa50*/  LDL R0, [R1+0x18] ;  /* 0x0000180001007983 */ /* 0x000ea80000100800 */
[----:B--2---:R1:W2:Y:S02]  /*fa60*/  SHFL.BFLY PT, R7, R0, 0x2, 0x1f ;  /* 0x0c401f0000077f89 */ /* 0x0042a400000e0000 */
.L_x_3084:
[----:B-1----:R-:W3:Y:S02]  /*fa70*/  LDL.LU R0, [R1+0x18] ;  /* 0x0000180001007983 */ /* 0x002ee40000300800 */
[----:B--23--:R-:W-:Y:S01]  /*fa80*/  FADD.FTZ R7, R7, R0 ;  /* 0x0000000007077221 */ /* 0x00cfe20000010000 */
[----:B------:R-:W-:Y:S05]  /*fa90*/  BRA.DIV ~URZ, `(.L_x_3041) ;  /* 0x00006a127f007947 */ /* 0x000fea000b800000 */
[----:B------:R-:W2:Y:S04]  /*faa0*/  LDL.LU R2, [R1+0x14] ;  /* 0x0000140001027983 */ /* 0x000ea80000300800 */
[----:B------:R-:W3:Y:S04]  /*fab0*/  LDL.LU R0, [R1+0x20] ;  /* 0x0000200001007983 */ /* 0x000ee80000300800 */
[----:B------:R-:W4:Y:S04]  /*fac0*/  LDL.LU R9, [R1+0x24] ;  /* 0x0000240001097983 */ /* 0x000f280000300800 */
[----:B--2---:R-:W1:Y:S04]  /*fad0*/  SHFL.BFLY PT, R6, R2, 0x2, 0x1f ;  /* 0x0c401f0002067f89 */ /* 0x004e6800000e0000 */
[----:B---3--:R-:W2:Y:S04]  /*fae0*/  SHFL.BFLY PT, R5, R0, 0x2, 0x1f ;  /* 0x0c401f0000057f89 */ /* 0x008ea800000e0000 */
[----:B----4-:R-:W3:Y:S01]  /*faf0*/  SHFL.BFLY PT, R4, R9, 0x2, 0x1f ;  /* 0x0c401f0009047f89 */ /* 0x010ee200000e0000 */
[----:B-1----:R-:W-:-:S02]  /*fb00*/  FADD.FTZ R6, R6, R2 ;  /* 0x0000000206067221 */ /* 0x002fc40000010000 */
[----:B--2---:R-:W-:-:S03]  /*fb10*/  FADD.FTZ R5, R5, R0 ;  /* 0x0000000005057221 */ /* 0x004fc60000010000 */
[----:B------:R-:W1:Y:S01]  /*fb20*/  SHFL.BFLY PT, R2, R6, 0x1, 0x1f ;  /* 0x0c201f0006027f89 */ /* 0x000e6200000e0000 */
[----:B---3--:R-:W-:-:S03]  /*fb30*/  FADD.FTZ R4, R4, R9 ;  /* 0x0000000904047221 */ /* 0x008fc60000010000 */
[----:B------:R-:W2:Y:S04]  /*fb40*/  SHFL.BFLY PT, R0, R7, 0x1, 0x1f ;  /* 0x0c201f0007007f89 */ /* 0x000ea800000e0000 */
[----:B------:R-:W3:Y:S04]  /*fb50*/  SHFL.BFLY PT, R3, R5, 0x1, 0x1f ;  /* 0x0c201f0005037f89 */ /* 0x000ee800000e0000 */
[----:B------:R4:W4:Y:S01]  /*fb60*/  SHFL.BFLY PT, R8, R4, 0x1, 0x1f ;  /* 0x0c201f0004087f89 */ /* 0x00092200000e0000 */
[----:B-1----:R-:W-:Y:S02]  /*fb70*/  FADD.FTZ R6, R6, R2 ;  /* 0x0000000206067221 */ /* 0x002fe40000010000 */
[----:B--2---:R-:W-:-:S02]  /*fb80*/  FADD.FTZ R7, R7, R0 ;  /* 0x0000000007077221 */ /* 0x004fc40000010000 */
[----:B---3--:R-:W-:-:S03]  /*fb90*/  FADD.FTZ R5, R5, R3 ;  /* 0x0000000305057221 */ /* 0x008fc60000010000 */
.L_x_3085:
[----:B------:R-:W-:Y:S01]  /*fba0*/  FSETP.NE.FTZ.AND P3, PT, R7, RZ, PT ;  /* 0x000000ff0700720b */ /* 0x000fe20003f75000 */
[----:B------:R-:W-:Y:S01]  /*fbb0*/  CS2R R2, SRZ ;  /* 0x0000000000027805 */ /* 0x000fe2000001ff00 */
[----:B------:R-:W-:Y:S01]  /*fbc0*/  MOV R0, RZ ;  /* 0x000000ff00007202 */ /* 0x000fe20000000f00 */
[----:B----4-:R-:W-:Y:S01]  /*fbd0*/  FADD.FTZ R4, R8, R4 ;  /* 0x0000000408047221 */ /* 0x010fe20000010000 */
[----:B------:R-:W-:Y:S02]  /*fbe0*/  FSETP.NE.FTZ.AND P2, PT, R6, RZ, PT ;  /* 0x000000ff0600720b */ /* 0x000fe40003f55000 */
[----:B------:R-:W-:Y:S02]  /*fbf0*/  FSETP.NE.FTZ.AND P1, PT, R5, RZ, PT ;  /* 0x000000ff0500720b */ /* 0x000fe40003f35000 */
[----:B------:R-:W-:Y:S02]  /*fc00*/  FSETP.NE.FTZ.AND P0, PT, R4, RZ, PT ;  /* 0x000000ff0400720b */ /* 0x000fe40003f15000 */
[----:B------:R-:W-:-:S02]  /*fc10*/  MOV R23, 0xff800000 ;  /* 0xff80000000177802 */ /* 0x000fc40000000f00 */
[----:B------:R-:W-:Y:S01]  /*fc20*/  MOV R21, 0xff800000 ;  /* 0xff80000000157802 */ /* 0x000fe20000000f00 */
[----:B------:R-:W1:Y:S01]  /*fc30*/  @P3 MUFU.RCP R0, R7 ;  /* 0x0000000700003308 */ /* 0x000e620000001000 */
[----:B------:R-:W-:Y:S02]  /*fc40*/  MOV R22, 0xff800000 ;  /* 0xff80000000167802 */ /* 0x000fe40000000f00 */
[----:B------:R-:W-:-:S03]  /*fc50*/  MOV R20, 0xff800000 ;  /* 0xff80000000147802 */ /* 0x000fc60000000f00 */
[----:B------:R-:W-:Y:S02]  /*fc60*/  @P1 MOV R10, 0x3f317218 ;  /* 0x3f317218000a1802 */ /* 0x000fe40000000f00 */
[----:B------:R-:W2:Y:S08]  /*fc70*/  @P3 MUFU.LG2 R7, R7 ;  /* 0x0000000700073308 */ /* 0x000eb00000000c00 */
[----:B------:R-:W3:Y:S01]  /*fc80*/  @P2 MUFU.RCP R3, R6 ;  /* 0x0000000600032308 */ /* 0x000ee20000001000 */
[----:B-1----:R-:W-:-:S02]  /*fc90*/  FMUL.FTZ R176, R0, R176 ;  /* 0x000000b000b07220 */ /* 0x002fc40000410000 */
[C---:B------:R-:W-:Y:S02]  /*fca0*/  FMUL.FTZ R177, R0.reuse, R177 ;  /* 0x000000b100b17220 */ /* 0x040fe40000410000 */
[C---:B------:R-:W-:Y:S02]  /*fcb0*/  FMUL.FTZ R180, R0.reuse, R180 ;  /* 0x000000b400b47220 */ /* 0x040fe40000410000 */
[C---:B------:R-:W-:Y:S01]  /*fcc0*/  FMUL.FTZ R181, R0.reuse, R181 ;  /* 0x000000b500b57220 */ /* 0x040fe20000410000 */
[----:B------:R-:W1:Y:S01]  /*fcd0*/  @P1 MUFU.RCP R2, R5 ;  /* 0x0000000500021308 */ /* 0x000e620000001000 */
[C---:B------:R-:W-:Y:S02]  /*fce0*/  FMUL.FTZ R184, R0.reuse, R184 ;  /* 0x000000b800b87220 */ /* 0x040fe40000410000 */
[C---:B------:R-:W-:Y:S02]  /*fcf0*/  FMUL.FTZ R185, R0.reuse, R185 ;  /* 0x000000b900b97220 */ /* 0x040fe40000410000 */
[----:B------:R-:W-:-:S02]  /*fd00*/  FMUL.FTZ R188, R0, R188 ;  /* 0x000000bc00bc7220 */ /* 0x000fc40000410000 */
[C---:B------:R-:W-:Y:S01]  /*fd10*/  FMUL.FTZ R189, R0.reuse, R189 ;  /* 0x000000bd00bd7220 */ /* 0x040fe20000410000 */
[----:B------:R-:W4:Y:S01]  /*fd20*/  @P2 MUFU.LG2 R6, R6 ;  /* 0x0000000600062308 */ /* 0x000f220000000c00 */
[C---:B------:R-:W-:Y:S02]  /*fd30*/  FMUL.FTZ R192, R0.reuse, R192 ;  /* 0x000000c000c07220 */ /* 0x040fe40000410000 */
[C---:B------:R-:W-:Y:S02]  /*fd40*/  FMUL.FTZ R193, R0.reuse, R193 ;  /* 0x000000c100c17220 */ /* 0x040fe40000410000 */
[C---:B------:R-:W-:Y:S02]  /*fd50*/  FMUL.FTZ R196, R0.reuse, R196 ;  /* 0x000000c400c47220 */ /* 0x040fe40000410000 */
[C---:B------:R-:W-:Y:S01]  /*fd60*/  FMUL.FTZ R197, R0.reuse, R197 ;  /* 0x000000c500c57220 */ /* 0x040fe20000410000 */
[----:B------:R-:W5:Y:S01]  /*fd70*/  @P1 MUFU.LG2 R5, R5 ;  /* 0x0000000500051308 */ /* 0x000f620000000c00 */
        /* <DEDUP_REMOVED lines=21> */
[----:B--2---:R-:W-:Y:S02]  /*fed0*/  @P3 FMUL.FTZ R9, R7, 0.69314718246459960938 ;  /* 0x3f31721807093820 */ /* 0x004fe40000410000 */
[C---:B---3--:R-:W-:Y:S02]  /*fee0*/  FMUL.FTZ R178, R3.reuse, R178 ;  /* 0x000000b203b27220 */ /* 0x048fe40000410000 */
[----:B------:R-:W-:Y:S01]  /*fef0*/  @P3 FMUL.FTZ R7, R0, c[0x0][0x2d0] ;  /* 0x0000b40000073a20 */ /* 0x000fe20000410000 */
[----:B------:R-:W-:Y:S01]  /*ff00*/  MOV R0, RZ ;  /* 0x000000ff00007202 */ /* 0x000fe20000000f00 */
[C---:B------:R-:W-:Y:S02]  /*ff10*/  FMUL.FTZ R179, R3.reuse, R179 ;  /* 0x000000b303b37220 */ /* 0x040fe40000410000 */
[----:B------:R-:W-:-:S02]  /*ff20*/  FMUL.FTZ R182, R3, R182 ;  /* 0x000000b603b67220 */ /* 0x000fc40000410000 */
[C---:B------:R-:W-:Y:S01]  /*ff30*/  FMUL.FTZ R183, R3.reuse, R183 ;  /* 0x000000b703b77220 */ /* 0x040fe20000410000 */
[----:B------:R-:W2:Y:S01]  /*ff40*/  @P0 MUFU.RCP R0, R4 ;  /* 0x0000000400000308 */ /* 0x000ea20000001000 */
        /* <DEDUP_REMOVED lines=61> */
[----:B------:R1:W3:Y:S01]  /*10320*/  @P0 MUFU.LG2 R2, R4 ;  /* 0x0000000400020308 */ /* 0x0002e20000000c00 */
[----:B----4-:R-:W-:Y:S02]  /*10330*/  @P2 FMUL.FTZ R8, R6, 0.69314718246459960938 ;  /* 0x3f31721806082820 */ /* 0x010fe40000410000 */
[----:B------:R-:W-:Y:S02]  /*10340*/  @P2 FMUL.FTZ R6, R3, c[0x0][0x2d0] ;  /* 0x0000b40003062a20 */ /* 0x000fe40000410000 */
[----:B-----5:R-:W-:Y:S02]  /*10350*/  @P1 FMUL.FTZ R5, R5, 0.69314718246459960938 ;  /* 0x3f31721805051820 */ /* 0x020fe40000410000 */
[----:B------:R-:W-:Y:S02]  /*10360*/  @P1 FMUL.FTZ R3, R10, c[0x0][0x2d0] ;  /* 0x0000b4000a031a20 */ /* 0x000fe40000410000 */
[----:B--2---:R-:W-:-:S02]  /*10370*/  FMUL.FTZ R174, R0, R174 ;  /* 0x000000ae00ae7220 */ /* 0x004fc40000410000 */
[----:B------:R-:W-:Y:S01]  /*10380*/  @P1 FFMA.FTZ R23, R3, R134, R5 ;  /* 0x0000008603171223 */ /* 0x000fe20000010005 */
[----:B------:R-:W-:Y:S01]  /*10390*/  @P0 MOV R3, 0x3f317218 ;  /* 0x3f31721800030802 */ /* 0x000fe20000000f00 */
[C---:B------:R-:W-:Y:S02]  /*103a0*/  FMUL.FTZ R175, R0.reuse, R175 ;  /* 0x000000af00af7220 */ /* 0x040fe40000410000 */
[----:B------:R-:W-:Y:S01]  /*103b0*/  FMUL.FTZ R170, R0, R170 ;  /* 0x000000aa00aa7220 */ /* 0x000fe20000410000 */
[----:B-1----:R-:W-:Y:S01]  /*103c0*/  MOV R4, 0x1 ;  /* 0x0000000100047802 */ /* 0x002fe20000000f00 */
[----:B---3--:R-:W-:Y:S02]  /*103d0*/  @P0 FMUL.FTZ R2, R2, 0.69314718246459960938 ;  /* 0x3f31721802020820 */ /* 0x008fe40000410000 */
        /* <DEDUP_REMOVED lines=30> */
[----:B------:R-:W-:Y:S01]  /*105c0*/  PRMT R0, R4, 0x7610, R0 ;  /* 0x0000761004007816 */ /* 0x000fe20000000000 */
[----:B------:R-:W-:Y:S02]  /*105d0*/  @P3 FFMA.FTZ R21, R7, R136, R9 ;  /* 0x0000008807153223 */ /* 0x000fe40000010009 */
[----:B------:R-:W-:-:S02]  /*105e0*/  @P2 FFMA.FTZ R22, R6, R135, R8 ;  /* 0x0000008706162223 */ /* 0x000fc40000010008 */
[----:B------:R-:W-:Y:S02]  /*105f0*/  @P0 FFMA.FTZ R20, R3, R133, R2 ;  /* 0x0000008503140223 */ /* 0x000fe40000010002 */
.L_x_2987:
[----:B--2---:R2:W5:Y:S01]  /*10600*/  LDL R7, [R1+0xb0] ;  /* 0x0000b00001077983 */ /* 0x0045620000100800 */
[----:B------:R-:W-:Y:S03]  /*10610*/  BSSY B0, `(.L_x_3042) ;  /* 0x0000012000007945 */ /* 0x000fe60003800000 */
[----:B-1----:R-:W1:Y:S02]  /*10620*/  S2R R6, SR_TID.X ;  /* 0x0000000000067919 */ /* 0x002e640000002100 */
[----:B-1----:R-:W-:-:S13]  /*10630*/  LOP3.LUT P0, RZ, R6, 0x7f, RZ, 0xc0, !PT ;  /* 0x0000007f06ff7812 */ /* 0x002fda000780c0ff */
[----:B------:R-:W-:Y:S05]  /*10640*/  @P0 BRA `(.L_x_3043) ;  /* 0x000000e000000947 */ /* 0x000fea0003800000 */
[----:B--2---:R-:W1:Y:S01]  /*10650*/  S2R R4, SR_LANEID ;  /* 0x0000000000047919 */ /* 0x004e620000000000 */
        /* <DEDUP_REMOVED lines=13> */
.L_x_3043:
[----:B--2---:R-:W-:Y:S05]  /*10730*/  BSYNC B0 ;  /* 0x0000000000007941 */ /* 0x004fea0003800000 */
.L_x_3042:
        /* <DEDUP_REMOVED lines=8> */
[----:B------:R2:W-:Y:S01]  /*107c0*/  STL [R1+0x10], RZ ;  /* 0x000010ff01007387 */ /* 0x0005e20000100800 */
[----:B------:R-:W-:Y:S01]  /*107d0*/  SHF.R.S32.HI R2, RZ, 0x1f, R6 ;  /* 0x0000001fff027819 */ /* 0x000fe20000011406 */
[----:B------:R-:W-:-:S03]  /*107e0*/  IMAD.MOV.U32 R3, RZ, RZ, 0x1f ;  /* 0x0000001fff037424 */ /* 0x000fc600078e00ff */
[----:B------:R-:W-:-:S04]  /*107f0*/  LEA.HI R2, R2, R6, RZ, 0x7 ;  /* 0x0000000602027211 */ /* 0x000fc800078f38ff */
[----:B------:R-:W-:-:S05]  /*10800*/  SHF.R.S32.HI R2, RZ, 0x7, R2 ;  /* 0x00000007ff027819 */ /* 0x000fca0000011402 */
[----:B------:R-:W-:Y:S01]  /*10810*/  IMAD.MOV.U32 R143, RZ, RZ, R2 ;  /* 0x000000ffff8f7224 */ /* 0x000fe200078e0002 */
[----:B------:R-:W-:Y:S02]  /*10820*/  MOV R2, 0x10840 ;  /* 0x0001084000027802 */ /* 0x000fe40000000f00 */
[----:B-12---:R-:W-:Y:S05]  /*10830*/  CALL.REL.NOINC `($__internal_47_$__cuda_sm70_shflsync_idx_p) ;  /* 0x00005fb000007944 */ /* 0x006fea0003c00000 */
.L_x_3046:
[----:B------:R-:W2:Y:S04]  /*10840*/  LDL.LU R3, [R1+0x68] ;  /* 0x0000680001037983 */ /* 0x000ea80000300800 */
[----:B------:R-:W3:Y:S04]  /*10850*/  LDL R8, [R1+0xfc] ;  /* 0x0000fc0001087983 */ /* 0x000ee80000100800 */
[----:B------:R-:W4:Y:S04]  /*10860*/  LDL.LU R13, [R1+0x64] ;  /* 0x00006400010d7983 */ /* 0x000f280000300800 */
[----:B------:R-:W3:Y:S04]  /*10870*/  LDL.LU R16, [R1+0x6c] ;  /* 0x00006c0001107983 */ /* 0x000ee80000300800 */
[----:B------:R-:W3:Y:S01]  /*10880*/  LDL.LU R15, [R1+0xac] ;  /* 0x0000ac00010f7983 */ /* 0x000ee20000300800 */
[----:B-1----:R-:W-:-:S03]  /*10890*/  IMAD.MOV.U32 R7, RZ, RZ, 0x1 ;  /* 0x00000001ff077424 */ /* 0x002fc600078e00ff */
[----:B------:R-:W4:Y:S02]  /*108a0*/  LDL R14, [R1+0x100] ;  /* 0x00010000010e7983 */ /* 0x000f240000100800 */
[----:B------:R-:W-:Y:S02]  /*108b0*/  ISETP.NE.AND P0, PT, R7, c[0x0][0x4e8], PT ;  /* 0x00013a0007007a0c */ /* 0x000fe40003f05270 */
        /* <DEDUP_REMOVED lines=36> */
[----:B--2--5:R-:W-:Y:S01]  /*10b00*/  SHF.R.S32.HI R0, RZ, 0x1f, R3 ;  /* 0x0000001fff007819 */ /* 0x024fe20000011403 */
[----:B------:R-:W-:-:S04]  /*10b10*/  IMAD.WIDE.U32 R4, R3, c[0x0][0x4d0], RZ ;  /* 0x0001340003047a25 */ /* 0x000fc800078e00ff */
[C---:B------:R-:W-:Y:S02]  /*10b20*/  IMAD R2, R0.reuse, c[0x0][0x4d0], RZ ;  /* 0x0001340000027a24 */ /* 0x040fe400078e02ff */
[----:B------:R-:W-:Y:S02]  /*10b30*/  IMAD R0, R0, c[0x0][0x438], RZ ;  /* 0x00010e0000007a24 */ /* 0x000fe400078e02ff */
[C---:B------:R-:W-:Y:S02]  /*10b40*/  IMAD R6, R3.reuse, c[0x0][0x4d4], R2 ;  /* 0x0001350003067a24 */ /* 0x040fe400078e0202 */
[C---:B------:R-:W-:Y:S02]  /*10b50*/  IMAD R0, R3.reuse, c[0x0][0x43c], R0 ;  /* 0x00010f0003007a24 */ /* 0x040fe400078e0200 */
[----:B------:R-:W-:-:S04]  /*10b60*/  IMAD.WIDE.U32 R2, R3, c[0x0][0x438], RZ ;  /* 0x00010e0003027a25 */ /* 0x000fc800078e00ff */
[----:B---3--:R-:W-:Y:S01]  /*10b70*/  IMAD.IADD R8, R8, 0x1, R15 ;  /* 0x0000000108087824 */ /* 0x008fe200078e020f */
[----:B------:R-:W-:Y:S01]  /*10b80*/  IADD3 R3, R3, R0, RZ ;  /* 0x0000000003037210 */ /* 0x000fe20007ffe0ff */
[----:B------:R-:W-:Y:S01]  /*10b90*/  IMAD.IADD R5, R5, 0x1, R6 ;  /* 0x0000000105057824 */ /* 0x000fe200078e0206 */
[----:B----4-:R-:W-:Y:S01]  /*10ba0*/  SHF.R.S32.HI R0, RZ, 0x1f, R13 ;  /* 0x0000001fff007819 */ /* 0x010fe2000001140d */
[----:B------:R-:W-:-:S04]  /*10bb0*/  @P0 IMAD.HI.U32 R10, R8, c[0x0][0x4ec], RZ ;  /* 0x00013b00080a0a27 */ /* 0x000fc800078e00ff */
[C---:B------:R-:W-:Y:S02]  /*10bc0*/  IMAD R7, R0.reuse, c[0x0][0x4d8], RZ ;  /* 0x0001360000077a24 */ /* 0x040fe400078e02ff */
[----:B------:R-:W-:Y:S01]  /*10bd0*/  IMAD R6, R0, c[0x0][0x440], RZ ;  /* 0x0001100000067a24 */ /* 0x000fe200078e02ff */
[----:B------:R-:W-:Y:S01]  /*10be0*/  MOV R0, R8 ;  /* 0x0000000800007202 */ /* 0x000fe20000000f00 */
[C---:B------:R-:W-:Y:S01]  /*10bf0*/  IMAD R11, R13.reuse, c[0x0][0x4dc], R7 ;  /* 0x000137000d0b7a24 */ /* 0x040fe200078e0207 */
[----:B------:R-:W-:Y:S01]  /*10c00*/  @P0 SHF.R.U32.HI R0, RZ, c[0x0][0x4f0], R10 ;  /* 0x00013c00ff000a19 */ /* 0x000fe2000001160a */
[----:B------:R-:W-:-:S04]  /*10c10*/  IMAD.WIDE.U32 R4, R13, c[0x0][0x4d8], R4 ;  /* 0x000136000d047a25 */ /* 0x000fc800078e0004 */
[----:B------:R-:W-:Y:S01]  /*10c20*/  IMAD R12, R13, c[0x0][0x444], R6 ;  /* 0x000111000d0c7a24 */ /* 0x000fe200078e0206 */
[----:B------:R-:W-:Y:S01]  /*10c30*/  SHF.R.S32.HI R6, RZ, 0x1f, R16 ;  /* 0x0000001fff067819 */ /* 0x000fe20000011410 */
[----:B------:R-:W-:Y:S01]  /*10c40*/  @P0 IMAD.HI.U32 R7, R8, c[0x0][0x4ec], RZ ;  /* 0x00013b0008070a27 */ /* 0x000fe200078e00ff */
[----:B------:R-:W-:Y:S02]  /*10c50*/  IADD3 R5, R5, R11, RZ ;  /* 0x0000000b05057210 */ /* 0x000fe40007ffe0ff */
[----:B------:R-:W-:Y:S01]  /*10c60*/  IADD3 R10, -R0, RZ, RZ ;  /* 0x000000ff000a7210 */ /* 0x000fe20007ffe1ff */
[----:B------:R-:W-:Y:S01]  /*10c70*/  IMAD.MOV.U32 R9, RZ, RZ, R8 ;  /* 0x000000ffff097224 */ /* 0x000fe200078e0008 */
[----:B------:R-:W-:Y:S01]  /*10c80*/  @P0 SHF.R.U32.HI R9, RZ, c[0x0][0x4f0], R7 ;  /* 0x00013c00ff090a19 */ /* 0x000fe20000011607 */
[----:B------:R-:W-:-:S04]  /*10c90*/  IMAD.WIDE.U32 R2, R13, c[0x0][0x440], R2 ;  /* 0x000110000d027a25 */ /* 0x000fc800078e0002 */
[C---:B------:R-:W-:Y:S02]  /*10ca0*/  IMAD R7, R6.reuse, c[0x0][0x4e0], RZ ;  /* 0x0001380006077a24 */ /* 0x040fe400078e02ff */
[----:B------:R-:W-:Y:S02]  /*10cb0*/  IMAD R6, R6, c[0x0][0x448], RZ ;  /* 0x0001120006067a24 */ /* 0x000fe400078e02ff */
[----:B------:R-:W-:Y:S02]  /*10cc0*/  IMAD R10, R10, c[0x0][0x4e8], R8 ;  /* 0x00013a000a0a7a24 */ /* 0x000fe400078e0208 */
[----:B------:R-:W-:Y:S01]  /*10cd0*/  IMAD.WIDE.U32 R4, R16, c[0x0][0x4e0], R4 ;  /* 0x0001380010047a25 */ /* 0x000fe200078e0004 */
[----:B------:R-:W-:-:S03]  /*10ce0*/  SHF.R.S32.HI R11, RZ, 0x1f, R0 ;  /* 0x0000001fff0b7819 */ /* 0x000fc60000011400 */
[----:B------:R-:W-:Y:S02]  /*10cf0*/  IMAD.IADD R3, R3, 0x1, R12 ;  /* 0x0000000103037824 */ /* 0x000fe400078e020c */
[C---:B------:R-:W-:Y:S01]  /*10d00*/  IMAD R12, R16.reuse, c[0x0][0x44c], R6 ;  /* 0x00011300100c7a24 */ /* 0x040fe200078e0206 */
[----:B------:R-:W-:Y:S01]  /*10d10*/  SHF.R.S32.HI R6, RZ, 0x1f, R9 ;  /* 0x0000001fff067819 */ /* 0x000fe20000011409 */
[----:B------:R-:W-:Y:S01]  /*10d20*/  IMAD R13, R16, c[0x0][0x4e4], R7 ;  /* 0x00013900100d7a24 */ /* 0x000fe200078e0207 */
[----:B------:R-:W-:Y:S02]  /*10d30*/  SHF.R.S32.HI R7, RZ, 0x1f, R10 ;  /* 0x0000001fff077819 */ /* 0x000fe4000001140a */
[----:B------:R-:W-:Y:S01]  /*10d40*/  IADD3 R4, P0, R0, R4, RZ ;  /* 0x0000000400047210 */ /* 0x000fe20007f1e0ff */
[----:B------:R-:W-:-:S03]  /*10d50*/  IMAD.WIDE.U32 R2, R16, c[0x0][0x448], R2 ;  /* 0x0001120010027a25 */ /* 0x000fc600078e0002 */
[----:B------:R-:W-:Y:S01]  /*10d60*/  IADD3.X R5, R11, R5, R13, P0, !PT ;  /* 0x000000050b057210 */ /* 0x000fe200007fe40d */
[----:B------:R-:W-:Y:S02]  /*10d70*/  IMAD R0, R6, c[0x0][0x430], RZ ;  /* 0x00010c0006007a24 */ /* 0x000fe400078e02ff */
[----:B------:R-:W-:Y:S02]  /*10d80*/  IMAD R6, R7, c[0x0][0x4c8], RZ ;  /* 0x0001320007067a24 */ /* 0x000fe400078e02ff */
[----:B------:R-:W-:Y:S02]  /*10d90*/  IMAD.IADD R3, R3, 0x1, R12 ;  /* 0x0000000103037824 */ /* 0x000fe400078e020c */
[C---:B------:R-:W-:Y:S02]  /*10da0*/  IMAD R12, R10.reuse, c[0x0][0x4cc], R6 ;  /* 0x000133000a0c7a24 */ /* 0x040fe400078e0206 */
[----:B------:R-:W-:-:S04]  /*10db0*/  IMAD.WIDE.U32 R4, R10, c[0x0][0x4c8], R4 ;  /* 0x000132000a047a25 */ /* 0x000fc800078e0004 */
[C---:B------:R-:W-:Y:S01]  /*10dc0*/  IMAD R11, R9.reuse, c[0x0][0x434], R0 ;  /* 0x00010d00090b7a24 */ /* 0x040fe200078e0200 */
[C---:B------:R-:W-:Y:S01]  /*10dd0*/  IADD3 R0, -R9.reuse, RZ, RZ ;  /* 0x000000ff09007210 */ /* 0x040fe20007ffe1ff */
[----:B------:R-:W-:Y:S01]  /*10de0*/  IMAD.WIDE.U32 R6, R9, c[0x0][0x430], R2 ;  /* 0x00010c0009067a25 */ /* 0x000fe200078e0002 */
[----:B------:R-:W-:Y:S02]  /*10df0*/  IADD3 R3, R5, R12, RZ ;  /* 0x0000000c05037210 */ /* 0x000fe40007ffe0ff */
[----:B------:R-:W-:Y:S01]  /*10e00*/  LEA R2, P0, R4, c[0x0][0x4a8], 0x2 ;  /* 0x00012a0004027a11 */ /* 0x000fe200078010ff */
[----:B------:R-:W-:-:S03]  /*10e10*/  IMAD R5, R0, c[0x0][0x4e8], R8 ;  /* 0x00013a0000057a24 */ /* 0x000fc600078e0208 */
[----:B------:R-:W-:Y:S01]  /*10e20*/  LEA.HI.X R0, R4, c[0x0][0x4ac], R3, 0x2, P0 ;  /* 0x00012b0004007a11 */ /* 0x000fe200000f1403 */
[----:B------:R-:W-:Y:S02]  /*10e30*/  IMAD.IADD R3, R14, 0x1, R15 ;  /* 0x000000010e037824 */ /* 0x000fe400078e020f */
[----:B------:R-:W2:Y:S01]  /*10e40*/  S2R R14, SR_TID.X ;  /* 0x00000000000e7919 */ /* 0x000ea20000002100 */
[----:B------:R-:W-:-:S03]  /*10e50*/  IMAD.IADD R7, R7, 0x1, R11 ;  /* 0x0000000107077824 */ /* 0x000fc600078e020b */
[----:B------:R-:W-:Y:S04]  /*10e60*/  SHFL.IDX PT, R12, R2, RZ, 0x1c1f ;  /* 0x001c1fff020c7589 */ /* 0x000fe800000e0000 */
[----:B------:R-:W3:Y:S04]  /*10e70*/  SHFL.IDX PT, R13, R0, RZ, 0x1c1f ;  /* 0x001c1fff000d7589 */ /* 0x000ee800000e0000 */
[----:B------:R-:W-:Y:S01]  /*10e80*/  SHFL.IDX PT, R10, R2, 0x1, 0x1c1f ;  /* 0x003c1f00020a7f89 */ /* 0x000fe200000e0000 */
[----:B--2---:R-:W-:-:S04]  /*10e90*/  SHF.R.S32.HI R16, RZ, 0x1f, R14 ;  /* 0x0000001fff107819 */ /* 0x004fc8000001140e */
[----:B------:R-:W-:Y:S01]  /*10ea0*/  LEA.HI R16, R16, R14, RZ, 0x5 ;  /* 0x0000000e10107211 */ /* 0x000fe200078f28ff */
[----:B------:R-:W2:Y:S03]  /*10eb0*/  SHFL.IDX PT, R11, R0, 0x1, 0x1c1f ;  /* 0x003c1f00000b7f89 */ /* 0x000ea600000e0000 */
[----:B------:R-:W-:-:S04]  /*10ec0*/  LOP3.LUT R16, R16, 0xffffffe0, RZ, 0xc0, !PT ;  /* 0xffffffe010107812 */ /* 0x000fc800078ec0ff */
[----:B------:R-:W-:Y:S02]  /*10ed0*/  IADD3 R16, -R16, R14, RZ ;  /* 0x0000000e10107210 */ /* 0x000fe40007ffe1ff */
[C---:B------:R-:W-:Y:S02]  /*10ee0*/  IADD3 R17, R3.reuse, 0x8, RZ ;  /* 0x0000000803117810 */ /* 0x040fe40007ffe0ff */
[----:B------:R-:W-:Y:S02]  /*10ef0*/  LOP3.LUT P1, RZ, R16, 0x3, RZ, 0xc0, !PT ;  /* 0x0000000310ff7812 */ /* 0x000fe4000782c0ff */
[----:B------:R-:W-:Y:S01]  /*10f00*/  SHF.R.S32.HI R4, RZ, 0x1f, R5 ;  /* 0x0000001fff047819 */ /* 0x000fe20000011405 */
[----:B------:R-:W-:Y:S01]  /*10f10*/  SHFL.IDX PT, R8, R2, 0x2, 0x1c1f ;  /* 0x005c1f0002087f89 */ /* 0x000fe200000e0000 */
[----:B------:R-:W-:Y:S02]  /*10f20*/  ISETP.GE.OR P4, PT, R3, UR4, P1 ;  /* 0x0000000403007c0c */ /* 0x000fe40008f86670 */
[----:B------:R-:W-:Y:S01]  /*10f30*/  ISETP.GE.OR P3, PT, R17, UR4, P1 ;  /* 0x0000000411007c0c */ /* 0x000fe20008f66670 */
[----:B------:R-:W4:Y:S04]  /*10f40*/  SHFL.IDX PT, R9, R0, 0x2, 0x1c1f ;  /* 0x005c1f0000097f89 */ /* 0x000f2800000e0000 */
[----:B------:R-:W-:Y:S04]  /*10f50*/  SHFL.IDX PT, R14, R2, 0x3, 0x1c1f ;  /* 0x007c1f00020e7f89 */ /* 0x000fe800000e0000 */
[----:B------:R1:W4:Y:S01]  /*10f60*/  SHFL.IDX PT, R15, R0, 0x3, 0x1c1f ;  /* 0x007c1f00000f7f89 */ /* 0x00032200000e0000 */
[----:B------:R-:W-:-:S03]  /*10f70*/  IADD3 R16, R3, 0x40, RZ ;  /* 0x0000004003107810 */ /* 0x000fc60007ffe0ff */
[----:B---3--:R3:W-:Y:S01]  /*10f80*/  @!P4 ST.E [R12.64], R21 ;  /* 0x000000150c00c985 */ /* 0x0087e2000c101908 */
[----:B------:R-:W-:-:S03]  /*10f90*/  ISETP.GE.OR P2, PT, R16, UR4, P1 ;  /* 0x0000000410007c0c */ /* 0x000fc60008f46670 */
[----:B--2---:R3:W-:Y:S01]  /*10fa0*/  @!P3 ST.E [R10.64], R22 ;  /* 0x000000160a00b985 */ /* 0x0047e2000c101908 */
[----:B------:R-:W-:Y:S01]  /*10fb0*/  ISETP.GE.AND P3, PT, R3, UR4, PT ;  /* 0x0000000403007c0c */ /* 0x000fe2000bf66270 */
[----:B-1----:R-:W-:-:S04]  /*10fc0*/  IMAD R0, R4, c[0x0][0x428], RZ ;  /* 0x00010a0004007a24 */ /* 0x002fc800078e02ff */
[C---:B------:R-:W-:Y:S02]  /*10fd0*/  IMAD R0, R5.reuse, c[0x0][0x42c], R0 ;  /* 0x00010b0005007a24 */ /* 0x040fe400078e0200 */
[----:B------:R-:W-:Y:S01]  /*10fe0*/  IMAD.WIDE.U32 R4, R5, c[0x0][0x428], R6 ;  /* 0x00010a0005047a25 */ /* 0x000fe200078e0006 */
[----:B------:R-:W-:-:S04]  /*10ff0*/  IADD3 R6, R3, 0x48, RZ ;  /* 0x0000004803067810 */ /* 0x000fc80007ffe0ff */
[----:B------:R-:W-:Y:S02]  /*11000*/  ISETP.GE.OR P1, PT, R6, UR4, P1 ;  /* 0x0000000406007c0c */ /* 0x000fe40008f26670 */
[----:B------:R-:W-:Y:S02]  /*11010*/  IADD3 R0, R5, R0, RZ ;  /* 0x0000000005007210 */ /* 0x000fe40007ffe0ff */
[C---:B------:R-:W-:Y:S01]  /*11020*/  LEA R19, P0, R4.reuse, c[0x0][0x400], 0x2 ;  /* 0x0001000004137a11 */ /* 0x040fe200078010ff */
[----:B----4-:R3:W-:Y:S03]  /*11030*/  @!P2 ST.E [R8.64], R23 ;  /* 0x000000170800a985 */ /* 0x0107e6000c101908 */
[----:B------:R-:W-:Y:S02]  /*11040*/  LEA.HI.X R18, R4, c[0x0][0x404], R0, 0x2, P0 ;  /* 0x0001010004127a11 */ /* 0x000fe400000f1400 */
[----:B------:R3:W1:Y:S01]  /*11050*/  SHFL.IDX PT, R0, R19, RZ, 0x1c1f ;  /* 0x001c1fff13007589 */ /* 0x00066200000e0000 */
[----:B------:R-:W-:-:S02]  /*11060*/  ISETP.GE.AND P2, PT, R17, UR4, PT ;  /* 0x0000000411007c0c */ /* 0x000fc4000bf46270 */
[----:B------:R-:W-:Y:S01]  /*11070*/  ISETP.GE.AND P0, PT, R6, UR4, PT ;  /* 0x0000000406007c0c */ /* 0x000fe2000bf06270 */
[----:B------:R3:W-:Y:S01]  /*11080*/  @!P1 ST.E [R14.64], R20 ;  /* 0x000000140e009985 */ /* 0x0007e2000c101908 */
[----:B------:R-:W-:-:S03]  /*11090*/  ISETP.GE.AND P1, PT, R16, UR4, PT ;  /* 0x0000000410007c0c */ /* 0x000fc6000bf26270 */
[----:B------:R3:W2:Y:S01]  /*110a0*/  SHFL.IDX PT, R2, R18, RZ, 0x1c1f ;  /* 0x001c1fff12027589 */ /* 0x0006a200000e0000 */
[----:B------:R-:W-:Y:S05]  /*110b0*/  @P3 BRA `(.L_x_3048) ;  /* 0x0000041000003947 */ /* 0x000fea0003800000 */
[----:B------:R-:W-:Y:S02]  /*110c0*/  ISETP.GE.AND P5, PT, R55, c[0x0][0x3c8], PT ;  /* 0x0000f20037007a0c */ /* 0x000fe40003fa6270 */
[----:B------:R-:W-:Y:S02]  /*110d0*/  ISETP.GE.AND P4, PT, R53, c[0x0][0x3c8], PT ;  /* 0x0000f20035007a0c */ /* 0x000fe40003f86270 */
[----:B------:R-:W-:-:S09]  /*110e0*/  ISETP.GE.AND P6, PT, R29, c[0x0][0x3c8], PT ;  /* 0x0000f2001d007a0c */ /* 0x000fd20003fc6270 */
[----:B-1----:R-:W-:-:S04]  /*110f0*/  @!P5 LEA R4, P3, R55, R0, 0x2 ;  /* 0x000000003704d211 */ /* 0x002fc800078610ff */
[----:B--2---:R-:W-:Y:S02]  /*11100*/  @!P5 LEA.HI.X R5, R55, R2, R56, 0x2, P3 ;  /* 0x000000023705d211 */ /* 0x004fe400018f1438 */
        /* <DEDUP_REMOVED lines=46> */
[----:B---3--:R-:W-:-:S04]  /*113f0*/  @!P5 LEA R10, P3, R31, R0, 0x2 ;  /* 0x000000001f0ad211 */ /* 0x008fc800078610ff */
[----:B------:R-:W-:Y:S02]  /*11400*/  @!P5 LEA.HI.X R11, R31, R2, R32, 0x2, P3 ;  /* 0x000000021f0bd211 */ /* 0x000fe400018f1420 */
[----:B------:R-:W-:Y:S02]  /*11410*/  ISETP.GE.AND P5, PT, R27, c[0x0][0x3c8], PT ;  /* 0x0000f2001b007a0c */ /* 0x000fe40003fa6270 */
[----:B------:R-:W-:-:S04]  /*11420*/  @!P6 LEA R8, P3, R29, R0, 0x2 ;  /* 0x000000001d08e211 */ /* 0x000fc800078610ff */
[----:B------:R-:W-:-:S07]  /*11430*/  @!P6 LEA.HI.X R9, R29, R2, R30, 0x2, P3 ;  /* 0x000000021d09e211 */ /* 0x000fce00018f141e */
[----:B------:R-:W-:-:S04]  /*11440*/  @!P5 LEA R6, P3, R27, R0, 0x2 ;  /* 0x000000001b06d211 */ /* 0x000fc800078610ff */
[----:B------:R-:W-:Y:S02]  /*11450*/  @!P5 LEA.HI.X R7, R27, R2, R28, 0x2, P3 ;  /* 0x000000021b07d211 */ /* 0x000fe400018f141c */
[----:B-1----:R-:W-:-:S04]  /*11460*/  @!P4 LEA R4, P3, R25, R0, 0x2 ;  /* 0x000000001904c211 */ /* 0x002fc800078610ff */
[----:B------:R-:W-:Y:S02]  /*11470*/  @!P4 LEA.HI.X R5, R25, R2, R26, 0x2, P3 ;  /* 0x000000021905c211 */ /* 0x000fe400018f141a */
[----:B------:R-:W-:-:S13]  /*11480*/  ISETP.GE.AND P3, PT, R31, c[0x0][0x3c8], PT ;  /* 0x0000f2001f007a0c */ /* 0x000fda0003f66270 */
[----:B------:R1:W-:Y:S04]  /*11490*/  @!P3 ST.E.64 [R10.64], R100 ;  /* 0x000000640a00b985 */ /* 0x0003e8000c101b08 */
[----:B------:R1:W-:Y:S04]  /*114a0*/  @!P6 ST.E.64 [R8.64], R112 ;  /* 0x000000700800e985 */ /* 0x0003e8000c101b08 */
[----:B------:R1:W-:Y:S04]  /*114b0*/  @!P5 ST.E.64 [R6.64], R116 ;  /* 0x000000740600d985 */ /* 0x0003e8000c101b08 */
[----:B------:R1:W-:Y:S02]  /*114c0*/  @!P4 ST.E.64 [R4.64], R128 ;  /* 0x000000800400c985 */ /* 0x0003e4000c101b08 */
.L_x_3048:
[----:B------:R-:W-:Y:S05]  /*114d0*/  BSYNC B0 ;  /* 0x0000000000007941 */ /* 0x000fea0003800000 */
.L_x_3047:
[----:B--2---:R2:W4:Y:S01]  /*114e0*/  SHFL.IDX PT, R2, R18, 0x1, 0x1c1f ;  /* 0x003c1f0012027f89 */ /* 0x00452200000e0000 */
[----:B------:R-:W-:Y:S03]  /*114f0*/  BSSY B0, `(.L_x_3049) ;  /* 0x0000043000007945 */ /* 0x000fe60003800000 */
[----:B-1----:R2:W1:Y:S01]  /*11500*/  SHFL.IDX PT, R0, R19, 0x1, 0x1c1f ;  /* 0x003c1f0013007f89 */ /* 0x00246200000e0000 */
[----:B------:R-:W-:Y:S05]  /*11510*/  @P2 BRA `(.L_x_3050) ;  /* 0x0000040000002947 */ /* 0x000fea0003800000 */
[----:B------:R-:W-:Y:S02]  /*11520*/  ISETP.GE.AND P5, PT, R55, c[0x0][0x3c8], PT ;  /* 0x0000f20037007a0c */ /* 0x000fe40003fa6270 */
[----:B------:R-:W-:-:S02]  /*11530*/  ISETP.GE.AND P2, PT, R53, c[0x0][0x3c8], PT ;  /* 0x0000f20035007a0c */ /* 0x000fc40003f46270 */
[----:B------:R-:W-:-:S09]  /*11540*/  ISETP.GE.AND P3, PT, R51, c[0x0][0x3c8], PT ;  /* 0x0000f20033007a0c */ /* 0x000fd20003f66270 */
[----:B-1----:R-:W-:-:S04]  /*11550*/  @!P5 LEA R4, P4, R55, R0, 0x2 ;  /* 0x000000003704d211 */ /* 0x002fc800078810ff */
[----:B----4-:R-:W-:Y:S02]  /*11560*/  @!P5 LEA.HI.X R5, R55, R2, R56, 0x2, P4 ;  /* 0x000000023705d211 */ /* 0x010fe400020f1438 */
        /* <DEDUP_REMOVED lines=8> */
[----:B----4-:R-:W-:-:S03]  /*115f0*/  @!P5 LEA R6, P4, R49, R0, 0x2 ;  /* 0x000000003106d211 */ /* 0x010fc600078810ff */
        /* <DEDUP_REMOVED lines=33> */
[----:B------:R-:W-:Y:S02]  /*11810*/  @!P3 LEA.HI.X R7, R33, R2, R34, 0x2, P4 ;  /* 0x000000022107b211 */ /* 0x000fe400020f1422 */
[----:B------:R-:W-:-:S03]  /*11820*/  ISETP.GE.AND P4, PT, R29, c[0x0][0x3c8], PT ;  /* 0x0000f2001d007a0c */ /* 0x000fc60003f86270 */
[----:B------:R4:W-:Y:S01]  /*11830*/  @!P3 ST.E.64 [R6.64], R98 ;  /* 0x000000620600b985 */ /* 0x0009e2000c101b08 */
[----:B------:R-:W-:Y:S02]  /*11840*/  ISETP.GE.AND P3, PT, R27, c[0x0][0x3c8], PT ;  /* 0x0000f2001b007a0c */ /* 0x000fe40003f66270 */
[----:B-1----:R-:W-:-:S04]  /*11850*/  @!P5 LEA R4, P2, R31, R0, 0x2 ;  /* 0x000000001f04d211 */ /* 0x002fc800078410ff */
[----:B------:R-:W-:Y:S02]  /*11860*/  @!P5 LEA.HI.X R5, R31, R2, R32, 0x2, P2 ;  /* 0x000000021f05d211 */ /* 0x000fe400010f1420 */
[----:B------:R-:W-:-:S03]  /*11870*/  ISETP.GE.AND P2, PT, R25, c[0x0][0x3c8], PT ;  /* 0x0000f20019007a0c */ /* 0x000fc60003f46270 */
[----:B------:R1:W-:Y:S01]  /*11880*/  @!P5 ST.E.64 [R4.64], R102 ;  /* 0x000000660400d985 */ /* 0x0003e2000c101b08 */
[----:B---3--:R-:W-:-:S04]  /*11890*/  @!P4 LEA R8, P5, R29, R0, 0x2 ;  /* 0x000000001d08c211 */ /* 0x008fc800078a10ff */
[----:B------:R-:W-:Y:S02]  /*118a0*/  @!P4 LEA.HI.X R9, R29, R2, R30, 0x2, P5 ;  /* 0x000000021d09c211 */ /* 0x000fe400028f141e */
[----:B----4-:R-:W-:-:S03]  /*118b0*/  @!P3 LEA R6, P5, R27, R0, 0x2 ;  /* 0x000000001b06b211 */ /* 0x010fc600078a10ff */
[----:B------:R3:W-:Y:S01]  /*118c0*/  @!P4 ST.E.64 [R8.64], R114 ;  /* 0x000000720800c985 */ /* 0x0007e2000c101b08 */
[----:B------:R-:W-:-:S05]  /*118d0*/  @!P3 LEA.HI.X R7, R27, R2, R28, 0x2, P5 ;  /* 0x000000021b07b211 */ /* 0x000fca00028f141c */
[----:B------:R3:W-:Y:S01]  /*118e0*/  @!P3 ST.E.64 [R6.64], R118 ;  /* 0x000000760600b985 */ /* 0x0007e2000c101b08 */
[----:B-1----:R-:W-:-:S04]  /*118f0*/  @!P2 LEA R4, P5, R25, R0, 0x2 ;  /* 0x000000001904a211 */ /* 0x002fc800078a10ff */
[----:B------:R-:W-:-:S05]  /*11900*/  @!P2 LEA.HI.X R5, R25, R2, R26, 0x2, P5 ;  /* 0x000000021905a211 */ /* 0x000fca00028f141a */
[----:B------:R3:W-:Y:S04]  /*11910*/  @!P2 ST.E.64 [R4.64], R130 ;  /* 0x000000820400a985 */ /* 0x0007e8000c101b08 */
.L_x_3050:
[----:B------:R-:W-:Y:S05]  /*11920*/  BSYNC B0 ;  /* 0x0000000000007941 */ /* 0x000fea0003800000 */
.L_x_3049:
[----:B----4-:R4:W2:Y:S01]  /*11930*/  SHFL.IDX PT, R2, R18, 0x2, 0x1c1f ;  /* 0x005c1f0012027f89 */ /* 0x0108a200000e0000 */
[----:B------:R-:W-:Y:S03]  /*11940*/  BSSY B0, `(.L_x_3051) ;  /* 0x0000043000007945 */ /* 0x000fe60003800000 */
[----:B-1----:R4:W1:Y:S01]  /*11950*/  SHFL.IDX PT, R0, R19, 0x2, 0x1c1f ;  /* 0x005c1f0013007f89 */ /* 0x00286200000e0000 */
[----:B------:R-:W-:Y:S05]  /*11960*/  @P1 BRA `(.L_x_3052) ;  /* 0x0000040000001947 */ /* 0x000fea0003800000 */
[----:B------:R-:W-:Y:S02]  /*11970*/  ISETP.GE.AND P3, PT, R55, c[0x0][0x3c8], PT ;  /* 0x0000f20037007a0c */ /* 0x000fe40003f66270 */
[----:B------:R-:W-:Y:S02]  /*11980*/  ISETP.GE.AND P5, PT, R53, c[0x0][0x3c8], PT ;  /* 0x0000f20035007a0c */ /* 0x000fe40003fa6270 */
[----:B------:R-:W-:Y:S02]  /*11990*/  ISETP.GE.AND P2, PT, R51, c[0x0][0x3c8], PT ;  /* 0x0000f20033007a0c */ /* 0x000fe40003f46270 */
[----:B------:R-:W-:-:S07]  /*119a0*/  ISETP.GE.AND P1, PT, R49, c[0x0][0x3c8], PT ;  /* 0x0000f20031007a0c */ /* 0x000fce0003f26270 */
[----:B-1-3--:R-:W-:-:S04]  /*119b0*/  @!P3 LEA R4, P4, R55, R0, 0x2 ;  /* 0x000000003704b211 */ /* 0x00afc800078810ff */
[----:B--2---:R-:W-:Y:S02]  /*119c0*/  @!P3 LEA.HI.X R5, R55, R2, R56, 0x2, P4 ;  /* 0x000000023705b211 */ /* 0x004fe400020f1438 */
        /* <DEDUP_REMOVED lines=35> */
[----:B------:R-:W-:Y:S02]  /*11c00*/  ISETP.GE.AND P4, PT, R31, c[0x0][0x3c8], PT ;  /* 0x0000f2001f007a0c */ /* 0x000fe40003f86270 */
[C---:B--2---:R-:W-:Y:S01]  /*11c10*/  @!P2 LEA R6, P3, R35.reuse, R0, 0x2 ;  /* 0x000000002306a211 */ /* 0x044fe200078610ff */
[----:B------:R2:W-:Y:S03]  /*11c20*/  @!P5 ST.E.64 [R8.64], R76 ;  /* 0x0000004c0800d985 */ /* 0x0005e6000c101b08 */
        /* <DEDUP_REMOVED lines=8> */
[----:B------:R-:W-:Y:S02]  /*11cb0*/  ISETP.GE.AND P1, PT, R25, c[0x0][0x3c8], PT ;  /* 0x0000f20019007a0c */ /* 0x000fe40003f26270 */
[----:B------:R-:W-:Y:S02]  /*11cc0*/  @!P4 LEA.HI.X R11, R31, R2, R32, 0x2, P5 ;  /* 0x000000021f0bc211 */ /* 0x000fe400028f1420 */
[----:B--2---:R-:W-:-:S03]  /*11cd0*/  @!P3 LEA R8, P5, R29, R0, 0x2 ;  /* 0x000000001d08b211 */ /* 0x004fc600078a10ff */
[----:B------:R2:W-:Y:S01]  /*11ce0*/  @!P4 ST.E.64 [R10.64], R104 ;  /* 0x000000680a00c985 */ /* 0x0005e2000c101b08 */
[----:B------:R-:W-:Y:S02]  /*11cf0*/  @!P3 LEA.HI.X R9, R29, R2, R30, 0x2, P5 ;  /* 0x000000021d09b211 */ /* 0x000fe400028f141e */
[----:B---3--:R-:W-:-:S03]  /*11d00*/  @!P2 LEA R6, P5, R27, R0, 0x2 ;  /* 0x000000001b06a211 */ /* 0x008fc600078a10ff */
[----:B------:R2:W-:Y:S01]  /*11d10*/  @!P3 ST.E.64 [R8.64], R108 ;  /* 0x0000006c0800b985 */ /* 0x0005e2000c101b08 */
[----:B------:R-:W-:-:S05]  /*11d20*/  @!P2 LEA.HI.X R7, R27, R2, R28, 0x2, P5 ;  /* 0x000000021b07a211 */ /* 0x000fca00028f141c */
[----:B------:R2:W-:Y:S01]  /*11d30*/  @!P2 ST.E.64 [R6.64], R120 ;  /* 0x000000780600a985 */ /* 0x0005e2000c101b08 */
[----:B-1----:R-:W-:-:S04]  /*11d40*/  @!P1 LEA R4, P5, R25, R0, 0x2 ;  /* 0x0000000019049211 */ /* 0x002fc800078a10ff */
[----:B------:R-:W-:-:S05]  /*11d50*/  @!P1 LEA.HI.X R5, R25, R2, R26, 0x2, P5 ;  /* 0x0000000219059211 */ /* 0x000fca00028f141a */
[----:B------:R2:W-:Y:S04]  /*11d60*/  @!P1 ST.E.64 [R4.64], R124 ;  /* 0x0000007c04009985 */ /* 0x0005e8000c101b08 */
.L_x_3052:
[----:B------:R-:W-:Y:S05]  /*11d70*/  BSYNC B0 ;  /* 0x0000000000007941 */ /* 0x000fea0003800000 */
.L_x_3051:
[----:B--2---:R2:W3:Y:S04]  /*11d80*/  SHFL.IDX PT, R2, R18, 0x3, 0x1c1f ;  /* 0x007c1f0012027f89 */ /* 0x0044e800000e0000 */
[----:B-1----:R2:W1:Y:S01]  /*11d90*/  SHFL.IDX PT, R0, R19, 0x3, 0x1c1f ;  /* 0x007c1f0013007f89 */ /* 0x00246200000e0000 */
[----:B------:R-:W-:Y:S05]  /*11da0*/  @P0 BRA `(.L_x_3053) ;  /* 0x000006e000000947 */ /* 0x000fea0003800000 */
[----:B------:R-:W-:Y:S02]  /*11db0*/  ISETP.GE.AND P1, PT, R55, c[0x0][0x3c8], PT ;  /* 0x0000f20037007a0c */ /* 0x000fe40003f26270 */
[----:B------:R-:W-:Y:S02]  /*11dc0*/  ISETP.GE.AND P2, PT, R53, c[0x0][0x3c8], PT ;  /* 0x0000f20035007a0c */ /* 0x000fe40003f46270 */
[----:B------:R-:W-:-:S09]  /*11dd0*/  ISETP.GE.AND P3, PT, R51, c[0x0][0x3c8], PT ;  /* 0x0000f20033007a0c */ /* 0x000fd20003f66270 */
[-C--:B-1-3--:R-:W-:Y:S02]  /*11de0*/  @!P1 LEA R4, P0, R55, R0.reuse, 0x2 ;  /* 0x0000000037049211 */ /* 0x08afe400078010ff */
[----:B------:R-:W-:Y:S02]  /*11df0*/  @!P2 LEA R6, P5, R53, R0, 0x2 ;  /* 0x000000003506a211 */ /* 0x000fe400078a10ff */
[-C--:B------:R-:W-:Y:S02]  /*11e00*/  @!P1 LEA.HI.X R5, R55, R2.reuse, R56, 0x2, P0 ;  /* 0x0000000237059211 */ /* 0x080fe400000f1438 */
[----:B------:R-:W-:Y:S02]  /*11e10*/  ISETP.GE.AND P0, PT, R49, c[0x0][0x3c8], PT ;  /* 0x0000f20031007a0c */ /* 0x000fe40003f06270 */
[----:B------:R-:W-:Y:S01]  /*11e20*/  @!P2 LEA.HI.X R7, R53, R2, R54, 0x2, P5 ;  /* 0x000000023507a211 */ /* 0x000fe200028f1436 */
[----:B------:R1:W-:Y:S01]  /*11e30*/  @!P1 ST.E.64 [R4.64], R174 ;  /* 0x000000ae04009985 */ /* 0x0003e2000c101b08 */
[----:B------:R-:W-:-:S03]  /*11e40*/  ISETP.GE.AND P1, PT, R47, c[0x0][0x3c8], PT ;  /* 0x0000f2002f007a0c */ /* 0x000fc60003f26270 */
[----:B------:R3:W-:Y:S01]  /*11e50*/  @!P2 ST.E.64 [R6.64], R170 ;  /* 0x000000aa0600a985 */ /* 0x0007e2000c101b08 */
[----:B------:R-:W-:Y:S02]  /*11e60*/  ISETP.GE.AND P2, PT, R45, c[0x0][0x3c8], PT ;  /* 0x0000f2002d007a0c */ /* 0x000fe40003f46270 */
[----:B-1----:R-:W-:-:S04]  /*11e70*/  @!P3 LEA R4, P4, R51, R0, 0x2 ;  /* 0x000000003304b211 */ /* 0x002fc800078810ff */
[----:B------:R-:W-:Y:S02]  /*11e80*/  @!P3 LEA.HI.X R5, R51, R2, R52, 0x2, P4 ;  /* 0x000000023305b211 */ /* 0x000fe400020f1434 */
[----:B---3--:R-:W-:Y:S02]  /*11e90*/  @!P0 LEA R6, P5, R49, R0, 0x2 ;  /* 0x0000000031068211 */ /* 0x008fe400078a10ff */
[----:B------:R-:W-:Y:S01]  /*11ea0*/  ISETP.GE.AND P4, PT, R43, c[0x0][0x3c8], PT ;  /* 0x0000f2002b007a0c */ /* 0x000fe20003f86270 */
[----:B------:R1:W-:Y:S01]  /*11eb0*/  @!P3 ST.E.64 [R4.64], R166 ;  /* 0x000000a60400b985 */ /* 0x0003e2000c101b08 */
[----:B------:R-:W-:-:S05]  /*11ec0*/  @!P0 LEA.HI.X R7, R49, R2, R50, 0x2, P5 ;  /* 0x0000000231078211 */ /* 0x000fca00028f1432 */
[----:B------:R3:W-:Y:S01]  /*11ed0*/  @!P0 ST.E.64 [R6.64], R162 ;  /* 0x000000a206008985 */ /* 0x0007e2000c101b08 */
[----:B-1----:R-:W-:-:S04]  /*11ee0*/  @!P1 LEA R4, P3, R47, R0, 0x2 ;  /* 0x000000002f049211 */ /* 0x002fc800078610ff */
[----:B------:R-:W-:Y:S02]  /*11ef0*/  @!P1 LEA.HI.X R5, R47, R2, R48, 0x2, P3 ;  /* 0x000000022f059211 */ /* 0x000fe400018f1430 */
[----:B------:R-:W-:Y:S02]  /*11f00*/  ISETP.GE.AND P3, PT, R41, c[0x0][0x3c8], PT ;  /* 0x0000f20029007a0c */ /* 0x000fe40003f66270 */
[----:B---3--:R-:W-:Y:S01]  /*11f10*/  @!P2 LEA R6, P0, R45, R0, 0x2 ;  /* 0x000000002d06a211 */ /* 0x008fe200078010ff */
[----:B------:R1:W-:Y:S01]  /*11f20*/  @!P1 ST.E.64 [R4.64], R158 ;  /* 0x0000009e04009985 */ /* 0x0003e2000c101b08 */
[----:B------:R-:W-:Y:S02]  /*11f30*/  ISETP.GE.AND P1, PT, R39, c[0x0][0x3c8], PT ;  /* 0x0000f20027007a0c */ /* 0x000fe40003f26270 */
[----:B------:R-:W-:Y:S02]  /*11f40*/  @!P2 LEA.HI.X R7, R45, R2, R46, 0x2, P0 ;  /* 0x000000022d07a211 */ /* 0x000fe400000f142e */
[----:B------:R-:W-:-:S03]  /*11f50*/  ISETP.GE.AND P0, PT, R37, c[0x0][0x3c8], PT ;  /* 0x0000f20025007a0c */ /* 0x000fc60003f06270 */
[----:B------:R3:W-:Y:S02]  /*11f60*/  @!P2 ST.E.64 [R6.64], R154 ;  /* 0x0000009a0600a985 */ /* 0x0007e4000c101b08 */
[----:B------:R-:W-:-:S04]  /*11f70*/  @!P3 LEA R8, P2, R41, R0, 0x2 ;  /* 0x000000002908b211 */ /* 0x000fc800078410ff */
[----:B------:R-:W-:Y:S02]  /*11f80*/  @!P3 LEA.HI.X R9, R41, R2, R42, 0x2, P2 ;  /* 0x000000022909b211 */ /* 0x000fe400010f142a */
[----:B-1----:R-:W-:-:S04]  /*11f90*/  @!P4 LEA R4, P5, R43, R0, 0x2 ;  /* 0x000000002b04c211 */ /* 0x002fc800078a10ff */
[----:B------:R-:W-:Y:S02]  /*11fa0*/  @!P4 LEA.HI.X R5, R43, R2, R44, 0x2, P5 ;  /* 0x000000022b05c211 */ /* 0x000fe400028f142c */
[----:B---3--:R-:W-:-:S03]  /*11fb0*/  @!P0 LEA R6, P2, R37, R0, 0x2 ;  /* 0x0000000025068211 */ /* 0x008fc600078410ff */
[----:B------:R1:W-:Y:S01]  /*11fc0*/  @!P4 ST.E.64 [R4.64], R150 ;  /* 0x000000960400c985 */ /* 0x0003e2000c101b08 */
[----:B------:R-:W-:Y:S02]  /*11fd0*/  ISETP.GE.AND P4, PT, R35, c[0x0][0x3c8], PT ;  /* 0x0000f20023007a0c */ /* 0x000fe40003f86270 */
[----:B------:R-:W-:Y:S01]  /*11fe0*/  @!P0 LEA.HI.X R7, R37, R2, R38, 0x2, P2 ;  /* 0x0000000225078211 */ /* 0x000fe200010f1426 */
[----:B------:R-:W-:Y:S01]  /*11ff0*/  @!P3 ST.E.64 [R8.64], R146 ;  /* 0x000000920800b985 */ /* 0x000fe2000c101b08 */
[----:B------:R-:W-:Y:S02]  /*12000*/  ISETP.GE.AND P3, PT, R33, c[0x0][0x3c8], PT ;  /* 0x0000f20021007a0c */ /* 0x000fe40003f66270 */
[----:B------:R-:W-:Y:S02]  /*12010*/  ISETP.GE.AND P2, PT, R31, c[0x0][0x3c8], PT ;  /* 0x0000f2001f007a0c */ /* 0x000fe40003f46270 */
[----:B-1----:R-:W-:-:S04]  /*12020*/  @!P1 LEA R4, P5, R39, R0, 0x2 ;  /* 0x0000000027049211 */ /* 0x002fc800078a10ff */
[----:B------:R-:W-:-:S05]  /*12030*/  @!P1 LEA.HI.X R5, R39, R2, R40, 0x2, P5 ;  /* 0x0000000227059211 */ /* 0x000fca00028f1428 */
        /* <DEDUP_REMOVED lines=10> */
[----:B---3--:R-:W-:Y:S02]  /*120e0*/  @!P1 LEA R6, P5, R29, R0, 0x2 ;  /* 0x000000001d069211 */ /* 0x008fe400078a10ff */
        /* <DEDUP_REMOVED lines=10> */
[----:B---3--:R-:W-:-:S04]  /*12190*/  LEA R4, P0, R25, R0, 0x2 ;  /* 0x0000000019047211 */ /* 0x008fc800078010ff */
[----:B------:R-:W-:-:S05]  /*121a0*/  LEA.HI.X R5, R25, R2, R26, 0x2, P0 ;  /* 0x0000000219057211 */ /* 0x000fca00000f141a */
[----:B------:R1:W-:Y:S01]  /*121b0*/  ST.E.64 [R4.64], R126 ;  /* 0x0000007e04007985 */ /* 0x0003e2000c101b08 */
[----:B------:R-:W-:Y:S05]  /*121c0*/  BRA `(.L_x_3053) ;  /* 0x000002c000007947 */ /* 0x000fea0003800000 */
.L_x_3045:
        /* <DEDUP_REMOVED lines=13> */
[----:B-1----:R-:W-:Y:S01]  /*122a0*/  @P0 IMAD.HI.U32 R7, R6, c[0x0][0x4ec], RZ ;  /* 0x00013b0006070a27 */ /* 0x002fe200078e00ff */
        /* <DEDUP_REMOVED lines=30> */
.L_x_3053:
[----:B------:R-:W-:Y:S05]  /*12490*/  BSYNC B1 ;  /* 0x0000000000017941 */ /* 0x000fea0003800000 */
.L_x_3044:
[----:B------:R-:W-:-:S13]  /*124a0*/  ISETP.NE.AND P0, PT, RZ, UR6, PT ;  /* 0x00000006ff007c0c */ /* 0x000fda000bf05270 */
[----:B------:R-:W-:Y:S01]  /*124b0*/  @P0 WARPSYNC 0xffffffff ;  /* 0xffffffff00000948 */ /* 0x000fe20003800000 */
[----:B------:R-:W-:Y:S06]  /*124c0*/  @P0 BAR.SYNC.DEFER_BLOCKING 0x5, 0x80 ;  /* 0x0142000000000b1d */ /* 0x000fec0000010000 */
[----:B-1----:R-:W1:Y:S04]  /*124d0*/  @P0 LDS R0, [0x10100] ;  /* 0x01010000ff000984 */ /* 0x002e680000000800 */
[----:B-1----:R1:W-:Y:S04]  /*124e0*/  @P0 STL [R1+0xb0], R0 ;  /* 0x0000b00001000387 */ /* 0x0023e80000100800 */
[----:B------:R-:W-:Y:S06]  /*124f0*/  @P0 BAR.ARV 0x4, 0x80 ;  /* 0x0102000000000b1d */ /* 0x000fec0000002000 */
[----:B------:R-:W-:Y:S05]  /*12500*/  @P0 BRA `(.L_x_3054) ;  /* 0x0000009000000947 */ /* 0x000fea0003800000 */
[----:B------:R-:W-:Y:S05]  /*12510*/  BRA.DIV ~URZ, `(.L_x_3055) ;  /* 0x000042027f007947 */ /* 0x000fea000b800000 */
[----:B-1----:R1:W2:Y:S02]  /*12520*/  SHFL.IDX PT, R0, R24, RZ, 0x1f ;  /* 0x00001fff18007589 */ /* 0x0022a400000e0000 */
.L_x_3086:
[----:B---3--:R-:W3:Y:S01]  /*12530*/  S2R R2, SR_TID.X ;  /* 0x0000000000027919 */ /* 0x008ee20000002100 */
[----:B------:R-:W-:Y:S03]  /*12540*/  WARPSYNC 0xffffffff ;  /* 0xffffffff00007948 */ /* 0x000fe60003800000 */
[----:B------:R-:W-:Y:S06]  /*12550*/  BAR.SYNC.DEFER_BLOCKING 0x4, 0x80 ;  /* 0x0102000000007b1d */ /* 0x000fec0000010000 */
[----:B--2---:R2:W-:Y:S01]  /*12560*/  STL [R1+0xb0], R0 ;  /* 0x0000b00001007387 */ /* 0x0045e20000100800 */
[----:B---3--:R-:W-:-:S13]  /*12570*/  LOP3.LUT P0, RZ, R2, 0x7f, RZ, 0xc0, !PT ;  /* 0x0000007f02ff7812 */ /* 0x008fda000780c0ff */
[----:B------:R2:W-:Y:S04]  /*12580*/  @!P0 STS [0x10100], R24 ;  /* 0x01010018ff008388 */ /* 0x0005e80000000800 */
[----:B------:R-:W-:Y:S06]  /*12590*/  BAR.ARV 0x5, 0x80 ;  /* 0x0142000000007b1d */ /* 0x000fec0000002000 */
.L_x_3054:
[----:B-12---:R-:W2:Y:S02]  /*125a0*/  LDL R0, [R1+0xb0] ;  /* 0x0000b00001007983 */ /* 0x006ea40000100800 */
[----:B--2---:R-:W-:-:S13]  /*125b0*/  ISETP.GE.AND P0, PT, R0, c[0x0][0x538], PT ;  /* 0x00014e0000007a0c */ /* 0x004fda0003f06270 */
[----:B---34-:R-:W-:Y:S01]  /*125c0*/  @P0 CALL.REL.NOINC `(.L_x_3056) ;  /* 0x0000001000000944 */ /* 0x018fe20003c00000 */
[----:B------:R-:W-:Y:S05]  /*125d0*/  BRA `(.L_x_3057) ;  /* 0xfffee4d000007947 */ /* 0x000fea000383ffff */
.L_x_3056:
[----:B------:R-:W-:Y:S05]  /*125e0*/  EXIT ;  /* 0x000000000000794d */ /* 0x000fea0003800000 */
.L_x_2988:
[----:B------:R1:W-:Y:S01]  /*125f0*/  STL [R1+0x10], RZ ;  /* 0x000010ff01007387 */ /* 0x0003e20000100800 */
[----:B------:R-:W-:Y:S01]  /*12600*/  IMAD.MOV.U32 R143, RZ, RZ, R7 ;  /* 0x000000ffff8f7224 */ /* 0x000fe200078e0007 */
[----:B------:R-:W-:Y:S02]  /*12610*/  MOV R3, 0x181f ;  /* 0x0000181f00037802 */ /* 0x000fe40000000f00 */
[----:B------:R-:W-:Y:S02]  /*12620*/  MOV R2, 0x12640 ;  /* 0x0001264000027802 */ /* 0x000fe40000000f00 */
[----:B-1---5:R-:W-:Y:S05]  /*12630*/  CALL.REL.NOINC `($__internal_47_$__cuda_sm70_shflsync_idx_p) ;  /* 0x000041b000007944 */ /* 0x022fea0003c00000 */
[----:B------:R-:W-:Y:S01]  /*12640*/  MOV R9, R143 ;  /* 0x0000008f00097202 */ /* 0x000fe20000000f00 */
[----:B-1---5:R-:W-:Y:S05]  /*12650*/  BRA `(.L_x_3058) ;  /* 0xfffef2f000007947 */ /* 0x022fea000383ffff */
.L_x_2989:
[----:B------:R3:W-:Y:S01]  /*12660*/  STL [R1+0x10], RZ ;  /* 0x000010ff01007387 */ /* 0x0007e20000100800 */
[----:B------:R-:W-:Y:S01]  /*12670*/  IMAD.MOV.U32 R143, RZ, RZ, R8 ;  /* 0x000000ffff8f7224 */ /* 0x000fe200078e0008 */
[----:B------:R-:W-:Y:S02]  /*12680*/  MOV R3, 0x181f ;  /* 0x0000181f00037802 */ /* 0x000fe40000000f00 */
[----:B------:R-:W-:Y:S02]  /*12690*/  MOV R2, 0x126b0 ;  /* 0x000126b000027802 */ /* 0x000fe40000000f00 */
[----:B-123-5:R-:W-:Y:S05]  /*126a0*/  CALL.REL.NOINC `($__internal_47_$__cuda_sm70_shflsync_idx_p) ;  /* 0x0000414000007944 */ /* 0x02efea0003c00000 */
[----:B-----5:R-:W-:Y:S01]  /*126b0*/  MOV R0, R143 ;  /* 0x0000008f00007202 */ /* 0x020fe20000000f00 */
[----:B-1----:R-:W-:Y:S05]  /*126c0*/  BRA `(.L_x_3059) ;  /* 0xfffef2a000007947 */ /* 0x002fea000383ffff */
.L_x_2992:
[----:B----4-:R-:W-:Y:S01]  /*126d0*/  MOV R0, 0x1 ;  /* 0x0000000100007802 */ /* 0x010fe20000000f00 */
[----:B------:R-:W-:Y:S01]  /*126e0*/  IMAD.MOV.U32 R143, RZ, RZ, R7 ;  /* 0x000000ffff8f7224 */ /* 0x000fe200078e0007 */
[----:B-1----:R-:W-:Y:S01]  /*126f0*/  MOV R2, 0x12730 ;  /* 0x0001273000027802 */ /* 0x002fe20000000f00 */
[----:B------:R-:W-:-:S02]  /*12700*/  IMAD.MOV.U32 R3, RZ, RZ, 0x181f ;  /* 0x0000181fff037424 */ /* 0x000fc400078e00ff */
[----:B------:R1:W-:Y:S04]  /*12710*/  STL [R1+0x10], R0 ;  /* 0x0000100001007387 */ /* 0x0003e80000100800 */
[----:B-12--5:R-:W-:Y:S05]  /*12720*/  CALL.REL.NOINC `($__internal_47_$__cuda_sm70_shflsync_idx_p) ;  /* 0x000040c000007944 */ /* 0x026fea0003c00000 */
[----:B-----5:R-:W-:Y:S01]  /*12730*/  MOV R0, 0x1 ;  /* 0x0000000100007802 */ /* 0x020fe20000000f00 */
[----:B------:R-:W-:Y:S01]  /*12740*/  IMAD.MOV.U32 R9, RZ, RZ, R143 ;  /* 0x000000ffff097224 */ /* 0x000fe200078e008f */
[----:B------:R-:W-:Y:S01]  /*12750*/  MOV R3, 0x181f ;  /* 0x0000181f00037802 */ /* 0x000fe20000000f00 */
[----:B------:R-:W-:Y:S01]  /*12760*/  IMAD.MOV.U32 R143, RZ, RZ, R8 ;  /* 0x000000ffff8f7224 */ /* 0x000fe200078e0008 */
[----:B------:R-:W-:Y:S01]  /*12770*/  MOV R2, 0x127a0 ;  /* 0x000127a000027802 */ /* 0x000fe20000000f00 */
[----:B------:R2:W-:Y:S04]  /*12780*/  STL [R1+0x10], R0 ;  /* 0x0000100001007387 */ /* 0x0005e80000100800 */
[----:B-12---:R-:W-:Y:S05]  /*12790*/  CALL.REL.NOINC `($__internal_47_$__cuda_sm70_shflsync_idx_p) ;  /* 0x0000405000007944 */ /* 0x006fea0003c00000 */
[----:B-----5:R-:W-:Y:S01]  /*127a0*/  MOV R0, R143 ;  /* 0x0000008f00007202 */ /* 0x020fe20000000f00 */
[----:B-1----:R-:W-:Y:S05]  /*127b0*/  BRA `(.L_x_3060) ;  /* 0xfffef37000007947 */ /* 0x002fea000383ffff */
.L_x_2995:
[----:B----4-:R-:W-:Y:S01]  /*127c0*/  MOV R0, 0x2 ;  /* 0x0000000200007802 */ /* 0x010fe20000000f00 */
[----:B------:R-:W-:Y:S01]  /*127d0*/  IMAD.MOV.U32 R143, RZ, RZ, R7 ;  /* 0x000000ffff8f7224 */ /* 0x000fe200078e0007 */
[----:B-1----:R-:W-:Y:S01]  /*127e0*/  MOV R2, 0x12820 ;  /* 0x0001282000027802 */ /* 0x002fe20000000f00 */
[----:B------:R-:W-:Y:S02]  /*127f0*/  IMAD.MOV.U32 R3, RZ, RZ, 0x181f ;  /* 0x0000181fff037424 */ /* 0x000fe400078e00ff */
[----:B------:R1:W-:Y:S04]  /*12800*/  STL [R1+0x10], R0 ;  /* 0x0000100001007387 */ /* 0x0003e80000100800 */
[----:B-123-5:R-:W-:Y:S05]  /*12810*/  CALL.REL.NOINC `($__internal_47_$__cuda_sm70_shflsync_idx_p) ;  /* 0x00003fd000007944 */ /* 0x02efea0003c00000 */
[----:B------:R-:W-:Y:S01]  /*12820*/  MOV R9, R143 ;  /* 0x0000008f00097202 */ /* 0x000fe20000000f00 */
[----:B-1---5:R-:W-:Y:S05]  /*12830*/  BRA `(.L_x_3061) ;  /* 0xfffef43000007947 */ /* 0x022fea000383ffff */
.L_x_2996:
[----:B----4-:R-:W-:Y:S01]  /*12840*/  MOV R0, 0x2 ;  /* 0x0000000200007802 */ /* 0x010fe20000000f00 */
[----:B------:R-:W-:Y:S01]  /*12850*/  IMAD.MOV.U32 R143, RZ, RZ, R8 ;  /* 0x000000ffff8f7224 */ /* 0x000fe200078e0008 */
[----:B-1----:R-:W-:Y:S01]  /*12860*/  MOV R2, 0x128a0 ;  /* 0x000128a000027802 */ /* 0x002fe20000000f00 */
[----:B------:R-:W-:-:S02]  /*12870*/  IMAD.MOV.U32 R3, RZ, RZ, 0x181f ;  /* 0x0000181fff037424 */ /* 0x000fc400078e00ff */
[----:B------:R1:W-:Y:S04]  /*12880*/  STL [R1+0x10], R0 ;  /* 0x0000100001007387 */ /* 0x0003e80000100800 */
[----:B-123-5:R-:W-:Y:S05]  /*12890*/  CALL.REL.NOINC `($__internal_47_$__cuda_sm70_shflsync_idx_p) ;  /* 0x00003f5000007944 */ /* 0x02efea0003c00000 */
[----:B-----5:R-:W-:Y:S01]  /*128a0*/  MOV R0, R143 ;  /* 0x0000008f00007202 */ /* 0x020fe20000000f00 */
[----:B-1----:R-:W-:Y:S05]  /*128b0*/  BRA `(.L_x_3062) ;  /* 0xfffef3d000007947 */ /* 0x002fea000383ffff */
.L_x_2999:
[----:B--2---:R-:W-:Y:S01]  /*128c0*/  MOV R0, 0x3 ;  /* 0x0000000300007802 */ /* 0x004fe20000000f00 */
[----:B------:R-:W-:Y:S01]  /*128d0*/  IMAD.MOV.U32 R143, RZ, RZ, R7 ;  /* 0x000000ffff8f7224 */ /* 0x000fe200078e0007 */
[----:B-1----:R-:W-:Y:S01]  /*128e0*/  MOV R2, 0x12920 ;  /* 0x0001292000027802 */ /* 0x002fe20000000f00 */
[----:B------:R-:W-:Y:S02]  /*128f0*/  IMAD.MOV.U32 R3, RZ, RZ, 0x181f ;  /* 0x0000181fff037424 */ /* 0x000fe400078e00ff */
[----:B------:R1:W-:Y:S04]  /*12900*/  STL [R1+0x10], R0 ;  /* 0x0000100001007387 */ /* 0x0003e80000100800 */
[----:B-1-345:R-:W-:Y:S05]  /*12910*/  CALL.REL.NOINC `($__internal_47_$__cuda_sm70_shflsync_idx_p) ;  /* 0x00003ed000007944 */ /* 0x03afea0003c00000 */
        /* <DEDUP_REMOVED lines=9> */
.L_x_3002:
[----:B--2---:R-:W-:Y:S01]  /*129b0*/  MOV R0, 0x4 ;  /* 0x0000000400007802 */ /* 0x004fe20000000f00 */
[----:B------:R-:W-:Y:S01]  /*129c0*/  IMAD.MOV.U32 R143, RZ, RZ, R7 ;  /* 0x000000ffff8f7224 */ /* 0x000fe200078e0007 */
[----:B-1----:R-:W-:Y:S01]  /*129d0*/  MOV R2, 0x12a10 ;  /* 0x00012a1000027802 */ /* 0x002fe20000000f00 */
[----:B------:R-:W-:-:S02]  /*129e0*/  IMAD.MOV.U32 R3, RZ, RZ, 0x181f ;  /* 0x0000181fff037424 */ /* 0x000fc400078e00ff */
[----:B------:R1:W-:Y:S04]  /*129f0*/  STL [R1+0x10], R0 ;  /* 0x0000100001007387 */ /* 0x0003e80000100800 */
[----:B-1-345:R-:W-:Y:S05]  /*12a00*/  CALL.REL.NOINC `($__internal_47_$__cuda_sm70_shflsync_idx_p) ;  /* 0x00003de000007944 */ /* 0x03afea0003c00000 */
[----:B------:R-:W-:Y:S01]  /*12a10*/  MOV R9, R143 ;  /* 0x0000008f00097202 */ /* 0x000fe20000000f00 */
[----:B-1---5:R-:W-:Y:S05]  /*12a20*/  BRA `(.L_x_3064) ;  /* 0xfffef4f000007947 */ /* 0x022fea000383ffff */
.L_x_3003:
[----:B--2---:R-:W-:Y:S01]  /*12a30*/  MOV R0, 0x4 ;  /* 0x0000000400007802 */ /* 0x004fe20000000f00 */
[----:B------:R-:W-:Y:S01]  /*12a40*/  IMAD.MOV.U32 R143, RZ, RZ, R8 ;  /* 0x000000ffff8f7224 */ /* 0x000fe200078e0008 */
[----:B-1----:R-:W-:Y:S01]  /*12a50*/  MOV R2, 0x12a90 ;  /* 0x00012a9000027802 */ /* 0x002fe20000000f00 */
[----:B------:R-:W-:Y:S02]  /*12a60*/  IMAD.MOV.U32 R3, RZ, RZ, 0x181f ;  /* 0x0000181fff037424 */ /* 0x000fe400078e00ff */
[----:B------:R1:W-:Y:S04]  /*12a70*/  STL [R1+0x10], R0 ;  /* 0x0000100001007387 */ /* 0x0003e80000100800 */
[----:B-1-345:R-:W-:Y:S05]  /*12a80*/  CALL.REL.NOINC `($__internal_47_$__cuda_sm70_shflsync_idx_p) ;  /* 0x00003d6000007944 */ /* 0x03afea0003c00000 */
[----:B-----5:R-:W-:Y:S01]  /*12a90*/  MOV R0, R143 ;  /* 0x0000008f00007202 */ /* 0x020fe20000000f00 */
[----:B-1----:R-:W-:Y:S05]  /*12aa0*/  BRA `(.L_x_3065) ;  /* 0xfffef49000007947 */ /* 0x002fea000383ffff */
.L_x_3006:
[----:B---3--:R-:W-:Y:S01]  /*12ab0*/  MOV R0, 0x5 ;  /* 0x0000000500007802 */ /* 0x008fe20000000f00 */
[----:B------:R-:W-:Y:S01]  /*12ac0*/  IMAD.MOV.U32 R143, RZ, RZ, R7 ;  /* 0x000000ffff8f7224 */ /* 0x000fe200078e0007 */
[----:B-1----:R-:W-:Y:S01]  /*12ad0*/  MOV R2, 0x12b10 ;  /* 0x00012b1000027802 */ /* 0x002fe20000000f00 */
[----:B------:R-:W-:-:S02]  /*12ae0*/  IMAD.MOV.U32 R3, RZ, RZ, 0x181f ;  /* 0x0000181fff037424 */ /* 0x000fc400078e00ff */
        /* <DEDUP_REMOVED lines=11> */
.L_x_3009:
[----:B---3--:R-:W-:Y:S01]  /*12ba0*/  MOV R0, 0x6 ;  /* 0x0000000600007802 */ /* 0x008fe20000000f00 */
[----:B------:R-:W-:Y:S01]  /*12bb0*/  IMAD.MOV.U32 R143, RZ, RZ, R7 ;  /* 0x000000ffff8f7224 */ /* 0x000fe200078e0007 */
[----:B-1----:R-:W-:Y:S01]  /*12bc0*/  MOV R2, 0x12c00 ;  /* 0x00012c0000027802 */ /* 0x002fe20000000f00 */
[----:B------:R-:W-:Y:S02]  /*12bd0*/  IMAD.MOV.U32 R3, RZ, RZ, 0x181f ;  /* 0x0000181fff037424 */ /* 0x000fe400078e00ff */
[----:B------:R1:W-:Y:S04]  /*12be0*/  STL [R1+0x10], R0 ;  /* 0x0000100001007387 */ /* 0x0003e80000100800 */
[----:B-12-45:R-:W-:Y:S05]  /*12bf0*/  CALL.REL.NOINC `($__internal_47_$__cuda_sm70_shflsync_idx_p) ;  /* 0x00003bf000007944 */ /* 0x036fea0003c00000 */
[----:B------:R-:W-:Y:S01]  /*12c00*/  MOV R9, R143 ;  /* 0x0000008f00097202 */ /* 0x000fe20000000f00 */
[----:B-1---5:R-:W-:Y:S05]  /*12c10*/  BRA `(.L_x_3067) ;  /* 0xfffef5b000007947 */ /* 0x022fea000383ffff */
.L_x_3010:
[----:B---3--:R-:W-:Y:S01]  /*12c20*/  MOV R0, 0x6 ;  /* 0x0000000600007802 */ /* 0x008fe20000000f00 */
[----:B------:R-:W-:Y:S01]  /*12c30*/  IMAD.MOV.U32 R143, RZ, RZ, R8 ;  /* 0x000000ffff8f7224 */ /* 0x000fe200078e0008 */
[----:B-1----:R-:W-:Y:S01]  /*12c40*/  MOV R2, 0x12c80 ;  /* 0x00012c8000027802 */ /* 0x002fe20000000f00 */
[----:B------:R-:W-:-:S02]  /*12c50*/  IMAD.MOV.U32 R3, RZ, RZ, 0x181f ;  /* 0x0000181fff037424 */ /* 0x000fc400078e00ff */
[----:B------:R1:W-:Y:S04]  /*12c60*/  STL [R1+0x10], R0 ;  /* 0x0000100001007387 */ /* 0x0003e80000100800 */
[----:B-12-45:R-:W-:Y:S05]  /*12c70*/  CALL.REL.NOINC `($__internal_47_$__cuda_sm70_shflsync_idx_p) ;  /* 0x00003b7000007944 */ /* 0x036fea0003c00000 */
[----:B-----5:R-:W-:Y:S01]  /*12c80*/  MOV R0, R143 ;  /* 0x0000008f00007202 */ /* 0x020fe20000000f00 */
[----:B-1----:R-:W-:Y:S05]  /*12c90*/  BRA `(.L_x_3068) ;  /* 0xfffef55000007947 */ /* 0x002fea000383ffff */
.L_x_3013:
        /* <DEDUP_REMOVED lines=15> */
.L_x_3016:
[----:B------:R2:W-:Y:S01]  /*12d90*/  STL [R1+0x10], RZ ;  /* 0x000010ff01007387 */ /* 0x0005e20000100800 */
[----:B------:R-:W-:Y:S01]  /*12da0*/  IMAD.MOV.U32 R143, RZ, RZ, R0 ;  /* 0x000000ffff8f7224 */ /* 0x000fe200078e0000 */
[----:B------:R-:W-:-:S02]  /*12db0*/  MOV R3, 0x181f ;  /* 0x0000181f00037802 */ /* 0x000fc40000000f00 */
[----:B------:R-:W-:Y:S02]  /*12dc0*/  MOV R2, 0x12de0 ;  /* 0x00012de000027802 */ /* 0x000fe40000000f00 */
[----:B-12---:R-:W-:Y:S05]  /*12dd0*/  CALL.REL.NOINC `($__internal_47_$__cuda_sm70_shflsync_idx_p) ;  /* 0x00003a1000007944 */ /* 0x006fea0003c00000 */
[----:B------:R-:W-:Y:S01]  /*12de0*/  MOV R8, R143 ;  /* 0x0000008f00087202 */ /* 0x000fe20000000f00 */
[----:B-1---5:R-:W-:Y:S05]  /*12df0*/  BRA `(.L_x_3070) ;  /* 0xffff0f7000007947 */ /* 0x022fea000383ffff */
.L_x_3017:
[----:B------:R4:W-:Y:S01]  /*12e00*/  STL [R1+0x10], RZ ;  /* 0x000010ff01007387 */ /* 0x0009e20000100800 */
[----:B------:R-:W-:Y:S01]  /*12e10*/  IMAD.MOV.U32 R143, RZ, RZ, R4 ;  /* 0x000000ffff8f7224 */ /* 0x000fe200078e0004 */
[----:B------:R-:W-:Y:S02]  /*12e20*/  MOV R3, 0x181f ;  /* 0x0000181f00037802 */ /* 0x000fe40000000f00 */
[----:B------:R-:W-:Y:S02]  /*12e30*/  MOV R2, 0x12e50 ;  /* 0x00012e5000027802 */ /* 0x000fe40000000f00 */
[----:B-1234-:R-:W-:Y:S05]  /*12e40*/  CALL.REL.NOINC `($__internal_47_$__cuda_sm70_shflsync_idx_p) ;  /* 0x000039a000007944 */ /* 0x01efea0003c00000 */
[----:B------:R-:W2:Y:S04]  /*12e50*/  LDL R3, [R1+0xc] ;  /* 0x00000c0001037983 */ /* 0x000ea80000100800 */
[----:B------:R-:W3:Y:S01]  /*12e60*/  LDL R2, [R1+0x1c] ;  /* 0x00001c0001027983 */ /* 0x000ee20000100800 */
[----:B------:R-:W-:-:S05]  /*12e70*/  IADD3 R6, P6, R143, R149, RZ ;  /* 0x000000958f067210 */ /* 0x000fca0007fde0ff */
[----:B------:R-:W-:Y:S01]  /*12e80*/  IMAD.X R7, R8, 0x1, R57, P6 ;  /* 0x0000000108077824 */ /* 0x000fe200030e0639 */
[----:B--2---:R-:W-:Y:S02]  /*12e90*/  ISETP.GE.AND P2, PT, R3, c[0x0][0x1d4], PT ;  /* 0x0000750003007a0c */ /* 0x004fe40003f46270 */
[----:B---3--:R-:W-:Y:S02]  /*12ea0*/  ISETP.GE.AND P0, PT, R2, c[0x0][0x1d4], PT ;  /* 0x0000750002007a0c */ /* 0x008fe40003f06270 */
[----:B------:R-:W-:Y:S01]  /*12eb0*/  IADD3 R2, P5, R143, R150, RZ ;  /* 0x000000968f027210 */ /* 0x000fe20007fbe0ff */
[----:B-----5:R-:W-:Y:S01]  /*12ec0*/  IMAD.MOV.U32 R143, RZ, RZ, R0 ;  /* 0x000000ffff8f7224 */ /* 0x020fe200078e0000 */
[----:B------:R-:W-:-:S03]  /*12ed0*/  SEL R5, RZ, 0x10, P0 ;  /* 0x00000010ff057807 */ /* 0x000fc60000000000 */
[----:B------:R-:W-:-:S04]  /*12ee0*/  IMAD.X R3, R8, 0x1, R56, P5 ;  /* 0x0000000108037824 */ /* 0x000fc800028e0638 */
[----:B------:R-:W-:Y:S01]  /*12ef0*/  @!PT LDS RZ, [RZ] ;  /* 0x00000000fffff984 */ /* 0x000fe20000000800 */
[----:B------:R-:W-:Y:S01]  /*12f00*/  @!PT LDS RZ, [RZ] ;  /* 0x00000000fffff984 */ /* 0x000fe20000000800 */
[----:B------:R-:W-:Y:S01]  /*12f10*/  @!PT LDS RZ, [RZ] ;  /* 0x00000000fffff984 */ /* 0x000fe20000000800 */
[----:B------:R2:W-:Y:S04]  /*12f20*/  LDGSTS.E.BYPASS.LTC128B.128 [R252+0x4100], [R6.64], !P2 ;  /* 0x0410000006fc7fae */ /* 0x0005e8000d101d48 */
[----:B------:R3:W-:Y:S01]  /*12f30*/  LDGSTS.E.BYPASS.LTC128B.128 [R252+0x6100], [R2.64], !P0 ;  /* 0x0610000002fc7fae */ /* 0x0007e2000c101d48 */
[----:B--2---:R-:W-:Y:S01]  /*12f40*/  SEL R6, RZ, 0x10, P2 ;  /* 0x00000010ff067807 */ /* 0x004fe20001000000 */
[----:B---3--:R-:W-:Y:S02]  /*12f50*/  IMAD.MOV.U32 R2, RZ, RZ, 0x1 ;  /* 0x00000001ff027424 */ /* 0x008fe400078e00ff */
[----:B------:R-:W-:-:S03]  /*12f60*/  IMAD.MOV.U32 R3, RZ, RZ, 0x181f ;  /* 0x0000181fff037424 */ /* 0x000fc600078e00ff */
[----:B------:R2:W-:Y:S02]  /*12f70*/  STL [R1+0x10], R2 ;  /* 0x0000100201007387 */ /* 0x0005e40000100800 */
[----:B--2---:R-:W-:Y:S02]  /*12f80*/  MOV R2, 0x12fa0 ;  /* 0x00012fa000027802 */ /* 0x004fe40000000f00 */
[----:B-1----:R-:W-:Y:S05]  /*12f90*/  CALL.REL.NOINC `($__internal_47_$__cuda_sm70_shflsync_idx_p) ;  /* 0x0000385000007944 */ /* 0x002fea0003c00000 */
[----:B------:R-:W-:Y:S01]  /*12fa0*/  MOV R2, 0x1 ;  /* 0x0000000100027802 */ /* 0x000fe20000000f00 */
[----:B------:R-:W-:Y:S01]  /*12fb0*/  IMAD.MOV.U32 R7, RZ, RZ, R143 ;  /* 0x000000ffff077224 */ /* 0x000fe200078e008f */
[----:B------:R-:W-:Y:S01]  /*12fc0*/  MOV R3, 0x181f ;  /* 0x0000181f00037802 */ /* 0x000fe20000000f00 */
[----:B-----5:R-:W-:Y:S02]  /*12fd0*/  IMAD.MOV.U32 R143, RZ, RZ, R4 ;  /* 0x000000ffff8f7224 */ /* 0x020fe400078e0004 */
[----:B------:R2:W-:Y:S02]  /*12fe0*/  STL [R1+0x10], R2 ;  /* 0x0000100201007387 */ /* 0x0005e40000100800 */
[----:B--2---:R-:W-:Y:S02]  /*12ff0*/  MOV R2, 0x13010 ;  /* 0x0001301000027802 */ /* 0x004fe40000000f00 */
[----:B-1----:R-:W-:Y:S05]  /*13000*/  CALL.REL.NOINC `($__internal_47_$__cuda_sm70_shflsync_idx_p) ;  /* 0x000037e000007944 */ /* 0x002fea0003c00000 */
[----:B------:R-:W-:Y:S02]  /*13010*/  IADD3 R8, -R6, 0x10, RZ ;  /* 0x0000001006087810 */ /* 0x000fe40007ffe1ff */
[----:B------:R-:W-:-:S02]  /*13020*/  IADD3 R2, -R5, 0x10, RZ ;  /* 0x0000001005027810 */ /* 0x000fc40007ffe1ff */
[----:B------:R-:W-:Y:S02]  /*13030*/  LOP3.LUT R8, R8, 0xf, RZ, 0xc0, !PT ;  /* 0x0000000f08087812 */ /* 0x000fe400078ec0ff */
[----:B------:R-:W-:Y:S02]  /*13040*/  ISETP.NE.U32.AND P6, PT, R6, RZ, PT ;  /* 0x000000ff0600720c */ /* 0x000fe40003fc5070 */
[----:B------:R-:W-:Y:S02]  /*13050*/  IADD3 R8, P2, P0, R8, R143, R149 ;  /* 0x0000008f08087210 */ /* 0x000fe4000785e095 */
[----:B------:R-:W-:Y:S02]  /*13060*/  LOP3.LUT R2, R2, 0xf, RZ, 0xc0, !PT ;  /* 0x0000000f02027812 */ /* 0x000fe400078ec0ff */
[----:B------:R-:W-:Y:S02]  /*13070*/  ISETP.NE.U32.AND P5, PT, R5, RZ, PT ;  /* 0x000000ff0500720c */ /* 0x000fe40003fa5070 */
[----:B------:R-:W-:-:S02]  /*13080*/  IADD3.X R9, RZ, R7, R57, P2, P0 ;  /* 0x00000007ff097210 */ /* 0x000fc400017e0439 */
[----:B------:R-:W-:Y:S01]  /*13090*/  IADD3 R2, P2, P0, R2, R143, R150 ;  /* 0x0000008f02027210 */ /* 0x000fe2000785e096 */
[----:B-----5:R-:W-:Y:S02]  /*130a0*/  IMAD.MOV.U32 R143, RZ, RZ, R0 ;  /* 0x000000ffff8f7224 */ /* 0x020fe400078e0000 */
[----:B------:R-:W-:Y:S01]  /*130b0*/  @!PT LDS RZ, [RZ] ;  /* 0x00000000fffff984 */ /* 0x000fe20000000800 */
[----:B------:R-:W-:Y:S01]  /*130c0*/  @!PT LDS RZ, [RZ] ;  /* 0x00000000fffff984 */ /* 0x000fe20000000800 */
[----:B------:R-:W-:Y:S01]  /*130d0*/  @!PT LDS RZ, [RZ] ;  /* 0x00000000fffff984 */ /* 0x000fe20000000800 */
[----:B------:R2:W-:Y:S01]  /*130e0*/  LDGSTS.E.BYPASS.LTC128B.128.ZFILL [R252+0x4900], [R8.64], P6 ;  /* 0x0490000008fc7fae */ /* 0x0005e2000b141d48 */
[----:B------:R-:W-:-:S05]  /*130f0*/  IADD3.X R3, RZ, R7, R56, P2, P0 ;  /* 0x00000007ff037210 */ /* 0x000fca00017e0438 */
[----:B------:R3:W-:Y:S02]  /*13100*/  LDGSTS.E.BYPASS.LTC128B.128.ZFILL [R252+0x6900], [R2.64], P5 ;  /* 0x0690000002fc7fae */ /* 0x0007e4000a941d48 */
[----:B---3--:R-:W-:Y:S02]  /*13110*/  IMAD.MOV.U32 R2, RZ, RZ, 0x2 ;  /* 0x00000002ff027424 */ /* 0x008fe400078e00ff */
[----:B------:R-:W-:-:S03]  /*13120*/  IMAD.MOV.U32 R3, RZ, RZ, 0x181f ;  /* 0x0000181fff037424 */ /* 0x000fc600078e00ff */
[----:B------:R3:W-:Y:S02]  /*13130*/  STL [R1+0x10], R2 ;  /* 0x0000100201007387 */ /* 0x0007e40000100800 */
[----:B---3--:R-:W-:Y:S02]  /*13140*/  MOV R2, 0x13160 ;  /* 0x0001316000027802 */ /* 0x008fe40000000f00 */
[----:B-12---:R-:W-:Y:S05]  /*13150*/  CALL.REL.NOINC `($__internal_47_$__cuda_sm70_shflsync_idx_p) ;  /* 0x0000369000007944 */ /* 0x006fea0003c00000 */
        /* <DEDUP_REMOVED lines=10> */
[----:B------:R-:W-:Y:S02]  /*13200*/  LOP3.LUT R2, R2, 0xf, RZ, 0xc0, !PT ;  /* 0x0000000f02027812 */ /* 0x000fe400078ec0ff */
[----:B------:R-:W-:Y:S02]  /*13210*/  IADD3 R8, P2, P0, R8, R143, R149 ;  /* 0x0000008f08087210 */ /* 0x000fe4000785e095 */
[----:B------:R-:W-:Y:S02]  /*13220*/  ISETP.NE.U32.AND P6, PT, R6, RZ, PT ;  /* 0x000000ff0600720c */ /* 0x000fe40003fc5070 */
[----:B------:R-:W-:Y:S02]  /*13230*/  IADD3.X R9, RZ, R7, R57, P2, P0 ;  /* 0x00000007ff097210 */ /* 0x000fe400017e0439 */
[----:B------:R-:W-:Y:S01]  /*13240*/  IADD3 R2, P2, P0, R2, R143, R150 ;  /* 0x0000008f02027210 */ /* 0x000fe2000785e096 */
[----:B-----5:R-:W-:Y:S01]  /*13250*/  IMAD.MOV.U32 R143, RZ, RZ, R0 ;  /* 0x000000ffff8f7224 */ /* 0x020fe200078e0000 */
[----:B------:R-:W-:Y:S01]  /*13260*/  ISETP.NE.U32.AND P5, PT, R5, RZ, PT ;  /* 0x000000ff0500720c */ /* 0x000fe20003fa5070 */
[----:B------:R-:W-:Y:S01]  /*13270*/  IMAD.MOV.U32 R0, RZ, RZ, 0x3 ;  /* 0x00000003ff007424 */ /* 0x000fe200078e00ff */
[----:B------:R-:W-:-:S04]  /*13280*/  IADD3.X R3, RZ, R7, R56, P2, P0 ;  /* 0x00000007ff037210 */ /* 0x000fc800017e0438 */
[----:B------:R2:W-:Y:S04]  /*13290*/  STL [R1+0x10], R0 ;  /* 0x0000100001007387 */ /* 0x0005e80000100800 */
[----:B------:R-:W-:Y:S01]  /*132a0*/  @!PT LDS RZ, [RZ] ;  /* 0x00000000fffff984 */ /* 0x000fe20000000800 */
[----:B------:R-:W-:Y:S01]  /*132b0*/  @!PT LDS RZ, [RZ] ;  /* 0x00000000fffff984 */ /* 0x000fe20000000800 */
[----:B------:R-:W-:Y:S01]  /*132c0*/  @!PT LDS RZ, [RZ] ;  /* 0x00000000fffff984 */ /* 0x000fe20000000800 */
[----:B------:R2:W-:Y:S04]  /*132d0*/  LDGSTS.E.BYPASS.LTC128B.128.ZFILL [R252+0x5100], [R8.64], P6 ;  /* 0x0510000008fc7fae */ /* 0x0005e8000b141d48 */
[----:B------:R3:W-:Y:S02]  /*132e0*/  LDGSTS.E.BYPASS.LTC128B.128.ZFILL [R252+0x7100], [R2.64], P5 ;  /* 0x0710000002fc7fae */ /* 0x0007e4000a941d48 */
[----:B---3--:R-:W-:Y:S01]  /*132f0*/  IMAD.MOV.U32 R3, RZ, RZ, 0x181f ;  /* 0x0000181fff037424 */ /* 0x008fe200078e00ff */
[----:B------:R-:W-:-:S02]  /*13300*/  MOV R2, 0x13320 ;  /* 0x0001332000027802 */ /* 0x000fc40000000f00 */
[----:B-12---:R-:W-:Y:S05]  /*13310*/  CALL.REL.NOINC `($__internal_47_$__cuda_sm70_shflsync_idx_p) ;  /* 0x000034d000007944 */ /* 0x006fea0003c00000 */
        /* <DEDUP_REMOVED lines=9> */
.L_x_3018:
[----:B------:R1:W-:Y:S01]  /*133b0*/  STL [R1+0x10], RZ ;  /* 0x000010ff01007387 */ /* 0x0003e20000100800 */
[----:B------:R-:W-:Y:S01]  /*133c0*/  IMAD.MOV.U32 R143, RZ, RZ, R0 ;  /* 0x000000ffff8f7224 */ /* 0x000fe200078e0000 */
[----:B------:R-:W-:-:S02]  /*133d0*/  MOV R3, 0x1c1f ;  /* 0x00001c1f00037802 */ /* 0x000fc40000000f00 */
[----:B------:R-:W-:Y:S02]  /*133e0*/  MOV R2, 0x13400 ;  /* 0x0001340000027802 */ /* 0x000fe40000000f00 */
[----:B-1----:R-:W-:Y:S05]  /*133f0*/  CALL.REL.NOINC `($__internal_47_$__cuda_sm70_shflsync_idx_p) ;  /* 0x000033f000007944 */ /* 0x002fea0003c00000 */
[----:B------:R-:W-:Y:S01]  /*13400*/  MOV R2, R143 ;  /* 0x0000008f00027202 */ /* 0x000fe20000000f00 */
[----:B-1---5:R-:W-:Y:S05]  /*13410*/  BRA `(.L_x_3072) ;  /* 0xffff0d5000007947 */ /* 0x022fea000383ffff */
.L_x_3019:
[----:B------:R-:W-:Y:S01]  /*13420*/  MOV R2, 0x1 ;  /* 0x0000000100027802 */ /* 0x000fe20000000f00 */
[----:B------:R-:W-:Y:S02]  /*13430*/  IMAD.MOV.U32 R143, RZ, RZ, R0 ;  /* 0x000000ffff8f7224 */ /* 0x000fe400078e0000 */
[----:B------:R-:W-:Y:S02]  /*13440*/  IMAD.MOV.U32 R3, RZ, RZ, 0x1c1f ;  /* 0x00001c1fff037424 */ /* 0x000fe400078e00ff */
[----:B------:R2:W-:Y:S02]  /*13450*/  STL [R1+0x10], R2 ;  /* 0x0000100201007387 */ /* 0x0005e40000100800 */
[----:B--2---:R-:W-:Y:S02]  /*13460*/  MOV R2, 0x13480 ;  /* 0x0001348000027802 */ /* 0x004fe40000000f00 */
[----:B-1----:R-:W-:Y:S05]  /*13470*/  CALL.REL.NOINC `($__internal_47_$__cuda_sm70_shflsync_idx_p) ;  /* 0x0000337000007944 */ /* 0x002fea0003c00000 */
[----:B-----5:R-:W-:Y:S02]  /*13480*/  IMAD.IADD R2, R4, 0x1, R143 ;  /* 0x0000000104027824 */ /* 0x020fe400078e028f */
[----:B------:R-:W-:-:S02]  /*13490*/  IMAD.MOV.U32 R143, RZ, RZ, R0 ;  /* 0x000000ffff8f7224 */ /* 0x000fc400078e0000 */
        /* <DEDUP_REMOVED lines=29> */
[----:B------:R-:W-:Y:S01]  /*13670*/  ISETP.GT.AND P0, PT, R2, 0x39, PT ;  /* 0x000000390200780c */ /* 0x000fe20003f04270 */
[----:B------:R-:W-:Y:S01]  /*13680*/  IMAD.MOV.U32 R2, RZ, RZ, 0x2 ;  /* 0x00000002ff027424 */ /* 0x000fe200078e00ff */
[----:B------:R-:W-:Y:S02]  /*13690*/  FSEL R58, R30, -INF , P6 ;  /* 0xff8000001e3a7808 */ /* 0x000fe40003000000 */
[----:B------:R-:W-:-:S02]  /*136a0*/  FSEL R51, R31, -INF , P5 ;  /* 0xff8000001f337808 */ /* 0x000fc40002800000 */
[----:B------:R2:W-:Y:S01]  /*136b0*/  STL [R1+0x10], R2 ;  /* 0x0000100201007387 */ /* 0x0005e20000100800 */
[----:B------:R-:W-:Y:S02]  /*136c0*/  FSEL R50, R26, -INF , P2 ;  /* 0xff8000001a327808 */ /* 0x000fe40001000000 */
[----:B------:R-:W-:Y:S02]  /*136d0*/  FSEL R49, R27, -INF , P0 ;  /* 0xff8000001b317808 */ /* 0x000fe40000000000 */
[----:B--2---:R-:W-:Y:S02]  /*136e0*/  MOV R2, 0x13700 ;  /* 0x0001370000027802 */ /* 0x004fe40000000f00 */
[----:B-1----:R-:W-:Y:S05]  /*136f0*/  CALL.REL.NOINC `($__internal_47_$__cuda_sm70_shflsync_idx_p) ;  /* 0x000030f000007944 */ /* 0x002fea0003c00000 */
[----:B-----5:R-:W-:Y:S02]  /*13700*/  IMAD.IADD R2, R4, 0x1, R143 ;  /* 0x0000000104027824 */ /* 0x020fe400078e028f */
[----:B------:R-:W-:Y:S02]  /*13710*/  IMAD.MOV.U32 R143, RZ, RZ, R0 ;  /* 0x000000ffff8f7224 */ /* 0x000fe400078e0000 */
[----:B------:R-:W-:Y:S01]  /*13720*/  IMAD.MOV.U32 R0, RZ, RZ, 0x3 ;  /* 0x00000003ff007424 */ /* 0x000fe200078e00ff */
[----:B------:R-:W-:Y:S01]  /*13730*/  IMNMX R2, R5, R2, PT ;  /* 0x0000000205027217 */ /* 0x000fe20003800200 */
[----:B------:R-:W-:-:S03]  /*13740*/  IMAD.MOV.U32 R3, RZ, RZ, 0x1c1f ;  /* 0x00001c1fff037424 */ /* 0x000fc600078e00ff */
[----:B------:R2:W-:Y:S01]  /*13750*/  STL [R1+0x10], R0 ;  /* 0x0000100001007387 */ /* 0x0005e20000100800 */
        /* <DEDUP_REMOVED lines=32> */
[----:B------:R-:W-:Y:S02]  /*13960*/  MOV R2, 0x13980 ;  /* 0x0001398000027802 */ /* 0x000fe40000000f00 */
[----:B-12---:R-:W-:Y:S05]  /*13970*/  CALL.REL.NOINC `($__internal_47_$__cuda_sm70_shflsync_idx_p) ;  /* 0x00002e7000007944 */ /* 0x006fea0003c00000 */
[----:B-----5:R-:W-:Y:S01]  /*13980*/  IMAD.IADD R4, R4, 0x1, R143 ;  /* 0x0000000104047824 */ /* 0x020fe200078e028f */
[----:B------:R-:W-:Y:S01]  /*13990*/  FMNMX.FTZ R136, R7, R8, !PT ;  /* 0x0000000807887209 */ /* 0x000fe20007810000 */
[----:B------:R-:W-:Y:S01]  /*139a0*/  IMAD.MOV.U32 R0, RZ, RZ, 0x2 ;  /* 0x00000002ff007424 */ /* 0x000fe200078e00ff */
[----:B------:R-:W-:Y:S02]  /*139b0*/  FMNMX.FTZ R135, R9, R10, !PT ;  /* 0x0000000a09877209 */ /* 0x000fe40007810000 */
[----:B------:R-:W-:Y:S02]  /*139c0*/  IMNMX R5, R5, R4, PT ;  /* 0x0000000405057217 */ /* 0x000fe40003800200 */
[----:B------:R-:W-:-:S02]  /*139d0*/  FMNMX.FTZ R136, R11, R136, !PT ;  /* 0x000000880b887209 */ /* 0x000fc40007810000 */
[C---:B------:R-:W-:Y:S02]  /*139e0*/  ISETP.GT.AND P6, PT, R5.reuse, RZ, PT ;  /* 0x000000ff0500720c */ /* 0x040fe40003fc4270 */
[C---:B------:R-:W-:Y:S02]  /*139f0*/  ISETP.GT.AND P5, PT, R5.reuse, 0x1, PT ;  /* 0x000000010500780c */ /* 0x040fe40003fa4270 */
[----:B------:R-:W-:Y:S02]  /*13a00*/  ISETP.GT.AND P2, PT, R5, 0x8, PT ;  /* 0x000000080500780c */ /* 0x000fe40003f44270 */
[----:B------:R-:W-:Y:S02]  /*13a10*/  FSEL R24, R106, -INF , P6 ;  /* 0xff8000006a187808 */ /* 0x000fe40003000000 */
[----:B------:R-:W-:Y:S02]  /*13a20*/  FSEL R26, R107, -INF , P5 ;  /* 0xff8000006b1a7808 */ /* 0x000fe40002800000 */
[----:B------:R-:W-:-:S02]  /*13a30*/  ISETP.GT.AND P0, PT, R5, 0x9, PT ;  /* 0x000000090500780c */ /* 0x000fc40003f04270 */
[----:B------:R-:W-:Y:S02]  /*13a40*/  FSEL R30, R102, -INF , P2 ;  /* 0xff800000661e7808 */ /* 0x000fe40001000000 */
[----:B------:R-:W-:Y:S02]  /*13a50*/  FMNMX.FTZ R134, R20, R22, !PT ;  /* 0x0000001614867209 */ /* 0x000fe40007810000 */
[----:B------:R-:W-:Y:S02]  /*13a60*/  FMNMX.FTZ R6, R24, R26, !PT ;  /* 0x0000001a18067209 */ /* 0x000fe40007810000 */
[----:B------:R-:W-:Y:S02]  /*13a70*/  FMNMX.FTZ R136, R12, R136, !PT ;  /* 0x000000880c887209 */ /* 0x000fe40007810000 */
[----:B------:R-:W-:Y:S02]  /*13a80*/  FSEL R32, R103, -INF , P0 ;  /* 0xff80000067207808 */ /* 0x000fe40000000000 */
[----:B------:R-:W-:-:S02]  /*13a90*/  ISETP.GT.AND P6, PT, R5, 0x10, PT ;  /* 0x000000100500780c */ /* 0x000fc40003fc4270 */
        /* <DEDUP_REMOVED lines=79> */
[----:B-1----:R-:W-:Y:S05]  /*13f90*/  CALL.REL.NOINC `($__internal_46_$__cuda_sm70_shflsync_bfly_p) ;  /* 0x000027f000007944 */ /* 0x002fea0003c00000 */
[----:B------:R-:W-:Y:S01]  /*13fa0*/  FMNMX.FTZ R136, R136, R0, !PT ;  /* 0x0000000088887209 */ /* 0x000fe20007810000 */
[----:B------:R-:W-:Y:S01]  /*13fb0*/  IMAD.MOV.U32 R0, RZ, RZ, 0x1 ;  /* 0x00000001ff007424 */ /* 0x000fe200078e00ff */
[----:B------:R-:W-:-:S03]  /*13fc0*/  MOV R2, 0x13ff0 ;  /* 0x00013ff000027802 */ /* 0x000fc60000000f00 */
[----:B------:R-:W-:Y:S02]  /*13fd0*/  IMAD.MOV.U32 R132, RZ, RZ, R136 ;  /* 0x000000ffff847224 */ /* 0x000fe400078e0088 */
[----:B------:R-:W-:Y:S05]  /*13fe0*/  CALL.REL.NOINC `($__internal_46_$__cuda_sm70_shflsync_bfly_p) ;  /* 0x000027a000007944 */ /* 0x000fea0003c00000 */
[----:B------:R-:W-:Y:S01]  /*13ff0*/  FMNMX.FTZ R136, R136, R0, !PT ;  /* 0x0000000088887209 */ /* 0x000fe20007810000 */
[----:B------:R-:W-:Y:S01]  /*14000*/  IMAD.MOV.U32 R132, RZ, RZ, R135 ;  /* 0x000000ffff847224 */ /* 0x000fe200078e0087 */
[----:B------:R-:W-:Y:S01]  /*14010*/  MOV R2, 0x14040 ;  /* 0x0001404000027802 */ /* 0x000fe20000000f00 */
[----:B------:R-:W-:Y:S02]  /*14020*/  IMAD.MOV.U32 R0, RZ, RZ, 0x2 ;  /* 0x00000002ff007424 */ /* 0x000fe400078e00ff */
[----:B------:R-:W-:Y:S05]  /*14030*/  CALL.REL.NOINC `($__internal_46_$__cuda_sm70_shflsync_bfly_p) ;  /* 0x0000275000007944 */ /* 0x000fea0003c00000 */
        /* <DEDUP_REMOVED lines=25> */
[----:B------:R-:W-:Y:S01]  /*141d0*/  MOV R133, R0 ;  /* 0x0000000000857202 */ /* 0x000fe20000000f00 */
[----:B------:R-:W-:Y:S05]  /*141e0*/  BRA `(.L_x_3073) ;  /* 0xffff0cf000007947 */ /* 0x000fea000383ffff */
.L_x_3023:
[----:B------:R-:W-:Y:S01]  /*141f0*/  MOV R3, 0x181f ;  /* 0x0000181f00037802 */ /* 0x000fe20000000f00 */
[----:B------:R1:W-:Y:S01]  /*14200*/  STL [R1+0x10], RZ ;  /* 0x000010ff01007387 */ /* 0x0003e20000100800 */
[----:B------:R-:W-:Y:S01]  /*14210*/  MOV R2, 0x14240 ;  /* 0x0001424000027802 */ /* 0x000fe20000000f00 */
[----:B------:R-:W-:Y:S02]  /*14220*/  IMAD.MOV.U32 R143, RZ, RZ, R0 ;  /* 0x000000ffff8f7224 */ /* 0x000fe400078e0000 */
[----:B-1----:R-:W-:Y:S05]  /*14230*/  CALL.REL.NOINC `($__internal_47_$__cuda_sm70_shflsync_idx_p) ;  /* 0x000025b000007944 */ /* 0x002fea0003c00000 */
[----:B------:R-:W-:Y:S01]  /*14240*/  MOV R7, R143 ;  /* 0x0000008f00077202 */ /* 0x000fe20000000f00 */
[----:B-1---5:R-:W-:-:S05]  /*14250*/  BRA `(.L_x_3074) ;  /* 0xffff2a9000007947 */ /* 0x022fca000383ffff */
.L_x_3024:
[----:B------:R-:W-:Y:S01]  /*14260*/  MOV R3, 0x181f ;  /* 0x0000181f00037802 */ /* 0x000fe20000000f00 */
[----:B------:R3:W-:Y:S01]  /*14270*/  STL [R1+0x10], RZ ;  /* 0x000010ff01007387 */ /* 0x0007e20000100800 */
[----:B------:R-:W-:Y:S01]  /*14280*/  MOV R2, 0x142b0 ;  /* 0x000142b000027802 */ /* 0x000fe20000000f00 */
[----:B------:R-:W-:Y:S02]  /*14290*/  IMAD.MOV.U32 R143, RZ, RZ, R4 ;  /* 0x000000ffff8f7224 */ /* 0x000fe400078e0004 */
[----:B-123--:R-:W-:Y:S05]  /*142a0*/  CALL.REL.NOINC `($__internal_47_$__cuda_sm70_shflsync_idx_p) ;  /* 0x0000254000007944 */ /* 0x00efea0003c00000 */
[----:B------:R-:W2:Y:S01]  /*142b0*/  LDL R3, [R1+0xc] ;  /* 0x00000c0001037983 */ /* 0x000ea20000100800 */
[----:B------:R-:W-:Y:S03]  /*142c0*/  IADD3 R8, P2, R143, R12, RZ ;  /* 0x0000000c8f087210 */ /* 0x000fe60007f5e0ff */
[----:B------:R-:W3:Y:S02]  /*142d0*/  LDL R2, [R1+0x1c] ;  /* 0x00001c0001027983 */ /* 0x000ee40000100800 */
[----:B------:R-:W-:Y:S01]  /*142e0*/  IMAD.X R9, R7, 0x1, R5, P2 ;  /* 0x0000000107097824 */ /* 0x000fe200010e0605 */
[----:B---3--:R-:W-:Y:S02]  /*142f0*/  ISETP.GE.AND P0, PT, R2, c[0x0][0x1d4], PT ;  /* 0x0000750002007a0c */ /* 0x008fe40003f06270 */
[----:B--2---:R-:W-:Y:S02]  /*14300*/  ISETP.GE.AND P5, PT, R3, c[0x0][0x1d4], PT ;  /* 0x0000750003007a0c */ /* 0x004fe40003fa6270 */
[----:B------:R-:W-:Y:S01]  /*14310*/  IADD3 R2, P2, R143, R13, RZ ;  /* 0x0000000d8f027210 */ /* 0x000fe20007f5e0ff */
[----:B-----5:R-:W-:Y:S04]  /*14320*/  IMAD.MOV.U32 R143, RZ, RZ, R0 ;  /* 0x000000ffff8f7224 */ /* 0x020fe800078e0000 */
[----:B------:R-:W-:Y:S01]  /*14330*/  IMAD.X R3, R7, 0x1, R6, P2 ;  /* 0x0000000107037824 */ /* 0x000fe200010e0606 */
[----:B------:R-:W-:Y:S05]  /*14340*/  SEL R7, RZ, 0x10, P5 ;  /* 0x00000010ff077807 */ /* 0x000fea0002800000 */
[----:B------:R-:W-:Y:S01]  /*14350*/  @!PT LDS RZ, [RZ] ;  /* 0x00000000fffff984 */ /* 0x000fe20000000800 */
[----:B------:R-:W-:Y:S01]  /*14360*/  @!PT LDS RZ, [RZ] ;  /* 0x00000000fffff984 */ /* 0x000fe20000000800 */
[----:B------:R-:W-:Y:S01]  /*14370*/  @!PT LDS RZ, [RZ] ;  /* 0x00000000fffff984 */ /* 0x000fe20000000800 */
[----:B------:R2:W-:Y:S04]  /*14380*/  LDGSTS.E.BYPASS.LTC128B.128 [R252+0x100], [R8.64], !P5 ;  /* 0x0010000008fc7fae */ /* 0x0005e8000e901d48 */
[----:B------:R3:W-:Y:S01]  /*14390*/  LDGSTS.E.BYPASS.LTC128B.128 [R252+0x2100], [R2.64], !P0 ;  /* 0x0210000002fc7fae */ /* 0x0007e2000c101d48 */
[----:B--2---:R-:W-:Y:S01]  /*143a0*/  SEL R8, RZ, 0x10, P0 ;  /* 0x00000010ff087807 */ /* 0x004fe20000000000 */
[----:B---3--:R-:W-:Y:S02]  /*143b0*/  IMAD.MOV.U32 R2, RZ, RZ, 0x1 ;  /* 0x00000001ff027424 */ /* 0x008fe400078e00ff */
[----:B------:R-:W-:Y:S03]  /*143c0*/  IMAD.MOV.U32 R3, RZ, RZ, 0x181f ;  /* 0x0000181fff037424 */ /* 0x000fe600078e00ff */
        /* <DEDUP_REMOVED lines=10> */
[C---:B------:R-:W-:Y:S02]  /*14470*/  IADD3 R2, -R7.reuse, 0x10, RZ ;  /* 0x0000001007027810 */ /* 0x040fe40007ffe1ff */
        /* <DEDUP_REMOVED lines=9> */
[----:B--2---:R-:W-:Y:S04]  /*14510*/  IADD3 R2, -R8, 0x10, RZ ;  /* 0x0000001008027810 */ /* 0x004fe80007ffe1ff */
[----:B------:R-:W-:Y:S04]  /*14520*/  LOP3.LUT R2, R2, 0xf, RZ, 0xc0, !PT ;  /* 0x0000000f02027812 */ /* 0x000fe800078ec0ff */
[----:B------:R-:W-:Y:S01]  /*14530*/  IADD3 R2, P2, P0, R2, R143, R13 ;  /* 0x0000008f02027210 */ /* 0x000fe2000785e00d */
[----:B-----5:R-:W-:Y:S03]  /*14540*/  IMAD.MOV.U32 R143, RZ, RZ, R0 ;  /* 0x000000ffff8f7224 */ /* 0x020fe600078e0000 */
[----:B------:R-:W-:Y:S05]  /*14550*/  IADD3.X R3, RZ, R9, R6, P2, P0 ;  /* 0x00000009ff037210 */ /* 0x000fea00017e0406 */
[----:B------:R2:W-:Y:S02]  /*14560*/  LDGSTS.E.BYPASS.LTC128B.128.ZFILL [R252+0x2900], [R2.64], P5 ;  /* 0x0290000002fc7fae */ /* 0x0005e4000a941d48 */
[----:B--2---:R-:W-:Y:S02]  /*14570*/  IMAD.MOV.U32 R2, RZ, RZ, 0x2 ;  /* 0x00000002ff027424 */ /* 0x004fe400078e00ff */
        /* <DEDUP_REMOVED lines=24> */
[----:B-----5:R-:W-:Y:S02]  /*14700*/  IMAD.MOV.U32 R143, RZ, RZ, R0 ;  /* 0x000000ffff8f7224 */ /* 0x020fe400078e0000 */
[----:B------:R-:W-:Y:S01]  /*14710*/  IMAD.MOV.U32 R0, RZ, RZ, 0x3 ;  /* 0x00000003ff007424 */ /* 0x000fe200078e00ff */
[----:B------:R-:W-:Y:S04]  /*14720*/  IADD3.X R3, RZ, R9, R6, P2, P0 ;  /* 0x00000009ff037210 */ /* 0x000fe800017e0406 */
[----:B------:R2:W-:Y:S04]  /*14730*/  STL [R1+0x10], R0 ;  /* 0x0000100001007387 */ /* 0x0005e80000100800 */
[----:B------:R3:W-:Y:S02]  /*14740*/  LDGSTS.E.BYPASS.LTC128B.128.ZFILL [R252+0x3100], [R2.64], P5 ;  /* 0x0310000002fc7fae */ /* 0x0007e4000a941d48 */
[----:B---3--:R-:W-:Y:S01]  /*14750*/  MOV R2, 0x14780 ;  /* 0x0001478000027802 */ /* 0x008fe20000000f00 */
[----:B------:R-:W-:Y:S02]  /*14760*/  IMAD.MOV.U32 R3, RZ, RZ, 0x181f ;  /* 0x0000181fff037424 */ /* 0x000fe400078e00ff */
[----:B-12---:R-:W-:Y:S05]  /*14770*/  CALL.REL.NOINC `($__internal_47_$__cuda_sm70_shflsync_idx_p) ;  /* 0x0000207000007944 */ /* 0x006fea0003c00000 */
[----:B------:R-:W-:Y:S01]  /*14780*/  MOV R2, 0x3 ;  /* 0x0000000300027802 */ /* 0x000fe20000000f00 */
[----:B-----5:R-:W-:Y:S01]  /*14790*/  IMAD.MOV.U32 R0, RZ, RZ, R143 ;  /* 0x000000ffff007224 */ /* 0x020fe200078e008f */
[----:B------:R-:W-:Y:S01]  /*147a0*/  MOV R3, 0x181f ;  /* 0x0000181f00037802 */ /* 0x000fe20000000f00 */
[----:B------:R-:W-:Y:S02]  /*147b0*/  IMAD.MOV.U32 R143, RZ, RZ, R4 ;  /* 0x000000ffff8f7224 */ /* 0x000fe400078e0004 */
[----:B------:R2:W-:Y:S02]  /*147c0*/  STL [R1+0x10], R2 ;  /* 0x0000100201007387 */ /* 0x0005e40000100800 */
[----:B--2---:R-:W-:Y:S02]  /*147d0*/  MOV R2, 0x147f0 ;  /* 0x000147f000027802 */ /* 0x004fe40000000f00 */
[----:B-1----:R-:W-:Y:S05]  /*147e0*/  CALL.REL.NOINC `($__internal_47_$__cuda_sm70_shflsync_idx_p) ;  /* 0x0000200000007944 */ /* 0x002fea0003c00000 */
[----:B-----5:R-:W-:Y:S01]  /*147f0*/  MOV R4, R143 ;  /* 0x0000008f00047202 */ /* 0x020fe20000000f00 */
[----:B-1----:R-:W-:-:S05]  /*14800*/  BRA `(.L_x_3075) ;  /* 0xffff26f000007947 */ /* 0x002fca000383ffff */
.L_x_3027:
[----:B------:R-:W-:Y:S01]  /*14810*/  MOV R3, 0x181f ;  /* 0x0000181f00037802 */ /* 0x000fe20000000f00 */
[----:B------:R2:W-:Y:S01]  /*14820*/  STL [R1+0x10], RZ ;  /* 0x000010ff01007387 */ /* 0x0005e20000100800 */
[----:B------:R-:W-:Y:S01]  /*14830*/  MOV R2, 0x14860 ;  /* 0x0001486000027802 */ /* 0x000fe20000000f00 */
[----:B-1----:R-:W-:Y:S02]  /*14840*/  IMAD.MOV.U32 R143, RZ, RZ, R0 ;  /* 0x000000ffff8f7224 */ /* 0x002fe400078e0000 */
[----:B--2---:R-:W-:Y:S05]  /*14850*/  CALL.REL.NOINC `($__internal_47_$__cuda_sm70_shflsync_idx_p) ;  /* 0x00001f9000007944 */ /* 0x004fea0003c00000 */
[----:B------:R-:W-:Y:S01]  /*14860*/  MOV R135, R143 ;  /* 0x0000008f00877202 */ /* 0x000fe20000000f00 */
[----:B-1---5:R-:W-:-:S05]  /*14870*/  BRA `(.L_x_3076) ;  /* 0xffff35a000007947 */ /* 0x022fca000383ffff */
.L_x_3028:
[----:B------:R-:W-:Y:S01]  /*14880*/  MOV R3, 0x181f ;  /* 0x0000181f00037802 */ /* 0x000fe20000000f00 */
[----:B------:R4:W-:Y:S01]  /*14890*/  STL [R1+0x10], RZ ;  /* 0x000010ff01007387 */ /* 0x0009e20000100800 */
[----:B------:R-:W-:Y:S01]  /*148a0*/  MOV R2, 0x148d0 ;  /* 0x000148d000027802 */ /* 0x000fe20000000f00 */
[----:B-1----:R-:W-:Y:S02]  /*148b0*/  IMAD.MOV.U32 R143, RZ, RZ, R132 ;  /* 0x000000ffff8f7224 */ /* 0x002fe400078e0084 */
[----:B--234-:R-:W-:Y:S05]  /*148c0*/  CALL.REL.NOINC `($__internal_47_$__cuda_sm70_shflsync_idx_p) ;  /* 0x00001f2000007944 */ /* 0x01cfea0003c00000 */
[----:B------:R-:W2:Y:S01]  /*148d0*/  LDL R3, [R1+0xc] ;  /* 0x00000c0001037983 */ /* 0x000ea20000100800 */
[----:B------:R-:W-:Y:S03]  /*148e0*/  IADD3 R208, P2, R143, R141, RZ ;  /* 0x0000008d8fd07210 */ /* 0x000fe60007f5e0ff */
[----:B------:R-:W3:Y:S02]  /*148f0*/  LDL R2, [R1+0x1c] ;  /* 0x00001c0001027983 */ /* 0x000ee40000100800 */
[----:B------:R-:W-:Y:S01]  /*14900*/  IMAD.X R209, R135, 0x1, R133, P2 ;  /* 0x0000000187d17824 */ /* 0x000fe200010e0685 */
[----:B---3--:R-:W-:Y:S02]  /*14910*/  ISETP.GE.AND P0, PT, R2, c[0x0][0x1d4], PT ;  /* 0x0000750002007a0c */ /* 0x008fe40003f06270 */
[----:B--2---:R-:W-:Y:S02]  /*14920*/  ISETP.GE.AND P5, PT, R3, c[0x0][0x1d4], PT ;  /* 0x0000750003007a0c */ /* 0x004fe40003fa6270 */
[----:B------:R-:W-:Y:S01]  /*14930*/  IADD3 R2, P2, R143, R210, RZ ;  /* 0x000000d28f027210 */ /* 0x000fe20007f5e0ff */
[----:B-----5:R-:W-:Y:S01]  /*14940*/  IMAD.MOV.U32 R143, RZ, RZ, R0 ;  /* 0x000000ffff8f7224 */ /* 0x020fe200078e0000 */
[----:B------:R-:W-:Y:S03]  /*14950*/  SEL R136, RZ, 0x10, P0 ;  /* 0x00000010ff887807 */ /* 0x000fe60000000000 */
[----:B------:R-:W-:Y:S01]  /*14960*/  IMAD.X R3, R135, 0x1, R134, P2 ;  /* 0x0000000187037824 */ /* 0x000fe200010e0686 */
[----:B------:R-:W-:Y:S05]  /*14970*/  SEL R135, RZ, 0x10, P5 ;  /* 0x00000010ff877807 */ /* 0x000fea0002800000 */
[----:B------:R-:W-:Y:S01]  /*14980*/  @!PT LDS RZ, [RZ] ;  /* 0x00000000fffff984 */ /* 0x000fe20000000800 */
[----:B------:R-:W-:Y:S01]  /*14990*/  @!PT LDS RZ, [RZ] ;  /* 0x00000000fffff984 */ /* 0x000fe20000000800 */
[----:B------:R-:W-:Y:S01]  /*149a0*/  @!PT LDS RZ, [RZ] ;  /* 0x00000000fffff984 */ /* 0x000fe20000000800 */
[----:B------:R2:W-:Y:S04]  /*149b0*/  LDGSTS.E.BYPASS.LTC128B.128 [R252+0x4100], [R208.64], !P5 ;  /* 0x04100000d0fc7fae */ /* 0x0005e8000e901d48 */
[----:B------:R3:W-:Y:S02]  /*149c0*/  LDGSTS.E.BYPASS.LTC128B.128 [R252+0x6100], [R2.64], !P0 ;  /* 0x0610000002fc7fae */ /* 0x0007e4000c101d48 */
[----:B---3--:R-:W-:Y:S02]  /*149d0*/  IMAD.MOV.U32 R2, RZ, RZ, 0x1 ;  /* 0x00000001ff027424 */ /* 0x008fe400078e00ff */
[----:B------:R-:W-:Y:S03]  /*149e0*/  IMAD.MOV.U32 R3, RZ, RZ, 0x181f ;  /* 0x0000181fff037424 */ /* 0x000fe600078e00ff */
[----:B------:R3:W-:Y:S02]  /*149f0*/  STL [R1+0x10], R2 ;  /* 0x0000100201007387 */ /* 0x0007e40000100800 */
[----:B---3--:R-:W-:Y:S02]  /*14a00*/  MOV R2, 0x14a20 ;  /* 0x00014a2000027802 */ /* 0x008fe40000000f00 */
[----:B-12---:R-:W-:Y:S05]  /*14a10*/  CALL.REL.NOINC `($__internal_47_$__cuda_sm70_shflsync_idx_p) ;  /* 0x00001dd000007944 */ /* 0x006fea0003c00000 */
[----:B------:R-:W-:Y:S01]  /*14a20*/  MOV R2, 0x1 ;  /* 0x0000000100027802 */ /* 0x000fe20000000f00 */
[----:B------:R-:W-:Y:S01]  /*14a30*/  IMAD.MOV.U32 R142, RZ, RZ, R143 ;  /* 0x000000ffff8e7224 */ /* 0x000fe200078e008f */
[----:B------:R-:W-:Y:S01]  /*14a40*/  MOV R3, 0x181f ;  /* 0x0000181f00037802 */ /* 0x000fe20000000f00 */
[----:B------:R-:W-:Y:S02]  /*14a50*/  IMAD.MOV.U32 R143, RZ, RZ, R132 ;  /* 0x000000ffff8f7224 */ /* 0x000fe400078e0084 */
[----:B------:R2:W-:Y:S02]  /*14a60*/  STL [R1+0x10], R2 ;  /* 0x0000100201007387 */ /* 0x0005e40000100800 */
[----:B--2---:R-:W-:Y:S02]  /*14a70*/  MOV R2, 0x14a90 ;  /* 0x00014a9000027802 */ /* 0x004fe40000000f00 */
[----:B-1---5:R-:W-:Y:S05]  /*14a80*/  CALL.REL.NOINC `($__internal_47_$__cuda_sm70_shflsync_idx_p) ;  /* 0x00001d6000007944 */ /* 0x022fea0003c00000 */
[C---:B------:R-:W-:Y:S02]  /*14a90*/  IADD3 R2, -R135.reuse, 0x10, RZ ;  /* 0x0000001087027810 */ /* 0x040fe40007ffe1ff */
        /* <DEDUP_REMOVED lines=55> */
[----:B------:R-:W-:Y:S01]  /*14e10*/  MOV R132, R143 ;  /* 0x0000008f00847202 */ /* 0x000fe20000000f00 */
[----:B-1---5:R-:W-:-:S05]  /*14e20*/  BRA `(.L_x_3077) ;  /* 0xffff31f000007947 */ /* 0x022fca000383ffff */
.L_x_3029:
[----:B------:R-:W-:Y:S01]  /*14e30*/  MOV R3, 0x1c1f ;  /* 0x00001c1f00037802 */ /* 0x000fe20000000f00 */
[----:B------:R1:W-:Y:S01]  /*14e40*/  STL [R1+0x10], RZ ;  /* 0x000010ff01007387 */ /* 0x0003e20000100800 */
[----:B------:R-:W-:Y:S01]  /*14e50*/  MOV R2, 0x14e80 ;  /* 0x00014e8000027802 */ /* 0x000fe20000000f00 */
[----:B------:R-:W-:Y:S02]  /*14e60*/  IMAD.MOV.U32 R143, RZ, RZ, R132 ;  /* 0x000000ffff8f7224 */ /* 0x000fe400078e0084 */
[----:B-1----:R-:W-:Y:S05]  /*14e70*/  CALL.REL.NOINC `($__internal_47_$__cuda_sm70_shflsync_idx_p) ;  /* 0x0000197000007944 */ /* 0x002fea0003c00000 */
[----:B-----5:R-:W-:Y:S01]  /*14e80*/  MOV R0, R143 ;  /* 0x0000008f00007202 */ /* 0x020fe20000000f00 */
[----:B-1----:R-:W-:-:S05]  /*14e90*/  BRA `(.L_x_3078) ;  /* 0xffff336000007947 */ /* 0x002fca000383ffff */
.L_x_3030:
[----:B------:R-:W-:Y:S01]  /*14ea0*/  MOV R0, 0x1 ;  /* 0x0000000100007802 */ /* 0x000fe20000000f00 */
[----:B------:R-:W-:Y:S01]  /*14eb0*/  IMAD.MOV.U32 R143, RZ, RZ, R132 ;  /* 0x000000ffff8f7224 */ /* 0x000fe200078e0084 */
[----:B------:R-:W-:Y:S01]  /*14ec0*/  MOV R2, 0x14f00 ;  /* 0x00014f0000027802 */ /* 0x000fe20000000f00 */
[----:B------:R-:W-:Y:S02]  /*14ed0*/  IMAD.MOV.U32 R3, RZ, RZ, 0x1c1f ;  /* 0x00001c1fff037424 */ /* 0x000fe400078e00ff */
[----:B------:R2:W-:Y:S04]  /*14ee0*/  STL [R1+0x10], R0 ;  /* 0x0000100001007387 */ /* 0x0005e80000100800 */
[----:B-12---:R-:W-:Y:S05]  /*14ef0*/  CALL.REL.NOINC `($__internal_47_$__cuda_sm70_shflsync_idx_p) ;  /* 0x000018f000007944 */ /* 0x006fea0003c00000 */
[----:B------:R-:W-:Y:S01]  /*14f00*/  MOV R2, 0x15170 ;  /* 0x0001517000027802 */ /* 0x000fe20000000f00 */
[----:B-----5:R-:W-:Y:S02]  /*14f10*/  IMAD.MOV.U32 R0, RZ, RZ, 0x2 ;  /* 0x00000002ff007424 */ /* 0x020fe400078e00ff */
[----:B------:R-:W-:Y:S02]  /*14f20*/  IMAD.IADD R143, R133, 0x1, R143 ;  /* 0x00000001858f7824 */ /* 0x000fe400078e028f */
[----:B------:R-:W-:Y:S01]  /*14f30*/  IMAD.MOV.U32 R3, RZ, RZ, 0x1c1f ;  /* 0x00001c1fff037424 */ /* 0x000fe200078e00ff */
[----:B------:R2:W-:Y:S02]  /*14f40*/  STL [R1+0x10], R0 ;  /* 0x0000100001007387 */ /* 0x0005e40000100800 */
        /* <DEDUP_REMOVED lines=27> */
[----:B------:R-:W-:Y:S01]  /*15100*/  ISETP.GT.AND P0, PT, R143, 0x39, PT ;  /* 0x000000398f00780c */ /* 0x000fe20003f04270 */
[----:B------:R-:W-:Y:S01]  /*15110*/  IMAD.MOV.U32 R143, RZ, RZ, R132 ;  /* 0x000000ffff8f7224 */ /* 0x000fe200078e0084 */
[----:B------:R-:W-:Y:S02]  /*15120*/  FSEL R54, R54, -INF , P6 ;  /* 0xff80000036367808 */ /* 0x000fe40003000000 */
[----:B------:R-:W-:Y:S02]  /*15130*/  FSEL R55, R55, -INF , P5 ;  /* 0xff80000037377808 */ /* 0x000fe40002800000 */
[----:B------:R-:W-:Y:S02]  /*15140*/  FSEL R66, R66, -INF , P2 ;  /* 0xff80000042427808 */ /* 0x000fe40001000000 */
[----:B------:R-:W-:Y:S02]  /*15150*/  FSEL R67, R67, -INF , P0 ;  /* 0xff80000043437808 */ /* 0x000fe40000000000 */
        /* <DEDUP_REMOVED lines=34> */
[----:B------:R-:W-:Y:S01]  /*15380*/  IMAD.MOV.U32 R143, RZ, RZ, R132 ;  /* 0x000000ffff8f7224 */ /* 0x000fe200078e0084 */
[----:B------:R-:W-:Y:S02]  /*15390*/  FSEL R56, R56, -INF , P6 ;  /* 0xff80000038387808 */ /* 0x000fe40003000000 */
[----:B------:R-:W-:Y:S02]  /*153a0*/  FSEL R57, R57, -INF , P5 ;  /* 0xff80000039397808 */ /* 0x000fe40002800000 */
[----:B------:R-:W-:Y:S02]  /*153b0*/  FSEL R60, R60, -INF , P2 ;  /* 0xff8000003c3c7808 */ /* 0x000fe40001000000 */
[----:B------:R-:W-:Y:S02]  /*153c0*/  FSEL R61, R61, -INF , P0 ;  /* 0xff8000003d3d7808 */ /* 0x000fe40000000000 */
[----:B-12---:R-:W-:Y:S05]  /*153d0*/  CALL.REL.NOINC `($__internal_47_$__cuda_sm70_shflsync_idx_p) ;  /* 0x0000141000007944 */ /* 0x006fea0003c00000 */
[----:B-----5:R-:W-:Y:S01]  /*153e0*/  FMNMX.FTZ R132, R4, R137, !PT ;  /* 0x0000008904847209 */ /* 0x020fe20007810000 */
[----:B------:R-:W-:Y:S01]  /*153f0*/  IMAD.IADD R133, R133, 0x1, R143 ;  /* 0x0000000185857824 */ /* 0x000fe200078e028f */
[----:B------:R-:W-:Y:S01]  /*15400*/  FMNMX.FTZ R7, R6, R138, !PT ;  /* 0x0000008a06077209 */ /* 0x000fe20007810000 */
[----:B------:R-:W-:Y:S01]  /*15410*/  IMAD.MOV.U32 R0, RZ, RZ, 0x2 ;  /* 0x00000002ff007424 */ /* 0x000fe200078e00ff */
[----:B------:R-:W-:Y:S02]  /*15420*/  FMNMX.FTZ R8, R16, R139, !PT ;  /* 0x0000008b10087209 */ /* 0x000fe40007810000 */
        /* <DEDUP_REMOVED lines=97> */
[----:B------:R-:W-:Y:S02]  /*15a40*/  MOV R2, 0x15a60 ;  /* 0x00015a6000027802 */ /* 0x000fe40000000f00 */
        /* <DEDUP_REMOVED lines=28> */
[----:B------:R-:W-:-:S05]  /*15c10*/  BRA `(.L_x_3079) ;  /* 0xffff335000007947 */ /* 0x000fca000383ffff */
.L_x_3033:
[----:B-1----:R-:W-:Y:S01]  /*15c20*/  MOV R3, 0x181f ;  /* 0x0000181f00037802 */ /* 0x002fe20000000f00 */
[----:B------:R1:W-:Y:S01]  /*15c30*/  STL [R1+0x10], RZ ;  /* 0x000010ff01007387 */ /* 0x0003e20000100800 */
[----:B------:R-:W-:Y:S01]  /*15c40*/  MOV R2, 0x15c70 ;  /* 0x00015c7000027802 */ /* 0x000fe20000000f00 */
[----:B------:R-:W-:Y:S02]  /*15c50*/  IMAD.MOV.U32 R143, RZ, RZ, R36 ;  /* 0x000000ffff8f7224 */ /* 0x000fe400078e0024 */
[----:B-1----:R-:W-:Y:S05]  /*15c60*/  CALL.REL.NOINC `($__internal_47_$__cuda_sm70_shflsync_idx_p) ;  /* 0x00000b8000007944 */ /* 0x002fea0003c00000 */
[----:B------:R-:W-:Y:S01]  /*15c70*/  MOV R28, R143 ;  /* 0x0000008f001c7202 */ /* 0x000fe20000000f00 */
[----:B-1---5:R-:W-:-:S05]  /*15c80*/  BRA `(.L_x_3080) ;  /* 0xffff5e5000007947 */ /* 0x022fca000383ffff */
.L_x_3036:
[----:B------:R-:W-:Y:S01]  /*15c90*/  MOV R3, 0x181f ;  /* 0x0000181f00037802 */ /* 0x000fe20000000f00 */
[----:B------:R2:W-:Y:S01]  /*15ca0*/  STL [R1+0x10], RZ ;  /* 0x000010ff01007387 */ /* 0x0005e20000100800 */
[----:B------:R-:W-:Y:S01]  /*15cb0*/  MOV R2, 0x15ce0 ;  /* 0x00015ce000027802 */ /* 0x000fe20000000f00 */
[----:B------:R-:W-:Y:S02]  /*15cc0*/  IMAD.MOV.U32 R143, RZ, RZ, R0 ;  /* 0x000000ffff8f7224 */ /* 0x000fe400078e0000 */
[----:B-12---:R-:W-:Y:S05]  /*15cd0*/  CALL.REL.NOINC `($__internal_47_$__cuda_sm70_shflsync_idx_p) ;  /* 0x00000b1000007944 */ /* 0x006fea0003c00000 */
[----:B------:R-:W-:Y:S01]  /*15ce0*/  MOV R135, R143 ;  /* 0x0000008f00877202 */ /* 0x000fe20000000f00 */
[----:B-1---5:R-:W-:-:S05]  /*15cf0*/  BRA `(.L_x_3081) ;  /* 0xffff6e8000007947 */ /* 0x022fca000383ffff */
.L_x_3037:
[----:B------:R-:W-:Y:S01]  /*15d00*/  MOV R3, 0x181f ;  /* 0x0000181f00037802 */ /* 0x000fe20000000f00 */
[----:B------:R4:W-:Y:S01]  /*15d10*/  STL [R1+0x10], RZ ;  /* 0x000010ff01007387 */ /* 0x0009e20000100800 */
[----:B------:R-:W-:Y:S01]  /*15d20*/  MOV R2, 0x15d50 ;  /* 0x00015d5000027802 */ /* 0x000fe20000000f00 */
[----:B------:R-:W-:Y:S02]  /*15d30*/  IMAD.MOV.U32 R143, RZ, RZ, R132 ;  /* 0x000000ffff8f7224 */ /* 0x000fe400078e0084 */
[----:B-1234-:R-:W-:Y:S05]  /*15d40*/  CALL.REL.NOINC `($__internal_47_$__cuda_sm70_shflsync_idx_p) ;  /* 0x00000aa000007944 */ /* 0x01efea0003c00000 */
[C---:B------:R-:W-:Y:S02]  /*15d50*/  IADD3 R208, -R141.reuse, 0x10, RZ ;  /* 0x000000108dd07810 */ /* 0x040fe40007ffe1ff */
[----:B------:R-:W-:Y:S02]  /*15d60*/  ISETP.NE.U32.AND P2, PT, R141, RZ, PT ;  /* 0x000000ff8d00720c */ /* 0x000fe40003f45070 */
[----:B------:R-:W-:Y:S04]  /*15d70*/  LOP3.LUT R208, R208, 0xf, RZ, 0xc0, !PT ;  /* 0x0000000fd0d07812 */ /* 0x000fe800078ec0ff */
[----:B------:R-:W-:Y:S04]  /*15d80*/  IADD3 R208, P5, P4, R208, R143, R210 ;  /* 0x0000008fd0d07210 */ /* 0x000fe80007cbe0d2 */
[----:B------:R-:W-:Y:S02]  /*15d90*/  IADD3.X R209, RZ, R135, R133, P5, P4 ;  /* 0x00000087ffd17210 */ /* 0x000fe40002fe8485 */
[----:B------:R-:W-:Y:S01]  /*15da0*/  IADD3 R2, P4, R143, R211, RZ ;  /* 0x000000d38f027210 */ /* 0x000fe20007f9e0ff */
[----:B-----5:R-:W-:Y:S02]  /*15db0*/  IMAD.MOV.U32 R143, RZ, RZ, R0 ;  /* 0x000000ffff8f7224 */ /* 0x020fe400078e0000 */
[----:B------:R-:W-:Y:S01]  /*15dc0*/  @!PT LDS RZ, [RZ] ;  /* 0x00000000fffff984 */ /* 0x000fe20000000800 */
[----:B------:R-:W-:Y:S01]  /*15dd0*/  @!PT LDS RZ, [RZ] ;  /* 0x00000000fffff984 */ /* 0x000fe20000000800 */
[----:B------:R-:W-:Y:S01]  /*15de0*/  @!PT LDS RZ, [RZ] ;  /* 0x00000000fffff984 */ /* 0x000fe20000000800 */
[----:B------:R2:W-:Y:S02]  /*15df0*/  LDGSTS.E.BYPASS.LTC128B.128.ZFILL [R252+0x4100], [R208.64], P2 ;  /* 0x04100000d0fc7fae */ /* 0x0005e40009141d48 */
[----:B------:R-:W-:Y:S05]  /*15e00*/  IMAD.X R3, R135, 0x1, R134, P4 ;  /* 0x0000000187037824 */ /* 0x000fea00020e0686 */
        /* <DEDUP_REMOVED lines=48> */
[----:B------:R2:W-:Y:S01]  /*16110*/  LDGSTS.E.BYPASS.LTC128B.128.ZFILL [R252+0x5100], [R208.64], P5 ;  /* 0x05100000d0fc7fae */ /* 0x0005e2000a941d48 */
[----:B------:R-:W-:Y:S02]  /*16120*/  IMAD.MOV.U32 R0, RZ, RZ, 0x3 ;  /* 0x00000003ff007424 */ /* 0x000fe400078e00ff */
[----:B------:R-:W-:Y:S03]  /*16130*/  IMAD.X R3, R135, 0x1, R134, P2 ;  /* 0x0000000187037824 */ /* 0x000fe600010e0686 */
[----:B------:R2:W-:Y:S04]  /*16140*/  STL [R1+0x10], R0 ;  /* 0x0000100001007387 */ /* 0x0005e80000100800 */
[----:B------:R3:W-:Y:S02]  /*16150*/  LDGSTS.E.BYPASS.LTC128B.128 [R252+0x7100], [R2.64], !P0 ;  /* 0x0710000002fc7fae */ /* 0x0007e4000c101d48 */
        /* <DEDUP_REMOVED lines=12> */
.L_x_3038:
[----:B------:R-:W-:Y:S02]  /*16220*/  MOV R0, 0x2 ;  /* 0x0000000200007802 */ /* 0x000fe40000000f00 */
[----:B------:R-:W-:Y:S02]  /*16230*/  MOV R2, 0x16250 ;  /* 0x0001625000027802 */ /* 0x000fe40000000f00 */
        /* <DEDUP_REMOVED lines=33> */
.L_x_3040:
[----:B------:R1:W5:Y:S01]  /*16450*/  LDL R132, [R1+0x18] ;  /* 0x0000180001847983 */ /* 0x0003620000100800 */
[----:B------:R-:W-:-:S02]  /*16460*/  MOV R0, 0x2 ;  /* 0x0000000200007802 */ /* 0x000fc40000000f00 */
[----:B------:R-:W-:Y:S02]  /*16470*/  MOV R2, 0x16490 ;  /* 0x0001649000027802 */ /* 0x000fe40000000f00 */
[----:B-1---5:R-:W-:Y:S05]  /*16480*/  CALL.REL.NOINC `($__internal_46_$__cuda_sm70_shflsync_bfly_p) ;  /* 0x0000030000007944 */ /* 0x022fea0003c00000 */
[----:B------:R-:W-:Y:S01]  /*16490*/  MOV R7, R0 ;  /* 0x0000000000077202 */ /* 0x000fe20000000f00 */
[----:B------:R-:W-:Y:S05]  /*164a0*/  BRA `(.L_x_3084) ;  /* 0xffff95c000007947 */ /* 0x000fea000383ffff */
.L_x_3041:
[----:B------:R-:W-:Y:S01]  /*164b0*/  IMAD.MOV.U32 R132, RZ, RZ, R7 ;  /* 0x000000ffff847224 */ /* 0x000fe200078e0007 */
[----:B------:R-:W-:Y:S02]  /*164c0*/  MOV R0, 0x1 ;  /* 0x0000000100007802 */ /* 0x000fe40000000f00 */
[----:B------:R-:W-:Y:S02]  /*164d0*/  MOV R2, 0x164f0 ;  /* 0x000164f000027802 */ /* 0x000fe40000000f00 */
[----:B------:R-:W-:Y:S05]  /*164e0*/  CALL.REL.NOINC `($__internal_46_$__cuda_sm70_shflsync_bfly_p) ;  /* 0x000002a000007944 */ /* 0x000fea0003c00000 */
[----:B------:R1:W5:Y:S01]  /*164f0*/  LDL R132, [R1+0x14] ;  /* 0x0000140001847983 */ /* 0x0003620000100800 */
[----:B------:R-:W-:Y:S01]  /*16500*/  FADD.FTZ R7, R7, R0 ;  /* 0x0000000007077221 */ /* 0x000fe20000010000 */
[----:B------:R-:W-:Y:S02]  /*16510*/  MOV R0, 0x2 ;  /* 0x0000000200007802 */ /* 0x000fe40000000f00 */
[----:B------:R-:W-:Y:S02]  /*16520*/  MOV R2, 0x16540 ;  /* 0x0001654000027802 */ /* 0x000fe40000000f00 */
[----:B-1---5:R-:W-:Y:S05]  /*16530*/  CALL.REL.NOINC `($__internal_46_$__cuda_sm70_shflsync_bfly_p) ;  /* 0x0000025000007944 */ /* 0x022fea0003c00000 */
[----:B------:R-:W2:Y:S02]  /*16540*/  LDL.LU R2, [R1+0x14] ;  /* 0x0000140001027983 */ /* 0x000ea40000300800 */
[----:B--2---:R-:W-:Y:S01]  /*16550*/  FADD.FTZ R6, R2, R0 ;  /* 0x0000000002067221 */ /* 0x004fe20000010000 */
[----:B------:R-:W-:-:S02]  /*16560*/  MOV R0, 0x1 ;  /* 0x0000000100007802 */ /* 0x000fc40000000f00 */
[----:B------:R-:W-:Y:S02]  /*16570*/  MOV R2, 0x165a0 ;  /* 0x000165a000027802 */ /* 0x000fe40000000f00 */
[----:B------:R-:W-:Y:S02]  /*16580*/  MOV R132, R6 ;  /* 0x0000000600847202 */ /* 0x000fe40000000f00 */
        /* <DEDUP_REMOVED lines=8> */
[----:B------:R-:W-:Y:S02]  /*16610*/  MOV R0, 0x1 ;  /* 0x0000000100007802 */ /* 0x000fe40000000f00 */
[----:B------:R-:W-:-:S02]  /*16620*/  MOV R2, 0x16650 ;  /* 0x0001665000027802 */ /* 0x000fc40000000f00 */
        /* <DEDUP_REMOVED lines=10> */
[----:B------:R-:W-:Y:S02]  /*166d0*/  MOV R2, 0x16700 ;  /* 0x0001670000027802 */ /* 0x000fe40000000f00 */
[----:B------:R-:W-:-:S02]  /*166e0*/  MOV R132, R4 ;  /* 0x0000000400847202 */ /* 0x000fc40000000f00 */
[----:B------:R-:W-:Y:S05]  /*166f0*/  CALL.REL.NOINC `($__internal_46_$__cuda_sm70_shflsync_bfly_p) ;  /* 0x0000009000007944 */ /* 0x000fea0003c00000 */
[----:B------:R-:W-:Y:S01]  /*16700*/  MOV R8, R0 ;  /* 0x0000000000087202 */ /* 0x000fe20000000f00 */
[----:B------:R-:W-:Y:S05]  /*16710*/  BRA `(.L_x_3085) ;  /* 0xffff948000007947 */ /* 0x000fea000383ffff */
.L_x_3055:
[----:B------:R1:W-:Y:S01]  /*16720*/  STL [R1+0x10], RZ ;  /* 0x000010ff01007387 */ /* 0x0003e20000100800 */
[----:B------:R-:W-:Y:S01]  /*16730*/  IMAD.MOV.U32 R143, RZ, RZ, R24 ;  /* 0x000000ffff8f7224 */ /* 0x000fe200078e0018 */
[----:B------:R-:W-:-:S02]  /*16740*/  MOV R3, 0x1f ;  /* 0x0000001f00037802 */ /* 0x000fc40000000f00 */
[----:B---3--:R-:W-:Y:S02]  /*16750*/  MOV R2, 0x16770 ;  /* 0x0001677000027802 */ /* 0x008fe40000000f00 */
[----:B-12-4-:R-:W-:Y:S05]  /*16760*/  CALL.REL.NOINC `($__internal_47_$__cuda_sm70_shflsync_idx_p) ;  /* 0x0000008000007944 */ /* 0x016fea0003c00000 */
[----:B-----5:R-:W-:Y:S01]  /*16770*/  MOV R0, R143 ;  /* 0x0000008f00007202 */ /* 0x020fe20000000f00 */
[----:B-1----:R-:W-:Y:S05]  /*16780*/  BRA `(.L_x_3086) ;  /* 0xffffbda000007947 */ /* 0x002fea000383ffff */
        .weak           $__internal_46_$__cuda_sm70_shflsync_bfly_p
        .type           $__internal_46_$__cuda_sm70_shflsync_bfly_p,@function
        .size           $__internal_46_$__cuda_sm70_shflsync_bfly_p,($__internal_47_$__cuda_sm70_shflsync_idx_p - $__internal_46_$__cuda_sm70_shflsync_bfly_p)
$__internal_46_$__cuda_sm70_shflsync_bfly_p:
[----:B------:R-:W-:Y:S02]  /*16790*/  MOV R143, 0xffffffff ;  /* 0xffffffff008f7802 */ /* 0x000fe40000000f00 */
[----:B------:R-:W-:Y:S02]  /*167a0*/  MOV R3, 0x1f ;  /* 0x0000001f00037802 */ /* 0x000fe40000000f00 */
[----:B------:R-:W-:Y:S04]  /*167b0*/  WARPSYNC R143 ;  /* 0x0000008f00007348 */ /* 0x000fe80003800000 */
[----:B------:R1:W2:Y:S02]  /*167c0*/  SHFL.BFLY PT, R0, R132, R0, R3 ;  /* 0x0c00000084007389 */ /* 0x0002a400000e0003 */
[----:B-1----:R-:W-:-:S04]  /*167d0*/  MOV R3, 0x0 ;  /* 0x0000000000037802 */ /* 0x002fc80000000f00 */
[----:B--2---:R-:W-:Y:S05]  /*167e0*/  RET.REL.NODEC R2 `(_ZN7cutlass13device_kernelIN5flash19enable_sm80_to_sm89INS1_16FlashAttnFwdSm80INS1_25CollectiveMainloopFwdSm80ILi4ELi1ELb0EN4cute5tupleIJNS5_1CILi128EEENS7_ILi64EEES8_EEELi128ENS_6half_tEfNS_4arch4Sm80ELb1ELb0ELb0ELb0ELb1ELb0ELb1ELb1EEENS1_21CollectiveEpilogueFwdINS6_IJS8_S8_S9_EEENS6_IJNS7_ILi1EEESH_SH_EEESB_SD_Li128ELb0ELb1ELb1ELb0EEENS1_30DynamicPersistentTileSchedulerILi128ELi128ELb1ELb1ELb0EEEEEEEEEvNT_6ParamsE) ;  /* 0xfffe981002007950 */ /* 0x004fea0003c3ffff */
        .weak           $__internal_47_$__cuda_sm70_shflsync_idx_p
        .type           $__internal_47_$__cuda_sm70_shflsync_idx_p,@function
        .size           $__internal_47_$__cuda_sm70_shflsync_idx_p,(.L_x_3635 - $__internal_47_$__cuda_sm70_shflsync_idx_p)
$__internal_47_$__cuda_sm70_shflsync_idx_p:
[----:B------:R1:W-:Y:S04]  /*167f0*/  STL [R1+0x108], R4 ;  /* 0x0001080401007387 */ /* 0x0003e80000100800 */
[----:B------:R2:W-:Y:S01]  /*16800*/  STL [R1+0x104], R0 ;  /* 0x0001040001007387 */ /* 0x0005e20000100800 */
[----:B-1----:R-:W-:-:S03]  /*16810*/  MOV R4, 0xffffffff ;  /* 0xffffffff00047802 */ /* 0x002fc60000000f00 */
[----:B--2---:R-:W2:Y:S01]  /*16820*/  LDL.LU R0, [R1+0x10] ;  /* 0x0000100001007983 */ /* 0x004ea20000300800 */
[----:B------:R-:W-:Y:S04]  /*16830*/  WARPSYNC R4 ;  /* 0x0000000400007348 */ /* 0x000fe80003800000 */
[----:B--2---:R1:W2:Y:S04]  /*16840*/  SHFL.IDX PT, R143, R143, R0, R3 ;  /* 0x000000008f8f7389 */ /* 0x0042a800000e0003 */
[----:B-1----:R1:W5:Y:S04]  /*16850*/  LDL.LU R4, [R1+0x108] ;  /* 0x0001080001047983 */ /* 0x0023680000300800 */
[----:B------:R1:W5:Y:S01]  /*16860*/  LDL.LU R0, [R1+0x104] ;  /* 0x0001040001007983 */ /* 0x0003620000300800 */
[----:B------:R-:W-:-:S04]  /*16870*/  MOV R3, 0x0 ;  /* 0x0000000000037802 */ /* 0x000fc80000000f00 */
[----:B--2---:R-:W-:Y:S05]  /*16880*/  RET.REL.NODEC R2 `(_ZN7cutlass13device_kernelIN5flash19enable_sm80_to_sm89INS1_16FlashAttnFwdSm80INS1_25CollectiveMainloopFwdSm80ILi4ELi1ELb0EN4cute5tupleIJNS5_1CILi128EEENS7_ILi64EEES8_EEELi128ENS_6half_tEfNS_4arch4Sm80ELb1ELb0ELb0ELb0ELb1ELb0ELb1ELb1EEENS1_21CollectiveEpilogueFwdINS6_IJS8_S8_S9_EEENS6_IJNS7_ILi1EEESH_SH_EEESB_SD_Li128ELb0ELb1ELb1ELb0EEENS1_30DynamicPersistentTileSchedulerILi128ELi128ELb1ELb1ELb0EEEEEEEEEvNT_6ParamsE) ;  /* 0xfffe977002007950 */ /* 0x004fea0003c3ffff */
.L_x_3087:
        /* <DEDUP_REMOVED lines=15> */
.L_x_3635:


//--------------------- .text._ZN7cutlass13device_kernelIN5flash19enable_sm80_to_sm89INS1_16FlashAttnFwdSm80INS1_25CollectiveMainloopFwdSm80ILi8ELi1ELb1EN4cute5tupleIJNS5_1CILi128EEENS7_ILi112EEES8_EEELi128ENS_6half_tEfNS_4arch4Sm80ELb1ELb0ELb0ELb1ELb1ELb0ELb1ELb1EEENS1_21CollectiveEpilogueFwdINS6_IJS8_S8_S9_EEENS6_IJNS7_ILi1EEESH_SH_EEESB_SD_Li256ELb1ELb1ELb1ELb0EEENS1_36VarlenDynamicPersistentTileSchedulerILi128ELi112ELi256ELi256ELb1ELb1ELb0ELb1ELb1ELb1EEEEEEEEEvNT_6ParamsE --------------------------
	.section	.text._ZN7cutlass13device_kernelIN5flash19enable_sm80_to_sm89INS1_16FlashAttnFwdSm80INS1_25CollectiveMainloopFwdSm80ILi8ELi1ELb1EN4cute5tupleIJNS5_1CILi128EEENS7_ILi112EEES8_EEELi128ENS_6half_tEfNS_4arch4Sm80ELb1ELb0ELb0ELb1ELb1ELb0ELb1ELb1EEENS1_21CollectiveEpilogueFwdINS6_IJS8_S8_S9_EEENS6_IJNS7_ILi1EEESH_SH_EEESB_SD_Li256ELb1ELb1ELb1ELb0EEENS1_36VarlenDynamicPersistentTileSchedulerILi128ELi112ELi256ELi256ELb1ELb1ELb0ELb1ELb1ELb1EEEEEEEEEvNT_6ParamsE,"ax",@progbits
	.sectioninfo	@"SHI_REGISTERS=255"
	.align	128
.text._ZN7cutlass13device_kernelIN5flash19enable_sm80_to_sm89INS1_16FlashAttnFwdSm80INS1_25CollectiveMainloopFwdSm80ILi8ELi1ELb1EN4cute5tupleIJNS5_1CILi128EEENS7_ILi112EEES8_EEELi128ENS_6half_tEfNS_4arch4Sm80ELb1ELb0ELb0ELb1ELb1ELb0ELb1ELb1EEENS1_21CollectiveEpilogueFwdINS6_IJS8_S8_S9_EEENS6_IJNS7_ILi1EEESH_SH_EEESB_SD_Li256ELb1ELb1ELb1ELb0EEENS1_36VarlenDynamicPersistentTileSchedulerILi128ELi112ELi256ELi256ELb1ELb1ELb0ELb1ELb1ELb1EEEEEEEEEvNT_6ParamsE:
        .type           _ZN7cutlass13device_kernelIN5flash19enable_sm80_to_sm89INS1_16FlashAttnFwdSm80INS1_25CollectiveMainloopFwdSm80ILi8ELi1ELb1EN4cute5tupleIJNS5_1CILi128EEENS7_ILi112EEES8_EEELi128ENS_6half_tEfNS_4arch4Sm80ELb1ELb0ELb0ELb1ELb1ELb0ELb1ELb1EEENS1_21CollectiveEpilogueFwdINS6_IJS8_S8_S9_EEENS6_IJNS7_ILi1EEESH_SH_EEESB_SD_Li256ELb1ELb1ELb1ELb0EEENS1_36VarlenDynamicPersistentTileSchedulerILi128ELi112ELi256ELi256ELb1ELb1ELb0ELb1ELb1ELb1EEEEEEEEEvNT_6ParamsE,@function
        .size           _ZN7cutlass13device_kernelIN5flash19enable_sm80_to_sm89INS1_16FlashAttnFwdSm80INS1_25CollectiveMainloopFwdSm80ILi8ELi1ELb1EN4cute5tupleIJNS5_1CILi128EEENS7_ILi112EEES8_EEELi128ENS_6half_tEfNS_4arch4Sm80ELb1ELb0ELb0ELb1ELb1ELb0ELb1ELb1EEENS1_21CollectiveEpilogueFwdINS6_IJS8_S8_S9_EEENS6_IJNS7_ILi1EEESH_SH_EEESB_SD_Li256ELb1ELb1ELb1ELb0EEENS1_36VarlenDynamicPersistentTileSchedulerILi128ELi112ELi256ELi256ELb1ELb1ELb0ELb1ELb1ELb1EEEEEEEEEvNT_6ParamsE,(.L_x_3638 - _ZN7cutlass13device_kernelIN5flash19enable_sm80_to_sm89INS1_16FlashAttnFwdSm80INS1_25CollectiveMainloopFwdSm80ILi8ELi1ELb1EN4cute5tupleIJNS5_1CILi128EEENS7_ILi112EEES8_EEELi128ENS_6half_tEfNS_4arch4Sm80ELb1ELb0ELb0ELb1ELb1ELb0ELb1ELb1EEENS1_21CollectiveEpilogueFwdINS6_IJS8_S8_S9_EEENS6_IJNS7_ILi1EEESH_SH_EEESB_SD_Li256ELb1ELb1ELb1ELb0EEENS1_36VarlenDynamicPersistentTileSchedulerILi128ELi112ELi256ELi256ELb1ELb1ELb0ELb1ELb1ELb1EEEEEEEEEvNT_6ParamsE)
        .other          _ZN7cutlass13device_kernelIN5flash19enable_sm80_to_sm89INS1_16FlashAttnFwdSm80INS1_25CollectiveMainloopFwdSm80ILi8ELi1ELb1EN4cute5tupleIJNS5_1CILi128EEENS7_ILi112EEES8_EEELi128ENS_6half_tEfNS_4arch4Sm80ELb1ELb0ELb0ELb1ELb1ELb0ELb1ELb1EEENS1_21CollectiveEpilogueFwdINS6_IJS8_S8_S9_EEENS6_IJNS7_ILi1EEESH_SH_EEESB_SD_Li256ELb1ELb1ELb1ELb0EEENS1_36VarlenDynamicPersistentTileSchedulerILi128ELi112ELi256ELi256ELb1ELb1ELb0ELb1ELb1ELb1EEEEEEEEEvNT_6ParamsE,@"STO_CUDA_ENTRY STV_DEFAULT"
_ZN7cutlass13device_kernelIN5flash19enable_sm80_to_sm89INS1_16FlashAttnFwdSm80INS1_25CollectiveMainloopFwdSm80ILi8ELi1ELb1EN4cute5tupleIJNS5_1CILi128EEENS7_ILi112EEES8_EEELi128ENS_6half_tEfNS_4arch4Sm80ELb1ELb0ELb0ELb1ELb1ELb0ELb1ELb1EEENS1_21CollectiveEpilogueFwdINS6_IJS8_S8_S9_EEENS6_IJNS7_ILi1EEESH_SH_EEESB_SD_Li256ELb1ELb1ELb1ELb0EEENS1_36VarlenDynamicPersistentTileSchedulerILi128ELi112ELi256ELi256ELb1ELb1ELb0ELb1ELb1ELb1EEEEEEEEEvNT_6ParamsE:
        /* <DEDUP_REMOVED lines=54> */
.L_x_3093:
        /* <DEDUP_REMOVED lines=16> */
.L_x_3224:
        /* <DEDUP_REMOVED lines=16> */
.L_x_3225:
[----:B--2---:R-:W-:-:S05]  /*0560*/  IMAD R0, R0, c[0x0][0x538], RZ ;  /* 0x00014e0000007a24 */ /* 0x004fca00078e02ff */
[----:B------:R-:W-:-:S04]  /*0570*/  IADD3 R6, R0, R6, RZ ;  /* 0x0000000600067210 */ /* 0x000fc80007ffe0ff */
[----:B------:R-:W-:-:S13]  /*0580*/  ISETP.GT.AND P0, PT, R6, UR4, PT ;  /* 0x0000000406007c0c */ /* 0x000fda000bf04270 */
[----:B-1----:R-:W-:Y:S05]  /*0590*/  @!P0 BRA `(.L_x_3093) ;  /* 0xfffffdc000008947 */ /* 0x002fea000383ffff */
.L_x_3089:
[----:B------:R-:W-:-:S05]  /*05a0*/  IADD3 R10, -R0, R6, RZ ;  /* 0x00000006000a7210 */ /* 0x000fca0007ffe1ff */
[----:B------:R-:W-:-:S05]  /*05b0*/  IMAD R0, R4, c[0x0][0x538], R10 ;  /* 0x00014e0004007a24 */ /* 0x000fca00078e020a */
[----:B------:R-:W-:Y:S01]  /*05c0*/  ISETP.GT.AND P0, PT, R0, UR4, PT ;  /* 0x0000000400007c0c */ /* 0x000fe2000bf04270 */
[----:B------:R-:W-:-:S12]  /*05d0*/  BRA.DIV ~URZ, `(.L_x_3094) ;  /* 0x00012ad27f007947 */ /* 0x000fd8000b800000 */
[----:B------:R-:W-:-:S04]  /*05e0*/  VOTE.ANY R6, PT, !P0 ;  /* 0x0000000000067806 */ /* 0x000fc800040e0100 */
.L_x_3226:
[----:B------:R-:W1:Y:S02]  /*05f0*/  POPC R0, R6 ;  /* 0x0000000600007309 */ /* 0x000e640000000000 */
[----:B-1----:R-:W-:-:S05]  /*0600*/  IADD3 R2, R0, R7, RZ ;  /* 0x0000000700027210 */ /* 0x002fca0007ffe0ff */
[----:B------:R1:W-:Y:S01]  /*0610*/  STL [R1+0x54], R2 ;  /* 0x0000540201007387 */ /* 0x0003e20000100800 */
[----:B------:R-:W-:Y:S05]  /*0620*/  BRA.DIV ~URZ, `(.L_x_3095) ;  /* 0x00012ad27f007947 */ /* 0x000fea000b800000 */
[----:B------:R2:W3:Y:S01]  /*0630*/  SHFL.IDX PT, R12, R9, R0, 0x1f ;  /* 0x00001f00090c7589 */ /* 0x0004e200000e0000 */
[----:B------:R-:W-:-:S03]  /*0640*/  MOV R5, RZ ;  /* 0x000000ff00057202 */ /* 0x000fc60000000f00 */
[----:B------:R2:W4:Y:S04]  /*0650*/  SHFL.IDX PT, R9, R8, R0, 0x1f ;  /* 0x00001f0008097589 */ /* 0x00052800000e0000 */
.L_x_3227:
[----:B------:R-:W-:Y:S01]  /*0660*/  ISETP.NE.AND P0, PT, R6, RZ, PT ;  /* 0x000000ff0600720c */ /* 0x000fe20003f05270 */
[----:B------:R-:W-:-:S12]  /*0670*/  BSSY B0, `(.L_x_3096) ;  /* 0x0000005000007945 */ /* 0x000fd80003800000 */
[----:B------:R-:W-:Y:S05]  /*0680*/  @!P0 BRA `(.L_x_3097) ;  /* 0x0000003000008947 */ /* 0x000fea0003800000 */
[----:B--2---:R-:W-:Y:S01]  /*0690*/  IADD3 R0, R0, -0x1, RZ ;  /* 0xffffffff00007810 */ /* 0x004fe20007ffe0ff */
[----:B------:R-:W-:Y:S05]  /*06a0*/  BRA.DIV ~URZ, `(.L_x_3098) ;  /* 0x00012b327f007947 */ /* 0x000fea000b800000 */
[----:B------:R2:W1:Y:S02]  /*06b0*/  SHFL.IDX PT, R5, R4, R0, 0x1f ;  /* 0x00001f0004057589 */ /* 0x00046400000e0000 */
.L_x_3097:
[----:B------:R-:W-:Y:S05]  /*06c0*/  BSYNC B0 ;  /* 0x0000000000007941 */ /* 0x000fea0003800000 */
.L_x_3096:
        /* <DEDUP_REMOVED lines=69> */
.L_x_3100:
        /* <DEDUP_REMOVED lines=70> */
.L_x_3101:
[----:B------:R-:W-:Y:S05]  /*0f80*/  BSYNC B0 ;  /* 0x0000000000007941 */ /* 0x000fea0003800000 */
.L_x_3099:
[----:B------:R-:W-:-:S04]  /*0f90*/  LOP3.LUT R0, RZ, R0, RZ, 0x33, !PT ;  /* 0x00000000ff007212 */ /* 0x000fc800078e33ff */
[----:B------:R-:W-:-:S05]  /*0fa0*/  IADD3 R0, R0, R12, RZ ;  /* 0x0000000c00007210 */ /* 0x000fca0007ffe0ff */
[----:B------:R2:W-:Y:S01]  /*0fb0*/  STL [R1+0x4c], R0 ;  /* 0x00004c0001007387 */ /* 0x0005e20000100800 */
[----:B------:R-:W-:Y:S05]  /*0fc0*/  BRA `(.L_x_3102) ;  /* 0x0000006000007947 */ /* 0x000fea0003800000 */
.L_x_3090:
[----:B------:R-:W-:Y:S01]  /*0fd0*/  MOV R0, UR4 ;  /* 0x0000000400007c02 */ /* 0x000fe20008000f00 */
[----:B------:R-:W-:Y:S04]  /*0fe0*/  STL [R1+0x4c], RZ ;  /* 0x00004cff01007387 */ /* 0x000fe80000100800 */
[----:B------:R-:W-:Y:S04]  /*0ff0*/  STL [R1+0x50], RZ ;  /* 0x000050ff01007387 */ /* 0x000fe80000100800 */
[----:B------:R1:W-:Y:S02]  /*1000*/  STL [R1+0x48], R0 ;  /* 0x0000480001007387 */ /* 0x0003e40000100800 */
[----:B-1----:R-:W-:-:S05]  /*1010*/  MOV R0, c[0x0][0x53c] ;  /* 0x00014f0000007a02 */ /* 0x002fca0000000f00 */
[----:B------:R1:W-:Y:S02]  /*1020*/  STL [R1+0x54], R0 ;  /* 0x0000540001007387 */ /* 0x0003e40000100800 */
.L_x_3102:
        /* <DEDUP_REMOVED lines=8> */
.L_x_3088:
        /* <DEDUP_REMOVED lines=118> */
[C---:B------:R-:W-:Y:S01]  /*1810*/  IADD3 R12, R26.reuse, 0x68, RZ ;  /* 0x000000681a0c7810 */ /* 0x040fe20007ffe0ff */
[----:B------:R-:W-:Y:S01]  /*1820*/  STL [R1+0x94], R19 ;  /* 0x0000941301007387 */ /* 0x000fe20000100800 */
[----:B--2---:R-:W-:Y:S02]  /*1830*/  IADD3 R11, R26, 0x70, RZ ;  /* 0x000000701a0b7810 */ /* 0x004fe40007ffe0ff */
        /* <DEDUP_REMOVED lines=69> */
.L_x_3223:
        /* <DEDUP_REMOVED lines=39> */
.L_x_3103:
[----:B------:R-:W-:-:S04]  /*1f00*/  ISETP.NE.U32.AND P1, PT, RZ, c[0x0][0x368], PT ;  /* 0x0000da00ff007a0c */ /* 0x000fc80003f25070 */
[----:B------:R-:W-:-:S13]  /*1f10*/  ISETP.NE.AND.EX P1, PT, RZ, c[0x0][0x36c], PT, P1 ;  /* 0x0000db00ff007a0c */ /* 0x000fda0003f25310 */
[----:B------:R-:W-:Y:S05]  /*1f20*/  @!P1 BRA `(.L_x_3104) ;  /* 0x0000004000009947 */ /* 0x000fea0003800000 */
[----:B-1----:R-:W-:-:S04]  /*1f30*/  IADD3 R2, P1, R19, c[0x0][0x368], RZ ;  /* 0x0000da0013027a10 */ /* 0x002fc80007f3e0ff */
[----:B------:R-:W-:-:S05]  /*1f40*/  IADD3.X R3, R18, c[0x0][0x36c], RZ, P1, !PT ;  /* 0x0000db0012037a10 */ /* 0x000fca0000ffe4ff */
[----:B------:R1:W5:Y:S01]  /*1f50*/  LDG.E R0, [R2.64] ;  /* 0x0000000602007981 */ /* 0x000362000c1e1900 */
[----:B------:R-:W-:Y:S05]  /*1f60*/  BRA `(.L_x_3105) ;  /* 0x0000008000007947 */ /* 0x000fea0003800000 */
.L_x_3104:
        /* <DEDUP_REMOVED lines=8> */
.L_x_3105:
        /* <DEDUP_REMOVED lines=67> */
.L_x_3107:
[----:B------:R-:W-:Y:S05]  /*2420*/  BSYNC B0 ;  /* 0x0000000000007941 */ /* 0x000fea0003800000 */
.L_x_3106:
        /* <DEDUP_REMOVED lines=84> */
[----:B------:R-:W-:Y:S01]  /*2970*/  IMAD.WIDE.U32 R24, R17, c[0x0][0x1e8], RZ ;  /* 0x00007a0011187a25 */ /* 0x000fe200078e00ff */
        /* <DEDUP_REMOVED lines=66> */
[----:B------:R-:W-:Y:S01]  /*2da0*/  IMAD R5, R223, c[0x0][0x1e4], R4 ;  /* 0x00007900df057a24 */ /* 0x000fe200078e0204 */
        /* <DEDUP_REMOVED lines=60> */
[C---:B------:R-:W-:Y:S01]  /*3170*/  @P6 ISETP.GE.AND P0, PT, R241.reuse, c[0x0][0x1d4], PT ;  /* 0x00007500f1006a0c */ /* 0x040fe20003f06270 */
[----:B---3--:R-:W-:Y:S02]  /*3180*/  IMAD R4, R14, c[0x0][0x208], RZ ;  /* 0x000082000e047a24 */ /* 0x008fe400078e02ff */
[----:B------:R-:W-:Y:S02]  /*3190*/  IMAD.SHL.U32 R14, R241, 0x2, RZ ;  /* 0x00000002f10e7824 */ /* 0x000fe400078e00ff */
[----:B------:R-:W-:Y:S01]  /*31a0*/  IMAD R5, R223, c[0x0][0x20c], R4 ;  /* 0x00008300df057a24 */ /* 0x000fe200078e0204 */
[----:B------:R-:W-:Y:S01]  /*31b0*/  @P4 LEA R4, P5, R251, R9, 0x1 ;  /* 0x00000009fb044211 */ /* 0x000fe200078a08ff */
        /* <DEDUP_REMOVED lines=16> */
[C---:B------:R-:W-:Y:S01]  /*32c0*/  IMAD.SHL.U32 R13, R251.reuse, 0x2, RZ ;  /* 0x00000002fb0d7824 */ /* 0x040fe200078e00ff */
[C---:B------:R-:W-:Y:S02]  /*32d0*/  LEA R12, P4, R0.reuse, c[0x0][0x1f8], 0x1 ;  /* 0x00007e00000c7a11 */ /* 0x040fe400078808ff */
        /* <DEDUP_REMOVED lines=12> */
[C---:B------:R-:W-:Y:S02]  /*33a0*/  @P5 LEA R2, P0, R251.reuse, R11, 0x1 ;  /* 0x0000000bfb025211 */ /* 0x040fe400078008ff */
        /* <DEDUP_REMOVED lines=81> */
.L_x_3228:
        /* <DEDUP_REMOVED lines=13> */
.L_x_3110:
[----:B--23--:R-:W-:Y:S05]  /*3990*/  BSYNC B0 ;  /* 0x0000000000007941 */ /* 0x00cfea0003800000 */
.L_x_3109:
        /* <DEDUP_REMOVED lines=8> */
[----:B------:R-:W-:Y:S01]  /*3a20*/  HMMA.16816.F32 R92, R136, R68, R4 ;  /* 0x00000044885c723c */ /* 0x000fe20000001804 */
[----:B------:R-:W-:-:S05]  /*3a30*/  LOP3.LUT R0, R0, 0xfffffff8, RZ, 0xc0, !PT ;  /* 0xfffffff800007812 */ /* 0x000fca00078ec0ff */
[----:B------:R-:W-:Y:S02]  /*3a40*/  IMAD.IADD R0, R2, 0x1, -R0 ;  /* 0x0000000102007824 */ /* 0x000fe400078e0a00 */
[----:B------:R-:W-:Y:S01]  /*3a50*/  HMMA.16816.F32 R24, R132, R26, RZ ;  /* 0x0000001a8418723c */ /* 0x000fe200000018ff */
[----:B------:R-:W2:Y:S02]  /*3a60*/  LDL R2, [R1] ;  /* 0x0000000001027983 */ /* 0x000ea40000100800 */
[----:B------:R-:W-:-:S05]  /*3a70*/  LOP3.LUT P0, RZ, R0, 0x4, RZ, 0xc0, !PT ;  /* 0x0000000400ff7812 */ /* 0x000fca000780c0ff */
[----:B-1----:R-:W-:Y:S08]  /*3a80*/  HMMA.16816.F32 R8, R132, R34, RZ ;  /* 0x000000228408723c */ /* 0x002ff000000018ff */
[----:B------:R-:W-:Y:S08]  /*3a90*/  HMMA.16816.F32 R52, R136, R48, R20 ;  /* 0x000000308834723c */ /* 0x000ff00000001814 */
[C---:B------:R-:W-:Y:S08]  /*3aa0*/  HMMA.16816.F32 R4, R132.reuse, R66, RZ ;  /* 0x000000428404723c */ /* 0x040ff000000018ff */
[C---:B------:R-:W-:Y:S08]  /*3ab0*/  HMMA.16816.F32 R16, R132.reuse, R18, RZ ;  /* 0x000000128410723c */ /* 0x040ff000000018ff */
[C---:B------:R-:W-:Y:S08]  /*3ac0*/  HMMA.16816.F32 R12, R132.reuse, R32, RZ ;  /* 0x00000020840c723c */ /* 0x040ff000000018ff */
[C---:B------:R-:W-:Y:S08]  /*3ad0*/  HMMA.16816.F32 R20, R132.reuse, R38, RZ ;  /* 0x000000268414723c */ /* 0x040ff000000018ff */
[----:B------:R-:W-:Y:S01]  /*3ae0*/  HMMA.16816.F32 R32, R132, R72, RZ ;  /* 0x000000488420723c */ /* 0x000fe200000018ff */
[----:B------:R-:W-:-:S05]  /*3af0*/  IMAD.MOV.U32 R0, RZ, RZ, 0x40 ;  /* 0x00000040ff007424 */ /* 0x000fca00078e00ff */
[----:B------:R-:W-:Y:S02]  /*3b00*/  SEL R0, R0, 0xffffffc0, !P0 ;  /* 0xffffffc000007807 */ /* 0x000fe40004000000 */
[----:B------:R-:W-:Y:S03]  /*3b10*/  HMMA.16816.F32 R56, R136, R40, R28 ;  /* 0x000000288838723c */ /* 0x000fe6000000181c */
[----:B------:R-:W-:-:S05]  /*3b20*/  IMAD.IADD R194, R192, 0x1, R0 ;  /* 0x00000001c0c27824 */ /* 0x000fca00078e0200 */
[----:B------:R-:W-:Y:S01]  /*3b30*/  HMMA.16816.F32 R28, R132, R74, RZ ;  /* 0x0000004a841c723c */ /* 0x000fe200000018ff */
[----:B------:R-:W-:Y:S07]  /*3b40*/  LDSM.16.M88.4 R36, [R194+0x2800] ;  /* 0x00280000c224783b */ /* 0x000fee0000000200 */
[C---:B------:R-:W-:Y:S01]  /*3b50*/  HMMA.16816.F32 R40, R136.reuse, R42, R24 ;  /* 0x0000002a8828723c */ /* 0x040fe20000001818 */
[----:B------:R-:W1:Y:S07]  /*3b60*/  LDSM.16.M88.4 R24, [R194] ;  /* 0x00000000c218783b */ /* 0x000e6e0000000200 */
[C---:B------:R-:W-:Y:S08]  /*3b70*/  HMMA.16816.F32 R100, R136.reuse, R46, R8 ;  /* 0x0000002e8864723c */ /* 0x040ff00000001808 */
[C---:B------:R-:W-:Y:S01]  /*3b80*/  HMMA.16816.F32 R72, R136.reuse, R106, R4 ;  /* 0x0000006a8848723c */ /* 0x040fe20000001804 */
[----:B------:R-:W3:Y:S07]  /*3b90*/  LDSM.16.M88.4 R4, [R194+0x1000] ;  /* 0x00100000c204783b */ /* 0x000eee0000000200 */
[----:B------:R-:W-:Y:S01]  /*3ba0*/  HMMA.16816.F32 R88, R136, R50, R16 ;  /* 0x000000328858723c */ /* 0x000fe20000001810 */
[----:B------:R-:W-:Y:S07]  /*3bb0*/  LDSM.16.M88.4 R48, [R194+0x1800] ;  /* 0x00180000c230783b */ /* 0x000fee0000000200 */
[----:B------:R-:W-:Y:S08]  /*3bc0*/  HMMA.16816.F32 R8, R132, R64, RZ ;  /* 0x000000408408723c */ /* 0x000ff000000018ff */
[C---:B------:R-:W-:Y:S01]  /*3bd0*/  HMMA.16816.F32 R84, R136.reuse, R70, R20 ;  /* 0x000000468854723c */ /* 0x040fe20000001814 */
[----:B------:R-:W4:Y:S07]  /*3be0*/  LDSM.16.M88.4 R20, [R194+0x800] ;  /* 0x00080000c214783b */ /* 0x000f2e0000000200 */
[C---:B------:R-:W-:Y:S01]  /*3bf0*/  HMMA.16816.F32 R64, R136.reuse, R108, R32 ;  /* 0x0000006c8840723c */ /* 0x040fe20000001820 */
[----:B------:R-:W5:Y:S07]  /*3c00*/  LDSM.16.M88.4 R32, [R194+0x3000] ;  /* 0x00300000c220783b */ /* 0x000f6e0000000200 */
[----:B------:R-:W-:Y:S01]  /*3c10*/  HMMA.16816.F32 R96, R136, R44, R12 ;  /* 0x0000002c8860723c */ /* 0x000fe2000000180c */
[----:B------:R-:W1:Y:S07]  /*3c20*/  LDSM.16.M88.4 R44, [R194+0x2000] ;  /* 0x00200000c22c783b */ /* 0x000e6e0000000200 */
[C---:B------:R-:W-:Y:S08]  /*3c30*/  HMMA.16816.F32 R16, R132.reuse, R60, RZ ;  /* 0x0000003c8410723c */ /* 0x040ff000000018ff */
[----:B------:R-:W-:Y:S08]  /*3c40*/  HMMA.16816.F32 R12, R132, R62, RZ ;  /* 0x0000003e840c723c */ /* 0x000ff000000018ff */
[----:B------:R-:W-:Y:S01]  /*3c50*/  HMMA.16816.F32 R60, R136, R110, R28 ;  /* 0x0000006e883c723c */ /* 0x000fe2000000181c */
[----:B------:R-:W-:-:S05]  /*3c60*/  IMAD.IADD R193, R199, 0x1, R0 ;  /* 0x00000001c7c17824 */ /* 0x000fca00078e0200 */
[----:B------:R-:W2:Y:S02]  /*3c70*/  LDSM.16.M88.4 R28, [R193] ;  /* 0x00000000c11c783b */ /* 0x000ea40000000200 */
[C---:B------:R-:W-:Y:S08]  /*3c80*/  HMMA.16816.F32 R68, R136.reuse, R80, R16 ;  /* 0x000000508844723c */ /* 0x040ff00000001810 */
[C---:B------:R-:W-:Y:S01]  /*3c90*/  HMMA.16816.F32 R80, R136.reuse, R82, R12 ;  /* 0x000000528850723c */ /* 0x040fe2000000180c */
[----:B------:R-:W-:Y:S07]  /*3ca0*/  LDSM.16.M88.4 R12, [R193+0x1000] ;  /* 0x00100000c10c783b */ /* 0x000fee0000000200 */
[----:B------:R-:W-:Y:S08]  /*3cb0*/  HMMA.16816.F32 R76, R136, R104, R8 ;  /* 0x00000068884c723c */ /* 0x000ff00000001808 */
[C---:B-1----:R-:W-:Y:S08]  /*3cc0*/  HMMA.16816.F32 R56, R168.reuse, R24, R56 ;  /* 0x00000018a838723c */ /* 0x042ff00000001838 */
[C---:B------:R-:W-:Y:S08]  /*3cd0*/  HMMA.16816.F32 R40, R168.reuse, R26, R40 ;  /* 0x0000001aa828723c */ /* 0x040ff00000001828 */
[C---:B---3--:R-:W-:Y:S08]  /*3ce0*/  HMMA.16816.F32 R16, R168.reuse, R4, R96 ;  /* 0x00000004a810723c */ /* 0x048ff00000001860 */
[C---:B------:R-:W-:Y:S08]  /*3cf0*/  HMMA.16816.F32 R8, R168.reuse, R6, R100 ;  /* 0x00000006a808723c */ /* 0x040ff00000001864 */
[C---:B----4-:R-:W-:Y:S08]  /*3d00*/  HMMA.16816.F32 R52, R168.reuse, R20, R52 ;  /* 0x00000014a834723c */ /* 0x050ff00000001834 */
[C---:B------:R-:W-:Y:S01]  /*3d10*/  HMMA.16816.F32 R24, R168.reuse, R22, R88 ;  /* 0x00000016a818723c */ /* 0x040fe20000001858 */
[----:B------:R-:W1:Y:S07]  /*3d20*/  LDSM.16.M88.4 R20, [R193+0x800] ;  /* 0x00080000c114783b */ /* 0x000e6e0000000200 */
[C---:B------:R-:W-:Y:S08]  /*3d30*/  HMMA.16816.F32 R4, R168.reuse, R48, R92 ;  /* 0x00000030a804723c */ /* 0x040ff0000000185c */
[C---:B-----5:R-:W-:Y:S01]  /*3d40*/  HMMA.16816.F32 R92, R168.reuse, R32, R64 ;  /* 0x00000020a85c723c */ /* 0x060fe20000001840 */
[----:B------:R-:W-:Y:S07]  /*3d50*/  LDSM.16.M88.4 R64, [R193+0x2800] ;  /* 0x00280000c140783b */ /* 0x000fee0000000200 */
[C---:B------:R-:W-:Y:S01]  /*3d60*/  HMMA.16816.F32 R100, R168.reuse, R34, R60 ;  /* 0x00000022a864723c */ /* 0x040fe2000000183c */
[----:B------:R-:W3:Y:S04]  /*3d70*/  LDSM.16.M88.4 R32, [R193+0x2000] ;  /* 0x00200000c120783b */ /* 0x000ee80000000200 */
[----:B------:R-:W-:Y:S03]  /*3d80*/  LDSM.16.M88.4 R60, [R192+0x3800] ;  /* 0x00380000c03c783b */ /* 0x000fe60000000200 */
[C---:B------:R-:W-:Y:S01]  /*3d90*/  HMMA.16816.F32 R112, R168.reuse, R44, R68 ;  /* 0x0000002ca870723c */ /* 0x040fe20000001844 */
[----:B------:R-:W4:Y:S07]  /*3da0*/  LDSM.16.M88.4 R68, [R193+0x1800] ;  /* 0x00180000c144783b */ /* 0x000f2e0000000200 */
[C---:B------:R-:W-:Y:S01]  /*3db0*/  HMMA.16816.F32 R104, R168.reuse, R46, R80 ;  /* 0x0000002ea868723c */ /* 0x040fe20000001850 */
[----:B------:R-:W-:Y:S07]  /*3dc0*/  LDSM.16.M88.4 R44, [R192+0x4800] ;  /* 0x00480000c02c783b */ /* 0x000fee0000000200 */
[C---:B------:R-:W-:Y:S01]  /*3dd0*/  HMMA.16816.F32 R108, R168.reuse, R50, R84 ;  /* 0x00000032a86c723c */ /* 0x040fe20000001854 */
[----:B------:R-:W5:Y:S04]  /*3de0*/  LDSM.16.M88.4 R84, [R193+0x3000] ;  /* 0x00300000c154783b */ /* 0x000f680000000200 */
[----:B------:R-:W3:Y:S03]  /*3df0*/  LDSM.16.M88.4 R48, [R192+0x4000] ;  /* 0x00400000c030783b */ /* 0x000ee60000000200 */
[C---:B------:R-:W-:Y:S08]  /*3e00*/  HMMA.16816.F32 R96, R168.reuse, R36, R76 ;  /* 0x00000024a860723c */ /* 0x040ff0000000184c */
[----:B------:R-:W-:Y:S01]  /*3e10*/  HMMA.16816.F32 R76, R168, R38, R72 ;  /* 0x00000026a84c723c */ /* 0x000fe20000001848 */
[----:B------:R-:W-:Y:S07]  /*3e20*/  LDSM.16.M88.4 R36, [R192+0x5800] ;  /* 0x00580000c024783b */ /* 0x000fee0000000200 */
[C---:B--2---:R-:W-:Y:S08]  /*3e30*/  HMMA.16816.F32 R88, R172.reuse, R28, R56 ;  /* 0x0000001cac58723c */ /* 0x044ff00000001838 */
[C---:B-1----:R-:W-:Y:S08]  /*3e40*/  HMMA.16816.F32 R80, R172.reuse, R20, R52 ;  /* 0x00000014ac50723c */ /* 0x042ff00000001834 */
[C---:B------:R-:W-:Y:S08]  /*3e50*/  HMMA.16816.F32 R72, R172.reuse, R22, R24 ;  /* 0x00000016ac48723c */ /* 0x040ff00000001818 */
[C---:B------:R-:W-:Y:S08]  /*3e60*/  HMMA.16816.F32 R56, R172.reuse, R12, R16 ;  /* 0x0000000cac38723c */ /* 0x040ff00000001810 */
[C---:B---3--:R-:W-:Y:S08]  /*3e70*/  HMMA.16816.F32 R20, R172.reuse, R32, R112 ;  /* 0x00000020ac14723c */ /* 0x048ff00000001870 */
[C---:B------:R-:W-:Y:S01]  /*3e80*/  HMMA.16816.F32 R16, R172.reuse, R34, R104 ;  /* 0x00000022ac10723c */ /* 0x040fe20000001868 */
[----:B------:R-:W1:Y:S07]  /*3e90*/  LDSM.16.M88.4 R32, [R192+0x6000] ;  /* 0x00600000c020783b */ /* 0x000e6e0000000200 */
[C---:B------:R-:W-:Y:S01]  /*3ea0*/  HMMA.16816.F32 R116, R172.reuse, R30, R40 ;  /* 0x0000001eac74723c */ /* 0x040fe20000001828 */
[----:B------:R-:W2:Y:S07]  /*3eb0*/  LDSM.16.M88.4 R40, [R192+0x5000] ;  /* 0x00500000c028783b */ /* 0x000eae0000000200 */
[C---:B------:R-:W-:Y:S08]  /*3ec0*/  HMMA.16816.F32 R52, R172.reuse, R14, R8 ;  /* 0x0000000eac34723c */ /* 0x040ff00000001808 */
[C---:B------:R-:W-:Y:S01]  /*3ed0*/  HMMA.16816.F32 R8, R172.reuse, R66, R76 ;  /* 0x00000042ac08723c */ /* 0x040fe2000000184c */
[----:B------:R-:W3:Y:S07]  /*3ee0*/  LDSM.16.M88.4 R76, [R192+0x6800] ;  /* 0x00680000c04c783b */ /* 0x000eee0000000200 */
[C---:B----4-:R-:W-:Y:S08]  /*3ef0*/  HMMA.16816.F32 R28, R172.reuse, R68, R4 ;  /* 0x00000044ac1c723c */ /* 0x050ff00000001804 */
[C---:B-----5:R-:W-:Y:S08]  /*3f00*/  HMMA.16816.F32 R4, R172.reuse, R84, R92 ;  /* 0x00000054ac04723c */ /* 0x060ff0000000185c */
[C---:B------:R-:W-:Y:S01]  /*3f10*/  HMMA.16816.F32 R84, R172.reuse, R86, R100 ;  /* 0x00000056ac54723c */ /* 0x040fe20000001864 */
[----:B------:R-:W4:Y:S07]  /*3f20*/  LDSM.16.M88.4 R100, [R199+0x3800] ;  /* 0x00380000c764783b */ /* 0x000f2e0000000200 */
[C---:B------:R-:W-:Y:S01]  /*3f30*/  HMMA.16816.F32 R12, R172.reuse, R64, R96 ;  /* 0x00000040ac0c723c */ /* 0x040fe20000001860 */
[----:B------:R-:W5:Y:S07]  /*3f40*/  LDSM.16.M88.4 R64, [R199+0x4000] ;  /* 0x00400000c740783b */ /* 0x000f6e0000000200 */
[----:B------:R-:W-:Y:S01]  /*3f50*/  HMMA.16816.F32 R24, R172, R70, R108 ;  /* 0x00000046ac18723c */ /* 0x000fe2000000186c */
[----:B------:R-:W-:Y:S07]  /*3f60*/  LDSM.16.M88.4 R68, [R199+0x5000] ;  /* 0x00500000c744783b */ /* 0x000fee0000000200 */
[C---:B------:R-:W-:Y:S01]  /*3f70*/  HMMA.16816.F32 R124, R176.reuse, R44, R56 ;  /* 0x0000002cb07c723c */ /* 0x040fe20000001838 */
[----:B------:R-:W1:Y:S07]  /*3f80*/  LDSM.16.M88.4 R56, [R199+0x6000] ;  /* 0x00600000c738783b */ /* 0x000e6e0000000200 */
[C---:B------:R-:W-:Y:S01]  /*3f90*/  HMMA.16816.F32 R128, R176.reuse, R48, R80 ;  /* 0x00000030b080723c */ /* 0x040fe20000001850 */
[----:B------:R-:W2:Y:S07]  /*3fa0*/  LDSM.16.M88.4 R80, [R199+0x4800] ;  /* 0x00480000c750783b */ /* 0x000eae0000000200 */
[C---:B------:R-:W-:Y:S08]  /*3fb0*/  HMMA.16816.F32 R88, R176.reuse, R60, R88 ;  /* 0x0000003cb058723c */ /* 0x040ff00000001858 */
[C---:B------:R-:W-:Y:S01]  /*3fc0*/  HMMA.16816.F32 R116, R176.reuse, R62, R116 ;  /* 0x0000003eb074723c */ /* 0x040fe20000001874 */
[----:B------:R-:W3:Y:S07]  /*3fd0*/  LDSM.16.M88.4 R60, [R199+0x5800] ;  /* 0x00580000c73c783b */ /* 0x000eee0000000200 */
[C---:B------:R-:W-:Y:S08]  /*3fe0*/  HMMA.16816.F32 R112, R176.reuse, R50, R72 ;  /* 0x00000032b070723c */ /* 0x040ff00000001848 */
[C---:B------:R-:W-:Y:S01]  /*3ff0*/  HMMA.16816.F32 R140, R176.reuse, R46, R52 ;  /* 0x0000002eb08c723c */ /* 0x040fe20000001834 */
[----:B------:R-:W3:Y:S07]  /*4000*/  LDSM.16.M88.4 R52, [R199+0x6800] ;  /* 0x00680000c734783b */ /* 0x000eee0000000200 */
[C---:B-1----:R-:W-:Y:S08]  /*4010*/  HMMA.16816.F32 R72, R176.reuse, R34, R8 ;  /* 0x00000022b048723c */ /* 0x042ff00000001808 */
[C---:B--2---:R-:W-:Y:S08]  /*4020*/  HMMA.16816.F32 R120, R176.reuse, R40, R28 ;  /* 0x00000028b078723c */ /* 0x044ff0000000181c */
[C---:B------:R-:W-:Y:S01]  /*4030*/  HMMA.16816.F32 R108, R176.reuse, R42, R24 ;  /* 0x0000002ab06c723c */ /* 0x040fe20000001818 */
[----:B------:R-:W1:Y:S07]  /*4040*/  LDSM.16.M88.4 R40, [R194+0x3800] ;  /* 0x00380000c228783b */ /* 0x000e6e0000000200 */
[C---:B------:R-:W-:Y:S08]  /*4050*/  HMMA.16816.F32 R104, R176.reuse, R36, R20 ;  /* 0x00000024b068723c */ /* 0x040ff00000001814 */
[C---:B------:R-:W-:Y:S01]  /*4060*/  HMMA.16816.F32 R96, R176.reuse, R38, R16 ;  /* 0x00000026b060723c */ /* 0x040fe20000001810 */
[----:B------:R-:W2:Y:S07]  /*4070*/  LDSM.16.M88.4 R36, [R194+0x4000] ;  /* 0x00400000c224783b */ /* 0x000eae0000000200 */
[C---:B------:R-:W-:Y:S01]  /*4080*/  HMMA.16816.F32 R92, R176.reuse, R32, R12 ;  /* 0x00000020b05c723c */ /* 0x040fe2000000180c */
[----:B------:R-:W1:Y:S07]  /*4090*/  LDSM.16.M88.4 R32, [R194+0x4800] ;  /* 0x00480000c220783b */ /* 0x000e6e0000000200 */
[C---:B---3--:R-:W-:Y:S08]  /*40a0*/  HMMA.16816.F32 R48, R176.reuse, R76, R4 ;  /* 0x0000004cb030723c */ /* 0x048ff00000001804 */
[----:B------:R-:W-:Y:S01]  /*40b0*/  HMMA.16816.F32 R44, R176, R78, R84 ;  /* 0x0000004eb02c723c */ /* 0x000fe20000001854 */
[----:B------:R-:W-:Y:S07]  /*40c0*/  LDSM.16.M88.4 R84, [R194+0x6800] ;  /* 0x00680000c254783b */ /* 0x000fee0000000200 */
[C---:B----4-:R-:W-:Y:S01]  /*40d0*/  HMMA.16816.F32 R28, R180.reuse, R100, R88 ;  /* 0x00000064b41c723c */ /* 0x050fe20000001858 */
[----:B------:R-:W3:Y:S07]  /*40e0*/  LDSM.16.M88.4 R88, [R194+0x5000] ;  /* 0x00500000c258783b */ /* 0x000eee0000000200 */
[C---:B-----5:R-:W-:Y:S01]  /*40f0*/  HMMA.16816.F32 R20, R180.reuse, R64, R128 ;  /* 0x00000040b414723c */ /* 0x060fe20000001880 */
[----:B------:R-:W4:Y:S07]  /*4100*/  LDSM.16.M88.4 R128, [R194+0x5800] ;  /* 0x00580000c280783b */ /* 0x000f2e0000000200 */
[C---:B------:R-:W-:Y:S08]  /*4110*/  HMMA.16816.F32 R16, R180.reuse, R66, R112 ;  /* 0x00000042b410723c */ /* 0x040ff00000001870 */
[C---:B------:R-:W-:Y:S08]  /*4120*/  HMMA.16816.F32 R24, R180.reuse, R102, R116 ;  /* 0x00000066b418723c */ /* 0x040ff00000001874 */
[C---:B------:R-:W-:Y:S01]  /*4130*/  HMMA.16816.F32 R112, R180.reuse, R58, R72 ;  /* 0x0000003ab470723c */ /* 0x040fe20000001848 */
[----:B------:R-:W5:Y:S07]  /*4140*/  LDSM.16.M88.4 R72, [R194+0x6000] ;  /* 0x00600000c248783b */ /* 0x000f6e0000000200 */
[C---:B------:R-:W-:Y:S08]  /*4150*/  HMMA.16816.F32 R12, R180.reuse, R80, R124 ;  /* 0x00000050b40c723c */ /* 0x040ff0000000187c */
[C---:B------:R-:W-:Y:S08]  /*4160*/  HMMA.16816.F32 R8, R180.reuse, R82, R140 ;  /* 0x00000052b408723c */ /* 0x040ff0000000188c */
[C---:B------:R-:W-:Y:S08]  /*4170*/  HMMA.16816.F32 R4, R180.reuse, R68, R120 ;  /* 0x00000044b404723c */ /* 0x040ff00000001878 */
[C---:B------:R-:W-:Y:S08]  /*4180*/  HMMA.16816.F32 R80, R180.reuse, R70, R108 ;  /* 0x00000046b450723c */ /* 0x040ff0000000186c */
[C---:B------:R-:W-:Y:S08]  /*4190*/  HMMA.16816.F32 R120, R180.reuse, R60, R104 ;  /* 0x0000003cb478723c */ /* 0x040ff00000001868 */
[C---:B------:R-:W-:Y:S01]  /*41a0*/  HMMA.16816.F32 R116, R180.reuse, R56, R92 ;  /* 0x00000038b474723c */ /* 0x040fe2000000185c */
[----:B------:R-:W2:Y:S07]  /*41b0*/  LDSM.16.M88.4 R56, [R193+0x4000] ;  /* 0x00400000c138783b */ /* 0x000eae0000000200 */
[C---:B------:R-:W-:Y:S01]  /*41c0*/  HMMA.16816.F32 R108, R180.reuse, R52, R48 ;  /* 0x00000034b46c723c */ /* 0x040fe20000001830 */
[----:B------:R-:W3:Y:S07]  /*41d0*/  LDSM.16.M88.4 R48, [R193+0x5000] ;  /* 0x00500000c130783b */ /* 0x000eee0000000200 */
[C---:B------:R-:W-:Y:S01]  /*41e0*/  HMMA.16816.F32 R124, R180.reuse, R62, R96 ;  /* 0x0000003eb47c723c */ /* 0x040fe20000001860 */
[----:B------:R-:W-:Y:S07]  /*41f0*/  LDSM.16.M88.4 R60, [R193+0x3800] ;  /* 0x00380000c13c783b */ /* 0x000fee0000000200 */
[----:B------:R-:W-:Y:S01]  /*4200*/  HMMA.16816.F32 R104, R180, R54, R44 ;  /* 0x00000036b468723c */ /* 0x000fe2000000182c */
[----:B------:R-:W3:Y:S04]  /*4210*/  LDSM.16.M88.4 R44, [R193+0x5800] ;  /* 0x00580000c12c783b */ /* 0x000ee80000000200 */
[----:B------:R-:W-:Y:S03]  /*4220*/  LDSM.16.M88.4 R52, [R193+0x4800] ;  /* 0x00480000c134783b */ /* 0x000fe60000000200 */
[C---:B-1----:R-:W-:Y:S08]  /*4230*/  HMMA.16816.F32 R100, R184.reuse, R40, R28 ;  /* 0x00000028b864723c */ /* 0x042ff0000000181c */
[C---:B------:R-:W-:Y:S01]  /*4240*/  HMMA.16816.F32 R96, R184.reuse, R42, R24 ;  /* 0x0000002ab860723c */ /* 0x040fe20000001818 */
[----:B------:R-:W1:Y:S07]  /*4250*/  LDSM.16.M88.4 R40, [R193+0x6000] ;  /* 0x00600000c128783b */ /* 0x000e6e0000000200 */
[C---:B--2---:R-:W-:Y:S08]  /*4260*/  HMMA.16816.F32 R92, R184.reuse, R36, R20 ;  /* 0x00000024b85c723c */ /* 0x044ff00000001814 */
[----:B------:R-:W-:Y:S01]  /*4270*/  HMMA.16816.F32 R76, R184, R38, R16 ;  /* 0x00000026b84c723c */ /* 0x000fe20000001810 */
[----:B------:R-:W2:Y:S01]  /*4280*/  LDSM.16.M88.4 R36, [R193+0x6800] ;  /* 0x00680000c124783b */ /* 0x000ea20000000200 */
[----:B------:R-:W-:Y:S01]  /*4290*/  ISETP.GT.AND P0, PT, R146, R2, PT ;  /* 0x000000029200720c */ /* 0x000fe20003f04270 */
[----:B------:R-:W-:-:S05]  /*42a0*/  DEPBAR.LE SB0, 0x0 ;  /* 0x000080000000791a */ /* 0x000fca0000000000 */
[C---:B------:R-:W-:Y:S08]  /*42b0*/  HMMA.16816.F32 R68, R184.reuse, R32, R12 ;  /* 0x00000020b844723c */ /* 0x040ff0000000180c */
[C---:B------:R-:W-:Y:S08]  /*42c0*/  HMMA.16816.F32 R64, R184.reuse, R34, R8 ;  /* 0x00000022b840723c */ /* 0x040ff00000001808 */
[C---:B---3--:R-:W-:Y:S08]  /*42d0*/  HMMA.16816.F32 R32, R184.reuse, R88, R4 ;  /* 0x00000058b820723c */ /* 0x048ff00000001804 */
[C---:B------:R-:W-:Y:S08]  /*42e0*/  HMMA.16816.F32 R28, R184.reuse, R90, R80 ;  /* 0x0000005ab81c723c */ /* 0x040ff00000001850 */
[C---:B----4-:R-:W-:Y:S08]  /*42f0*/  HMMA.16816.F32 R24, R184.reuse, R128, R120 ;  /* 0x00000080b818723c */ /* 0x050ff00000001878 */
[C---:B-----5:R-:W-:Y:S08]  /*4300*/  HMMA.16816.F32 R16, R184.reuse, R72, R116 ;  /* 0x00000048b810723c */ /* 0x060ff00000001874 */
[C---:B------:R-:W-:Y:S08]  /*4310*/  HMMA.16816.F32 R8, R184.reuse, R84, R108 ;  /* 0x00000054b808723c */ /* 0x040ff0000000186c */
[C---:B------:R-:W-:Y:S08]  /*4320*/  HMMA.16816.F32 R20, R184.reuse, R130, R124 ;  /* 0x00000082b814723c */ /* 0x040ff0000000187c */
[C---:B------:R-:W-:Y:S08]  /*4330*/  HMMA.16816.F32 R12, R184.reuse, R74, R112 ;  /* 0x0000004ab80c723c */ /* 0x040ff00000001870 */
[----:B------:R-:W-:Y:S01]  /*4340*/  HMMA.16816.F32 R4, R184, R86, R104 ;  /* 0x00000056b804723c */ /* 0x000fe20000001868 */
[----:B------:R-:W-:Y:S07]  /*4350*/  BSSY B1, `(.L_x_3112) ;  /* 0x0000089000017945 */ /* 0x000fee0003800000 */
[----:B------:R-:W-:Y:S01]  /*4360*/  HMMA.16816.F32 R92, R188, R56, R92 ;  /* 0x00000038bc5c723c */ /* 0x000fe2000000185c */
[----:B------:R-:W-:-:S07]  /*4370*/  IADD3 R207, R199, 0x3800, RZ ;  /* 0x00003800c7cf7810 */ /* 0x000fce0007ffe0ff */
[----:B------:R-:W-:Y:S01]  /*4380*/  HMMA.16816.F32 R76, R188, R58, R76 ;  /* 0x0000003abc4c723c */ /* 0x000fe2000000184c */
[----:B------:R-:W-:-:S07]  /*4390*/  IADD3 R206, R199, 0x6800, RZ ;  /* 0x00006800c7ce7810 */ /* 0x000fce0007ffe0ff */
[----:B------:R-:W-:Y:S01]  /*43a0*/  HMMA.16816.F32 R56, R188, R48, R32 ;  /* 0x00000030bc38723c */ /* 0x000fe20000001820 */
[C---:B------:R-:W-:Y:S02]  /*43b0*/  IADD3 R205, R199.reuse, 0x6000, RZ ;  /* 0x00006000c7cd7810 */ /* 0x040fe40007ffe0ff */
[----:B------:R-:W-:-:S05]  /*43c0*/  IADD3 R204, R199, 0x5800, RZ ;  /* 0x00005800c7cc7810 */ /* 0x000fca0007ffe0ff */
[----:B------:R-:W-:Y:S01]  /*43d0*/  HMMA.16816.F32 R48, R188, R50, R28 ;  /* 0x00000032bc30723c */ /* 0x000fe2000000181c */
[C---:B------:R-:W-:Y:S02]  /*43e0*/  IADD3 R203, R199.reuse, 0x5000, RZ ;  /* 0x00005000c7cb7810 */ /* 0x040fe40007ffe0ff */
[----:B------:R-:W-:-:S05]  /*43f0*/  IADD3 R202, R199, 0x4800, RZ ;  /* 0x00004800c7ca7810 */ /* 0x000fca0007ffe0ff */
[----:B------:R-:W-:Y:S01]  /*4400*/  HMMA.16816.F32 R32, R188, R44, R24 ;  /* 0x0000002cbc20723c */ /* 0x000fe20000001818 */
[----:B------:R-:W-:-:S07]  /*4410*/  IADD3 R201, R199, 0x4000, RZ ;  /* 0x00004000c7c97810 */ /* 0x000fce0007ffe0ff */
[C---:B-1----:R-:W-:Y:S08]  /*4420*/  HMMA.16816.F32 R28, R188.reuse, R40, R16 ;  /* 0x00000028bc1c723c */ /* 0x042ff00000001810 */
[C---:B--2---:R-:W-:Y:S08]  /*4430*/  HMMA.16816.F32 R24, R188.reuse, R36, R8 ;  /* 0x00000024bc18723c */ /* 0x044ff00000001808 */
        /* <DEDUP_REMOVED lines=44> */
.L_x_3229:
[----:B------:R-:W-:Y:S05]  /*4700*/  BRA.DIV ~URZ, `(.L_x_3115) ;  /* 0x0000ec827f007947 */ /* 0x000fea000b800000 */
[----:B------:R3:W4:Y:S02]  /*4710*/  SHFL.IDX PT, R2, R4, RZ, 0x181f ;  /* 0x00181fff04027589 */ /* 0x00072400000e0000 */
.L_x_3230:
        /* <DEDUP_REMOVED lines=16> */
.L_x_3117:
[----:B------:R-:W-:Y:S05]  /*4820*/  BSYNC B0 ;  /* 0x0000000000007941 */ /* 0x000fea0003800000 */
.L_x_3116:
[----:B------:R-:W-:Y:S05]  /*4830*/  BRA.DIV ~URZ, `(.L_x_3118) ;  /* 0x0000ebc27f007947 */ /* 0x000fea000b800000 */
[----:B--2---:R2:W1:Y:S04]  /*4840*/  SHFL.IDX PT, R5, R0, 0x1, 0x181f ;  /* 0x00381f0000057f89 */ /* 0x00446800000e0000 */
[----:B----4-:R2:W4:Y:S02]  /*4850*/  SHFL.IDX PT, R2, R4, 0x1, 0x181f ;  /* 0x00381f0004027f89 */ /* 0x01052400000e0000 */
.L_x_3231:
        /* <DEDUP_REMOVED lines=16> */
.L_x_3120:
[----:B------:R-:W-:Y:S05]  /*4960*/  BSYNC B0 ;  /* 0x0000000000007941 */ /* 0x000fea0003800000 */
.L_x_3119:
[----:B------:R-:W-:Y:S05]  /*4970*/  BRA.DIV ~URZ, `(.L_x_3121) ;  /* 0x0000eb527f007947 */ /* 0x000fea000b800000 */
[----:B-1----:R1:W2:Y:S02]  /*4980*/  SHFL.IDX PT, R5, R0, 0x2, 0x181f ;  /* 0x00581f0000057f89 */ /* 0x0022a400000e0000 */
.L_x_3232:
[----:B------:R-:W-:Y:S05]  /*4990*/  BRA.DIV ~URZ, `(.L_x_3122) ;  /* 0x0000eba27f007947 */ /* 0x000fea000b800000 */
[----:B----4-:R4:W1:Y:S02]  /*49a0*/  SHFL.IDX PT, R2, R4, 0x2, 0x181f ;  /* 0x00581f0004027f89 */ /* 0x01086400000e0000 */
.L_x_3233:
        /* <DEDUP_REMOVED lines=16> */
.L_x_3124:
[----:B------:R-:W-:Y:S05]  /*4ab0*/  BSYNC B0 ;  /* 0x0000000000007941 */ /* 0x000fea0003800000 */
.L_x_3123:
[----:B------:R-:W-:Y:S05]  /*4ac0*/  BRA.DIV ~URZ, `(.L_x_3125) ;  /* 0x0000eae27f007947 */ /* 0x000fea000b800000 */
[----:B-1----:R1:W3:Y:S04]  /*4ad0*/  SHFL.IDX PT, R6, R0, 0x3, 0x181f ;  /* 0x00781f0000067f89 */ /* 0x0022e800000e0000 */
[----:B--2---:R1:W2:Y:S02]  /*4ae0*/  SHFL.IDX PT, R0, R4, 0x3, 0x181f ;  /* 0x00781f0004007f89 */ /* 0x0042a400000e0000 */
.L_x_3234:
        /* <DEDUP_REMOVED lines=15> */
.L_x_3113:
[----:B------:R-:W-:Y:S05]  /*4be0*/  BSYNC B1 ;  /* 0x0000000000017941 */ /* 0x000fea0003800000 */
.L_x_3112:
[----:B-1----:R-:W5:Y:S04]  /*4bf0*/  LDL R2, [R1+0x40] ;  /* 0x0000400001027983 */ /* 0x002f680000100800 */
[----:B--2---:R-:W5:Y:S04]  /*4c00*/  LDL R0, [R1+0x58] ;  /* 0x0000580001007983 */ /* 0x004f680000100800 */
[----:B------:R-:W2:Y:S04]  /*4c10*/  LDL R5, [R1+0x44] ;  /* 0x0000440001057983 */ /* 0x000ea80000100800 */
[----:B----4-:R-:W4:Y:S04]  /*4c20*/  LDL R3, [R1+0x38] ;  /* 0x0000380001037983 */ /* 0x010f280000100800 */
[----:B------:R-:W0:Y:S01]  /*4c30*/  LDGDEPBAR ;  /* 0x00000000000079af */ /* 0x000e220000000000 */
[----:B-----5:R-:W-:-:S04]  /*4c40*/  IMAD.IADD R0, R0, 0x1, R2 ;  /* 0x0000000100007824 */ /* 0x020fc800078e0202 */
[----:B------:R-:W-:Y:S01]  /*4c50*/  @P3 IMAD.HI.U32 R2, R0, c[0x0][0x2c8], RZ ;  /* 0x0000b20000023a27 */ /* 0x000fe200078e00ff */
[----:B--23--:R-:W-:-:S03]  /*4c60*/  IADD3 R6, -R5, R144, RZ ;  /* 0x0000009005067210 */ /* 0x00cfc60007ffe1ff */
[----:B------:R-:W-:Y:S01]  /*4c70*/  IMAD.MOV.U32 R4, RZ, RZ, R0 ;  /* 0x000000ffff047224 */ /* 0x000fe200078e0000 */
[----:B------:R-:W-:Y:S02]  /*4c80*/  IADD3 R0, -R5, 0x1, R144 ;  /* 0x0000000105007810 */ /* 0x000fe40007ffe190 */
[----:B------:R-:W-:Y:S02]  /*4c90*/  @P3 SHF.R.U32.HI R4, RZ, c[0x0][0x2cc], R2 ;  /* 0x0000b300ff043a19 */ /* 0x000fe40000011602 */
[----:B----4-:R-:W-:Y:S01]  /*4ca0*/  IADD3 R5, R0, -R3, RZ ;  /* 0x8000000300057210 */ /* 0x010fe20007ffe0ff */
[----:B------:R-:W-:Y:S05]  /*4cb0*/  BRA.DIV ~URZ, `(.L_x_3126) ;  /* 0x0000e9c27f007947 */ /* 0x000fea000b800000 */
[----:B------:R1:W2:Y:S02]  /*4cc0*/  SHFL.IDX PT, R0, R4, RZ, 0x1c1f ;  /* 0x001c1fff04007589 */ /* 0x0002a400000e0000 */
.L_x_3235:
        /* <DEDUP_REMOVED lines=85> */
[C---:B------:R-:W-:Y:S02]  /*5220*/  ISETP.GT.AND P4, PT, R0.reuse, 0x18, PT ;  /* 0x000000180000780c */ /* 0x040fe40003f84270 */
        /* <DEDUP_REMOVED lines=93> */
.L_x_3236:
        /* <DEDUP_REMOVED lines=229> */
[C---:B-1----:R-:W-:Y:S08]  /*6650*/  HMMA.16816.F32 R40, R4.reuse, R8, R104 ;  /* 0x000000080428723c */ /* 0x042ff00000001868 */
[C---:B------:R-:W-:Y:S01]  /*6660*/  HMMA.16816.F32 R24, R4.reuse, R10, R92 ;  /* 0x0000000a0418723c */ /* 0x040fe2000000185c */
[----:B------:R-:W1:Y:S01]  /*6670*/  LDSM.16.MT88.4 R8, [R196+0x5000] ;  /* 0x00500000c408783b */ /* 0x000e620000004200 */
[----:B------:R-:W-:Y:S08]  /*6680*/  MUFU.EX2 R94, R17 ;  /* 0x00000011005e7308 */ /* 0x000ff00000000800 */
[----:B------:R-:W-:Y:S01]  /*6690*/  MUFU.EX2 R95, R16 ;  /* 0x00000010005f7308 */ /* 0x000fe20000000800 */
        /* <DEDUP_REMOVED lines=10> */
[----:B------:R-:W-:-:S02]  /*6740*/  FADD.FTZ R6, R121, R14 ;  /* 0x0000000e79067221 */ /* 0x000fc40000010000 */
[----:B-1----:R-:W-:Y:S02]  /*6750*/  FFMA.FTZ R3, R123, c[0x0][0x2d0], -R2 ;  /* 0x0000b4007b037a23 */ /* 0x002fe40000010802 */
[----:B------:R-:W-:Y:S02]  /*6760*/  FFMA.FTZ R4, R118, c[0x0][0x2d0], -R0 ;  /* 0x0000b40076047a23 */ /* 0x000fe40000010800 */
[----:B------:R1:W2:Y:S08]  /*6770*/  MUFU.EX2 R20, R3 ;  /* 0x0000000300147308 */ /* 0x0002b00000000800 */
[----:B------:R5:W-:Y:S01]  /*6780*/  MUFU.EX2 R22, R4 ;  /* 0x0000000400167308 */ /* 0x000be20000000800 */
[----:B-1----:R-:W-:-:S07]  /*6790*/  FFMA.FTZ R3, R124, c[0x0][0x2d0], -R2 ;  /* 0x0000b4007c037a23 */ /* 0x002fce0000010802 */
[----:B------:R1:W-:Y:S01]  /*67a0*/  MUFU.EX2 R23, R3 ;  /* 0x0000000300177308 */ /* 0x0003e20000000800 */
[----:B-----5:R-:W-:-:S07]  /*67b0*/  FFMA.FTZ R4, R117, c[0x0][0x2d0], -R0 ;  /* 0x0000b40075047a23 */ /* 0x020fce0000010800 */
[----:B------:R2:W-:Y:S01]  /*67c0*/  MUFU.EX2 R101, R4 ;  /* 0x0000000400657308 */ /* 0x0005e20000000800 */
[----:B-1----:R-:W-:Y:S02]  /*67d0*/  FFMA.FTZ R3, R125, c[0x0][0x2d0], -R2 ;  /* 0x0000b4007d037a23 */ /* 0x002fe40000010802 */
[----:B------:R-:W-:Y:S05]  /*67e0*/  LDSM.16.MT88.4 R124, [R195+0x3000] ;  /* 0x00300000c37c783b */ /* 0x000fea0000004200 */
[----:B------:R1:W5:Y:S01]  /*67f0*/  MUFU.EX2 R91, R3 ;  /* 0x00000003005b7308 */ /* 0x0003620000000800 */
[----:B--2---:R-:W-:Y:S01]  /*6800*/  F2FP.PACK_AB R4, R20, R21 ;  /* 0x000000151404723e */ /* 0x004fe200000000ff */
[----:B-1----:R-:W-:-:S06]  /*6810*/  FFMA.FTZ R3, R119, c[0x0][0x2d0], -R0 ;  /* 0x0000b40077037a23 */ /* 0x002fcc0000010800 */
[----:B------:R1:W2:Y:S02]  /*6820*/  MUFU.EX2 R7, R3 ;  /* 0x0000000300077308 */ /* 0x0002a40000000800 */
[----:B-1----:R-:W-:Y:S02]  /*6830*/  FADD.FTZ R3, R15, R12 ;  /* 0x0000000c0f037221 */ /* 0x002fe40000010000 */
[----:B------:R-:W1:Y:S02]  /*6840*/  LDSM.16.MT88.4 R12, [R195+0x2000] ;  /* 0x00200000c30c783b */ /* 0x000e640000004200 */
[----:B------:R-:W-:Y:S02]  /*6850*/  FADD.FTZ R3, R116, R3 ;  /* 0x0000000374037221 */ /* 0x000fe40000010000 */
[----:B------:R-:W-:Y:S02]  /*6860*/  LDSM.16.MT88.4 R116, [R197+0x3000] ;  /* 0x00300000c574783b */ /* 0x000fe40000004200 */
[----:B------:R-:W-:-:S02]  /*6870*/  FADD.FTZ R5, R68, R3 ;  /* 0x0000000344057221 */ /* 0x000fc40000010000 */
[----:B------:R-:W-:Y:S02]  /*6880*/  FFMA.FTZ R3, R120, c[0x0][0x2d0], -R0 ;  /* 0x0000b40078037a23 */ /* 0x000fe40000010800 */
[----:B------:R-:W-:Y:S02]  /*6890*/  FFMA.FTZ R68, R129, c[0x0][0x2d0], -R2 ;  /* 0x0000b40081447a23 */ /* 0x000fe40000010802 */
        /* <DEDUP_REMOVED lines=20> */
[----:B------:R-:W-:Y:S02]  /*69e0*/  FADD.FTZ R2, R100, R2 ;  /* 0x0000000264027221 */ /* 0x000fe40000010000 */
[----:B------:R-:W-:Y:S01]  /*69f0*/  LDSM.16.MT88.4 R100, [R198+0x3000] ;  /* 0x00300000c664783b */ /* 0x000fe20000004200 */
[C---:B------:R-:W-:Y:S03]  /*6a00*/  HMMA.16816.F32 R84, R4.reuse, R10, R76 ;  /* 0x0000000a0454723c */ /* 0x040fe6000000184c */
[----:B------:R-:W2:Y:S05]  /*6a10*/  LDSM.16.MT88.4 R8, [R198+0x2000] ;  /* 0x00200000c608783b */ /* 0x000eaa0000004200 */
        /* <DEDUP_REMOVED lines=15> */
[--C-:B------:R-:W-:Y:S02]  /*6b10*/  FFMA.FTZ R27, R142, c[0x0][0x2d0], -R0.reuse ;  /* 0x0000b4008e1b7a23 */ /* 0x100fe40000010800 */
[----:B------:R-:W-:Y:S01]  /*6b20*/  MUFU.EX2 R24, R24 ;  /* 0x0000001800187308 */ /* 0x000fe20000000800 */
[C---:B-1----:R-:W-:Y:S07]  /*6b30*/  HMMA.16816.F32 R52, R4.reuse, R12, R52 ;  /* 0x0000000c0434723c */ /* 0x042fee0000001834 */
[----:B------:R-:W-:Y:S01]  /*6b40*/  MUFU.EX2 R26, R26 ;  /* 0x0000001a001a7308 */ /* 0x000fe20000000800 */
[C---:B------:R-:W-:Y:S01]  /*6b50*/  HMMA.16816.F32 R44, R4.reuse, R14, R44 ;  /* 0x0000000e042c723c */ /* 0x040fe2000000182c */
[----:B------:R-:W1:Y:S06]  /*6b60*/  LDSM.16.MT88.4 R12, [R196+0x2800] ;  /* 0x00280000c40c783b */ /* 0x000e6c0000004200 */
[----:B------:R-:W-:Y:S01]  /*6b70*/  MUFU.EX2 R27, R27 ;  /* 0x0000001b001b7308 */ /* 0x000fe20000000800 */
        /* <DEDUP_REMOVED lines=25> */
[C---:B------:R-:W-:Y:S08]  /*6d10*/  HMMA.16816.F32 R112, R4.reuse, R12, R80 ;  /* 0x0000000c0470723c */ /* 0x040ff00000001850 */
[C---:B------:R-:W-:Y:S01]  /*6d20*/  HMMA.16816.F32 R80, R4.reuse, R14, R76 ;  /* 0x0000000e0450723c */ /* 0x040fe2000000184c */
[----:B------:R-:W1:Y:S04]  /*6d30*/  LDSM.16.MT88.4 R12, [R196+0x6000] ;  /* 0x00600000c40c783b */ /* 0x000e680000004200 */
[----:B------:R-:W-:Y:S03]  /*6d40*/  LDSM.16.MT88.4 R76, [R196+0x6800] ;  /* 0x00680000c44c783b */ /* 0x000fe60000004200 */
[C---:B------:R-:W-:Y:S08]  /*6d50*/  HMMA.16816.F32 R72, R4.reuse, R8, R72 ;  /* 0x000000080448723c */ /* 0x040ff00000001848 */
[C---:B------:R-:W-:Y:S01]  /*6d60*/  HMMA.16816.F32 R60, R4.reuse, R10, R60 ;  /* 0x0000000a043c723c */ /* 0x040fe2000000183c */
[----:B------:R-:W2:Y:S07]  /*6d70*/  LDSM.16.MT88.4 R8, [R198+0x6000] ;  /* 0x00600000c608783b */ /* 0x000eae0000004200 */
[C---:B------:R-:W-:Y:S01]  /*6d80*/  HMMA.16816.F32 R32, R4.reuse, R22, R108 ;  /* 0x000000160420723c */ /* 0x040fe2000000186c */
[----:B------:R-:W3:Y:S04]  /*6d90*/  LDSM.16.MT88.4 R20, [R195+0x6000] ;  /* 0x00600000c314783b */ /* 0x000ee80000004200 */
[----:B------:R-:W-:Y:S03]  /*6da0*/  LDSM.16.MT88.4 R108, [R196+0x3000] ;  /* 0x00300000c46c783b */ /* 0x000fe60000004200 */
[C---:B-----5:R-:W-:Y:S08]  /*6db0*/  HMMA.16816.F32 R120, R4.reuse, R16, R120 ;  /* 0x000000100478723c */ /* 0x060ff00000001878 */
[C---:B------:R-:W-:Y:S01]  /*6dc0*/  HMMA.16816.F32 R36, R4.reuse, R18, R84 ;  /* 0x000000120424723c */ /* 0x040fe20000001854 */
[----:B------:R-:W5:Y:S04]  /*6dd0*/  LDSM.16.MT88.4 R16, [R197+0x6000] ;  /* 0x00600000c510783b */ /* 0x000f680000004200 */
[----:B------:R-:W5:Y:S03]  /*6de0*/  LDSM.16.MT88.4 R84, [R197+0x6800] ;  /* 0x00680000c554783b */ /* 0x000f660000004200 */
[C---:B-1----:R-:W-:Y:S01]  /*6df0*/  HMMA.16816.F32 R52, R4.reuse, R12, R52 ;  /* 0x0000000c0434723c */ /* 0x042fe20000001834 */
[----:B------:R-:W1:Y:S07]  /*6e00*/  MUFU.EX2 R13, R71 ;  /* 0x00000047000d7308 */ /* 0x000e6e0000000800 */
[C---:B------:R-:W-:Y:S01]  /*6e10*/  HMMA.16816.F32 R44, R4.reuse, R14, R44 ;  /* 0x0000000e042c723c */ /* 0x040fe2000000182c */
[----:B------:R-:W4:Y:S07]  /*6e20*/  MUFU.EX2 R12, R25 ;  /* 0x00000019000c7308 */ /* 0x000f2e0000000800 */
[C---:B--2---:R-:W-:Y:S01]  /*6e30*/  HMMA.16816.F32 R40, R4.reuse, R8, R40 ;  /* 0x000000080428723c */ /* 0x044fe20000001828 */
[----:B------:R-:W2:Y:S06]  /*6e40*/  MUFU.EX2 R14, R89 ;  /* 0x00000059000e7308 */ /* 0x000eac0000000800 */
[----:B-1----:R-:W-:Y:S01]  /*6e50*/  FADD.FTZ R9, R13, R2 ;  /* 0x000000020d097221 */ /* 0x002fe20000010000 */
[----:B---3--:R-:W-:Y:S01]  /*6e60*/  HMMA.16816.F32 R96, R4, R20, R96 ;  /* 0x000000140460723c */ /* 0x008fe20000001860 */
[----:B------:R-:W-:-:S04]  /*6e70*/  @P3 IMAD.HI.U32 R2, R153, c[0x0][0x2c8], RZ ;  /* 0x0000b20099023a27 */ /* 0x000fc800078e00ff */
[----:B----4-:R-:W-:Y:S01]  /*6e80*/  FADD.FTZ R8, R12, R0 ;  /* 0x000000000c087221 */ /* 0x010fe20000010000 */
[----:B------:R-:W-:Y:S02]  /*6e90*/  MOV R0, R153 ;  /* 0x0000009900007202 */ /* 0x000fe40000000f00 */
[----:B------:R-:W-:Y:S01]  /*6ea0*/  @P3 SHF.R.U32.HI R0, RZ, c[0x0][0x2cc], R2 ;  /* 0x0000b300ff003a19 */ /* 0x000fe20000011602 */
[----:B------:R-:W-:Y:S01]  /*6eb0*/  HMMA.16816.F32 R20, R4, R22, R64 ;  /* 0x000000160414723c */ /* 0x000fe20000001840 */
[----:B------:R-:W-:Y:S02]  /*6ec0*/  MOV R2, RZ ;  /* 0x000000ff00027202 */ /* 0x000fe40000000f00 */
[----:B------:R-:W-:-:S04]  /*6ed0*/  IADD3 R3, R0, R151, -R152 ;  /* 0x0000009700037210 */ /* 0x000fc80007ffe898 */
[----:B------:R-:W-:Y:S01]  /*6ee0*/  F2FP.PACK_AB R64, R68, R13 ;  /* 0x0000000d4440723e */ /* 0x000fe200000000ff */
[C---:B-----5:R-:W-:Y:S01]  /*6ef0*/  HMMA.16816.F32 R56, R4.reuse, R16, R56 ;  /* 0x000000100438723c */ /* 0x060fe20000001838 */
[----:B------:R-:W-:Y:S01]  /*6f00*/  IMAD.HI R2, R3, -0x6db6db6d, R2 ;  /* 0x9249249303027827 */ /* 0x000fe200078e0202 */
[----:B------:R-:W-:Y:S02]  /*6f10*/  F2FP.PACK_AB R65, R24, R12 ;  /* 0x0000000c1841723e */ /* 0x000fe400000000ff */
[----:B--2---:R-:W-:Y:S02]  /*6f20*/  F2FP.PACK_AB R66, R238, R14 ;  /* 0x0000000eee42723e */ /* 0x004fe400000000ff */
[----:B------:R-:W-:Y:S02]  /*6f30*/  SHF.R.U32.HI R0, RZ, 0x1f, R2 ;  /* 0x0000001fff007819 */ /* 0x000fe40000011602 */
[----:B------:R-:W-:Y:S01]  /*6f40*/  HMMA.16816.F32 R48, R4, R18, R48 ;  /* 0x000000120430723c */ /* 0x000fe20000001830 */
[----:B------:R-:W-:-:S02]  /*6f50*/  F2FP.PACK_AB R67, R27, R26 ;  /* 0x0000001a1b43723e */ /* 0x000fc400000000ff */
[----:B------:R-:W-:Y:S01]  /*6f60*/  LEA.HI.SX32 R2, R2, R0, 0x1a ;  /* 0x0000000002027211 */ /* 0x000fe200078fd2ff */
[----:B------:R-:W-:-:S04]  /*6f70*/  FADD.FTZ R0, R68, R9 ;  /* 0x0000000944007221 */ /* 0x000fc80000010000 */
[----:B------:R-:W-:Y:S01]  /*6f80*/  HMMA.16816.F32 R28, R4, R10, R28 ;  /* 0x0000000a041c723c */ /* 0x000fe2000000181c */
[----:B------:R-:W1:Y:S01]  /*6f90*/  LDSM.16.MT88.4 R4, [R198+0x6800] ;  /* 0x00680000c604783b */ /* 0x000e620000004200 */
[----:B------:R-:W-:-:S04]  /*6fa0*/  FADD.FTZ R0, R14, R0 ;  /* 0x000000000e007221 */ /* 0x000fc80000010000 */
[----:B------:R-:W-:Y:S01]  /*6fb0*/  FADD.FTZ R238, R238, R0 ;  /* 0x00000000eeee7221 */ /* 0x000fe20000010000 */
[----:B------:R-:W-:Y:S01]  /*6fc0*/  IMNMX R10, R150, R2, !PT ;  /* 0x00000002960a7217 */ /* 0x000fe20007800200 */
[----:B------:R-:W-:Y:S01]  /*6fd0*/  FADD.FTZ R2, R24, R8 ;  /* 0x0000000818027221 */ /* 0x000fe20000010000 */
[----:B------:R-:W-:Y:S02]  /*6fe0*/  HMMA.16816.F32 R112, R64, R108, R112 ;  /* 0x0000006c4070723c */ /* 0x000fe40000001870 */
[----:B------:R-:W-:Y:S01]  /*6ff0*/  ISETP.GE.AND P0, PT, R166, R10, PT ;  /* 0x0000000aa600720c */ /* 0x000fe20003f06270 */
[----:B------:R2:W-:Y:S01]  /*7000*/  STL [R1+0x8], R10 ;  /* 0x0000080a01007387 */ /* 0x0005e20000100800 */
[----:B------:R-:W-:-:S04]  /*7010*/  FADD.FTZ R2, R26, R2 ;  /* 0x000000021a027221 */ /* 0x000fc80000010000 */
        /* <DEDUP_REMOVED lines=21> */
.L_x_3144:
        /* <DEDUP_REMOVED lines=39> */
.L_x_3237:
        /* <DEDUP_REMOVED lines=25> */
.L_x_3238:
[C---:B---3--:R-:W-:Y:S01]  /*7570*/  IADD3 R2, -R4.reuse, 0x10, RZ ;  /* 0x0000001004027810 */ /* 0x048fe20007ffe1ff */
        /* <DEDUP_REMOVED lines=22> */
.L_x_3239:
[C---:B--2---:R-:W-:Y:S01]  /*76e0*/  IADD3 R2, -R4.reuse, 0x10, RZ ;  /* 0x0000001004027810 */ /* 0x044fe20007ffe1ff */
        /* <DEDUP_REMOVED lines=16> */
.L_x_3130:
[----:B-1-34-:R-:W-:Y:S05]  /*77f0*/  BSYNC B0 ;  /* 0x0000000000007941 */ /* 0x01afea0003800000 */
.L_x_3129:
[----:B------:R-:W0:Y:S01]  /*7800*/  LDGDEPBAR ;  /* 0x00000000000079af */ /* 0x000e220000000000 */
[----:B------:R-:W-:Y:S01]  /*7810*/  WARPSYNC 0xffffffff ;  /* 0xffffffff00007948 */ /* 0x000fe20003800000 */
[C---:B------:R-:W-:Y:S01]  /*7820*/  HMMA.16816.F32 R4, R132.reuse, R8, RZ ;  /* 0x000000088404723c */ /* 0x040fe200000018ff */
[----:B------:R-:W-:Y:S05]  /*7830*/  BSSY B0, `(.L_x_3134) ;  /* 0x0000106000007945 */ /* 0x000fea0003800000 */
[----:B------:R-:W3:Y:S02]  /*7840*/  LDL R0, [R1] ;  /* 0x0000000001007983 */ /* 0x000ee40000100800 */
        /* <DEDUP_REMOVED lines=32> */
[----:B------:R-:W-:Y:S08]  /*7a50*/  HMMA.16816.F32 R56, R136, R166, R56 ;  /* 0x000000a68838723c */ /* 0x000ff00000001838 */
        /* <DEDUP_REMOVED lines=11> */
[----:B------:R-:W2:Y:S07]  /*7b10*/  LDSM.16.M88.4 R152, [R193+0x1000] ;  /* 0x00100000c198783b */ /* 0x000eae0000000200 */
[C---:B------:R-:W-:Y:S08]  /*7b20*/  HMMA.16816.F32 R36, R168.reuse, R156, R36 ;  /* 0x0000009ca824723c */ /* 0x040ff00000001824 */
[C---:B------:R-:W-:Y:S01]  /*7b30*/  HMMA.16816.F32 R40, R168.reuse, R158, R40 ;  /* 0x0000009ea828723c */ /* 0x040fe20000001828 */
[----:B------:R-:W2:Y:S07]  /*7b40*/  LDSM.16.M88.4 R156, [R193+0x1800] ;  /* 0x00180000c19c783b */ /* 0x000eae0000000200 */
[C---:B------:R-:W-:Y:S03]  /*7b50*/  HMMA.16816.F32 R44, R168.reuse, R160, R44 ;  /* 0x000000a0a82c723c */ /* 0x040fe6000000182c */
[----:B---3--:R-:W-:Y:S05]  /*7b60*/  ISETP.GT.AND P0, PT, R224, R0, PT ;  /* 0x00000000e000720c */ /* 0x008fea0003f04270 */
[C---:B------:R-:W-:Y:S01]  /*7b70*/  HMMA.16816.F32 R48, R168.reuse, R162, R48 ;  /* 0x000000a2a830723c */ /* 0x040fe20000001830 */
[----:B------:R-:W3:Y:S07]  /*7b80*/  LDSM.16.M88.4 R160, [R193+0x2000] ;  /* 0x00200000c1a0783b */ /* 0x000eee0000000200 */
[C---:B-1----:R-:W-:Y:S08]  /*7b90*/  HMMA.16816.F32 R52, R168.reuse, R140, R52 ;  /* 0x0000008ca834723c */ /* 0x042ff00000001834 */
[----:B------:R-:W-:Y:S01]  /*7ba0*/  HMMA.16816.F32 R56, R168, R142, R56 ;  /* 0x0000008ea838723c */ /* 0x000fe20000001838 */
[----:B------:R-:W1:Y:S07]  /*7bb0*/  LDSM.16.M88.4 R140, [R193+0x2800] ;  /* 0x00280000c18c783b */ /* 0x000e6e0000000200 */
[C---:B----4-:R-:W-:Y:S08]  /*7bc0*/  HMMA.16816.F32 R4, R172.reuse, R144, R4 ;  /* 0x00000090ac04723c */ /* 0x050ff00000001804 */
[C---:B------:R-:W-:Y:S01]  /*7bd0*/  HMMA.16816.F32 R8, R172.reuse, R146, R8 ;  /* 0x00000092ac08723c */ /* 0x040fe20000001808 */
[----:B------:R-:W4:Y:S07]  /*7be0*/  LDSM.16.M88.4 R144, [R193+0x3000] ;  /* 0x00300000c190783b */ /* 0x000f2e0000000200 */
        /* <DEDUP_REMOVED lines=18> */
[C---:B-----5:R-:W-:Y:S08]  /*7d10*/  HMMA.16816.F32 R4, R176.reuse, R148, R4 ;  /* 0x00000094b004723c */ /* 0x060ff00000001804 */
[C---:B------:R-:W-:Y:S01]  /*7d20*/  HMMA.16816.F32 R8, R176.reuse, R150, R8 ;  /* 0x00000096b008723c */ /* 0x040fe20000001808 */
[----:B------:R-:W5:Y:S07]  /*7d30*/  LDSM.16.M88.4 R148, [R192+0x6800] ;  /* 0x00680000c094783b */ /* 0x000f6e0000000200 */
[C---:B--2---:R-:W-:Y:S08]  /*7d40*/  HMMA.16816.F32 R12, R176.reuse, R152, R12 ;  /* 0x00000098b00c723c */ /* 0x044ff0000000180c */
[C---:B------:R-:W-:Y:S01]  /*7d50*/  HMMA.16816.F32 R16, R176.reuse, R154, R16 ;  /* 0x0000009ab010723c */ /* 0x040fe20000001810 */
[----:B------:R-:W2:Y:S07]  /*7d60*/  LDSM.16.M88.4 R152, [R207] ;  /* 0x00000000cf98783b */ /* 0x000eae0000000200 */
[C---:B------:R-:W-:Y:S08]  /*7d70*/  HMMA.16816.F32 R20, R176.reuse, R156, R20 ;  /* 0x0000009cb014723c */ /* 0x040ff00000001814 */
        /* <DEDUP_REMOVED lines=8> */
[C---:B----4-:R-:W-:Y:S08]  /*7e00*/  HMMA.16816.F32 R44, R176.reuse, R144, R44 ;  /* 0x00000090b02c723c */ /* 0x050ff0000000182c */
[C---:B------:R-:W-:Y:S01]  /*7e10*/  HMMA.16816.F32 R48, R176.reuse, R146, R48 ;  /* 0x00000092b030723c */ /* 0x040fe20000001830 */
[----:B------:R-:W4:Y:S07]  /*7e20*/  LDSM.16.M88.4 R144, [R204] ;  /* 0x00000000cc90783b */ /* 0x000f2e0000000200 */
[C---:B-----5:R-:W-:Y:S08]  /*7e30*/  HMMA.16816.F32 R52, R176.reuse, R148, R52 ;  /* 0x00000094b034723c */ /* 0x060ff00000001834 */
[----:B------:R-:W-:Y:S01]  /*7e40*/  HMMA.16816.F32 R56, R176, R150, R56 ;  /* 0x00000096b038723c */ /* 0x000fe20000001838 */
[----:B------:R-:W5:Y:S07]  /*7e50*/  LDSM.16.M88.4 R148, [R205] ;  /* 0x00000000cd94783b */ /* 0x000f6e0000000200 */
[C---:B--2---:R-:W-:Y:S08]  /*7e60*/  HMMA.16816.F32 R4, R180.reuse, R152, R4 ;  /* 0x00000098b404723c */ /* 0x044ff00000001804 */
[C---:B------:R-:W-:Y:S01]  /*7e70*/  HMMA.16816.F32 R8, R180.reuse, R154, R8 ;  /* 0x0000009ab408723c */ /* 0x040fe20000001808 */
[----:B------:R-:W2:Y:S07]  /*7e80*/  LDSM.16.M88.4 R152, [R206] ;  /* 0x00000000ce98783b */ /* 0x000eae0000000200 */
        /* <DEDUP_REMOVED lines=16> */
[----:B------:R-:W-:Y:S01]  /*7f90*/  HMMA.16816.F32 R56, R180, R154, R56 ;  /* 0x0000009ab438723c */ /* 0x000fe20000001838 */
        /* <DEDUP_REMOVED lines=20> */
[----:B------:R-:W-:Y:S01]  /*80e0*/  HMMA.16816.F32 R56, R184, R158, R56 ;  /* 0x0000009eb838723c */ /* 0x000fe20000001838 */
[----:B------:R-:W2:Y:S07]  /*80f0*/  LDSM.16.M88.4 R156, [R193+0x6000] ;  /* 0x00600000c19c783b */ /* 0x000eae0000000200 */
[C---:B---3--:R-:W-:Y:S08]  /*8100*/  HMMA.16816.F32 R4, R188.reuse, R160, R4 ;  /* 0x000000a0bc04723c */ /* 0x048ff00000001804 */
[C---:B------:R-:W-:Y:S01]  /*8110*/  HMMA.16816.F32 R8, R188.reuse, R162, R8 ;  /* 0x000000a2bc08723c */ /* 0x040fe20000001808 */
[----:B------:R-:W3:Y:S01]  /*8120*/  LDSM.16.M88.4 R160, [R193+0x6800] ;  /* 0x00680000c1a0783b */ /* 0x000ee20000000200 */
[----:B------:R-:W-:Y:S06]  /*8130*/  DEPBAR.LE SB0, 0x0 ;  /* 0x000080000000791a */ /* 0x000fec0000000000 */
[C---:B-1----:R-:W-:Y:S01]  /*8140*/  HMMA.16816.F32 R12, R188.reuse, R140, R12 ;  /* 0x0000008cbc0c723c */ /* 0x042fe2000000180c */
[----:B------:R-:W-:Y:S07]  /*8150*/  BAR.SYNC.DEFER_BLOCKING 0x0 ;  /* 0x0000000000007b1d */ /* 0x000fee0000010000 */
[C---:B------:R-:W-:Y:S08]  /*8160*/  HMMA.16816.F32 R16, R188.reuse, R142, R16 ;  /* 0x0000008ebc10723c */ /* 0x040ff00000001810 */
[C---:B----4-:R-:W-:Y:S08]  /*8170*/  HMMA.16816.F32 R20, R188.reuse, R144, R20 ;  /* 0x00000090bc14723c */ /* 0x050ff00000001814 */
[C---:B------:R-:W-:Y:S08]  /*8180*/  HMMA.16816.F32 R24, R188.reuse, R146, R24 ;  /* 0x00000092bc18723c */ /* 0x040ff00000001818 */
[C---:B-----5:R-:W-:Y:S08]  /*8190*/  HMMA.16816.F32 R28, R188.reuse, R148, R28 ;  /* 0x00000094bc1c723c */ /* 0x060ff0000000181c */
        /* <DEDUP_REMOVED lines=8> */
[----:B------:R-:W-:-:S11]  /*8220*/  @!P0 BRA `(.L_x_3135) ;  /* 0x0000066000008947 */ /* 0x000fd60003800000 */
[----:B------:R-:W2:Y:S01]  /*8230*/  LDL R2, [R1+0xc] ;  /* 0x00000c0001027983 */ /* 0x000ea20000100800 */
        /* <DEDUP_REMOVED lines=9> */
[----:B------:R-:W-:Y:S01]  /*82d0*/  IMAD.MOV.U32 R0, RZ, RZ, R2 ;  /* 0x000000ffff007224 */ /* 0x000fe200078e0002 */
        /* <DEDUP_REMOVED lines=23> */
.L_x_3240:
[----:B------:R-:W-:-:S05]  /*8450*/  BRA.DIV ~URZ, `(.L_x_3137) ;  /* 0x0000c0b27f007947 */ /* 0x000fca000b800000 */
[----:B------:R3:W4:Y:S02]  /*8460*/  SHFL.IDX PT, R2, R68, RZ, 0x181f ;  /* 0x00181fff44027589 */ /* 0x00072400000e0000 */
.L_x_3241:
[----:B------:R-:W-:Y:S01]  /*8470*/  ISETP.GE.AND P5, PT, R222, 0x1, PT ;  /* 0x00000001de00780c */ /* 0x000fe20003fa6270 */
[----:B------:R-:W-:Y:S02]  /*8480*/  IMAD.SHL.U32 R70, R241, 0x2, RZ ;  /* 0x00000002f1467824 */ /* 0x000fe400078e00ff */
[----:B------:R-:W-:Y:S10]  /*8490*/  IMAD.SHL.U32 R3, R251, 0x2, RZ ;  /* 0x00000002fb037824 */ /* 0x000ff400078e00ff */
[----:B------:R-:W-:Y:S02]  /*84a0*/  @P5 ISETP.GE.AND P4, PT, R241, c[0x0][0x1d4], PT ;  /* 0x00007500f1005a0c */ /* 0x000fe40003f86270 */
[C---:B----4-:R-:W-:Y:S02]  /*84b0*/  @P5 IADD3 R74, P6, R2.reuse, R70, RZ ;  /* 0x00000046024a5210 */ /* 0x050fe40007fde0ff */
        /* <DEDUP_REMOVED lines=12> */
.L_x_3242:
[----:B------:R-:W-:Y:S01]  /*8580*/  ISETP.GE.AND P5, PT, R222, 0x21, PT ;  /* 0x00000021de00780c */ /* 0x000fe20003fa6270 */
[----:B------:R-:W-:Y:S02]  /*8590*/  IMAD.SHL.U32 R70, R241, 0x2, RZ ;  /* 0x00000002f1467824 */ /* 0x000fe400078e00ff */
[----:B------:R-:W-:Y:S10]  /*85a0*/  IMAD.SHL.U32 R3, R251, 0x2, RZ ;  /* 0x00000002fb037824 */ /* 0x000ff400078e00ff */
[----:B------:R-:W-:Y:S02]  /*85b0*/  @P5 ISETP.GE.AND P4, PT, R241, c[0x0][0x1d4], PT ;  /* 0x00007500f1005a0c */ /* 0x000fe40003f86270 */
[C---:B--2---:R-:W-:Y:S02]  /*85c0*/  @P5 IADD3 R74, P6, R2.reuse, R70, RZ ;  /* 0x00000046024a5210 */ /* 0x044fe40007fde0ff */
        /* <DEDUP_REMOVED lines=11> */
.L_x_3243:
[----:B------:R-:W-:-:S05]  /*8680*/  BRA.DIV ~URZ, `(.L_x_3140) ;  /* 0x0000c0327f007947 */ /* 0x000fca000b800000 */
[----:B-1----:R1:W2:Y:S02]  /*8690*/  SHFL.IDX PT, R2, R68, 0x2, 0x181f ;  /* 0x00581f0044027f89 */ /* 0x0022a400000e0000 */
.L_x_3244:
[----:B------:R-:W-:Y:S01]  /*86a0*/  ISETP.GE.AND P5, PT, R222, 0x41, PT ;  /* 0x00000041de00780c */ /* 0x000fe20003fa6270 */
[----:B------:R-:W-:Y:S02]  /*86b0*/  IMAD.SHL.U32 R70, R241, 0x2, RZ ;  /* 0x00000002f1467824 */ /* 0x000fe400078e00ff */
[----:B------:R-:W-:Y:S10]  /*86c0*/  IMAD.SHL.U32 R3, R251, 0x2, RZ ;  /* 0x00000002fb037824 */ /* 0x000ff400078e00ff */
[----:B------:R-:W-:Y:S02]  /*86d0*/  @P5 ISETP.GE.AND P4, PT, R241, c[0x0][0x1d4], PT ;  /* 0x00007500f1005a0c */ /* 0x000fe40003f86270 */
[C---:B--2---:R-:W-:Y:S02]  /*86e0*/  @P5 IADD3 R74, P6, R2.reuse, R70, RZ ;  /* 0x00000046024a5210 */ /* 0x044fe40007fde0ff */
        /* <DEDUP_REMOVED lines=11> */
[----:B----4-:R1:W4:Y:S02]  /*87a0*/  SHFL.IDX PT, R0, R68, 0x3, 0x181f ;  /* 0x00781f0044007f89 */ /* 0x01032400000e0000 */
.L_x_3245:
[----:B------:R-:W-:Y:S01]  /*87b0*/  ISETP.GE.AND P5, PT, R222, 0x61, PT ;  /* 0x00000061de00780c */ /* 0x000fe20003fa6270 */
[----:B--2---:R-:W-:Y:S02]  /*87c0*/  IMAD.SHL.U32 R3, R241, 0x2, RZ ;  /* 0x00000002f1037824 */ /* 0x004fe400078e00ff */
[----:B------:R-:W-:Y:S10]  /*87d0*/  IMAD.SHL.U32 R2, R251, 0x2, RZ ;  /* 0x00000002fb027824 */ /* 0x000ff400078e00ff */
[----:B------:R-:W-:Y:S02]  /*87e0*/  @P5 ISETP.GE.AND P4, PT, R241, c[0x0][0x1d4], PT ;  /* 0x00007500f1005a0c */ /* 0x000fe40003f86270 */
[----:B-1-34-:R-:W-:Y:S02]  /*87f0*/  @P5 IADD3 R68, P6, R0, R3, RZ ;  /* 0x0000000300445210 */ /* 0x01afe40007fde0ff */
        /* <DEDUP_REMOVED lines=9> */
.L_x_3135:
[----:B------:R-:W-:Y:S05]  /*8890*/  BSYNC B0 ;  /* 0x0000000000007941 */ /* 0x000fea0003800000 */
.L_x_3134:
        /* <DEDUP_REMOVED lines=14> */
.L_x_3246:
        /* <DEDUP_REMOVED lines=179> */
.L_x_3247:
[C---:B------:R-:W-:Y:S01]  /*94b0*/  FSETP.NEU.FTZ.AND P0, PT, R70.reuse, -INF , PT ;  /* 0xff8000004600780b */ /* 0x040fe20003f1d000 */
[----:B------:R-:W-:Y:S01]  /*94c0*/  FMUL.FTZ R2, R70, c[0x0][0x2d0] ;  /* 0x0000b40046027a20 */ /* 0x000fe20000410000 */
        /* <DEDUP_REMOVED lines=34> */
[----:B--2---:R-:W-:Y:S01]  /*96f0*/  F2FP.PACK_AB R140, R4, R30 ;  /* 0x0000001e048c723e */ /* 0x004fe200000000ff */
[--C-:B------:R-:W-:Y:S02]  /*9700*/  FFMA.FTZ R15, R157, c[0x0][0x2d0], -R2.reuse ;  /* 0x0000b4009d0f7a23 */ /* 0x100fe40000010802 */
[--C-:B------:R-:W-:Y:S02]  /*9710*/  FFMA.FTZ R157, R150, c[0x0][0x2d0], -R2.reuse ;  /* 0x0000b400969d7a23 */ /* 0x100fe40000010802 */
[--C-:B------:R-:W-:Y:S02]  /*9720*/  FFMA.FTZ R71, R154, c[0x0][0x2d0], -R2.reuse ;  /* 0x0000b4009a477a23 */ /* 0x100fe40000010802 */
[----:B------:R-:W-:Y:S01]  /*9730*/  FFMA.FTZ R154, R149, c[0x0][0x2d0], -R2 ;  /* 0x0000b400959a7a23 */ /* 0x000fe20000010802 */
[----:B------:R-:W-:Y:S01]  /*9740*/  MUFU.EX2 R15, R15 ;  /* 0x0000000f000f7308 */ /* 0x000fe20000000800 */
[C---:B------:R-:W-:Y:S02]  /*9750*/  FFMA.FTZ R2, R0.reuse, R238, R30 ;  /* 0x000000ee00027223 */ /* 0x040fe4000001001e */
[----:B------:R-:W-:Y:S02]  /*9760*/  FMUL.FTZ R40, R0, R92 ;  /* 0x0000005c00287220 */ /* 0x000fe40000410000 */
[----:B------:R-:W-:Y:S01]  /*9770*/  FADD.FTZ R11, R4, R2 ;  /* 0x00000002040b7221 */ /* 0x000fe20000010000 */
[C---:B------:R-:W-:Y:S01]  /*9780*/  FSEL R2, R3.reuse, RZ, P0 ;  /* 0x000000ff03027208 */ /* 0x040fe20000000000 */
[----:B------:R-:W-:Y:S02]  /*9790*/  FMUL.FTZ R4, R3, c[0x0][0x2d0] ;  /* 0x0000b40003047a20 */ /* 0x000fe40000410000 */
[----:B------:R-:W-:Y:S01]  /*97a0*/  FMUL.FTZ R44, R0, R88 ;  /* 0x00000058002c7220 */ /* 0x000fe20000410000 */
[----:B------:R2:W3:Y:S01]  /*97b0*/  MUFU.EX2 R30, R10 ;  /* 0x0000000a001e7308 */ /* 0x0004e20000000800 */
[----:B------:R-:W-:Y:S01]  /*97c0*/  FADD.FTZ R2, -R2, R72 ;  /* 0x0000004802027221 */ /* 0x000fe20000010100 */
[----:B------:R-:W-:Y:S01]  /*97d0*/  FSEL R4, R4, RZ, P0 ;  /* 0x000000ff04047208 */ /* 0x000fe20000000000 */
[----:B------:R-:W4:Y:S01]  /*97e0*/  LDSM.16.MT88.4 R72, [R195] ;  /* 0x00000000c348783b */ /* 0x000f220000004200 */
[----:B------:R-:W-:Y:S02]  /*97f0*/  FMUL.FTZ R49, R0, R85 ;  /* 0x0000005500317220 */ /* 0x000fe40000410000 */
[----:B------:R-:W-:Y:S02]  /*9800*/  FMUL.FTZ R2, R2, c[0x0][0x2d0] ;  /* 0x0000b40002027a20 */ /* 0x000fe40000410000 */
[--C-:B------:R-:W-:Y:S02]  /*9810*/  FFMA.FTZ R9, R29, c[0x0][0x2d0], -R4.reuse ;  /* 0x0000b4001d097a23 */ /* 0x100fe40000010804 */
[--C-:B------:R-:W-:Y:S01]  /*9820*/  FFMA.FTZ R243, R7, c[0x0][0x2d0], -R4.reuse ;  /* 0x0000b40007f37a23 */ /* 0x100fe20000010804 */
[----:B------:R-:W-:Y:S01]  /*9830*/  MUFU.EX2 R71, R71 ;  /* 0x0000004700477308 */ /* 0x000fe20000000800 */
[--C-:B-1----:R-:W-:Y:S02]  /*9840*/  FFMA.FTZ R68, R45, c[0x0][0x2d0], -R4.reuse ;  /* 0x0000b4002d447a23 */ /* 0x102fe40000010804 */
[--C-:B------:R-:W-:Y:S02]  /*9850*/  FFMA.FTZ R69, R41, c[0x0][0x2d0], -R4.reuse ;  /* 0x0000b40029457a23 */ /* 0x100fe40000010804 */
[--C-:B------:R-:W-:Y:S02]  /*9860*/  FFMA.FTZ R225, R20, c[0x0][0x2d0], -R4.reuse ;  /* 0x0000b40014e17a23 */ /* 0x100fe40000010804 */
[----:B------:R-:W-:Y:S02]  /*9870*/  FMUL.FTZ R20, R0, R112 ;  /* 0x0000007000147220 */ /* 0x000fe40000410000 */
[--C-:B------:R-:W-:Y:S01]  /*9880*/  FFMA.FTZ R246, R6, c[0x0][0x2d0], -R4.reuse ;  /* 0x0000b40006f67a23 */ /* 0x100fe20000010804 */
[----:B------:R-:W1:Y:S01]  /*9890*/  MUFU.EX2 R2, R2 ;  /* 0x0000000200027308 */ /* 0x000e620000000800 */
[--C-:B------:R-:W-:Y:S02]  /*98a0*/  FFMA.FTZ R146, R37, c[0x0][0x2d0], -R4.reuse ;  /* 0x0000b40025927a23 */ /* 0x100fe40000010804 */
[--C-:B--2---:R-:W-:Y:S01]  /*98b0*/  FFMA.FTZ R10, R48, c[0x0][0x2d0], -R4.reuse ;  /* 0x0000b400300a7a23 */ /* 0x104fe20000010804 */
        /* <DEDUP_REMOVED lines=13> */
[----:B-1----:R-:W-:Y:S02]  /*9990*/  FMUL.FTZ R31, R2, R107 ;  /* 0x0000006b021f7220 */ /* 0x002fe40000410000 */
        /* <DEDUP_REMOVED lines=10> */
[--C-:B------:R-:W-:Y:S01]  /*9a40*/  FFMA.FTZ R238, R12, c[0x0][0x2d0], -R4.reuse ;  /* 0x0000b4000cee7a23 */ /* 0x100fe20000010804 */
[----:B--2---:R-:W-:Y:S01]  /*9a50*/  F2FP.PACK_AB R141, R6, R7 ;  /* 0x00000007068d723e */ /* 0x004fe200000000ff */
[----:B------:R-:W-:Y:S02]  /*9a60*/  FFMA.FTZ R249, R5, c[0x0][0x2d0], -R4 ;  /* 0x0000b40005f97a23 */ /* 0x000fe40000010804 */
[----:B------:R-:W-:Y:S02]  /*9a70*/  FADD.FTZ R4, R30, R11 ;  /* 0x0000000b1e047221 */ /* 0x000fe40000010000 */
[C---:B------:R-:W-:Y:S01]  /*9a80*/  FFMA.FTZ R5, R2.reuse, R250, R7 ;  /* 0x000000fa02057223 */ /* 0x040fe20000010007 */
[----:B------:R-:W2:Y:S01]  /*9a90*/  MUFU.EX2 R68, R156 ;  /* 0x0000009c00447308 */ /* 0x000ea20000000800 */
[----:B------:R-:W-:Y:S02]  /*9aa0*/  FMUL.FTZ R7, R2, R131 ;  /* 0x0000008302077220 */ /* 0x000fe40000410000 */
[----:B------:R-:W-:Y:S02]  /*9ab0*/  FADD.FTZ R250, R6, R5 ;  /* 0x0000000506fa7221 */ /* 0x000fe40000010000 */
[----:B------:R-:W-:Y:S02]  /*9ac0*/  FMUL.FTZ R5, R0, R129 ;  /* 0x0000008100057220 */ /* 0x000fe40000410000 */
[----:B------:R-:W-:Y:S02]  /*9ad0*/  FMUL.FTZ R6, R2, R130 ;  /* 0x0000008202067220 */ /* 0x000fe40000410000 */
[----:B------:R-:W-:Y:S01]  /*9ae0*/  FADD.FTZ R144, R15, R4 ;  /* 0x000000040f907221 */ /* 0x000fe20000010000 */
[----:B------:R-:W-:Y:S01]  /*9af0*/  MUFU.EX2 R156, R152 ;  /* 0x00000098009c7308 */ /* 0x000fe20000000800 */
[C---:B------:R-:W-:Y:S02]  /*9b00*/  FMUL.FTZ R4, R0.reuse, R128 ;  /* 0x0000008000047220 */ /* 0x040fe40000410000 */
[----:B------:R-:W-:Y:S01]  /*9b10*/  FMUL.FTZ R8, R0, R124 ;  /* 0x0000007c00087220 */ /* 0x000fe20000410000 */
[----:B-1----:R-:W-:Y:S01]  /*9b20*/  F2FP.PACK_AB R143, R112, R107 ;  /* 0x0000006b708f723e */ /* 0x002fe200000000ff */
[----:B------:R-:W-:Y:S02]  /*9b30*/  FMUL.FTZ R9, R0, R125 ;  /* 0x0000007d00097220 */ /* 0x000fe40000410000 */
[C---:B------:R-:W-:Y:S02]  /*9b40*/  FMUL.FTZ R10, R2.reuse, R126 ;  /* 0x0000007e020a7220 */ /* 0x040fe40000410000 */
[----:B------:R-:W-:Y:S01]  /*9b50*/  FMUL.FTZ R11, R2, R127 ;  /* 0x0000007f020b7220 */ /* 0x000fe20000410000 */
[----:B------:R-:W-:Y:S01]  /*9b60*/  MUFU.EX2 R152, R163 ;  /* 0x000000a300987308 */ /* 0x000fe20000000800 */
[C---:B----4-:R-:W-:Y:S01]  /*9b70*/  HMMA.16816.F32 R4, R140.reuse, R72, R4 ;  /* 0x000000488c04723c */ /* 0x050fe20000001804 */
[----:B------:R-:W-:Y:S04]  /*9b80*/  LDSM.16.MT88.4 R124, [R195+0x3000] ;  /* 0x00300000c37c783b */ /* 0x000fe80000004200 */
[C---:B------:R-:W-:Y:S02]  /*9b90*/  FMUL.FTZ R16, R0.reuse, R116 ;  /* 0x0000007400107220 */ /* 0x040fe40000410000 */
[C---:B------:R-:W-:Y:S01]  /*9ba0*/  FMUL.FTZ R17, R0.reuse, R117 ;  /* 0x0000007500117220 */ /* 0x040fe20000410000 */
[C---:B------:R-:W-:Y:S01]  /*9bb0*/  HMMA.16816.F32 R8, R140.reuse, R74, R8 ;  /* 0x0000004a8c08723c */ /* 0x040fe20000001808 */
[----:B------:R-:W1:Y:S01]  /*9bc0*/  LDSM.16.MT88.4 R72, [R197] ;  /* 0x00000000c548783b */ /* 0x000e620000004200 */
[----:B------:R-:W-:Y:S02]  /*9bd0*/  MUFU.EX2 R69, R153 ;  /* 0x0000009900457308 */ /* 0x000fe40000000800 */
[C---:B------:R-:W-:Y:S02]  /*9be0*/  FMUL.FTZ R12, R0.reuse, R120 ;  /* 0x00000078000c7220 */ /* 0x040fe40000410000 */
[----:B------:R-:W-:Y:S02]  /*9bf0*/  FMUL.FTZ R13, R0, R121 ;  /* 0x00000079000d7220 */ /* 0x000fe40000410000 */
[C---:B------:R-:W-:Y:S04]  /*9c00*/  FMUL.FTZ R14, R2.reuse, R122 ;  /* 0x0000007a020e7220 */ /* 0x040fe80000410000 */
[C---:B------:R-:W-:Y:S01]  /*9c10*/  FMUL.FTZ R15, R2.reuse, R123 ;  /* 0x0000007b020f7220 */ /* 0x040fe20000410000 */
        /* <DEDUP_REMOVED lines=17> */
[----:B------:R-:W-:Y:S01]  /*9d30*/  FMUL.FTZ R37, R0, R97 ;  /* 0x0000006100257220 */ /* 0x000fe20000410000 */
[C---:B-1----:R-:W-:Y:S03]  /*9d40*/  HMMA.16816.F32 R12, R140.reuse, R72, R12 ;  /* 0x000000488c0c723c */ /* 0x042fe6000000180c */
[C---:B------:R-:W-:Y:S02]  /*9d50*/  FMUL.FTZ R38, R2.reuse, R98 ;  /* 0x0000006202267220 */ /* 0x040fe40000410000 */
[----:B------:R-:W-:Y:S01]  /*9d60*/  MUFU.EX2 R148, R228 ;  /* 0x000000e400947308 */ /* 0x000fe20000000800 */
[----:B------:R-:W-:Y:S02]  /*9d70*/  FMUL.FTZ R39, R2, R99 ;  /* 0x0000006302277220 */ /* 0x000fe40000410000 */
[----:B------:R-:W-:Y:S01]  /*9d80*/  LDSM.16.MT88.4 R96, [R197+0x6000] ;  /* 0x00600000c560783b */ /* 0x000fe20000004200 */
[C---:B------:R-:W-:Y:S03]  /*9d90*/  HMMA.16816.F32 R16, R140.reuse, R74, R16 ;  /* 0x0000004a8c10723c */ /* 0x040fe60000001810 */
[----:B------:R-:W-:Y:S02]  /*9da0*/  FMUL.FTZ R21, R0, R113 ;  /* 0x0000007100157220 */ /* 0x000fe40000410000 */
[C---:B------:R-:W-:Y:S02]  /*9db0*/  FMUL.FTZ R22, R2.reuse, R114 ;  /* 0x0000007202167220 */ /* 0x040fe40000410000 */
[----:B------:R-:W1:Y:S01]  /*9dc0*/  LDSM.16.MT88.4 R72, [R196] ;  /* 0x00000000c448783b */ /* 0x000e620000004200 */
[----:B------:R-:W-:Y:S04]  /*9dd0*/  FMUL.FTZ R23, R2, R115 ;  /* 0x0000007302177220 */ /* 0x000fe80000410000 */
[----:B------:R-:W-:Y:S02]  /*9de0*/  FMUL.FTZ R41, R0, R93 ;  /* 0x0000005d00297220 */ /* 0x000fe40000410000 */
[C---:B------:R-:W-:Y:S02]  /*9df0*/  FMUL.FTZ R42, R2.reuse, R94 ;  /* 0x0000005e022a7220 */ /* 0x040fe40000410000 */
[----:B------:R-:W-:Y:S02]  /*9e00*/  FMUL.FTZ R43, R2, R95 ;  /* 0x0000005f022b7220 */ /* 0x000fe40000410000 */
[----:B------:R-:W-:Y:S01]  /*9e10*/  LDSM.16.MT88.4 R92, [R197+0x2000] ;  /* 0x00200000c55c783b */ /* 0x000fe20000004200 */
[----:B------:R-:W-:Y:S02]  /*9e20*/  FMUL.FTZ R45, R0, R89 ;  /* 0x00000059002d7220 */ /* 0x000fe40000410000 */
[C---:B------:R-:W-:Y:S02]  /*9e30*/  FMUL.FTZ R46, R2.reuse, R90 ;  /* 0x0000005a022e7220 */ /* 0x040fe40000410000 */
[----:B------:R-:W-:Y:S02]  /*9e40*/  FMUL.FTZ R47, R2, R91 ;  /* 0x0000005b022f7220 */ /* 0x000fe40000410000 */
[----:B------:R-:W-:Y:S01]  /*9e50*/  FMUL.FTZ R48, R0, R84 ;  /* 0x0000005400307220 */ /* 0x000fe20000410000 */
[----:B------:R-:W-:Y:S01]  /*9e60*/  LDSM.16.MT88.4 R88, [R197+0x1800] ;  /* 0x00180000c558783b */ /* 0x000fe20000004200 */
[C---:B------:R-:W-:Y:S02]  /*9e70*/  FMUL.FTZ R50, R2.reuse, R86 ;  /* 0x0000005602327220 */ /* 0x040fe40000410000 */
[----:B------:R-:W-:Y:S02]  /*9e80*/  FMUL.FTZ R51, R2, R87 ;  /* 0x0000005702337220 */ /* 0x000fe40000410000 */
[C---:B------:R-:W-:Y:S02]  /*9e90*/  FMUL.FTZ R52, R0.reuse, R80 ;  /* 0x0000005000347220 */ /* 0x040fe40000410000 */
        /* <DEDUP_REMOVED lines=8> */
[----:B------:R-:W-:Y:S01]  /*9f20*/  FMUL.FTZ R59, R2, R79 ;  /* 0x0000004f023b7220 */ /* 0x000fe20000410000 */
[C---:B-1----:R-:W-:Y:S04]  /*9f30*/  HMMA.16816.F32 R20, R140.reuse, R72, R20 ;  /* 0x000000488c14723c */ /* 0x042fe80000001814 */
[----:B------:R-:W-:Y:S01]  /*9f40*/  LDSM.16.MT88.4 R76, [R195+0x800] ;  /* 0x00080000c34c783b */ /* 0x000fe20000004200 */
[C---:B------:R-:W-:Y:S02]  /*9f50*/  FMUL.FTZ R28, R0.reuse, R104 ;  /* 0x00000068001c7220 */ /* 0x040fe40000410000 */
[----:B------:R-:W-:Y:S01]  /*9f60*/  FMUL.FTZ R29, R0, R105 ;  /* 0x00000069001d7220 */ /* 0x000fe20000410000 */
[----:B------:R-:W-:Y:S01]  /*9f70*/  MUFU.EX2 R104, R245 ;  /* 0x000000f500687308 */ /* 0x000fe20000000800 */
[C---:B------:R-:W-:Y:S03]  /*9f80*/  HMMA.16816.F32 R24, R140.reuse, R74, R24 ;  /* 0x0000004a8c18723c */ /* 0x040fe60000001818 */
[----:B------:R-:W1:Y:S01]  /*9f90*/  LDSM.16.MT88.4 R72, [R200] ;  /* 0x00000000c848783b */ /* 0x000e620000004200 */
[C---:B------:R-:W-:Y:S02]  /*9fa0*/  FMUL.FTZ R30, R2.reuse, R106 ;  /* 0x0000006a021e7220 */ /* 0x040fe40000410000 */
[C---:B------:R-:W-:Y:S02]  /*9fb0*/  FMUL.FTZ R62, R2.reuse, R62 ;  /* 0x0000003e023e7220 */ /* 0x040fe40000410000 */
[C---:B------:R-:W-:Y:S01]  /*9fc0*/  FMUL.FTZ R63, R2.reuse, R63 ;  /* 0x0000003f023f7220 */ /* 0x040fe20000410000 */
[----:B------:R-:W-:Y:S03]  /*9fd0*/  MUFU.EX2 R106, R146 ;  /* 0x00000092006a7308 */ /* 0x000fe60000000800 */
[C---:B------:R-:W-:Y:S02]  /*9fe0*/  FMUL.FTZ R66, R2.reuse, R66 ;  /* 0x0000004202427220 */ /* 0x040fe40000410000 */
[----:B------:R-:W-:Y:S02]  /*9ff0*/  FMUL.FTZ R67, R2, R67 ;  /* 0x0000004302437220 */ /* 0x000fe40000410000 */
[C---:B------:R-:W-:Y:S02]  /*a000*/  FMUL.FTZ R60, R0.reuse, R60 ;  /* 0x0000003c003c7220 */ /* 0x040fe40000410000 */
[C---:B------:R-:W-:Y:S01]  /*a010*/  FMUL.FTZ R61, R0.reuse, R61 ;  /* 0x0000003d003d7220 */ /* 0x040fe20000410000 */
[----:B------:R-:W-:Y:S01]  /*a020*/  MUFU.EX2 R146, R234 ;  /* 0x000000ea00927308 */ /* 0x000fe20000000800 */
[C---:B------:R-:W-:Y:S02]  /*a030*/  FMUL.FTZ R64, R0.reuse, R64 ;  /* 0x0000004000407220 */ /* 0x040fe40000410000 */
[----:B------:R-:W-:Y:S02]  /*a040*/  FMUL.FTZ R65, R0, R65 ;  /* 0x0000004100417220 */ /* 0x000fe40000410000 */
[----:B--2---:R-:W-:Y:S05]  /*a050*/  FADD.FTZ R0, R68, R144 ;  /* 0x0000009044007221 */ /* 0x004fea0000010000 */
[----:B------:R-:W-:Y:S10]  /*a060*/  MUFU.EX2 R144, R238 ;  /* 0x000000ee00907308 */ /* 0x000ff40000000800 */
[----:B------:R-:W2:Y:S01]  /*a070*/  MUFU.EX2 R2, R155 ;  /* 0x0000009b00027308 */ /* 0x000ea20000000800 */
[C---:B-1----:R-:W-:Y:S09]  /*a080*/  HMMA.16816.F32 R28, R140.reuse, R72, R28 ;  /* 0x000000488c1c723c */ /* 0x042ff2000000181c */
[----:B------:R-:W-:Y:S01]  /*a090*/  MUFU.EX2 R155, R161 ;  /* 0x000000a1009b7308 */ /* 0x000fe20000000800 */
[C---:B------:R-:W-:Y:S01]  /*a0a0*/  HMMA.16816.F32 R32, R140.reuse, R74, R32 ;  /* 0x0000004a8c20723c */ /* 0x040fe20000001820 */
[----:B------:R-:W1:Y:S08]  /*a0b0*/  LDSM.16.MT88.4 R72, [R195+0x3800] ;  /* 0x00380000c348783b */ /* 0x000e700000004200 */
[----:B------:R-:W3:Y:S03]  /*a0c0*/  MUFU.EX2 R105, R145 ;  /* 0x0000009100697308 */ /* 0x000ee60000000800 */
[C---:B--2---:R-:W-:Y:S04]  /*a0d0*/  FADD.FTZ R0, R2.reuse, R0 ;  /* 0x0000000002007221 */ /* 0x044fe80000010000 */
[----:B------:R-:W-:Y:S03]  /*a0e0*/  FADD.FTZ R0, R71, R0 ;  /* 0x0000000047007221 */ /* 0x000fe60000010000 */
[----:B------:R-:W-:Y:S01]  /*a0f0*/  MUFU.EX2 R145, R235 ;  /* 0x000000eb00917308 */ /* 0x000fe20000000800 */
[----:B------:R-:W-:Y:S01]  /*a100*/  FADD.FTZ R0, R69, R0 ;  /* 0x0000000045007221 */ /* 0x000fe20000010000 */
        /* <DEDUP_REMOVED lines=16> */
[----:B------:R-:W2:Y:S05]  /*a210*/  MUFU.EX2 R2, R158 ;  /* 0x0000009e00027308 */ /* 0x000eaa0000000800 */
[C---:B------:R-:W-:Y:S05]  /*a220*/  HMMA.16816.F32 R4, R72.reuse, R76, R4 ;  /* 0x0000004c4804723c */ /* 0x040fea0000001804 */
[----:B------:R-:W3:Y:S03]  /*a230*/  MUFU.EX2 R71, R157 ;  /* 0x0000009d00477308 */ /* 0x000ee60000000800 */
[C---:B------:R-:W-:Y:S01]  /*a240*/  HMMA.16816.F32 R8, R72.reuse, R78, R8 ;  /* 0x0000004e4808723c */ /* 0x040fe20000001808 */
[----:B------:R-:W4:Y:S03]  /*a250*/  LDSM.16.MT88.4 R76, [R196+0x800] ;  /* 0x00080000c44c783b */ /* 0x000f260000004200 */
[----:B-1----:R-:W-:Y:S03]  /*a260*/  FADD.FTZ R0, R68, R0 ;  /* 0x0000000044007221 */ /* 0x002fe60000010000 */
[----:B------:R-:W1:Y:S01]  /*a270*/  MUFU.EX2 R69, R154 ;  /* 0x0000009a00457308 */ /* 0x000e620000000800 */
[C---:B------:R-:W-:Y:S04]  /*a280*/  HMMA.16816.F32 R12, R72.reuse, R80, R12 ;  /* 0x00000050480c723c */ /* 0x040fe8000000180c */
[C---:B--2---:R-:W-:Y:S04]  /*a290*/  FADD.FTZ R0, R2.reuse, R0 ;  /* 0x0000000002007221 */ /* 0x044fe80000010000 */
[C---:B------:R-:W-:Y:S01]  /*a2a0*/  HMMA.16816.F32 R16, R72.reuse, R82, R16 ;  /* 0x000000524810723c */ /* 0x040fe20000001810 */
[----:B------:R-:W2:Y:S01]  /*a2b0*/  LDSM.16.MT88.4 R80, [R198+0x800] ;  /* 0x00080000c650783b */ /* 0x000ea20000004200 */
[----:B------:R-:W-:Y:S02]  /*a2c0*/  MUFU.EX2 R159, R150 ;  /* 0x00000096009f7308 */ /* 0x000fe40000000800 */
[----:B---3--:R-:W-:Y:S08]  /*a2d0*/  FADD.FTZ R0, R71, R0 ;  /* 0x0000000047007221 */ /* 0x008ff00000010000 */
[----:B------:R-:W3:Y:S01]  /*a2e0*/  MUFU.EX2 R158, R149 ;  /* 0x00000095009e7308 */ /* 0x000ee20000000800 */
[C---:B-1----:R-:W-:Y:S09]  /*a2f0*/  FADD.FTZ R0, R69.reuse, R0 ;  /* 0x0000000045007221 */ /* 0x042ff20000010000 */
[----:B------:R-:W1:Y:S01]  /*a300*/  MUFU.EX2 R157, R151 ;  /* 0x00000097009d7308 */ /* 0x000e620000000800 */
[C---:B----4-:R-:W-:Y:S09]  /*a310*/  HMMA.16816.F32 R20, R72.reuse, R76, R20 ;  /* 0x0000004c4814723c */ /* 0x050ff20000001814 */
[----:B------:R-:W-:Y:S01]  /*a320*/  MUFU.EX2 R154, R160 ;  /* 0x000000a0009a7308 */ /* 0x000fe20000000800 */
[C---:B------:R-:W-:Y:S01]  /*a330*/  HMMA.16816.F32 R24, R72.reuse, R78, R24 ;  /* 0x0000004e4818723c */ /* 0x040fe20000001818 */
[----:B------:R-:W4:Y:S07]  /*a340*/  LDSM.16.MT88.4 R76, [R195+0x4000] ;  /* 0x00400000c34c783b */ /* 0x000f2e0000004200 */
[C---:B--2---:R-:W-:Y:S01]  /*a350*/  HMMA.16816.F32 R28, R72.reuse, R80, R28 ;  /* 0x00000050481c723c */ /* 0x044fe2000000181c */
[----:B------:R-:W-:Y:S07]  /*a360*/  MUFU.EX2 R151, R225 ;  /* 0x000000e100977308 */ /* 0x000fee0000000800 */
[C---:B------:R-:W-:Y:S01]  /*a370*/  HMMA.16816.F32 R32, R72.reuse, R82, R32 ;  /* 0x000000524820723c */ /* 0x040fe20000001820 */
[----:B------:R-:W2:Y:S02]  /*a380*/  LDSM.16.MT88.4 R80, [R197+0x4000] ;  /* 0x00400000c550783b */ /* 0x000ea40000004200 */
[----:B------:R-:W-:Y:S10]  /*a390*/  MUFU.EX2 R150, R226 ;  /* 0x000000e200967308 */ /* 0x000ff40000000800 */
[----:B------:R-:W-:Y:S10]  /*a3a0*/  MUFU.EX2 R149, R227 ;  /* 0x000000e300957308 */ /* 0x000ff40000000800 */
[----:B------:R-:W-:Y:S01]  /*a3b0*/  MUFU.EX2 R143, R242 ;  /* 0x000000f2008f7308 */ /* 0x000fe20000000800 */
[C---:B----4-:R-:W-:Y:S08]  /*a3c0*/  HMMA.16816.F32 R36, R72.reuse, R76, R36 ;  /* 0x0000004c4824723c */ /* 0x050ff00000001824 */
[C---:B------:R-:W-:Y:S01]  /*a3d0*/  HMMA.16816.F32 R40, R72.reuse, R78, R40 ;  /* 0x0000004e4828723c */ /* 0x040fe20000001828 */
[----:B------:R-:W4:Y:S01]  /*a3e0*/  LDSM.16.MT88.4 R76, [R196+0x4000] ;  /* 0x00400000c44c783b */ /* 0x000f220000004200 */
[----:B------:R-:W-:Y:S06]  /*a3f0*/  MUFU.EX2 R142, R243 ;  /* 0x000000f3008e7308 */ /* 0x000fec0000000800 */
[C---:B--2---:R-:W-:Y:S04]  /*a400*/  HMMA.16816.F32 R44, R72.reuse, R80, R44 ;  /* 0x00000050482c723c */ /* 0x044fe8000000182c */
[----:B------:R-:W-:Y:S04]  /*a410*/  MUFU.EX2 R141, R246 ;  /* 0x000000f6008d7308 */ /* 0x000fe80000000800 */
[C---:B------:R-:W-:Y:S01]  /*a420*/  HMMA.16816.F32 R48, R72.reuse, R82, R48 ;  /* 0x000000524830723c */ /* 0x040fe20000001830 */
[----:B------:R-:W2:Y:S05]  /*a430*/  LDSM.16.MT88.4 R80, [R198+0x4000] ;  /* 0x00400000c650783b */ /* 0x000eaa0000004200 */
[----:B------:R-:W-:Y:S02]  /*a440*/  MUFU.EX2 R140, R249 ;  /* 0x000000f9008c7308 */ /* 0x000fe40000000800 */
[C---:B----4-:R-:W-:Y:S08]  /*a450*/  HMMA.16816.F32 R52, R72.reuse, R76, R52 ;  /* 0x0000004c4834723c */ /* 0x050ff00000001834 */
[C---:B------:R-:W-:Y:S01]  /*a460*/  HMMA.16816.F32 R56, R72.reuse, R78, R56 ;  /* 0x0000004e4838723c */ /* 0x040fe20000001838 */
[----:B------:R-:W4:Y:S07]  /*a470*/  LDSM.16.MT88.4 R76, [R195+0x1000] ;  /* 0x00100000c34c783b */ /* 0x000f2e0000004200 */
[C---:B--2---:R-:W-:Y:S08]  /*a480*/  HMMA.16816.F32 R60, R72.reuse, R80, R60 ;  /* 0x00000050483c723c */ /* 0x044ff0000000183c */
[----:B------:R-:W-:Y:S01]  /*a490*/  HMMA.16816.F32 R64, R72, R82, R64 ;  /* 0x000000524840723c */ /* 0x000fe20000001840 */
[----:B------:R-:W2:Y:S06]  /*a4a0*/  LDSM.16.MT88.4 R80, [R197+0x1000] ;  /* 0x00100000c550783b */ /* 0x000eac0000004200 */
[----:B------:R-:W-:Y:S02]  /*a4b0*/  F2FP.PACK_AB R72, R2, R68 ;  /* 0x000000440248723e */ /* 0x000fe400000000ff */
[----:B------:R-:W-:Y:S01]  /*a4c0*/  F2FP.PACK_AB R74, R69, R71 ;  /* 0x00000047454a723e */ /* 0x000fe200000000ff */
[----:B------:R-:W5:Y:S02]  /*a4d0*/  MUFU.EX2 R68, R167 ;  /* 0x000000a700447308 */ /* 0x000f640000000800 */
[----:B---3--:R-:W-:Y:S02]  /*a4e0*/  F2FP.PACK_AB R73, R158, R159 ;  /* 0x0000009f9e49723e */ /* 0x008fe400000000ff */
[----:B-1----:R-:W-:Y:S06]  /*a4f0*/  F2FP.PACK_AB R75, R156, R157 ;  /* 0x0000009d9c4b723e */ /* 0x002fec00000000ff */
[----:B------:R-:W1:Y:S01]  /*a500*/  MUFU.EX2 R2, R166 ;  /* 0x000000a600027308 */ /* 0x000e620000000800 */
[C---:B----4-:R-:W-:Y:S09]  /*a510*/  HMMA.16816.F32 R4, R72.reuse, R76, R4 ;  /* 0x0000004c4804723c */ /* 0x050ff20000001804 */
[----:B------:R-:W3:Y:S01]  /*a520*/  MUFU.EX2 R71, R165 ;  /* 0x000000a500477308 */ /* 0x000ee20000000800 */
[C---:B------:R-:W-:Y:S01]  /*a530*/  HMMA.16816.F32 R8, R72.reuse, R78, R8 ;  /* 0x0000004e4808723c */ /* 0x040fe20000001808 */
[----:B------:R-:W4:Y:S02]  /*a540*/  LDSM.16.MT88.4 R76, [R198+0x1000] ;  /* 0x00100000c64c783b */ /* 0x000f240000004200 */
[----:B-----5:R-:W-:Y:S01]  /*a550*/  FADD.FTZ R0, R68, R0 ;  /* 0x0000000044007221 */ /* 0x020fe20000010000 */
[----:B------:R-:W-:Y:S05]  /*a560*/  MOV R167, R147 ;  /* 0x0000009300a77202 */ /* 0x000fea0000000f00 */
[----:B------:R-:W5:Y:S01]  /*a570*/  MUFU.EX2 R69, R164 ;  /* 0x000000a400457308 */ /* 0x000f620000000800 */
[C---:B--2---:R-:W-:Y:S03]  /*a580*/  HMMA.16816.F32 R12, R72.reuse, R80, R12 ;  /* 0x00000050480c723c */ /* 0x044fe6000000180c */
[----:B-1----:R-:W-:Y:S01]  /*a590*/  FADD.FTZ R0, R2, R0 ;  /* 0x0000000002007221 */ /* 0x002fe20000010000 */
[----:B------:R-:W-:Y:S04]  /*a5a0*/  IADD3 R166, R224, -0x1, RZ ;  /* 0xffffffffe0a67810 */ /* 0x000fe80007ffe0ff */
[C---:B------:R-:W-:Y:S01]  /*a5b0*/  HMMA.16816.F32 R16, R72.reuse, R82, R16 ;  /* 0x000000524810723c */ /* 0x040fe20000001810 */
[----:B------:R-:W1:Y:S01]  /*a5c0*/  LDSM.16.MT88.4 R80, [R195+0x4800] ;  /* 0x00480000c350783b */ /* 0x000e620000004200 */
[----:B------:R-:W-:Y:S02]  /*a5d0*/  MUFU.EX2 R147, R233 ;  /* 0x000000e900937308 */ /* 0x000fe40000000800 */
[----:B---3--:R-:W-:Y:S04]  /*a5e0*/  FADD.FTZ R0, R71, R0 ;  /* 0x0000000047007221 */ /* 0x008fe80000010000 */
[C---:B------:R-:W-:Y:S04]  /*a5f0*/  HMMA.16816.F32 R20, R72.reuse, R84, R20 ;  /* 0x000000544814723c */ /* 0x040fe80000001814 */
[C---:B-----5:R-:W-:Y:S04]  /*a600*/  FADD.FTZ R0, R69.reuse, R0 ;  /* 0x0000000045007221 */ /* 0x060fe80000010000 */
[C---:B------:R-:W-:Y:S01]  /*a610*/  HMMA.16816.F32 R24, R72.reuse, R86, R24 ;  /* 0x000000564818723c */ /* 0x040fe20000001818 */
[----:B------:R-:W2:Y:S07]  /*a620*/  LDSM.16.MT88.4 R84, [R197+0x4800] ;  /* 0x00480000c554783b */ /* 0x000eae0000004200 */
        /* <DEDUP_REMOVED lines=27> */
[C---:B-1----:R-:W-:Y:S04]  /*a7e0*/  FADD.FTZ R0, R2.reuse, R0 ;  /* 0x0000000002007221 */ /* 0x042fe80000010000 */
[C---:B------:R-:W-:Y:S04]  /*a7f0*/  HMMA.16816.F32 R12, R76.reuse, R88, R12 ;  /* 0x000000584c0c723c */ /* 0x040fe8000000180c */
[----:B-----5:R-:W-:Y:S04]  /*a800*/  FADD.FTZ R0, R71, R0 ;  /* 0x0000000047007221 */ /* 0x020fe80000010000 */
[C---:B------:R-:W-:Y:S01]  /*a810*/  HMMA.16816.F32 R16, R76.reuse, R90, R16 ;  /* 0x0000005a4c10723c */ /* 0x040fe20000001810 */
[----:B------:R-:W-:Y:S03]  /*a820*/  LDSM.16.MT88.4 R88, [R196+0x5000] ;  /* 0x00500000c458783b */ /* 0x000fe60000004200 */
[C---:B---3--:R-:W-:Y:S04]  /*a830*/  FADD.FTZ R0, R69.reuse, R0 ;  /* 0x0000000045007221 */ /* 0x048fe80000010000 */
        /* <DEDUP_REMOVED lines=28> */
[C---:B-----5:R-:W-:Y:S03]  /*aa00*/  FADD.FTZ R0, R69.reuse, R0 ;  /* 0x0000000045007221 */ /* 0x060fe60000010000 */
        /* <DEDUP_REMOVED lines=19> */
[----:B------:R-:W-:Y:S01]  /*ab40*/  FADD.FTZ R2, R107, R250 ;  /* 0x000000fa6b027221 */ /* 0x000fe20000010000 */
[----:B------:R-:W-:Y:S03]  /*ab50*/  F2FP.PACK_AB R79, R144, R145 ;  /* 0x00000091904f723e */ /* 0x000fe600000000ff */
[C---:B------:R-:W-:Y:S01]  /*ab60*/  HMMA.16816.F32 R40, R72.reuse, R82, R40 ;  /* 0x000000524828723c */ /* 0x040fe20000001828 */
[----:B------:R-:W4:Y:S04]  /*ab70*/  LDSM.16.MT88.4 R80, [R195+0x2800] ;  /* 0x00280000c350783b */ /* 0x000f280000004200 */
[----:B------:R-:W2:Y:S03]  /*ab80*/  MUFU.EX2 R68, R248 ;  /* 0x000000f800447308 */ /* 0x000ea60000000800 */
[C---:B---3--:R-:W-:Y:S04]  /*ab90*/  HMMA.16816.F32 R44, R72.reuse, R84, R44 ;  /* 0x00000054482c723c */ /* 0x048fe8000000182c */
[----:B-----5:R-:W-:Y:S04]  /*aba0*/  FADD.FTZ R0, R71, R0 ;  /* 0x0000000047007221 */ /* 0x020fe80000010000 */
[C---:B------:R-:W-:Y:S01]  /*abb0*/  HMMA.16816.F32 R48, R72.reuse, R86, R48 ;  /* 0x000000564830723c */ /* 0x040fe20000001830 */
[----:B------:R-:W3:Y:S03]  /*abc0*/  LDSM.16.MT88.4 R84, [R197+0x2800] ;  /* 0x00280000c554783b */ /* 0x000ee60000004200 */
[----:B-1----:R-:W-:Y:S04]  /*abd0*/  FADD.FTZ R0, R69, R0 ;  /* 0x0000000045007221 */ /* 0x002fe80000010000 */
[C---:B--2---:R-:W-:Y:S04]  /*abe0*/  HMMA.16816.F32 R52, R72.reuse, R92, R52 ;  /* 0x0000005c4834723c */ /* 0x044fe80000001834 */
[----:B------:R-:W-:Y:S02]  /*abf0*/  FADD.FTZ R238, R68, R0 ;  /* 0x0000000044ee7221 */ /* 0x000fe40000010000 */
[----:B------:R-:W-:Y:S02]  /*ac00*/  FADD.FTZ R0, R112, R2 ;  /* 0x0000000270007221 */ /* 0x000fe40000010000 */
[C---:B------:R-:W-:Y:S01]  /*ac10*/  HMMA.16816.F32 R56, R72.reuse, R94, R56 ;  /* 0x0000005e4838723c */ /* 0x040fe20000001838 */
[----:B------:R-:W2:Y:S03]  /*ac20*/  LDL R2, [R1+0x8] ;  /* 0x0000080001027983 */ /* 0x000ea60000100800 */
        /* <DEDUP_REMOVED lines=20> */
[C---:B------:R-:W-:Y:S01]  /*ad70*/  HMMA.16816.F32 R24, R76.reuse, R94, R24 ;  /* 0x0000005e4c18723c */ /* 0x040fe20000001818 */
[----:B------:R-:W1:Y:S03]  /*ad80*/  LDSM.16.MT88.4 R92, [R195+0x6800] ;  /* 0x00680000c35c783b */ /* 0x000e660000004200 */
[----:B------:R-:W-:Y:S04]  /*ad90*/  FADD.FTZ R0, R155, R0 ;  /* 0x000000009b007221 */ /* 0x000fe80000010000 */
[C---:B----4-:R-:W-:Y:S04]  /*ada0*/  HMMA.16816.F32 R28, R76.reuse, R72, R28 ;  /* 0x000000484c1c723c */ /* 0x050fe8000000181c */
[----:B------:R-:W-:Y:S03]  /*adb0*/  FADD.FTZ R0, R154, R0 ;  /* 0x000000009a007221 */ /* 0x000fe60000010000 */
[----:B------:R-:W-:Y:S01]  /*adc0*/  F2FP.PACK_AB R72, R71, R104 ;  /* 0x000000684748723e */ /* 0x000fe200000000ff */
[C---:B------:R-:W-:Y:S04]  /*add0*/  HMMA.16816.F32 R32, R76.reuse, R74, R32 ;  /* 0x0000004a4c20723c */ /* 0x040fe80000001820 */
[----:B------:R-:W-:Y:S01]  /*ade0*/  F2FP.PACK_AB R73, R142, R143 ;  /* 0x0000008f8e49723e */ /* 0x000fe200000000ff */
[----:B------:R-:W-:Y:S01]  /*adf0*/  FADD.FTZ R0, R153, R0 ;  /* 0x0000000099007221 */ /* 0x000fe20000010000 */
[----:B------:R-:W-:Y:S02]  /*ae00*/  MOV R71, R70 ;  /* 0x0000004600477202 */ /* 0x000fe40000000f00 */
[C---:B-----5:R-:W-:Y:S04]  /*ae10*/  HMMA.16816.F32 R36, R76.reuse, R88, R36 ;  /* 0x000000584c24723c */ /* 0x060fe80000001824 */
[----:B------:R-:W-:Y:S01]  /*ae20*/  F2FP.PACK_AB R74, R68, R69 ;  /* 0x00000045444a723e */ /* 0x000fe200000000ff */
[----:B------:R-:W-:Y:S01]  /*ae30*/  FADD.FTZ R0, R152, R0 ;  /* 0x0000000098007221 */ /* 0x000fe20000010000 */
[----:B------:R-:W-:Y:S02]  /*ae40*/  F2FP.PACK_AB R75, R140, R141 ;  /* 0x0000008d8c4b723e */ /* 0x000fe400000000ff */
[C---:B------:R-:W-:Y:S04]  /*ae50*/  HMMA.16816.F32 R40, R76.reuse, R90, R40 ;  /* 0x0000005a4c28723c */ /* 0x040fe80000001828 */
[-C--:B------:R-:W-:Y:S01]  /*ae60*/  MOV R69, R3.reuse ;  /* 0x0000000300457202 */ /* 0x080fe20000000f00 */
        /* <DEDUP_REMOVED lines=9> */
[C---:B---3--:R-:W-:Y:S04]  /*af00*/  HMMA.16816.F32 R60, R76.reuse, R84, R60 ;  /* 0x000000544c3c723c */ /* 0x048fe8000000183c */
[----:B------:R-:W-:Y:S04]  /*af10*/  FADD.FTZ R0, R146, R0 ;  /* 0x0000000092007221 */ /* 0x000fe80000010000 */
[----:B------:R-:W-:Y:S01]  /*af20*/  HMMA.16816.F32 R64, R76, R86, R64 ;  /* 0x000000564c40723c */ /* 0x000fe20000001840 */
[----:B------:R-:W3:Y:S03]  /*af30*/  LDSM.16.MT88.4 R84, [R197+0x6800] ;  /* 0x00680000c554783b */ /* 0x000ee60000004200 */
[----:B------:R-:W-:Y:S04]  /*af40*/  FADD.FTZ R0, R145, R0 ;  /* 0x0000000091007221 */ /* 0x000fe80000010000 */
[C---:B------:R-:W-:Y:S01]  /*af50*/  HMMA.16816.F32 R128, R72.reuse, R124, R4 ;  /* 0x0000007c4880723c */ /* 0x040fe20000001804 */
[----:B------:R-:W4:Y:S04]  /*af60*/  LDSM.16.MT88.4 R76, [R196+0x6800] ;  /* 0x00680000c44c783b */ /* 0x000f280000004200 */
[----:B------:R-:W-:Y:S03]  /*af70*/  FADD.FTZ R0, R144, R0 ;  /* 0x0000000090007221 */ /* 0x000fe60000010000 */
[C---:B------:R-:W-:Y:S01]  /*af80*/  HMMA.16816.F32 R124, R72.reuse, R126, R8 ;  /* 0x0000007e487c723c */ /* 0x040fe20000001808 */
[----:B------:R-:W5:Y:S03]  /*af90*/  LDSM.16.MT88.4 R4, [R198+0x6800] ;  /* 0x00680000c604783b */ /* 0x000f660000004200 */
        /* <DEDUP_REMOVED lines=8> */
[C---:B------:R-:W-:Y:S08]  /*b020*/  HMMA.16816.F32 R104, R72.reuse, R100, R28 ;  /* 0x000000644868723c */ /* 0x040ff0000000181c */
[C---:B------:R-:W-:Y:S08]  /*b030*/  HMMA.16816.F32 R100, R72.reuse, R102, R32 ;  /* 0x000000664864723c */ /* 0x040ff00000001820 */
[C---:B-1----:R-:W-:Y:S08]  /*b040*/  HMMA.16816.F32 R96, R72.reuse, R92, R36 ;  /* 0x0000005c4860723c */ /* 0x042ff00000001824 */
[C---:B------:R-:W-:Y:S08]  /*b050*/  HMMA.16816.F32 R92, R72.reuse, R94, R40 ;  /* 0x0000005e485c723c */ /* 0x040ff00000001828 */
[C---:B---3--:R-:W-:Y:S08]  /*b060*/  HMMA.16816.F32 R88, R72.reuse, R84, R44 ;  /* 0x000000544858723c */ /* 0x048ff0000000182c */
[C---:B------:R-:W-:Y:S08]  /*b070*/  HMMA.16816.F32 R84, R72.reuse, R86, R48 ;  /* 0x000000564854723c */ /* 0x040ff00000001830 */
[C---:B----4-:R-:W-:Y:S08]  /*b080*/  HMMA.16816.F32 R80, R72.reuse, R76, R52 ;  /* 0x0000004c4850723c */ /* 0x050ff00000001834 */
[C---:B------:R-:W-:Y:S08]  /*b090*/  HMMA.16816.F32 R76, R72.reuse, R78, R56 ;  /* 0x0000004e484c723c */ /* 0x040ff00000001838 */
[C---:B-----5:R-:W-:Y:S08]  /*b0a0*/  HMMA.16816.F32 R60, R72.reuse, R4, R60 ;  /* 0x00000004483c723c */ /* 0x060ff0000000183c */
[----:B------:R-:W-:Y:S07]  /*b0b0*/  HMMA.16816.F32 R64, R72, R6, R64 ;  /* 0x000000064840723c */ /* 0x000fee0000001840 */
[----:B------:R-:W-:Y:S02]  /*b0c0*/  MOV R72, R3 ;  /* 0x0000000300487202 */ /* 0x000fe40000000f00 */
[----:B--2---:R-:W-:Y:S03]  /*b0d0*/  ISETP.GT.AND P0, PT, R224, R2, PT ;  /* 0x00000002e000720c */ /* 0x004fe60003f04270 */
[----:B------:R-:W-:Y:S10]  /*b0e0*/  MOV R224, R166 ;  /* 0x000000a600e07202 */ /* 0x000ff40000000f00 */
[----:B------:R-:W-:-:S05]  /*b0f0*/  @P0 BRA `(.L_x_3144) ;  /* 0xffffc07000000947 */ /* 0x000fca000383ffff */
.L_x_3128:
[----:B--2---:R-:W2:Y:S02]  /*b100*/  LDL R0, [R1] ;  /* 0x0000000001007983 */ /* 0x004ea40000100800 */
[----:B--2---:R-:W-:-:S13]  /*b110*/  ISETP.GE.AND P0, PT, R166, R0, PT ;  /* 0x00000000a600720c */ /* 0x004fda0003f06270 */
[----:B------:R-:W-:Y:S05]  /*b120*/  @!P0 BRA `(.L_x_3145) ;  /* 0x000037b000008947 */ /* 0x000fea0003800000 */
.L_x_3160:
        /* <DEDUP_REMOVED lines=12> */
[C---:B------:R-:W-:Y:S03]  /*b1f0*/  IMAD R4, R218.reuse, c[0x0][0x21c], R4 ;  /* 0x00008700da047a24 */ /* 0x040fe600078e0204 */
        /* <DEDUP_REMOVED lines=22> */
.L_x_3248:
[----:B------:R-:W3:Y:S01]  /*b360*/  SHFL.IDX PT, R5, R4, RZ, 0x181f ;  /* 0x00181fff04057589 */ /* 0x000ee200000e0000 */
[C---:B------:R-:W-:Y:S01]  /*b370*/  IMAD.SHL.U32 R12, R241.reuse, 0x2, RZ ;  /* 0x00000002f10c7824 */ /* 0x040fe200078e00ff */
[----:B------:R-:W-:Y:S01]  /*b380*/  ISETP.GE.AND P3, PT, R241, c[0x0][0x1d4], PT ;  /* 0x00007500f1007a0c */ /* 0x000fe20003f66270 */
[----:B------:R-:W-:Y:S01]  /*b390*/  IMAD.SHL.U32 R7, R251, 0x2, RZ ;  /* 0x00000002fb077824 */ /* 0x000fe200078e00ff */
[----:B------:R-:W-:Y:S02]  /*b3a0*/  BSSY B0, `(.L_x_3147) ;  /* 0x000003a000007945 */ /* 0x000fe40003800000 */
[----:B------:R-:W-:Y:S04]  /*b3b0*/  SEL R165, RZ, 0x10, P3 ;  /* 0x00000010ffa57807 */ /* 0x000fe80001800000 */
[----:B------:R-:W-:Y:S02]  /*b3c0*/  ISETP.NE.U32.AND P5, PT, R165, RZ, PT ;  /* 0x000000ffa500720c */ /* 0x000fe40003fa5070 */
[-C--:B---3--:R-:W-:Y:S05]  /*b3d0*/  IADD3 R2, P0, R5, R12.reuse, RZ ;  /* 0x0000000c05027210 */ /* 0x088fea0007f1e0ff */
[C-C-:B--2---:R-:W-:Y:S01]  /*b3e0*/  IMAD.X R3, R6.reuse, 0x1, R220.reuse, P0 ;  /* 0x0000000106037824 */ /* 0x144fe200000e06dc */
        /* <DEDUP_REMOVED lines=36> */
.L_x_3249:
        /* <DEDUP_REMOVED lines=17> */
.L_x_3148:
[----:B---3--:R-:W-:Y:S05]  /*b740*/  BSYNC B0 ;  /* 0x0000000000007941 */ /* 0x008fea0003800000 */
.L_x_3147:
[----:B------:R-:W0:Y:S01]  /*b750*/  LDGDEPBAR ;  /* 0x00000000000079af */ /* 0x000e220000000000 */
[----:B------:R-:W-:Y:S01]  /*b760*/  WARPSYNC 0xffffffff ;  /* 0xffffffff00007948 */ /* 0x000fe20003800000 */
[C---:B------:R-:W-:Y:S01]  /*b770*/  HMMA.16816.F32 R4, R132.reuse, R8, RZ ;  /* 0x000000088404723c */ /* 0x040fe200000018ff */
[----:B------:R-:W-:Y:S05]  /*b780*/  BSSY B0, `(.L_x_3150) ;  /* 0x0000116000007945 */ /* 0x000fea0003800000 */
[----:B-1----:R-:W2:Y:S02]  /*b790*/  LDL R0, [R1] ;  /* 0x0000000001007983 */ /* 0x002ea40000100800 */
        /* <DEDUP_REMOVED lines=138> */
[----:B------:R-:W4:Y:S07]  /*c040*/  LDSM.16.M88.4 R152, [R193+0x6000] ;  /* 0x00600000c198783b */ /* 0x000f2e0000000200 */
[C---:B--2---:R-:W-:Y:S08]  /*c050*/  HMMA.16816.F32 R4, R188.reuse, R156, R4 ;  /* 0x0000009cbc04723c */ /* 0x044ff00000001804 */
[C---:B------:R-:W-:Y:S01]  /*c060*/  HMMA.16816.F32 R8, R188.reuse, R158, R8 ;  /* 0x0000009ebc08723c */ /* 0x040fe20000001808 */
[----:B------:R-:W2:Y:S01]  /*c070*/  LDSM.16.M88.4 R156, [R193+0x6800] ;  /* 0x00680000c19c783b */ /* 0x000ea20000000200 */
[----:B------:R-:W-:Y:S06]  /*c080*/  DEPBAR.LE SB0, 0x0 ;  /* 0x000080000000791a */ /* 0x000fec0000000000 */
[C---:B-1----:R-:W-:Y:S01]  /*c090*/  HMMA.16816.F32 R12, R188.reuse, R72, R12 ;  /* 0x00000048bc0c723c */ /* 0x042fe2000000180c */
        /* <DEDUP_REMOVED lines=9> */
[C---:B------:R-:W-:Y:S08]  /*c130*/  HMMA.16816.F32 R48, R188.reuse, R154, R48 ;  /* 0x0000009abc30723c */ /* 0x040ff00000001830 */
[C---:B--2---:R-:W-:Y:S08]  /*c140*/  HMMA.16816.F32 R52, R188.reuse, R156, R52 ;  /* 0x0000009cbc34723c */ /* 0x044ff00000001834 */
        /* <DEDUP_REMOVED lines=37> */
.L_x_3250:
[----:B------:R-:W-:-:S05]  /*c3a0*/  BRA.DIV ~URZ, `(.L_x_3153) ;  /* 0x00008ee27f007947 */ /* 0x000fca000b800000 */
[----:B------:R3:W4:Y:S02]  /*c3b0*/  SHFL.IDX PT, R72, R68, RZ, 0x181f ;  /* 0x00181fff44487589 */ /* 0x00072400000e0000 */
.L_x_3251:
        /* <DEDUP_REMOVED lines=21> */
.L_x_3252:
        /* <DEDUP_REMOVED lines=20> */
.L_x_3253:
[----:B------:R-:W-:-:S05]  /*c650*/  BRA.DIV ~URZ, `(.L_x_3156) ;  /* 0x00008de27f007947 */ /* 0x000fca000b800000 */
[----:B------:R2:W3:Y:S02]  /*c660*/  SHFL.IDX PT, R72, R68, 0x2, 0x181f ;  /* 0x00581f0044487f89 */ /* 0x0004e400000e0000 */
.L_x_3254:
        /* <DEDUP_REMOVED lines=21> */
.L_x_3255:
[----:B------:R-:W-:Y:S01]  /*c7c0*/  ISETP.GE.AND P3, PT, R222, 0x61, PT ;  /* 0x00000061de00780c */ /* 0x000fe20003f66270 */
[----:B-1----:R-:W-:Y:S02]  /*c7d0*/  IMAD.SHL.U32 R3, R241, 0x2, RZ ;  /* 0x00000002f1037824 */ /* 0x002fe400078e00ff */
[----:B---3--:R-:W-:Y:S10]  /*c7e0*/  IMAD.SHL.U32 R68, R251, 0x2, RZ ;  /* 0x00000002fb447824 */ /* 0x008ff400078e00ff */
[C---:B------:R-:W-:Y:S02]  /*c7f0*/  @P3 IADD3 R2, -R165.reuse, 0x10, RZ ;  /* 0x00000010a5023810 */ /* 0x040fe40007ffe1ff */
[----:B------:R-:W-:Y:S02]  /*c800*/  @P3 ISETP.NE.U32.AND P0, PT, R165, RZ, PT ;  /* 0x000000ffa500320c */ /* 0x000fe40003f05070 */
        /* <DEDUP_REMOVED lines=13> */
.L_x_3151:
[----:B------:R-:W-:Y:S05]  /*c8e0*/  BSYNC B0 ;  /* 0x0000000000007941 */ /* 0x000fea0003800000 */
.L_x_3150:
        /* <DEDUP_REMOVED lines=59> */
.L_x_3256:
[----:B-12---:R-:W-:Y:S01]  /*cca0*/  FMNMX.FTZ R68, R68, R0, !PT ;  /* 0x0000000044447209 */ /* 0x006fe20007810000 */
[----:B------:R-:W-:-:S05]  /*ccb0*/  BRA.DIV ~URZ, `(.L_x_3159) ;  /* 0x000089027f007947 */ /* 0x000fca000b800000 */
[----:B------:R-:W1:Y:S02]  /*ccc0*/  SHFL.BFLY PT, R0, R68, 0x1, 0x1f ;  /* 0x0c201f0044007f89 */ /* 0x000e6400000e0000 */
[----:B-1----:R-:W-:Y:S02]  /*ccd0*/  FMNMX.FTZ R70, R68, R0, !PT ;  /* 0x0000000044467209 */ /* 0x002fe40007810000 */
[----:B------:R-:W1:Y:S02]  /*cce0*/  SHFL.BFLY PT, R0, R72, 0x2, 0x1f ;  /* 0x0c401f0048007f89 */ /* 0x000e6400000e0000 */
[----:B-1----:R-:W-:Y:S05]  /*ccf0*/  FMNMX.FTZ R68, R72, R0, !PT ;  /* 0x0000000048447209 */ /* 0x002fea0007810000 */
[----:B------:R1:W2:Y:S02]  /*cd00*/  SHFL.BFLY PT, R0, R68, 0x1, 0x1f ;  /* 0x0c201f0044007f89 */ /* 0x0002a400000e0000 */
.L_x_3257:
        /* <DEDUP_REMOVED lines=38> */
[----:B------:R-:W-:Y:S06]  /*cf70*/  FFMA.FTZ R68, R57, c[0x0][0x2d0], -R68 ;  /* 0x0000b40039447a23 */ /* 0x000fec0000010844 */
[----:B------:R-:W-:Y:S01]  /*cf80*/  MUFU.EX2 R68, R68 ;  /* 0x0000004400447308 */ /* 0x000fe20000000800 */
[----:B-1----:R-:W-:Y:S01]  /*cf90*/  FFMA.FTZ R0, R2, R238, R12 ;  /* 0x000000ee02007223 */ /* 0x002fe2000001000c */
[----:B---3--:R-:W-:Y:S01]  /*cfa0*/  F2FP.PACK_AB R72, R4, R12 ;  /* 0x0000000c0448723e */ /* 0x008fe200000000ff */
[----:B------:R-:W-:Y:S02]  /*cfb0*/  FMUL.FTZ R56, R2, R76 ;  /* 0x0000004c02387220 */ /* 0x000fe40000410000 */
[----:B------:R-:W-:Y:S02]  /*cfc0*/  FADD.FTZ R5, R4, R0 ;  /* 0x0000000004057221 */ /* 0x000fe40000010000 */
[C---:B------:R-:W-:Y:S02]  /*cfd0*/  FADD.FTZ R0, -R3.reuse, R69 ;  /* 0x0000004503007221 */ /* 0x040fe40000010100 */
[----:B------:R-:W-:Y:S01]  /*cfe0*/  FMUL.FTZ R4, R3, c[0x0][0x2d0] ;  /* 0x0000b40003047a20 */ /* 0x000fe20000410000 */
[----:B------:R-:W-:Y:S01]  /*cff0*/  MUFU.EX2 R69, R148 ;  /* 0x0000009400457308 */ /* 0x000fe20000000800 */
[----:B------:R-:W-:Y:S02]  /*d000*/  FMUL.FTZ R0, R0, c[0x0][0x2d0] ;  /* 0x0000b40000007a20 */ /* 0x000fe40000410000 */
[----:B------:R-:W-:Y:S01]  /*d010*/  FMUL.FTZ R57, R2, R77 ;  /* 0x0000004d02397220 */ /* 0x000fe20000410000 */
[----:B----4-:R-:W-:Y:S01]  /*d020*/  F2FP.PACK_AB R74, R9, R8 ;  /* 0x00000008094a723e */ /* 0x010fe200000000ff */
        /* <DEDUP_REMOVED lines=29> */
[--C-:B------:R-:W-:Y:S01]  /*d200*/  FFMA.FTZ R236, R51, c[0x0][0x2d0], -R4.reuse ;  /* 0x0000b40033ec7a23 */ /* 0x100fe20000010804 */
[----:B---3--:R-:W-:Y:S01]  /*d210*/  F2FP.PACK_AB R73, R7, R10 ;  /* 0x0000000a0749723e */ /* 0x008fe200000000ff */
        /* <DEDUP_REMOVED lines=12> */
[----:B----4-:R-:W-:Y:S01]  /*d2e0*/  F2FP.PACK_AB R75, R113, R112 ;  /* 0x00000070714b723e */ /* 0x010fe200000000ff */
        /* <DEDUP_REMOVED lines=43> */
[C---:B-1----:R-:W-:Y:S03]  /*d5a0*/  HMMA.16816.F32 R12, R72.reuse, R76, R12 ;  /* 0x0000004c480c723c */ /* 0x042fe6000000180c */
[----:B------:R-:W-:Y:S02]  /*d5b0*/  FMUL.FTZ R39, R0, R99 ;  /* 0x0000006300277220 */ /* 0x000fe40000410000 */
[----:B------:R-:W-:Y:S01]  /*d5c0*/  MUFU.EX2 R250, R143 ;  /* 0x0000008f00fa7308 */ /* 0x000fe20000000800 */
[----:B------:R-:W-:Y:S02]  /*d5d0*/  FMUL.FTZ R41, R2, R93 ;  /* 0x0000005d02297220 */ /* 0x000fe40000410000 */
[C---:B------:R-:W-:Y:S01]  /*d5e0*/  FMUL.FTZ R42, R0.reuse, R94 ;  /* 0x0000005e002a7220 */ /* 0x040fe20000410000 */
[C---:B------:R-:W-:Y:S01]  /*d5f0*/  HMMA.16816.F32 R16, R72.reuse, R78, R16 ;  /* 0x0000004e4810723c */ /* 0x040fe20000001810 */
[----:B------:R-:W1:Y:S02]  /*d600*/  LDSM.16.MT88.4 R76, [R196] ;  /* 0x00000000c44c783b */ /* 0x000e640000004200 */
[C---:B------:R-:W-:Y:S02]  /*d610*/  FMUL.FTZ R22, R0.reuse, R114 ;  /* 0x0000007200167220 */ /* 0x040fe40000410000 */
[C---:B------:R-:W-:Y:S01]  /*d620*/  FMUL.FTZ R23, R0.reuse, R115 ;  /* 0x0000007300177220 */ /* 0x040fe20000410000 */
[----:B------:R-:W-:Y:S01]  /*d630*/  MUFU.EX2 R249, R144 ;  /* 0x0000009000f97308 */ /* 0x000fe20000000800 */
[----:B------:R-:W-:Y:S02]  /*d640*/  FMUL.FTZ R43, R0, R95 ;  /* 0x0000005f002b7220 */ /* 0x000fe40000410000 */
[C---:B------:R-:W-:Y:S03]  /*d650*/  FMUL.FTZ R44, R2.reuse, R88 ;  /* 0x00000058022c7220 */ /* 0x040fe60000410000 */
[----:B------:R-:W-:Y:S02]  /*d660*/  FMUL.FTZ R45, R2, R89 ;  /* 0x00000059022d7220 */ /* 0x000fe40000410000 */
[C---:B------:R-:W-:Y:S02]  /*d670*/  FMUL.FTZ R46, R0.reuse, R90 ;  /* 0x0000005a002e7220 */ /* 0x040fe40000410000 */
        /* <DEDUP_REMOVED lines=10> */
[----:B------:R-:W-:Y:S02]  /*d720*/  FMUL.FTZ R28, R2, R104 ;  /* 0x00000068021c7220 */ /* 0x000fe40000410000 */
[C---:B------:R-:W-:Y:S02]  /*d730*/  FMUL.FTZ R30, R0.reuse, R106 ;  /* 0x0000006a001e7220 */ /* 0x040fe40000410000 */
[----:B------:R-:W-:Y:S01]  /*d740*/  FMUL.FTZ R31, R0, R107 ;  /* 0x0000006b001f7220 */ /* 0x000fe20000410000 */
        /* <DEDUP_REMOVED lines=12> */
[C---:B------:R-:W-:Y:S02]  /*d810*/  FMUL.FTZ R64, R2.reuse, R64 ;  /* 0x0000004002407220 */ /* 0x040fe40000410000 */
[----:B------:R-:W-:Y:S02]  /*d820*/  FMUL.FTZ R65, R2, R65 ;  /* 0x0000004102417220 */ /* 0x000fe40000410000 */
[C---:B------:R-:W-:Y:S02]  /*d830*/  FMUL.FTZ R62, R0.reuse, R62 ;  /* 0x0000003e003e7220 */ /* 0x040fe40000410000 */
[C---:B------:R-:W-:Y:S01]  /*d840*/  FMUL.FTZ R63, R0.reuse, R63 ;  /* 0x0000003f003f7220 */ /* 0x040fe20000410000 */
[----:B------:R-:W-:Y:S01]  /*d850*/  MUFU.EX2 R92, R162 ;  /* 0x000000a2005c7308 */ /* 0x000fe20000000800 */
[----:B------:R-:W-:Y:S01]  /*d860*/  FMUL.FTZ R66, R0, R66 ;  /* 0x0000004200427220 */ /* 0x000fe20000410000 */
[----:B--2---:R-:W-:Y:S01]  /*d870*/  ISETP.GT.AND P0, PT, R166, R252, PT ;  /* 0x000000fca600720c */ /* 0x004fe20003f04270 */
[----:B------:R-:W-:Y:S02]  /*d880*/  FMUL.FTZ R67, R0, R67 ;  /* 0x0000004300437220 */ /* 0x000fe40000410000 */
[----:B------:R-:W-:Y:S05]  /*d890*/  FADD.FTZ R0, R69, R142 ;  /* 0x0000008e45007221 */ /* 0x000fea0000010000 */
[----:B------:R-:W-:Y:S10]  /*d8a0*/  MUFU.EX2 R154, R157 ;  /* 0x0000009d009a7308 */ /* 0x000ff40000000800 */
[----:B------:R-:W-:Y:S01]  /*d8b0*/  MUFU.EX2 R96, R227 ;  /* 0x000000e300607308 */ /* 0x000fe20000000800 */
[C---:B-1----:R-:W-:Y:S08]  /*d8c0*/  HMMA.16816.F32 R28, R72.reuse, R76, R28 ;  /* 0x0000004c481c723c */ /* 0x042ff0000000181c */
[C---:B------:R-:W-:Y:S01]  /*d8d0*/  HMMA.16816.F32 R32, R72.reuse, R78, R32 ;  /* 0x0000004e4820723c */ /* 0x040fe20000001820 */
[----:B------:R-:W1:Y:S01]  /*d8e0*/  LDSM.16.MT88.4 R76, [R195+0x3800] ;  /* 0x00380000c34c783b */ /* 0x000e620000004200 */
[----:B------:R-:W-:Y:S10]  /*d8f0*/  MUFU.EX2 R146, R231 ;  /* 0x000000e700927308 */ /* 0x000ff40000000800 */
[----:B------:R-:W2:Y:S10]  /*d900*/  MUFU.EX2 R2, R147 ;  /* 0x0000009300027308 */ /* 0x000eb40000000800 */
[----:B------:R-:W-:Y:S10]  /*d910*/  MUFU.EX2 R147, R230 ;  /* 0x000000e600937308 */ /* 0x000ff40000000800 */
[----:B------:R-:W3:Y:S01]  /*d920*/  MUFU.EX2 R107, R141 ;  /* 0x0000008d006b7308 */ /* 0x000ee20000000800 */
[----:B--2---:R-:W-:Y:S04]  /*d930*/  FADD.FTZ R0, R2, R0 ;  /* 0x0000000002007221 */ /* 0x004fe80000010000 */
[----:B------:R-:W-:Y:S01]  /*d940*/  FADD.FTZ R0, R80, R0 ;  /* 0x0000000050007221 */ /* 0x000fe20000010000 */
[C---:B-1----:R-:W-:Y:S04]  /*d950*/  HMMA.16816.F32 R36, R72.reuse, R76, R36 ;  /* 0x0000004c4824723c */ /* 0x042fe80000001824 */
[----:B------:R-:W-:Y:S01]  /*d960*/  MUFU.EX2 R104, R242 ;  /* 0x000000f200687308 */ /* 0x000fe20000000800 */
[C---:B------:R-:W-:Y:S03]  /*d970*/  FADD.FTZ R0, R71.reuse, R0 ;  /* 0x0000000047007221 */ /* 0x040fe60000010000 */
[C---:B------:R-:W-:Y:S01]  /*d980*/  HMMA.16816.F32 R40, R72.reuse, R78, R40 ;  /* 0x0000004e4828723c */ /* 0x040fe20000001828 */
[----:B------:R-:W1:Y:S05]  /*d990*/  LDSM.16.MT88.4 R76, [R197+0x3800] ;  /* 0x00380000c54c783b */ /* 0x000e6a0000004200 */
[----:B------:R-:W-:Y:S10]  /*d9a0*/  MUFU.EX2 R142, R239 ;  /* 0x000000ef008e7308 */ /* 0x000ff40000000800 */
[----:B------:R-:W-:Y:S10]  /*d9b0*/  MUFU.EX2 R141, R244 ;  /* 0x000000f4008d7308 */ /* 0x000ff40000000800 */
[----:B------:R-:W-:Y:S01]  /*d9c0*/  MUFU.EX2 R140, R245 ;  /* 0x000000f5008c7308 */ /* 0x000fe20000000800 */
        /* <DEDUP_REMOVED lines=9> */
[----:B------:R-:W-:Y:S02]  /*da60*/  F2FP.PACK_AB R74, R71, R80 ;  /* 0x00000050474a723e */ /* 0x000fe400000000ff */
[----:B------:R-:W2:Y:S01]  /*da70*/  LDSM.16.MT88.4 R80, [R197+0x800] ;  /* 0x00080000c550783b */ /* 0x000ea20000004200 */
[----:B------:R-:W-:Y:S02]  /*da80*/  MUFU.EX2 R71, R153 ;  /* 0x0000009900477308 */ /* 0x000fe40000000800 */
[----:B------:R-:W-:Y:S02]  /*da90*/  F2FP.PACK_AB R72, R2, R69 ;  /* 0x000000450248723e */ /* 0x000fe400000000ff */
[----:B---3--:R-:W-:Y:S02]  /*daa0*/  F2FP.PACK_AB R73, R106, R107 ;  /* 0x0000006b6a49723e */ /* 0x008fe400000000ff */
[----:B------:R-:W-:Y:S04]  /*dab0*/  F2FP.PACK_AB R75, R249, R250 ;  /* 0x000000faf94b723e */ /* 0x000fe800000000ff */
[----:B------:R-:W3:Y:S10]  /*dac0*/  MUFU.EX2 R69, R156 ;  /* 0x0000009c00457308 */ /* 0x000ef40000000800 */
[----:B------:R-:W4:Y:S10]  /*dad0*/  MUFU.EX2 R2, R155 ;  /* 0x0000009b00027308 */ /* 0x000f340000000800 */
[----:B------:R-:W5:Y:S01]  /*dae0*/  MUFU.EX2 R156, R152 ;  /* 0x00000098009c7308 */ /* 0x000f620000000800 */
[C---:B-1----:R-:W-:Y:S03]  /*daf0*/  HMMA.16816.F32 R4, R72.reuse, R76, R4 ;  /* 0x0000004c4804723c */ /* 0x042fe60000001804 */
[----:B---3--:R-:W-:Y:S05]  /*db00*/  FADD.FTZ R0, R69, R0 ;  /* 0x0000000045007221 */ /* 0x008fea0000010000 */
[C---:B------:R-:W-:Y:S01]  /*db10*/  HMMA.16816.F32 R8, R72.reuse, R78, R8 ;  /* 0x0000004e4808723c */ /* 0x040fe20000001808 */
[----:B------:R-:W1:Y:S01]  /*db20*/  LDSM.16.MT88.4 R76, [R196+0x800] ;  /* 0x00080000c44c783b */ /* 0x000e620000004200 */
[----:B------:R-:W-:Y:S02]  /*db30*/  MUFU.EX2 R155, R158 ;  /* 0x0000009e009b7308 */ /* 0x000fe40000000800 */
[----:B----4-:R-:W-:Y:S04]  /*db40*/  FADD.FTZ R0, R2, R0 ;  /* 0x0000000002007221 */ /* 0x010fe80000010000 */
[C---:B--2---:R-:W-:Y:S04]  /*db50*/  HMMA.16816.F32 R12, R72.reuse, R80, R12 ;  /* 0x00000050480c723c */ /* 0x044fe8000000180c */
[----:B------:R-:W-:Y:S01]  /*db60*/  FADD.FTZ R0, R84, R0 ;  /* 0x0000000054007221 */ /* 0x000fe20000010000 */
[----:B------:R-:W-:Y:S03]  /*db70*/  MUFU.EX2 R153, R159 ;  /* 0x0000009f00997308 */ /* 0x000fe60000000800 */
[C---:B------:R-:W-:Y:S01]  /*db80*/  HMMA.16816.F32 R16, R72.reuse, R82, R16 ;  /* 0x000000524810723c */ /* 0x040fe20000001810 */
[----:B------:R-:W2:Y:S03]  /*db90*/  LDSM.16.MT88.4 R80, [R198+0x800] ;  /* 0x00080000c650783b */ /* 0x000ea60000004200 */
[C---:B------:R-:W-:Y:S03]  /*dba0*/  FADD.FTZ R0, R71.reuse, R0 ;  /* 0x0000000047007221 */ /* 0x040fe60000010000 */
        /* <DEDUP_REMOVED lines=24> */
[----:B-----5:R-:W-:Y:S04]  /*dd30*/  F2FP.PACK_AB R75, R156, R246 ;  /* 0x000000f69c4b723e */ /* 0x020fe800000000ff */
        /* <DEDUP_REMOVED lines=102> */
[----:B-----5:R-:W-:Y:S04]  /*e3a0*/  FADD.FTZ R0, R71, R0 ;  /* 0x0000000047007221 */ /* 0x020fe80000010000 */
[C---:B------:R-:W-:Y:S01]  /*e3b0*/  HMMA.16816.F32 R48, R72.reuse, R86, R48 ;  /* 0x000000564830723c */ /* 0x040fe20000001830 */
[----:B------:R-:W3:Y:S03]  /*e3c0*/  LDSM.16.MT88.4 R84, [R197+0x2800] ;  /* 0x00280000c554783b */ /* 0x000ee60000004200 */
[----:B--2---:R-:W-:Y:S04]  /*e3d0*/  FADD.FTZ R0, R69, R0 ;  /* 0x0000000045007221 */ /* 0x004fe80000010000 */
        /* <DEDUP_REMOVED lines=27> */
[C---:B--2---:R-:W-:Y:S04]  /*e590*/  HMMA.16816.F32 R28, R76.reuse, R72, R28 ;  /* 0x000000484c1c723c */ /* 0x044fe8000000181c */
[----:B------:R-:W-:Y:S03]  /*e5a0*/  FADD.FTZ R0, R154, R0 ;  /* 0x000000009a007221 */ /* 0x000fe60000010000 */
[----:B------:R-:W-:Y:S01]  /*e5b0*/  F2FP.PACK_AB R72, R71, R104 ;  /* 0x000000684748723e */ /* 0x000fe200000000ff */
[C---:B------:R-:W-:Y:S04]  /*e5c0*/  HMMA.16816.F32 R32, R76.reuse, R74, R32 ;  /* 0x0000004a4c20723c */ /* 0x040fe80000001820 */
[----:B------:R-:W-:Y:S01]  /*e5d0*/  F2FP.PACK_AB R73, R142, R143 ;  /* 0x0000008f8e49723e */ /* 0x000fe200000000ff */
[----:B------:R-:W-:Y:S02]  /*e5e0*/  FADD.FTZ R0, R153, R0 ;  /* 0x0000000099007221 */ /* 0x000fe40000010000 */
[----:B------:R-:W-:Y:S01]  /*e5f0*/  F2FP.PACK_AB R74, R68, R69 ;  /* 0x00000045444a723e */ /* 0x000fe200000000ff */
[C---:B----4-:R-:W-:Y:S04]  /*e600*/  HMMA.16816.F32 R36, R76.reuse, R88, R36 ;  /* 0x000000584c24723c */ /* 0x050fe80000001824 */
[----:B------:R-:W-:Y:S01]  /*e610*/  F2FP.PACK_AB R75, R140, R141 ;  /* 0x0000008d8c4b723e */ /* 0x000fe200000000ff */
[----:B------:R-:W-:Y:S01]  /*e620*/  FADD.FTZ R0, R152, R0 ;  /* 0x0000000098007221 */ /* 0x000fe20000010000 */
[----:B------:R-:W-:Y:S02]  /*e630*/  MOV R69, R3 ;  /* 0x0000000300457202 */ /* 0x000fe40000000f00 */
[C---:B------:R-:W-:Y:S04]  /*e640*/  HMMA.16816.F32 R40, R76.reuse, R90, R40 ;  /* 0x0000005a4c28723c */ /* 0x040fe80000001828 */
[----:B------:R-:W-:Y:S04]  /*e650*/  FADD.FTZ R0, R151, R0 ;  /* 0x0000000097007221 */ /* 0x000fe80000010000 */
[C---:B------:R-:W-:Y:S04]  /*e660*/  HMMA.16816.F32 R44, R76.reuse, R96, R44 ;  /* 0x000000604c2c723c */ /* 0x040fe8000000182c */
[----:B------:R-:W-:Y:S04]  /*e670*/  FADD.FTZ R0, R150, R0 ;  /* 0x0000000096007221 */ /* 0x000fe80000010000 */
[C---:B------:R-:W-:Y:S04]  /*e680*/  HMMA.16816.F32 R48, R76.reuse, R98, R48 ;  /* 0x000000624c30723c */ /* 0x040fe80000001830 */
[----:B------:R-:W-:Y:S04]  /*e690*/  FADD.FTZ R0, R149, R0 ;  /* 0x0000000095007221 */ /* 0x000fe80000010000 */
[C---:B-----5:R-:W-:Y:S04]  /*e6a0*/  HMMA.16816.F32 R52, R76.reuse, R80, R52 ;  /* 0x000000504c34723c */ /* 0x060fe80000001834 */
[----:B------:R-:W-:Y:S04]  /*e6b0*/  FADD.FTZ R0, R148, R0 ;  /* 0x0000000094007221 */ /* 0x000fe80000010000 */
[C---:B------:R-:W-:Y:S04]  /*e6c0*/  HMMA.16816.F32 R56, R76.reuse, R82, R56 ;  /* 0x000000524c38723c */ /* 0x040fe80000001838 */
[----:B------:R-:W-:Y:S04]  /*e6d0*/  FADD.FTZ R0, R147, R0 ;  /* 0x0000000093007221 */ /* 0x000fe80000010000 */
[C---:B---3--:R-:W-:Y:S04]  /*e6e0*/  HMMA.16816.F32 R60, R76.reuse, R84, R60 ;  /* 0x000000544c3c723c */ /* 0x048fe8000000183c */
        /* <DEDUP_REMOVED lines=20> */
[C---:B------:R-:W-:Y:S08]  /*e830*/  HMMA.16816.F32 R100, R72.reuse, R102, R32 ;  /* 0x000000664864723c */ /* 0x040ff00000001820 */
[C---:B-1----:R-:W-:Y:S08]  /*e840*/  HMMA.16816.F32 R96, R72.reuse, R92, R36 ;  /* 0x0000005c4860723c */ /* 0x042ff00000001824 */
[C---:B------:R-:W-:Y:S08]  /*e850*/  HMMA.16816.F32 R92, R72.reuse, R94, R40 ;  /* 0x0000005e485c723c */ /* 0x040ff00000001828 */
[C---:B--2---:R-:W-:Y:S08]  /*e860*/  HMMA.16816.F32 R88, R72.reuse, R84, R44 ;  /* 0x000000544858723c */ /* 0x044ff0000000182c */
[C---:B------:R-:W-:Y:S08]  /*e870*/  HMMA.16816.F32 R84, R72.reuse, R86, R48 ;  /* 0x000000564854723c */ /* 0x040ff00000001830 */
[C---:B---3--:R-:W-:Y:S08]  /*e880*/  HMMA.16816.F32 R80, R72.reuse, R76, R52 ;  /* 0x0000004c4850723c */ /* 0x048ff00000001834 */
[C---:B------:R-:W-:Y:S08]  /*e890*/  HMMA.16816.F32 R76, R72.reuse, R78, R56 ;  /* 0x0000004e484c723c */ /* 0x040ff00000001838 */
[C---:B----4-:R-:W-:Y:S08]  /*e8a0*/  HMMA.16816.F32 R60, R72.reuse, R4, R60 ;  /* 0x00000004483c723c */ /* 0x050ff0000000183c */
[----:B------:R-:W-:Y:S01]  /*e8b0*/  HMMA.16816.F32 R64, R72, R6, R64 ;  /* 0x000000064840723c */ /* 0x000fe20000001840 */
[----:B------:R-:W-:Y:S07]  /*e8c0*/  @!UPT UIADD3 URZ, URZ, URZ, URZ ;  /* 0x0000003f3f3ff290 */ /* 0x000fee000fffe03f */
[----:B------:R-:W-:-:S11]  /*e8d0*/  @P0 BRA `(.L_x_3160) ;  /* 0xffffc85000000947 */ /* 0x000fd6000383ffff */
.L_x_3145:
[----:B------:R-:W-:Y:S05]  /*e8e0*/  BRA.DIV ~URZ, `(.L_x_3161) ;  /* 0x00006da27f007947 */ /* 0x000fea000b800000 */
[----:B------:R1:W2:Y:S02]  /*e8f0*/  SHFL.BFLY PT, R0, R238, 0x2, 0x1f ;  /* 0x0c401f00ee007f89 */ /* 0x0002a400000e0000 */
.L_x_3258:
[----:B--2---:R-:W-:Y:S01]  /*e900*/  FADD.FTZ R4, R0, R238 ;  /* 0x000000ee00047221 */ /* 0x004fe20000010000 */
[----:B------:R-:W-:Y:S05]  /*e910*/  BRA.DIV ~URZ, `(.L_x_3162) ;  /* 0x00006dc27f007947 */ /* 0x000fea000b800000 */
[----:B------:R-:W2:Y:S04]  /*e920*/  SHFL.BFLY PT, R0, R250, 0x2, 0x1f ;  /* 0x0c401f00fa007f89 */ /* 0x000ea800000e0000 */
[----:B------:R-:W3:Y:S01]  /*e930*/  SHFL.BFLY PT, R2, R4, 0x1, 0x1f ;  /* 0x0c201f0004027f89 */ /* 0x000ee200000e0000 */
[----:B--2---:R-:W-:-:S02]  /*e940*/  FADD.FTZ R5, R0, R250 ;  /* 0x000000fa00057221 */ /* 0x004fc40000010000 */
[----:B---3--:R-:W-:-:S03]  /*e950*/  FADD.FTZ R4, R4, R2 ;  /* 0x0000000204047221 */ /* 0x008fc60000010000 */
[----:B------:R2:W3:Y:S04]  /*e960*/  SHFL.BFLY PT, R3, R5, 0x1, 0x1f ;  /* 0x0c201f0005037f89 */ /* 0x0004e800000e0000 */
.L_x_3259:
[----:B------:R-:W-:Y:S01]  /*e970*/  FSETP.NE.FTZ.AND P1, PT, R4, RZ, PT ;  /* 0x000000ff0400720b */ /* 0x000fe20003f35000 */
[----:B---3--:R-:W-:Y:S01]  /*e980*/  FADD.FTZ R3, R3, R5 ;  /* 0x0000000503037221 */ /* 0x008fe20000010000 */
[----:B------:R-:W-:Y:S02]  /*e990*/  MOV R2, RZ ;  /* 0x000000ff00027202 */ /* 0x000fe40000000f00 */
[----:B------:R-:W-:Y:S02]  /*e9a0*/  MOV R23, 0xff800000 ;  /* 0xff80000000177802 */ /* 0x000fe40000000f00 */
[----:B------:R-:W-:Y:S02]  /*e9b0*/  FSETP.NE.FTZ.AND P0, PT, R3, RZ, PT ;  /* 0x000000ff0300720b */ /* 0x000fe40003f15000 */
[----:B------:R-:W-:Y:S02]  /*e9c0*/  MOV R0, RZ ;  /* 0x000000ff00007202 */ /* 0x000fe40000000f00 */
[----:B------:R-:W-:-:S03]  /*e9d0*/  MOV R22, 0xff800000 ;  /* 0xff80000000167802 */ /* 0x000fc60000000f00 */
[----:B------:R-:W3:Y:S08]  /*e9e0*/  @P1 MUFU.LG2 R6, R4 ;  /* 0x0000000400061308 */ /* 0x000ef00000000c00 */
[----:B------:R4:W5:Y:S01]  /*e9f0*/  @P1 MUFU.RCP R2, R4 ;  /* 0x0000000400021308 */ /* 0x0009620000001000 */
[----:B---3--:R-:W-:-:S07]  /*ea00*/  @P1 FMUL.FTZ R6, R6, 0.69314718246459960938 ;  /* 0x3f31721806061820 */ /* 0x008fce0000410000 */
[----:B------:R-:W3:Y:S01]  /*ea10*/  @P0 MUFU.RCP R0, R3 ;  /* 0x0000000300000308 */ /* 0x000ee20000001000 */
[----:B----4-:R-:W-:Y:S01]  /*ea20*/  @P1 MOV R4, 0x3f317218 ;  /* 0x3f31721800041802 */ /* 0x010fe20000000f00 */
[C---:B-----5:R-:W-:Y:S02]  /*ea30*/  FMUL.FTZ R46, R2.reuse, R88 ;  /* 0x00000058022e7220 */ /* 0x060fe40000410000 */
        /* <DEDUP_REMOVED lines=72> */
.L_x_3108:
        /* <DEDUP_REMOVED lines=19> */
.L_x_3164:
[----:B-1----:R-:W-:Y:S05]  /*eff0*/  BSYNC B0 ;  /* 0x0000000000007941 */ /* 0x002fea0003800000 */
.L_x_3163:
        /* <DEDUP_REMOVED lines=102> */
.L_x_3167:
        /* <DEDUP_REMOVED lines=115> */
.L_x_3260:
[----:B------:R-:W-:Y:S05]  /*fd90*/  BRA.DIV ~URZ, `(.L_x_3170) ;  /* 0x00005ab27f007947 */ /* 0x000fea000b800000 */
[----:B------:R3:W4:Y:S02]  /*fda0*/  SHFL.IDX PT, R0, R8, RZ, 0x181f ;  /* 0x00181fff08007589 */ /* 0x00072400000e0000 */
.L_x_3261:
        /* <DEDUP_REMOVED lines=19> */
.L_x_3172:
[----:B------:R-:W-:Y:S05]  /*fee0*/  BSYNC B0 ;  /* 0x0000000000007941 */ /* 0x000fea0003800000 */
.L_x_3171:
[----:B------:R-:W-:Y:S05]  /*fef0*/  BRA.DIV ~URZ, `(.L_x_3173) ;  /* 0x000059c27f007947 */ /* 0x000fea000b800000 */
[----:B--2---:R2:W1:Y:S04]  /*ff00*/  SHFL.IDX PT, R10, R7, 0x1, 0x181f ;  /* 0x00381f00070a7f89 */ /* 0x00446800000e0000 */
[----:B----4-:R2:W4:Y:S02]  /*ff10*/  SHFL.IDX PT, R0, R8, 0x1, 0x181f ;  /* 0x00381f0008007f89 */ /* 0x01052400000e0000 */
.L_x_3262:
        /* <DEDUP_REMOVED lines=14> */
.L_x_3175:
[----:B------:R-:W-:Y:S05]  /*10000*/  BSYNC B0 ;  /* 0x0000000000007941 */ /* 0x000fea0003800000 */
.L_x_3174:
[----:B------:R-:W-:Y:S05]  /*10010*/  BRA.DIV ~URZ, `(.L_x_3176) ;  /* 0x000059727f007947 */ /* 0x000fea000b800000 */
[----:B------:R1:W2:Y:S02]  /*10020*/  SHFL.IDX PT, R10, R7, 0x2, 0x181f ;  /* 0x00581f00070a7f89 */ /* 0x0002a400000e0000 */
.L_x_3263:
[----:B------:R-:W-:Y:S05]  /*10030*/  BRA.DIV ~URZ, `(.L_x_3177) ;  /* 0x000059c27f007947 */ /* 0x000fea000b800000 */
[----:B----4-:R4:W1:Y:S02]  /*10040*/  SHFL.IDX PT, R0, R8, 0x2, 0x181f ;  /* 0x00581f0008007f89 */ /* 0x01086400000e0000 */
.L_x_3264:
        /* <DEDUP_REMOVED lines=14> */
.L_x_3179:
[----:B------:R-:W-:Y:S05]  /*10130*/  BSYNC B0 ;  /* 0x0000000000007941 */ /* 0x000fea0003800000 */
.L_x_3178:
[----:B------:R-:W-:Y:S05]  /*10140*/  BRA.DIV ~URZ, `(.L_x_3180) ;  /* 0x000059227f007947 */ /* 0x000fea000b800000 */
[----:B--2---:R-:W2:Y:S04]  /*10150*/  SHFL.IDX PT, R7, R7, 0x3, 0x181f ;  /* 0x00781f0007077f89 */ /* 0x004ea800000e0000 */
[----:B------:R1:W3:Y:S02]  /*10160*/  SHFL.IDX PT, R0, R8, 0x3, 0x181f ;  /* 0x00781f0008007f89 */ /* 0x0002e400000e0000 */
.L_x_3265:
        /* <DEDUP_REMOVED lines=15> */
.L_x_3168:
        /* <DEDUP_REMOVED lines=33> */
.L_x_3266:
[----:B------:R-:W-:Y:S05]  /*10470*/  BRA.DIV ~URZ, `(.L_x_3183) ;  /* 0x000057327f007947 */ /* 0x000fea000b800000 */
[----:B------:R3:W4:Y:S02]  /*10480*/  SHFL.IDX PT, R0, R12, RZ, 0x1c1f ;  /* 0x001c1fff0c007589 */ /* 0x00072400000e0000 */
.L_x_3267:
        /* <DEDUP_REMOVED lines=98> */
.L_x_3185:
[----:B------:R-:W-:Y:S05]  /*10ab0*/  BSYNC B0 ;  /* 0x0000000000007941 */ /* 0x000fea0003800000 */
.L_x_3184:
[----:B------:R-:W-:Y:S05]  /*10ac0*/  BRA.DIV ~URZ, `(.L_x_3186) ;  /* 0x000051527f007947 */ /* 0x000fea000b800000 */
[----:B--2---:R2:W1:Y:S04]  /*10ad0*/  SHFL.IDX PT, R4, R5, 0x1, 0x1c1f ;  /* 0x003c1f0005047f89 */ /* 0x00446800000e0000 */
[----:B----4-:R2:W4:Y:S02]  /*10ae0*/  SHFL.IDX PT, R0, R12, 0x1, 0x1c1f ;  /* 0x003c1f000c007f89 */ /* 0x01052400000e0000 */
.L_x_3268:
        /* <DEDUP_REMOVED lines=99> */
.L_x_3166:
        /* <DEDUP_REMOVED lines=22> */
.L_x_3187:
        /* <DEDUP_REMOVED lines=60> */
.L_x_3189:
[----:B------:R-:W-:Y:S05]  /*11640*/  BSYNC B0 ;  /* 0x0000000000007941 */ /* 0x000fea0003800000 */
.L_x_3188:
        /* <DEDUP_REMOVED lines=36> */
.L_x_3269:
[----:B------:R-:W-:Y:S05]  /*11890*/  BRA.DIV ~URZ, `(.L_x_3191) ;  /* 0x000044c27f007947 */ /* 0x000fea000b800000 */
[----:B------:R3:W4:Y:S02]  /*118a0*/  SHFL.IDX PT, R0, R10, RZ, 0x181f ;  /* 0x00181fff0a007589 */ /* 0x00072400000e0000 */
.L_x_3270:
        /* <DEDUP_REMOVED lines=20> */
.L_x_3193:
[----:B------:R-:W-:Y:S05]  /*119f0*/  BSYNC B0 ;  /* 0x0000000000007941 */ /* 0x000fea0003800000 */
.L_x_3192:
[----:B------:R-:W-:Y:S05]  /*11a00*/  BRA.DIV ~URZ, `(.L_x_3194) ;  /* 0x000043c27f007947 */ /* 0x000fea000b800000 */
[----:B--2---:R2:W1:Y:S04]  /*11a10*/  SHFL.IDX PT, R9, R7, 0x1, 0x181f ;  /* 0x00381f0007097f89 */ /* 0x00446800000e0000 */
[----:B----4-:R2:W4:Y:S02]  /*11a20*/  SHFL.IDX PT, R0, R10, 0x1, 0x181f ;  /* 0x00381f000a007f89 */ /* 0x01052400000e0000 */
.L_x_3271:
        /* <DEDUP_REMOVED lines=14> */
.L_x_3196:
[----:B------:R-:W-:Y:S05]  /*11b10*/  BSYNC B0 ;  /* 0x0000000000007941 */ /* 0x000fea0003800000 */
.L_x_3195:
[----:B------:R-:W-:Y:S05]  /*11b20*/  BRA.DIV ~URZ, `(.L_x_3197) ;  /* 0x000043727f007947 */ /* 0x000fea000b800000 */
[----:B------:R1:W2:Y:S02]  /*11b30*/  SHFL.IDX PT, R9, R7, 0x2, 0x181f ;  /* 0x00581f0007097f89 */ /* 0x0002a400000e0000 */
.L_x_3272:
[----:B------:R-:W-:Y:S05]  /*11b40*/  BRA.DIV ~URZ, `(.L_x_3198) ;  /* 0x000043c27f007947 */ /* 0x000fea000b800000 */
[----:B----4-:R4:W1:Y:S02]  /*11b50*/  SHFL.IDX PT, R0, R10, 0x2, 0x181f ;  /* 0x00581f000a007f89 */ /* 0x01086400000e0000 */
.L_x_3273:
        /* <DEDUP_REMOVED lines=14> */
.L_x_3200:
[----:B------:R-:W-:Y:S05]  /*11c40*/  BSYNC B0 ;  /* 0x0000000000007941 */ /* 0x000fea0003800000 */
.L_x_3199:
[----:B------:R-:W-:Y:S05]  /*11c50*/  BRA.DIV ~URZ, `(.L_x_3201) ;  /* 0x000043227f007947 */ /* 0x000fea000b800000 */
[----:B--2---:R-:W2:Y:S04]  /*11c60*/  SHFL.IDX PT, R7, R7, 0x3, 0x181f ;  /* 0x00781f0007077f89 */ /* 0x004ea800000e0000 */
[----:B------:R1:W3:Y:S02]  /*11c70*/  SHFL.IDX PT, R0, R10, 0x3, 0x181f ;  /* 0x00781f000a007f89 */ /* 0x0002e400000e0000 */
.L_x_3274:
        /* <DEDUP_REMOVED lines=13> */
.L_x_3181:
[----:B------:R-:W-:Y:S05]  /*11d50*/  BSYNC B1 ;  /* 0x0000000000017941 */ /* 0x000fea0003800000 */
.L_x_3165:
        /* <DEDUP_REMOVED lines=15> */
.L_x_3275:
[----:B------:R-:W-:Y:S05]  /*11e50*/  BRA.DIV ~URZ, `(.L_x_3204) ;  /* 0x000042627f007947 */ /* 0x000fea000b800000 */
[----:B------:R3:W4:Y:S02]  /*11e60*/  SHFL.IDX PT, R8, R62, 0x1, 0x1f ;  /* 0x00201f003e087f89 */ /* 0x00072400000e0000 */
.L_x_3276:
        /* <DEDUP_REMOVED lines=19> */
.L_x_3277:
        /* <DEDUP_REMOVED lines=16> */
.L_x_3278:
[----:B---3--:R-:W-:Y:S01]  /*120a0*/  IMAD R0, R0, c[0x0][0x538], RZ ;  /* 0x00014e0000007a24 */ /* 0x008fe200078e02ff */
[----:B------:R-:W-:Y:S04]  /*120b0*/  BSSY B1, `(.L_x_3207) ;  /* 0x00000cf000017945 */ /* 0x000fe80003800000 */
[----:B----4-:R-:W-:-:S04]  /*120c0*/  IADD3 R8, R0, R8, RZ ;  /* 0x0000000800087210 */ /* 0x010fc80007ffe0ff */
[----:B--2---:R-:W-:-:S13]  /*120d0*/  ISETP.GT.AND P6, PT, R8, R9, PT ;  /* 0x000000090800720c */ /* 0x004fda0003fc4270 */
[----:B------:R-:W-:Y:S05]  /*120e0*/  @P6 BRA `(.L_x_3208) ;  /* 0x0000025000006947 */ /* 0x000fea0003800000 */
.L_x_3212:
        /* <DEDUP_REMOVED lines=17> */
.L_x_3279:
        /* <DEDUP_REMOVED lines=16> */
.L_x_3280:
[----:B--2---:R-:W-:-:S05]  /*12300*/  IMAD R0, R0, c[0x0][0x538], RZ ;  /* 0x00014e0000007a24 */ /* 0x004fca00078e02ff */
[----:B------:R-:W-:-:S04]  /*12310*/  IADD3 R8, R0, R8, RZ ;  /* 0x0000000800087210 */ /* 0x000fc80007ffe0ff */
[----:B------:R-:W-:-:S13]  /*12320*/  ISETP.GT.AND P6, PT, R8, R9, PT ;  /* 0x000000090800720c */ /* 0x000fda0003fc4270 */
[----:B-1----:R-:W-:Y:S05]  /*12330*/  @!P6 BRA `(.L_x_3212) ;  /* 0xfffffdb00000e947 */ /* 0x002fea000383ffff */
.L_x_3208:
[----:B------:R-:W-:-:S05]  /*12340*/  IADD3 R8, -R0, R8, RZ ;  /* 0x0000000800087210 */ /* 0x000fca0007ffe1ff */
[----:B------:R-:W-:-:S05]  /*12350*/  IMAD R0, R4, c[0x0][0x538], R8 ;  /* 0x00014e0004007a24 */ /* 0x000fca00078e0208 */
[----:B------:R-:W-:Y:S01]  /*12360*/  ISETP.GT.AND P0, PT, R0, R9, PT ;  /* 0x000000090000720c */ /* 0x000fe20003f04270 */
[----:B------:R-:W-:-:S12]  /*12370*/  BRA.DIV ~URZ, `(.L_x_3213) ;  /* 0x000041a27f007947 */ /* 0x000fd8000b800000 */
[----:B------:R-:W-:-:S03]  /*12380*/  VOTE.ANY R5, PT, !P0 ;  /* 0x0000000000057806 */ /* 0x000fc600040e0100 */
.L_x_3281:
[----:B------:R-:W2:Y:S01]  /*12390*/  LDL.LU R2, [R1+0x54] ;  /* 0x0000540001027983 */ /* 0x000ea20000300800 */
[----:B------:R-:W2:Y:S02]  /*123a0*/  POPC R0, R5 ;  /* 0x0000000500007309 */ /* 0x000ea40000000000 */
[----:B--2---:R-:W-:-:S05]  /*123b0*/  IADD3 R2, R0, R2, RZ ;  /* 0x0000000200027210 */ /* 0x004fca0007ffe0ff */
[----:B------:R2:W-:Y:S01]  /*123c0*/  STL [R1+0x54], R2 ;  /* 0x0000540201007387 */ /* 0x0005e20000100800 */
[----:B------:R-:W-:Y:S05]  /*123d0*/  BRA.DIV ~URZ, `(.L_x_3214) ;  /* 0x000041927f007947 */ /* 0x000fea000b800000 */
[----:B------:R3:W4:Y:S04]  /*123e0*/  SHFL.IDX PT, R10, R6, R0, 0x1f ;  /* 0x00001f00060a7589 */ /* 0x00072800000e0000 */
[----:B------:R3:W1:Y:S02]  /*123f0*/  SHFL.IDX PT, R7, R7, R0, 0x1f ;  /* 0x00001f0007077589 */ /* 0x00066400000e0000 */
.L_x_3282:
[----:B------:R-:W-:Y:S01]  /*12400*/  ISETP.NE.AND P0, PT, R5, RZ, PT ;  /* 0x000000ff0500720c */ /* 0x000fe20003f05270 */
[----:B------:R-:W-:-:S12]  /*12410*/  BSSY B0, `(.L_x_3215) ;  /* 0x0000005000007945 */ /* 0x000fd80003800000 */
[----:B------:R-:W-:Y:S05]  /*12420*/  @!P0 BRA `(.L_x_3216) ;  /* 0x0000003000008947 */ /* 0x000fea0003800000 */
[----:B---3--:R-:W-:Y:S01]  /*12430*/  IADD3 R0, R0, -0x1, RZ ;  /* 0xffffffff00007810 */ /* 0x008fe20007ffe0ff */
[----:B------:R-:W-:Y:S05]  /*12440*/  BRA.DIV ~URZ, `(.L_x_3217) ;  /* 0x000041f27f007947 */ /* 0x000fea000b800000 */
[----:B------:R3:W2:Y:S02]  /*12450*/  SHFL.IDX PT, R11, R4, R0, 0x1f ;  /* 0x00001f00040b7589 */ /* 0x0006a400000e0000 */
.L_x_3216:
[----:B------:R-:W-:Y:S05]  /*12460*/  BSYNC B0 ;  /* 0x0000000000007941 */ /* 0x000fea0003800000 */
.L_x_3215:
        /* <DEDUP_REMOVED lines=68> */
.L_x_3219:
        /* <DEDUP_REMOVED lines=69> */
.L_x_3220:
[----:B------:R-:W-:Y:S05]  /*12d00*/  BSYNC B0 ;  /* 0x0000000000007941 */ /* 0x000fea0003800000 */
.L_x_3218:
[----:B------:R-:W-:-:S04]  /*12d10*/  LOP3.LUT R2, RZ, R2, RZ, 0x33, !PT ;  /* 0x00000002ff027212 */ /* 0x000fc800078e33ff */
[----:B-1----:R-:W-:-:S05]  /*12d20*/  IADD3 R0, R2, R10, RZ ;  /* 0x0000000a02007210 */ /* 0x002fca0007ffe0ff */
[----:B------:R1:W-:Y:S01]  /*12d30*/  STL [R1+0x4c], R0 ;  /* 0x00004c0001007387 */ /* 0x0003e20000100800 */
[----:B------:R-:W-:Y:S05]  /*12d40*/  BRA `(.L_x_3221) ;  /* 0x0000005000007947 */ /* 0x000fea0003800000 */
.L_x_3209:
[----:B------:R-:W-:Y:S01]  /*12d50*/  MOV R0, c[0x0][0x53c] ;  /* 0x00014f0000007a02 */ /* 0x000fe20000000f00 */
[----:B------:R2:W-:Y:S04]  /*12d60*/  STL [R1+0x48], R9 ;  /* 0x0000480901007387 */ /* 0x0005e80000100800 */
[----:B------:R2:W-:Y:S04]  /*12d70*/  STL [R1+0x4c], RZ ;  /* 0x00004cff01007387 */ /* 0x0005e80000100800 */
[----:B------:R2:W-:Y:S04]  /*12d80*/  STL [R1+0x50], RZ ;  /* 0x000050ff01007387 */ /* 0x0005e80000100800 */
[----:B------:R2:W-:Y:S02]  /*12d90*/  STL [R1+0x54], R0 ;  /* 0x0000540001007387 */ /* 0x0005e40000100800 */
.L_x_3221:
[----:B------:R-:W-:Y:S05]  /*12da0*/  BSYNC B1 ;  /* 0x0000000000017941 */ /* 0x000fea0003800000 */
.L_x_3207:
        /* <DEDUP_REMOVED lines=9> */
.L_x_3202:
[----:B--2---:R-:W2:Y:S02]  /*12e40*/  LDL R0, [R1+0x54] ;  /* 0x0000540001007983 */ /* 0x004ea40000100800 */
[----:B--2---:R-:W-:-:S13]  /*12e50*/  ISETP.GE.AND P0, PT, R0, c[0x0][0x53c], PT ;  /* 0x00014f0000007a0c */ /* 0x004fda0003f06270 */
[----:B-1----:R-:W-:Y:S01]  /*12e60*/  @P0 CALL.REL.NOINC `(.L_x_3222) ;  /* 0x0000001000000944 */ /* 0x002fe20003c00000 */
[----:B------:R-:W-:Y:S05]  /*12e70*/  BRA `(.L_x_3223) ;  /* 0xfffeee1000007947 */ /* 0x000fea000383ffff */
.L_x_3222:
[----:B------:R-:W-:Y:S05]  /*12e80*/  EXIT ;  /* 0x000000000000794d */ /* 0x000fea0003800000 */
.L_x_3091:
[----:B------:R-:W-:Y:S01]  /*12e90*/  IMAD.MOV.U32 R0, RZ, RZ, R5 ;  /* 0x000000ffff007224 */ /* 0x000fe200078e0005 */
[----:B------:R-:W-:Y:S02]  /*12ea0*/  MOV R2, 0x1 ;  /* 0x0000000100027802 */ /* 0x000fe40000000f00 */
[----:B------:R-:W-:Y:S02]  /*12eb0*/  MOV R3, 0x12ed0 ;  /* 0x00012ed000037802 */ /* 0x000fe40000000f00 */
[----:B------:R-:W-:Y:S05]  /*12ec0*/  CALL.REL.NOINC `($__internal_50_$__cuda_sm70_shflsync_up_p) ;  /* 0x000038a000007944 */ /* 0x000fea0003c00000 */
[----:B------:R-:W-:Y:S01]  /*12ed0*/  MOV R0, R4 ;  /* 0x0000000400007202 */ /* 0x000fe20000000f00 */
[----:B------:R-:W-:Y:S05]  /*12ee0*/  BRA `(.L_x_3224) ;  /* 0xfffed57000007947 */ /* 0x000fea000383ffff */
.L_x_3092:
[----:B------:R-:W-:Y:S01]  /*12ef0*/  IMAD.MOV.U32 R0, RZ, RZ, R5 ;  /* 0x000000ffff007224 */ /* 0x000fe200078e0005 */
[----:B------:R-:W-:Y:S02]  /*12f00*/  MOV R2, 0x2 ;  /* 0x0000000200027802 */ /* 0x000fe40000000f00 */
[----:B------:R-:W-:Y:S02]  /*12f10*/  MOV R3, 0x12f30 ;  /* 0x00012f3000037802 */ /* 0x000fe40000000f00 */
[----:B------:R-:W-:Y:S05]  /*12f20*/  CALL.REL.NOINC `($__internal_50_$__cuda_sm70_shflsync_up_p) ;  /* 0x0000384000007944 */ /* 0x000fea0003c00000 */
[----:B------:R-:W-:Y:S01]  /*12f30*/  SEL R0, R4, RZ, P4 ;  /* 0x000000ff04007207 */ /* 0x000fe20002000000 */
[----:B------:R-:W-:Y:S01]  /*12f40*/  IMAD.MOV.U32 R2, RZ, RZ, 0x4 ;  /* 0x00000004ff027424 */ /* 0x000fe200078e00ff */
[----:B------:R-:W-:-:S03]  /*12f50*/  MOV R3, 0x12f80 ;  /* 0x00012f8000037802 */ /* 0x000fc60000000f00 */
[----:B------:R-:W-:Y:S02]  /*12f60*/  IMAD.IADD R0, R5, 0x1, R0 ;  /* 0x0000000105007824 */ /* 0x000fe400078e0200 */
        /* <DEDUP_REMOVED lines=13> */
[----:B------:R-:W-:Y:S02]  /*13040*/  MOV R226, 0x1f ;  /* 0x0000001f00e27802 */ /* 0x000fe40000000f00 */
[----:B------:R-:W-:Y:S01]  /*13050*/  MOV R3, 0x13090 ;  /* 0x0001309000037802 */ /* 0x000fe20000000f00 */
[----:B------:R-:W-:-:S04]  /*13060*/  IMAD.IADD R4, R0, 0x1, R4 ;  /* 0x0000000100047824 */ /* 0x000fc800078e0204 */
[----:B------:R-:W-:Y:S02]  /*13070*/  IMAD.MOV.U32 R225, RZ, RZ, R4 ;  /* 0x000000ffffe17224 */ /* 0x000fe400078e0004 */
[----:B------:R-:W-:Y:S05]  /*13080*/  CALL.REL.NOINC `($__internal_49_$__cuda_sm70_shflsync_idx_p) ;  /* 0x0000368000007944 */ /* 0x000fea0003c00000 */
[----:B------:R-:W-:Y:S01]  /*13090*/  MOV R0, R226 ;  /* 0x000000e200007202 */ /* 0x000fe20000000f00 */
[----:B------:R-:W-:Y:S05]  /*130a0*/  BRA `(.L_x_3225) ;  /* 0xfffed4b000007947 */ /* 0x000fea000383ffff */
.L_x_3094:
[----:B------:R-:W-:Y:S02]  /*130b0*/  SEL R0, RZ, 0x1, P0 ;  /* 0x00000001ff007807 */ /* 0x000fe40000000000 */
[----:B------:R-:W-:Y:S02]  /*130c0*/  MOV R2, 0x130e0 ;  /* 0x000130e000027802 */ /* 0x000fe40000000f00 */
[----:B------:R-:W-:Y:S05]  /*130d0*/  CALL.REL.NOINC `($__internal_51_$__cuda_sm70_votesync_ballot) ;  /* 0x0000370000007944 */ /* 0x000fea0003c00000 */
[----:B------:R-:W-:Y:S01]  /*130e0*/  MOV R6, R0 ;  /* 0x0000000000067202 */ /* 0x000fe20000000f00 */
[----:B------:R-:W-:Y:S05]  /*130f0*/  BRA `(.L_x_3226) ;  /* 0xfffed4f000007947 */ /* 0x000fea000383ffff */
.L_x_3095:
[----:B------:R-:W-:Y:S01]  /*13100*/  IMAD.MOV.U32 R225, RZ, RZ, R9 ;  /* 0x000000ffffe17224 */ /* 0x000fe200078e0009 */
[----:B-1----:R-:W-:Y:S01]  /*13110*/  MOV R2, R0 ;  /* 0x0000000000027202 */ /* 0x002fe20000000f00 */
[----:B------:R-:W-:Y:S01]  /*13120*/  IMAD.MOV.U32 R226, RZ, RZ, 0x1f ;  /* 0x0000001fffe27424 */ /* 0x000fe200078e00ff */
[----:B------:R-:W-:Y:S02]  /*13130*/  MOV R3, 0x13150 ;  /* 0x0001315000037802 */ /* 0x000fe40000000f00 */
[----:B------:R-:W-:Y:S05]  /*13140*/  CALL.REL.NOINC `($__internal_49_$__cuda_sm70_shflsync_idx_p) ;  /* 0x000035c000007944 */ /* 0x000fea0003c00000 */
[----:B------:R-:W-:Y:S01]  /*13150*/  IMAD.MOV.U32 R12, RZ, RZ, R226 ;  /* 0x000000ffff0c7224 */ /* 0x000fe200078e00e2 */
[----:B------:R-:W-:Y:S01]  /*13160*/  MOV R225, R8 ;  /* 0x0000000800e17202 */ /* 0x000fe20000000f00 */
[----:B------:R-:W-:Y:S01]  /*13170*/  IMAD.MOV.U32 R5, RZ, RZ, RZ ;  /* 0x000000ffff057224 */ /* 0x000fe200078e00ff */
[----:B------:R-:W-:Y:S01]  /*13180*/  MOV R2, R0 ;  /* 0x0000000000027202 */ /* 0x000fe20000000f00 */
[----:B------:R-:W-:Y:S01]  /*13190*/  IMAD.MOV.U32 R226, RZ, RZ, 0x1f ;  /* 0x0000001fffe27424 */ /* 0x000fe200078e00ff */
[----:B------:R-:W-:-:S02]  /*131a0*/  MOV R3, 0x131c0 ;  /* 0x000131c000037802 */ /* 0x000fc40000000f00 */
[----:B------:R-:W-:Y:S05]  /*131b0*/  CALL.REL.NOINC `($__internal_49_$__cuda_sm70_shflsync_idx_p) ;  /* 0x0000355000007944 */ /* 0x000fea0003c00000 */
[----:B------:R-:W-:Y:S01]  /*131c0*/  MOV R9, R226 ;  /* 0x000000e200097202 */ /* 0x000fe20000000f00 */
[----:B------:R-:W-:Y:S05]  /*131d0*/  BRA `(.L_x_3227) ;  /* 0xfffed48000007947 */ /* 0x000fea000383ffff */
.L_x_3098:
[----:B------:R-:W-:Y:S01]  /*131e0*/  IMAD.MOV.U32 R225, RZ, RZ, R4 ;  /* 0x000000ffffe17224 */ /* 0x000fe200078e0004 */
[----:B-1----:R-:W-:Y:S01]  /*131f0*/  MOV R2, R0 ;  /* 0x0000000000027202 */ /* 0x002fe20000000f00 */
[----:B------:R-:W-:Y:S01]  /*13200*/  IMAD.MOV.U32 R226, RZ, RZ, 0x1f ;  /* 0x0000001fffe27424 */ /* 0x000fe200078e00ff */
[----:B------:R-:W-:-:S02]  /*13210*/  MOV R3, 0x13230 ;  /* 0x0001323000037802 */ /* 0x000fc40000000f00 */
[----:B---34-:R-:W-:Y:S05]  /*13220*/  CALL.REL.NOINC `($__internal_49_$__cuda_sm70_shflsync_idx_p) ;  /* 0x000034e000007944 */ /* 0x018fea0003c00000 */
[----:B------:R-:W-:Y:S01]  /*13230*/  MOV R5, R226 ;  /* 0x000000e200057202 */ /* 0x000fe20000000f00 */
[----:B------:R-:W-:Y:S05]  /*13240*/  BRA `(.L_x_3097) ;  /* 0xfffed47000007947 */ /* 0x000fea000383ffff */
.L_x_3111:
[----:B------:R-:W-:Y:S01]  /*13250*/  IMAD.MOV.U32 R225, RZ, RZ, R10 ;  /* 0x000000ffffe17224 */ /* 0x000fe200078e000a */
[----:B------:R-:W-:Y:S01]  /*13260*/  MOV R2, 0x3 ;  /* 0x0000000300027802 */ /* 0x000fe20000000f00 */
[----:B------:R-:W-:Y:S01]  /*13270*/  IMAD.MOV.U32 R226, RZ, RZ, 0x181f ;  /* 0x0000181fffe27424 */ /* 0x000fe200078e00ff */
[----:B------:R-:W-:-:S02]  /*13280*/  MOV R3, 0x132a0 ;  /* 0x000132a000037802 */ /* 0x000fc40000000f00 */
[----:B------:R-:W-:Y:S05]  /*13290*/  CALL.REL.NOINC `($__internal_49_$__cuda_sm70_shflsync_idx_p) ;  /* 0x0000347000007944 */ /* 0x000fea0003c00000 */
[----:B------:R-:W-:Y:S01]  /*132a0*/  IMAD.MOV.U32 R6, RZ, RZ, R226 ;  /* 0x000000ffff067224 */ /* 0x000fe200078e00e2 */
[----:B------:R-:W-:Y:S01]  /*132b0*/  MOV R2, 0x3 ;  /* 0x0000000300027802 */ /* 0x000fe20000000f00 */
[----:B------:R-:W-:Y:S01]  /*132c0*/  IMAD.MOV.U32 R225, RZ, RZ, R12 ;  /* 0x000000ffffe17224 */ /* 0x000fe200078e000c */
[----:B------:R-:W-:-:S02]  /*132d0*/  MOV R226, 0x181f ;  /* 0x0000181f00e27802 */ /* 0x000fc40000000f00 */
[----:B------:R-:W-:Y:S02]  /*132e0*/  MOV R3, 0x13300 ;  /* 0x0001330000037802 */ /* 0x000fe40000000f00 */
[----:B------:R-:W-:Y:S05]  /*132f0*/  CALL.REL.NOINC `($__internal_49_$__cuda_sm70_shflsync_idx_p) ;  /* 0x0000341000007944 */ /* 0x000fea0003c00000 */
[----:B------:R-:W-:Y:S01]  /*13300*/  MOV R2, R226 ;  /* 0x000000e200027202 */ /* 0x000fe20000000f00 */
[----:B------:R-:W-:Y:S05]  /*13310*/  BRA `(.L_x_3228) ;  /* 0xffff05a000007947 */ /* 0x000fea000383ffff */
.L_x_3114:
[----:B------:R-:W-:Y:S01]  /*13320*/  IMAD.MOV.U32 R225, RZ, RZ, R0 ;  /* 0x000000ffffe17224 */ /* 0x000fe200078e0000 */
[----:B------:R-:W-:Y:S01]  /*13330*/  MOV R2, RZ ;  /* 0x000000ff00027202 */ /* 0x000fe20000000f00 */
[----:B------:R-:W-:Y:S01]  /*13340*/  IMAD.MOV.U32 R226, RZ, RZ, 0x181f ;  /* 0x0000181fffe27424 */ /* 0x000fe200078e00ff */
[----:B------:R-:W-:Y:S02]  /*13350*/  MOV R3, 0x13370 ;  /* 0x0001337000037802 */ /* 0x000fe40000000f00 */
[----:B------:R-:W-:Y:S05]  /*13360*/  CALL.REL.NOINC `($__internal_49_$__cuda_sm70_shflsync_idx_p) ;  /* 0x000033a000007944 */ /* 0x000fea0003c00000 */
[----:B------:R-:W-:Y:S01]  /*13370*/  MOV R5, R226 ;  /* 0x000000e200057202 */ /* 0x000fe20000000f00 */
[----:B------:R-:W-:Y:S05]  /*13380*/  BRA `(.L_x_3229) ;  /* 0xffff137000007947 */ /* 0x000fea000383ffff */
.L_x_3115:
[----:B------:R-:W-:Y:S01]  /*13390*/  IMAD.MOV.U32 R225, RZ, RZ, R4 ;  /* 0x000000ffffe17224 */ /* 0x000fe200078e0004 */
[----:B------:R-:W-:Y:S01]  /*133a0*/  MOV R2, RZ ;  /* 0x000000ff00027202 */ /* 0x000fe20000000f00 */
[----:B------:R-:W-:Y:S01]  /*133b0*/  IMAD.MOV.U32 R226, RZ, RZ, 0x181f ;  /* 0x0000181fffe27424 */ /* 0x000fe200078e00ff */
[----:B------:R-:W-:Y:S02]  /*133c0*/  MOV R3, 0x133e0 ;  /* 0x000133e000037802 */ /* 0x000fe40000000f00 */
[----:B-12---:R-:W-:Y:S05]  /*133d0*/  CALL.REL.NOINC `($__internal_49_$__cuda_sm70_shflsync_idx_p) ;  /* 0x0000333000007944 */ /* 0x006fea0003c00000 */
[----:B------:R-:W-:Y:S01]  /*133e0*/  MOV R2, R226 ;  /* 0x000000e200027202 */ /* 0x000fe20000000f00 */
[----:B------:R-:W-:Y:S05]  /*133f0*/  BRA `(.L_x_3230) ;  /* 0xffff132000007947 */ /* 0x000fea000383ffff */
.L_x_3118:
[----:B------:R-:W-:Y:S01]  /*13400*/  IMAD.MOV.U32 R225, RZ, RZ, R0 ;  /* 0x000000ffffe17224 */ /* 0x000fe200078e0000 */
[----:B--2-4-:R-:W-:Y:S01]  /*13410*/  MOV R2, 0x1 ;  /* 0x0000000100027802 */ /* 0x014fe20000000f00 */
[----:B------:R-:W-:Y:S01]  /*13420*/  IMAD.MOV.U32 R226, RZ, RZ, 0x181f ;  /* 0x0000181fffe27424 */ /* 0x000fe200078e00ff */
[----:B------:R-:W-:-:S02]  /*13430*/  MOV R3, 0x13450 ;  /* 0x0001345000037802 */ /* 0x000fc40000000f00 */
[----:B-1-3--:R-:W-:Y:S05]  /*13440*/  CALL.REL.NOINC `($__internal_49_$__cuda_sm70_shflsync_idx_p) ;  /* 0x000032c000007944 */ /* 0x00afea0003c00000 */
        /* <DEDUP_REMOVED lines=8> */
.L_x_3121:
[----:B------:R-:W-:Y:S01]  /*134d0*/  IMAD.MOV.U32 R225, RZ, RZ, R0 ;  /* 0x000000ffffe17224 */ /* 0x000fe200078e0000 */
[----:B-1--4-:R-:W-:Y:S01]  /*134e0*/  MOV R2, 0x2 ;  /* 0x0000000200027802 */ /* 0x012fe20000000f00 */
[----:B------:R-:W-:Y:S01]  /*134f0*/  IMAD.MOV.U32 R226, RZ, RZ, 0x181f ;  /* 0x0000181fffe27424 */ /* 0x000fe200078e00ff */
[----:B------:R-:W-:Y:S02]  /*13500*/  MOV R3, 0x13520 ;  /* 0x0001352000037802 */ /* 0x000fe40000000f00 */
[----:B--23--:R-:W-:Y:S05]  /*13510*/  CALL.REL.NOINC `($__internal_49_$__cuda_sm70_shflsync_idx_p) ;  /* 0x000031f000007944 */ /* 0x00cfea0003c00000 */
[----:B------:R-:W-:Y:S01]  /*13520*/  MOV R5, R226 ;  /* 0x000000e200057202 */ /* 0x000fe20000000f00 */
[----:B------:R-:W-:Y:S05]  /*13530*/  BRA `(.L_x_3232) ;  /* 0xffff145000007947 */ /* 0x000fea000383ffff */
.L_x_3122:
[----:B------:R-:W-:Y:S01]  /*13540*/  IMAD.MOV.U32 R225, RZ, RZ, R4 ;  /* 0x000000ffffe17224 */ /* 0x000fe200078e0004 */
[----:B----4-:R-:W-:Y:S01]  /*13550*/  MOV R2, 0x2 ;  /* 0x0000000200027802 */ /* 0x010fe20000000f00 */
[----:B------:R-:W-:Y:S01]  /*13560*/  IMAD.MOV.U32 R226, RZ, RZ, 0x181f ;  /* 0x0000181fffe27424 */ /* 0x000fe200078e00ff */
[----:B------:R-:W-:Y:S02]  /*13570*/  MOV R3, 0x13590 ;  /* 0x0001359000037802 */ /* 0x000fe40000000f00 */
[----:B-123--:R-:W-:Y:S05]  /*13580*/  CALL.REL.NOINC `($__internal_49_$__cuda_sm70_shflsync_idx_p) ;  /* 0x0000318000007944 */ /* 0x00efea0003c00000 */
[----:B------:R-:W-:Y:S01]  /*13590*/  MOV R2, R226 ;  /* 0x000000e200027202 */ /* 0x000fe20000000f00 */
[----:B------:R-:W-:Y:S05]  /*135a0*/  BRA `(.L_x_3233) ;  /* 0xffff140000007947 */ /* 0x000fea000383ffff */
.L_x_3125:
[----:B------:R-:W-:Y:S01]  /*135b0*/  IMAD.MOV.U32 R225, RZ, RZ, R0 ;  /* 0x000000ffffe17224 */ /* 0x000fe200078e0000 */
[----:B-1----:R-:W-:Y:S01]  /*135c0*/  MOV R2, 0x3 ;  /* 0x0000000300027802 */ /* 0x002fe20000000f00 */
[----:B------:R-:W-:Y:S01]  /*135d0*/  IMAD.MOV.U32 R226, RZ, RZ, 0x181f ;  /* 0x0000181fffe27424 */ /* 0x000fe200078e00ff */
[----:B------:R-:W-:-:S02]  /*135e0*/  MOV R3, 0x13600 ;  /* 0x0001360000037802 */ /* 0x000fc40000000f00 */
[----:B--234-:R-:W-:Y:S05]  /*135f0*/  CALL.REL.NOINC `($__internal_49_$__cuda_sm70_shflsync_idx_p) ;  /* 0x0000311000007944 */ /* 0x01cfea0003c00000 */
        /* <DEDUP_REMOVED lines=8> */
.L_x_3126:
[----:B------:R-:W-:Y:S01]  /*13680*/  IMAD.MOV.U32 R225, RZ, RZ, R4 ;  /* 0x000000ffffe17224 */ /* 0x000fe200078e0004 */
[----:B------:R-:W-:Y:S01]  /*13690*/  MOV R2, RZ ;  /* 0x000000ff00027202 */ /* 0x000fe20000000f00 */
[----:B------:R-:W-:Y:S01]  /*136a0*/  IMAD.MOV.U32 R226, RZ, RZ, 0x1c1f ;  /* 0x00001c1fffe27424 */ /* 0x000fe200078e00ff */
[----:B------:R-:W-:Y:S02]  /*136b0*/  MOV R3, 0x136d0 ;  /* 0x000136d000037802 */ /* 0x000fe40000000f00 */
[----:B------:R-:W-:Y:S05]  /*136c0*/  CALL.REL.NOINC `($__internal_49_$__cuda_sm70_shflsync_idx_p) ;  /* 0x0000304000007944 */ /* 0x000fea0003c00000 */
[----:B------:R-:W-:Y:S01]  /*136d0*/  MOV R0, R226 ;  /* 0x000000e200007202 */ /* 0x000fe20000000f00 */
[----:B------:R-:W-:Y:S05]  /*136e0*/  BRA `(.L_x_3235) ;  /* 0xffff15e000007947 */ /* 0x000fea000383ffff */
.L_x_3127:
[----:B------:R-:W-:Y:S01]  /*136f0*/  IMAD.MOV.U32 R225, RZ, RZ, R4 ;  /* 0x000000ffffe17224 */ /* 0x000fe200078e0004 */
[----:B------:R-:W-:Y:S01]  /*13700*/  MOV R2, 0x1 ;  /* 0x0000000100027802 */ /* 0x000fe20000000f00 */
[----:B------:R-:W-:Y:S01]  /*13710*/  IMAD.MOV.U32 R226, RZ, RZ, 0x1c1f ;  /* 0x00001c1fffe27424 */ /* 0x000fe200078e00ff */
[----:B------:R-:W-:Y:S02]  /*13720*/  MOV R3, 0x13740 ;  /* 0x0001374000037802 */ /* 0x000fe40000000f00 */
[----:B-1----:R-:W-:Y:S05]  /*13730*/  CALL.REL.NOINC `($__internal_49_$__cuda_sm70_shflsync_idx_p) ;  /* 0x00002fd000007944 */ /* 0x002fea0003c00000 */
        /* <DEDUP_REMOVED lines=115> */
[----:B------:R-:W-:Y:S05]  /*13e70*/  CALL.REL.NOINC `($__internal_48_$__cuda_sm70_shflsync_bfly_p) ;  /* 0x0000283000007944 */ /* 0x000fea0003c00000 */
[----:B------:R-:W-:Y:S01]  /*13e80*/  FMNMX.FTZ R70, R70, R0, !PT ;  /* 0x0000000046467209 */ /* 0x000fe20007810000 */
[----:B------:R-:W-:Y:S01]  /*13e90*/  IMAD.MOV.U32 R0, RZ, RZ, 0x1 ;  /* 0x00000001ff007424 */ /* 0x000fe200078e00ff */
[----:B------:R-:W-:-:S03]  /*13ea0*/  MOV R2, 0x13ed0 ;  /* 0x00013ed000027802 */ /* 0x000fc60000000f00 */
[----:B------:R-:W-:Y:S02]  /*13eb0*/  IMAD.MOV.U32 R68, RZ, RZ, R70 ;  /* 0x000000ffff447224 */ /* 0x000fe400078e0046 */
[----:B------:R-:W-:Y:S05]  /*13ec0*/  CALL.REL.NOINC `($__internal_48_$__cuda_sm70_shflsync_bfly_p) ;  /* 0x000027e000007944 */ /* 0x000fea0003c00000 */
[----:B------:R-:W-:Y:S01]  /*13ed0*/  FMNMX.FTZ R70, R70, R0, !PT ;  /* 0x0000000046467209 */ /* 0x000fe20007810000 */
[----:B------:R-:W-:Y:S01]  /*13ee0*/  IMAD.MOV.U32 R68, RZ, RZ, R4 ;  /* 0x000000ffff447224 */ /* 0x000fe200078e0004 */
[----:B------:R-:W-:Y:S01]  /*13ef0*/  MOV R2, 0x13f20 ;  /* 0x00013f2000027802 */ /* 0x000fe20000000f00 */
[----:B------:R-:W-:Y:S02]  /*13f00*/  IMAD.MOV.U32 R0, RZ, RZ, 0x2 ;  /* 0x00000002ff007424 */ /* 0x000fe400078e00ff */
[----:B------:R-:W-:Y:S05]  /*13f10*/  CALL.REL.NOINC `($__internal_48_$__cuda_sm70_shflsync_bfly_p) ;  /* 0x0000279000007944 */ /* 0x000fea0003c00000 */
[----:B------:R-:W-:Y:S01]  /*13f20*/  FMNMX.FTZ R4, R4, R0, !PT ;  /* 0x0000000004047209 */ /* 0x000fe20007810000 */
[----:B------:R-:W-:Y:S01]  /*13f30*/  IMAD.MOV.U32 R0, RZ, RZ, 0x1 ;  /* 0x00000001ff007424 */ /* 0x000fe200078e00ff */
[----:B------:R-:W-:-:S03]  /*13f40*/  MOV R2, 0x13f70 ;  /* 0x00013f7000027802 */ /* 0x000fc60000000f00 */
[----:B------:R-:W-:Y:S02]  /*13f50*/  IMAD.MOV.U32 R68, RZ, RZ, R4 ;  /* 0x000000ffff447224 */ /* 0x000fe400078e0004 */
[----:B------:R-:W-:Y:S05]  /*13f60*/  CALL.REL.NOINC `($__internal_48_$__cuda_sm70_shflsync_bfly_p) ;  /* 0x0000274000007944 */ /* 0x000fea0003c00000 */
[----:B------:R-:W-:Y:S01]  /*13f70*/  MOV R5, R0 ;  /* 0x0000000000057202 */ /* 0x000fe20000000f00 */
[----:B------:R-:W-:Y:S05]  /*13f80*/  BRA `(.L_x_3236) ;  /* 0xffff187000007947 */ /* 0x000fea000383ffff */
.L_x_3131:
[----:B------:R-:W-:Y:S01]  /*13f90*/  MOV R2, RZ ;  /* 0x000000ff00027202 */ /* 0x000fe20000000f00 */
[----:B------:R-:W-:Y:S01]  /*13fa0*/  IMAD.MOV.U32 R225, RZ, RZ, R5 ;  /* 0x000000ffffe17224 */ /* 0x000fe200078e0005 */
[----:B------:R-:W-:Y:S01]  /*13fb0*/  MOV R3, 0x13fe0 ;  /* 0x00013fe000037802 */ /* 0x000fe20000000f00 */
[----:B------:R-:W-:Y:S02]  /*13fc0*/  IMAD.MOV.U32 R226, RZ, RZ, 0x181f ;  /* 0x0000181fffe27424 */ /* 0x000fe400078e00ff */
[----:B------:R-:W-:Y:S05]  /*13fd0*/  CALL.REL.NOINC `($__internal_49_$__cuda_sm70_shflsync_idx_p) ;  /* 0x0000273000007944 */ /* 0x000fea0003c00000 */
[----:B------:R-:W-:Y:S01]  /*13fe0*/  MOV R0, R226 ;  /* 0x000000e200007202 */ /* 0x000fe20000000f00 */
[----:B------:R-:W-:-:S05]  /*13ff0*/  BRA `(.L_x_3237) ;  /* 0xffff33e000007947 */ /* 0x000fca000383ffff */
.L_x_3132:
[----:B------:R-:W-:Y:S01]  /*14000*/  MOV R2, RZ ;  /* 0x000000ff00027202 */ /* 0x000fe20000000f00 */
[----:B------:R-:W-:Y:S01]  /*14010*/  IMAD.MOV.U32 R225, RZ, RZ, R6 ;  /* 0x000000ffffe17224 */ /* 0x000fe200078e0006 */
[----:B------:R-:W-:Y:S01]  /*14020*/  MOV R3, 0x14050 ;  /* 0x0001405000037802 */ /* 0x000fe20000000f00 */
[----:B------:R-:W-:Y:S02]  /*14030*/  IMAD.MOV.U32 R226, RZ, RZ, 0x181f ;  /* 0x0000181fffe27424 */ /* 0x000fe400078e00ff */
[----:B-12---:R-:W-:Y:S05]  /*14040*/  CALL.REL.NOINC `($__internal_49_$__cuda_sm70_shflsync_idx_p) ;  /* 0x000026c000007944 */ /* 0x006fea0003c00000 */
        /* <DEDUP_REMOVED lines=19> */
[----:B-1----:R-:W-:Y:S05]  /*14180*/  CALL.REL.NOINC `($__internal_49_$__cuda_sm70_shflsync_idx_p) ;  /* 0x0000258000007944 */ /* 0x002fea0003c00000 */
[----:B------:R-:W-:Y:S01]  /*14190*/  MOV R2, 0x1 ;  /* 0x0000000100027802 */ /* 0x000fe20000000f00 */
[----:B------:R-:W-:Y:S01]  /*141a0*/  IMAD.MOV.U32 R7, RZ, RZ, R226 ;  /* 0x000000ffff077224 */ /* 0x000fe200078e00e2 */
[----:B------:R-:W-:Y:S01]  /*141b0*/  MOV R226, 0x181f ;  /* 0x0000181f00e27802 */ /* 0x000fe20000000f00 */
[----:B------:R-:W-:Y:S01]  /*141c0*/  IMAD.MOV.U32 R225, RZ, RZ, R6 ;  /* 0x000000ffffe17224 */ /* 0x000fe200078e0006 */
[----:B------:R-:W-:Y:S02]  /*141d0*/  MOV R3, 0x141f0 ;  /* 0x000141f000037802 */ /* 0x000fe40000000f00 */
[----:B------:R-:W-:Y:S05]  /*141e0*/  CALL.REL.NOINC `($__internal_49_$__cuda_sm70_shflsync_idx_p) ;  /* 0x0000252000007944 */ /* 0x000fea0003c00000 */
[C---:B------:R-:W-:Y:S01]  /*141f0*/  IADD3 R2, -R4.reuse, 0x10, RZ ;  /* 0x0000001004027810 */ /* 0x040fe20007ffe1ff */
        /* <DEDUP_REMOVED lines=20> */
[----:B------:R-:W-:Y:S05]  /*14340*/  CALL.REL.NOINC `($__internal_49_$__cuda_sm70_shflsync_idx_p) ;  /* 0x000023c000007944 */ /* 0x000fea0003c00000 */
[----:B------:R-:W-:Y:S01]  /*14350*/  MOV R2, 0x2 ;  /* 0x0000000200027802 */ /* 0x000fe20000000f00 */
[----:B------:R-:W-:Y:S01]  /*14360*/  IMAD.MOV.U32 R12, RZ, RZ, R226 ;  /* 0x000000ffff0c7224 */ /* 0x000fe200078e00e2 */
[----:B------:R-:W-:Y:S01]  /*14370*/  MOV R226, 0x181f ;  /* 0x0000181f00e27802 */ /* 0x000fe20000000f00 */
[----:B------:R-:W-:Y:S01]  /*14380*/  IMAD.MOV.U32 R225, RZ, RZ, R6 ;  /* 0x000000ffffe17224 */ /* 0x000fe200078e0006 */
[----:B------:R-:W-:Y:S02]  /*14390*/  MOV R3, 0x143b0 ;  /* 0x000143b000037802 */ /* 0x000fe40000000f00 */
[----:B------:R-:W-:Y:S05]  /*143a0*/  CALL.REL.NOINC `($__internal_49_$__cuda_sm70_shflsync_idx_p) ;  /* 0x0000236000007944 */ /* 0x000fea0003c00000 */
[----:B------:R-:W-:Y:S01]  /*143b0*/  MOV R7, R226 ;  /* 0x000000e200077202 */ /* 0x000fe20000000f00 */
[----:B------:R-:W-:-:S05]  /*143c0*/  BRA `(.L_x_3238) ;  /* 0xffff31a000007947 */ /* 0x000fca000383ffff */
.L_x_3133:
[----:B--2---:R-:W-:Y:S01]  /*143d0*/  MOV R2, 0x3 ;  /* 0x0000000300027802 */ /* 0x004fe20000000f00 */
[----:B------:R-:W-:Y:S01]  /*143e0*/  IMAD.MOV.U32 R225, RZ, RZ, R5 ;  /* 0x000000ffffe17224 */ /* 0x000fe200078e0005 */
[----:B------:R-:W-:Y:S01]  /*143f0*/  MOV R3, 0x14420 ;  /* 0x0001442000037802 */ /* 0x000fe20000000f00 */
[----:B------:R-:W-:Y:S02]  /*14400*/  IMAD.MOV.U32 R226, RZ, RZ, 0x181f ;  /* 0x0000181fffe27424 */ /* 0x000fe400078e00ff */
[----:B-1----:R-:W-:Y:S05]  /*14410*/  CALL.REL.NOINC `($__internal_49_$__cuda_sm70_shflsync_idx_p) ;  /* 0x000022f000007944 */ /* 0x002fea0003c00000 */
        /* <DEDUP_REMOVED lines=8> */
.L_x_3136:
[----:B------:R-:W-:Y:S01]  /*144a0*/  MOV R2, RZ ;  /* 0x000000ff00027202 */ /* 0x000fe20000000f00 */
[----:B------:R-:W-:Y:S01]  /*144b0*/  IMAD.MOV.U32 R225, RZ, RZ, R0 ;  /* 0x000000ffffe17224 */ /* 0x000fe200078e0000 */
[----:B------:R-:W-:Y:S01]  /*144c0*/  MOV R3, 0x144f0 ;  /* 0x000144f000037802 */ /* 0x000fe20000000f00 */
[----:B------:R-:W-:Y:S02]  /*144d0*/  IMAD.MOV.U32 R226, RZ, RZ, 0x181f ;  /* 0x0000181fffe27424 */ /* 0x000fe400078e00ff */
[----:B------:R-:W-:Y:S05]  /*144e0*/  CALL.REL.NOINC `($__internal_49_$__cuda_sm70_shflsync_idx_p) ;  /* 0x0000222000007944 */ /* 0x000fea0003c00000 */
[----:B------:R-:W-:Y:S01]  /*144f0*/  MOV R69, R226 ;  /* 0x000000e200457202 */ /* 0x000fe20000000f00 */
[----:B------:R-:W-:-:S05]  /*14500*/  BRA `(.L_x_3240) ;  /* 0xffff3f4000007947 */ /* 0x000fca000383ffff */
.L_x_3137:
[----:B------:R-:W-:Y:S01]  /*14510*/  MOV R2, RZ ;  /* 0x000000ff00027202 */ /* 0x000fe20000000f00 */
[----:B------:R-:W-:Y:S01]  /*14520*/  IMAD.MOV.U32 R225, RZ, RZ, R68 ;  /* 0x000000ffffe17224 */ /* 0x000fe200078e0044 */
[----:B------:R-:W-:Y:S01]  /*14530*/  MOV R3, 0x14560 ;  /* 0x0001456000037802 */ /* 0x000fe20000000f00 */
[----:B------:R-:W-:Y:S02]  /*14540*/  IMAD.MOV.U32 R226, RZ, RZ, 0x181f ;  /* 0x0000181fffe27424 */ /* 0x000fe400078e00ff */
[----:B-12---:R-:W-:Y:S05]  /*14550*/  CALL.REL.NOINC `($__internal_49_$__cuda_sm70_shflsync_idx_p) ;  /* 0x000021b000007944 */ /* 0x006fea0003c00000 */
[----:B------:R-:W-:Y:S01]  /*14560*/  MOV R2, R226 ;  /* 0x000000e200027202 */ /* 0x000fe20000000f00 */
[----:B------:R-:W-:-:S05]  /*14570*/  BRA `(.L_x_3241) ;  /* 0xffff3ef000007947 */ /* 0x000fca000383ffff */
.L_x_3138:
[----:B--2---:R-:W-:Y:S01]  /*14580*/  MOV R2, 0x1 ;  /* 0x0000000100027802 */ /* 0x004fe20000000f00 */
[----:B------:R-:W-:Y:S01]  /*14590*/  IMAD.MOV.U32 R225, RZ, RZ, R0 ;  /* 0x000000ffffe17224 */ /* 0x000fe200078e0000 */
[----:B------:R-:W-:Y:S01]  /*145a0*/  MOV R3, 0x145d0 ;  /* 0x000145d000037802 */ /* 0x000fe20000000f00 */
[----:B------:R-:W-:Y:S02]  /*145b0*/  IMAD.MOV.U32 R226, RZ, RZ, 0x181f ;  /* 0x0000181fffe27424 */ /* 0x000fe400078e00ff */
[----:B-1-3--:R-:W-:Y:S05]  /*145c0*/  CALL.REL.NOINC `($__internal_49_$__cuda_sm70_shflsync_idx_p) ;  /* 0x0000214000007944 */ /* 0x00afea0003c00000 */
        /* <DEDUP_REMOVED lines=8> */
.L_x_3139:
[----:B-1----:R-:W-:Y:S01]  /*14650*/  MOV R2, 0x2 ;  /* 0x0000000200027802 */ /* 0x002fe20000000f00 */
[----:B------:R-:W-:Y:S01]  /*14660*/  IMAD.MOV.U32 R225, RZ, RZ, R0 ;  /* 0x000000ffffe17224 */ /* 0x000fe200078e0000 */
[----:B------:R-:W-:Y:S01]  /*14670*/  MOV R3, 0x146a0 ;  /* 0x000146a000037802 */ /* 0x000fe20000000f00 */
[----:B------:R-:W-:Y:S02]  /*14680*/  IMAD.MOV.U32 R226, RZ, RZ, 0x181f ;  /* 0x0000181fffe27424 */ /* 0x000fe400078e00ff */
[----:B---34-:R-:W-:Y:S05]  /*14690*/  CALL.REL.NOINC `($__internal_49_$__cuda_sm70_shflsync_idx_p) ;  /* 0x0000207000007944 */ /* 0x018fea0003c00000 */
[----:B------:R-:W-:Y:S01]  /*146a0*/  MOV R69, R226 ;  /* 0x000000e200457202 */ /* 0x000fe20000000f00 */
[----:B------:R-:W-:-:S05]  /*146b0*/  BRA `(.L_x_3243) ;  /* 0xffff3fc000007947 */ /* 0x000fca000383ffff */
.L_x_3140:
[----:B-1----:R-:W-:Y:S01]  /*146c0*/  MOV R2, 0x2 ;  /* 0x0000000200027802 */ /* 0x002fe20000000f00 */
[----:B------:R-:W-:Y:S01]  /*146d0*/  IMAD.MOV.U32 R225, RZ, RZ, R68 ;  /* 0x000000ffffe17224 */ /* 0x000fe200078e0044 */
[----:B------:R-:W-:Y:S01]  /*146e0*/  MOV R3, 0x14710 ;  /* 0x0001471000037802 */ /* 0x000fe20000000f00 */
[----:B------:R-:W-:Y:S02]  /*146f0*/  IMAD.MOV.U32 R226, RZ, RZ, 0x181f ;  /* 0x0000181fffe27424 */ /* 0x000fe400078e00ff */
[----:B--234-:R-:W-:Y:S05]  /*14700*/  CALL.REL.NOINC `($__internal_49_$__cuda_sm70_shflsync_idx_p) ;  /* 0x0000200000007944 */ /* 0x01cfea0003c00000 */
[----:B------:R-:W-:Y:S01]  /*14710*/  MOV R2, R226 ;  /* 0x000000e200027202 */ /* 0x000fe20000000f00 */
[----:B------:R-:W-:-:S05]  /*14720*/  BRA `(.L_x_3244) ;  /* 0xffff3f7000007947 */ /* 0x000fca000383ffff */
.L_x_3141:
[----:B--2---:R-:W-:Y:S01]  /*14730*/  MOV R2, 0x3 ;  /* 0x0000000300027802 */ /* 0x004fe20000000f00 */
[----:B------:R-:W-:Y:S01]  /*14740*/  IMAD.MOV.U32 R225, RZ, RZ, R0 ;  /* 0x000000ffffe17224 */ /* 0x000fe200078e0000 */
[----:B------:R-:W-:Y:S01]  /*14750*/  MOV R3, 0x14780 ;  /* 0x0001478000037802 */ /* 0x000fe20000000f00 */
[----:B------:R-:W-:Y:S02]  /*14760*/  IMAD.MOV.U32 R226, RZ, RZ, 0x181f ;  /* 0x0000181fffe27424 */ /* 0x000fe400078e00ff */
[----:B-1-34-:R-:W-:Y:S05]  /*14770*/  CALL.REL.NOINC `($__internal_49_$__cuda_sm70_shflsync_idx_p) ;  /* 0x00001f9000007944 */ /* 0x01afea0003c00000 */
        /* <DEDUP_REMOVED lines=8> */
.L_x_3142:
[----:B------:R-:W-:Y:S01]  /*14800*/  MOV R2, RZ ;  /* 0x000000ff00027202 */ /* 0x000fe20000000f00 */
[----:B------:R-:W-:Y:S01]  /*14810*/  IMAD.MOV.U32 R225, RZ, RZ, R68 ;  /* 0x000000ffffe17224 */ /* 0x000fe200078e0044 */
[----:B------:R-:W-:Y:S01]  /*14820*/  MOV R3, 0x14850 ;  /* 0x0001485000037802 */ /* 0x000fe20000000f00 */
[----:B------:R-:W-:Y:S02]  /*14830*/  IMAD.MOV.U32 R226, RZ, RZ, 0x1c1f ;  /* 0x00001c1fffe27424 */ /* 0x000fe400078e00ff */
[----:B------:R-:W-:Y:S05]  /*14840*/  CALL.REL.NOINC `($__internal_49_$__cuda_sm70_shflsync_idx_p) ;  /* 0x00001ec000007944 */ /* 0x000fea0003c00000 */
[----:B------:R-:W-:Y:S01]  /*14850*/  MOV R0, R226 ;  /* 0x000000e200007202 */ /* 0x000fe20000000f00 */
[----:B------:R-:W-:-:S05]  /*14860*/  BRA `(.L_x_3246) ;  /* 0xffff411000007947 */ /* 0x000fca000383ffff */
.L_x_3143:
[----:B------:R-:W-:Y:S01]  /*14870*/  MOV R2, 0x1 ;  /* 0x0000000100027802 */ /* 0x000fe20000000f00 */
[----:B------:R-:W-:Y:S01]  /*14880*/  IMAD.MOV.U32 R225, RZ, RZ, R68 ;  /* 0x000000ffffe17224 */ /* 0x000fe200078e0044 */
[----:B------:R-:W-:Y:S01]  /*14890*/  MOV R3, 0x148c0 ;  /* 0x000148c000037802 */ /* 0x000fe20000000f00 */
[----:B------:R-:W-:Y:S02]  /*148a0*/  IMAD.MOV.U32 R226, RZ, RZ, 0x1c1f ;  /* 0x00001c1fffe27424 */ /* 0x000fe400078e00ff */
[----:B-1----:R-:W-:Y:S05]  /*148b0*/  CALL.REL.NOINC `($__internal_49_$__cuda_sm70_shflsync_idx_p) ;  /* 0x00001e5000007944 */ /* 0x002fea0003c00000 */
        /* <DEDUP_REMOVED lines=115> */
[----:B------:R-:W-:Y:S05]  /*14ff0*/  CALL.REL.NOINC `($__internal_48_$__cuda_sm70_shflsync_bfly_p) ;  /* 0x000016b000007944 */ /* 0x000fea0003c00000 */
[----:B------:R-:W-:Y:S01]  /*15000*/  FMNMX.FTZ R68, R68, R0, !PT ;  /* 0x0000000044447209 */ /* 0x000fe20007810000 */
[----:B------:R-:W-:Y:S01]  /*15010*/  IMAD.MOV.U32 R0, RZ, RZ, 0x1 ;  /* 0x00000001ff007424 */ /* 0x000fe200078e00ff */
[----:B------:R-:W-:Y:S02]  /*15020*/  MOV R2, 0x15040 ;  /* 0x0001504000027802 */ /* 0x000fe40000000f00 */
        /* <DEDUP_REMOVED lines=8> */
[----:B------:R-:W-:Y:S02]  /*150b0*/  MOV R2, 0x150d0 ;  /* 0x000150d000027802 */ /* 0x000fe40000000f00 */
[----:B------:R-:W-:Y:S05]  /*150c0*/  CALL.REL.NOINC `($__internal_48_$__cuda_sm70_shflsync_bfly_p) ;  /* 0x000015e000007944 */ /* 0x000fea0003c00000 */
[----:B------:R-:W-:-:S05]  /*150d0*/  BRA `(.L_x_3247) ;  /* 0xffff43d000007947 */ /* 0x000fca000383ffff */
.L_x_3146:
[----:B-1--4-:R-:W-:Y:S01]  /*150e0*/  MOV R2, RZ ;  /* 0x000000ff00027202 */ /* 0x012fe20000000f00 */
[----:B------:R-:W-:Y:S01]  /*150f0*/  IMAD.MOV.U32 R225, RZ, RZ, R0 ;  /* 0x000000ffffe17224 */ /* 0x000fe200078e0000 */
[----:B------:R-:W-:Y:S01]  /*15100*/  MOV R3, 0x15130 ;  /* 0x0001513000037802 */ /* 0x000fe20000000f00 */
[----:B------:R-:W-:Y:S02]  /*15110*/  IMAD.MOV.U32 R226, RZ, RZ, 0x181f ;  /* 0x0000181fffe27424 */ /* 0x000fe400078e00ff */
[----:B------:R-:W-:Y:S05]  /*15120*/  CALL.REL.NOINC `($__internal_49_$__cuda_sm70_shflsync_idx_p) ;  /* 0x000015e000007944 */ /* 0x000fea0003c00000 */
[----:B------:R-:W-:Y:S01]  /*15130*/  MOV R6, R226 ;  /* 0x000000e200067202 */ /* 0x000fe20000000f00 */
[----:B------:R-:W-:-:S05]  /*15140*/  BRA `(.L_x_3248) ;  /* 0xffff621000007947 */ /* 0x000fca000383ffff */
.L_x_3149:
[----:B------:R-:W-:Y:S01]  /*15150*/  MOV R2, 0x3 ;  /* 0x0000000300027802 */ /* 0x000fe20000000f00 */
        /* <DEDUP_REMOVED lines=12> */
.L_x_3152:
[----:B------:R-:W-:Y:S01]  /*15220*/  MOV R2, RZ ;  /* 0x000000ff00027202 */ /* 0x000fe20000000f00 */
[----:B------:R-:W-:Y:S01]  /*15230*/  IMAD.MOV.U32 R225, RZ, RZ, R0 ;  /* 0x000000ffffe17224 */ /* 0x000fe200078e0000 */
[----:B------:R-:W-:Y:S01]  /*15240*/  MOV R3, 0x15270 ;  /* 0x0001527000037802 */ /* 0x000fe20000000f00 */
[----:B------:R-:W-:Y:S02]  /*15250*/  IMAD.MOV.U32 R226, RZ, RZ, 0x181f ;  /* 0x0000181fffe27424 */ /* 0x000fe400078e00ff */
[----:B------:R-:W-:Y:S05]  /*15260*/  CALL.REL.NOINC `($__internal_49_$__cuda_sm70_shflsync_idx_p) ;  /* 0x000014a000007944 */ /* 0x000fea0003c00000 */
[----:B------:R-:W-:Y:S01]  /*15270*/  MOV R73, R226 ;  /* 0x000000e200497202 */ /* 0x000fe20000000f00 */
[----:B------:R-:W-:-:S05]  /*15280*/  BRA `(.L_x_3250) ;  /* 0xffff711000007947 */ /* 0x000fca000383ffff */
.L_x_3153:
[----:B------:R-:W-:Y:S01]  /*15290*/  MOV R2, RZ ;  /* 0x000000ff00027202 */ /* 0x000fe20000000f00 */
[----:B------:R-:W-:Y:S01]  /*152a0*/  IMAD.MOV.U32 R225, RZ, RZ, R68 ;  /* 0x000000ffffe17224 */ /* 0x000fe200078e0044 */
[----:B------:R-:W-:Y:S01]  /*152b0*/  MOV R3, 0x152e0 ;  /* 0x000152e000037802 */ /* 0x000fe20000000f00 */
[----:B------:R-:W-:Y:S02]  /*152c0*/  IMAD.MOV.U32 R226, RZ, RZ, 0x181f ;  /* 0x0000181fffe27424 */ /* 0x000fe400078e00ff */
[----:B-12---:R-:W-:Y:S05]  /*152d0*/  CALL.REL.NOINC `($__internal_49_$__cuda_sm70_shflsync_idx_p) ;  /* 0x0000143000007944 */ /* 0x006fea0003c00000 */
[----:B------:R-:W-:Y:S01]  /*152e0*/  MOV R72, R226 ;  /* 0x000000e200487202 */ /* 0x000fe20000000f00 */
[----:B------:R-:W-:-:S05]  /*152f0*/  BRA `(.L_x_3251) ;  /* 0xffff70c000007947 */ /* 0x000fca000383ffff */
.L_x_3154:
        /* <DEDUP_REMOVED lines=13> */
.L_x_3155:
[----:B-1----:R-:W-:Y:S01]  /*153d0*/  MOV R2, 0x2 ;  /* 0x0000000200027802 */ /* 0x002fe20000000f00 */
[----:B------:R-:W-:Y:S01]  /*153e0*/  IMAD.MOV.U32 R225, RZ, RZ, R0 ;  /* 0x000000ffffe17224 */ /* 0x000fe200078e0000 */
[----:B------:R-:W-:Y:S01]  /*153f0*/  MOV R3, 0x15420 ;  /* 0x0001542000037802 */ /* 0x000fe20000000f00 */
[----:B------:R-:W-:Y:S02]  /*15400*/  IMAD.MOV.U32 R226, RZ, RZ, 0x181f ;  /* 0x0000181fffe27424 */ /* 0x000fe400078e00ff */
[----:B---34-:R-:W-:Y:S05]  /*15410*/  CALL.REL.NOINC `($__internal_49_$__cuda_sm70_shflsync_idx_p) ;  /* 0x000012f000007944 */ /* 0x018fea0003c00000 */
[----:B------:R-:W-:Y:S01]  /*15420*/  MOV R73, R226 ;  /* 0x000000e200497202 */ /* 0x000fe20000000f00 */
[----:B------:R-:W-:-:S05]  /*15430*/  BRA `(.L_x_3253) ;  /* 0xffff721000007947 */ /* 0x000fca000383ffff */
.L_x_3156:
[----:B-1----:R-:W-:Y:S01]  /*15440*/  MOV R2, 0x2 ;  /* 0x0000000200027802 */ /* 0x002fe20000000f00 */
[----:B------:R-:W-:Y:S01]  /*15450*/  IMAD.MOV.U32 R225, RZ, RZ, R68 ;  /* 0x000000ffffe17224 */ /* 0x000fe200078e0044 */
[----:B------:R-:W-:Y:S01]  /*15460*/  MOV R3, 0x15490 ;  /* 0x0001549000037802 */ /* 0x000fe20000000f00 */
[----:B------:R-:W-:Y:S02]  /*15470*/  IMAD.MOV.U32 R226, RZ, RZ, 0x181f ;  /* 0x0000181fffe27424 */ /* 0x000fe400078e00ff */
[----:B--234-:R-:W-:Y:S05]  /*15480*/  CALL.REL.NOINC `($__internal_49_$__cuda_sm70_shflsync_idx_p) ;  /* 0x0000128000007944 */ /* 0x01cfea0003c00000 */
[----:B------:R-:W-:Y:S01]  /*15490*/  MOV R72, R226 ;  /* 0x000000e200487202 */ /* 0x000fe20000000f00 */
[----:B------:R-:W-:-:S05]  /*154a0*/  BRA `(.L_x_3254) ;  /* 0xffff71c000007947 */ /* 0x000fca000383ffff */
.L_x_3157:
[----:B-1----:R-:W-:Y:S01]  /*154b0*/  MOV R2, 0x3 ;  /* 0x0000000300027802 */ /* 0x002fe20000000f00 */
[----:B------:R-:W-:Y:S01]  /*154c0*/  IMAD.MOV.U32 R225, RZ, RZ, R0 ;  /* 0x000000ffffe17224 */ /* 0x000fe200078e0000 */
[----:B------:R-:W-:Y:S01]  /*154d0*/  MOV R3, 0x15500 ;  /* 0x0001550000037802 */ /* 0x000fe20000000f00 */
[----:B------:R-:W-:Y:S02]  /*154e0*/  IMAD.MOV.U32 R226, RZ, RZ, 0x181f ;  /* 0x0000181fffe27424 */ /* 0x000fe400078e00ff */
[----:B--2-4-:R-:W-:Y:S05]  /*154f0*/  CALL.REL.NOINC `($__internal_49_$__cuda_sm70_shflsync_idx_p) ;  /* 0x0000121000007944 */ /* 0x014fea0003c00000 */
        /* <DEDUP_REMOVED lines=8> */
.L_x_3158:
[----:B------:R-:W-:Y:S02]  /*15580*/  MOV R0, 0x2 ;  /* 0x0000000200007802 */ /* 0x000fe40000000f00 */
[----:B------:R-:W-:Y:S02]  /*15590*/  MOV R2, 0x155b0 ;  /* 0x000155b000027802 */ /* 0x000fe40000000f00 */
[----:B------:R-:W-:Y:S05]  /*155a0*/  CALL.REL.NOINC `($__internal_48_$__cuda_sm70_shflsync_bfly_p) ;  /* 0x0000110000007944 */ /* 0x000fea0003c00000 */
[----:B------:R-:W-:-:S05]  /*155b0*/  BRA `(.L_x_3256) ;  /* 0xffff76e000007947 */ /* 0x000fca000383ffff */
.L_x_3159:
[----:B------:R-:W-:Y:S02]  /*155c0*/  MOV R0, 0x1 ;  /* 0x0000000100007802 */ /* 0x000fe40000000f00 */
        /* <DEDUP_REMOVED lines=12> */
.L_x_3161:
[----:B------:R-:W-:Y:S01]  /*15690*/  IMAD.MOV.U32 R68, RZ, RZ, R238 ;  /* 0x000000ffff447224 */ /* 0x000fe200078e00ee */
[----:B------:R-:W-:-:S02]  /*156a0*/  MOV R0, 0x2 ;  /* 0x0000000200007802 */ /* 0x000fc40000000f00 */
[----:B------:R-:W-:Y:S02]  /*156b0*/  MOV R2, 0x156d0 ;  /* 0x000156d000027802 */ /* 0x000fe40000000f00 */
[----:B------:R-:W-:Y:S05]  /*156c0*/  CALL.REL.NOINC `($__internal_48_$__cuda_sm70_shflsync_bfly_p) ;  /* 0x00000fe000007944 */ /* 0x000fea0003c00000 */
[----:B------:R-:W-:Y:S05]  /*156d0*/  BRA `(.L_x_3258) ;  /* 0xffff922000007947 */ /* 0x000fea000383ffff */
.L_x_3162:
[----:B------:R-:W-:Y:S01]  /*156e0*/  IMAD.MOV.U32 R68, RZ, RZ, R4 ;  /* 0x000000ffff447224 */ /* 0x000fe200078e0004 */
[----:B------:R-:W-:Y:S02]  /*156f0*/  MOV R0, 0x1 ;  /* 0x0000000100007802 */ /* 0x000fe40000000f00 */
[----:B------:R-:W-:Y:S02]  /*15700*/  MOV R2, 0x15720 ;  /* 0x0001572000027802 */ /* 0x000fe40000000f00 */
[----:B-1----:R-:W-:Y:S05]  /*15710*/  CALL.REL.NOINC `($__internal_48_$__cuda_sm70_shflsync_bfly_p) ;  /* 0x00000f9000007944 */ /* 0x002fea0003c00000 */
[----:B------:R-:W-:Y:S01]  /*15720*/  FADD.FTZ R4, R4, R0 ;  /* 0x0000000004047221 */ /* 0x000fe20000010000 */
[----:B------:R-:W-:Y:S02]  /*15730*/  MOV R68, R250 ;  /* 0x000000fa00447202 */ /* 0x000fe40000000f00 */
[----:B------:R-:W-:Y:S02]  /*15740*/  MOV R0, 0x2 ;  /* 0x0000000200007802 */ /* 0x000fe40000000f00 */
[----:B------:R-:W-:Y:S02]  /*15750*/  MOV R2, 0x15770 ;  /* 0x0001577000027802 */ /* 0x000fe40000000f00 */
[----:B------:R-:W-:Y:S05]  /*15760*/  CALL.REL.NOINC `($__internal_48_$__cuda_sm70_shflsync_bfly_p) ;  /* 0x00000f4000007944 */ /* 0x000fea0003c00000 */
[----:B------:R-:W-:Y:S01]  /*15770*/  FADD.FTZ R5, R250, R0 ;  /* 0x00000000fa057221 */ /* 0x000fe20000010000 */
[----:B------:R-:W-:Y:S02]  /*15780*/  MOV R0, 0x1 ;  /* 0x0000000100007802 */ /* 0x000fe40000000f00 */
[----:B------:R-:W-:-:S02]  /*15790*/  MOV R2, 0x157c0 ;  /* 0x000157c000027802 */ /* 0x000fc40000000f00 */
[----:B------:R-:W-:Y:S02]  /*157a0*/  MOV R68, R5 ;  /* 0x0000000500447202 */ /* 0x000fe40000000f00 */
[----:B------:R-:W-:Y:S05]  /*157b0*/  CALL.REL.NOINC `($__internal_48_$__cuda_sm70_shflsync_bfly_p) ;  /* 0x00000ef000007944 */ /* 0x000fea0003c00000 */
[----:B------:R-:W-:Y:S01]  /*157c0*/  MOV R3, R0 ;  /* 0x0000000000037202 */ /* 0x000fe20000000f00 */
[----:B------:R-:W-:Y:S05]  /*157d0*/  BRA `(.L_x_3259) ;  /* 0xffff919000007947 */ /* 0x000fea000383ffff */
.L_x_3169:
[----:B-1234-:R-:W-:Y:S01]  /*157e0*/  IMAD.MOV.U32 R225, RZ, RZ, R7 ;  /* 0x000000ffffe17224 */ /* 0x01efe200078e0007 */
[----:B------:R-:W-:Y:S01]  /*157f0*/  MOV R2, RZ ;  /* 0x000000ff00027202 */ /* 0x000fe20000000f00 */
[----:B------:R-:W-:Y:S01]  /*15800*/  IMAD.MOV.U32 R226, RZ, RZ, 0x181f ;  /* 0x0000181fffe27424 */ /* 0x000fe200078e00ff */
[----:B------:R-:W-:Y:S02]  /*15810*/  MOV R3, 0x15830 ;  /* 0x0001583000037802 */ /* 0x000fe40000000f00 */
[----:B------:R-:W-:Y:S05]  /*15820*/  CALL.REL.NOINC `($__internal_49_$__cuda_sm70_shflsync_idx_p) ;  /* 0x00000ee000007944 */ /* 0x000fea0003c00000 */
[----:B------:R-:W-:Y:S01]  /*15830*/  MOV R10, R226 ;  /* 0x000000e2000a7202 */ /* 0x000fe20000000f00 */
[----:B------:R-:W-:Y:S05]  /*15840*/  BRA `(.L_x_3260) ;  /* 0xffffa54000007947 */ /* 0x000fea000383ffff */
.L_x_3170:
[----:B------:R-:W-:Y:S01]  /*15850*/  IMAD.MOV.U32 R225, RZ, RZ, R8 ;  /* 0x000000ffffe17224 */ /* 0x000fe200078e0008 */
[----:B------:R-:W-:Y:S01]  /*15860*/  MOV R2, RZ ;  /* 0x000000ff00027202 */ /* 0x000fe20000000f00 */
[----:B------:R-:W-:Y:S01]  /*15870*/  IMAD.MOV.U32 R226, RZ, RZ, 0x181f ;  /* 0x0000181fffe27424 */ /* 0x000fe200078e00ff */
[----:B------:R-:W-:Y:S02]  /*15880*/  MOV R3, 0x158a0 ;  /* 0x000158a000037802 */ /* 0x000fe40000000f00 */
[----:B-12---:R-:W-:Y:S05]  /*15890*/  CALL.REL.NOINC `($__internal_49_$__cuda_sm70_shflsync_idx_p) ;  /* 0x00000e7000007944 */ /* 0x006fea0003c00000 */
[----:B------:R-:W-:Y:S01]  /*158a0*/  MOV R0, R226 ;  /* 0x000000e200007202 */ /* 0x000fe20000000f00 */
[----:B------:R-:W-:Y:S05]  /*158b0*/  BRA `(.L_x_3261) ;  /* 0xffffa4f000007947 */ /* 0x000fea000383ffff */
.L_x_3173:
        /* <DEDUP_REMOVED lines=13> */
.L_x_3176:
[----:B------:R-:W-:Y:S01]  /*15990*/  IMAD.MOV.U32 R225, RZ, RZ, R7 ;  /* 0x000000ffffe17224 */ /* 0x000fe200078e0007 */
[----:B-1----:R-:W-:Y:S01]  /*159a0*/  MOV R2, 0x2 ;  /* 0x0000000200027802 */ /* 0x002fe20000000f00 */
[----:B------:R-:W-:Y:S01]  /*159b0*/  IMAD.MOV.U32 R226, RZ, RZ, 0x181f ;  /* 0x0000181fffe27424 */ /* 0x000fe200078e00ff */
[----:B------:R-:W-:Y:S02]  /*159c0*/  MOV R3, 0x159e0 ;  /* 0x000159e000037802 */ /* 0x000fe40000000f00 */
[----:B--234-:R-:W-:Y:S05]  /*159d0*/  CALL.REL.NOINC `($__internal_49_$__cuda_sm70_shflsync_idx_p) ;  /* 0x00000d3000007944 */ /* 0x01cfea0003c00000 */
[----:B------:R-:W-:Y:S01]  /*159e0*/  MOV R10, R226 ;  /* 0x000000e2000a7202 */ /* 0x000fe20000000f00 */
[----:B------:R-:W-:Y:S05]  /*159f0*/  BRA `(.L_x_3263) ;  /* 0xffffa63000007947 */ /* 0x000fea000383ffff */
.L_x_3177:
[----:B------:R-:W-:Y:S01]  /*15a00*/  IMAD.MOV.U32 R225, RZ, RZ, R8 ;  /* 0x000000ffffe17224 */ /* 0x000fe200078e0008 */
[----:B-1----:R-:W-:Y:S01]  /*15a10*/  MOV R2, 0x2 ;  /* 0x0000000200027802 */ /* 0x002fe20000000f00 */
[----:B------:R-:W-:Y:S01]  /*15a20*/  IMAD.MOV.U32 R226, RZ, RZ, 0x181f ;  /* 0x0000181fffe27424 */ /* 0x000fe200078e00ff */
[----:B------:R-:W-:Y:S02]  /*15a30*/  MOV R3, 0x15a50 ;  /* 0x00015a5000037802 */ /* 0x000fe40000000f00 */
[----:B--234-:R-:W-:Y:S05]  /*15a40*/  CALL.REL.NOINC `($__internal_49_$__cuda_sm70_shflsync_idx_p) ;  /* 0x00000cc000007944 */ /* 0x01cfea0003c00000 */
[----:B------:R-:W-:Y:S01]  /*15a50*/  MOV R0, R226 ;  /* 0x000000e200007202 */ /* 0x000fe20000000f00 */
[----:B------:R-:W-:Y:S05]  /*15a60*/  BRA `(.L_x_3264) ;  /* 0xffffa5e000007947 */ /* 0x000fea000383ffff */
.L_x_3180:
        /* <DEDUP_REMOVED lines=13> */
.L_x_3182:
[----:B------:R-:W-:Y:S01]  /*15b40*/  IMAD.MOV.U32 R225, RZ, RZ, R5 ;  /* 0x000000ffffe17224 */ /* 0x000fe200078e0005 */
[----:B------:R-:W-:Y:S01]  /*15b50*/  MOV R2, RZ ;  /* 0x000000ff00027202 */ /* 0x000fe20000000f00 */
[----:B------:R-:W-:Y:S01]  /*15b60*/  IMAD.MOV.U32 R226, RZ, RZ, 0x1c1f ;  /* 0x00001c1fffe27424 */ /* 0x000fe200078e00ff */
[----:B------:R-:W-:Y:S02]  /*15b70*/  MOV R3, 0x15b90 ;  /* 0x00015b9000037802 */ /* 0x000fe40000000f00 */
[----:B------:R-:W-:Y:S05]  /*15b80*/  CALL.REL.NOINC `($__internal_49_$__cuda_sm70_shflsync_idx_p) ;  /* 0x00000b8000007944 */ /* 0x000fea0003c00000 */
[----:B------:R-:W-:Y:S01]  /*15b90*/  MOV R4, R226 ;  /* 0x000000e200047202 */ /* 0x000fe20000000f00 */
[----:B------:R-:W-:Y:S05]  /*15ba0*/  BRA `(.L_x_3266) ;  /* 0xffffa8c000007947 */ /* 0x000fea000383ffff */
.L_x_3183:
[----:B------:R-:W-:Y:S01]  /*15bb0*/  IMAD.MOV.U32 R225, RZ, RZ, R12 ;  /* 0x000000ffffe17224 */ /* 0x000fe200078e000c */
[----:B------:R-:W-:Y:S01]  /*15bc0*/  MOV R2, RZ ;  /* 0x000000ff00027202 */ /* 0x000fe20000000f00 */
[----:B------:R-:W-:Y:S01]  /*15bd0*/  IMAD.MOV.U32 R226, RZ, RZ, 0x1c1f ;  /* 0x00001c1fffe27424 */ /* 0x000fe200078e00ff */
[----:B------:R-:W-:Y:S02]  /*15be0*/  MOV R3, 0x15c00 ;  /* 0x00015c0000037802 */ /* 0x000fe40000000f00 */
[----:B-12---:R-:W-:Y:S05]  /*15bf0*/  CALL.REL.NOINC `($__internal_49_$__cuda_sm70_shflsync_idx_p) ;  /* 0x00000b1000007944 */ /* 0x006fea0003c00000 */
[----:B------:R-:W-:Y:S01]  /*15c00*/  MOV R0, R226 ;  /* 0x000000e200007202 */ /* 0x000fe20000000f00 */
[----:B------:R-:W-:Y:S05]  /*15c10*/  BRA `(.L_x_3267) ;  /* 0xffffa87000007947 */ /* 0x000fea000383ffff */
.L_x_3186:
[----:B------:R-:W-:Y:S01]  /*15c20*/  IMAD.MOV.U32 R225, RZ, RZ, R5 ;  /* 0x000000ffffe17224 */ /* 0x000fe200078e0005 */
[----:B--2---:R-:W-:Y:S01]  /*15c30*/  MOV R2, 0x1 ;  /* 0x0000000100027802 */ /* 0x004fe20000000f00 */
[----:B------:R-:W-:Y:S01]  /*15c40*/  IMAD.MOV.U32 R226, RZ, RZ, 0x1c1f ;  /* 0x00001c1fffe27424 */ /* 0x000fe200078e00ff */
[----:B------:R-:W-:-:S02]  /*15c50*/  MOV R3, 0x15c70 ;  /* 0x00015c7000037802 */ /* 0x000fc40000000f00 */
[----:B-1-34-:R-:W-:Y:S05]  /*15c60*/  CALL.REL.NOINC `($__internal_49_$__cuda_sm70_shflsync_idx_p) ;  /* 0x00000aa000007944 */ /* 0x01afea0003c00000 */
        /* <DEDUP_REMOVED lines=8> */
.L_x_3190:
[----:B------:R-:W-:Y:S01]  /*15cf0*/  IMAD.MOV.U32 R225, RZ, RZ, R7 ;  /* 0x000000ffffe17224 */ /* 0x000fe200078e0007 */
[----:B------:R-:W-:Y:S01]  /*15d00*/  MOV R2, RZ ;  /* 0x000000ff00027202 */ /* 0x000fe20000000f00 */
[----:B------:R-:W-:Y:S01]  /*15d10*/  IMAD.MOV.U32 R226, RZ, RZ, 0x181f ;  /* 0x0000181fffe27424 */ /* 0x000fe200078e00ff */
[----:B------:R-:W-:Y:S02]  /*15d20*/  MOV R3, 0x15d40 ;  /* 0x00015d4000037802 */ /* 0x000fe40000000f00 */
[----:B------:R-:W-:Y:S05]  /*15d30*/  CALL.REL.NOINC `($__internal_49_$__cuda_sm70_shflsync_idx_p) ;  /* 0x000009d000007944 */ /* 0x000fea0003c00000 */
[----:B------:R-:W-:Y:S01]  /*15d40*/  MOV R9, R226 ;  /* 0x000000e200097202 */ /* 0x000fe20000000f00 */
[----:B------:R-:W-:Y:S05]  /*15d50*/  BRA `(.L_x_3269) ;  /* 0xffffbb3000007947 */ /* 0x000fea000383ffff */
.L_x_3191:
[----:B------:R-:W-:Y:S01]  /*15d60*/  IMAD.MOV.U32 R225, RZ, RZ, R10 ;  /* 0x000000ffffe17224 */ /* 0x000fe200078e000a */
[----:B------:R-:W-:Y:S01]  /*15d70*/  MOV R2, RZ ;  /* 0x000000ff00027202 */ /* 0x000fe20000000f00 */
[----:B------:R-:W-:Y:S01]  /*15d80*/  IMAD.MOV.U32 R226, RZ, RZ, 0x181f ;  /* 0x0000181fffe27424 */ /* 0x000fe200078e00ff */
[----:B------:R-:W-:Y:S02]  /*15d90*/  MOV R3, 0x15db0 ;  /* 0x00015db000037802 */ /* 0x000fe40000000f00 */
[----:B-12---:R-:W-:Y:S05]  /*15da0*/  CALL.REL.NOINC `($__internal_49_$__cuda_sm70_shflsync_idx_p) ;  /* 0x0000096000007944 */ /* 0x006fea0003c00000 */
[----:B------:R-:W-:Y:S01]  /*15db0*/  MOV R0, R226 ;  /* 0x000000e200007202 */ /* 0x000fe20000000f00 */
[----:B------:R-:W-:Y:S05]  /*15dc0*/  BRA `(.L_x_3270) ;  /* 0xffffbae000007947 */ /* 0x000fea000383ffff */
.L_x_3194:
        /* <DEDUP_REMOVED lines=13> */
.L_x_3197:
[----:B------:R-:W-:Y:S01]  /*15ea0*/  IMAD.MOV.U32 R225, RZ, RZ, R7 ;  /* 0x000000ffffe17224 */ /* 0x000fe200078e0007 */
[----:B-1----:R-:W-:Y:S01]  /*15eb0*/  MOV R2, 0x2 ;  /* 0x0000000200027802 */ /* 0x002fe20000000f00 */
[----:B------:R-:W-:Y:S01]  /*15ec0*/  IMAD.MOV.U32 R226, RZ, RZ, 0x181f ;  /* 0x0000181fffe27424 */ /* 0x000fe200078e00ff */
[----:B------:R-:W-:Y:S02]  /*15ed0*/  MOV R3, 0x15ef0 ;  /* 0x00015ef000037802 */ /* 0x000fe40000000f00 */
[----:B--234-:R-:W-:Y:S05]  /*15ee0*/  CALL.REL.NOINC `($__internal_49_$__cuda_sm70_shflsync_idx_p) ;  /* 0x0000082000007944 */ /* 0x01cfea0003c00000 */
[----:B------:R-:W-:Y:S01]  /*15ef0*/  MOV R9, R226 ;  /* 0x000000e200097202 */ /* 0x000fe20000000f00 */
[----:B------:R-:W-:Y:S05]  /*15f00*/  BRA `(.L_x_3272) ;  /* 0xffffbc3000007947 */ /* 0x000fea000383ffff */
.L_x_3198:
[----:B------:R-:W-:Y:S01]  /*15f10*/  IMAD.MOV.U32 R225, RZ, RZ, R10 ;  /* 0x000000ffffe17224 */ /* 0x000fe200078e000a */
[----:B-1----:R-:W-:Y:S01]  /*15f20*/  MOV R2, 0x2 ;  /* 0x0000000200027802 */ /* 0x002fe20000000f00 */
[----:B------:R-:W-:Y:S01]  /*15f30*/  IMAD.MOV.U32 R226, RZ, RZ, 0x181f ;  /* 0x0000181fffe27424 */ /* 0x000fe200078e00ff */
[----:B------:R-:W-:Y:S02]  /*15f40*/  MOV R3, 0x15f60 ;  /* 0x00015f6000037802 */ /* 0x000fe40000000f00 */
[----:B--234-:R-:W-:Y:S05]  /*15f50*/  CALL.REL.NOINC `($__internal_49_$__cuda_sm70_shflsync_idx_p) ;  /* 0x000007b000007944 */ /* 0x01cfea0003c00000 */
[----:B------:R-:W-:Y:S01]  /*15f60*/  MOV R0, R226 ;  /* 0x000000e200007202 */ /* 0x000fe20000000f00 */
[----:B------:R-:W-:Y:S05]  /*15f70*/  BRA `(.L_x_3273) ;  /* 0xffffbbe000007947 */ /* 0x000fea000383ffff */
.L_x_3201:
        /* <DEDUP_REMOVED lines=13> */
.L_x_3203:
[----:B------:R-:W-:Y:S01]  /*16050*/  IMAD.MOV.U32 R225, RZ, RZ, R62 ;  /* 0x000000ffffe17224 */ /* 0x000fe200078e003e */
[----:B------:R-:W-:Y:S01]  /*16060*/  MOV R2, RZ ;  /* 0x000000ff00027202 */ /* 0x000fe20000000f00 */
[----:B------:R-:W-:Y:S01]  /*16070*/  IMAD.MOV.U32 R226, RZ, RZ, 0x1f ;  /* 0x0000001fffe27424 */ /* 0x000fe200078e00ff */
[----:B------:R-:W-:Y:S02]  /*16080*/  MOV R3, 0x160a0 ;  /* 0x000160a000037802 */ /* 0x000fe40000000f00 */
[----:B------:R-:W-:Y:S05]  /*16090*/  CALL.REL.NOINC `($__internal_49_$__cuda_sm70_shflsync_idx_p) ;  /* 0x0000067000007944 */ /* 0x000fea0003c00000 */
[----:B------:R-:W-:Y:S01]  /*160a0*/  MOV R9, R226 ;  /* 0x000000e200097202 */ /* 0x000fe20000000f00 */
[----:B------:R-:W-:Y:S05]  /*160b0*/  BRA `(.L_x_3275) ;  /* 0xffffbd9000007947 */ /* 0x000fea000383ffff */
.L_x_3204:
[----:B------:R-:W-:Y:S01]  /*160c0*/  IMAD.MOV.U32 R225, RZ, RZ, R62 ;  /* 0x000000ffffe17224 */ /* 0x000fe200078e003e */
[----:B------:R-:W-:Y:S01]  /*160d0*/  MOV R2, 0x1 ;  /* 0x0000000100027802 */ /* 0x000fe20000000f00 */
[----:B------:R-:W-:Y:S01]  /*160e0*/  IMAD.MOV.U32 R226, RZ, RZ, 0x1f ;  /* 0x0000001fffe27424 */ /* 0x000fe200078e00ff */
[----:B------:R-:W-:Y:S02]  /*160f0*/  MOV R3, 0x16110 ;  /* 0x0001611000037802 */ /* 0x000fe40000000f00 */
[----:B-12---:R-:W-:Y:S05]  /*16100*/  CALL.REL.NOINC `($__internal_49_$__cuda_sm70_shflsync_idx_p) ;  /* 0x0000060000007944 */ /* 0x006fea0003c00000 */
[----:B------:R-:W-:Y:S01]  /*16110*/  MOV R8, R226 ;  /* 0x000000e200087202 */ /* 0x000fe20000000f00 */
[----:B------:R-:W-:Y:S05]  /*16120*/  BRA `(.L_x_3276) ;  /* 0xffffbd4000007947 */ /* 0x000fea000383ffff */
.L_x_3205:
[----:B------:R-:W-:Y:S02]  /*16130*/  MOV R2, 0x1 ;  /* 0x0000000100027802 */ /* 0x000fe40000000f00 */
[----:B------:R-:W-:-:S02]  /*16140*/  MOV R3, 0x16160 ;  /* 0x0001616000037802 */ /* 0x000fc40000000f00 */
[----:B-1234-:R-:W-:Y:S05]  /*16150*/  CALL.REL.NOINC `($__internal_50_$__cuda_sm70_shflsync_up_p) ;  /* 0x0000061000007944 */ /* 0x01efea0003c00000 */
[----:B------:R-:W-:Y:S05]  /*16160*/  BRA `(.L_x_3277) ;  /* 0xffffbe3000007947 */ /* 0x000fea000383ffff */
.L_x_3206:
[----:B------:R-:W-:Y:S02]  /*16170*/  MOV R2, 0x2 ;  /* 0x0000000200027802 */ /* 0x000fe40000000f00 */
[----:B------:R-:W-:-:S02]  /*16180*/  MOV R3, 0x161a0 ;  /* 0x000161a000037802 */ /* 0x000fc40000000f00 */
[----:B--2-4-:R-:W-:Y:S05]  /*16190*/  CALL.REL.NOINC `($__internal_50_$__cuda_sm70_shflsync_up_p) ;  /* 0x000005d000007944 */ /* 0x014fea0003c00000 */
        /* <DEDUP_REMOVED lines=24> */
.L_x_3210:
[----:B------:R-:W-:Y:S02]  /*16320*/  MOV R2, 0x1 ;  /* 0x0000000100027802 */ /* 0x000fe40000000f00 */
[----:B------:R-:W-:Y:S02]  /*16330*/  MOV R3, 0x16350 ;  /* 0x0001635000037802 */ /* 0x000fe40000000f00 */
[----:B------:R-:W-:Y:S05]  /*16340*/  CALL.REL.NOINC `($__internal_50_$__cuda_sm70_shflsync_up_p) ;  /* 0x0000042000007944 */ /* 0x000fea0003c00000 */
[----:B------:R-:W-:Y:S01]  /*16350*/  MOV R2, R4 ;  /* 0x0000000400027202 */ /* 0x000fe20000000f00 */
[----:B------:R-:W-:Y:S05]  /*16360*/  BRA `(.L_x_3279) ;  /* 0xffffbe9000007947 */ /* 0x000fea000383ffff */
.L_x_3211:
        /* <DEDUP_REMOVED lines=27> */
.L_x_3213:
[----:B------:R-:W-:Y:S02]  /*16520*/  SEL R0, RZ, 0x1, P0 ;  /* 0x00000001ff007807 */ /* 0x000fe40000000000 */
[----:B------:R-:W-:Y:S02]  /*16530*/  MOV R2, 0x16550 ;  /* 0x0001655000027802 */ /* 0x000fe40000000f00 */
[----:B-1----:R-:W-:Y:S05]  /*16540*/  CALL.REL.NOINC `($__internal_51_$__cuda_sm70_votesync_ballot) ;  /* 0x0000029000007944 */ /* 0x002fea0003c00000 */
[----:B------:R-:W-:Y:S01]  /*16550*/  MOV R5, R0 ;  /* 0x0000000000057202 */ /* 0x000fe20000000f00 */
[----:B------:R-:W-:Y:S05]  /*16560*/  BRA `(.L_x_3281) ;  /* 0xffffbe2000007947 */ /* 0x000fea000383ffff */
.L_x_3214:
[----:B------:R-:W-:Y:S01]  /*16570*/  IMAD.MOV.U32 R225, RZ, RZ, R6 ;  /* 0x000000ffffe17224 */ /* 0x000fe200078e0006 */
[----:B--2---:R-:W-:Y:S01]  /*16580*/  MOV R2, R0 ;  /* 0x0000000000027202 */ /* 0x004fe20000000f00 */
[----:B------:R-:W-:Y:S01]  /*16590*/  IMAD.MOV.U32 R226, RZ, RZ, 0x1f ;  /* 0x0000001fffe27424 */ /* 0x000fe200078e00ff */
[----:B------:R-:W-:Y:S02]  /*165a0*/  MOV R3, 0x165c0 ;  /* 0x000165c000037802 */ /* 0x000fe40000000f00 */
[----:B-1----:R-:W-:Y:S05]  /*165b0*/  CALL.REL.NOINC `($__internal_49_$__cuda_sm70_shflsync_idx_p) ;  /* 0x0000015000007944 */ /* 0x002fea0003c00000 */
[----:B------:R-:W-:Y:S01]  /*165c0*/  IMAD.MOV.U32 R10, RZ, RZ, R226 ;  /* 0x000000ffff0a7224 */ /* 0x000fe200078e00e2 */
[----:B------:R-:W-:Y:S01]  /*165d0*/  MOV R2, R0 ;  /* 0x0000000000027202 */ /* 0x000fe20000000f00 */
[----:B------:R-:W-:Y:S01]  /*165e0*/  IMAD.MOV.U32 R225, RZ, RZ, R7 ;  /* 0x000000ffffe17224 */ /* 0x000fe200078e0007 */
[----:B------:R-:W-:-:S02]  /*165f0*/  MOV R226, 0x1f ;  /* 0x0000001f00e27802 */ /* 0x000fc40000000f00 */
[----:B------:R-:W-:Y:S02]  /*16600*/  MOV R3, 0x16620 ;  /* 0x0001662000037802 */ /* 0x000fe40000000f00 */
[----:B------:R-:W-:Y:S05]  /*16610*/  CALL.REL.NOINC `($__internal_49_$__cuda_sm70_shflsync_idx_p) ;  /* 0x000000f000007944 */ /* 0x000fea0003c00000 */
[----:B------:R-:W-:Y:S01]  /*16620*/  MOV R7, R226 ;  /* 0x000000e200077202 */ /* 0x000fe20000000f00 */
[----:B------:R-:W-:Y:S05]  /*16630*/  BRA `(.L_x_3282) ;  /* 0xffffbdc000007947 */ /* 0x000fea000383ffff */
.L_x_3217:
[----:B------:R-:W-:Y:S01]  /*16640*/  IMAD.MOV.U32 R225, RZ, RZ, R4 ;  /* 0x000000ffffe17224 */ /* 0x000fe200078e0004 */
[----:B--2---:R-:W-:Y:S01]  /*16650*/  MOV R2, R0 ;  /* 0x0000000000027202 */ /* 0x004fe20000000f00 */
[----:B------:R-:W-:Y:S01]  /*16660*/  IMAD.MOV.U32 R226, RZ, RZ, 0x1f ;  /* 0x0000001fffe27424 */ /* 0x000fe200078e00ff */
[----:B------:R-:W-:Y:S02]  /*16670*/  MOV R3, 0x16690 ;  /* 0x0001669000037802 */ /* 0x000fe40000000f00 */
[----:B-1--4-:R-:W-:Y:S05]  /*16680*/  CALL.REL.NOINC `($__internal_49_$__cuda_sm70_shflsync_idx_p) ;  /* 0x0000008000007944 */ /* 0x012fea0003c00000 */
[----:B------:R-:W-:Y:S01]  /*16690*/  MOV R11, R226 ;  /* 0x000000e2000b7202 */ /* 0x000fe20000000f00 */
[----:B------:R-:W-:Y:S05]  /*166a0*/  BRA `(.L_x_3216) ;  /* 0xffffbdb000007947 */ /* 0x000fea000383ffff */
        .weak           $__internal_48_$__cuda_sm70_shflsync_bfly_p
        .type           $__internal_48_$__cuda_sm70_shflsync_bfly_p,@function
        .size           $__internal_48_$__cuda_sm70_shflsync_bfly_p,($__internal_49_$__cuda_sm70_shflsync_idx_p - $__internal_48_$__cuda_sm70_shflsync_bfly_p)
$__internal_48_$__cuda_sm70_shflsync_bfly_p:
[----:B------:R-:W-:Y:S02]  /*166b0*/  MOV R160, 0xffffffff ;  /* 0xffffffff00a07802 */ /* 0x000fe40000000f00 */
[----:B------:R-:W-:Y:S02]  /*166c0*/  MOV R3, 0x1f ;  /* 0x0000001f00037802 */ /* 0x000fe40000000f00 */
[----:B------:R-:W-:Y:S04]  /*166d0*/  WARPSYNC R160 ;  /* 0x000000a000007348 */ /* 0x000fe80003800000 */
[----:B------:R1:W2:Y:S02]  /*166e0*/  SHFL.BFLY PT, R0, R68, R0, R3 ;  /* 0x0c00000044007389 */ /* 0x0002a400000e0003 */
[----:B-1----:R-:W-:-:S04]  /*166f0*/  MOV R3, 0x0 ;  /* 0x0000000000037802 */ /* 0x002fc80000000f00 */
[----:B--2---:R-:W-:Y:S05]  /*16700*/  RET.REL.NODEC R2 `(_ZN7cutlass13device_kernelIN5flash19enable_sm80_to_sm89INS1_16FlashAttnFwdSm80INS1_25CollectiveMainloopFwdSm80ILi8ELi1ELb1EN4cute5tupleIJNS5_1CILi128EEENS7_ILi112EEES8_EEELi128ENS_6half_tEfNS_4arch4Sm80ELb1ELb0ELb0ELb1ELb1ELb0ELb1ELb1EEENS1_21CollectiveEpilogueFwdINS6_IJS8_S8_S9_EEENS6_IJNS7_ILi1EEESH_SH_EEESB_SD_Li256ELb1ELb1ELb1ELb0EEENS1_36VarlenDynamicPersistentTileSchedulerILi128ELi112ELi256ELi256ELb1ELb1ELb0ELb1ELb1ELb1EEEEEEEEEvNT_6ParamsE) ;  /* 0xfffe98f002007950 */ /* 0x004fea0003c3ffff */
        .weak           $__internal_49_$__cuda_sm70_shflsync_idx_p
        .type           $__internal_49_$__cuda_sm70_shflsync_idx_p,@function
        .size           $__internal_49_$__cuda_sm70_shflsync_idx_p,($__internal_50_$__cuda_sm70_shflsync_up_p - $__internal_49_$__cuda_sm70_shflsync_idx_p)
$__internal_49_$__cuda_sm70_shflsync_idx_p:
[----:B------:R-:W-:-:S04]  /*16710*/  MOV R227, 0xffffffff ;  /* 0xffffffff00e37802 */ /* 0x000fc80000000f00 */
[----:B------:R-:W-:Y:S04]  /*16720*/  WARPSYNC R227 ;  /* 0x000000e300007348 */ /* 0x000fe80003800000 */
[----:B------:R1:W2:Y:S02]  /*16730*/  SHFL.IDX PT, R226, R225, R2, R226 ;  /* 0x00000002e1e27389 */ /* 0x0002a400000e00e2 */
[----:B-1----:R-:W-:Y:S02]  /*16740*/  MOV R2, R3 ;  /* 0x0000000300027202 */ /* 0x002fe40000000f00 */
[----:B------:R-:W-:-:S04]  /*16750*/  MOV R3, 0x0 ;  /* 0x0000000000037802 */ /* 0x000fc80000000f00 */
[----:B--2---:R-:W-:Y:S05]  /*16760*/  RET.REL.NODEC R2 `(_ZN7cutlass13device_kernelIN5flash19enable_sm80_to_sm89INS1_16FlashAttnFwdSm80INS1_25CollectiveMainloopFwdSm80ILi8ELi1ELb1EN4cute5tupleIJNS5_1CILi128EEENS7_ILi112EEES8_EEELi128ENS_6half_tEfNS_4arch4Sm80ELb1ELb0ELb0ELb1ELb1ELb0ELb1ELb1EEENS1_21CollectiveEpilogueFwdINS6_IJS8_S8_S9_EEENS6_IJNS7_ILi1EEESH_SH_EEESB_SD_Li256ELb1ELb1ELb1ELb0EEENS1_36VarlenDynamicPersistentTileSchedulerILi128ELi112ELi256ELi256ELb1ELb1ELb0ELb1ELb1ELb1EEEEEEEEEvNT_6ParamsE) ;  /* 0xfffe989002007950 */ /* 0x004fea0003c3ffff */
        .weak           $__internal_50_$__cuda_sm70_shflsync_up_p
        .type           $__internal_50_$__cuda_sm70_shflsync_up_p,@function
        .size           $__internal_50_$__cuda_sm70_shflsync_up_p,($__internal_51_$__cuda_sm70_votesync_ballot - $__internal_50_$__cuda_sm70_shflsync_up_p)
$__internal_50_$__cuda_sm70_shflsync_up_p:
[----:B------:R-:W-:Y:S02]  /*16770*/  IMAD.MOV.U32 R4, RZ, RZ, RZ ;  /* 0x000000ffff047224 */ /* 0x000fe400078e00ff */
[----:B------:R-:W-:-:S04]  /*16780*/  IMAD.MOV.U32 R10, RZ, RZ, -0x1 ;  /* 0xffffffffff0a7424 */ /* 0x000fc800078e00ff */
[----:B------:R-:W-:Y:S04]  /*16790*/  WARPSYNC R10 ;  /* 0x0000000a00007348 */ /* 0x000fe80003800000 */
[----:B------:R1:W2:Y:S02]  /*167a0*/  SHFL.UP PT, R4, R0, R2, R4 ;  /* 0x0400000200047389 */ /* 0x0002a400000e0004 */
[----:B-1----:R-:W-:Y:S02]  /*167b0*/  MOV R2, R3 ;  /* 0x0000000300027202 */ /* 0x002fe40000000f00 */
[----:B------:R-:W-:-:S04]  /*167c0*/  MOV R3, 0x0 ;  /* 0x0000000000037802 */ /* 0x000fc80000000f00 */
[----:B--2---:R-:W-:Y:S05]  /*167d0*/  RET.REL.NODEC R2 `(_ZN7cutlass13device_kernelIN5flash19enable_sm80_to_sm89INS1_16FlashAttnFwdSm80INS1_25CollectiveMainloopFwdSm80ILi8ELi1ELb1EN4cute5tupleIJNS5_1CILi128EEENS7_ILi112EEES8_EEELi128ENS_6half_tEfNS_4arch4Sm80ELb1ELb0ELb0ELb1ELb1ELb0ELb1ELb1EEENS1_21CollectiveEpilogueFwdINS6_IJS8_S8_S9_EEENS6_IJNS7_ILi1EEESH_SH_EEESB_SD_Li256ELb1ELb1ELb1ELb0EEENS1_36VarlenDynamicPersistentTileSchedulerILi128ELi112ELi256ELi256ELb1ELb1ELb0ELb1ELb1ELb1EEEEEEEEEvNT_6ParamsE) ;  /* 0xfffe982002007950 */ /* 0x004fea0003c3ffff */
        .weak           $__internal_51_$__cuda_sm70_votesync_ballot
        .type           $__internal_51_$__cuda_sm70_votesync_ballot,@function
        .size           $__internal_51_$__cuda_sm70_votesync_ballot,(.L_x_3638 - $__internal_51_$__cuda_sm70_votesync_ballot)
$__internal_51_$__cuda_sm70_votesync_ballot:
[----:B------:R-:W-:Y:S01]  /*167e0*/  ISETP.NE.U32.AND P0, PT, R0, 0x1, PT ;  /* 0x000000010000780c */ /* 0x000fe20003f05070 */
[----:B------:R-:W-:-:S04]  /*167f0*/  IMAD.MOV.U32 R3, RZ, RZ, -0x1 ;  /* 0xffffffffff037424 */ /* 0x000fc800078e00ff */
[----:B------:R-:W-:Y:S08]  /*16800*/  WARPSYNC R3 ;  /* 0x0000000300007348 */ /* 0x000ff00003800000 */
[----:B------:R-:W-:-:S04]  /*16810*/  VOTE.ANY R0, PT, !P0 ;  /* 0x0000000000007806 */ /* 0x000fc800040e0100 */
[----:B------:R-:W-:Y:S01]  /*16820*/  LOP3.LUT R0, R0, R3, RZ, 0xc0, !PT ;  /* 0x0000000300007212 */ /* 0x000fe200078ec0ff */
[----:B------:R-:W-:-:S04]  /*16830*/  IMAD.MOV.U32 R3, RZ, RZ, 0x0 ;  /* 0x00000000ff037424 */ /* 0x000fc800078e00ff */
[----:B------:R-:W-:Y:S05]  /*16840*/  RET.REL.NODEC R2 `(_ZN7cutlass13device_kernelIN5flash19enable_sm80_to_sm89INS1_16FlashAttnFwdSm80INS1_25CollectiveMainloopFwdSm80ILi8ELi1ELb1EN4cute5tupleIJNS5_1CILi128EEENS7_ILi112EEES8_EEELi128ENS_6half_tEfNS_4arch4Sm80ELb1ELb0ELb0ELb1ELb1ELb0ELb1ELb1EEENS1_21CollectiveEpilogueFwdINS6_IJS8_S8_S9_EEENS6_IJNS7_ILi1EEESH_SH_EEESB_SD_Li256ELb1ELb1ELb1ELb0EEENS1_36VarlenDynamicPersistentTileSchedulerILi128ELi112ELi256ELi256ELb1ELb1ELb0ELb1ELb1ELb1EEEEEEEEEvNT_6ParamsE) ;  /* 0xfffe97b002007950 */ /* 0x000fea0003c3ffff */
.L_x_3283:
        /* <DEDUP_REMOVED lines=11> */
.L_x_3638:


//--------------------- .text._ZN7cutlass13device_kernelIN5flash19enable_sm80_to_sm89INS1_16FlashAttnFwdSm80INS1_25CollectiveMainloopFwdSm80ILi8ELi1ELb1EN4cute5tupleIJNS5_1CILi128EEENS7_ILi112EEES8_EEELi128ENS_6half_tEfNS_4arch4Sm80ELb1ELb0ELb0ELb1ELb1ELb1ELb1ELb1EEENS1_21CollectiveEpilogueFwdINS6_IJS8_S8_S9_EEENS6_IJNS7_ILi1EEESH_SH_EEESB_SD_Li256ELb1ELb1ELb1ELb0EEENS1_36VarlenDynamicPersistentTileSchedulerILi128ELi112ELi256ELi256ELb1ELb1ELb0ELb1ELb1ELb1EEEEEEEEEvNT_6ParamsE --------------------------
	.section	.text._ZN7cutlass13device_kernelIN5flash19enable_sm80_to_sm89INS1_16FlashAttnFwdSm80INS1_25CollectiveMainloopFwdSm80ILi8ELi1ELb1EN4cute5tupleIJNS5_1CILi128EEENS7_ILi112EEES8_EEELi128ENS_6half_tEfNS_4arch4Sm80ELb1ELb0ELb0ELb1ELb1ELb1ELb1ELb1EEENS1_21CollectiveEpilogueFwdINS6_IJS8_S8_S9_EEENS6_IJNS7_ILi1EEESH_SH_EEESB_SD_Li256ELb1ELb1ELb1ELb0EEENS1_36VarlenDynamicPersistentTileSchedulerILi128ELi112ELi256ELi256ELb1ELb1ELb0ELb1ELb1ELb1EEEEEEEEEvNT_6ParamsE,"ax",@progbits
	.sectioninfo	@"SHI_REGISTERS=255"
	.align	128
.text._ZN7cutlass13device_kernelIN5flash19enable_sm80_to_sm89INS1_16FlashAttnFwdSm80INS1_25CollectiveMainloopFwdSm80ILi8ELi1ELb1EN4cute5tupleIJNS5_1CILi128EEENS7_ILi112EEES8_EEELi128ENS_6half_tEfNS_4arch4Sm80ELb1ELb0ELb0ELb1ELb1ELb1ELb1ELb1EEENS1_21CollectiveEpilogueFwdINS6_IJS8_S8_S9_EEENS6_IJNS7_ILi1EEESH_SH_EEESB_SD_Li256ELb1ELb1ELb1ELb0EEENS1_36VarlenDynamicPersistentTileSchedulerILi128ELi112ELi256ELi256ELb1ELb1ELb0ELb1ELb1ELb1EEEEEEEEEvNT_6ParamsE:
        .type           _ZN7cutlass13device_kernelIN5flash19enable_sm80_to_sm89INS1_16FlashAttnFwdSm80INS1_25CollectiveMainloopFwdSm80ILi8ELi1ELb1EN4cute5tupleIJNS5_1CILi128EEENS7_ILi112EEES8_EEELi128ENS_6half_tEfNS_4arch4Sm80ELb1ELb0ELb0ELb1ELb1ELb1ELb1ELb1EEENS1_21CollectiveEpilogueFwdINS6_IJS8_S8_S9_EEENS6_IJNS7_ILi1EEESH_SH_EEESB_SD_Li256ELb1ELb1ELb1ELb0EEENS1_36VarlenDynamicPersistentTileSchedulerILi128ELi112ELi256ELi256ELb1ELb1ELb0ELb1ELb1ELb1EEEEEEEEEvNT_6ParamsE,@function
        .size           _ZN7cutlass13device_kernelIN5flash19enable_sm80_to_sm89INS1_16FlashAttnFwdSm80INS1_25CollectiveMainloopFwdSm80ILi8ELi1ELb1EN4cute5tupleIJNS5_1CILi128EEENS7_ILi112EEES8_EEELi128ENS_6half_tEfNS_4arch4Sm80ELb1ELb0ELb0ELb1ELb1ELb1ELb1ELb1EEENS1_21CollectiveEpilogueFwdINS6_IJS8_S8_S9_EEENS6_IJNS7_ILi1EEESH_SH_EEESB_SD_Li256ELb1ELb1ELb1ELb0EEENS1_36VarlenDynamicPersistentTileSchedulerILi128ELi112ELi256ELi256ELb1ELb1ELb0ELb1ELb1ELb1EEEEEEEEEvNT_6ParamsE,(.L_x_3643 - _ZN7cutlass13device_kernelIN5flash19enable_sm80_to_sm89INS1_16FlashAttnFwdSm80INS1_25CollectiveMainloopFwdSm80ILi8ELi1ELb1EN4cute5tupleIJNS5_1CILi128EEENS7_ILi112EEES8_EEELi128ENS_6half_tEfNS_4arch4Sm80ELb1ELb0ELb0ELb1ELb1ELb1ELb1ELb1EEENS1_21CollectiveEpilogueFwdINS6_IJS8_S8_S9_EEENS6_IJNS7_ILi1EEESH_SH_EEESB_SD_Li256ELb1ELb1ELb1ELb0EEENS1_36VarlenDynamicPersistentTileSchedulerILi128ELi112ELi256ELi256ELb1ELb1ELb0ELb1ELb1ELb1EEEEEEEEEvNT_6ParamsE)
        .other          _ZN7cutlass13device_kernelIN5flash19enable_sm80_to_sm89INS1_16FlashAttnFwdSm80INS1_25CollectiveMainloopFwdSm80ILi8ELi1ELb1EN4cute5tupleIJNS5_1CILi128EEENS7_ILi112EEES8_EEELi128ENS_6half_tEfNS_4arch4Sm80ELb1ELb0ELb0ELb1ELb1ELb1ELb1ELb1EEENS1_21CollectiveEpilogueFwdINS6_IJS8_S8_S9_EEENS6_IJNS7_ILi1EEESH_SH_EEESB_SD_Li256ELb1ELb1ELb1ELb0EEENS1_36VarlenDynamicPersistentTileSchedulerILi128ELi112ELi256ELi256ELb1ELb1ELb0ELb1ELb1ELb1EEEEEEEEEvNT_6ParamsE,@"STO_CUDA_ENTRY STV_DEFAULT"
_ZN7cutlass13device_kernelIN5flash19enable_sm80_to_sm89INS1_16FlashAttnFwdSm80INS1_25CollectiveMainloopFwdSm80ILi8ELi1ELb1EN4cute5tupleIJNS5_1CILi128EEENS7_ILi112EEES8_EEELi128ENS_6half_tEfNS_4arch4Sm80ELb1ELb0ELb0ELb1ELb1ELb1ELb1ELb1EEENS1_21CollectiveEpilogueFwdINS6_IJS8_S8_S9_EEENS6_IJNS7_ILi1EEESH_SH_EEESB_SD_Li256ELb1ELb1ELb1ELb0EEENS1_36VarlenDynamicPersistentTileSchedulerILi128ELi112ELi256ELi256ELb1ELb1ELb0ELb1ELb1ELb1EEEEEEEEEvNT_6ParamsE:
        /* <DEDUP_REMOVED lines=54> */
.L_x_3289:
        /* <DEDUP_REMOVED lines=16> */
.L_x_3508:
        /* <DEDUP_REMOVED lines=16> */
.L_x_3509:
[----:B--2---:R-:W-:-:S05]  /*0560*/  IMAD R0, R0, c[0x0][0x538], RZ ;  /* 0x00014e0000007a24 */ /* 0x004fca00078e02ff */
[----:B------:R-:W-:-:S04]  /*0570*/  IADD3 R7, R0, R7, RZ ;  /* 0x0000000700077210 */ /* 0x000fc80007ffe0ff */
[----:B------:R-:W-:-:S13]  /*0580*/  ISETP.GT.AND P0, PT, R7, UR4, PT ;  /* 0x0000000407007c0c */ /* 0x000fda000bf04270 */
[----:B-1----:R-:W-:Y:S05]  /*0590*/  @!P0 BRA `(.L_x_3289) ;  /* 0xfffffdc000008947 */ /* 0x002fea000383ffff */
.L_x_3285:
[----:B------:R-:W-:-:S05]  /*05a0*/  IADD3 R7, -R0, R7, RZ ;  /* 0x0000000700077210 */ /* 0x000fca0007ffe1ff */
[----:B------:R-:W-:-:S05]  /*05b0*/  IMAD R0, R4, c[0x0][0x538], R7 ;  /* 0x00014e0004007a24 */ /* 0x000fca00078e0207 */
[----:B------:R-:W-:Y:S01]  /*05c0*/  ISETP.GT.AND P0, PT, R0, UR4, PT ;  /* 0x0000000400007c0c */ /* 0x000fe2000bf04270 */
[----:B------:R-:W-:-:S12]  /*05d0*/  BRA.DIV ~URZ, `(.L_x_3290) ;  /* 0x0001ee827f007947 */ /* 0x000fd8000b800000 */
[----:B------:R-:W-:-:S04]  /*05e0*/  VOTE.ANY R15, PT, !P0 ;  /* 0x00000000000f7806 */ /* 0x000fc800040e0100 */
.L_x_3510:
[----:B------:R-:W1:Y:S02]  /*05f0*/  POPC R0, R15 ;  /* 0x0000000f00007309 */ /* 0x000e640000000000 */
[----:B-1----:R-:W-:-:S05]  /*0600*/  IADD3 R2, R0, R6, RZ ;  /* 0x0000000600027210 */ /* 0x002fca0007ffe0ff */
[----:B------:R1:W-:Y:S01]  /*0610*/  STL [R1+0x5c], R2 ;  /* 0x00005c0201007387 */ /* 0x0003e20000100800 */
[----:B------:R-:W-:Y:S05]  /*0620*/  BRA.DIV ~URZ, `(.L_x_3291) ;  /* 0x0001ee727f007947 */ /* 0x000fea000b800000 */
[----:B------:R2:W3:Y:S01]  /*0630*/  SHFL.IDX PT, R12, R9, R0, 0x1f ;  /* 0x00001f00090c7589 */ /* 0x0004e200000e0000 */
[----:B------:R-:W-:-:S03]  /*0640*/  MOV R5, RZ ;  /* 0x000000ff00057202 */ /* 0x000fc60000000f00 */
[----:B------:R2:W4:Y:S04]  /*0650*/  SHFL.IDX PT, R9, R8, R0, 0x1f ;  /* 0x00001f0008097589 */ /* 0x00052800000e0000 */
.L_x_3511:
[----:B------:R-:W-:Y:S01]  /*0660*/  ISETP.NE.AND P0, PT, R15, RZ, PT ;  /* 0x000000ff0f00720c */ /* 0x000fe20003f05270 */
[----:B------:R-:W-:-:S12]  /*0670*/  BSSY B0, `(.L_x_3292) ;  /* 0x0000005000007945 */ /* 0x000fd80003800000 */
[----:B------:R-:W-:Y:S05]  /*0680*/  @!P0 BRA `(.L_x_3293) ;  /* 0x0000003000008947 */ /* 0x000fea0003800000 */
[----:B--2---:R-:W-:Y:S01]  /*0690*/  IADD3 R0, R0, -0x1, RZ ;  /* 0xffffffff00007810 */ /* 0x004fe20007ffe0ff */
[----:B------:R-:W-:Y:S05]  /*06a0*/  BRA.DIV ~URZ, `(.L_x_3294) ;  /* 0x0001eed27f007947 */ /* 0x000fea000b800000 */
[----:B------:R2:W1:Y:S02]  /*06b0*/  SHFL.IDX PT, R5, R4, R0, 0x1f ;  /* 0x00001f0004057589 */ /* 0x00046400000e0000 */
.L_x_3293:
[----:B------:R-:W-:Y:S05]  /*06c0*/  BSYNC B0 ;  /* 0x0000000000007941 */ /* 0x000fea0003800000 */
.L_x_3292:
        /* <DEDUP_REMOVED lines=69> */
.L_x_3296:
        /* <DEDUP_REMOVED lines=70> */
.L_x_3297:
[----:B------:R-:W-:Y:S05]  /*0f80*/  BSYNC B0 ;  /* 0x0000000000007941 */ /* 0x000fea0003800000 */
.L_x_3295:
[----:B------:R-:W-:-:S04]  /*0f90*/  LOP3.LUT R0, RZ, R0, RZ, 0x33, !PT ;  /* 0x00000000ff007212 */ /* 0x000fc800078e33ff */
[----:B------:R-:W-:-:S05]  /*0fa0*/  IADD3 R0, R0, R12, RZ ;  /* 0x0000000c00007210 */ /* 0x000fca0007ffe0ff */
[----:B------:R2:W-:Y:S01]  /*0fb0*/  STL [R1+0x54], R0 ;  /* 0x0000540001007387 */ /* 0x0005e20000100800 */
[----:B------:R-:W-:Y:S05]  /*0fc0*/  BRA `(.L_x_3298) ;  /* 0x0000006000007947 */ /* 0x000fea0003800000 */
.L_x_3286:
[----:B------:R-:W-:Y:S01]  /*0fd0*/  MOV R0, UR4 ;  /* 0x0000000400007c02 */ /* 0x000fe20008000f00 */
[----:B------:R-:W-:Y:S04]  /*0fe0*/  STL [R1+0x54], RZ ;  /* 0x000054ff01007387 */ /* 0x000fe80000100800 */
[----:B------:R-:W-:Y:S04]  /*0ff0*/  STL [R1+0x58], RZ ;  /* 0x000058ff01007387 */ /* 0x000fe80000100800 */
[----:B------:R1:W-:Y:S02]  /*1000*/  STL [R1+0x50], R0 ;  /* 0x0000500001007387 */ /* 0x0003e40000100800 */
[----:B-1----:R-:W-:-:S05]  /*1010*/  MOV R0, c[0x0][0x53c] ;  /* 0x00014f0000007a02 */ /* 0x002fca0000000f00 */
[----:B------:R1:W-:Y:S02]  /*1020*/  STL [R1+0x5c], R0 ;  /* 0x00005c0001007387 */ /* 0x0003e40000100800 */
.L_x_3298:
        /* <DEDUP_REMOVED lines=8> */
.L_x_3284:
        /* <DEDUP_REMOVED lines=232> */
.L_x_3507:
        /* <DEDUP_REMOVED lines=50> */
.L_x_3299:
[----:B------:R-:W-:-:S04]  /*2250*/  ISETP.NE.U32.AND P0, PT, RZ, c[0x0][0x368], PT ;  /* 0x0000da00ff007a0c */ /* 0x000fc80003f05070 */
[----:B------:R-:W-:-:S13]  /*2260*/  ISETP.NE.AND.EX P0, PT, RZ, c[0x0][0x36c], PT, P0 ;  /* 0x0000db00ff007a0c */ /* 0x000fda0003f05300 */
[----:B------:R-:W-:Y:S05]  /*2270*/  @!P0 BRA `(.L_x_3300) ;  /* 0x0000004000008947 */ /* 0x000fea0003800000 */
[----:B-1----:R-:W-:-:S04]  /*2280*/  IADD3 R4, P0, R24, c[0x0][0x368], RZ ;  /* 0x0000da0018047a10 */ /* 0x002fc80007f1e0ff */
[----:B------:R-:W-:-:S05]  /*2290*/  IADD3.X R5, R23, c[0x0][0x36c], RZ, P0, !PT ;  /* 0x0000db0017057a10 */ /* 0x000fca00007fe4ff */
[----:B------:R1:W5:Y:S01]  /*22a0*/  LDG.E R17, [R4.64] ;  /* 0x0000000804117981 */ /* 0x000362000c1e1900 */
[----:B------:R-:W-:Y:S05]  /*22b0*/  BRA `(.L_x_3301) ;  /* 0x0000005000007947 */ /* 0x000fea0003800000 */
.L_x_3300:
[----:B------:R-:W-:Y:S01]  /*22c0*/  MOV R17, UR6 ;  /* 0x0000000600117c02 */ /* 0x000fe20008000f00 */
[----:B------:R-:W-:Y:S05]  /*22d0*/  @!P5 BRA `(.L_x_3301) ;  /* 0x000000300000d947 */ /* 0x000fea0003800000 */
[----:B-1----:R1:W2:Y:S04]  /*22e0*/  LDG.E R6, [R4.64] ;  /* 0x0000000804067981 */ /* 0x0022a8000c1e1900 */
[----:B-1----:R-:W2:Y:S02]  /*22f0*/  LDG.E R4, [R4.64+0x4] ;  /* 0x0000040804047981 */ /* 0x002ea4000c1e1900 */
[----:B--2---:R-:W-:Y:S02]  /*2300*/  IADD3 R17, -R6, R4, RZ ;  /* 0x0000000406117210 */ /* 0x004fe40007ffe1ff */
.L_x_3301:
        /* <DEDUP_REMOVED lines=83> */
.L_x_3303:
[----:B------:R-:W-:Y:S05]  /*2840*/  BSYNC B0 ;  /* 0x0000000000007941 */ /* 0x000fea0003800000 */
.L_x_3302:
[----:B-1----:R-:W2:Y:S01]  /*2850*/  LDL R10, [R1+0x124] ;  /* 0x00012400010a7983 */ /* 0x002ea20000100800 */
        /* <DEDUP_REMOVED lines=253> */
.L_x_3353:
        /* <DEDUP_REMOVED lines=78> */
.L_x_3309:
[----:B------:R-:W-:Y:S05]  /*3d10*/  BSYNC B0 ;  /* 0x0000000000007941 */ /* 0x000fea0003800000 */
.L_x_3308:
        /* <DEDUP_REMOVED lines=43> */
.L_x_3311:
[----:B------:R-:W-:Y:S05]  /*3fd0*/  BSYNC B0 ;  /* 0x0000000000007941 */ /* 0x000fea0003800000 */
.L_x_3310:
        /* <DEDUP_REMOVED lines=42> */
.L_x_3313:
[----:B------:R-:W-:Y:S05]  /*4280*/  BSYNC B0 ;  /* 0x0000000000007941 */ /* 0x000fea0003800000 */
.L_x_3312:
        /* <DEDUP_REMOVED lines=40> */
.L_x_3315:
[----:B------:R-:W-:Y:S05]  /*4510*/  BSYNC B0 ;  /* 0x0000000000007941 */ /* 0x000fea0003800000 */
.L_x_3314:
        /* <DEDUP_REMOVED lines=73> */
.L_x_3319:
[----:B------:R-:W-:Y:S05]  /*49b0*/  BSYNC B0 ;  /* 0x0000000000007941 */ /* 0x000fea0003800000 */
.L_x_3318:
        /* <DEDUP_REMOVED lines=57> */
.L_x_3317:
[----:B------:R-:W-:Y:S05]  /*4d50*/  BSYNC B1 ;  /* 0x0000000000017941 */ /* 0x000fea0003800000 */
.L_x_3316:
        /* <DEDUP_REMOVED lines=61> */
.L_x_3323:
[----:B------:R-:W-:Y:S05]  /*5130*/  BSYNC B0 ;  /* 0x0000000000007941 */ /* 0x000fea0003800000 */
.L_x_3322:
        /* <DEDUP_REMOVED lines=57> */
.L_x_3321:
[----:B------:R-:W-:Y:S05]  /*54d0*/  BSYNC B1 ;  /* 0x0000000000017941 */ /* 0x000fea0003800000 */
.L_x_3320:
        /* <DEDUP_REMOVED lines=60> */
.L_x_3327:
[----:B------:R-:W-:Y:S05]  /*58a0*/  BSYNC B0 ;  /* 0x0000000000007941 */ /* 0x000fea0003800000 */
.L_x_3326:
        /* <DEDUP_REMOVED lines=57> */
.L_x_3325:
[----:B------:R-:W-:Y:S05]  /*5c40*/  BSYNC B1 ;  /* 0x0000000000017941 */ /* 0x000fea0003800000 */
.L_x_3324:
        /* <DEDUP_REMOVED lines=59> */
.L_x_3330:
[----:B------:R-:W-:Y:S05]  /*6000*/  BSYNC B0 ;  /* 0x0000000000007941 */ /* 0x000fea0003800000 */
.L_x_3329:
        /* <DEDUP_REMOVED lines=58> */
.L_x_3307:
        /* <DEDUP_REMOVED lines=243> */
.L_x_3332:
[----:B------:R-:W-:Y:S05]  /*72e0*/  BSYNC B0 ;  /* 0x0000000000007941 */ /* 0x000fea0003800000 */
.L_x_3331:
        /* <DEDUP_REMOVED lines=129> */
.L_x_3334:
[----:B------:R-:W-:Y:S05]  /*7b00*/  BSYNC B0 ;  /* 0x0000000000007941 */ /* 0x000fea0003800000 */
.L_x_3333:
        /* <DEDUP_REMOVED lines=129> */
.L_x_3336:
[----:B------:R-:W-:Y:S05]  /*8320*/  BSYNC B0 ;  /* 0x0000000000007941 */ /* 0x000fea0003800000 */
.L_x_3335:
        /* <DEDUP_REMOVED lines=131> */
.L_x_3306:
        /* <DEDUP_REMOVED lines=19> */
.L_x_3338:
[----:B-12---:R-:W-:Y:S05]  /*8c90*/  BSYNC B0 ;  /* 0x0000000000007941 */ /* 0x006fea0003800000 */
.L_x_3337:
        /* <DEDUP_REMOVED lines=15> */
.L_x_3340:
[----:B------:R-:W-:Y:S05]  /*8d90*/  BSYNC B0 ;  /* 0x0000000000007941 */ /* 0x000fea0003800000 */
.L_x_3339:
        /* <DEDUP_REMOVED lines=15> */
.L_x_3342:
[----:B------:R-:W-:Y:S05]  /*8e90*/  BSYNC B0 ;  /* 0x0000000000007941 */ /* 0x000fea0003800000 */
.L_x_3341:
        /* <DEDUP_REMOVED lines=14> */
.L_x_3328:
[----:B------:R-:W-:Y:S05]  /*8f80*/  BSYNC B2 ;  /* 0x0000000000027941 */ /* 0x000fea0003800000 */
.L_x_3305:
        /* <DEDUP_REMOVED lines=88> */
.L_x_3344:
[----:B-123--:R-:W-:Y:S05]  /*9510*/  BSYNC B0 ;  /* 0x0000000000007941 */ /* 0x00efea0003800000 */
.L_x_3343:
        /* <DEDUP_REMOVED lines=14> */
.L_x_3346:
[----:B------:R-:W-:Y:S05]  /*9600*/  BSYNC B0 ;  /* 0x0000000000007941 */ /* 0x000fea0003800000 */
.L_x_3345:
        /* <DEDUP_REMOVED lines=14> */
.L_x_3348:
[----:B------:R-:W-:Y:S05]  /*96f0*/  BSYNC B0 ;  /* 0x0000000000007941 */ /* 0x000fea0003800000 */
.L_x_3347:
        /* <DEDUP_REMOVED lines=14> */
.L_x_3350:
[----:B------:R-:W-:Y:S05]  /*97e0*/  BSYNC B0 ;  /* 0x0000000000007941 */ /* 0x000fea0003800000 */
.L_x_3349:
[----:B------:R-:W-:Y:S01]  /*97f0*/  ISETP.GT.AND P0, PT, R40, R126, PT ;  /* 0x0000007e2800720c */ /* 0x000fe20003f04270 */
[----:B------:R-:W-:Y:S03]  /*9800*/  BSSY B0, `(.L_x_3351) ;  /* 0x0000030000007945 */ /* 0x000fe60003800000 */
[----:B-123--:R-:W-:Y:S09]  /*9810*/  P2R R15, PR, RZ, 0x1 ;  /* 0x00000001ff0f7803 */ /* 0x00eff20000000000 */
[----:B------:R-:W-:-:S05]  /*9820*/  @!P0 BRA `(.L_x_3352) ;  /* 0x000002d000008947 */ /* 0x000fca0003800000 */
[----:B------:R-:W-:Y:S01]  /*9830*/  IADD3 R3, R40, -0x1, RZ ;  /* 0xffffffff28037810 */ /* 0x000fe20007ffe0ff */
[----:B------:R-:W-:Y:S01]  /*9840*/  IMAD.MOV.U32 R4, RZ, RZ, R118 ;  /* 0x000000ffff047224 */ /* 0x000fe200078e0076 */
[----:B------:R-:W-:Y:S01]  /*9850*/  ISETP.GE.AND P3, PT, R236, 0x21, PT ;  /* 0x00000021ec00780c */ /* 0x000fe20003f66270 */
[----:B----4-:R-:W-:Y:S01]  /*9860*/  IMAD.MOV.U32 R5, RZ, RZ, R117 ;  /* 0x000000ffff057224 */ /* 0x010fe200078e0075 */
        /* <DEDUP_REMOVED lines=41> */
.L_x_3352:
[----:B------:R-:W-:Y:S05]  /*9b00*/  BSYNC B0 ;  /* 0x0000000000007941 */ /* 0x000fea0003800000 */
.L_x_3351:
[----:B------:R-:W0:Y:S01]  /*9b10*/  LDGDEPBAR ;  /* 0x00000000000079af */ /* 0x000e220000000000 */
[----:B------:R-:W-:Y:S02]  /*9b20*/  ISETP.NE.AND P0, PT, R15, RZ, PT ;  /* 0x000000ff0f00720c */ /* 0x000fe40003f05270 */
[----:B------:R-:W-:Y:S11]  /*9b30*/  IADD3 R40, R40, -0x1, RZ ;  /* 0xffffffff28287810 */ /* 0x000ff60007ffe0ff */
[----:B------:R-:W-:-:S05]  /*9b40*/  @P0 BRA `(.L_x_3353) ;  /* 0xffff9ce000000947 */ /* 0x000fca000383ffff */
[----:B------:R-:W-:Y:S01]  /*9b50*/  WARPSYNC 0xffffffff ;  /* 0xffffffff00007948 */ /* 0x000fe20003800000 */
[----:B------:R-:W-:Y:S06]  /*9b60*/  BAR.SYNC.DEFER_BLOCKING 0x0 ;  /* 0x0000000000007b1d */ /* 0x000fec0000010000 */
.L_x_3304:
        /* <DEDUP_REMOVED lines=44> */
.L_x_3355:
[----:B------:R-:W-:Y:S05]  /*9e30*/  BSYNC B0 ;  /* 0x0000000000007941 */ /* 0x000fea0003800000 */
.L_x_3354:
        /* <DEDUP_REMOVED lines=149> */
[CC--:B-1----:R-:W-:Y:S02]  /*a790*/  @!P3 LEA R26, P0, R76.reuse, R8.reuse, 0x1 ;  /* 0x000000084c1ab211 */ /* 0x0c2fe400078008ff */
[C---:B------:R-:W-:Y:S02]  /*a7a0*/  @!P3 LEA R24, P1, R227.reuse, R8, 0x1 ;  /* 0x00000008e318b211 */ /* 0x040fe400078208ff */
[CCC-:B--2---:R-:W-:Y:S02]  /*a7b0*/  @!P3 LEA.HI.X R27, R76.reuse, R9.reuse, R77.reuse, 0x1, P0 ;  /* 0x000000094c1bb211 */ /* 0x1c4fe400000f0c4d */
[C---:B------:R-:W-:Y:S01]  /*a7c0*/  @!P4 LEA R22, P0, R76.reuse, R6, 0x1 ;  /* 0x000000064c16c211 */ /* 0x040fe200078008ff */
[----:B------:R1:W2:Y:S01]  /*a7d0*/  SHFL.IDX PT, R8, R2, 0x3, 0x181f ;  /* 0x00781f0002087f89 */ /* 0x0002a200000e0000 */
[----:B------:R-:W-:Y:S01]  /*a7e0*/  @!P3 LEA.HI.X R25, R227, R9, R102, 0x1, P1 ;  /* 0x00000009e319b211 */ /* 0x000fe200008f0c66 */
[----:B------:R-:W-:Y:S01]  /*a7f0*/  IMAD R28, R93, c[0x0][0x1f0], RZ ;  /* 0x00007c005d1c7a24 */ /* 0x000fe200078e02ff */
[----:B------:R-:W-:-:S02]  /*a800*/  @!P4 LEA.HI.X R23, R76, R11, R77, 0x1, P0 ;  /* 0x0000000b4c17c211 */ /* 0x000fc400000f0c4d */
[CC--:B----4-:R-:W-:Y:S02]  /*a810*/  @!P6 LEA R18, P1, R76.reuse, R10.reuse, 0x1 ;  /* 0x0000000a4c12e211 */ /* 0x0d0fe400078208ff */
[C---:B------:R-:W-:Y:S02]  /*a820*/  @!P6 LEA R16, P0, R227.reuse, R10, 0x1 ;  /* 0x0000000ae310e211 */ /* 0x040fe400078008ff */
        /* <DEDUP_REMOVED lines=19> */
[C---:B------:R-:W-:Y:S02]  /*a960*/  @!P5 LEA.HI.X R11, R227.reuse, R8, R102, 0x1, P0 ;  /* 0x00000008e30bd211 */ /* 0x040fe400000f0c66 */
        /* <DEDUP_REMOVED lines=36> */
[C---:B------:R-:W-:Y:S02]  /*abb0*/  @P0 LEA.HI.X R5, R227.reuse, R5, R102, 0x1, P1 ;  /* 0x00000005e3050211 */ /* 0x040fe400008f0c66 */
        /* <DEDUP_REMOVED lines=24> */
.L_x_3357:
        /* <DEDUP_REMOVED lines=66> */
.L_x_3361:
[----:B--2---:R-:W-:Y:S05]  /*b160*/  BSYNC B0 ;  /* 0x0000000000007941 */ /* 0x004fea0003800000 */
.L_x_3360:
        /* <DEDUP_REMOVED lines=47> */
.L_x_3363:
[----:B----4-:R-:W-:Y:S05]  /*b460*/  BSYNC B0 ;  /* 0x0000000000007941 */ /* 0x010fea0003800000 */
.L_x_3362:
        /* <DEDUP_REMOVED lines=49> */
.L_x_3365:
[----:B---3--:R-:W-:Y:S05]  /*b780*/  BSYNC B0 ;  /* 0x0000000000007941 */ /* 0x008fea0003800000 */
.L_x_3364:
        /* <DEDUP_REMOVED lines=48> */
.L_x_3367:
[----:B---3--:R-:W-:Y:S05]  /*ba90*/  BSYNC B0 ;  /* 0x0000000000007941 */ /* 0x008fea0003800000 */
.L_x_3366:
        /* <DEDUP_REMOVED lines=66> */
.L_x_3371:
[----:B------:R-:W-:Y:S05]  /*bec0*/  BSYNC B0 ;  /* 0x0000000000007941 */ /* 0x000fea0003800000 */
.L_x_3370:
        /* <DEDUP_REMOVED lines=44> */
.L_x_3369:
[----:B------:R-:W-:Y:S05]  /*c190*/  BSYNC B1 ;  /* 0x0000000000017941 */ /* 0x000fea0003800000 */
.L_x_3368:
        /* <DEDUP_REMOVED lines=49> */
.L_x_3375:
[----:B------:R-:W-:Y:S05]  /*c4b0*/  BSYNC B0 ;  /* 0x0000000000007941 */ /* 0x000fea0003800000 */
.L_x_3374:
        /* <DEDUP_REMOVED lines=44> */
.L_x_3373:
[----:B------:R-:W-:Y:S05]  /*c780*/  BSYNC B1 ;  /* 0x0000000000017941 */ /* 0x000fea0003800000 */
.L_x_3372:
        /* <DEDUP_REMOVED lines=49> */
.L_x_3379:
[----:B------:R-:W-:Y:S05]  /*caa0*/  BSYNC B0 ;  /* 0x0000000000007941 */ /* 0x000fea0003800000 */
.L_x_3378:
        /* <DEDUP_REMOVED lines=44> */
.L_x_3377:
[----:B------:R-:W-:Y:S05]  /*cd70*/  BSYNC B1 ;  /* 0x0000000000017941 */ /* 0x000fea0003800000 */
.L_x_3376:
        /* <DEDUP_REMOVED lines=48> */
.L_x_3382:
[----:B------:R-:W-:Y:S05]  /*d080*/  BSYNC B0 ;  /* 0x0000000000007941 */ /* 0x000fea0003800000 */
.L_x_3381:
        /* <DEDUP_REMOVED lines=45> */
.L_x_3359:
        /* <DEDUP_REMOVED lines=72> */
.L_x_3384:
[----:B----4-:R-:W-:Y:S05]  /*d7e0*/  BSYNC B0 ;  /* 0x0000000000007941 */ /* 0x010fea0003800000 */
.L_x_3383:
        /* <DEDUP_REMOVED lines=64> */
.L_x_3386:
[----:B------:R-:W-:Y:S05]  /*dbf0*/  BSYNC B0 ;  /* 0x0000000000007941 */ /* 0x000fea0003800000 */
.L_x_3385:
        /* <DEDUP_REMOVED lines=119> */
.L_x_3388:
[----:B------:R-:W-:Y:S05]  /*e370*/  BSYNC B0 ;  /* 0x0000000000007941 */ /* 0x000fea0003800000 */
.L_x_3387:
        /* <DEDUP_REMOVED lines=107> */
.L_x_3390:
[----:B------:R-:W-:Y:S05]  /*ea30*/  BSYNC B0 ;  /* 0x0000000000007941 */ /* 0x000fea0003800000 */
.L_x_3389:
        /* <DEDUP_REMOVED lines=107> */
.L_x_3392:
[----:B------:R-:W-:Y:S05]  /*f0f0*/  BSYNC B0 ;  /* 0x0000000000007941 */ /* 0x000fea0003800000 */
.L_x_3391:
        /* <DEDUP_REMOVED lines=106> */
.L_x_3380:
[----:B------:R-:W-:Y:S05]  /*f7a0*/  BSYNC B2 ;  /* 0x0000000000027941 */ /* 0x000fea0003800000 */
.L_x_3358:
[----:B------:R-:W-:Y:S01]  /*f7b0*/  BAR.SYNC.DEFER_BLOCKING 0x0 ;  /* 0x0000000000007b1d */ /* 0x000fe20000010000 */
[----:B-1----:R-:W-:Y:S01]  /*f7c0*/  IMAD R4, R94, c[0x0][0x208], RZ ;  /* 0x000082005e047a24 */ /* 0x002fe200078e02ff */
[----:B------:R-:W-:Y:S01]  /*f7d0*/  ISETP.GE.AND P1, PT, R76, c[0x0][0x1d4], PT ;  /* 0x000075004c007a0c */ /* 0x000fe20003f26270 */
[----:B------:R-:W-:Y:S01]  /*f7e0*/  IMAD.WIDE.U32 R2, R237, c[0x0][0x208], RZ ;  /* 0x00008200ed027a25 */ /* 0x000fe200078e00ff */
[----:B------:R-:W-:-:S02]  /*f7f0*/  IADD3 R207, R202, 0x20, RZ ;  /* 0x00000020cacf7810 */ /* 0x000fc40007ffe0ff */
[----:B------:R-:W-:Y:S01]  /*f800*/  SHF.L.U64.HI R231, R76, 0x1, R77 ;  /* 0x000000014ce77819 */ /* 0x000fe2000001024d */
[----:B------:R-:W-:Y:S01]  /*f810*/  IMAD R4, R237, c[0x0][0x20c], R4 ;  /* 0x00008300ed047a24 */ /* 0x000fe200078e0204 */
[C---:B------:R-:W-:Y:S01]  /*f820*/  ISETP.GE.AND P2, PT, R227.reuse, c[0x0][0x1d4], PT ;  /* 0x00007500e3007a0c */ /* 0x040fe20003f46270 */
        /* <DEDUP_REMOVED lines=89> */
.L_x_3512:
[C---:B------:R-:W-:Y:S02]  /*fdc0*/  ISETP.LT.OR P3, PT, R4.reuse, 0x61, P1 ;  /* 0x000000610400780c */ /* 0x040fe40000f61670 */
[----:B------:R-:W-:Y:S02]  /*fdd0*/  ISETP.LT.OR P2, PT, R4, 0x61, P2 ;  /* 0x000000610400780c */ /* 0x000fe40001741670 */
        /* <DEDUP_REMOVED lines=9> */
.L_x_3394:
[----:B------:R-:W-:Y:S05]  /*fe70*/  BSYNC B0 ;  /* 0x0000000000007941 */ /* 0x000fea0003800000 */
.L_x_3393:
[----:B-1----:R-:W2:Y:S01]  /*fe80*/  LDL R3, [R1+0xc] ;  /* 0x00000c0001037983 */ /* 0x002ea20000100800 */
[----:B------:R-:W-:Y:S01]  /*fe90*/  IMAD.MOV.U32 R2, RZ, RZ, 0x40 ;  /* 0x00000040ff027424 */ /* 0x000fe200078e00ff */
[----:B------:R-:W-:Y:S02]  /*fea0*/  LOP3.LUT P0, RZ, R83, 0x4, RZ, 0xc0, !PT ;  /* 0x0000000453ff7812 */ /* 0x000fe4000780c0ff */
[----:B------:R-:W0:Y:S01]  /*feb0*/  LDGDEPBAR ;  /* 0x00000000000079af */ /* 0x000e220000000000 */
[----:B------:R-:W-:Y:S01]  /*fec0*/  WARPSYNC 0xffffffff ;  /* 0xffffffff00007948 */ /* 0x000fe20003800000 */
[----:B---3--:R-:W-:Y:S01]  /*fed0*/  HMMA.16816.F32 R8, R140, R22, RZ ;  /* 0x000000168c08723c */ /* 0x008fe200000018ff */
[----:B------:R-:W-:Y:S01]  /*fee0*/  SEL R2, R2, 0xffffffc0, !P0 ;  /* 0xffffffc002027807 */ /* 0x000fe20004000000 */
[----:B------:R-:W-:Y:S01]  /*fef0*/  BSSY B1, `(.L_x_3396) ;  /* 0x0000111000017945 */ /* 0x000fe20003800000 */
[----:B------:R-:W-:-:S02]  /*ff00*/  IADD3 R214, R207, 0x3800, RZ ;  /* 0x00003800cfd67810 */ /* 0x000fc40007ffe0ff */
[C---:B------:R-:W-:Y:S01]  /*ff10*/  IADD3 R213, R207.reuse, 0x6800, RZ ;  /* 0x00006800cfd57810 */ /* 0x040fe20007ffe0ff */
[--C-:B------:R-:W-:Y:S01]  /*ff20*/  IMAD.IADD R201, R202, 0x1, R2.reuse ;  /* 0x00000001cac97824 */ /* 0x100fe200078e0202 */
[C---:B------:R-:W-:Y:S01]  /*ff30*/  IADD3 R212, R207.reuse, 0x6000, RZ ;  /* 0x00006000cfd47810 */ /* 0x040fe20007ffe0ff */
[C---:B------:R-:W-:Y:S01]  /*ff40*/  HMMA.16816.F32 R16, R140.reuse, R20, RZ ;  /* 0x000000148c10723c */ /* 0x040fe200000018ff */
[C---:B------:R-:W-:Y:S01]  /*ff50*/  IMAD.IADD R200, R207.reuse, 0x1, R2 ;  /* 0x00000001cfc87824 */ /* 0x040fe200078e0202 */
[C---:B------:R-:W-:Y:S01]  /*ff60*/  IADD3 R211, R207.reuse, 0x5800, RZ ;  /* 0x00005800cfd37810 */ /* 0x040fe20007ffe0ff */
[----:B------:R-:W-:Y:S01]  /*ff70*/  LDSM.16.M88.4 R56, [R201] ;  /* 0x00000000c938783b */ /* 0x000fe20000000200 */
[C---:B------:R-:W-:Y:S02]  /*ff80*/  IADD3 R210, R207.reuse, 0x5000, RZ ;  /* 0x00005000cfd27810 */ /* 0x040fe40007ffe0ff */
[C---:B------:R-:W-:Y:S02]  /*ff90*/  IADD3 R209, R207.reuse, 0x4800, RZ ;  /* 0x00004800cfd17810 */ /* 0x040fe40007ffe0ff */
[----:B------:R-:W-:Y:S01]  /*ffa0*/  HMMA.16816.F32 R20, R140, R60, RZ ;  /* 0x0000003c8c14723c */ /* 0x000fe200000018ff */
[----:B------:R-:W-:-:S07]  /*ffb0*/  IADD3 R208, R207, 0x4000, RZ ;  /* 0x00004000cfd07810 */ /* 0x000fce0007ffe0ff */
[----:B------:R-:W-:Y:S08]  /*ffc0*/  HMMA.16816.F32 R52, R144, R26, R8 ;  /* 0x0000001a9034723c */ /* 0x000ff00000001808 */
[C---:B------:R-:W-:Y:S08]  /*ffd0*/  HMMA.16816.F32 R8, R140.reuse, R68, RZ ;  /* 0x000000448c08723c */ /* 0x040ff000000018ff */
[----:B------:R-:W-:Y:S08]  /*ffe0*/  HMMA.16816.F32 R44, R140, R40, RZ ;  /* 0x000000288c2c723c */ /* 0x000ff000000018ff */
[----:B------:R-:W-:Y:S08]  /*fff0*/  HMMA.16816.F32 R64, R144, R24, R16 ;  /* 0x000000189040723c */ /* 0x000ff00000001810 */
        /* <DEDUP_REMOVED lines=8> */
[C---:B------:R-:W-:Y:S08]  /*10080*/  HMMA.16816.F32 R20, R144.reuse, R108, R8 ;  /* 0x0000006c9014723c */ /* 0x040ff00000001808 */
[----:B------:R-:W-:Y:S08]  /*10090*/  HMMA.16816.F32 R100, R144, R96, R44 ;  /* 0x000000609064723c */ /* 0x000ff0000000182c */
[C---:B------:R-:W-:Y:S08]  /*100a0*/  HMMA.16816.F32 R8, R140.reuse, R112, RZ ;  /* 0x000000708c08723c */ /* 0x040ff000000018ff */
[----:B------:R-:W-:Y:S08]  /*100b0*/  HMMA.16816.F32 R44, R140, R114, RZ ;  /* 0x000000728c2c723c */ /* 0x000ff000000018ff */
[C---:B------:R-:W-:Y:S01]  /*100c0*/  HMMA.16816.F32 R96, R144.reuse, R98, R40 ;  /* 0x000000629060723c */ /* 0x040fe20000001828 */
[----:B------:R-:W1:Y:S07]  /*100d0*/  LDSM.16.M88.4 R40, [R201+0x800] ;  /* 0x00080000c928783b */ /* 0x000e6e0000000200 */
[C---:B------:R-:W-:Y:S01]  /*100e0*/  HMMA.16816.F32 R84, R144.reuse, R72, R28 ;  /* 0x000000489054723c */ /* 0x040fe2000000181c */
[----:B------:R-:W-:Y:S07]  /*100f0*/  LDSM.16.M88.4 R28, [R201+0x2000] ;  /* 0x00200000c91c783b */ /* 0x000fee0000000200 */
[C---:B------:R-:W-:Y:S01]  /*10100*/  HMMA.16816.F32 R92, R144.reuse, R88, R36 ;  /* 0x00000058905c723c */ /* 0x040fe20000001824 */
[----:B------:R-:W3:Y:S07]  /*10110*/  LDSM.16.M88.4 R36, [R201+0x1000] ;  /* 0x00100000c924783b */ /* 0x000eee0000000200 */
[C---:B------:R-:W-:Y:S01]  /*10120*/  HMMA.16816.F32 R72, R144.reuse, R74, R24 ;  /* 0x0000004a9048723c */ /* 0x040fe20000001818 */
[----:B------:R-:W4:Y:S07]  /*10130*/  LDSM.16.M88.4 R24, [R201+0x2800] ;  /* 0x00280000c918783b */ /* 0x000f2e0000000200 */
[C---:B------:R-:W-:Y:S08]  /*10140*/  HMMA.16816.F32 R60, R144.reuse, R106, R16 ;  /* 0x0000006a903c723c */ /* 0x040ff00000001810 */
[C---:B------:R-:W-:Y:S01]  /*10150*/  HMMA.16816.F32 R16, R144.reuse, R110, R48 ;  /* 0x0000006e9010723c */ /* 0x040fe20000001830 */
[----:B------:R-:W5:Y:S07]  /*10160*/  LDSM.16.M88.4 R48, [R201+0x3000] ;  /* 0x00300000c930783b */ /* 0x000f6e0000000200 */
[C---:B------:R-:W-:Y:S01]  /*10170*/  HMMA.16816.F32 R88, R144.reuse, R90, R32 ;  /* 0x0000005a9058723c */ /* 0x040fe20000001820 */
[----:B------:R-:W2:Y:S07]  /*10180*/  LDSM.16.M88.4 R32, [R201+0x1800] ;  /* 0x00180000c920783b */ /* 0x000eae0000000200 */
[C---:B------:R-:W-:Y:S08]  /*10190*/  HMMA.16816.F32 R8, R144.reuse, R116, R8 ;  /* 0x000000749008723c */ /* 0x040ff00000001808 */
[----:B------:R-:W-:Y:S08]  /*101a0*/  HMMA.16816.F32 R44, R144, R118, R44 ;  /* 0x00000076902c723c */ /* 0x000ff0000000182c */
[C---:B-1----:R-:W-:Y:S08]  /*101b0*/  HMMA.16816.F32 R100, R176.reuse, R40, R100 ;  /* 0x00000028b064723c */ /* 0x042ff00000001864 */
[C---:B------:R-:W-:Y:S08]  /*101c0*/  HMMA.16816.F32 R96, R176.reuse, R42, R96 ;  /* 0x0000002ab060723c */ /* 0x040ff00000001860 */
[C---:B------:R-:W-:Y:S08]  /*101d0*/  HMMA.16816.F32 R108, R176.reuse, R56, R64 ;  /* 0x00000038b06c723c */ /* 0x040ff00000001840 */
[C---:B---3--:R-:W-:Y:S08]  /*101e0*/  HMMA.16816.F32 R92, R176.reuse, R36, R92 ;  /* 0x00000024b05c723c */ /* 0x048ff0000000185c */
[C---:B------:R-:W-:Y:S08]  /*101f0*/  HMMA.16816.F32 R88, R176.reuse, R38, R88 ;  /* 0x00000026b058723c */ /* 0x040ff00000001858 */
[C---:B----4-:R-:W-:Y:S01]  /*10200*/  HMMA.16816.F32 R40, R176.reuse, R26, R16 ;  /* 0x0000001ab028723c */ /* 0x050fe20000001810 */
[----:B------:R-:W1:Y:S07]  /*10210*/  LDSM.16.M88.4 R16, [R200+0x2000] ;  /* 0x00200000c810783b */ /* 0x000e6e0000000200 */
[C---:B------:R-:W-:Y:S08]  /*10220*/  HMMA.16816.F32 R64, R176.reuse, R30, R60 ;  /* 0x0000001eb040723c */ /* 0x040ff0000000183c */
[C---:B-----5:R-:W-:Y:S01]  /*10230*/  HMMA.16816.F32 R36, R176.reuse, R48, R8 ;  /* 0x00000030b024723c */ /* 0x060fe20000001808 */
[----:B------:R-:W3:Y:S07]  /*10240*/  LDSM.16.M88.4 R8, [R200+0x2800] ;  /* 0x00280000c808783b */ /* 0x000eee0000000200 */
[----:B------:R-:W-:Y:S01]  /*10250*/  HMMA.16816.F32 R60, R176, R50, R44 ;  /* 0x00000032b03c723c */ /* 0x000fe2000000182c */
[----:B------:R-:W4:Y:S01]  /*10260*/  LDSM.16.M88.4 R48, [R200+0x3000] ;  /* 0x00300000c830783b */ /* 0x000f220000000200 */
[----:B--2---:R-:W-:-:S06]  /*10270*/  ISETP.GT.AND P0, PT, R122, R3, PT ;  /* 0x000000037a00720c */ /* 0x004fcc0003f04270 */
[C---:B------:R-:W-:Y:S08]  /*10280*/  HMMA.16816.F32 R104, R176.reuse, R58, R52 ;  /* 0x0000003ab068723c */ /* 0x040ff00000001834 */
[C---:B------:R-:W-:Y:S08]  /*10290*/  HMMA.16816.F32 R84, R176.reuse, R32, R84 ;  /* 0x00000020b054723c */ /* 0x040ff00000001854 */
[C---:B------:R-:W-:Y:S01]  /*102a0*/  HMMA.16816.F32 R72, R176.reuse, R34, R72 ;  /* 0x00000022b048723c */ /* 0x040fe20000001848 */
[----:B------:R-:W2:Y:S07]  /*102b0*/  LDSM.16.M88.4 R32, [R200] ;  /* 0x00000000c820783b */ /* 0x000eae0000000200 */
[C---:B------:R-:W-:Y:S01]  /*102c0*/  HMMA.16816.F32 R68, R176.reuse, R28, R68 ;  /* 0x0000001cb044723c */ /* 0x040fe20000001844 */
[----:B------:R-:W5:Y:S07]  /*102d0*/  LDSM.16.M88.4 R28, [R200+0x800] ;  /* 0x00080000c81c783b */ /* 0x000f6e0000000200 */
[----:B------:R-:W-:Y:S01]  /*102e0*/  HMMA.16816.F32 R52, R176, R24, R20 ;  /* 0x00000018b034723c */ /* 0x000fe20000001814 */
[----:B------:R-:W2:Y:S04]  /*102f0*/  LDSM.16.M88.4 R24, [R200+0x1000] ;  /* 0x00100000c818783b */ /* 0x000ea80000000200 */
[----:B------:R-:W2:Y:S03]  /*10300*/  LDSM.16.M88.4 R20, [R200+0x1800] ;  /* 0x00180000c814783b */ /* 0x000ea60000000200 */
[C---:B-1----:R-:W-:Y:S08]  /*10310*/  HMMA.16816.F32 R64, R180.reuse, R18, R64 ;  /* 0x00000012b440723c */ /* 0x042ff00000001840 */
[C---:B------:R-:W-:Y:S01]  /*10320*/  HMMA.16816.F32 R68, R180.reuse, R16, R68 ;  /* 0x00000010b444723c */ /* 0x040fe20000001844 */
[----:B------:R-:W1:Y:S07]  /*10330*/  LDSM.16.M88.4 R16, [R202+0x6000] ;  /* 0x00600000ca10783b */ /* 0x000e6e0000000200 */
[C---:B---3--:R-:W-:Y:S01]  /*10340*/  HMMA.16816.F32 R44, R180.reuse, R8, R52 ;  /* 0x00000008b42c723c */ /* 0x048fe20000001834 */
[----:B------:R-:W-:Y:S07]  /*10350*/  LDSM.16.M88.4 R52, [R201+0x6800] ;  /* 0x00680000c934783b */ /* 0x000fee0000000200 */
[C---:B------:R-:W-:Y:S08]  /*10360*/  HMMA.16816.F32 R40, R180.reuse, R10, R40 ;  /* 0x0000000ab428723c */ /* 0x040ff00000001828 */
[C---:B----4-:R-:W-:Y:S01]  /*10370*/  HMMA.16816.F32 R8, R180.reuse, R48, R36 ;  /* 0x00000030b408723c */ /* 0x050fe20000001824 */
[----:B------:R-:W3:Y:S07]  /*10380*/  LDSM.16.M88.4 R36, [R202+0x3800] ;  /* 0x00380000ca24783b */ /* 0x000eee0000000200 */
[C---:B--2---:R-:W-:Y:S08]  /*10390*/  HMMA.16816.F32 R56, R180.reuse, R32, R108 ;  /* 0x00000020b438723c */ /* 0x044ff0000000186c */
[C---:B------:R-:W-:Y:S01]  /*103a0*/  HMMA.16816.F32 R104, R180.reuse, R34, R104 ;  /* 0x00000022b468723c */ /* 0x040fe20000001868 */
[----:B------:R-:W2:Y:S07]  /*103b0*/  LDSM.16.M88.4 R32, [R202+0x4000] ;  /* 0x00400000ca20783b */ /* 0x000eae0000000200 */
[C---:B-----5:R-:W-:Y:S08]  /*103c0*/  HMMA.16816.F32 R100, R180.reuse, R28, R100 ;  /* 0x0000001cb464723c */ /* 0x060ff00000001864 */
        /* <DEDUP_REMOVED lines=8> */
[----:B------:R-:W-:Y:S01]  /*10450*/  HMMA.16816.F32 R60, R180, R50, R60 ;  /* 0x00000032b43c723c */ /* 0x000fe2000000183c */
[----:B------:R-:W4:Y:S07]  /*10460*/  LDSM.16.M88.4 R48, [R202+0x6800] ;  /* 0x00680000ca30783b */ /* 0x000f2e0000000200 */
[C---:B-1----:R-:W-:Y:S08]  /*10470*/  HMMA.16816.F32 R44, R184.reuse, R16, R44 ;  /* 0x00000010b82c723c */ /* 0x042ff0000000182c */
[C---:B------:R-:W-:Y:S01]  /*10480*/  HMMA.16816.F32 R40, R184.reuse, R18, R40 ;  /* 0x00000012b828723c */ /* 0x040fe20000001828 */
[----:B------:R-:W1:Y:S07]  /*10490*/  LDSM.16.M88.4 R16, [R207+0x6000] ;  /* 0x00600000cf10783b */ /* 0x000e6e0000000200 */
[C---:B---3--:R-:W-:Y:S08]  /*104a0*/  HMMA.16816.F32 R56, R184.reuse, R36, R56 ;  /* 0x00000024b838723c */ /* 0x048ff00000001838 */
[C---:B------:R-:W-:Y:S01]  /*104b0*/  HMMA.16816.F32 R104, R184.reuse, R38, R104 ;  /* 0x00000026b868723c */ /* 0x040fe20000001868 */
[----:B------:R-:W3:Y:S07]  /*104c0*/  LDSM.16.M88.4 R36, [R207+0x3800] ;  /* 0x00380000cf24783b */ /* 0x000eee0000000200 */
        /* <DEDUP_REMOVED lines=34> */
[----:B------:R-:W-:Y:S08]  /*106f0*/  HMMA.16816.F32 R60, R188, R50, R60 ;  /* 0x00000032bc3c723c */ /* 0x000ff0000000183c */
[C---:B-1----:R-:W-:Y:S01]  /*10700*/  HMMA.16816.F32 R56, R192.reuse, R16, R44 ;  /* 0x00000010c038723c */ /* 0x042fe2000000182c */
[----:B------:R-:W1:Y:S07]  /*10710*/  LDSM.16.M88.4 R44, [R200+0x3800] ;  /* 0x00380000c82c783b */ /* 0x000e6e0000000200 */
        /* <DEDUP_REMOVED lines=23> */
[C---:B------:R-:W-:Y:S08]  /*10890*/  HMMA.16816.F32 R104, R196.reuse, R42, R96 ;  /* 0x0000002ac468723c */ /* 0x040ff00000001860 */
[C---:B---3--:R-:W-:Y:S08]  /*108a0*/  HMMA.16816.F32 R60, R196.reuse, R36, R92 ;  /* 0x00000024c43c723c */ /* 0x048ff0000000185c */
[C---:B------:R-:W-:Y:S08]  /*108b0*/  HMMA.16816.F32 R100, R196.reuse, R38, R88 ;  /* 0x00000026c464723c */ /* 0x040ff00000001858 */
[C---:B--2---:R-:W-:Y:S08]  /*108c0*/  HMMA.16816.F32 R96, R196.reuse, R32, R84 ;  /* 0x00000020c460723c */ /* 0x044ff00000001854 */
[C---:B------:R-:W-:Y:S08]  /*108d0*/  HMMA.16816.F32 R92, R196.reuse, R34, R72 ;  /* 0x00000022c45c723c */ /* 0x040ff00000001848 */
[C---:B----4-:R-:W-:Y:S08]  /*108e0*/  HMMA.16816.F32 R52, R196.reuse, R28, R68 ;  /* 0x0000001cc434723c */ /* 0x050ff00000001844 */
[C---:B------:R-:W-:Y:S08]  /*108f0*/  HMMA.16816.F32 R88, R196.reuse, R30, R64 ;  /* 0x0000001ec458723c */ /* 0x040ff00000001840 */
[C---:B-----5:R-:W-:Y:S08]  /*10900*/  HMMA.16816.F32 R84, R196.reuse, R24, R56 ;  /* 0x00000018c454723c */ /* 0x060ff00000001838 */
[C---:B------:R-:W-:Y:S08]  /*10910*/  HMMA.16816.F32 R32, R196.reuse, R26, R48 ;  /* 0x0000001ac420723c */ /* 0x040ff00000001830 */
[C---:B------:R-:W-:Y:S08]  /*10920*/  HMMA.16816.F32 R44, R196.reuse, R20, R16 ;  /* 0x00000014c42c723c */ /* 0x040ff00000001810 */
[----:B------:R-:W-:Y:S01]  /*10930*/  HMMA.16816.F32 R28, R196, R22, R8 ;  /* 0x00000016c41c723c */ /* 0x000fe20000001808 */
[----:B------:R-:W-:Y:S06]  /*10940*/  BAR.SYNC.DEFER_BLOCKING 0x0 ;  /* 0x0000000000007b1d */ /* 0x000fec0000010000 */
[----:B------:R-:W-:Y:S01]  /*10950*/  @!UPT UIADD3 URZ, URZ, URZ, URZ ;  /* 0x0000003f3f3ff290 */ /* 0x000fe2000fffe03f */
[----:B------:R-:W-:Y:S11]  /*10960*/  @!P0 BRA `(.L_x_3397) ;  /* 0x0000069000008947 */ /* 0x000ff60003800000 */
[----:B------:R-:W2:Y:S04]  /*10970*/  LDL R3, [R1+0x3c] ;  /* 0x00003c0001037983 */ /* 0x000ea80000100800 */
        /* <DEDUP_REMOVED lines=34> */
.L_x_3513:
[----:B------:R-:W-:Y:S05]  /*10ba0*/  BRA.DIV ~URZ, `(.L_x_3399) ;  /* 0x0000eb827f007947 */ /* 0x000fea000b800000 */
[----:B------:R3:W4:Y:S02]  /*10bb0*/  SHFL.IDX PT, R2, R5, RZ, 0x181f ;  /* 0x00181fff05027589 */ /* 0x00072400000e0000 */
.L_x_3514:
        /* <DEDUP_REMOVED lines=14> */
.L_x_3401:
[----:B------:R-:W-:Y:S05]  /*10ca0*/  BSYNC B0 ;  /* 0x0000000000007941 */ /* 0x000fea0003800000 */
.L_x_3400:
[----:B------:R-:W-:Y:S05]  /*10cb0*/  BRA.DIV ~URZ, `(.L_x_3402) ;  /* 0x0000eae27f007947 */ /* 0x000fea000b800000 */
[----:B--2---:R2:W1:Y:S04]  /*10cc0*/  SHFL.IDX PT, R6, R4, 0x1, 0x181f ;  /* 0x00381f0004067f89 */ /* 0x00446800000e0000 */
[----:B----4-:R2:W4:Y:S02]  /*10cd0*/  SHFL.IDX PT, R2, R5, 0x1, 0x181f ;  /* 0x00381f0005027f89 */ /* 0x01052400000e0000 */
.L_x_3515:
        /* <DEDUP_REMOVED lines=14> */
.L_x_3404:
[----:B------:R-:W-:Y:S05]  /*10dc0*/  BSYNC B0 ;  /* 0x0000000000007941 */ /* 0x000fea0003800000 */
.L_x_3403:
[----:B------:R-:W-:Y:S05]  /*10dd0*/  BRA.DIV ~URZ, `(.L_x_3405) ;  /* 0x0000ea927f007947 */ /* 0x000fea000b800000 */
[----:B-1----:R1:W2:Y:S02]  /*10de0*/  SHFL.IDX PT, R6, R4, 0x2, 0x181f ;  /* 0x00581f0004067f89 */ /* 0x0022a400000e0000 */
.L_x_3516:
[----:B------:R-:W-:Y:S05]  /*10df0*/  BRA.DIV ~URZ, `(.L_x_3406) ;  /* 0x0000eae27f007947 */ /* 0x000fea000b800000 */
[----:B----4-:R4:W1:Y:S02]  /*10e00*/  SHFL.IDX PT, R2, R5, 0x2, 0x181f ;  /* 0x00581f0005027f89 */ /* 0x01086400000e0000 */
.L_x_3517:
        /* <DEDUP_REMOVED lines=14> */
.L_x_3408:
[----:B------:R-:W-:Y:S05]  /*10ef0*/  BSYNC B0 ;  /* 0x0000000000007941 */ /* 0x000fea0003800000 */
.L_x_3407:
[----:B------:R-:W-:Y:S05]  /*10f00*/  BRA.DIV ~URZ, `(.L_x_3409) ;  /* 0x0000ea427f007947 */ /* 0x000fea000b800000 */
[----:B--2---:R2:W3:Y:S04]  /*10f10*/  SHFL.IDX PT, R6, R4, 0x3, 0x181f ;  /* 0x00781f0004067f89 */ /* 0x0044e800000e0000 */
[----:B-1----:R2:W1:Y:S02]  /*10f20*/  SHFL.IDX PT, R2, R5, 0x3, 0x181f ;  /* 0x00781f0005027f89 */ /* 0x00246400000e0000 */
.L_x_3518:
        /* <DEDUP_REMOVED lines=13> */
.L_x_3397:
[----:B------:R-:W-:Y:S05]  /*11000*/  BSYNC B1 ;  /* 0x0000000000017941 */ /* 0x000fea0003800000 */
.L_x_3396:
[----:B-1----:R-:W5:Y:S01]  /*11010*/  LDL R3, [R1+0x40] ;  /* 0x0000400001037983 */ /* 0x002f620000100800 */
[----:B--2---:R-:W-:-:S03]  /*11020*/  IMAD.MOV.U32 R4, RZ, RZ, c[0x0][0x2c4] ;  /* 0x0000b100ff047624 */ /* 0x004fc600078e00ff */
[----:B------:R-:W5:Y:S04]  /*11030*/  LDL R2, [R1+0x64] ;  /* 0x0000640001027983 */ /* 0x000f680000100800 */
[----:B---3--:R-:W2:Y:S04]  /*11040*/  LDL R6, [R1+0x60] ;  /* 0x0000600001067983 */ /* 0x008ea80000100800 */
[----:B----4-:R-:W3:Y:S01]  /*11050*/  LDL R5, [R1+0x44] ;  /* 0x0000440001057983 */ /* 0x010ee20000100800 */
[----:B------:R-:W-:-:S03]  /*11060*/  ISETP.NE.AND P0, PT, R4, 0x1, PT ;  /* 0x000000010400780c */ /* 0x000fc60003f05270 */
[----:B------:R-:W0:Y:S01]  /*11070*/  LDGDEPBAR ;  /* 0x00000000000079af */ /* 0x000e220000000000 */
[----:B-----5:R-:W-:-:S09]  /*11080*/  IADD3 R2, R2, R3, RZ ;  /* 0x0000000302027210 */ /* 0x020fd20007ffe0ff */
[----:B------:R-:W-:-:S04]  /*11090*/  @P0 IMAD.HI.U32 R3, R2, c[0x0][0x2c8], RZ ;  /* 0x0000b20002030a27 */ /* 0x000fc800078e00ff */
[----:B------:R-:W-:Y:S01]  /*110a0*/  IMAD.MOV.U32 R4, RZ, RZ, R2 ;  /* 0x000000ffff047224 */ /* 0x000fe200078e0002 */
[C---:B--2---:R-:W-:Y:S02]  /*110b0*/  IADD3 R2, -R6.reuse, 0x1, R120 ;  /* 0x0000000106027810 */ /* 0x044fe40007ffe178 */
[----:B------:R-:W-:Y:S02]  /*110c0*/  @P0 SHF.R.U32.HI R4, RZ, c[0x0][0x2cc], R3 ;  /* 0x0000b300ff040a19 */ /* 0x000fe40000011603 */
[----:B------:R-:W-:Y:S01]  /*110d0*/  IADD3 R6, -R6, R120, RZ ;  /* 0x0000007806067210 */ /* 0x000fe20007ffe1ff */
[----:B---3--:R-:W-:Y:S01]  /*110e0*/  IMAD.IADD R5, R2, 0x1, -R5 ;  /* 0x0000000102057824 */ /* 0x008fe200078e0a05 */
[----:B------:R-:W-:Y:S05]  /*110f0*/  BRA.DIV ~URZ, `(.L_x_3410) ;  /* 0x0000e9227f007947 */ /* 0x000fea000b800000 */
[----:B------:R1:W2:Y:S02]  /*11100*/  SHFL.IDX PT, R2, R4, RZ, 0x1c1f ;  /* 0x001c1fff04027589 */ /* 0x0002a400000e0000 */
.L_x_3519:
[----:B--2---:R-:W-:-:S05]  /*11110*/  IMAD.IADD R2, R5, 0x1, R2 ;  /* 0x0000000105027824 */ /* 0x004fca00078e0202 */
[----:B------:R-:W-:-:S04]  /*11120*/  IMNMX R2, R6, R2, PT ;  /* 0x0000000206027217 */ /* 0x000fc80003800200 */
[C---:B------:R-:W-:Y:S02]  /*11130*/  ISETP.GT.AND P0, PT, R2.reuse, RZ, PT ;  /* 0x000000ff0200720c */ /* 0x040fe40003f04270 */
[----:B------:R-:W-:Y:S02]  /*11140*/  ISETP.GT.AND P1, PT, R2, 0x1, PT ;  /* 0x000000010200780c */ /* 0x000fe40003f24270 */
        /* <DEDUP_REMOVED lines=175> */
.L_x_3520:
        /* <DEDUP_REMOVED lines=98> */
[--C-:B------:R-:W-:Y:S01]  /*12260*/  FFMA.FTZ R43, R73, c[0x0][0x2d0], -R3.reuse ;  /* 0x0000b400492b7a23 */ /* 0x100fe20000010803 */
[----:B------:R-:W-:Y:S01]  /*12270*/  MUFU.EX2 R25, R25 ;  /* 0x0000001900197308 */ /* 0x000fe20000000800 */
[----:B------:R-:W-:Y:S02]  /*12280*/  FFMA.FTZ R68, R71, c[0x0][0x2d0], -R3 ;  /* 0x0000b40047447a23 */ /* 0x000fe40000010803 */
[----:B------:R-:W-:-:S07]  /*12290*/  FFMA.FTZ R71, R47, c[0x0][0x2d0], -R2 ;  /* 0x0000b4002f477a23 */ /* 0x000fce0000010802 */
[----:B----4-:R-:W-:Y:S07]  /*122a0*/  HMMA.16816.F32 R120, R28, R16, R8 ;  /* 0x000000101c78723c */ /* 0x010fee0000001808 */
[----:B------:R-:W-:Y:S02]  /*122b0*/  FADD.FTZ R8, R84, R44 ;  /* 0x0000002c54087221 */ /* 0x000fe40000010000 */
[----:B------:R-:W-:Y:S02]  /*122c0*/  FFMA.FTZ R44, R80, c[0x0][0x2d0], -R3 ;  /* 0x0000b400502c7a23 */ /* 0x000fe40000010803 */
[----:B------:R-:W-:-:S02]  /*122d0*/  FADD.FTZ R15, R15, R8 ;  /* 0x000000080f0f7221 */ /* 0x000fc40000010000 */
[----:B------:R-:W-:Y:S01]  /*122e0*/  HMMA.16816.F32 R8, R32, R26, RZ ;  /* 0x0000001a2008723c */ /* 0x000fe200000018ff */
[----:B------:R-:W-:Y:S02]  /*122f0*/  FFMA.FTZ R80, R46, c[0x0][0x2d0], -R2 ;  /* 0x0000b4002e507a23 */ /* 0x000fe40000010802 */
[----:B------:R-:W-:-:S04]  /*12300*/  FADD.FTZ R15, R85, R15 ;  /* 0x0000000f550f7221 */ /* 0x000fc80000010000 */
[--C-:B------:R-:W-:Y:S02]  /*12310*/  FFMA.FTZ R27, R40, c[0x0][0x2d0], -R3.reuse ;  /* 0x0000b400281b7a23 */ /* 0x100fe40000010803 */
[--C-:B------:R-:W-:Y:S02]  /*12320*/  FFMA.FTZ R26, R41, c[0x0][0x2d0], -R3.reuse ;  /* 0x0000b400291a7a23 */ /* 0x100fe40000010803 */
[--C-:B------:R-:W-:Y:S02]  /*12330*/  FFMA.FTZ R40, R66, c[0x0][0x2d0], -R3.reuse ;  /* 0x0000b40042287a23 */ /* 0x100fe40000010803 */
[--C-:B------:R-:W-:Y:S02]  /*12340*/  FFMA.FTZ R41, R67, c[0x0][0x2d0], -R3.reuse ;  /* 0x0000b40043297a23 */ /* 0x100fe40000010803 */
[--C-:B------:R-:W-:Y:S02]  /*12350*/  FFMA.FTZ R66, R74, c[0x0][0x2d0], -R3.reuse ;  /* 0x0000b4004a427a23 */ /* 0x100fe40000010803 */
[----:B------:R-:W-:-:S07]  /*12360*/  FFMA.FTZ R67, R72, c[0x0][0x2d0], -R3 ;  /* 0x0000b40048437a23 */ /* 0x000fce0000010803 */
        /* <DEDUP_REMOVED lines=18> */
[----:B------:R-:W-:Y:S02]  /*12490*/  FFMA.FTZ R75, R45, c[0x0][0x2d0], -R2 ;  /* 0x0000b4002d4b7a23 */ /* 0x000fe40000010802 */
[----:B------:R-:W-:Y:S02]  /*124a0*/  FADD.FTZ R2, R96, R3 ;  /* 0x0000000360027221 */ /* 0x000fe40000010000 */
[----:B------:R-:W-:-:S03]  /*124b0*/  FADD.FTZ R3, R95, R4 ;  /* 0x000000045f037221 */ /* 0x000fc60000010000 */
[----:B------:R-:W-:Y:S01]  /*124c0*/  MUFU.EX2 R4, R38 ;  /* 0x0000002600047308 */ /* 0x000fe20000000800 */
[----:B------:R-:W-:Y:S01]  /*124d0*/  FADD.FTZ R3, R97, R3 ;  /* 0x0000000361037221 */ /* 0x000fe20000010000 */
[----:B-1----:R-:W-:Y:S06]  /*124e0*/  HMMA.16816.F32 R8, R32, R16, RZ ;  /* 0x000000102008723c */ /* 0x002fec00000018ff */
[----:B------:R-:W1:Y:S08]  /*124f0*/  MUFU.EX2 R16, R39 ;  /* 0x0000002700107308 */ /* 0x000e700000000800 */
[----:B------:R-:W-:Y:S01]  /*12500*/  MUFU.EX2 R17, R36 ;  /* 0x0000002400117308 */ /* 0x000fe20000000800 */
[----:B-1----:R-:W-:-:S04]  /*12510*/  FADD.FTZ R2, R16, R2 ;  /* 0x0000000210027221 */ /* 0x002fc80000010000 */
[----:B------:R-:W-:-:S05]  /*12520*/  FADD.FTZ R2, R4, R2 ;  /* 0x0000000204027221 */ /* 0x000fca0000010000 */
        /* <DEDUP_REMOVED lines=252> */
[----:B------:R-:W-:Y:S03]  /*134f0*/  @!UPT UIADD3 URZ, URZ, URZ, URZ ;  /* 0x0000003f3f3ff290 */ /* 0x000fe6000fffe03f */
[----:B------:R-:W-:Y:S11]  /*13500*/  @!P0 BRA `(.L_x_3412) ;  /* 0x0000400000008947 */ /* 0x000ff60003800000 */
[----:B--2---:R-:W-:Y:S02]  /*13510*/  MOV R80, R5 ;  /* 0x0000000500507202 */ /* 0x004fe40000000f00 */
[----:B------:R-:W-:-:S07]  /*13520*/  MOV R15, R6 ;  /* 0x00000006000f7202 */ /* 0x000fce0000000f00 */
.L_x_3428:
        /* <DEDUP_REMOVED lines=39> */
.L_x_3521:
        /* <DEDUP_REMOVED lines=23> */
.L_x_3522:
        /* <DEDUP_REMOVED lines=21> */
.L_x_3523:
        /* <DEDUP_REMOVED lines=15> */
.L_x_3414:
[----:B-1-34-:R-:W-:Y:S05]  /*13b50*/  BSYNC B0 ;  /* 0x0000000000007941 */ /* 0x01afea0003800000 */
.L_x_3413:
[----:B------:R-:W0:Y:S01]  /*13b60*/  LDGDEPBAR ;  /* 0x00000000000079af */ /* 0x000e220000000000 */
[----:B------:R-:W-:Y:S01]  /*13b70*/  WARPSYNC 0xffffffff ;  /* 0xffffffff00007948 */ /* 0x000fe20003800000 */
[C---:B------:R-:W-:Y:S01]  /*13b80*/  HMMA.16816.F32 R8, R140.reuse, R16, RZ ;  /* 0x000000108c08723c */ /* 0x040fe200000018ff */
[----:B------:R-:W-:Y:S05]  /*13b90*/  BSSY B0, `(.L_x_3418) ;  /* 0x0000103000007945 */ /* 0x000fea0003800000 */
[----:B--2---:R-:W2:Y:S02]  /*13ba0*/  LDL R2, [R1+0xc] ;  /* 0x00000c0001027983 */ /* 0x004ea40000100800 */
        /* <DEDUP_REMOVED lines=64> */
[----:B------:R-:W-:Y:S07]  /*13fb0*/  LDSM.16.M88.4 R160, [R202+0x6000] ;  /* 0x00600000caa0783b */ /* 0x000fee0000000200 */
[C---:B------:R-:W-:Y:S08]  /*13fc0*/  HMMA.16816.F32 R36, R180.reuse, R164, R36 ;  /* 0x000000a4b424723c */ /* 0x040ff00000001824 */
[C---:B------:R-:W-:Y:S01]  /*13fd0*/  HMMA.16816.F32 R40, R180.reuse, R166, R40 ;  /* 0x000000a6b428723c */ /* 0x040fe20000001828 */
[----:B------:R-:W-:Y:S07]  /*13fe0*/  LDSM.16.M88.4 R164, [R202+0x6800] ;  /* 0x00680000caa4783b */ /* 0x000fee0000000200 */
[C---:B--2---:R-:W-:Y:S08]  /*13ff0*/  HMMA.16816.F32 R44, R180.reuse, R168, R44 ;  /* 0x000000a8b42c723c */ /* 0x044ff0000000182c */
[C---:B------:R-:W-:Y:S01]  /*14000*/  HMMA.16816.F32 R48, R180.reuse, R170, R48 ;  /* 0x000000aab430723c */ /* 0x040fe20000001830 */
[----:B------:R-:W-:Y:S07]  /*14010*/  LDSM.16.M88.4 R168, [R214] ;  /* 0x00000000d6a8783b */ /* 0x000fee0000000200 */
[C---:B-1----:R-:W-:Y:S08]  /*14020*/  HMMA.16816.F32 R52, R180.reuse, R148, R52 ;  /* 0x00000094b434723c */ /* 0x042ff00000001834 */
[C---:B------:R-:W-:Y:S01]  /*14030*/  HMMA.16816.F32 R56, R180.reuse, R150, R56 ;  /* 0x00000096b438723c */ /* 0x040fe20000001838 */
[----:B------:R-:W1:Y:S07]  /*14040*/  LDSM.16.M88.4 R148, [R202+0x4800] ;  /* 0x00480000ca94783b */ /* 0x000e6e0000000200 */
[C---:B---3--:R-:W-:Y:S08]  /*14050*/  HMMA.16816.F32 R60, R180.reuse, R152, R60 ;  /* 0x00000098b43c723c */ /* 0x048ff0000000183c */
[----:B------:R-:W-:Y:S01]  /*14060*/  HMMA.16816.F32 R64, R180, R154, R64 ;  /* 0x0000009ab440723c */ /* 0x000fe20000001840 */
[----:B------:R-:W2:Y:S07]  /*14070*/  LDSM.16.M88.4 R152, [R202+0x5000] ;  /* 0x00500000ca98783b */ /* 0x000eae0000000200 */
[C---:B----4-:R-:W-:Y:S08]  /*14080*/  HMMA.16816.F32 R8, R184.reuse, R156, R8 ;  /* 0x0000009cb808723c */ /* 0x050ff00000001808 */
[C---:B------:R-:W-:Y:S01]  /*14090*/  HMMA.16816.F32 R16, R184.reuse, R158, R16 ;  /* 0x0000009eb810723c */ /* 0x040fe20000001810 */
[----:B------:R-:W3:Y:S07]  /*140a0*/  LDSM.16.M88.4 R156, [R202+0x5800] ;  /* 0x00580000ca9c783b */ /* 0x000eee0000000200 */
        /* <DEDUP_REMOVED lines=12> */
[C---:B------:R-:W-:Y:S08]  /*14170*/  HMMA.16816.F32 R52, R184.reuse, R160, R52 ;  /* 0x000000a0b834723c */ /* 0x040ff00000001834 */
[C---:B------:R-:W-:Y:S01]  /*14180*/  HMMA.16816.F32 R56, R184.reuse, R162, R56 ;  /* 0x000000a2b838723c */ /* 0x040fe20000001838 */
[----:B------:R-:W5:Y:S07]  /*14190*/  LDSM.16.M88.4 R160, [R212] ;  /* 0x00000000d4a0783b */ /* 0x000f6e0000000200 */
[C---:B------:R-:W-:Y:S08]  /*141a0*/  HMMA.16816.F32 R60, R184.reuse, R164, R60 ;  /* 0x000000a4b83c723c */ /* 0x040ff0000000183c */
[----:B------:R-:W-:Y:S01]  /*141b0*/  HMMA.16816.F32 R64, R184, R166, R64 ;  /* 0x000000a6b840723c */ /* 0x000fe20000001840 */
[----:B------:R-:W2:Y:S07]  /*141c0*/  LDSM.16.M88.4 R164, [R213] ;  /* 0x00000000d5a4783b */ /* 0x000eae0000000200 */
        /* <DEDUP_REMOVED lines=38> */
[----:B------:R-:W4:Y:S07]  /*14430*/  LDSM.16.M88.4 R160, [R200+0x5800] ;  /* 0x00580000c8a0783b */ /* 0x000f2e0000000200 */
[C---:B------:R-:W-:Y:S08]  /*14440*/  HMMA.16816.F32 R60, R192.reuse, R164, R60 ;  /* 0x000000a4c03c723c */ /* 0x040ff0000000183c */
[----:B------:R-:W-:Y:S01]  /*14450*/  HMMA.16816.F32 R64, R192, R166, R64 ;  /* 0x000000a6c040723c */ /* 0x000fe20000001840 */
[----:B------:R-:W5:Y:S01]  /*14460*/  LDSM.16.M88.4 R164, [R200+0x6000] ;  /* 0x00600000c8a4783b */ /* 0x000f620000000200 */
[----:B------:R-:W-:Y:S06]  /*14470*/  DEPBAR.LE SB0, 0x0 ;  /* 0x000080000000791a */ /* 0x000fec0000000000 */
[C---:B------:R-:W-:Y:S01]  /*14480*/  HMMA.16816.F32 R8, R196.reuse, R168, R8 ;  /* 0x000000a8c408723c */ /* 0x040fe20000001808 */
[----:B------:R-:W-:Y:S07]  /*14490*/  BAR.SYNC.DEFER_BLOCKING 0x0 ;  /* 0x0000000000007b1d */ /* 0x000fee0000010000 */
        /* <DEDUP_REMOVED lines=15> */
[----:B------:R-:W2:Y:S01]  /*14590*/  LDL R2, [R1+0x3c] ;  /* 0x00003c0001027983 */ /* 0x000ea20000100800 */
        /* <DEDUP_REMOVED lines=34> */
.L_x_3524:
[----:B------:R-:W-:-:S05]  /*147c0*/  BRA.DIV ~URZ, `(.L_x_3421) ;  /* 0x0000c0a27f007947 */ /* 0x000fca000b800000 */
[----:B------:R3:W4:Y:S02]  /*147d0*/  SHFL.IDX PT, R2, R5, RZ, 0x181f ;  /* 0x00181fff05027589 */ /* 0x00072400000e0000 */
.L_x_3525:
        /* <DEDUP_REMOVED lines=16> */
.L_x_3526:
        /* <DEDUP_REMOVED lines=15> */
.L_x_3527:
[----:B------:R-:W-:-:S05]  /*149d0*/  BRA.DIV ~URZ, `(.L_x_3424) ;  /* 0x0000c0427f007947 */ /* 0x000fca000b800000 */
[----:B-1----:R1:W2:Y:S02]  /*149e0*/  SHFL.IDX PT, R2, R5, 0x2, 0x181f ;  /* 0x00581f0005027f89 */ /* 0x0022a400000e0000 */
.L_x_3528:
        /* <DEDUP_REMOVED lines=16> */
.L_x_3529:
        /* <DEDUP_REMOVED lines=13> */
.L_x_3419:
[----:B------:R-:W-:Y:S05]  /*14bc0*/  BSYNC B0 ;  /* 0x0000000000007941 */ /* 0x000fea0003800000 */
.L_x_3418:
        /* <DEDUP_REMOVED lines=16> */
.L_x_3530:
[----:B--2---:R-:W-:Y:S05]  /*14cd0*/  IMAD.IADD R2, R5, 0x1, R2 ;  /* 0x0000000105027824 */ /* 0x004fea00078e0202 */
[C---:B------:R-:W-:Y:S02]  /*14ce0*/  ISETP.GT.AND P0, PT, R2.reuse, RZ, PT ;  /* 0x000000ff0200720c */ /* 0x040fe40003f04270 */
[----:B------:R-:W-:Y:S02]  /*14cf0*/  ISETP.GT.AND P1, PT, R2, 0x1, PT ;  /* 0x000000010200780c */ /* 0x000fe40003f24270 */
[----:B------:R-:W-:Y:S02]  /*14d00*/  FSEL R161, R8, -INF , P0 ;  /* 0xff80000008a17808 */ /* 0x000fe40000000000 */
[C---:B------:R-:W-:Y:S02]  /*14d10*/  ISETP.GT.AND P0, PT, R2.reuse, 0x10, PT ;  /* 0x000000100200780c */ /* 0x040fe40003f04270 */
[C---:B------:R-:W-:Y:S02]  /*14d20*/  ISETP.GT.AND P2, PT, R2.reuse, 0x8, PT ;  /* 0x000000080200780c */ /* 0x040fe40003f44270 */
[C---:B------:R-:W-:Y:S02]  /*14d30*/  ISETP.GT.AND P3, PT, R2.reuse, 0x9, PT ;  /* 0x000000090200780c */ /* 0x040fe40003f64270 */
[----:B------:R-:W-:Y:S02]  /*14d40*/  FSEL R170, R9, -INF , P1 ;  /* 0xff80000009aa7808 */ /* 0x000fe40000800000 */
[C---:B------:R-:W-:Y:S02]  /*14d50*/  ISETP.GT.AND P1, PT, R2.reuse, 0x11, PT ;  /* 0x000000110200780c */ /* 0x040fe40003f24270 */
[----:B------:R-:W-:Y:S02]  /*14d60*/  ISETP.GT.AND P4, PT, R2, 0x19, PT ;  /* 0x000000190200780c */ /* 0x000fe40003f84270 */
[----:B------:R-:W-:Y:S02]  /*14d70*/  FSEL R168, R20, -INF , P0 ;  /* 0xff80000014a87808 */ /* 0x000fe40000000000 */
[----:B------:R-:W-:Y:S02]  /*14d80*/  ISETP.GT.AND P0, PT, R2, 0x20, PT ;  /* 0x000000200200780c */ /* 0x000fe40003f04270 */
[----:B------:R-:W-:Y:S02]  /*14d90*/  FSEL R16, R16, -INF , P2 ;  /* 0xff80000010107808 */ /* 0x000fe40001000000 */
[C---:B------:R-:W-:Y:S02]  /*14da0*/  ISETP.GT.AND P2, PT, R2.reuse, 0x18, PT ;  /* 0x000000180200780c */ /* 0x040fe40003f44270 */
[----:B------:R-:W-:Y:S02]  /*14db0*/  FSEL R169, R17, -INF , P3 ;  /* 0xff80000011a97808 */ /* 0x000fe40001800000 */
        /* <DEDUP_REMOVED lines=164> */
.L_x_3531:
        /* <DEDUP_REMOVED lines=41> */
[----:B------:R-:W-:Y:S01]  /*15a90*/  MUFU.EX2 R32, R32 ;  /* 0x0000002000207308 */ /* 0x000fe20000000800 */
[C---:B-1----:R-:W-:Y:S01]  /*15aa0*/  FFMA.FTZ R3, R2.reuse, R240, R34 ;  /* 0x000000f002037223 */ /* 0x042fe20000010022 */
[C---:B--2---:R-:W-:Y:S01]  /*15ab0*/  F2FP.PACK_AB R148, R5.reuse, R34 ;  /* 0x000000220594723e */ /* 0x044fe200000000ff */
[----:B------:R-:W-:Y:S02]  /*15ac0*/  FMUL.FTZ R64, R2, R84 ;  /* 0x0000005402407220 */ /* 0x000fe40000410000 */
[----:B------:R-:W-:Y:S01]  /*15ad0*/  FADD.FTZ R17, R5, R3 ;  /* 0x0000000305117221 */ /* 0x000fe20000010000 */
[C---:B------:R-:W-:Y:S01]  /*15ae0*/  FSEL R3, R4.reuse, RZ, P0 ;  /* 0x000000ff04037208 */ /* 0x040fe20000000000 */
[----:B------:R-:W-:Y:S02]  /*15af0*/  FMUL.FTZ R5, R4, c[0x0][0x2d0] ;  /* 0x0000b40004057a20 */ /* 0x000fe40000410000 */
[C---:B------:R-:W-:Y:S01]  /*15b00*/  FMUL.FTZ R65, R2.reuse, R85 ;  /* 0x0000005502417220 */ /* 0x040fe20000410000 */
[----:B------:R1:W2:Y:S01]  /*15b10*/  MUFU.EX2 R34, R16 ;  /* 0x0000001000227308 */ /* 0x0002a20000000800 */
[----:B------:R-:W-:Y:S01]  /*15b20*/  FADD.FTZ R3, -R3, R80 ;  /* 0x0000005003037221 */ /* 0x000fe20000010100 */
[----:B------:R-:W-:Y:S01]  /*15b30*/  FSEL R5, R5, RZ, P0 ;  /* 0x000000ff05057208 */ /* 0x000fe20000000000 */
[----:B------:R-:W-:Y:S02]  /*15b40*/  FMUL.FTZ R49, R2, R101 ;  /* 0x0000006502317220 */ /* 0x000fe40000410000 */
[----:B------:R-:W-:Y:S02]  /*15b50*/  FMUL.FTZ R3, R3, c[0x0][0x2d0] ;  /* 0x0000b40003037a20 */ /* 0x000fe40000410000 */
[--C-:B------:R-:W-:Y:S02]  /*15b60*/  FFMA.FTZ R15, R37, c[0x0][0x2d0], -R5.reuse ;  /* 0x0000b400250f7a23 */ /* 0x100fe40000010805 */
[--C-:B------:R-:W-:Y:S02]  /*15b70*/  FFMA.FTZ R43, R11, c[0x0][0x2d0], -R5.reuse ;  /* 0x0000b4000b2b7a23 */ /* 0x100fe40000010805 */
[----:B------:R-:W4:Y:S01]  /*15b80*/  MUFU.EX2 R3, R3 ;  /* 0x0000000300037308 */ /* 0x000f220000000800 */
[--C-:B------:R-:W-:Y:S02]  /*15b90*/  FFMA.FTZ R151, R48, c[0x0][0x2d0], -R5.reuse ;  /* 0x0000b40030977a23 */ /* 0x100fe40000010805 */
[--C-:B------:R-:W-:Y:S02]  /*15ba0*/  FFMA.FTZ R80, R52, c[0x0][0x2d0], -R5.reuse ;  /* 0x0000b40034507a23 */ /* 0x100fe40000010805 */
[--C-:B------:R-:W-:Y:S02]  /*15bb0*/  FFMA.FTZ R46, R10, c[0x0][0x2d0], -R5.reuse ;  /* 0x0000b4000a2e7a23 */ /* 0x100fe40000010805 */
[--C-:B------:R-:W-:Y:S02]  /*15bc0*/  FFMA.FTZ R170, R29, c[0x0][0x2d0], -R5.reuse ;  /* 0x0000b4001daa7a23 */ /* 0x100fe40000010805 */
[----:B------:R-:W-:Y:S01]  /*15bd0*/  FMUL.FTZ R29, R2, R121 ;  /* 0x00000079021d7220 */ /* 0x000fe20000410000 */
[----:B------:R-:W-:Y:S01]  /*15be0*/  MUFU.EX2 R11, R15 ;  /* 0x0000000f000b7308 */ /* 0x000fe20000000800 */
[--C-:B------:R-:W-:Y:S02]  /*15bf0*/  FFMA.FTZ R169, R28, c[0x0][0x2d0], -R5.reuse ;  /* 0x0000b4001ca97a23 */ /* 0x100fe40000010805 */
[--C-:B-1----:R-:W-:Y:S01]  /*15c00*/  FFMA.FTZ R16, R53, c[0x0][0x2d0], -R5.reuse ;  /* 0x0000b40035107a23 */ /* 0x102fe20000010805 */
[----:B--2---:R-:W-:Y:S01]  /*15c10*/  F2FP.PACK_AB R150, R32, R34 ;  /* 0x000000222096723e */ /* 0x004fe200000000ff */
[----:B------:R-:W-:Y:S02]  /*15c20*/  FMUL.FTZ R28, R2, R120 ;  /* 0x00000078021c7220 */ /* 0x000fe40000410000 */
[--C-:B------:R-:W-:Y:S02]  /*15c30*/  FFMA.FTZ R154, R45, c[0x0][0x2d0], -R5.reuse ;  /* 0x0000b4002d9a7a23 */ /* 0x100fe40000010805 */
[--C-:B------:R-:W-:Y:S01]  /*15c40*/  FFMA.FTZ R153, R44, c[0x0][0x2d0], -R5.reuse ;  /* 0x0000b4002c997a23 */ /* 0x100fe20000010805 */
[----:B------:R-:W-:Y:S01]  /*15c50*/  MUFU.EX2 R120, R80 ;  /* 0x0000005000787308 */ /* 0x000fe20000000800 */
[--C-:B------:R-:W-:Y:S02]  /*15c60*/  FFMA.FTZ R155, R41, c[0x0][0x2d0], -R5.reuse ;  /* 0x0000b400299b7a23 */ /* 0x100fe40000010805 */
[--C-:B------:R-:W-:Y:S02]  /*15c70*/  FFMA.FTZ R156, R40, c[0x0][0x2d0], -R5.reuse ;  /* 0x0000b400289c7a23 */ /* 0x100fe40000010805 */
[C---:B----4-:R-:W-:Y:S02]  /*15c80*/  FMUL.FTZ R66, R3.reuse, R86 ;  /* 0x0000005603427220 */ /* 0x050fe40000410000 */
[----:B------:R-:W-:Y:S02]  /*15c90*/  FMUL.FTZ R67, R3, R87 ;  /* 0x0000005703437220 */ /* 0x000fe40000410000 */
[----:B------:R-:W1:Y:S01]  /*15ca0*/  LDSM.16.MT88.4 R84, [R203] ;  /* 0x00000000cb54783b */ /* 0x000e620000004200 */
        /* <DEDUP_REMOVED lines=27> */
[C---:B------:R-:W-:Y:S02]  /*15e60*/  FMUL.FTZ R19, R3.reuse, R135 ;  /* 0x0000008703137220 */ /* 0x040fe40000410000 */
        /* <DEDUP_REMOVED lines=8> */
[C---:B------:R-:W-:Y:S02]  /*15ef0*/  FMUL.FTZ R26, R3.reuse, R126 ;  /* 0x0000007e031a7220 */ /* 0x040fe40000410000 */
[C---:B------:R-:W-:Y:S02]  /*15f00*/  FMUL.FTZ R27, R3.reuse, R127 ;  /* 0x0000007f031b7220 */ /* 0x040fe40000410000 */
        /* <DEDUP_REMOVED lines=49> */
[C---:B------:R-:W-:Y:S01]  /*16220*/  FMUL.FTZ R71, R3.reuse, R71 ;  /* 0x0000004703477220 */ /* 0x040fe20000410000 */
[----:B--2---:R-:W-:Y:S01]  /*16230*/  MOV R174, R132 ;  /* 0x0000008400ae7202 */ /* 0x004fe20000000f00 */
        /* <DEDUP_REMOVED lines=10> */
[----:B--2---:R-:W-:Y:S01]  /*162e0*/  LDSM.16.MT88.4 R124, [R204+0x3000] ;  /* 0x00300000cc7c783b */ /* 0x004fe20000004200 */
[C---:B---3--:R-:W-:Y:S02]  /*162f0*/  FFMA.FTZ R9, R3.reuse, R50, R11 ;  /* 0x0000003203097223 */ /* 0x048fe4000001000b */
[C---:B------:R-:W-:Y:S06]  /*16300*/  FMUL.FTZ R11, R3.reuse, R139 ;  /* 0x0000008b030b7220 */ /* 0x040fec0000410000 */
[----:B------:R-:W-:Y:S01]  /*16310*/  MUFU.EX2 R108, R242 ;  /* 0x000000f2006c7308 */ /* 0x000fe20000000800 */
[----:B------:R-:W-:Y:S02]  /*16320*/  FADD.FTZ R15, R10, R9 ;  /* 0x000000090a0f7221 */ /* 0x000fe40000010000 */
[----:B------:R-:W-:Y:S02]  /*16330*/  FMUL.FTZ R9, R2, R137 ;  /* 0x0000008902097220 */ /* 0x000fe40000410000 */
[C---:B------:R-:W-:Y:S01]  /*16340*/  FMUL.FTZ R10, R3.reuse, R138 ;  /* 0x0000008a030a7220 */ /* 0x040fe20000410000 */
[----:B------:R-:W-:Y:S01]  /*16350*/  MOV R136, R15 ;  /* 0x0000000f00887202 */ /* 0x000fe20000000f00 */
[----:B------:R-:W-:Y:S02]  /*16360*/  FMUL.FTZ R50, R3, R102 ;  /* 0x0000006603327220 */ /* 0x000fe40000410000 */
[----:B------:R-:W-:Y:S01]  /*16370*/  LDSM.16.MT88.4 R100, [R204+0x1800] ;  /* 0x00180000cc64783b */ /* 0x000fe20000004200 */
[----:B------:R-:W-:Y:S02]  /*16380*/  MUFU.EX2 R137, R155 ;  /* 0x0000009b00897308 */ /* 0x000fe40000000800 */
[C---:B-1----:R-:W-:Y:S08]  /*16390*/  HMMA.16816.F32 R8, R148.reuse, R84, R8 ;  /* 0x000000549408723c */ /* 0x042ff00000001808 */
[C---:B------:R-:W-:Y:S01]  /*163a0*/  HMMA.16816.F32 R16, R148.reuse, R86, R16 ;  /* 0x000000569410723c */ /* 0x040fe20000001810 */
[----:B------:R-:W1:Y:S01]  /*163b0*/  LDSM.16.MT88.4 R84, [R204] ;  /* 0x00000000cc54783b */ /* 0x000e620000004200 */
[----:B------:R-:W2:Y:S10]  /*163c0*/  MUFU.EX2 R15, R168 ;  /* 0x000000a8000f7308 */ /* 0x000eb40000000800 */
[----:B------:R-:W-:Y:S10]  /*163d0*/  MUFU.EX2 R168, R159 ;  /* 0x0000009f00a87308 */ /* 0x000ff40000000800 */
[----:B------:R-:W-:Y:S01]  /*163e0*/  MUFU.EX2 R159, R240 ;  /* 0x000000f0009f7308 */ /* 0x000fe20000000800 */
[----:B--2---:R-:W-:Y:S09]  /*163f0*/  FADD.FTZ R2, R15, R152 ;  /* 0x000000980f027221 */ /* 0x004ff20000010000 */
[----:B------:R-:W2:Y:S01]  /*16400*/  MUFU.EX2 R3, R167 ;  /* 0x000000a700037308 */ /* 0x000ea20000000800 */
[C---:B-1----:R-:W-:Y:S09]  /*16410*/  HMMA.16816.F32 R20, R148.reuse, R84, R20 ;  /* 0x000000549414723c */ /* 0x042ff20000001814 */
[----:B------:R-:W-:Y:S01]  /*16420*/  MUFU.EX2 R167, R160 ;  /* 0x000000a000a77308 */ /* 0x000fe20000000800 */
[C---:B------:R-:W-:Y:S01]  /*16430*/  HMMA.16816.F32 R24, R148.reuse, R86, R24 ;  /* 0x000000569418723c */ /* 0x040fe20000001818 */
[----:B------:R-:W1:Y:S08]  /*16440*/  LDSM.16.MT88.4 R84, [R206] ;  /* 0x00000000ce54783b */ /* 0x000e700000004200 */
[----:B------:R-:W-:Y:S03]  /*16450*/  MUFU.EX2 R160, R239 ;  /* 0x000000ef00a07308 */ /* 0x000fe60000000800 */
[C---:B--2---:R-:W-:Y:S04]  /*16460*/  FADD.FTZ R2, R3.reuse, R2 ;  /* 0x0000000203027221 */ /* 0x044fe80000010000 */
[----:B------:R-:W-:Y:S03]  /*16470*/  FADD.FTZ R2, R92, R2 ;  /* 0x000000025c027221 */ /* 0x000fe60000010000 */
[----:B------:R-:W-:Y:S01]  /*16480*/  MUFU.EX2 R113, R113 ;  /* 0x0000007100717308 */ /* 0x000fe20000000800 */
[----:B------:R-:W-:Y:S09]  /*16490*/  FADD.FTZ R2, R80, R2 ;  /* 0x0000000250027221 */ /* 0x000ff20000010000 */
[----:B------:R-:W2:Y:S10]  /*164a0*/  MUFU.EX2 R112, R112 ;  /* 0x0000007000707308 */ /* 0x000eb40000000800 */
[----:B------:R-:W-:Y:S01]  /*164b0*/  MUFU.EX2 R158, R245 ;  /* 0x000000f5009e7308 */ /* 0x000fe20000000800 */
[C---:B-1----:R-:W-:Y:S09]  /*164c0*/  HMMA.16816.F32 R28, R148.reuse, R84, R28 ;  /* 0x00000054941c723c */ /* 0x042ff2000000181c */
[----:B------:R-:W-:Y:S01]  /*164d0*/  MUFU.EX2 R157, R246 ;  /* 0x000000f6009d7308 */ /* 0x000fe20000000800 */
[C---:B------:R-:W-:Y:S01]  /*164e0*/  HMMA.16816.F32 R32, R148.reuse, R86, R32 ;  /* 0x000000569420723c */ /* 0x040fe20000001820 */
[----:B------:R-:W1:Y:S08]  /*164f0*/  LDSM.16.MT88.4 R84, [R205] ;  /* 0x00000000cd54783b */ /* 0x000e700000004200 */
[----:B------:R-:W-:Y:S10]  /*16500*/  MUFU.EX2 R156, R247 ;  /* 0x000000f7009c7308 */ /* 0x000ff40000000800 */
[----:B------:R-:W-:Y:S10]  /*16510*/  MUFU.EX2 R155, R250 ;  /* 0x000000fa009b7308 */ /* 0x000ff40000000800 */
[----:B------:R-:W3:Y:S01]  /*16520*/  MUFU.EX2 R152, R129 ;  /* 0x0000008100987308 */ /* 0x000ee20000000800 */
        /* <DEDUP_REMOVED lines=18> */
[----:B------:R-:W4:Y:S02]  /*16650*/  LDSM.16.MT88.4 R92, [R204+0x800] ;  /* 0x00080000cc5c783b */ /* 0x000f240000004200 */
[----:B------:R-:W5:Y:S01]  /*16660*/  MUFU.EX2 R3, R164 ;  /* 0x000000a400037308 */ /* 0x000f620000000800 */
[----:B------:R-:W-:Y:S02]  /*16670*/  F2FP.PACK_AB R87, R132, R137 ;  /* 0x000000898457723e */ /* 0x000fe400000000ff */
[----:B--2---:R-:W-:Y:S02]  /*16680*/  F2FP.PACK_AB R148, R112, R113 ;  /* 0x000000717094723e */ /* 0x004fe400000000ff */
[----:B------:R-:W-:Y:S02]  /*16690*/  F2FP.PACK_AB R149, R153, R154 ;  /* 0x0000009a9995723e */ /* 0x000fe400000000ff */
[----:B---3--:R-:W-:Y:S01]  /*166a0*/  F2FP.PACK_AB R151, R5, R152 ;  /* 0x000000980597723e */ /* 0x008fe200000000ff */
[C---:B------:R-:W-:Y:S02]  /*166b0*/  HMMA.16816.F32 R8, R84.reuse, R88, R8 ;  /* 0x000000585408723c */ /* 0x040fe40000001808 */
[----:B------:R-:W2:Y:S03]  /*166c0*/  MUFU.EX2 R80, R162 ;  /* 0x000000a200507308 */ /* 0x000ea60000000800 */
[----:B-1----:R-:W-:Y:S03]  /*166d0*/  FADD.FTZ R2, R15, R2 ;  /* 0x000000020f027221 */ /* 0x002fe60000010000 */
[C---:B------:R-:W-:Y:S01]  /*166e0*/  HMMA.16816.F32 R16, R84.reuse, R90, R16 ;  /* 0x0000005a5410723c */ /* 0x040fe20000001810 */
[----:B------:R-:W1:Y:S03]  /*166f0*/  LDSM.16.MT88.4 R88, [R206+0x800] ;  /* 0x00080000ce58783b */ /* 0x000e660000004200 */
[----:B------:R-:W-:Y:S01]  /*16700*/  MUFU.EX2 R165, R169 ;  /* 0x000000a900a57308 */ /* 0x000fe20000000800 */
[C---:B-----5:R-:W-:Y:S04]  /*16710*/  FADD.FTZ R2, R3.reuse, R2 ;  /* 0x0000000203027221 */ /* 0x060fe80000010000 */
[----:B------:R-:W-:Y:S05]  /*16720*/  FADD.FTZ R2, R96, R2 ;  /* 0x0000000260027221 */ /* 0x000fea0000010000 */
[----:B------:R-:W-:Y:S01]  /*16730*/  MUFU.EX2 R164, R171 ;  /* 0x000000ab00a47308 */ /* 0x000fe20000000800 */
[C---:B--2---:R-:W-:Y:S01]  /*16740*/  FADD.FTZ R2, R80.reuse, R2 ;  /* 0x0000000250027221 */ /* 0x044fe20000010000 */
[C---:B----4-:R-:W-:Y:S08]  /*16750*/  HMMA.16816.F32 R20, R84.reuse, R92, R20 ;  /* 0x0000005c5414723c */ /* 0x050ff00000001814 */
        /* <DEDUP_REMOVED lines=23> */
[----:B------:R4:W-:Y:S02]  /*168d0*/  MUFU.EX2 R80, R173 ;  /* 0x000000ad00507308 */ /* 0x0009e40000000800 */
[----:B------:R-:W-:Y:S02]  /*168e0*/  F2FP.PACK_AB R84, R3, R15 ;  /* 0x0000000f0354723e */ /* 0x000fe400000000ff */
[----:B------:R-:W-:Y:S02]  /*168f0*/  F2FP.PACK_AB R85, R128, R133 ;  /* 0x000000858055723e */ /* 0x000fe400000000ff */
[----:B------:R-:W-:Y:S04]  /*16900*/  F2FP.PACK_AB R87, R167, R168 ;  /* 0x000000a8a757723e */ /* 0x000fe800000000ff */
[----:B------:R-:W5:Y:S03]  /*16910*/  MUFU.EX2 R15, R225 ;  /* 0x000000e1000f7308 */ /* 0x000f660000000800 */
[C---:B-1----:R-:W-:Y:S07]  /*16920*/  HMMA.16816.F32 R8, R84.reuse, R88, R8 ;  /* 0x000000585408723c */ /* 0x042fee0000001808 */
[----:B------:R1:W1:Y:S01]  /*16930*/  MUFU.EX2 R3, R175 ;  /* 0x000000af00037308 */ /* 0x0002620000000800 */
[C---:B------:R-:W-:Y:S01]  /*16940*/  HMMA.16816.F32 R16, R84.reuse, R90, R16 ;  /* 0x0000005a5410723c */ /* 0x040fe20000001810 */
[----:B------:R-:W3:Y:S03]  /*16950*/  LDSM.16.MT88.4 R88, [R205+0x1000] ;  /* 0x00100000cd58783b */ /* 0x000ee60000004200 */
[----:B----4-:R-:W-:Y:S04]  /*16960*/  MOV R173, R137 ;  /* 0x0000008900ad7202 */ /* 0x010fe80000000f00 */
[C---:B--2---:R-:W-:Y:S04]  /*16970*/  HMMA.16816.F32 R20, R84.reuse, R92, R20 ;  /* 0x0000005c5414723c */ /* 0x044fe80000001814 */
[----:B-----5:R-:W-:Y:S01]  /*16980*/  FADD.FTZ R2, R15, R2 ;  /* 0x000000020f027221 */ /* 0x020fe20000010000 */
[----:B------:R-:W-:Y:S03]  /*16990*/  MOV R225, R128 ;  /* 0x0000008000e17202 */ /* 0x000fe60000000f00 */
[C---:B------:R-:W-:Y:S01]  /*169a0*/  HMMA.16816.F32 R24, R84.reuse, R94, R24 ;  /* 0x0000005e5418723c */ /* 0x040fe20000001818 */
[----:B------:R-:W2:Y:S03]  /*169b0*/  LDSM.16.MT88.4 R92, [R203+0x4800] ;  /* 0x00480000cb5c783b */ /* 0x000ea60000004200 */
[----:B-1----:R-:W-:Y:S01]  /*169c0*/  MOV R175, R133 ;  /* 0x0000008500af7202 */ /* 0x002fe20000000f00 */
[C---:B------:R-:W-:Y:S03]  /*169d0*/  FADD.FTZ R2, R3.reuse, R2 ;  /* 0x0000000203027221 */ /* 0x040fe60000010000 */
[C---:B---3--:R-:W-:Y:S01]  /*169e0*/  HMMA.16816.F32 R28, R84.reuse, R96, R28 ;  /* 0x00000060541c723c */ /* 0x048fe2000000181c */
[----:B------:R-:W-:Y:S03]  /*169f0*/  LDSM.16.MT88.4 R132, [R203+0x3000] ;  /* 0x00300000cb84783b */ /* 0x000fe60000004200 */
[----:B------:R-:W-:Y:S04]  /*16a00*/  FADD.FTZ R2, R104, R2 ;  /* 0x0000000268027221 */ /* 0x000fe80000010000 */
[C---:B------:R-:W-:Y:S01]  /*16a10*/  HMMA.16816.F32 R32, R84.reuse, R98, R32 ;  /* 0x000000625420723c */ /* 0x040fe20000001820 */
[----:B------:R-:W1:Y:S03]  /*16a20*/  LDSM.16.MT88.4 R96, [R204+0x4800] ;  /* 0x00480000cc60783b */ /* 0x000e660000004200 */
[C---:B------:R-:W-:Y:S04]  /*16a30*/  FADD.FTZ R2, R80.reuse, R2 ;  /* 0x0000000250027221 */ /* 0x040fe80000010000 */
        /* <DEDUP_REMOVED lines=27> */
[C---:B--2---:R-:W-:Y:S04]  /*16bf0*/  FADD.FTZ R2, R3.reuse, R2 ;  /* 0x0000000203027221 */ /* 0x044fe80000010000 */
        /* <DEDUP_REMOVED lines=53> */
[C---:B--2---:R-:W-:Y:S03]  /*16f50*/  HMMA.16816.F32 R44, R84.reuse, R92, R44 ;  /* 0x0000005c542c723c */ /* 0x044fe6000000182c */
[----:B------:R-:W2:Y:S01]  /*16f60*/  MUFU.EX2 R15, R116 ;  /* 0x00000074000f7308 */ /* 0x000ea20000000800 */
        /* <DEDUP_REMOVED lines=8> */
[C---:B--2---:R-:W-:Y:S01]  /*16ff0*/  FADD.FTZ R240, R15.reuse, R2 ;  /* 0x000000020ff07221 */ /* 0x044fe20000010000 */
[----:B------:R-:W-:Y:S01]  /*17000*/  F2FP.PACK_AB R150, R15, R80 ;  /* 0x000000500f96723e */ /* 0x000fe200000000ff */
[----:B------:R-:W-:Y:S01]  /*17010*/  FADD.FTZ R2, R121, R3 ;  /* 0x0000000379027221 */ /* 0x000fe20000010000 */
[----:B------:R-:W-:Y:S01]  /*17020*/  MOV R15, R6 ;  /* 0x00000006000f7202 */ /* 0x000fe20000000f00 */
[C---:B-1----:R-:W-:Y:S01]  /*17030*/  HMMA.16816.F32 R60, R84.reuse, R104, R60 ;  /* 0x00000068543c723c */ /* 0x042fe2000000183c */
        /* <DEDUP_REMOVED lines=74> */
[C---:B--2---:R-:W-:Y:S02]  /*174e0*/  ISETP.GT.AND P0, PT, R235.reuse, R3, PT ;  /* 0x00000003eb00720c */ /* 0x044fe40003f04270 */
[----:B------:R-:W-:Y:S11]  /*174f0*/  IADD3 R235, R235, -0x1, RZ ;  /* 0xffffffffebeb7810 */ /* 0x000ff60007ffe0ff */
[----:B------:R-:W-:-:S05]  /*17500*/  @P0 BRA `(.L_x_3428) ;  /* 0xffffc02000000947 */ /* 0x000fca000383ffff */
.L_x_3412:
[----:B--2---:R-:W2:Y:S02]  /*17510*/  LDL R2, [R1+0xc] ;  /* 0x00000c0001027983 */ /* 0x004ea40000100800 */
[----:B--2---:R-:W-:-:S13]  /*17520*/  ISETP.GE.AND P0, PT, R235, R2, PT ;  /* 0x00000002eb00720c */ /* 0x004fda0003f06270 */
[----:B------:R-:W-:Y:S05]  /*17530*/  @!P0 BRA `(.L_x_3429) ;  /* 0x0000381000008947 */ /* 0x000fea0003800000 */
.L_x_3444:
        /* <DEDUP_REMOVED lines=35> */
.L_x_3532:
        /* <DEDUP_REMOVED lines=42> */
.L_x_3533:
        /* <DEDUP_REMOVED lines=15> */
.L_x_3432:
[----:B------:R-:W-:Y:S05]  /*17b00*/  BSYNC B0 ;  /* 0x0000000000007941 */ /* 0x000fea0003800000 */
.L_x_3431:
[----:B------:R-:W0:Y:S01]  /*17b10*/  LDGDEPBAR ;  /* 0x00000000000079af */ /* 0x000e220000000000 */
[----:B------:R-:W-:Y:S01]  /*17b20*/  WARPSYNC 0xffffffff ;  /* 0xffffffff00007948 */ /* 0x000fe20003800000 */
[C---:B---3--:R-:W-:Y:S01]  /*17b30*/  HMMA.16816.F32 R8, R140.reuse, R16, RZ ;  /* 0x000000108c08723c */ /* 0x048fe200000018ff */
[----:B------:R-:W-:Y:S05]  /*17b40*/  BSSY B0, `(.L_x_3434) ;  /* 0x0000113000007945 */ /* 0x000fea0003800000 */
[----:B-12---:R-:W2:Y:S02]  /*17b50*/  LDL R2, [R1+0xc] ;  /* 0x00000c0001027983 */ /* 0x006ea40000100800 */
        /* <DEDUP_REMOVED lines=193> */
.L_x_3534:
[----:B------:R-:W-:-:S05]  /*18770*/  BRA.DIV ~URZ, `(.L_x_3437) ;  /* 0x00008e827f007947 */ /* 0x000fca000b800000 */
[----:B------:R3:W4:Y:S02]  /*18780*/  SHFL.IDX PT, R148, R80, RZ, 0x181f ;  /* 0x00181fff50947589 */ /* 0x00072400000e0000 */
.L_x_3535:
        /* <DEDUP_REMOVED lines=20> */
.L_x_3536:
        /* <DEDUP_REMOVED lines=19> */
.L_x_3537:
[----:B------:R-:W-:-:S05]  /*18a00*/  BRA.DIV ~URZ, `(.L_x_3440) ;  /* 0x00008da27f007947 */ /* 0x000fca000b800000 */
[----:B------:R2:W3:Y:S02]  /*18a10*/  SHFL.IDX PT, R148, R80, 0x2, 0x181f ;  /* 0x00581f0050947f89 */ /* 0x0004e400000e0000 */
.L_x_3538:
        /* <DEDUP_REMOVED lines=20> */
.L_x_3539:
[----:B------:R-:W-:Y:S11]  /*18b60*/  ISETP.GE.AND P0, PT, R236, 0x61, PT ;  /* 0x00000061ec00780c */ /* 0x000ff60003f06270 */
[----:B------:R-:W-:Y:S02]  /*18b70*/  @!UPT UIADD3 URZ, URZ, URZ, URZ ;  /* 0x0000003f3f3ff290 */ /* 0x000fe4000fffe03f */
[C---:B-1----:R-:W-:Y:S02]  /*18b80*/  @P0 IADD3 R2, -R226.reuse, 0x10, RZ ;  /* 0x00000010e2020810 */ /* 0x042fe40007ffe1ff */
        /* <DEDUP_REMOVED lines=14> */
.L_x_3435:
[----:B------:R-:W-:Y:S05]  /*18c70*/  BSYNC B0 ;  /* 0x0000000000007941 */ /* 0x000fea0003800000 */
.L_x_3434:
        /* <DEDUP_REMOVED lines=59> */
.L_x_3540:
[----:B-12---:R-:W-:Y:S01]  /*19030*/  FMNMX.FTZ R4, R4, R2, !PT ;  /* 0x0000000204047209 */ /* 0x006fe20007810000 */
[----:B------:R-:W-:-:S05]  /*19040*/  BRA.DIV ~URZ, `(.L_x_3443) ;  /* 0x000088f27f007947 */ /* 0x000fca000b800000 */
[----:B------:R-:W1:Y:S02]  /*19050*/  SHFL.BFLY PT, R2, R4, 0x1, 0x1f ;  /* 0x0c201f0004027f89 */ /* 0x000e6400000e0000 */
[----:B-1----:R-:W-:Y:S02]  /*19060*/  FMNMX.FTZ R6, R4, R2, !PT ;  /* 0x0000000204067209 */ /* 0x002fe40007810000 */
[----:B------:R-:W1:Y:S02]  /*19070*/  SHFL.BFLY PT, R2, R80, 0x2, 0x1f ;  /* 0x0c401f0050027f89 */ /* 0x000e6400000e0000 */
[----:B-1----:R-:W-:Y:S05]  /*19080*/  FMNMX.FTZ R4, R80, R2, !PT ;  /* 0x0000000250047209 */ /* 0x002fea0007810000 */
[----:B------:R1:W2:Y:S02]  /*19090*/  SHFL.BFLY PT, R2, R4, 0x1, 0x1f ;  /* 0x0c201f0004027f89 */ /* 0x0002a400000e0000 */
.L_x_3541:
[----:B-12---:R-:W-:Y:S01]  /*190a0*/  FMNMX.FTZ R4, R2, R4, !PT ;  /* 0x0000000402047209 */ /* 0x006fe20007810000 */
[C---:B------:R-:W-:Y:S01]  /*190b0*/  FADD.FTZ R2, -R6.reuse, R15 ;  /* 0x0000000f06027221 */ /* 0x040fe20000010100 */
[----:B------:R-:W-:Y:S01]  /*190c0*/  WARPSYNC 0xffffffff ;  /* 0xffffffff00007948 */ /* 0x000fe20003800000 */
[----:B------:R-:W-:Y:S02]  /*190d0*/  FMUL.FTZ R15, R6, c[0x0][0x2d0] ;  /* 0x0000b400060f7a20 */ /* 0x000fe40000410000 */
        /* <DEDUP_REMOVED lines=37> */
[----:B------:R-:W-:Y:S02]  /*19330*/  FMUL.FTZ R65, R3, R85 ;  /* 0x0000005503417220 */ /* 0x000fe40000410000 */
[----:B------:R-:W-:Y:S02]  /*19340*/  FADD.FTZ R9, R8, R2 ;  /* 0x0000000208097221 */ /* 0x000fe40000010000 */
[C---:B------:R-:W-:Y:S02]  /*19350*/  FMUL.FTZ R8, R4.reuse, c[0x0][0x2d0] ;  /* 0x0000b40004087a20 */ /* 0x040fe40000410000 */
[----:B------:R-:W-:Y:S02]  /*19360*/  FADD.FTZ R2, -R4, R5 ;  /* 0x0000000504027221 */ /* 0x000fe40000010100 */
[--C-:B------:R-:W-:Y:S02]  /*19370*/  FFMA.FTZ R153, R22, c[0x0][0x2d0], -R8.reuse ;  /* 0x0000b40016997a23 */ /* 0x100fe40000010808 */
[----:B------:R-:W2:Y:S01]  /*19380*/  LDL.LU R22, [R1] ;  /* 0x0000000001167983 */ /* 0x000ea20000300800 */
        /* <DEDUP_REMOVED lines=24> */
[--C-:B------:R-:W-:Y:S01]  /*19510*/  FFMA.FTZ R151, R19, c[0x0][0x2d0], -R8.reuse ;  /* 0x0000b40013977a23 */ /* 0x100fe20000010808 */
[----:B------:R-:W-:Y:S01]  /*19520*/  MOV R19, R64 ;  /* 0x0000004000137202 */ /* 0x000fe20000000f00 */
[----:B------:R-:W-:Y:S01]  /*19530*/  FMUL.FTZ R64, R3, R84 ;  /* 0x0000005403407220 */ /* 0x000fe20000410000 */
[----:B------:R-:W-:Y:S01]  /*19540*/  MUFU.EX2 R10, R10 ;  /* 0x0000000a000a7308 */ /* 0x000fe20000000800 */
[--C-:B------:R-:W-:Y:S02]  /*19550*/  FFMA.FTZ R152, R23, c[0x0][0x2d0], -R8.reuse ;  /* 0x0000b40017987a23 */ /* 0x100fe40000010808 */
[--C-:B------:R-:W-:Y:S02]  /*19560*/  FFMA.FTZ R162, R30, c[0x0][0x2d0], -R8.reuse ;  /* 0x0000b4001ea27a23 */ /* 0x100fe40000010808 */
[--C-:B------:R-:W-:Y:S02]  /*19570*/  FFMA.FTZ R161, R31, c[0x0][0x2d0], -R8.reuse ;  /* 0x0000b4001fa17a23 */ /* 0x100fe40000010808 */
[--C-:B------:R-:W-:Y:S02]  /*19580*/  FFMA.FTZ R170, R38, c[0x0][0x2d0], -R8.reuse ;  /* 0x0000b40026aa7a23 */ /* 0x100fe40000010808 */
[----:B------:R-:W-:Y:S01]  /*19590*/  FFMA.FTZ R169, R39, c[0x0][0x2d0], -R8 ;  /* 0x0000b40027a97a23 */ /* 0x000fe20000010808 */
[----:B------:R-:W3:Y:S01]  /*195a0*/  MUFU.EX2 R11, R11 ;  /* 0x0000000b000b7308 */ /* 0x000ee20000000800 */
[C---:B------:R-:W-:Y:S01]  /*195b0*/  FMUL.FTZ R8, R3.reuse, R136 ;  /* 0x0000008803087220 */ /* 0x040fe20000410000 */
[----:B------:R-:W-:Y:S01]  /*195c0*/  MOV R136, R67 ;  /* 0x0000004300887202 */ /* 0x000fe20000000f00 */
[----:B-1----:R-:W-:Y:S02]  /*195d0*/  FMUL.FTZ R67, R2, R87 ;  /* 0x0000005702437220 */ /* 0x002fe40000410000 */
[----:B------:R-:W-:Y:S02]  /*195e0*/  FADD.FTZ R5, R16, R9 ;  /* 0x0000000910057221 */ /* 0x000fe40000010000 */
[C---:B------:R-:W-:Y:S01]  /*195f0*/  FMUL.FTZ R9, R3.reuse, R137 ;  /* 0x0000008903097220 */ /* 0x040fe20000410000 */
[----:B------:R-:W-:Y:S01]  /*19600*/  MOV R137, R66 ;  /* 0x0000004200897202 */ /* 0x000fe20000000f00 */
[C---:B------:R-:W-:Y:S02]  /*19610*/  FMUL.FTZ R66, R2.reuse, R86 ;  /* 0x0000005602427220 */ /* 0x040fe40000410000 */
[----:B------:R-:W1:Y:S01]  /*19620*/  LDSM.16.MT88.4 R84, [R203] ;  /* 0x00000000cb54783b */ /* 0x000e620000004200 */
[----:B------:R-:W-:Y:S02]  /*19630*/  FMUL.FTZ R29, R3, R121 ;  /* 0x00000079031d7220 */ /* 0x000fe40000410000 */
[C---:B------:R-:W-:Y:S01]  /*19640*/  FMUL.FTZ R30, R2.reuse, R122 ;  /* 0x0000007a021e7220 */ /* 0x040fe20000410000 */
[----:B------:R-:W-:Y:S01]  /*19650*/  MUFU.EX2 R121, R80 ;  /* 0x0000005000797308 */ /* 0x000fe20000000800 */
[----:B------:R-:W-:Y:S02]  /*19660*/  FADD.FTZ R154, R17, R5 ;  /* 0x00000005119a7221 */ /* 0x000fe40000010000 */
[C---:B------:R-:W-:Y:S02]  /*19670*/  FMUL.FTZ R28, R3.reuse, R120 ;  /* 0x00000078031c7220 */ /* 0x040fe40000410000 */
[C---:B------:R-:W-:Y:S01]  /*19680*/  FMUL.FTZ R36, R3.reuse, R112 ;  /* 0x0000007003247220 */ /* 0x040fe20000410000 */
[----:B------:R-:W-:Y:S01]  /*19690*/  MOV R112, R149 ;  /* 0x0000009500707202 */ /* 0x000fe20000000f00 */
[C---:B------:R-:W-:Y:S01]  /*196a0*/  FMUL.FTZ R16, R3.reuse, R132 ;  /* 0x0000008403107220 */ /* 0x040fe20000410000 */
[----:B------:R-:W-:Y:S01]  /*196b0*/  MOV R132, R63 ;  /* 0x0000003f00847202 */ /* 0x000fe20000000f00 */
[----:B------:R-:W-:Y:S01]  /*196c0*/  FMUL.FTZ R17, R3, R133 ;  /* 0x0000008503117220 */ /* 0x000fe20000410000 */
[----:B------:R-:W4:Y:S01]  /*196d0*/  MUFU.EX2 R122, R151 ;  /* 0x00000097007a7308 */ /* 0x000f220000000800 */
[----:B---3--:R-:W-:Y:S01]  /*196e0*/  F2FP.PACK_AB R149, R11, R10 ;  /* 0x0000000a0b95723e */ /* 0x008fe200000000ff */
[C---:B------:R-:W-:Y:S01]  /*196f0*/  FMUL.FTZ R24, R3.reuse, R124 ;  /* 0x0000007c03187220 */ /* 0x040fe20000410000 */
[----:B------:R-:W-:Y:S01]  /*19700*/  MOV R124, R19 ;  /* 0x00000013007c7202 */ /* 0x000fe20000000f00 */
[C---:B------:R-:W-:Y:S01]  /*19710*/  FMUL.FTZ R19, R2.reuse, R135 ;  /* 0x0000008702137220 */ /* 0x040fe20000410000 */
[----:B------:R-:W-:Y:S01]  /*19720*/  MOV R133, R62 ;  /* 0x0000003e00857202 */ /* 0x000fe20000000f00 */
        /* <DEDUP_REMOVED lines=11> */
[----:B------:R-:W-:Y:S01]  /*197e0*/  FMUL.FTZ R34, R2, R118 ;  /* 0x0000007602227220 */ /* 0x000fe20000410000 */
[----:B----4-:R-:W-:Y:S01]  /*197f0*/  F2FP.PACK_AB R151, R122, R121 ;  /* 0x000000797a97723e */ /* 0x010fe200000000ff */
        /* <DEDUP_REMOVED lines=22> */
[----:B------:R-:W-:Y:S01]  /*19960*/  LDSM.16.MT88.4 R100, [R204+0x1800] ;  /* 0x00180000cc64783b */ /* 0x000fe20000004200 */
        /* <DEDUP_REMOVED lines=17> */
[----:B---3--:R-:W-:Y:S01]  /*19a80*/  MOV R174, R117 ;  /* 0x0000007500ae7202 */ /* 0x008fe20000000f00 */
[C---:B------:R-:W-:Y:S02]  /*19a90*/  FMUL.FTZ R72, R3.reuse, R72 ;  /* 0x0000004803487220 */ /* 0x040fe40000410000 */
[----:B------:R-:W-:Y:S02]  /*19aa0*/  FMUL.FTZ R73, R3, R73 ;  /* 0x0000004903497220 */ /* 0x000fe40000410000 */
[C---:B------:R-:W-:Y:S01]  /*19ab0*/  FMUL.FTZ R70, R2.reuse, R70 ;  /* 0x0000004602467220 */ /* 0x040fe20000410000 */
[----:B------:R-:W-:Y:S01]  /*19ac0*/  MUFU.EX2 R3, R159 ;  /* 0x0000009f00037308 */ /* 0x000fe20000000800 */
[C---:B------:R-:W-:Y:S02]  /*19ad0*/  FMUL.FTZ R71, R2.reuse, R71 ;  /* 0x0000004702477220 */ /* 0x040fe40000410000 */
[C---:B------:R-:W-:Y:S02]  /*19ae0*/  FMUL.FTZ R74, R2.reuse, R74 ;  /* 0x0000004a024a7220 */ /* 0x040fe40000410000 */
[C---:B------:R-:W-:Y:S05]  /*19af0*/  FMUL.FTZ R75, R2.reuse, R75 ;  /* 0x0000004b024b7220 */ /* 0x040fea0000410000 */
        /* <DEDUP_REMOVED lines=12> */
[C---:B--2---:R-:W-:Y:S02]  /*19bc0*/  FFMA.FTZ R5, R2.reuse, R22, R10 ;  /* 0x0000001602057223 */ /* 0x044fe4000001000a */
[C---:B------:R-:W-:Y:S02]  /*19bd0*/  FMUL.FTZ R10, R2.reuse, R138 ;  /* 0x0000008a020a7220 */ /* 0x040fe40000410000 */
[----:B------:R-:W-:Y:S02]  /*19be0*/  FADD.FTZ R120, R11, R5 ;  /* 0x000000050b787221 */ /* 0x000fe40000010000 */
[C---:B------:R-:W-:Y:S02]  /*19bf0*/  FMUL.FTZ R11, R2.reuse, R139 ;  /* 0x0000008b020b7220 */ /* 0x040fe40000410000 */
[----:B------:R-:W-:Y:S01]  /*19c00*/  FMUL.FTZ R22, R2, R130 ;  /* 0x0000008202167220 */ /* 0x000fe20000410000 */
[----:B------:R-:W2:Y:S04]  /*19c10*/  MUFU.EX2 R5, R160 ;  /* 0x000000a000057308 */ /* 0x000ea80000000800 */
[C---:B-1----:R-:W-:Y:S06]  /*19c20*/  HMMA.16816.F32 R8, R148.reuse, R84, R8 ;  /* 0x000000549408723c */ /* 0x042fec0000001808 */
[----:B------:R-:W-:Y:S02]  /*19c30*/  MUFU.EX2 R160, R239 ;  /* 0x000000ef00a07308 */ /* 0x000fe40000000800 */
[C---:B------:R-:W-:Y:S01]  /*19c40*/  HMMA.16816.F32 R16, R148.reuse, R86, R16 ;  /* 0x000000569410723c */ /* 0x040fe20000001810 */
[----:B------:R-:W1:Y:S07]  /*19c50*/  LDSM.16.MT88.4 R84, [R204] ;  /* 0x00000000cc54783b */ /* 0x000e6e0000004200 */
[----:B------:R-:W-:Y:S01]  /*19c60*/  MUFU.EX2 R157, R246 ;  /* 0x000000f6009d7308 */ /* 0x000fe20000000800 */
[----:B--2---:R-:W-:Y:S04]  /*19c70*/  FADD.FTZ R2, R5, R154 ;  /* 0x0000009a05027221 */ /* 0x004fe80000010000 */
[C---:B------:R-:W-:Y:S05]  /*19c80*/  FADD.FTZ R2, R3.reuse, R2 ;  /* 0x0000000203027221 */ /* 0x040fea0000010000 */
[----:B------:R2:W3:Y:S01]  /*19c90*/  MUFU.EX2 R154, R133 ;  /* 0x00000085009a7308 */ /* 0x0004e20000000800 */
[----:B------:R-:W-:Y:S04]  /*19ca0*/  FADD.FTZ R2, R92, R2 ;  /* 0x000000025c027221 */ /* 0x000fe80000010000 */
[----:B------:R-:W-:Y:S05]  /*19cb0*/  FADD.FTZ R2, R80, R2 ;  /* 0x0000000250027221 */ /* 0x000fea0000010000 */
[----:B------:R-:W-:Y:S10]  /*19cc0*/  MUFU.EX2 R156, R247 ;  /* 0x000000f7009c7308 */ /* 0x000ff40000000800 */
[----:B------:R-:W-:Y:S01]  /*19cd0*/  MUFU.EX2 R155, R251 ;  /* 0x000000fb009b7308 */ /* 0x000fe20000000800 */
[C---:B-1----:R-:W-:Y:S01]  /*19ce0*/  HMMA.16816.F32 R20, R148.reuse, R84, R20 ;  /* 0x000000549414723c */ /* 0x042fe20000001814 */
[----:B--2---:R-:W-:Y:S07]  /*19cf0*/  LDSM.16.MT88.4 R132, [R203+0x3000] ;  /* 0x00300000cb84783b */ /* 0x004fee0000004200 */
[C---:B------:R-:W-:Y:S01]  /*19d00*/  HMMA.16816.F32 R24, R148.reuse, R86, R24 ;  /* 0x000000569418723c */ /* 0x040fe20000001818 */
[----:B------:R-:W1:Y:S07]  /*19d10*/  LDSM.16.MT88.4 R84, [R206] ;  /* 0x00000000ce54783b */ /* 0x000e6e0000004200 */
[C---:B-1----:R-:W-:Y:S08]  /*19d20*/  HMMA.16816.F32 R28, R148.reuse, R84, R28 ;  /* 0x00000054941c723c */ /* 0x042ff0000000181c */
[C---:B------:R-:W-:Y:S01]  /*19d30*/  HMMA.16816.F32 R32, R148.reuse, R86, R32 ;  /* 0x000000569420723c */ /* 0x040fe20000001820 */
[----:B------:R-:W1:Y:S07]  /*19d40*/  LDSM.16.MT88.4 R84, [R205] ;  /* 0x00000000cd54783b */ /* 0x000e6e0000004200 */
        /* <DEDUP_REMOVED lines=18> */
[----:B------:R-:W2:Y:S02]  /*19e70*/  LDSM.16.MT88.4 R92, [R204+0x800] ;  /* 0x00080000cc5c783b */ /* 0x000ea40000004200 */
[----:B------:R-:W4:Y:S01]  /*19e80*/  MUFU.EX2 R3, R167 ;  /* 0x000000a700037308 */ /* 0x000f220000000800 */
[----:B------:R-:W-:Y:S02]  /*19e90*/  F2FP.PACK_AB R87, R117, R116 ;  /* 0x000000747557723e */ /* 0x000fe400000000ff */
[----:B------:R-:W-:Y:S02]  /*19ea0*/  F2FP.PACK_AB R148, R112, R113 ;  /* 0x000000717094723e */ /* 0x000fe400000000ff */
[----:B---3--:R-:W-:Y:S03]  /*19eb0*/  F2FP.PACK_AB R149, R153, R154 ;  /* 0x0000009a9995723e */ /* 0x008fe600000000ff */
[C---:B------:R-:W-:Y:S02]  /*19ec0*/  HMMA.16816.F32 R8, R84.reuse, R88, R8 ;  /* 0x000000585408723c */ /* 0x040fe40000001808 */
[----:B------:R-:W3:Y:S03]  /*19ed0*/  MUFU.EX2 R80, R165 ;  /* 0x000000a500507308 */ /* 0x000ee60000000800 */
[----:B-1----:R-:W-:Y:S03]  /*19ee0*/  FADD.FTZ R2, R5, R2 ;  /* 0x0000000205027221 */ /* 0x002fe60000010000 */
[C---:B------:R-:W-:Y:S01]  /*19ef0*/  HMMA.16816.F32 R16, R84.reuse, R90, R16 ;  /* 0x0000005a5410723c */ /* 0x040fe20000001810 */
[----:B------:R-:W1:Y:S03]  /*19f00*/  LDSM.16.MT88.4 R88, [R206+0x800] ;  /* 0x00080000ce58783b */ /* 0x000e660000004200 */
[----:B------:R-:W-:Y:S01]  /*19f10*/  MUFU.EX2 R168, R163 ;  /* 0x000000a300a87308 */ /* 0x000fe20000000800 */
[C---:B----4-:R-:W-:Y:S04]  /*19f20*/  FADD.FTZ R2, R3.reuse, R2 ;  /* 0x0000000203027221 */ /* 0x050fe80000010000 */
[----:B------:R-:W-:Y:S05]  /*19f30*/  FADD.FTZ R2, R96, R2 ;  /* 0x0000000260027221 */ /* 0x000fea0000010000 */
[----:B------:R-:W4:Y:S01]  /*19f40*/  MUFU.EX2 R167, R164 ;  /* 0x000000a400a77308 */ /* 0x000f220000000800 */
[C---:B---3--:R-:W-:Y:S01]  /*19f50*/  FADD.FTZ R2, R80.reuse, R2 ;  /* 0x0000000250027221 */ /* 0x048fe20000010000 */
[C---:B--2---:R-:W-:Y:S08]  /*19f60*/  HMMA.16816.F32 R20, R84.reuse, R92, R20 ;  /* 0x0000005c5414723c */ /* 0x044ff00000001814 */
[----:B------:R-:W-:Y:S01]  /*19f70*/  MUFU.EX2 R165, R169 ;  /* 0x000000a900a57308 */ /* 0x000fe20000000800 */
[C---:B------:R-:W-:Y:S01]  /*19f80*/  HMMA.16816.F32 R24, R84.reuse, R94, R24 ;  /* 0x0000005e5418723c */ /* 0x040fe20000001818 */
[----:B------:R-:W2:Y:S08]  /*19f90*/  LDSM.16.MT88.4 R92, [R205+0x800] ;  /* 0x00080000cd5c783b */ /* 0x000eb00000004200 */
[----:B------:R-:W-:Y:S01]  /*19fa0*/  MUFU.EX2 R164, R171 ;  /* 0x000000ab00a47308 */ /* 0x000fe20000000800 */
[C---:B-1----:R-:W-:Y:S09]  /*19fb0*/  HMMA.16816.F32 R28, R84.reuse, R88, R28 ;  /* 0x00000058541c723c */ /* 0x042ff2000000181c */
[----:B------:R-:W-:Y:S01]  /*19fc0*/  MUFU.EX2 R163, R172 ;  /* 0x000000ac00a37308 */ /* 0x000fe20000000800 */
        /* <DEDUP_REMOVED lines=22> */
[----:B----4-:R-:W-:Y:S04]  /*1a130*/  F2FP.PACK_AB R87, R167, R168 ;  /* 0x000000a8a757723e */ /* 0x010fe800000000ff */
[----:B------:R-:W4:Y:S03]  /*1a140*/  MUFU.EX2 R5, R225 ;  /* 0x000000e100057308 */ /* 0x000f260000000800 */
[C---:B-1----:R-:W-:Y:S07]  /*1a150*/  HMMA.16816.F32 R8, R84.reuse, R88, R8 ;  /* 0x000000585408723c */ /* 0x042fee0000001808 */
[----:B------:R-:W1:Y:S01]  /*1a160*/  MUFU.EX2 R3, R175 ;  /* 0x000000af00037308 */ /* 0x000e620000000800 */
[C---:B------:R-:W-:Y:S01]  /*1a170*/  HMMA.16816.F32 R16, R84.reuse, R90, R16 ;  /* 0x0000005a5410723c */ /* 0x040fe20000001810 */
[----:B------:R-:W3:Y:S03]  /*1a180*/  LDSM.16.MT88.4 R88, [R205+0x1000] ;  /* 0x00100000cd58783b */ /* 0x000ee60000004200 */
[----:B-----5:R-:W-:Y:S05]  /*1a190*/  MOV R173, R116 ;  /* 0x0000007400ad7202 */ /* 0x020fea0000000f00 */
[----:B------:R-:W-:Y:S01]  /*1a1a0*/  LDSM.16.MT88.4 R116, [R206+0x3000] ;  /* 0x00300000ce74783b */ /* 0x000fe20000004200 */
[C---:B--2---:R-:W-:Y:S03]  /*1a1b0*/  HMMA.16816.F32 R20, R84.reuse, R92, R20 ;  /* 0x0000005c5414723c */ /* 0x044fe60000001814 */
[----:B----4-:R-:W-:Y:S01]  /*1a1c0*/  FADD.FTZ R2, R5, R2 ;  /* 0x0000000205027221 */ /* 0x010fe20000010000 */
[----:B------:R-:W-:Y:S04]  /*1a1d0*/  MOV R225, R129 ;  /* 0x0000008100e17202 */ /* 0x000fe80000000f00 */
[C---:B------:R-:W-:Y:S01]  /*1a1e0*/  HMMA.16816.F32 R24, R84.reuse, R94, R24 ;  /* 0x0000005e5418723c */ /* 0x040fe20000001818 */
[----:B------:R-:W2:Y:S03]  /*1a1f0*/  LDSM.16.MT88.4 R92, [R203+0x4800] ;  /* 0x00480000cb5c783b */ /* 0x000ea60000004200 */
[C---:B-1----:R-:W-:Y:S01]  /*1a200*/  FADD.FTZ R2, R3.reuse, R2 ;  /* 0x0000000203027221 */ /* 0x042fe20000010000 */
[----:B------:R-:W-:Y:S03]  /*1a210*/  MOV R175, R128 ;  /* 0x0000008000af7202 */ /* 0x000fe60000000f00 */
[C---:B---3--:R-:W-:Y:S04]  /*1a220*/  HMMA.16816.F32 R28, R84.reuse, R96, R28 ;  /* 0x00000060541c723c */ /* 0x048fe8000000181c */
        /* <DEDUP_REMOVED lines=81> */
[----:B------:R5:W1:Y:S01]  /*1a740*/  MUFU.EX2 R80, R124 ;  /* 0x0000007c00507308 */ /* 0x000a620000000800 */
[----:B------:R-:W-:Y:S02]  /*1a750*/  LDSM.16.MT88.4 R108, [R204+0x6000] ;  /* 0x00600000cc6c783b */ /* 0x000fe40000004200 */
[----:B------:R-:W-:Y:S03]  /*1a760*/  F2FP.PACK_AB R89, R157, R158 ;  /* 0x0000009e9d59723e */ /* 0x000fe600000000ff */
[----:B------:R-:W-:Y:S01]  /*1a770*/  F2FP.PACK_AB R90, R3, R5 ;  /* 0x00000005035a723e */ /* 0x000fe200000000ff */
[C---:B--2---:R-:W-:Y:S03]  /*1a780*/  HMMA.16816.F32 R44, R84.reuse, R92, R44 ;  /* 0x0000005c542c723c */ /* 0x044fe6000000182c */
[----:B------:R-:W2:Y:S01]  /*1a790*/  MUFU.EX2 R5, R15 ;  /* 0x0000000f00057308 */ /* 0x000ea20000000800 */
[----:B------:R-:W-:Y:S01]  /*1a7a0*/  F2FP.PACK_AB R91, R155, R156 ;  /* 0x0000009c9b5b723e */ /* 0x000fe200000000ff */
[----:B------:R-:W-:Y:S03]  /*1a7b0*/  FADD.FTZ R3, R121, R120 ;  /* 0x0000007879037221 */ /* 0x000fe60000010000 */
[C---:B------:R-:W-:Y:S01]  /*1a7c0*/  HMMA.16816.F32 R48, R84.reuse, R94, R48 ;  /* 0x0000005e5430723c */ /* 0x040fe20000001830 */
[----:B------:R-:W4:Y:S04]  /*1a7d0*/  LDSM.16.MT88.4 R92, [R203+0x2800] ;  /* 0x00280000cb5c783b */ /* 0x000f280000004200 */
[----:B------:R-:W2:Y:S03]  /*1a7e0*/  MUFU.EX2 R15, R136 ;  /* 0x00000088000f7308 */ /* 0x000ea60000000800 */
[C---:B---3--:R-:W-:Y:S01]  /*1a7f0*/  HMMA.16816.F32 R52, R84.reuse, R96, R52 ;  /* 0x000000605434723c */ /* 0x048fe20000001834 */
[----:B-----5:R-:W-:Y:S03]  /*1a800*/  LDSM.16.MT88.4 R124, [R204+0x3000] ;  /* 0x00300000cc7c783b */ /* 0x020fe60000004200 */
[----:B-1----:R-:W-:Y:S04]  /*1a810*/  FADD.FTZ R2, R80, R2 ;  /* 0x0000000250027221 */ /* 0x002fe80000010000 */
[C---:B------:R-:W-:Y:S01]  /*1a820*/  HMMA.16816.F32 R56, R84.reuse, R98, R56 ;  /* 0x000000625438723c */ /* 0x040fe20000001838 */
[----:B------:R-:W1:Y:S03]  /*1a830*/  LDSM.16.MT88.4 R96, [R204+0x2800] ;  /* 0x00280000cc60783b */ /* 0x000e660000004200 */
[C---:B--2---:R-:W-:Y:S01]  /*1a840*/  FADD.FTZ R240, R5.reuse, R2 ;  /* 0x0000000205f07221 */ /* 0x044fe20000010000 */
[----:B------:R-:W-:Y:S01]  /*1a850*/  F2FP.PACK_AB R150, R5, R80 ;  /* 0x000000500596723e */ /* 0x000fe200000000ff */
[----:B------:R-:W-:Y:S02]  /*1a860*/  FADD.FTZ R2, R122, R3 ;  /* 0x000000037a027221 */ /* 0x000fe40000010000 */
[C---:B------:R-:W-:Y:S01]  /*1a870*/  HMMA.16816.F32 R60, R84.reuse, R104, R60 ;  /* 0x00000068543c723c */ /* 0x040fe2000000183c */
[----:B------:R-:W2:Y:S03]  /*1a880*/  LDL R5, [R1+0xc] ;  /* 0x00000c0001057983 */ /* 0x000ea60000100800 */
[----:B------:R-:W-:Y:S01]  /*1a890*/  FADD.FTZ R2, R115, R2 ;  /* 0x0000000273027221 */ /* 0x000fe20000010000 */
[----:B------:R-:W-:Y:S03]  /*1a8a0*/  F2FP.PACK_AB R151, R15, R152 ;  /* 0x000000980f97723e */ /* 0x000fe600000000ff */
[C---:B------:R-:W-:Y:S01]  /*1a8b0*/  HMMA.16816.F32 R64, R84.reuse, R106, R64 ;  /* 0x0000006a5440723c */ /* 0x040fe20000001840 */
[----:B------:R-:W3:Y:S03]  /*1a8c0*/  LDSM.16.MT88.4 R104, [R206+0x2800] ;  /* 0x00280000ce68783b */ /* 0x000ee60000004200 */
[----:B------:R-:W-:Y:S04]  /*1a8d0*/  FADD.FTZ R2, R114, R2 ;  /* 0x0000000272027221 */ /* 0x000fe80000010000 */
        /* <DEDUP_REMOVED lines=11> */
[C---:B-1----:R-:W-:Y:S04]  /*1a990*/  HMMA.16816.F32 R20, R88.reuse, R96, R20 ;  /* 0x000000605814723c */ /* 0x042fe80000001814 */
[----:B------:R-:W-:Y:S04]  /*1a9a0*/  FADD.FTZ R2, R168, R2 ;  /* 0x00000002a8027221 */ /* 0x000fe80000010000 */
[C---:B------:R-:W-:Y:S01]  /*1a9b0*/  HMMA.16816.F32 R24, R88.reuse, R98, R24 ;  /* 0x000000625818723c */ /* 0x040fe20000001818 */
[----:B------:R-:W1:Y:S03]  /*1a9c0*/  LDSM.16.MT88.4 R96, [R205+0x6000] ;  /* 0x00600000cd60783b */ /* 0x000e660000004200 */
[----:B------:R-:W-:Y:S04]  /*1a9d0*/  FADD.FTZ R2, R167, R2 ;  /* 0x00000002a7027221 */ /* 0x000fe80000010000 */
[C---:B---3--:R-:W-:Y:S04]  /*1a9e0*/  HMMA.16816.F32 R28, R88.reuse, R104, R28 ;  /* 0x00000068581c723c */ /* 0x048fe8000000181c */
        /* <DEDUP_REMOVED lines=23> */
[C---:B-1----:R-:W-:Y:S04]  /*1ab60*/  HMMA.16816.F32 R68, R88.reuse, R96, R68 ;  /* 0x000000605844723c */ /* 0x042fe80000001844 */
[----:B------:R-:W-:Y:S04]  /*1ab70*/  FADD.FTZ R2, R156, R2 ;  /* 0x000000029c027221 */ /* 0x000fe80000010000 */
[----:B------:R-:W-:Y:S04]  /*1ab80*/  HMMA.16816.F32 R72, R88, R98, R72 ;  /* 0x000000625848723c */ /* 0x000fe80000001848 */
[----:B------:R-:W-:Y:S04]  /*1ab90*/  FADD.FTZ R2, R155, R2 ;  /* 0x000000029b027221 */ /* 0x000fe80000010000 */
[C---:B------:R-:W-:Y:S01]  /*1aba0*/  HMMA.16816.F32 R136, R148.reuse, R132, R8 ;  /* 0x000000849488723c */ /* 0x040fe20000001808 */
[----:B------:R-:W1:Y:S04]  /*1abb0*/  LDSM.16.MT88.4 R8, [R205+0x6800] ;  /* 0x00680000cd08783b */ /* 0x000e680000004200 */
[----:B------:R-:W-:Y:S03]  /*1abc0*/  FADD.FTZ R2, R154, R2 ;  /* 0x000000029a027221 */ /* 0x000fe60000010000 */
[C---:B------:R-:W-:Y:S04]  /*1abd0*/  HMMA.16816.F32 R132, R148.reuse, R134, R16 ;  /* 0x000000869484723c */ /* 0x040fe80000001810 */
[----:B------:R-:W-:Y:S04]  /*1abe0*/  FADD.FTZ R2, R153, R2 ;  /* 0x0000000299027221 */ /* 0x000fe80000010000 */
[C---:B------:R-:W-:Y:S04]  /*1abf0*/  HMMA.16816.F32 R128, R148.reuse, R124, R20 ;  /* 0x0000007c9480723c */ /* 0x040fe80000001814 */
[----:B------:R-:W-:Y:S01]  /*1ac00*/  FADD.FTZ R3, R152, R2 ;  /* 0x0000000298037221 */ /* 0x000fe20000010000 */
[----:B------:R-:W-:Y:S03]  /*1ac10*/  IADD3 R2, R235, -0x1, RZ ;  /* 0xffffffffeb027810 */ /* 0x000fe60007ffe0ff */
[C---:B------:R-:W-:Y:S04]  /*1ac20*/  HMMA.16816.F32 R124, R148.reuse, R126, R24 ;  /* 0x0000007e947c723c */ /* 0x040fe80000001818 */
[----:B------:R-:W-:Y:S04]  /*1ac30*/  FADD.FTZ R3, R15, R3 ;  /* 0x000000030f037221 */ /* 0x000fe80000010000 */
[C---:B------:R-:W-:Y:S01]  /*1ac40*/  HMMA.16816.F32 R120, R148.reuse, R116, R28 ;  /* 0x000000749478723c */ /* 0x040fe2000000181c */
[----:B------:R1:W-:Y:S07]  /*1ac50*/  STL [R1], R3 ;  /* 0x0000000301007387 */ /* 0x0003ee0000100800 */
[C---:B------:R-:W-:Y:S08]  /*1ac60*/  HMMA.16816.F32 R116, R148.reuse, R118, R32 ;  /* 0x000000769474723c */ /* 0x040ff00000001820 */
        /* <DEDUP_REMOVED lines=8> */
[C---:B-1----:R-:W-:Y:S08]  /*1acf0*/  HMMA.16816.F32 R68, R148.reuse, R8, R68 ;  /* 0x000000089444723c */ /* 0x042ff00000001844 */
[----:B------:R-:W-:Y:S03]  /*1ad00*/  HMMA.16816.F32 R72, R148, R10, R72 ;  /* 0x0000000a9448723c */ /* 0x000fe60000001848 */
[----:B--2---:R-:W-:Y:S02]  /*1ad10*/  ISETP.GT.AND P0, PT, R235, R5, PT ;  /* 0x00000005eb00720c */ /* 0x004fe40003f04270 */
[----:B------:R-:W-:Y:S02]  /*1ad20*/  MOV R235, R2 ;  /* 0x0000000200eb7202 */ /* 0x000fe40000000f00 */
[----:B------:R-:W-:Y:S09]  /*1ad30*/  MOV R5, R4 ;  /* 0x0000000400057202 */ /* 0x000ff20000000f00 */
[----:B------:R-:W-:-:S05]  /*1ad40*/  @P0 BRA `(.L_x_3444) ;  /* 0xffffc7f000000947 */ /* 0x000fca000383ffff */
.L_x_3429:
[----:B------:R-:W-:Y:S05]  /*1ad50*/  BRA.DIV ~URZ, `(.L_x_3445) ;  /* 0x00006cc27f007947 */ /* 0x000fea000b800000 */
[----:B------:R1:W2:Y:S02]  /*1ad60*/  SHFL.BFLY PT, R2, R240, 0x2, 0x1f ;  /* 0x0c401f00f0027f89 */ /* 0x0002a400000e0000 */
.L_x_3542:
        /* <DEDUP_REMOVED lines=8> */
.L_x_3543:
        /* <DEDUP_REMOVED lines=85> */
.L_x_3356:
        /* <DEDUP_REMOVED lines=19> */
.L_x_3448:
[----:B---3--:R-:W-:Y:S05]  /*1b470*/  BSYNC B0 ;  /* 0x0000000000007941 */ /* 0x008fea0003800000 */
.L_x_3447:
        /* <DEDUP_REMOVED lines=102> */
.L_x_3451:
        /* <DEDUP_REMOVED lines=116> */
.L_x_3544:
[----:B------:R-:W-:Y:S05]  /*1c220*/  BRA.DIV ~URZ, `(.L_x_3454) ;  /* 0x000059c27f007947 */ /* 0x000fea000b800000 */
[----:B------:R4:W2:Y:S02]  /*1c230*/  SHFL.IDX PT, R2, R8, RZ, 0x181f ;  /* 0x00181fff08027589 */ /* 0x0008a400000e0000 */
.L_x_3545:
[----:B------:R-:W-:Y:S01]  /*1c240*/  ISETP.GE.AND P0, PT, R5, R4, PT ;  /* 0x000000040500720c */ /* 0x000fe20003f06270 */
[----:B------:R-:W-:-:S12]  /*1c250*/  BSSY B0, `(.L_x_3455) ;  /* 0x000000b000007945 */ /* 0x000fd80003800000 */
[----:B------:R-:W-:Y:S05]  /*1c260*/  @P0 BRA `(.L_x_3456) ;  /* 0x0000009000000947 */ /* 0x000fea0003800000 */
[----:B------:R-:W5:Y:S01]  /*1c270*/  LDL R15, [R1+0x4] ;  /* 0x00000400010f7983 */ /* 0x000f620000100800 */
[----:B------:R-:W-:Y:S02]  /*1c280*/  ISETP.GE.AND P1, PT, R76, c[0x0][0x3c8], PT ;  /* 0x0000f2004c007a0c */ /* 0x000fe40003f26270 */
[----:B------:R-:W-:-:S11]  /*1c290*/  ISETP.GE.AND P0, PT, R227, c[0x0][0x3c8], PT ;  /* 0x0000f200e3007a0c */ /* 0x000fd60003f06270 */
[CC--:B--2---:R-:W-:Y:S02]  /*1c2a0*/  @!P1 LEA R10, P3, R76.reuse, R2.reuse, 0x1 ;  /* 0x000000024c0a9211 */ /* 0x0c4fe400078608ff */
[----:B------:R-:W-:Y:S02]  /*1c2b0*/  @!P0 LEA R2, P2, R227, R2, 0x1 ;  /* 0x00000002e3028211 */ /* 0x000fe400078408ff */
[----:B---3--:R-:W-:-:S05]  /*1c2c0*/  @!P1 LEA.HI.X R11, R76, R9, R77, 0x1, P3 ;  /* 0x000000094c0b9211 */ /* 0x008fca00018f0c4d */
[----:B------:R2:W-:Y:S01]  /*1c2d0*/  @!P1 ST.E.128 [R10.64], R20 ;  /* 0x000000140a009985 */ /* 0x0005e2000c101d08 */
[----:B-----5:R-:W-:-:S05]  /*1c2e0*/  @!P0 LEA.HI.X R3, R227, R9, R15, 0x1, P2 ;  /* 0x00000009e3038211 */ /* 0x020fca00010f0c0f */
[----:B-1----:R2:W-:Y:S02]  /*1c2f0*/  @!P0 ST.E.128 [R2.64], R16 ;  /* 0x0000001002008985 */ /* 0x0025e4000c101d08 */
.L_x_3456:
[----:B------:R-:W-:Y:S05]  /*1c300*/  BSYNC B0 ;  /* 0x0000000000007941 */ /* 0x000fea0003800000 */
.L_x_3455:
[----:B------:R-:W-:Y:S05]  /*1c310*/  BRA.DIV ~URZ, `(.L_x_3457) ;  /* 0x000059427f007947 */ /* 0x000fea000b800000 */
[----:B---3--:R3:W4:Y:S04]  /*1c320*/  SHFL.IDX PT, R9, R6, 0x1, 0x181f ;  /* 0x00381f0006097f89 */ /* 0x00872800000e0000 */
[----:B--2---:R3:W2:Y:S02]  /*1c330*/  SHFL.IDX PT, R2, R8, 0x1, 0x181f ;  /* 0x00381f0008027f89 */ /* 0x0046a400000e0000 */
.L_x_3546:
[----:B------:R-:W-:Y:S01]  /*1c340*/  IADD3 R3, R5, 0x20, RZ ;  /* 0x0000002005037810 */ /* 0x000fe20007ffe0ff */
[----:B------:R-:W-:Y:S03]  /*1c350*/  BSSY B0, `(.L_x_3458) ;  /* 0x000000c000007945 */ /* 0x000fe60003800000 */
[----:B------:R-:W-:-:S13]  /*1c360*/  ISETP.GE.AND P0, PT, R3, R4, PT ;  /* 0x000000040300720c */ /* 0x000fda0003f06270 */
[----:B------:R-:W-:Y:S05]  /*1c370*/  @P0 BRA `(.L_x_3459) ;  /* 0x0000009000000947 */ /* 0x000fea0003800000 */
[----:B------:R-:W5:Y:S01]  /*1c380*/  LDL R15, [R1+0x4] ;  /* 0x00000400010f7983 */ /* 0x000f620000100800 */
[----:B------:R-:W-:Y:S02]  /*1c390*/  ISETP.GE.AND P1, PT, R76, c[0x0][0x3c8], PT ;  /* 0x0000f2004c007a0c */ /* 0x000fe40003f26270 */
[----:B------:R-:W-:-:S11]  /*1c3a0*/  ISETP.GE.AND P0, PT, R227, c[0x0][0x3c8], PT ;  /* 0x0000f200e3007a0c */ /* 0x000fd60003f06270 */
[CC--:B--2---:R-:W-:Y:S02]  /*1c3b0*/  @!P1 LEA R10, P3, R76.reuse, R2.reuse, 0x1 ;  /* 0x000000024c0a9211 */ /* 0x0c4fe400078608ff */
[----:B------:R-:W-:Y:S02]  /*1c3c0*/  @!P0 LEA R2, P2, R227, R2, 0x1 ;  /* 0x00000002e3028211 */ /* 0x000fe400078408ff */
[----:B----4-:R-:W-:-:S05]  /*1c3d0*/  @!P1 LEA.HI.X R11, R76, R9, R77, 0x1, P3 ;  /* 0x000000094c0b9211 */ /* 0x010fca00018f0c4d */
[----:B------:R2:W-:Y:S01]  /*1c3e0*/  @!P1 ST.E.128 [R10.64], R28 ;  /* 0x0000001c0a009985 */ /* 0x0005e2000c101d08 */
[----:B-----5:R-:W-:-:S05]  /*1c3f0*/  @!P0 LEA.HI.X R3, R227, R9, R15, 0x1, P2 ;  /* 0x00000009e3038211 */ /* 0x020fca00010f0c0f */
[----:B-1----:R2:W-:Y:S02]  /*1c400*/  @!P0 ST.E.128 [R2.64], R24 ;  /* 0x0000001802008985 */ /* 0x0025e4000c101d08 */
.L_x_3459:
[----:B------:R-:W-:Y:S05]  /*1c410*/  BSYNC B0 ;  /* 0x0000000000007941 */ /* 0x000fea0003800000 */
.L_x_3458:
[----:B------:R-:W-:Y:S05]  /*1c420*/  BRA.DIV ~URZ, `(.L_x_3460) ;  /* 0x000059027f007947 */ /* 0x000fea000b800000 */
[----:B----4-:R4:W3:Y:S02]  /*1c430*/  SHFL.IDX PT, R9, R6, 0x2, 0x181f ;  /* 0x00581f0006097f89 */ /* 0x0108e400000e0000 */
.L_x_3547:
[----:B------:R-:W-:Y:S05]  /*1c440*/  BRA.DIV ~URZ, `(.L_x_3461) ;  /* 0x000059527f007947 */ /* 0x000fea000b800000 */
[----:B--2---:R2:W4:Y:S02]  /*1c450*/  SHFL.IDX PT, R2, R8, 0x2, 0x181f ;  /* 0x00581f0008027f89 */ /* 0x00452400000e0000 */
.L_x_3548:
[----:B------:R-:W-:Y:S01]  /*1c460*/  IADD3 R3, R5, 0x40, RZ ;  /* 0x0000004005037810 */ /* 0x000fe20007ffe0ff */
[----:B------:R-:W-:Y:S03]  /*1c470*/  BSSY B0, `(.L_x_3462) ;  /* 0x000000c000007945 */ /* 0x000fe60003800000 */
[----:B------:R-:W-:-:S13]  /*1c480*/  ISETP.GE.AND P0, PT, R3, R4, PT ;  /* 0x000000040300720c */ /* 0x000fda0003f06270 */
[----:B------:R-:W-:Y:S05]  /*1c490*/  @P0 BRA `(.L_x_3463) ;  /* 0x0000009000000947 */ /* 0x000fea0003800000 */
[----:B------:R-:W5:Y:S01]  /*1c4a0*/  LDL R15, [R1+0x4] ;  /* 0x00000400010f7983 */ /* 0x000f620000100800 */
[----:B------:R-:W-:Y:S02]  /*1c4b0*/  ISETP.GE.AND P1, PT, R76, c[0x0][0x3c8], PT ;  /* 0x0000f2004c007a0c */ /* 0x000fe40003f26270 */
[----:B------:R-:W-:-:S11]  /*1c4c0*/  ISETP.GE.AND P0, PT, R227, c[0x0][0x3c8], PT ;  /* 0x0000f200e3007a0c */ /* 0x000fd60003f06270 */
[CC--:B----4-:R-:W-:Y:S02]  /*1c4d0*/  @!P1 LEA R10, P3, R76.reuse, R2.reuse, 0x1 ;  /* 0x000000024c0a9211 */ /* 0x0d0fe400078608ff */
[----:B------:R-:W-:Y:S02]  /*1c4e0*/  @!P0 LEA R2, P2, R227, R2, 0x1 ;  /* 0x00000002e3028211 */ /* 0x000fe400078408ff */
[----:B---3--:R-:W-:-:S05]  /*1c4f0*/  @!P1 LEA.HI.X R11, R76, R9, R77, 0x1, P3 ;  /* 0x000000094c0b9211 */ /* 0x008fca00018f0c4d */
[----:B------:R3:W-:Y:S01]  /*1c500*/  @!P1 ST.E.128 [R10.64], R36 ;  /* 0x000000240a009985 */ /* 0x0007e2000c101d08 */
[----:B-----5:R-:W-:-:S05]  /*1c510*/  @!P0 LEA.HI.X R3, R227, R9, R15, 0x1, P2 ;  /* 0x00000009e3038211 */ /* 0x020fca00010f0c0f */
[----:B-1----:R3:W-:Y:S02]  /*1c520*/  @!P0 ST.E.128 [R2.64], R32 ;  /* 0x0000002002008985 */ /* 0x0027e4000c101d08 */
.L_x_3463:
[----:B------:R-:W-:Y:S05]  /*1c530*/  BSYNC B0 ;  /* 0x0000000000007941 */ /* 0x000fea0003800000 */
.L_x_3462:
[----:B------:R-:W-:Y:S05]  /*1c540*/  BRA.DIV ~URZ, `(.L_x_3464) ;  /* 0x000058c27f007947 */ /* 0x000fea000b800000 */
[----:B---3--:R3:W2:Y:S04]  /*1c550*/  SHFL.IDX PT, R9, R6, 0x3, 0x181f ;  /* 0x00781f0006097f89 */ /* 0x0086a800000e0000 */
[----:B----4-:R3:W4:Y:S02]  /*1c560*/  SHFL.IDX PT, R6, R8, 0x3, 0x181f ;  /* 0x00781f0008067f89 */ /* 0x01072400000e0000 */
.L_x_3549:
        /* <DEDUP_REMOVED lines=14> */
.L_x_3452:
        /* <DEDUP_REMOVED lines=34> */
.L_x_3550:
[----:B------:R-:W-:Y:S05]  /*1c870*/  BRA.DIV ~URZ, `(.L_x_3467) ;  /* 0x000056d27f007947 */ /* 0x000fea000b800000 */
[----:B------:R3:W4:Y:S02]  /*1c880*/  SHFL.IDX PT, R2, R5, RZ, 0x1c1f ;  /* 0x001c1fff05027589 */ /* 0x00072400000e0000 */
.L_x_3551:
        /* <DEDUP_REMOVED lines=97> */
.L_x_3469:
[----:B------:R-:W-:Y:S05]  /*1cea0*/  BSYNC B0 ;  /* 0x0000000000007941 */ /* 0x000fea0003800000 */
.L_x_3468:
[----:B------:R-:W-:Y:S05]  /*1ceb0*/  BRA.DIV ~URZ, `(.L_x_3470) ;  /* 0x000051027f007947 */ /* 0x000fea000b800000 */
[----:B--2---:R2:W1:Y:S04]  /*1cec0*/  SHFL.IDX PT, R4, R6, 0x1, 0x1c1f ;  /* 0x003c1f0006047f89 */ /* 0x00446800000e0000 */
[----:B----4-:R2:W4:Y:S02]  /*1ced0*/  SHFL.IDX PT, R2, R5, 0x1, 0x1c1f ;  /* 0x003c1f0005027f89 */ /* 0x01052400000e0000 */
.L_x_3552:
        /* <DEDUP_REMOVED lines=105> */
.L_x_3450:
        /* <DEDUP_REMOVED lines=22> */
.L_x_3471:
        /* <DEDUP_REMOVED lines=60> */
.L_x_3473:
[----:B------:R-:W-:Y:S05]  /*1da90*/  BSYNC B0 ;  /* 0x0000000000007941 */ /* 0x000fea0003800000 */
.L_x_3472:
        /* <DEDUP_REMOVED lines=36> */
.L_x_3553:
[----:B------:R-:W-:Y:S05]  /*1dce0*/  BRA.DIV ~URZ, `(.L_x_3475) ;  /* 0x000044127f007947 */ /* 0x000fea000b800000 */
[----:B------:R3:W4:Y:S02]  /*1dcf0*/  SHFL.IDX PT, R2, R8, RZ, 0x181f ;  /* 0x00181fff08027589 */ /* 0x00072400000e0000 */
.L_x_3554:
[----:B------:R-:W-:Y:S01]  /*1dd00*/  IMAD R4, R22, c[0x0][0x4e8], RZ ;  /* 0x00013a0016047a24 */ /* 0x000fe200078e02ff */
[----:B------:R-:W-:Y:S04]  /*1dd10*/  BSSY B0, `(.L_x_3476) ;  /* 0x000000c000007945 */ /* 0x000fe80003800000 */
[----:B------:R-:W-:-:S13]  /*1dd20*/  ISETP.GE.AND P0, PT, R6, R4, PT ;  /* 0x000000040600720c */ /* 0x000fda0003f06270 */
[----:B------:R-:W-:Y:S05]  /*1dd30*/  @P0 BRA `(.L_x_3477) ;  /* 0x0000009000000947 */ /* 0x000fea0003800000 */
[----:B------:R-:W5:Y:S01]  /*1dd40*/  LDL R15, [R1+0x4] ;  /* 0x00000400010f7983 */ /* 0x000f620000100800 */
[----:B------:R-:W-:Y:S02]  /*1dd50*/  ISETP.GE.AND P1, PT, R76, c[0x0][0x3c8], PT ;  /* 0x0000f2004c007a0c */ /* 0x000fe40003f26270 */
[----:B------:R-:W-:-:S11]  /*1dd60*/  ISETP.GE.AND P0, PT, R227, c[0x0][0x3c8], PT ;  /* 0x0000f200e3007a0c */ /* 0x000fd60003f06270 */
[CC--:B----4-:R-:W-:Y:S02]  /*1dd70*/  @!P1 LEA R10, P3, R76.reuse, R2.reuse, 0x1 ;  /* 0x000000024c0a9211 */ /* 0x0d0fe400078608ff */
[----:B------:R-:W-:Y:S02]  /*1dd80*/  @!P0 LEA R2, P2, R227, R2, 0x1 ;  /* 0x00000002e3028211 */ /* 0x000fe400078408ff */
[----:B--2---:R-:W-:-:S05]  /*1dd90*/  @!P1 LEA.HI.X R11, R76, R9, R77, 0x1, P3 ;  /* 0x000000094c0b9211 */ /* 0x004fca00018f0c4d */
[----:B------:R2:W-:Y:S01]  /*1dda0*/  @!P1 ST.E.128 [R10.64], RZ ;  /* 0x000000ff0a009985 */ /* 0x0005e2000c101d08 */
[----:B-----5:R-:W-:-:S05]  /*1ddb0*/  @!P0 LEA.HI.X R3, R227, R9, R15, 0x1, P2 ;  /* 0x00000009e3038211 */ /* 0x020fca00010f0c0f */
[----:B------:R2:W-:Y:S02]  /*1ddc0*/  @!P0 ST.E.128 [R2.64], RZ ;  /* 0x000000ff02008985 */ /* 0x0005e4000c101d08 */
.L_x_3477:
[----:B------:R-:W-:Y:S05]  /*1ddd0*/  BSYNC B0 ;  /* 0x0000000000007941 */ /* 0x000fea0003800000 */
.L_x_3476:
[----:B------:R-:W-:Y:S05]  /*1dde0*/  BRA.DIV ~URZ, `(.L_x_3478) ;  /* 0x000043827f007947 */ /* 0x000fea000b800000 */
[----:B--2---:R2:W1:Y:S04]  /*1ddf0*/  SHFL.IDX PT, R9, R5, 0x1, 0x181f ;  /* 0x00381f0005097f89 */ /* 0x00446800000e0000 */
[----:B----4-:R2:W4:Y:S02]  /*1de00*/  SHFL.IDX PT, R2, R8, 0x1, 0x181f ;  /* 0x00381f0008027f89 */ /* 0x01052400000e0000 */
.L_x_3555:
        /* <DEDUP_REMOVED lines=9> */
[----:B-1----:R-:W-:-:S05]  /*1dea0*/  @!P1 LEA.HI.X R11, R76, R9, R77, 0x1, P3 ;  /* 0x000000094c0b9211 */ /* 0x002fca00018f0c4d */
[----:B------:R1:W-:Y:S01]  /*1deb0*/  @!P1 ST.E.128 [R10.64], RZ ;  /* 0x000000ff0a009985 */ /* 0x0003e2000c101d08 */
[----:B-----5:R-:W-:-:S05]  /*1dec0*/  @!P0 LEA.HI.X R3, R227, R9, R15, 0x1, P2 ;  /* 0x00000009e3038211 */ /* 0x020fca00010f0c0f */
[----:B------:R1:W-:Y:S02]  /*1ded0*/  @!P0 ST.E.128 [R2.64], RZ ;  /* 0x000000ff02008985 */ /* 0x0003e4000c101d08 */
.L_x_3480:
[----:B------:R-:W-:Y:S05]  /*1dee0*/  BSYNC B0 ;  /* 0x0000000000007941 */ /* 0x000fea0003800000 */
.L_x_3479:
[----:B------:R-:W-:Y:S05]  /*1def0*/  BRA.DIV ~URZ, `(.L_x_3481) ;  /* 0x000043427f007947 */ /* 0x000fea000b800000 */
[----:B-1----:R1:W2:Y:S02]  /*1df00*/  SHFL.IDX PT, R9, R5, 0x2, 0x181f ;  /* 0x00581f0005097f89 */ /* 0x0022a400000e0000 */
.L_x_3556:
[----:B------:R-:W-:Y:S05]  /*1df10*/  BRA.DIV ~URZ, `(.L_x_3482) ;  /* 0x000043927f007947 */ /* 0x000fea000b800000 */
[----:B----4-:R4:W1:Y:S02]  /*1df20*/  SHFL.IDX PT, R2, R8, 0x2, 0x181f ;  /* 0x00581f0008027f89 */ /* 0x01086400000e0000 */
.L_x_3557:
[----:B------:R-:W-:Y:S01]  /*1df30*/  IADD3 R3, R6, 0x40, RZ ;  /* 0x0000004006037810 */ /* 0x000fe20007ffe0ff */
[----:B------:R-:W-:Y:S03]  /*1df40*/  BSSY B0, `(.L_x_3483) ;  /* 0x000000c000007945 */ /* 0x000fe60003800000 */
[----:B------:R-:W-:-:S13]  /*1df50*/  ISETP.GE.AND P0, PT, R3, R4, PT ;  /* 0x000000040300720c */ /* 0x000fda0003f06270 */
[----:B------:R-:W-:Y:S05]  /*1df60*/  @P0 BRA `(.L_x_3484) ;  /* 0x0000009000000947 */ /* 0x000fea0003800000 */
[----:B------:R-:W5:Y:S01]  /*1df70*/  LDL R15, [R1+0x4] ;  /* 0x00000400010f7983 */ /* 0x000f620000100800 */
[----:B------:R-:W-:Y:S02]  /*1df80*/  ISETP.GE.AND P1, PT, R76, c[0x0][0x3c8], PT ;  /* 0x0000f2004c007a0c */ /* 0x000fe40003f26270 */
[----:B------:R-:W-:-:S11]  /*1df90*/  ISETP.GE.AND P0, PT, R227, c[0x0][0x3c8], PT ;  /* 0x0000f200e3007a0c */ /* 0x000fd60003f06270 */
[CC--:B-1----:R-:W-:Y:S02]  /*1dfa0*/  @!P1 LEA R10, P3, R76.reuse, R2.reuse, 0x1 ;  /* 0x000000024c0a9211 */ /* 0x0c2fe400078608ff */
[----:B------:R-:W-:Y:S02]  /*1dfb0*/  @!P0 LEA R2, P2, R227, R2, 0x1 ;  /* 0x00000002e3028211 */ /* 0x000fe400078408ff */
[----:B--2---:R-:W-:-:S05]  /*1dfc0*/  @!P1 LEA.HI.X R11, R76, R9, R77, 0x1, P3 ;  /* 0x000000094c0b9211 */ /* 0x004fca00018f0c4d */
[----:B------:R1:W-:Y:S01]  /*1dfd0*/  @!P1 ST.E.128 [R10.64], RZ ;  /* 0x000000ff0a009985 */ /* 0x0003e2000c101d08 */
[----:B-----5:R-:W-:-:S05]  /*1dfe0*/  @!P0 LEA.HI.X R3, R227, R9, R15, 0x1, P2 ;  /* 0x00000009e3038211 */ /* 0x020fca00010f0c0f */
[----:B------:R1:W-:Y:S02]  /*1dff0*/  @!P0 ST.E.128 [R2.64], RZ ;  /* 0x000000ff02008985 */ /* 0x0003e4000c101d08 */
.L_x_3484:
[----:B------:R-:W-:Y:S05]  /*1e000*/  BSYNC B0 ;  /* 0x0000000000007941 */ /* 0x000fea0003800000 */
.L_x_3483:
[----:B------:R-:W-:Y:S05]  /*1e010*/  BRA.DIV ~URZ, `(.L_x_3485) ;  /* 0x000043027f007947 */ /* 0x000fea000b800000 */
[----:B--2---:R2:W3:Y:S04]  /*1e020*/  SHFL.IDX PT, R9, R5, 0x3, 0x181f ;  /* 0x00781f0005097f89 */ /* 0x0044e800000e0000 */
[----:B-1----:R2:W1:Y:S02]  /*1e030*/  SHFL.IDX PT, R2, R8, 0x3, 0x181f ;  /* 0x00781f0008027f89 */ /* 0x00246400000e0000 */
.L_x_3558:
[----:B------:R-:W-:-:S04]  /*1e040*/  IADD3 R6, R6, 0x60, RZ ;  /* 0x0000006006067810 */ /* 0x000fc80007ffe0ff */
[----:B------:R-:W-:-:S13]  /*1e050*/  ISETP.GE.AND P0, PT, R6, R4, PT ;  /* 0x000000040600720c */ /* 0x000fda0003f06270 */
[----:B------:R-:W-:Y:S05]  /*1e060*/  @P0 BRA `(.L_x_3465) ;  /* 0x0000009000000947 */ /* 0x000fea0003800000 */
[----:B--234-:R-:W2:Y:S01]  /*1e070*/  LDL R8, [R1+0x4] ;  /* 0x0000040001087983 */ /* 0x01cea20000100800 */
[----:B------:R-:W-:Y:S02]  /*1e080*/  ISETP.GE.AND P1, PT, R76, c[0x0][0x3c8], PT ;  /* 0x0000f2004c007a0c */ /* 0x000fe40003f26270 */
[----:B------:R-:W-:-:S11]  /*1e090*/  ISETP.GE.AND P0, PT, R227, c[0x0][0x3c8], PT ;  /* 0x0000f200e3007a0c */ /* 0x000fd60003f06270 */
[CC--:B-1----:R-:W-:Y:S02]  /*1e0a0*/  @!P1 LEA R4, P3, R76.reuse, R2.reuse, 0x1 ;  /* 0x000000024c049211 */ /* 0x0c2fe400078608ff */
[----:B------:R-:W-:Y:S02]  /*1e0b0*/  @!P0 LEA R2, P2, R227, R2, 0x1 ;  /* 0x00000002e3028211 */ /* 0x000fe400078408ff */
[----:B------:R-:W-:-:S05]  /*1e0c0*/  @!P1 LEA.HI.X R5, R76, R9, R77, 0x1, P3 ;  /* 0x000000094c059211 */ /* 0x000fca00018f0c4d */
[----:B------:R1:W-:Y:S01]  /*1e0d0*/  @!P1 ST.E.128 [R4.64], RZ ;  /* 0x000000ff04009985 */ /* 0x0003e2000c101d08 */
[----:B--2---:R-:W-:-:S05]  /*1e0e0*/  @!P0 LEA.HI.X R3, R227, R9, R8, 0x1, P2 ;  /* 0x00000009e3038211 */ /* 0x004fca00010f0c08 */
[----:B------:R1:W-:Y:S02]  /*1e0f0*/  @!P0 ST.E.128 [R2.64], RZ ;  /* 0x000000ff02008985 */ /* 0x0003e4000c101d08 */
.L_x_3465:
[----:B------:R-:W-:Y:S05]  /*1e100*/  BSYNC B1 ;  /* 0x0000000000017941 */ /* 0x000fea0003800000 */
.L_x_3449:
        /* <DEDUP_REMOVED lines=14> */
.L_x_3559:
[----:B------:R-:W-:Y:S05]  /*1e1f0*/  BRA.DIV ~URZ, `(.L_x_3488) ;  /* 0x000042627f007947 */ /* 0x000fea000b800000 */
[----:B------:R3:W4:Y:S02]  /*1e200*/  SHFL.IDX PT, R9, R74, 0x1, 0x1f ;  /* 0x00201f004a097f89 */ /* 0x00072400000e0000 */
.L_x_3560:
        /* <DEDUP_REMOVED lines=19> */
.L_x_3561:
        /* <DEDUP_REMOVED lines=16> */
.L_x_3562:
[----:B---3--:R-:W-:Y:S01]  /*1e440*/  IMAD R2, R2, c[0x0][0x538], RZ ;  /* 0x00014e0002027a24 */ /* 0x008fe200078e02ff */
[----:B------:R-:W-:Y:S04]  /*1e450*/  BSSY B1, `(.L_x_3491) ;  /* 0x00000cf000017945 */ /* 0x000fe80003800000 */
[----:B----4-:R-:W-:-:S04]  /*1e460*/  IADD3 R9, R2, R9, RZ ;  /* 0x0000000902097210 */ /* 0x010fc80007ffe0ff */
[----:B--2---:R-:W-:-:S13]  /*1e470*/  ISETP.GT.AND P0, PT, R9, R10, PT ;  /* 0x0000000a0900720c */ /* 0x004fda0003f04270 */
[----:B------:R-:W-:Y:S05]  /*1e480*/  @P0 BRA `(.L_x_3492) ;  /* 0x0000026000000947 */ /* 0x000fea0003800000 */
.L_x_3496:
        /* <DEDUP_REMOVED lines=18> */
.L_x_3563:
        /* <DEDUP_REMOVED lines=16> */
.L_x_3564:
[----:B--2---:R-:W-:-:S05]  /*1e6b0*/  IMAD R2, R2, c[0x0][0x538], RZ ;  /* 0x00014e0002027a24 */ /* 0x004fca00078e02ff */
[----:B------:R-:W-:-:S04]  /*1e6c0*/  IADD3 R9, R2, R9, RZ ;  /* 0x0000000902097210 */ /* 0x000fc80007ffe0ff */
[----:B------:R-:W-:-:S13]  /*1e6d0*/  ISETP.GT.AND P0, PT, R9, R10, PT ;  /* 0x0000000a0900720c */ /* 0x000fda0003f04270 */
[----:B-1----:R-:W-:Y:S05]  /*1e6e0*/  @!P0 BRA `(.L_x_3496) ;  /* 0xfffffda000008947 */ /* 0x002fea000383ffff */
.L_x_3492:
[----:B------:R-:W-:-:S05]  /*1e6f0*/  IADD3 R11, -R2, R9, RZ ;  /* 0x00000009020b7210 */ /* 0x000fca0007ffe1ff */
[----:B------:R-:W-:-:S05]  /*1e700*/  IMAD R2, R4, c[0x0][0x538], R11 ;  /* 0x00014e0004027a24 */ /* 0x000fca00078e020b */
[----:B------:R-:W-:Y:S01]  /*1e710*/  ISETP.GT.AND P0, PT, R2, R10, PT ;  /* 0x0000000a0200720c */ /* 0x000fe20003f04270 */
[----:B------:R-:W-:-:S12]  /*1e720*/  BRA.DIV ~URZ, `(.L_x_3497) ;  /* 0x000041827f007947 */ /* 0x000fd8000b800000 */
[----:B------:R-:W-:-:S03]  /*1e730*/  VOTE.ANY R15, PT, !P0 ;  /* 0x00000000000f7806 */ /* 0x000fc600040e0100 */
.L_x_3565:
[----:B------:R-:W2:Y:S01]  /*1e740*/  LDL.LU R2, [R1+0x5c] ;  /* 0x00005c0001027983 */ /* 0x000ea20000300800 */
[----:B------:R-:W2:Y:S02]  /*1e750*/  POPC R9, R15 ;  /* 0x0000000f00097309 */ /* 0x000ea40000000000 */
[----:B--2---:R-:W-:-:S05]  /*1e760*/  IADD3 R2, R9, R2, RZ ;  /* 0x0000000209027210 */ /* 0x004fca0007ffe0ff */
[----:B------:R2:W-:Y:S01]  /*1e770*/  STL [R1+0x5c], R2 ;  /* 0x00005c0201007387 */ /* 0x0005e20000100800 */
[----:B------:R-:W-:Y:S05]  /*1e780*/  BRA.DIV ~URZ, `(.L_x_3498) ;  /* 0x000041627f007947 */ /* 0x000fea000b800000 */
[----:B------:R3:W4:Y:S04]  /*1e790*/  SHFL.IDX PT, R6, R6, R9, 0x1f ;  /* 0x00001f0906067589 */ /* 0x00072800000e0000 */
[----:B------:R3:W1:Y:S02]  /*1e7a0*/  SHFL.IDX PT, R5, R8, R9, 0x1f ;  /* 0x00001f0908057589 */ /* 0x00066400000e0000 */
.L_x_3566:
[----:B------:R-:W-:Y:S01]  /*1e7b0*/  ISETP.NE.AND P0, PT, R15, RZ, PT ;  /* 0x000000ff0f00720c */ /* 0x000fe20003f05270 */
[----:B------:R-:W-:-:S12]  /*1e7c0*/  BSSY B0, `(.L_x_3499) ;  /* 0x0000005000007945 */ /* 0x000fd80003800000 */
[----:B------:R-:W-:Y:S05]  /*1e7d0*/  @!P0 BRA `(.L_x_3500) ;  /* 0x0000003000008947 */ /* 0x000fea0003800000 */
[----:B---3--:R-:W-:Y:S01]  /*1e7e0*/  IADD3 R9, R9, -0x1, RZ ;  /* 0xffffffff09097810 */ /* 0x008fe20007ffe0ff */
[----:B------:R-:W-:Y:S05]  /*1e7f0*/  BRA.DIV ~URZ, `(.L_x_3501) ;  /* 0x000041c27f007947 */ /* 0x000fea000b800000 */
[----:B------:R3:W2:Y:S02]  /*1e800*/  SHFL.IDX PT, R16, R4, R9, 0x1f ;  /* 0x00001f0904107589 */ /* 0x0006a400000e0000 */
.L_x_3500:
[----:B------:R-:W-:Y:S05]  /*1e810*/  BSYNC B0 ;  /* 0x0000000000007941 */ /* 0x000fea0003800000 */
.L_x_3499:
        /* <DEDUP_REMOVED lines=68> */
.L_x_3503:
        /* <DEDUP_REMOVED lines=68> */
.L_x_3504:
[----:B------:R-:W-:Y:S05]  /*1f0a0*/  BSYNC B0 ;  /* 0x0000000000007941 */ /* 0x000fea0003800000 */
.L_x_3502:
[----:B------:R-:W-:-:S04]  /*1f0b0*/  LOP3.LUT R3, RZ, R3, RZ, 0x33, !PT ;  /* 0x00000003ff037212 */ /* 0x000fc800078e33ff */
[----:B-1----:R-:W-:-:S05]  /*1f0c0*/  IADD3 R2, R3, R6, RZ ;  /* 0x0000000603027210 */ /* 0x002fca0007ffe0ff */
[----:B------:R1:W-:Y:S01]  /*1f0d0*/  STL [R1+0x54], R2 ;  /* 0x0000540201007387 */ /* 0x0003e20000100800 */
[----:B------:R-:W-:Y:S05]  /*1f0e0*/  BRA `(.L_x_3505) ;  /* 0x0000005000007947 */ /* 0x000fea0003800000 */
.L_x_3493:
[----:B------:R-:W-:Y:S01]  /*1f0f0*/  MOV R2, c[0x0][0x53c] ;  /* 0x00014f0000027a02 */ /* 0x000fe20000000f00 */
[----:B------:R2:W-:Y:S04]  /*1f100*/  STL [R1+0x50], R10 ;  /* 0x0000500a01007387 */ /* 0x0005e80000100800 */
[----:B------:R2:W-:Y:S04]  /*1f110*/  STL [R1+0x54], RZ ;  /* 0x000054ff01007387 */ /* 0x0005e80000100800 */
[----:B------:R2:W-:Y:S04]  /*1f120*/  STL [R1+0x58], RZ ;  /* 0x000058ff01007387 */ /* 0x0005e80000100800 */
[----:B------:R2:W-:Y:S02]  /*1f130*/  STL [R1+0x5c], R2 ;  /* 0x00005c0201007387 */ /* 0x0005e40000100800 */
.L_x_3505:
[----:B------:R-:W-:Y:S05]  /*1f140*/  BSYNC B1 ;  /* 0x0000000000017941 */ /* 0x000fea0003800000 */
.L_x_3491:
        /* <DEDUP_REMOVED lines=9> */
.L_x_3486:
[----:B-1----:R-:W3:Y:S02]  /*1f1e0*/  LDL R2, [R1+0x5c] ;  /* 0x00005c0001027983 */ /* 0x002ee40000100800 */
[----:B---3--:R-:W-:-:S13]  /*1f1f0*/  ISETP.GE.AND P0, PT, R2, c[0x0][0x53c], PT ;  /* 0x00014f0002007a0c */ /* 0x008fda0003f06270 */
[----:B--2---:R-:W-:Y:S01]  /*1f200*/  @P0 CALL.REL.NOINC `(.L_x_3506) ;  /* 0x0000001000000944 */ /* 0x004fe20003c00000 */
[----:B------:R-:W-:Y:S05]  /*1f210*/  BRA `(.L_x_3507) ;  /* 0xfffe2d1000007947 */ /* 0x000fea000383ffff */
.L_x_3506:
[----:B------:R-:W-:Y:S05]  /*1f220*/  EXIT ;  /* 0x000000000000794d */ /* 0x000fea0003800000 */
.L_x_3287:
[----:B------:R-:W-:Y:S02]  /*1f230*/  MOV R3, 0x1 ;  /* 0x0000000100037802 */ /* 0x000fe40000000f00 */
[----:B------:R-:W-:Y:S02]  /*1f240*/  MOV R4, 0x1f260 ;  /* 0x0001f26000047802 */ /* 0x000fe40000000f00 */
[----:B------:R-:W-:Y:S05]  /*1f250*/  CALL.REL.NOINC `($__internal_54_$__cuda_sm70_shflsync_up_p) ;  /* 0x0000389000007944 */ /* 0x000fea0003c00000 */
[----:B------:R-:W-:Y:S01]  /*1f260*/  MOV R0, R3 ;  /* 0x0000000300007202 */ /* 0x000fe20000000f00 */
[----:B------:R-:W-:Y:S05]  /*1f270*/  BRA `(.L_x_3508) ;  /* 0xfffe11e000007947 */ /* 0x000fea000383ffff */
.L_x_3288:
[----:B------:R-:W-:Y:S02]  /*1f280*/  MOV R3, 0x2 ;  /* 0x0000000200037802 */ /* 0x000fe40000000f00 */
[----:B------:R-:W-:Y:S02]  /*1f290*/  MOV R4, 0x1f2b0 ;  /* 0x0001f2b000047802 */ /* 0x000fe40000000f00 */
[----:B------:R-:W-:Y:S05]  /*1f2a0*/  CALL.REL.NOINC `($__internal_54_$__cuda_sm70_shflsync_up_p) ;  /* 0x0000384000007944 */ /* 0x000fea0003c00000 */
[----:B------:R-:W-:Y:S02]  /*1f2b0*/  SEL R0, R3, RZ, P4 ;  /* 0x000000ff03007207 */ /* 0x000fe40002000000 */
[----:B------:R-:W-:Y:S02]  /*1f2c0*/  MOV R3, 0x4 ;  /* 0x0000000400037802 */ /* 0x000fe40000000f00 */
[----:B------:R-:W-:Y:S01]  /*1f2d0*/  MOV R4, 0x1f310 ;  /* 0x0001f31000047802 */ /* 0x000fe20000000f00 */
[----:B------:R-:W-:-:S04]  /*1f2e0*/  IMAD.IADD R0, R2, 0x1, R0 ;  /* 0x0000000102007824 */ /* 0x000fc800078e0200 */
[----:B------:R-:W-:Y:S02]  /*1f2f0*/  IMAD.MOV.U32 R2, RZ, RZ, R0 ;  /* 0x000000ffff027224 */ /* 0x000fe400078e0000 */
[----:B------:R-:W-:Y:S05]  /*1f300*/  CALL.REL.NOINC `($__internal_54_$__cuda_sm70_shflsync_up_p) ;  /* 0x000037e000007944 */ /* 0x000fea0003c00000 */
[----:B------:R-:W-:Y:S02]  /*1f310*/  SEL R3, R3, RZ, P3 ;  /* 0x000000ff03037207 */ /* 0x000fe40001800000 */
[----:B------:R-:W-:-:S03]  /*1f320*/  MOV R4, 0x1f370 ;  /* 0x0001f37000047802 */ /* 0x000fc60000000f00 */
[----:B------:R-:W-:Y:S01]  /*1f330*/  IMAD.IADD R0, R0, 0x1, R3 ;  /* 0x0000000100007824 */ /* 0x000fe200078e0203 */
[----:B------:R-:W-:-:S03]  /*1f340*/  MOV R3, 0x8 ;  /* 0x0000000800037802 */ /* 0x000fc60000000f00 */
        /* <DEDUP_REMOVED lines=8> */
[----:B------:R-:W-:Y:S01]  /*1f3d0*/  SEL R3, R3, RZ, P1 ;  /* 0x000000ff03037207 */ /* 0x000fe20000800000 */
[----:B------:R-:W-:Y:S01]  /*1f3e0*/  IMAD.MOV.U32 R2, RZ, RZ, 0x1f ;  /* 0x0000001fff027424 */ /* 0x000fe200078e00ff */
[----:B------:R-:W-:-:S03]  /*1f3f0*/  MOV R238, 0x1f ;  /* 0x0000001f00ee7802 */ /* 0x000fc60000000f00 */
[----:B------:R-:W-:Y:S01]  /*1f400*/  IMAD.IADD R4, R0, 0x1, R3 ;  /* 0x0000000100047824 */ /* 0x000fe200078e0203 */
[----:B------:R-:W-:-:S03]  /*1f410*/  MOV R3, 0x1f440 ;  /* 0x0001f44000037802 */ /* 0x000fc60000000f00 */
[----:B------:R-:W-:Y:S02]  /*1f420*/  IMAD.MOV.U32 R239, RZ, RZ, R4 ;  /* 0x000000ffffef7224 */ /* 0x000fe400078e0004 */
[----:B------:R-:W-:Y:S05]  /*1f430*/  CALL.REL.NOINC `($__internal_53_$__cuda_sm70_shflsync_idx_p) ;  /* 0x0000365000007944 */ /* 0x000fea0003c00000 */
[----:B------:R-:W-:Y:S01]  /*1f440*/  MOV R0, R238 ;  /* 0x000000ee00007202 */ /* 0x000fe20000000f00 */
[----:B------:R-:W-:Y:S05]  /*1f450*/  BRA `(.L_x_3509) ;  /* 0xfffe110000007947 */ /* 0x000fea000383ffff */
.L_x_3290:
[----:B------:R-:W-:Y:S02]  /*1f460*/  SEL R2, RZ, 0x1, P0 ;  /* 0x00000001ff027807 */ /* 0x000fe40000000000 */
[----:B------:R-:W-:Y:S02]  /*1f470*/  MOV R3, 0x1f490 ;  /* 0x0001f49000037802 */ /* 0x000fe40000000f00 */
[----:B------:R-:W-:Y:S05]  /*1f480*/  CALL.REL.NOINC `($__internal_55_$__cuda_sm70_votesync_ballot) ;  /* 0x000036c000007944 */ /* 0x000fea0003c00000 */
[----:B------:R-:W-:Y:S05]  /*1f490*/  BRA `(.L_x_3510) ;  /* 0xfffe115000007947 */ /* 0x000fea000383ffff */
.L_x_3291:
[----:B------:R-:W-:Y:S01]  /*1f4a0*/  IMAD.MOV.U32 R239, RZ, RZ, R9 ;  /* 0x000000ffffef7224 */ /* 0x000fe200078e0009 */
[----:B-1----:R-:W-:Y:S01]  /*1f4b0*/  MOV R2, R0 ;  /* 0x0000000000027202 */ /* 0x002fe20000000f00 */
[----:B------:R-:W-:Y:S01]  /*1f4c0*/  IMAD.MOV.U32 R238, RZ, RZ, 0x1f ;  /* 0x0000001fffee7424 */ /* 0x000fe200078e00ff */
[----:B------:R-:W-:Y:S02]  /*1f4d0*/  MOV R3, 0x1f4f0 ;  /* 0x0001f4f000037802 */ /* 0x000fe40000000f00 */
[----:B------:R-:W-:Y:S05]  /*1f4e0*/  CALL.REL.NOINC `($__internal_53_$__cuda_sm70_shflsync_idx_p) ;  /* 0x000035a000007944 */ /* 0x000fea0003c00000 */
[----:B------:R-:W-:Y:S01]  /*1f4f0*/  IMAD.MOV.U32 R12, RZ, RZ, R238 ;  /* 0x000000ffff0c7224 */ /* 0x000fe200078e00ee */
[----:B------:R-:W-:Y:S01]  /*1f500*/  MOV R239, R8 ;  /* 0x0000000800ef7202 */ /* 0x000fe20000000f00 */
[----:B------:R-:W-:Y:S01]  /*1f510*/  IMAD.MOV.U32 R5, RZ, RZ, RZ ;  /* 0x000000ffff057224 */ /* 0x000fe200078e00ff */
[----:B------:R-:W-:Y:S01]  /*1f520*/  MOV R2, R0 ;  /* 0x0000000000027202 */ /* 0x000fe20000000f00 */
[----:B------:R-:W-:Y:S01]  /*1f530*/  IMAD.MOV.U32 R238, RZ, RZ, 0x1f ;  /* 0x0000001fffee7424 */ /* 0x000fe200078e00ff */
[----:B------:R-:W-:-:S02]  /*1f540*/  MOV R3, 0x1f560 ;  /* 0x0001f56000037802 */ /* 0x000fc40000000f00 */
[----:B------:R-:W-:Y:S05]  /*1f550*/  CALL.REL.NOINC `($__internal_53_$__cuda_sm70_shflsync_idx_p) ;  /* 0x0000353000007944 */ /* 0x000fea0003c00000 */
[----:B------:R-:W-:Y:S01]  /*1f560*/  MOV R9, R238 ;  /* 0x000000ee00097202 */ /* 0x000fe20000000f00 */
[----:B------:R-:W-:Y:S05]  /*1f570*/  BRA `(.L_x_3511) ;  /* 0xfffe10e000007947 */ /* 0x000fea000383ffff */
.L_x_3294:
[----:B------:R-:W-:Y:S01]  /*1f580*/  IMAD.MOV.U32 R239, RZ, RZ, R4 ;  /* 0x000000ffffef7224 */ /* 0x000fe200078e0004 */
[----:B-1----:R-:W-:Y:S01]  /*1f590*/  MOV R2, R0 ;  /* 0x0000000000027202 */ /* 0x002fe20000000f00 */
[----:B------:R-:W-:Y:S01]  /*1f5a0*/  IMAD.MOV.U32 R238, RZ, RZ, 0x1f ;  /* 0x0000001fffee7424 */ /* 0x000fe200078e00ff */
[----:B------:R-:W-:-:S02]  /*1f5b0*/  MOV R3, 0x1f5d0 ;  /* 0x0001f5d000037802 */ /* 0x000fc40000000f00 */
[----:B---34-:R-:W-:Y:S05]  /*1f5c0*/  CALL.REL.NOINC `($__internal_53_$__cuda_sm70_shflsync_idx_p) ;  /* 0x000034c000007944 */ /* 0x018fea0003c00000 */
[----:B------:R-:W-:Y:S01]  /*1f5d0*/  MOV R5, R238 ;  /* 0x000000ee00057202 */ /* 0x000fe20000000f00 */
[----:B------:R-:W-:Y:S05]  /*1f5e0*/  BRA `(.L_x_3293) ;  /* 0xfffe10d000007947 */ /* 0x000fea000383ffff */
.L_x_3395:
[----:B------:R-:W-:Y:S01]  /*1f5f0*/  IMAD.MOV.U32 R239, RZ, RZ, R3 ;  /* 0x000000ffffef7224 */ /* 0x000fe200078e0003 */
[----:B------:R-:W-:Y:S01]  /*1f600*/  MOV R2, 0x3 ;  /* 0x0000000300027802 */ /* 0x000fe20000000f00 */
[----:B------:R-:W-:Y:S01]  /*1f610*/  IMAD.MOV.U32 R238, RZ, RZ, 0x181f ;  /* 0x0000181fffee7424 */ /* 0x000fe200078e00ff */
[----:B------:R-:W-:-:S02]  /*1f620*/  MOV R3, 0x1f640 ;  /* 0x0001f64000037802 */ /* 0x000fc40000000f00 */
[----:B---3--:R-:W-:Y:S05]  /*1f630*/  CALL.REL.NOINC `($__internal_53_$__cuda_sm70_shflsync_idx_p) ;  /* 0x0000345000007944 */ /* 0x008fea0003c00000 */
[----:B------:R-:W-:Y:S01]  /*1f640*/  IMAD.MOV.U32 R6, RZ, RZ, R238 ;  /* 0x000000ffff067224 */ /* 0x000fe200078e00ee */
[----:B------:R-:W-:Y:S01]  /*1f650*/  MOV R2, 0x3 ;  /* 0x0000000300027802 */ /* 0x000fe20000000f00 */
[----:B------:R-:W-:Y:S01]  /*1f660*/  IMAD.MOV.U32 R239, RZ, RZ, R5 ;  /* 0x000000ffffef7224 */ /* 0x000fe200078e0005 */
[----:B------:R-:W-:-:S02]  /*1f670*/  MOV R238, 0x181f ;  /* 0x0000181f00ee7802 */ /* 0x000fc40000000f00 */
[----:B------:R-:W-:Y:S02]  /*1f680*/  MOV R3, 0x1f6a0 ;  /* 0x0001f6a000037802 */ /* 0x000fe40000000f00 */
[----:B------:R-:W-:Y:S05]  /*1f690*/  CALL.REL.NOINC `($__internal_53_$__cuda_sm70_shflsync_idx_p) ;  /* 0x000033f000007944 */ /* 0x000fea0003c00000 */
[----:B------:R-:W-:Y:S01]  /*1f6a0*/  MOV R2, R238 ;  /* 0x000000ee00027202 */ /* 0x000fe20000000f00 */
[----:B------:R-:W-:Y:S05]  /*1f6b0*/  BRA `(.L_x_3512) ;  /* 0xffff070000007947 */ /* 0x000fea000383ffff */
.L_x_3398:
[----:B------:R-:W-:Y:S01]  /*1f6c0*/  IMAD.MOV.U32 R239, RZ, RZ, R4 ;  /* 0x000000ffffef7224 */ /* 0x000fe200078e0004 */
[----:B------:R-:W-:Y:S01]  /*1f6d0*/  MOV R2, RZ ;  /* 0x000000ff00027202 */ /* 0x000fe20000000f00 */
[----:B------:R-:W-:Y:S01]  /*1f6e0*/  IMAD.MOV.U32 R238, RZ, RZ, 0x181f ;  /* 0x0000181fffee7424 */ /* 0x000fe200078e00ff */
[----:B------:R-:W-:Y:S02]  /*1f6f0*/  MOV R3, 0x1f710 ;  /* 0x0001f71000037802 */ /* 0x000fe40000000f00 */
[----:B------:R-:W-:Y:S05]  /*1f700*/  CALL.REL.NOINC `($__internal_53_$__cuda_sm70_shflsync_idx_p) ;  /* 0x0000338000007944 */ /* 0x000fea0003c00000 */
[----:B------:R-:W-:Y:S01]  /*1f710*/  MOV R6, R238 ;  /* 0x000000ee00067202 */ /* 0x000fe20000000f00 */
[----:B------:R-:W-:Y:S05]  /*1f720*/  BRA `(.L_x_3513) ;  /* 0xffff147000007947 */ /* 0x000fea000383ffff */
.L_x_3399:
[----:B------:R-:W-:Y:S01]  /*1f730*/  IMAD.MOV.U32 R239, RZ, RZ, R5 ;  /* 0x000000ffffef7224 */ /* 0x000fe200078e0005 */
[----:B------:R-:W-:Y:S01]  /*1f740*/  MOV R2, RZ ;  /* 0x000000ff00027202 */ /* 0x000fe20000000f00 */
[----:B------:R-:W-:Y:S01]  /*1f750*/  IMAD.MOV.U32 R238, RZ, RZ, 0x181f ;  /* 0x0000181fffee7424 */ /* 0x000fe200078e00ff */
[----:B------:R-:W-:Y:S02]  /*1f760*/  MOV R3, 0x1f780 ;  /* 0x0001f78000037802 */ /* 0x000fe40000000f00 */
[----:B-12---:R-:W-:Y:S05]  /*1f770*/  CALL.REL.NOINC `($__internal_53_$__cuda_sm70_shflsync_idx_p) ;  /* 0x0000331000007944 */ /* 0x006fea0003c00000 */
[----:B------:R-:W-:Y:S01]  /*1f780*/  MOV R2, R238 ;  /* 0x000000ee00027202 */ /* 0x000fe20000000f00 */
[----:B------:R-:W-:Y:S05]  /*1f790*/  BRA `(.L_x_3514) ;  /* 0xffff142000007947 */ /* 0x000fea000383ffff */
.L_x_3402:
[----:B------:R-:W-:Y:S01]  /*1f7a0*/  IMAD.MOV.U32 R239, RZ, RZ, R4 ;  /* 0x000000ffffef7224 */ /* 0x000fe200078e0004 */
[----:B--2-4-:R-:W-:Y:S01]  /*1f7b0*/  MOV R2, 0x1 ;  /* 0x0000000100027802 */ /* 0x014fe20000000f00 */
[----:B------:R-:W-:Y:S01]  /*1f7c0*/  IMAD.MOV.U32 R238, RZ, RZ, 0x181f ;  /* 0x0000181fffee7424 */ /* 0x000fe200078e00ff */
[----:B------:R-:W-:-:S02]  /*1f7d0*/  MOV R3, 0x1f7f0 ;  /* 0x0001f7f000037802 */ /* 0x000fc40000000f00 */
[----:B-1-3--:R-:W-:Y:S05]  /*1f7e0*/  CALL.REL.NOINC `($__internal_53_$__cuda_sm70_shflsync_idx_p) ;  /* 0x000032a000007944 */ /* 0x00afea0003c00000 */
        /* <DEDUP_REMOVED lines=8> */
.L_x_3405:
[----:B------:R-:W-:Y:S01]  /*1f870*/  IMAD.MOV.U32 R239, RZ, RZ, R4 ;  /* 0x000000ffffef7224 */ /* 0x000fe200078e0004 */
[----:B-1--4-:R-:W-:Y:S01]  /*1f880*/  MOV R2, 0x2 ;  /* 0x0000000200027802 */ /* 0x012fe20000000f00 */
[----:B------:R-:W-:Y:S01]  /*1f890*/  IMAD.MOV.U32 R238, RZ, RZ, 0x181f ;  /* 0x0000181fffee7424 */ /* 0x000fe200078e00ff */
[----:B------:R-:W-:Y:S02]  /*1f8a0*/  MOV R3, 0x1f8c0 ;  /* 0x0001f8c000037802 */ /* 0x000fe40000000f00 */
[----:B--23--:R-:W-:Y:S05]  /*1f8b0*/  CALL.REL.NOINC `($__internal_53_$__cuda_sm70_shflsync_idx_p) ;  /* 0x000031d000007944 */ /* 0x00cfea0003c00000 */
[----:B------:R-:W-:Y:S01]  /*1f8c0*/  MOV R6, R238 ;  /* 0x000000ee00067202 */ /* 0x000fe20000000f00 */
[----:B------:R-:W-:Y:S05]  /*1f8d0*/  BRA `(.L_x_3516) ;  /* 0xffff151000007947 */ /* 0x000fea000383ffff */
.L_x_3406:
[----:B------:R-:W-:Y:S01]  /*1f8e0*/  IMAD.MOV.U32 R239, RZ, RZ, R5 ;  /* 0x000000ffffef7224 */ /* 0x000fe200078e0005 */
[----:B----4-:R-:W-:Y:S01]  /*1f8f0*/  MOV R2, 0x2 ;  /* 0x0000000200027802 */ /* 0x010fe20000000f00 */
[----:B------:R-:W-:Y:S01]  /*1f900*/  IMAD.MOV.U32 R238, RZ, RZ, 0x181f ;  /* 0x0000181fffee7424 */ /* 0x000fe200078e00ff */
[----:B------:R-:W-:Y:S02]  /*1f910*/  MOV R3, 0x1f930 ;  /* 0x0001f93000037802 */ /* 0x000fe40000000f00 */
[----:B-123--:R-:W-:Y:S05]  /*1f920*/  CALL.REL.NOINC `($__internal_53_$__cuda_sm70_shflsync_idx_p) ;  /* 0x0000316000007944 */ /* 0x00efea0003c00000 */
[----:B------:R-:W-:Y:S01]  /*1f930*/  MOV R2, R238 ;  /* 0x000000ee00027202 */ /* 0x000fe20000000f00 */
[----:B------:R-:W-:Y:S05]  /*1f940*/  BRA `(.L_x_3517) ;  /* 0xffff14c000007947 */ /* 0x000fea000383ffff */
.L_x_3409:
[----:B------:R-:W-:Y:S01]  /*1f950*/  IMAD.MOV.U32 R239, RZ, RZ, R4 ;  /* 0x000000ffffef7224 */ /* 0x000fe200078e0004 */
[----:B-1----:R-:W-:Y:S01]  /*1f960*/  MOV R2, 0x3 ;  /* 0x0000000300027802 */ /* 0x002fe20000000f00 */
[----:B------:R-:W-:Y:S01]  /*1f970*/  IMAD.MOV.U32 R238, RZ, RZ, 0x181f ;  /* 0x0000181fffee7424 */ /* 0x000fe200078e00ff */
[----:B------:R-:W-:-:S02]  /*1f980*/  MOV R3, 0x1f9a0 ;  /* 0x0001f9a000037802 */ /* 0x000fc40000000f00 */
[----:B--234-:R-:W-:Y:S05]  /*1f990*/  CALL.REL.NOINC `($__internal_53_$__cuda_sm70_shflsync_idx_p) ;  /* 0x000030f000007944 */ /* 0x01cfea0003c00000 */
        /* <DEDUP_REMOVED lines=8> */
.L_x_3410:
[----:B------:R-:W-:Y:S01]  /*1fa20*/  IMAD.MOV.U32 R239, RZ, RZ, R4 ;  /* 0x000000ffffef7224 */ /* 0x000fe200078e0004 */
[----:B------:R-:W-:Y:S01]  /*1fa30*/  MOV R2, RZ ;  /* 0x000000ff00027202 */ /* 0x000fe20000000f00 */
[----:B------:R-:W-:Y:S01]  /*1fa40*/  IMAD.MOV.U32 R238, RZ, RZ, 0x1c1f ;  /* 0x00001c1fffee7424 */ /* 0x000fe200078e00ff */
[----:B------:R-:W-:Y:S02]  /*1fa50*/  MOV R3, 0x1fa70 ;  /* 0x0001fa7000037802 */ /* 0x000fe40000000f00 */
[----:B------:R-:W-:Y:S05]  /*1fa60*/  CALL.REL.NOINC `($__internal_53_$__cuda_sm70_shflsync_idx_p) ;  /* 0x0000302000007944 */ /* 0x000fea0003c00000 */
[----:B------:R-:W-:Y:S01]  /*1fa70*/  MOV R2, R238 ;  /* 0x000000ee00027202 */ /* 0x000fe20000000f00 */
[----:B------:R-:W-:Y:S05]  /*1fa80*/  BRA `(.L_x_3519) ;  /* 0xffff168000007947 */ /* 0x000fea000383ffff */
.L_x_3411:
[----:B------:R-:W-:Y:S01]  /*1fa90*/  IMAD.MOV.U32 R239, RZ, RZ, R4 ;  /* 0x000000ffffef7224 */ /* 0x000fe200078e0004 */
[----:B------:R-:W-:Y:S01]  /*1faa0*/  MOV R2, 0x1 ;  /* 0x0000000100027802 */ /* 0x000fe20000000f00 */
[----:B------:R-:W-:Y:S01]  /*1fab0*/  IMAD.MOV.U32 R238, RZ, RZ, 0x1c1f ;  /* 0x00001c1fffee7424 */ /* 0x000fe200078e00ff */
[----:B------:R-:W-:Y:S02]  /*1fac0*/  MOV R3, 0x1fae0 ;  /* 0x0001fae000037802 */ /* 0x000fe40000000f00 */
[----:B-1----:R-:W-:Y:S05]  /*1fad0*/  CALL.REL.NOINC `($__internal_53_$__cuda_sm70_shflsync_idx_p) ;  /* 0x00002fb000007944 */ /* 0x002fea0003c00000 */
        /* <DEDUP_REMOVED lines=115> */
[----:B------:R-:W-:Y:S05]  /*20210*/  CALL.REL.NOINC `($__internal_52_$__cuda_sm70_shflsync_bfly_p) ;  /* 0x0000281000007944 */ /* 0x000fea0003c00000 */
[----:B------:R-:W-:Y:S01]  /*20220*/  FMNMX.FTZ R6, R6, R171, !PT ;  /* 0x000000ab06067209 */ /* 0x000fe20007810000 */
[----:B------:R-:W-:Y:S01]  /*20230*/  IMAD.MOV.U32 R3, RZ, RZ, 0x1 ;  /* 0x00000001ff037424 */ /* 0x000fe200078e00ff */
[----:B------:R-:W-:-:S03]  /*20240*/  MOV R2, 0x20270 ;  /* 0x0002027000027802 */ /* 0x000fc60000000f00 */
[----:B------:R-:W-:Y:S02]  /*20250*/  IMAD.MOV.U32 R4, RZ, RZ, R6 ;  /* 0x000000ffff047224 */ /* 0x000fe400078e0006 */
[----:B------:R-:W-:Y:S05]  /*20260*/  CALL.REL.NOINC `($__internal_52_$__cuda_sm70_shflsync_bfly_p) ;  /* 0x000027c000007944 */ /* 0x000fea0003c00000 */
[----:B------:R-:W-:Y:S01]  /*20270*/  FMNMX.FTZ R6, R6, R171, !PT ;  /* 0x000000ab06067209 */ /* 0x000fe20007810000 */
[----:B------:R-:W-:Y:S01]  /*20280*/  IMAD.MOV.U32 R4, RZ, RZ, R5 ;  /* 0x000000ffff047224 */ /* 0x000fe200078e0005 */
[----:B------:R-:W-:Y:S01]  /*20290*/  MOV R2, 0x202c0 ;  /* 0x000202c000027802 */ /* 0x000fe20000000f00 */
[----:B------:R-:W-:Y:S02]  /*202a0*/  IMAD.MOV.U32 R3, RZ, RZ, 0x2 ;  /* 0x00000002ff037424 */ /* 0x000fe400078e00ff */
[----:B------:R-:W-:Y:S05]  /*202b0*/  CALL.REL.NOINC `($__internal_52_$__cuda_sm70_shflsync_bfly_p) ;  /* 0x0000277000007944 */ /* 0x000fea0003c00000 */
[----:B------:R-:W-:Y:S01]  /*202c0*/  FMNMX.FTZ R5, R5, R171, !PT ;  /* 0x000000ab05057209 */ /* 0x000fe20007810000 */
[----:B------:R-:W-:Y:S01]  /*202d0*/  IMAD.MOV.U32 R3, RZ, RZ, 0x1 ;  /* 0x00000001ff037424 */ /* 0x000fe200078e00ff */
[----:B------:R-:W-:-:S03]  /*202e0*/  MOV R2, 0x20310 ;  /* 0x0002031000027802 */ /* 0x000fc60000000f00 */
[----:B------:R-:W-:Y:S02]  /*202f0*/  IMAD.MOV.U32 R4, RZ, RZ, R5 ;  /* 0x000000ffff047224 */ /* 0x000fe400078e0005 */
[----:B------:R-:W-:Y:S05]  /*20300*/  CALL.REL.NOINC `($__internal_52_$__cuda_sm70_shflsync_bfly_p) ;  /* 0x0000272000007944 */ /* 0x000fea0003c00000 */
[----:B------:R-:W-:Y:S01]  /*20310*/  MOV R4, R171 ;  /* 0x000000ab00047202 */ /* 0x000fe20000000f00 */
[----:B------:R-:W-:Y:S05]  /*20320*/  BRA `(.L_x_3520) ;  /* 0xffff191000007947 */ /* 0x000fea000383ffff */
.L_x_3415:
[----:B------:R-:W-:Y:S01]  /*20330*/  MOV R2, RZ ;  /* 0x000000ff00027202 */ /* 0x000fe20000000f00 */
[----:B------:R-:W-:Y:S01]  /*20340*/  IMAD.MOV.U32 R239, RZ, RZ, R6 ;  /* 0x000000ffffef7224 */ /* 0x000fe200078e0006 */
[----:B------:R-:W-:Y:S01]  /*20350*/  MOV R3, 0x20380 ;  /* 0x0002038000037802 */ /* 0x000fe20000000f00 */
[----:B------:R-:W-:Y:S02]  /*20360*/  IMAD.MOV.U32 R238, RZ, RZ, 0x181f ;  /* 0x0000181fffee7424 */ /* 0x000fe400078e00ff */
[----:B------:R-:W-:Y:S05]  /*20370*/  CALL.REL.NOINC `($__internal_53_$__cuda_sm70_shflsync_idx_p) ;  /* 0x0000271000007944 */ /* 0x000fea0003c00000 */
[----:B------:R-:W-:Y:S01]  /*20380*/  MOV R9, R238 ;  /* 0x000000ee00097202 */ /* 0x000fe20000000f00 */
[----:B------:R-:W-:-:S05]  /*20390*/  BRA `(.L_x_3521) ;  /* 0xffff340000007947 */ /* 0x000fca000383ffff */
.L_x_3416:
[----:B------:R-:W-:Y:S01]  /*203a0*/  MOV R2, RZ ;  /* 0x000000ff00027202 */ /* 0x000fe20000000f00 */
[----:B------:R-:W-:Y:S01]  /*203b0*/  IMAD.MOV.U32 R239, RZ, RZ, R8 ;  /* 0x000000ffffef7224 */ /* 0x000fe200078e0008 */
[----:B------:R-:W-:Y:S01]  /*203c0*/  MOV R3, 0x203f0 ;  /* 0x000203f000037802 */ /* 0x000fe20000000f00 */
[----:B------:R-:W-:Y:S02]  /*203d0*/  IMAD.MOV.U32 R238, RZ, RZ, 0x181f ;  /* 0x0000181fffee7424 */ /* 0x000fe400078e00ff */
[----:B-12---:R-:W-:Y:S05]  /*203e0*/  CALL.REL.NOINC `($__internal_53_$__cuda_sm70_shflsync_idx_p) ;  /* 0x000026a000007944 */ /* 0x006fea0003c00000 */
[----:B------:R-:W-:Y:S01]  /*203f0*/  ISETP.GE.AND P1, PT, R76, c[0x0][0x1d4], PT ;  /* 0x000075004c007a0c */ /* 0x000fe20003f26270 */
[----:B------:R-:W-:Y:S01]  /*20400*/  IMAD.MOV.U32 R239, RZ, RZ, R6 ;  /* 0x000000ffffef7224 */ /* 0x000fe200078e0006 */
[C---:B------:R-:W-:Y:S02]  /*20410*/  IADD3 R4, P2, R238.reuse, R230, RZ ;  /* 0x000000e6ee047210 */ /* 0x040fe40007f5e0ff */
        /* <DEDUP_REMOVED lines=14> */
[----:B------:R-:W-:Y:S05]  /*20500*/  CALL.REL.NOINC `($__internal_53_$__cuda_sm70_shflsync_idx_p) ;  /* 0x0000258000007944 */ /* 0x000fea0003c00000 */
[----:B------:R-:W-:Y:S01]  /*20510*/  MOV R2, 0x1 ;  /* 0x0000000100027802 */ /* 0x000fe20000000f00 */
[----:B------:R-:W-:Y:S01]  /*20520*/  IMAD.MOV.U32 R9, RZ, RZ, R238 ;  /* 0x000000ffff097224 */ /* 0x000fe200078e00ee */
[----:B------:R-:W-:Y:S01]  /*20530*/  MOV R238, 0x181f ;  /* 0x0000181f00ee7802 */ /* 0x000fe20000000f00 */
[----:B------:R-:W-:Y:S01]  /*20540*/  IMAD.MOV.U32 R239, RZ, RZ, R8 ;  /* 0x000000ffffef7224 */ /* 0x000fe200078e0008 */
[----:B------:R-:W-:Y:S02]  /*20550*/  MOV R3, 0x20570 ;  /* 0x0002057000037802 */ /* 0x000fe40000000f00 */
[----:B------:R-:W-:Y:S05]  /*20560*/  CALL.REL.NOINC `($__internal_53_$__cuda_sm70_shflsync_idx_p) ;  /* 0x0000252000007944 */ /* 0x000fea0003c00000 */
        /* <DEDUP_REMOVED lines=19> */
[----:B------:R-:W-:Y:S05]  /*206a0*/  CALL.REL.NOINC `($__internal_53_$__cuda_sm70_shflsync_idx_p) ;  /* 0x000023e000007944 */ /* 0x000fea0003c00000 */
[----:B------:R-:W-:Y:S01]  /*206b0*/  MOV R2, 0x2 ;  /* 0x0000000200027802 */ /* 0x000fe20000000f00 */
[----:B------:R-:W-:Y:S01]  /*206c0*/  IMAD.MOV.U32 R10, RZ, RZ, R238 ;  /* 0x000000ffff0a7224 */ /* 0x000fe200078e00ee */
[----:B------:R-:W-:Y:S01]  /*206d0*/  MOV R238, 0x181f ;  /* 0x0000181f00ee7802 */ /* 0x000fe20000000f00 */
[----:B------:R-:W-:Y:S01]  /*206e0*/  IMAD.MOV.U32 R239, RZ, RZ, R8 ;  /* 0x000000ffffef7224 */ /* 0x000fe200078e0008 */
[----:B------:R-:W-:Y:S02]  /*206f0*/  MOV R3, 0x20710 ;  /* 0x0002071000037802 */ /* 0x000fe40000000f00 */
[----:B------:R-:W-:Y:S05]  /*20700*/  CALL.REL.NOINC `($__internal_53_$__cuda_sm70_shflsync_idx_p) ;  /* 0x0000238000007944 */ /* 0x000fea0003c00000 */
[----:B------:R-:W-:Y:S01]  /*20710*/  MOV R9, R238 ;  /* 0x000000ee00097202 */ /* 0x000fe20000000f00 */
[----:B------:R-:W-:-:S05]  /*20720*/  BRA `(.L_x_3522) ;  /* 0xffff31e000007947 */ /* 0x000fca000383ffff */
.L_x_3417:
[----:B--2---:R-:W-:Y:S01]  /*20730*/  MOV R2, 0x3 ;  /* 0x0000000300027802 */ /* 0x004fe20000000f00 */
[----:B------:R-:W-:Y:S01]  /*20740*/  IMAD.MOV.U32 R239, RZ, RZ, R6 ;  /* 0x000000ffffef7224 */ /* 0x000fe200078e0006 */
[----:B------:R-:W-:Y:S01]  /*20750*/  MOV R3, 0x20780 ;  /* 0x0002078000037802 */ /* 0x000fe20000000f00 */
[----:B------:R-:W-:Y:S02]  /*20760*/  IMAD.MOV.U32 R238, RZ, RZ, 0x181f ;  /* 0x0000181fffee7424 */ /* 0x000fe400078e00ff */
[----:B-1----:R-:W-:Y:S05]  /*20770*/  CALL.REL.NOINC `($__internal_53_$__cuda_sm70_shflsync_idx_p) ;  /* 0x0000231000007944 */ /* 0x002fea0003c00000 */
        /* <DEDUP_REMOVED lines=8> */
.L_x_3420:
[----:B------:R-:W-:Y:S01]  /*20800*/  MOV R2, RZ ;  /* 0x000000ff00027202 */ /* 0x000fe20000000f00 */
[----:B------:R-:W-:Y:S01]  /*20810*/  IMAD.MOV.U32 R239, RZ, RZ, R4 ;  /* 0x000000ffffef7224 */ /* 0x000fe200078e0004 */
[----:B------:R-:W-:Y:S01]  /*20820*/  MOV R3, 0x20850 ;  /* 0x0002085000037802 */ /* 0x000fe20000000f00 */
[----:B------:R-:W-:Y:S02]  /*20830*/  IMAD.MOV.U32 R238, RZ, RZ, 0x181f ;  /* 0x0000181fffee7424 */ /* 0x000fe400078e00ff */
[----:B------:R-:W-:Y:S05]  /*20840*/  CALL.REL.NOINC `($__internal_53_$__cuda_sm70_shflsync_idx_p) ;  /* 0x0000224000007944 */ /* 0x000fea0003c00000 */
[----:B------:R-:W-:Y:S01]  /*20850*/  MOV R6, R238 ;  /* 0x000000ee00067202 */ /* 0x000fe20000000f00 */
[----:B------:R-:W-:-:S05]  /*20860*/  BRA `(.L_x_3524) ;  /* 0xffff3f5000007947 */ /* 0x000fca000383ffff */
.L_x_3421:
[----:B------:R-:W-:Y:S01]  /*20870*/  MOV R2, RZ ;  /* 0x000000ff00027202 */ /* 0x000fe20000000f00 */
[----:B------:R-:W-:Y:S01]  /*20880*/  IMAD.MOV.U32 R239, RZ, RZ, R5 ;  /* 0x000000ffffef7224 */ /* 0x000fe200078e0005 */
[----:B------:R-:W-:Y:S01]  /*20890*/  MOV R3, 0x208c0 ;  /* 0x000208c000037802 */ /* 0x000fe20000000f00 */
[----:B------:R-:W-:Y:S02]  /*208a0*/  IMAD.MOV.U32 R238, RZ, RZ, 0x181f ;  /* 0x0000181fffee7424 */ /* 0x000fe400078e00ff */
[----:B-12---:R-:W-:Y:S05]  /*208b0*/  CALL.REL.NOINC `($__internal_53_$__cuda_sm70_shflsync_idx_p) ;  /* 0x000021d000007944 */ /* 0x006fea0003c00000 */
[----:B------:R-:W-:Y:S01]  /*208c0*/  MOV R2, R238 ;  /* 0x000000ee00027202 */ /* 0x000fe20000000f00 */
[----:B------:R-:W-:-:S05]  /*208d0*/  BRA `(.L_x_3525) ;  /* 0xffff3f0000007947 */ /* 0x000fca000383ffff */
.L_x_3422:
[----:B--2---:R-:W-:Y:S01]  /*208e0*/  MOV R2, 0x1 ;  /* 0x0000000100027802 */ /* 0x004fe20000000f00 */
[----:B------:R-:W-:Y:S01]  /*208f0*/  IMAD.MOV.U32 R239, RZ, RZ, R4 ;  /* 0x000000ffffef7224 */ /* 0x000fe200078e0004 */
[----:B------:R-:W-:Y:S01]  /*20900*/  MOV R3, 0x20930 ;  /* 0x0002093000037802 */ /* 0x000fe20000000f00 */
[----:B------:R-:W-:Y:S02]  /*20910*/  IMAD.MOV.U32 R238, RZ, RZ, 0x181f ;  /* 0x0000181fffee7424 */ /* 0x000fe400078e00ff */
[----:B-1-3--:R-:W-:Y:S05]  /*20920*/  CALL.REL.NOINC `($__internal_53_$__cuda_sm70_shflsync_idx_p) ;  /* 0x0000216000007944 */ /* 0x00afea0003c00000 */
        /* <DEDUP_REMOVED lines=8> */
.L_x_3423:
[----:B-1----:R-:W-:Y:S01]  /*209b0*/  MOV R2, 0x2 ;  /* 0x0000000200027802 */ /* 0x002fe20000000f00 */
[----:B------:R-:W-:Y:S01]  /*209c0*/  IMAD.MOV.U32 R239, RZ, RZ, R4 ;  /* 0x000000ffffef7224 */ /* 0x000fe200078e0004 */
[----:B------:R-:W-:Y:S01]  /*209d0*/  MOV R3, 0x20a00 ;  /* 0x00020a0000037802 */ /* 0x000fe20000000f00 */
[----:B------:R-:W-:Y:S02]  /*209e0*/  IMAD.MOV.U32 R238, RZ, RZ, 0x181f ;  /* 0x0000181fffee7424 */ /* 0x000fe400078e00ff */
[----:B---34-:R-:W-:Y:S05]  /*209f0*/  CALL.REL.NOINC `($__internal_53_$__cuda_sm70_shflsync_idx_p) ;  /* 0x0000209000007944 */ /* 0x018fea0003c00000 */
[----:B------:R-:W-:Y:S01]  /*20a00*/  MOV R6, R238 ;  /* 0x000000ee00067202 */ /* 0x000fe20000000f00 */
[----:B------:R-:W-:-:S05]  /*20a10*/  BRA `(.L_x_3527) ;  /* 0xffff3fb000007947 */ /* 0x000fca000383ffff */
.L_x_3424:
[----:B-1----:R-:W-:Y:S01]  /*20a20*/  MOV R2, 0x2 ;  /* 0x0000000200027802 */ /* 0x002fe20000000f00 */
[----:B------:R-:W-:Y:S01]  /*20a30*/  IMAD.MOV.U32 R239, RZ, RZ, R5 ;  /* 0x000000ffffef7224 */ /* 0x000fe200078e0005 */
[----:B------:R-:W-:Y:S01]  /*20a40*/  MOV R3, 0x20a70 ;  /* 0x00020a7000037802 */ /* 0x000fe20000000f00 */
[----:B------:R-:W-:Y:S02]  /*20a50*/  IMAD.MOV.U32 R238, RZ, RZ, 0x181f ;  /* 0x0000181fffee7424 */ /* 0x000fe400078e00ff */
[----:B--234-:R-:W-:Y:S05]  /*20a60*/  CALL.REL.NOINC `($__internal_53_$__cuda_sm70_shflsync_idx_p) ;  /* 0x0000202000007944 */ /* 0x01cfea0003c00000 */
[----:B------:R-:W-:Y:S01]  /*20a70*/  MOV R2, R238 ;  /* 0x000000ee00027202 */ /* 0x000fe20000000f00 */
[----:B------:R-:W-:-:S05]  /*20a80*/  BRA `(.L_x_3528) ;  /* 0xffff3f6000007947 */ /* 0x000fca000383ffff */
.L_x_3425:
[----:B--2---:R-:W-:Y:S01]  /*20a90*/  MOV R2, 0x3 ;  /* 0x0000000300027802 */ /* 0x004fe20000000f00 */
[----:B------:R-:W-:Y:S01]  /*20aa0*/  IMAD.MOV.U32 R239, RZ, RZ, R4 ;  /* 0x000000ffffef7224 */ /* 0x000fe200078e0004 */
[----:B------:R-:W-:Y:S01]  /*20ab0*/  MOV R3, 0x20ae0 ;  /* 0x00020ae000037802 */ /* 0x000fe20000000f00 */
[----:B------:R-:W-:Y:S02]  /*20ac0*/  IMAD.MOV.U32 R238, RZ, RZ, 0x181f ;  /* 0x0000181fffee7424 */ /* 0x000fe400078e00ff */
[----:B-1-34-:R-:W-:Y:S05]  /*20ad0*/  CALL.REL.NOINC `($__internal_53_$__cuda_sm70_shflsync_idx_p) ;  /* 0x00001fb000007944 */ /* 0x01afea0003c00000 */
        /* <DEDUP_REMOVED lines=8> */
.L_x_3426:
[----:B------:R-:W-:Y:S01]  /*20b60*/  MOV R2, RZ ;  /* 0x000000ff00027202 */ /* 0x000fe20000000f00 */
[----:B------:R-:W-:Y:S01]  /*20b70*/  IMAD.MOV.U32 R239, RZ, RZ, R4 ;  /* 0x000000ffffef7224 */ /* 0x000fe200078e0004 */
[----:B------:R-:W-:Y:S01]  /*20b80*/  MOV R3, 0x20bb0 ;  /* 0x00020bb000037802 */ /* 0x000fe20000000f00 */
[----:B------:R-:W-:Y:S02]  /*20b90*/  IMAD.MOV.U32 R238, RZ, RZ, 0x1c1f ;  /* 0x00001c1fffee7424 */ /* 0x000fe400078e00ff */
[----:B------:R-:W-:Y:S05]  /*20ba0*/  CALL.REL.NOINC `($__internal_53_$__cuda_sm70_shflsync_idx_p) ;  /* 0x00001ee000007944 */ /* 0x000fea0003c00000 */
[----:B------:R-:W-:Y:S01]  /*20bb0*/  MOV R2, R238 ;  /* 0x000000ee00027202 */ /* 0x000fe20000000f00 */
[----:B------:R-:W-:-:S05]  /*20bc0*/  BRA `(.L_x_3530) ;  /* 0xffff410000007947 */ /* 0x000fca000383ffff */
.L_x_3427:
[----:B------:R-:W-:Y:S01]  /*20bd0*/  MOV R2, 0x1 ;  /* 0x0000000100027802 */ /* 0x000fe20000000f00 */
[----:B------:R-:W-:Y:S01]  /*20be0*/  IMAD.MOV.U32 R239, RZ, RZ, R4 ;  /* 0x000000ffffef7224 */ /* 0x000fe200078e0004 */
[----:B------:R-:W-:Y:S01]  /*20bf0*/  MOV R3, 0x20c20 ;  /* 0x00020c2000037802 */ /* 0x000fe20000000f00 */
[----:B------:R-:W-:Y:S02]  /*20c00*/  IMAD.MOV.U32 R238, RZ, RZ, 0x1c1f ;  /* 0x00001c1fffee7424 */ /* 0x000fe400078e00ff */
[----:B-1----:R-:W-:Y:S05]  /*20c10*/  CALL.REL.NOINC `($__internal_53_$__cuda_sm70_shflsync_idx_p) ;  /* 0x00001e7000007944 */ /* 0x002fea0003c00000 */
        /* <DEDUP_REMOVED lines=48> */
[C---:B------:R-:W-:Y:S02]  /*20f20*/  ISETP.GT.AND P2, PT, R5.reuse, 0x31, PT ;  /* 0x000000310500780c */ /* 0x040fe40003f44270 */
        /* <DEDUP_REMOVED lines=66> */
[----:B------:R-:W-:Y:S05]  /*21350*/  CALL.REL.NOINC `($__internal_52_$__cuda_sm70_shflsync_bfly_p) ;  /* 0x000016d000007944 */ /* 0x000fea0003c00000 */
[----:B------:R-:W-:Y:S01]  /*21360*/  FMNMX.FTZ R4, R4, R171, !PT ;  /* 0x000000ab04047209 */ /* 0x000fe20007810000 */
[----:B------:R-:W-:Y:S01]  /*21370*/  IMAD.MOV.U32 R3, RZ, RZ, 0x1 ;  /* 0x00000001ff037424 */ /* 0x000fe200078e00ff */
[----:B------:R-:W-:Y:S02]  /*21380*/  MOV R2, 0x213a0 ;  /* 0x000213a000027802 */ /* 0x000fe40000000f00 */
[----:B------:R-:W-:Y:S05]  /*21390*/  CALL.REL.NOINC `($__internal_52_$__cuda_sm70_shflsync_bfly_p) ;  /* 0x0000169000007944 */ /* 0x000fea0003c00000 */
[----:B------:R-:W-:Y:S01]  /*213a0*/  IMAD.MOV.U32 R3, RZ, RZ, 0x2 ;  /* 0x00000002ff037424 */ /* 0x000fe200078e00ff */
[----:B------:R-:W-:Y:S01]  /*213b0*/  FMNMX.FTZ R6, R4, R171, !PT ;  /* 0x000000ab04067209 */ /* 0x000fe20007810000 */
[----:B------:R-:W-:Y:S01]  /*213c0*/  IMAD.MOV.U32 R4, RZ, RZ, R5 ;  /* 0x000000ffff047224 */ /* 0x000fe200078e0005 */
[----:B------:R-:W-:Y:S02]  /*213d0*/  MOV R2, 0x213f0 ;  /* 0x000213f000027802 */ /* 0x000fe40000000f00 */
[----:B------:R-:W-:Y:S05]  /*213e0*/  CALL.REL.NOINC `($__internal_52_$__cuda_sm70_shflsync_bfly_p) ;  /* 0x0000164000007944 */ /* 0x000fea0003c00000 */
[----:B------:R-:W-:Y:S01]  /*213f0*/  FMNMX.FTZ R4, R5, R171, !PT ;  /* 0x000000ab05047209 */ /* 0x000fe20007810000 */
[----:B------:R-:W-:Y:S01]  /*21400*/  IMAD.MOV.U32 R3, RZ, RZ, 0x1 ;  /* 0x00000001ff037424 */ /* 0x000fe200078e00ff */
[----:B------:R-:W-:Y:S02]  /*21410*/  MOV R2, 0x21430 ;  /* 0x0002143000027802 */ /* 0x000fe40000000f00 */
[----:B------:R-:W-:Y:S05]  /*21420*/  CALL.REL.NOINC `($__internal_52_$__cuda_sm70_shflsync_bfly_p) ;  /* 0x0000160000007944 */ /* 0x000fea0003c00000 */
[----:B------:R-:W-:Y:S01]  /*21430*/  MOV R2, R171 ;  /* 0x000000ab00027202 */ /* 0x000fe20000000f00 */
[----:B------:R-:W-:-:S05]  /*21440*/  BRA `(.L_x_3531) ;  /* 0xffff43b000007947 */ /* 0x000fca000383ffff */
.L_x_3430:
[----:B-1--4-:R-:W-:Y:S01]  /*21450*/  MOV R2, RZ ;  /* 0x000000ff00027202 */ /* 0x012fe20000000f00 */
[----:B------:R-:W-:Y:S01]  /*21460*/  IMAD.MOV.U32 R239, RZ, RZ, R4 ;  /* 0x000000ffffef7224 */ /* 0x000fe200078e0004 */
[----:B------:R-:W-:Y:S01]  /*21470*/  MOV R3, 0x214a0 ;  /* 0x000214a000037802 */ /* 0x000fe20000000f00 */
[----:B------:R-:W-:Y:S02]  /*21480*/  IMAD.MOV.U32 R238, RZ, RZ, 0x181f ;  /* 0x0000181fffee7424 */ /* 0x000fe400078e00ff */
[----:B------:R-:W-:Y:S05]  /*21490*/  CALL.REL.NOINC `($__internal_53_$__cuda_sm70_shflsync_idx_p) ;  /* 0x000015f000007944 */ /* 0x000fea0003c00000 */
[----:B------:R-:W-:Y:S01]  /*214a0*/  MOV R10, R238 ;  /* 0x000000ee000a7202 */ /* 0x000fe20000000f00 */
[----:B------:R-:W-:-:S05]  /*214b0*/  BRA `(.L_x_3532) ;  /* 0xffff62b000007947 */ /* 0x000fca000383ffff */
.L_x_3433:
        /* <DEDUP_REMOVED lines=13> */
.L_x_3436:
[----:B------:R-:W-:Y:S01]  /*21590*/  MOV R2, RZ ;  /* 0x000000ff00027202 */ /* 0x000fe20000000f00 */
[----:B------:R-:W-:Y:S01]  /*215a0*/  IMAD.MOV.U32 R239, RZ, RZ, R4 ;  /* 0x000000ffffef7224 */ /* 0x000fe200078e0004 */
[----:B------:R-:W-:Y:S01]  /*215b0*/  MOV R3, 0x215e0 ;  /* 0x000215e000037802 */ /* 0x000fe20000000f00 */
[----:B------:R-:W-:Y:S02]  /*215c0*/  IMAD.MOV.U32 R238, RZ, RZ, 0x181f ;  /* 0x0000181fffee7424 */ /* 0x000fe400078e00ff */
[----:B------:R-:W-:Y:S05]  /*215d0*/  CALL.REL.NOINC `($__internal_53_$__cuda_sm70_shflsync_idx_p) ;  /* 0x000014b000007944 */ /* 0x000fea0003c00000 */
[----:B------:R-:W-:Y:S01]  /*215e0*/  MOV R149, R238 ;  /* 0x000000ee00957202 */ /* 0x000fe20000000f00 */
[----:B------:R-:W-:-:S05]  /*215f0*/  BRA `(.L_x_3534) ;  /* 0xffff717000007947 */ /* 0x000fca000383ffff */
.L_x_3437:
[----:B------:R-:W-:Y:S01]  /*21600*/  MOV R2, RZ ;  /* 0x000000ff00027202 */ /* 0x000fe20000000f00 */
[----:B------:R-:W-:Y:S01]  /*21610*/  IMAD.MOV.U32 R239, RZ, RZ, R80 ;  /* 0x000000ffffef7224 */ /* 0x000fe200078e0050 */
[----:B------:R-:W-:Y:S01]  /*21620*/  MOV R3, 0x21650 ;  /* 0x0002165000037802 */ /* 0x000fe20000000f00 */
[----:B------:R-:W-:Y:S02]  /*21630*/  IMAD.MOV.U32 R238, RZ, RZ, 0x181f ;  /* 0x0000181fffee7424 */ /* 0x000fe400078e00ff */
[----:B-12---:R-:W-:Y:S05]  /*21640*/  CALL.REL.NOINC `($__internal_53_$__cuda_sm70_shflsync_idx_p) ;  /* 0x0000144000007944 */ /* 0x006fea0003c00000 */
[----:B------:R-:W-:Y:S01]  /*21650*/  MOV R148, R238 ;  /* 0x000000ee00947202 */ /* 0x000fe20000000f00 */
[----:B------:R-:W-:-:S05]  /*21660*/  BRA `(.L_x_3535) ;  /* 0xffff712000007947 */ /* 0x000fca000383ffff */
.L_x_3438:
        /* <DEDUP_REMOVED lines=13> */
.L_x_3439:
[----:B-1----:R-:W-:Y:S01]  /*21740*/  MOV R2, 0x2 ;  /* 0x0000000200027802 */ /* 0x002fe20000000f00 */
[----:B------:R-:W-:Y:S01]  /*21750*/  IMAD.MOV.U32 R239, RZ, RZ, R4 ;  /* 0x000000ffffef7224 */ /* 0x000fe200078e0004 */
[----:B------:R-:W-:Y:S01]  /*21760*/  MOV R3, 0x21790 ;  /* 0x0002179000037802 */ /* 0x000fe20000000f00 */
[----:B------:R-:W-:Y:S02]  /*21770*/  IMAD.MOV.U32 R238, RZ, RZ, 0x181f ;  /* 0x0000181fffee7424 */ /* 0x000fe400078e00ff */
[----:B---34-:R-:W-:Y:S05]  /*21780*/  CALL.REL.NOINC `($__internal_53_$__cuda_sm70_shflsync_idx_p) ;  /* 0x0000130000007944 */ /* 0x018fea0003c00000 */
[----:B------:R-:W-:Y:S01]  /*21790*/  MOV R149, R238 ;  /* 0x000000ee00957202 */ /* 0x000fe20000000f00 */
[----:B------:R-:W-:-:S05]  /*217a0*/  BRA `(.L_x_3537) ;  /* 0xffff725000007947 */ /* 0x000fca000383ffff */
.L_x_3440:
[----:B-1----:R-:W-:Y:S01]  /*217b0*/  MOV R2, 0x2 ;  /* 0x0000000200027802 */ /* 0x002fe20000000f00 */
[----:B------:R-:W-:Y:S01]  /*217c0*/  IMAD.MOV.U32 R239, RZ, RZ, R80 ;  /* 0x000000ffffef7224 */ /* 0x000fe200078e0050 */
[----:B------:R-:W-:Y:S01]  /*217d0*/  MOV R3, 0x21800 ;  /* 0x0002180000037802 */ /* 0x000fe20000000f00 */
[----:B------:R-:W-:Y:S02]  /*217e0*/  IMAD.MOV.U32 R238, RZ, RZ, 0x181f ;  /* 0x0000181fffee7424 */ /* 0x000fe400078e00ff */
[----:B--234-:R-:W-:Y:S05]  /*217f0*/  CALL.REL.NOINC `($__internal_53_$__cuda_sm70_shflsync_idx_p) ;  /* 0x0000129000007944 */ /* 0x01cfea0003c00000 */
[----:B------:R-:W-:Y:S01]  /*21800*/  MOV R148, R238 ;  /* 0x000000ee00947202 */ /* 0x000fe20000000f00 */
[----:B------:R-:W-:-:S05]  /*21810*/  BRA `(.L_x_3538) ;  /* 0xffff720000007947 */ /* 0x000fca000383ffff */
.L_x_3441:
[----:B-1----:R-:W-:Y:S01]  /*21820*/  MOV R2, 0x3 ;  /* 0x0000000300027802 */ /* 0x002fe20000000f00 */
[----:B------:R-:W-:Y:S01]  /*21830*/  IMAD.MOV.U32 R239, RZ, RZ, R4 ;  /* 0x000000ffffef7224 */ /* 0x000fe200078e0004 */
[----:B------:R-:W-:Y:S01]  /*21840*/  MOV R3, 0x21870 ;  /* 0x0002187000037802 */ /* 0x000fe20000000f00 */
[----:B------:R-:W-:Y:S02]  /*21850*/  IMAD.MOV.U32 R238, RZ, RZ, 0x181f ;  /* 0x0000181fffee7424 */ /* 0x000fe400078e00ff */
[----:B--2-4-:R-:W-:Y:S05]  /*21860*/  CALL.REL.NOINC `($__internal_53_$__cuda_sm70_shflsync_idx_p) ;  /* 0x0000122000007944 */ /* 0x014fea0003c00000 */
        /* <DEDUP_REMOVED lines=8> */
.L_x_3442:
[----:B------:R-:W-:Y:S02]  /*218f0*/  MOV R3, 0x2 ;  /* 0x0000000200037802 */ /* 0x000fe40000000f00 */
[----:B------:R-:W-:Y:S02]  /*21900*/  MOV R2, 0x21920 ;  /* 0x0002192000027802 */ /* 0x000fe40000000f00 */
[----:B------:R-:W-:Y:S05]  /*21910*/  CALL.REL.NOINC `($__internal_52_$__cuda_sm70_shflsync_bfly_p) ;  /* 0x0000111000007944 */ /* 0x000fea0003c00000 */
[----:B------:R-:W-:Y:S01]  /*21920*/  MOV R2, R171 ;  /* 0x000000ab00027202 */ /* 0x000fe20000000f00 */
[----:B------:R-:W-:-:S05]  /*21930*/  BRA `(.L_x_3540) ;  /* 0xffff76f000007947 */ /* 0x000fca000383ffff */
.L_x_3443:
[----:B------:R-:W-:Y:S02]  /*21940*/  MOV R3, 0x1 ;  /* 0x0000000100037802 */ /* 0x000fe40000000f00 */
        /* <DEDUP_REMOVED lines=13> */
.L_x_3445:
[----:B------:R-:W-:Y:S01]  /*21a20*/  IMAD.MOV.U32 R4, RZ, RZ, R240 ;  /* 0x000000ffff047224 */ /* 0x000fe200078e00f0 */
[----:B------:R-:W-:-:S02]  /*21a30*/  MOV R3, 0x2 ;  /* 0x0000000200037802 */ /* 0x000fc40000000f00 */
[----:B------:R-:W-:Y:S02]  /*21a40*/  MOV R2, 0x21a60 ;  /* 0x00021a6000027802 */ /* 0x000fe40000000f00 */
[----:B------:R-:W-:Y:S05]  /*21a50*/  CALL.REL.NOINC `($__internal_52_$__cuda_sm70_shflsync_bfly_p) ;  /* 0x00000fd000007944 */ /* 0x000fea0003c00000 */
[----:B------:R-:W-:Y:S01]  /*21a60*/  MOV R2, R171 ;  /* 0x000000ab00027202 */ /* 0x000fe20000000f00 */
[----:B------:R-:W-:Y:S05]  /*21a70*/  BRA `(.L_x_3542) ;  /* 0xffff92f000007947 */ /* 0x000fea000383ffff */
.L_x_3446:
[----:B------:R-:W-:Y:S02]  /*21a80*/  MOV R3, 0x1 ;  /* 0x0000000100037802 */ /* 0x000fe40000000f00 */
[----:B------:R-:W-:Y:S02]  /*21a90*/  MOV R2, 0x21ab0 ;  /* 0x00021ab000027802 */ /* 0x000fe40000000f00 */
[----:B-1----:R-:W-:Y:S05]  /*21aa0*/  CALL.REL.NOINC `($__internal_52_$__cuda_sm70_shflsync_bfly_p) ;  /* 0x00000f8000007944 */ /* 0x002fea0003c00000 */
[----:B------:R-:W-:Y:S02]  /*21ab0*/  FADD.FTZ R8, R4, R171 ;  /* 0x000000ab04087221 */ /* 0x000fe40000010000 */
[----:B------:R1:W5:Y:S01]  /*21ac0*/  LDL R4, [R1] ;  /* 0x0000000001047983 */ /* 0x0003620000100800 */
[----:B------:R-:W-:Y:S02]  /*21ad0*/  MOV R3, 0x2 ;  /* 0x0000000200037802 */ /* 0x000fe40000000f00 */
[----:B------:R-:W-:Y:S02]  /*21ae0*/  MOV R2, 0x21b00 ;  /* 0x00021b0000027802 */ /* 0x000fe40000000f00 */
[----:B-1---5:R-:W-:Y:S05]  /*21af0*/  CALL.REL.NOINC `($__internal_52_$__cuda_sm70_shflsync_bfly_p) ;  /* 0x00000f3000007944 */ /* 0x022fea0003c00000 */
[----:B------:R-:W2:Y:S01]  /*21b00*/  LDL.LU R2, [R1] ;  /* 0x0000000001027983 */ /* 0x000ea20000300800 */
[----:B------:R-:W-:Y:S01]  /*21b10*/  MOV R3, 0x1 ;  /* 0x0000000100037802 */ /* 0x000fe20000000f00 */
[----:B--2---:R-:W-:Y:S01]  /*21b20*/  FADD.FTZ R9, R2, R171 ;  /* 0x000000ab02097221 */ /* 0x004fe20000010000 */
[----:B------:R-:W-:-:S04]  /*21b30*/  MOV R2, 0x21b60 ;  /* 0x00021b6000027802 */ /* 0x000fc80000000f00 */
[----:B------:R-:W-:Y:S02]  /*21b40*/  MOV R4, R9 ;  /* 0x0000000900047202 */ /* 0x000fe40000000f00 */
[----:B------:R-:W-:Y:S05]  /*21b50*/  CALL.REL.NOINC `($__internal_52_$__cuda_sm70_shflsync_bfly_p) ;  /* 0x00000ed000007944 */ /* 0x000fea0003c00000 */
[----:B------:R-:W-:Y:S01]  /*21b60*/  MOV R2, R171 ;  /* 0x000000ab00027202 */ /* 0x000fe20000000f00 */
[----:B------:R-:W-:Y:S05]  /*21b70*/  BRA `(.L_x_3543) ;  /* 0xffff927000007947 */ /* 0x000fea000383ffff */
.L_x_3453:
[----:B--234-:R-:W-:Y:S01]  /*21b80*/  IMAD.MOV.U32 R239, RZ, RZ, R6 ;  /* 0x000000ffffef7224 */ /* 0x01cfe200078e0006 */
[----:B------:R-:W-:Y:S01]  /*21b90*/  MOV R2, RZ ;  /* 0x000000ff00027202 */ /* 0x000fe20000000f00 */
[----:B------:R-:W-:Y:S01]  /*21ba0*/  IMAD.MOV.U32 R238, RZ, RZ, 0x181f ;  /* 0x0000181fffee7424 */ /* 0x000fe200078e00ff */
[----:B------:R-:W-:Y:S02]  /*21bb0*/  MOV R3, 0x21bd0 ;  /* 0x00021bd000037802 */ /* 0x000fe40000000f00 */
[----:B-1----:R-:W-:Y:S05]  /*21bc0*/  CALL.REL.NOINC `($__internal_53_$__cuda_sm70_shflsync_idx_p) ;  /* 0x00000ec000007944 */ /* 0x002fea0003c00000 */
[----:B------:R-:W-:Y:S01]  /*21bd0*/  MOV R9, R238 ;  /* 0x000000ee00097202 */ /* 0x000fe20000000f00 */
[----:B------:R-:W-:Y:S05]  /*21be0*/  BRA `(.L_x_3544) ;  /* 0xffffa63000007947 */ /* 0x000fea000383ffff */
.L_x_3454:
[----:B------:R-:W-:Y:S01]  /*21bf0*/  IMAD.MOV.U32 R239, RZ, RZ, R8 ;  /* 0x000000ffffef7224 */ /* 0x000fe200078e0008 */
[----:B------:R-:W-:Y:S01]  /*21c00*/  MOV R2, RZ ;  /* 0x000000ff00027202 */ /* 0x000fe20000000f00 */
[----:B------:R-:W-:Y:S01]  /*21c10*/  IMAD.MOV.U32 R238, RZ, RZ, 0x181f ;  /* 0x0000181fffee7424 */ /* 0x000fe200078e00ff */
[----:B------:R-:W-:Y:S02]  /*21c20*/  MOV R3, 0x21c40 ;  /* 0x00021c4000037802 */ /* 0x000fe40000000f00 */
[----:B-123--:R-:W-:Y:S05]  /*21c30*/  CALL.REL.NOINC `($__internal_53_$__cuda_sm70_shflsync_idx_p) ;  /* 0x00000e5000007944 */ /* 0x00efea0003c00000 */
[----:B------:R-:W-:Y:S01]  /*21c40*/  MOV R2, R238 ;  /* 0x000000ee00027202 */ /* 0x000fe20000000f00 */
[----:B------:R-:W-:Y:S05]  /*21c50*/  BRA `(.L_x_3545) ;  /* 0xffffa5e000007947 */ /* 0x000fea000383ffff */
.L_x_3457:
[----:B------:R-:W-:Y:S01]  /*21c60*/  IMAD.MOV.U32 R239, RZ, RZ, R6 ;  /* 0x000000ffffef7224 */ /* 0x000fe200078e0006 */
[----:B--2---:R-:W-:Y:S01]  /*21c70*/  MOV R2, 0x1 ;  /* 0x0000000100027802 */ /* 0x004fe20000000f00 */
[----:B------:R-:W-:Y:S01]  /*21c80*/  IMAD.MOV.U32 R238, RZ, RZ, 0x181f ;  /* 0x0000181fffee7424 */ /* 0x000fe200078e00ff */
[----:B------:R-:W-:-:S02]  /*21c90*/  MOV R3, 0x21cb0 ;  /* 0x00021cb000037802 */ /* 0x000fc40000000f00 */
[----:B-1-34-:R-:W-:Y:S05]  /*21ca0*/  CALL.REL.NOINC `($__internal_53_$__cuda_sm70_shflsync_idx_p) ;  /* 0x00000de000007944 */ /* 0x01afea0003c00000 */
        /* <DEDUP_REMOVED lines=8> */
.L_x_3460:
[----:B------:R-:W-:Y:S01]  /*21d30*/  IMAD.MOV.U32 R239, RZ, RZ, R6 ;  /* 0x000000ffffef7224 */ /* 0x000fe200078e0006 */
[----:B--2---:R-:W-:Y:S01]  /*21d40*/  MOV R2, 0x2 ;  /* 0x0000000200027802 */ /* 0x004fe20000000f00 */
[----:B------:R-:W-:Y:S01]  /*21d50*/  IMAD.MOV.U32 R238, RZ, RZ, 0x181f ;  /* 0x0000181fffee7424 */ /* 0x000fe200078e00ff */
[----:B------:R-:W-:Y:S02]  /*21d60*/  MOV R3, 0x21d80 ;  /* 0x00021d8000037802 */ /* 0x000fe40000000f00 */
[----:B-1-34-:R-:W-:Y:S05]  /*21d70*/  CALL.REL.NOINC `($__internal_53_$__cuda_sm70_shflsync_idx_p) ;  /* 0x00000d1000007944 */ /* 0x01afea0003c00000 */
[----:B------:R-:W-:Y:S01]  /*21d80*/  MOV R9, R238 ;  /* 0x000000ee00097202 */ /* 0x000fe20000000f00 */
[----:B------:R-:W-:Y:S05]  /*21d90*/  BRA `(.L_x_3547) ;  /* 0xffffa6a000007947 */ /* 0x000fea000383ffff */
.L_x_3461:
[----:B------:R-:W-:Y:S01]  /*21da0*/  IMAD.MOV.U32 R239, RZ, RZ, R8 ;  /* 0x000000ffffef7224 */ /* 0x000fe200078e0008 */
[----:B--2---:R-:W-:Y:S01]  /*21db0*/  MOV R2, 0x2 ;  /* 0x0000000200027802 */ /* 0x004fe20000000f00 */
[----:B------:R-:W-:Y:S01]  /*21dc0*/  IMAD.MOV.U32 R238, RZ, RZ, 0x181f ;  /* 0x0000181fffee7424 */ /* 0x000fe200078e00ff */
[----:B------:R-:W-:Y:S02]  /*21dd0*/  MOV R3, 0x21df0 ;  /* 0x00021df000037802 */ /* 0x000fe40000000f00 */
[----:B-1-34-:R-:W-:Y:S05]  /*21de0*/  CALL.REL.NOINC `($__internal_53_$__cuda_sm70_shflsync_idx_p) ;  /* 0x00000ca000007944 */ /* 0x01afea0003c00000 */
[----:B------:R-:W-:Y:S01]  /*21df0*/  MOV R2, R238 ;  /* 0x000000ee00027202 */ /* 0x000fe20000000f00 */
[----:B------:R-:W-:Y:S05]  /*21e00*/  BRA `(.L_x_3548) ;  /* 0xffffa65000007947 */ /* 0x000fea000383ffff */
.L_x_3464:
[----:B------:R-:W-:Y:S01]  /*21e10*/  IMAD.MOV.U32 R239, RZ, RZ, R6 ;  /* 0x000000ffffef7224 */ /* 0x000fe200078e0006 */
[----:B---34-:R-:W-:Y:S01]  /*21e20*/  MOV R2, 0x3 ;  /* 0x0000000300027802 */ /* 0x018fe20000000f00 */
[----:B------:R-:W-:Y:S01]  /*21e30*/  IMAD.MOV.U32 R238, RZ, RZ, 0x181f ;  /* 0x0000181fffee7424 */ /* 0x000fe200078e00ff */
[----:B------:R-:W-:-:S02]  /*21e40*/  MOV R3, 0x21e60 ;  /* 0x00021e6000037802 */ /* 0x000fc40000000f00 */
[----:B-12---:R-:W-:Y:S05]  /*21e50*/  CALL.REL.NOINC `($__internal_53_$__cuda_sm70_shflsync_idx_p) ;  /* 0x00000c3000007944 */ /* 0x006fea0003c00000 */
        /* <DEDUP_REMOVED lines=8> */
.L_x_3466:
[----:B------:R-:W-:Y:S01]  /*21ee0*/  IMAD.MOV.U32 R239, RZ, RZ, R6 ;  /* 0x000000ffffef7224 */ /* 0x000fe200078e0006 */
[----:B------:R-:W-:Y:S01]  /*21ef0*/  MOV R2, RZ ;  /* 0x000000ff00027202 */ /* 0x000fe20000000f00 */
[----:B------:R-:W-:Y:S01]  /*21f00*/  IMAD.MOV.U32 R238, RZ, RZ, 0x1c1f ;  /* 0x00001c1fffee7424 */ /* 0x000fe200078e00ff */
[----:B------:R-:W-:Y:S02]  /*21f10*/  MOV R3, 0x21f30 ;  /* 0x00021f3000037802 */ /* 0x000fe40000000f00 */
[----:B------:R-:W-:Y:S05]  /*21f20*/  CALL.REL.NOINC `($__internal_53_$__cuda_sm70_shflsync_idx_p) ;  /* 0x00000b6000007944 */ /* 0x000fea0003c00000 */
[----:B------:R-:W-:Y:S01]  /*21f30*/  MOV R4, R238 ;  /* 0x000000ee00047202 */ /* 0x000fe20000000f00 */
[----:B------:R-:W-:Y:S05]  /*21f40*/  BRA `(.L_x_3550) ;  /* 0xffffa92000007947 */ /* 0x000fea000383ffff */
.L_x_3467:
[----:B------:R-:W-:Y:S01]  /*21f50*/  IMAD.MOV.U32 R239, RZ, RZ, R5 ;  /* 0x000000ffffef7224 */ /* 0x000fe200078e0005 */
[----:B------:R-:W-:Y:S01]  /*21f60*/  MOV R2, RZ ;  /* 0x000000ff00027202 */ /* 0x000fe20000000f00 */
[----:B------:R-:W-:Y:S01]  /*21f70*/  IMAD.MOV.U32 R238, RZ, RZ, 0x1c1f ;  /* 0x00001c1fffee7424 */ /* 0x000fe200078e00ff */
[----:B------:R-:W-:Y:S02]  /*21f80*/  MOV R3, 0x21fa0 ;  /* 0x00021fa000037802 */ /* 0x000fe40000000f00 */
[----:B-12---:R-:W-:Y:S05]  /*21f90*/  CALL.REL.NOINC `($__internal_53_$__cuda_sm70_shflsync_idx_p) ;  /* 0x00000af000007944 */ /* 0x006fea0003c00000 */
[----:B------:R-:W-:Y:S01]  /*21fa0*/  MOV R2, R238 ;  /* 0x000000ee00027202 */ /* 0x000fe20000000f00 */
[----:B------:R-:W-:Y:S05]  /*21fb0*/  BRA `(.L_x_3551) ;  /* 0xffffa8d000007947 */ /* 0x000fea000383ffff */
.L_x_3470:
        /* <DEDUP_REMOVED lines=13> */
.L_x_3474:
[----:B------:R-:W-:Y:S01]  /*22090*/  IMAD.MOV.U32 R239, RZ, RZ, R5 ;  /* 0x000000ffffef7224 */ /* 0x000fe200078e0005 */
[----:B------:R-:W-:Y:S01]  /*220a0*/  MOV R2, RZ ;  /* 0x000000ff00027202 */ /* 0x000fe20000000f00 */
[----:B------:R-:W-:Y:S01]  /*220b0*/  IMAD.MOV.U32 R238, RZ, RZ, 0x181f ;  /* 0x0000181fffee7424 */ /* 0x000fe200078e00ff */
[----:B------:R-:W-:Y:S02]  /*220c0*/  MOV R3, 0x220e0 ;  /* 0x000220e000037802 */ /* 0x000fe40000000f00 */
[----:B------:R-:W-:Y:S05]  /*220d0*/  CALL.REL.NOINC `($__internal_53_$__cuda_sm70_shflsync_idx_p) ;  /* 0x000009b000007944 */ /* 0x000fea0003c00000 */
[----:B------:R-:W-:Y:S01]  /*220e0*/  MOV R9, R238 ;  /* 0x000000ee00097202 */ /* 0x000fe20000000f00 */
[----:B------:R-:W-:Y:S05]  /*220f0*/  BRA `(.L_x_3553) ;  /* 0xffffbbe000007947 */ /* 0x000fea000383ffff */
.L_x_3475:
[----:B------:R-:W-:Y:S01]  /*22100*/  IMAD.MOV.U32 R239, RZ, RZ, R8 ;  /* 0x000000ffffef7224 */ /* 0x000fe200078e0008 */
[----:B------:R-:W-:Y:S01]  /*22110*/  MOV R2, RZ ;  /* 0x000000ff00027202 */ /* 0x000fe20000000f00 */
[----:B------:R-:W-:Y:S01]  /*22120*/  IMAD.MOV.U32 R238, RZ, RZ, 0x181f ;  /* 0x0000181fffee7424 */ /* 0x000fe200078e00ff */
[----:B------:R-:W-:Y:S02]  /*22130*/  MOV R3, 0x22150 ;  /* 0x0002215000037802 */ /* 0x000fe40000000f00 */
[----:B-12---:R-:W-:Y:S05]  /*22140*/  CALL.REL.NOINC `($__internal_53_$__cuda_sm70_shflsync_idx_p) ;  /* 0x0000094000007944 */ /* 0x006fea0003c00000 */
[----:B------:R-:W-:Y:S01]  /*22150*/  MOV R2, R238 ;  /* 0x000000ee00027202 */ /* 0x000fe20000000f00 */
[----:B------:R-:W-:Y:S05]  /*22160*/  BRA `(.L_x_3554) ;  /* 0xffffbb9000007947 */ /* 0x000fea000383ffff */
.L_x_3478:
        /* <DEDUP_REMOVED lines=13> */
.L_x_3481:
[----:B------:R-:W-:Y:S01]  /*22240*/  IMAD.MOV.U32 R239, RZ, RZ, R5 ;  /* 0x000000ffffef7224 */ /* 0x000fe200078e0005 */
[----:B-1--4-:R-:W-:Y:S01]  /*22250*/  MOV R2, 0x2 ;  /* 0x0000000200027802 */ /* 0x012fe20000000f00 */
[----:B------:R-:W-:Y:S01]  /*22260*/  IMAD.MOV.U32 R238, RZ, RZ, 0x181f ;  /* 0x0000181fffee7424 */ /* 0x000fe200078e00ff */
[----:B------:R-:W-:Y:S02]  /*22270*/  MOV R3, 0x22290 ;  /* 0x0002229000037802 */ /* 0x000fe40000000f00 */
[----:B--23--:R-:W-:Y:S05]  /*22280*/  CALL.REL.NOINC `($__internal_53_$__cuda_sm70_shflsync_idx_p) ;  /* 0x0000080000007944 */ /* 0x00cfea0003c00000 */
[----:B------:R-:W-:Y:S01]  /*22290*/  MOV R9, R238 ;  /* 0x000000ee00097202 */ /* 0x000fe20000000f00 */
[----:B------:R-:W-:Y:S05]  /*222a0*/  BRA `(.L_x_3556) ;  /* 0xffffbc6000007947 */ /* 0x000fea000383ffff */
.L_x_3482:
[----:B------:R-:W-:Y:S01]  /*222b0*/  IMAD.MOV.U32 R239, RZ, RZ, R8 ;  /* 0x000000ffffef7224 */ /* 0x000fe200078e0008 */
[----:B----4-:R-:W-:Y:S01]  /*222c0*/  MOV R2, 0x2 ;  /* 0x0000000200027802 */ /* 0x010fe20000000f00 */
[----:B------:R-:W-:Y:S01]  /*222d0*/  IMAD.MOV.U32 R238, RZ, RZ, 0x181f ;  /* 0x0000181fffee7424 */ /* 0x000fe200078e00ff */
[----:B------:R-:W-:Y:S02]  /*222e0*/  MOV R3, 0x22300 ;  /* 0x0002230000037802 */ /* 0x000fe40000000f00 */
[----:B-123--:R-:W-:Y:S05]  /*222f0*/  CALL.REL.NOINC `($__internal_53_$__cuda_sm70_shflsync_idx_p) ;  /* 0x0000079000007944 */ /* 0x00efea0003c00000 */
[----:B------:R-:W-:Y:S01]  /*22300*/  MOV R2, R238 ;  /* 0x000000ee00027202 */ /* 0x000fe20000000f00 */
[----:B------:R-:W-:Y:S05]  /*22310*/  BRA `(.L_x_3557) ;  /* 0xffffbc1000007947 */ /* 0x000fea000383ffff */
.L_x_3485:
        /* <DEDUP_REMOVED lines=13> */
.L_x_3487:
[----:B------:R-:W-:Y:S01]  /*223f0*/  IMAD.MOV.U32 R239, RZ, RZ, R74 ;  /* 0x000000ffffef7224 */ /* 0x000fe200078e004a */
[----:B------:R-:W-:Y:S01]  /*22400*/  MOV R2, RZ ;  /* 0x000000ff00027202 */ /* 0x000fe20000000f00 */
[----:B------:R-:W-:Y:S01]  /*22410*/  IMAD.MOV.U32 R238, RZ, RZ, 0x1f ;  /* 0x0000001fffee7424 */ /* 0x000fe200078e00ff */
[----:B------:R-:W-:Y:S02]  /*22420*/  MOV R3, 0x22440 ;  /* 0x0002244000037802 */ /* 0x000fe40000000f00 */
[----:B------:R-:W-:Y:S05]  /*22430*/  CALL.REL.NOINC `($__internal_53_$__cuda_sm70_shflsync_idx_p) ;  /* 0x0000065000007944 */ /* 0x000fea0003c00000 */
[----:B------:R-:W-:Y:S01]  /*22440*/  MOV R10, R238 ;  /* 0x000000ee000a7202 */ /* 0x000fe20000000f00 */
[----:B------:R-:W-:Y:S05]  /*22450*/  BRA `(.L_x_3559) ;  /* 0xffffbd9000007947 */ /* 0x000fea000383ffff */
.L_x_3488:
[----:B------:R-:W-:Y:S01]  /*22460*/  IMAD.MOV.U32 R239, RZ, RZ, R74 ;  /* 0x000000ffffef7224 */ /* 0x000fe200078e004a */
[----:B------:R-:W-:Y:S01]  /*22470*/  MOV R2, 0x1 ;  /* 0x0000000100027802 */ /* 0x000fe20000000f00 */
[----:B------:R-:W-:Y:S01]  /*22480*/  IMAD.MOV.U32 R238, RZ, RZ, 0x1f ;  /* 0x0000001fffee7424 */ /* 0x000fe200078e00ff */
[----:B------:R-:W-:Y:S02]  /*22490*/  MOV R3, 0x224b0 ;  /* 0x000224b000037802 */ /* 0x000fe40000000f00 */
[----:B-12---:R-:W-:Y:S05]  /*224a0*/  CALL.REL.NOINC `($__internal_53_$__cuda_sm70_shflsync_idx_p) ;  /* 0x000005e000007944 */ /* 0x006fea0003c00000 */
[----:B------:R-:W-:Y:S01]  /*224b0*/  MOV R9, R238 ;  /* 0x000000ee00097202 */ /* 0x000fe20000000f00 */
[----:B------:R-:W-:Y:S05]  /*224c0*/  BRA `(.L_x_3560) ;  /* 0xffffbd4000007947 */ /* 0x000fea000383ffff */
.L_x_3489:
[----:B------:R-:W-:Y:S02]  /*224d0*/  MOV R3, 0x1 ;  /* 0x0000000100037802 */ /* 0x000fe40000000f00 */
[----:B------:R-:W-:-:S02]  /*224e0*/  MOV R4, 0x22500 ;  /* 0x0002250000047802 */ /* 0x000fc40000000f00 */
[----:B-1234-:R-:W-:Y:S05]  /*224f0*/  CALL.REL.NOINC `($__internal_54_$__cuda_sm70_shflsync_up_p) ;  /* 0x000005f000007944 */ /* 0x01efea0003c00000 */
[----:B------:R-:W-:Y:S05]  /*22500*/  BRA `(.L_x_3561) ;  /* 0xffffbe3000007947 */ /* 0x000fea000383ffff */
.L_x_3490:
[----:B------:R-:W-:Y:S02]  /*22510*/  MOV R3, 0x2 ;  /* 0x0000000200037802 */ /* 0x000fe40000000f00 */
[----:B------:R-:W-:-:S02]  /*22520*/  MOV R4, 0x22540 ;  /* 0x0002254000047802 */ /* 0x000fc40000000f00 */
[----:B--2-4-:R-:W-:Y:S05]  /*22530*/  CALL.REL.NOINC `($__internal_54_$__cuda_sm70_shflsync_up_p) ;  /* 0x000005b000007944 */ /* 0x014fea0003c00000 */
[----:B------:R-:W-:Y:S02]  /*22540*/  SEL R3, R3, RZ, P1 ;  /* 0x000000ff03037207 */ /* 0x000fe40000800000 */
[----:B------:R-:W-:-:S03]  /*22550*/  MOV R4, 0x22590 ;  /* 0x0002259000047802 */ /* 0x000fc60000000f00 */
[----:B------:R-:W-:Y:S02]  /*22560*/  IMAD.IADD R2, R2, 0x1, R3 ;  /* 0x0000000102027824 */ /* 0x000fe400078e0203 */
[----:B------:R-:W-:Y:S02]  /*22570*/  IMAD.MOV.U32 R3, RZ, RZ, 0x4 ;  /* 0x00000004ff037424 */ /* 0x000fe400078e00ff */
[----:B------:R-:W-:Y:S05]  /*22580*/  CALL.REL.NOINC `($__internal_54_$__cuda_sm70_shflsync_up_p) ;  /* 0x0000056000007944 */ /* 0x000fea0003c00000 */
        /* <DEDUP_REMOVED lines=12> */
[----:B------:R-:W-:Y:S01]  /*22650*/  IMAD.IADD R4, R3, 0x1, R2 ;  /* 0x0000000103047824 */ /* 0x000fe200078e0202 */
[----:B------:R-:W-:Y:S01]  /*22660*/  MOV R3, 0x226a0 ;  /* 0x000226a000037802 */ /* 0x000fe20000000f00 */
[----:B------:R-:W-:Y:S02]  /*22670*/  IMAD.MOV.U32 R2, RZ, RZ, 0x1f ;  /* 0x0000001fff027424 */ /* 0x000fe400078e00ff */
[----:B------:R-:W-:Y:S02]  /*22680*/  IMAD.MOV.U32 R239, RZ, RZ, R4 ;  /* 0x000000ffffef7224 */ /* 0x000fe400078e0004 */
[----:B------:R-:W-:Y:S05]  /*22690*/  CALL.REL.NOINC `($__internal_53_$__cuda_sm70_shflsync_idx_p) ;  /* 0x000003f000007944 */ /* 0x000fea0003c00000 */
[----:B------:R-:W-:Y:S01]  /*226a0*/  MOV R2, R238 ;  /* 0x000000ee00027202 */ /* 0x000fe20000000f00 */
[----:B------:R-:W-:Y:S05]  /*226b0*/  BRA `(.L_x_3562) ;  /* 0xffffbd8000007947 */ /* 0x000fea000383ffff */
.L_x_3494:
[----:B------:R-:W-:Y:S02]  /*226c0*/  MOV R3, 0x1 ;  /* 0x0000000100037802 */ /* 0x000fe40000000f00 */
[----:B------:R-:W-:Y:S02]  /*226d0*/  MOV R4, 0x226f0 ;  /* 0x000226f000047802 */ /* 0x000fe40000000f00 */
[----:B------:R-:W-:Y:S05]  /*226e0*/  CALL.REL.NOINC `($__internal_54_$__cuda_sm70_shflsync_up_p) ;  /* 0x0000040000007944 */ /* 0x000fea0003c00000 */
[----:B------:R-:W-:Y:S05]  /*226f0*/  BRA `(.L_x_3563) ;  /* 0xffffbeb000007947 */ /* 0x000fea000383ffff */
.L_x_3495:
[----:B------:R-:W-:Y:S02]  /*22700*/  MOV R3, 0x2 ;  /* 0x0000000200037802 */ /* 0x000fe40000000f00 */
[----:B------:R-:W-:Y:S02]  /*22710*/  MOV R4, 0x22730 ;  /* 0x0002273000047802 */ /* 0x000fe40000000f00 */
        /* <DEDUP_REMOVED lines=25> */
.L_x_3497:
[----:B------:R-:W-:Y:S02]  /*228b0*/  SEL R2, RZ, 0x1, P0 ;  /* 0x00000001ff027807 */ /* 0x000fe40000000000 */
[----:B------:R-:W-:Y:S02]  /*228c0*/  MOV R3, 0x228e0 ;  /* 0x000228e000037802 */ /* 0x000fe40000000f00 */
[----:B-1----:R-:W-:Y:S05]  /*228d0*/  CALL.REL.NOINC `($__internal_55_$__cuda_sm70_votesync_ballot) ;  /* 0x0000027000007944 */ /* 0x002fea0003c00000 */
[----:B------:R-:W-:Y:S05]  /*228e0*/  BRA `(.L_x_3565) ;  /* 0xffffbe5000007947 */ /* 0x000fea000383ffff */
.L_x_3498:
[----:B------:R-:W-:Y:S01]  /*228f0*/  IMAD.MOV.U32 R239, RZ, RZ, R6 ;  /* 0x000000ffffef7224 */ /* 0x000fe200078e0006 */
[----:B--2---:R-:W-:Y:S01]  /*22900*/  MOV R2, R9 ;  /* 0x0000000900027202 */ /* 0x004fe20000000f00 */
[----:B------:R-:W-:Y:S01]  /*22910*/  IMAD.MOV.U32 R238, RZ, RZ, 0x1f ;  /* 0x0000001fffee7424 */ /* 0x000fe200078e00ff */
[----:B------:R-:W-:-:S02]  /*22920*/  MOV R3, 0x22940 ;  /* 0x0002294000037802 */ /* 0x000fc40000000f00 */
[----:B-1----:R-:W-:Y:S05]  /*22930*/  CALL.REL.NOINC `($__internal_53_$__cuda_sm70_shflsync_idx_p) ;  /* 0x0000015000007944 */ /* 0x002fea0003c00000 */
[----:B------:R-:W-:Y:S01]  /*22940*/  IMAD.MOV.U32 R6, RZ, RZ, R238 ;  /* 0x000000ffff067224 */ /* 0x000fe200078e00ee */
[----:B------:R-:W-:Y:S01]  /*22950*/  MOV R2, R9 ;  /* 0x0000000900027202 */ /* 0x000fe20000000f00 */
[----:B------:R-:W-:Y:S01]  /*22960*/  IMAD.MOV.U32 R239, RZ, RZ, R8 ;  /* 0x000000ffffef7224 */ /* 0x000fe200078e0008 */
[----:B------:R-:W-:-:S02]  /*22970*/  MOV R238, 0x1f ;  /* 0x0000001f00ee7802 */ /* 0x000fc40000000f00 */
[----:B------:R-:W-:Y:S02]  /*22980*/  MOV R3, 0x229a0 ;  /* 0x000229a000037802 */ /* 0x000fe40000000f00 */
[----:B------:R-:W-:Y:S05]  /*22990*/  CALL.REL.NOINC `($__internal_53_$__cuda_sm70_shflsync_idx_p) ;  /* 0x000000f000007944 */ /* 0x000fea0003c00000 */
[----:B------:R-:W-:Y:S01]  /*229a0*/  MOV R5, R238 ;  /* 0x000000ee00057202 */ /* 0x000fe20000000f00 */
[----:B------:R-:W-:Y:S05]  /*229b0*/  BRA `(.L_x_3566) ;  /* 0xffffbdf000007947 */ /* 0x000fea000383ffff */
.L_x_3501:
[----:B------:R-:W-:Y:S01]  /*229c0*/  IMAD.MOV.U32 R239, RZ, RZ, R4 ;  /* 0x000000ffffef7224 */ /* 0x000fe200078e0004 */
[----:B--2---:R-:W-:Y:S01]  /*229d0*/  MOV R2, R9 ;  /* 0x0000000900027202 */ /* 0x004fe20000000f00 */
[----:B------:R-:W-:Y:S01]  /*229e0*/  IMAD.MOV.U32 R238, RZ, RZ, 0x1f ;  /* 0x0000001fffee7424 */ /* 0x000fe200078e00ff */
[----:B------:R-:W-:Y:S02]  /*229f0*/  MOV R3, 0x22a10 ;  /* 0x00022a1000037802 */ /* 0x000fe40000000f00 */
[----:B-1--4-:R-:W-:Y:S05]  /*22a00*/  CALL.REL.NOINC `($__internal_53_$__cuda_sm70_shflsync_idx_p) ;  /* 0x0000008000007944 */ /* 0x012fea0003c00000 */
[----:B------:R-:W-:Y:S01]  /*22a10*/  MOV R16, R238 ;  /* 0x000000ee00107202 */ /* 0x000fe20000000f00 */
[----:B------:R-:W-:Y:S05]  /*22a20*/  BRA `(.L_x_3500) ;  /* 0xffffbde000007947 */ /* 0x000fea000383ffff */
        .weak           $__internal_52_$__cuda_sm70_shflsync_bfly_p
        .type           $__internal_52_$__cuda_sm70_shflsync_bfly_p,@function
        .size           $__internal_52_$__cuda_sm70_shflsync_bfly_p,($__internal_53_$__cuda_sm70_shflsync_idx_p - $__internal_52_$__cuda_sm70_shflsync_bfly_p)
$__internal_52_$__cuda_sm70_shflsync_bfly_p:
[----:B------:R-:W-:Y:S02]  /*22a30*/  MOV R171, 0x1f ;  /* 0x0000001f00ab7802 */ /* 0x000fe40000000f00 */
[----:B------:R-:W-:-:S04]  /*22a40*/  MOV R172, 0xffffffff ;  /* 0xffffffff00ac7802 */ /* 0x000fc80000000f00 */
[----:B------:R-:W-:Y:S04]  /*22a50*/  WARPSYNC R172 ;  /* 0x000000ac00007348 */ /* 0x000fe80003800000 */
[----:B------:R1:W2:Y:S02]  /*22a60*/  SHFL.BFLY PT, R171, R4, R3, R171 ;  /* 0x0c00000304ab7389 */ /* 0x0002a400000e00ab */
[----:B-1----:R-:W-:-:S04]  /*22a70*/  MOV R3, 0x0 ;  /* 0x0000000000037802 */ /* 0x002fc80000000f00 */
[----:B--2---:R-:W-:Y:S05]  /*22a80*/  RET.REL.NODEC R2 `(_ZN7cutlass13device_kernelIN5flash19enable_sm80_to_sm89INS1_16FlashAttnFwdSm80INS1_25CollectiveMainloopFwdSm80ILi8ELi1ELb1EN4cute5tupleIJNS5_1CILi128EEENS7_ILi112EEES8_EEELi128ENS_6half_tEfNS_4arch4Sm80ELb1ELb0ELb0ELb1ELb1ELb1ELb1ELb1EEENS1_21CollectiveEpilogueFwdINS6_IJS8_S8_S9_EEENS6_IJNS7_ILi1EEESH_SH_EEESB_SD_Li256ELb1ELb1ELb1ELb0EEENS1_36VarlenDynamicPersistentTileSchedulerILi128ELi112ELi256ELi256ELb1ELb1ELb0ELb1ELb1ELb1EEEEEEEEEvNT_6ParamsE) ;  /* 0xfffdd57002007950 */ /* 0x004fea0003c3ffff */
        .weak           $__internal_53_$__cuda_sm70_shflsync_idx_p
        .type           $__internal_53_$__cuda_sm70_shflsync_idx_p,@function
        .size           $__internal_53_$__cuda_sm70_shflsync_idx_p,($__internal_54_$__cuda_sm70_shflsync_up_p - $__internal_53_$__cuda_sm70_shflsync_idx_p)
$__internal_53_$__cuda_sm70_shflsync_idx_p:
[----:B------:R-:W-:-:S04]  /*22a90*/  MOV R241, 0xffffffff ;  /* 0xffffffff00f17802 */ /* 0x000fc80000000f00 */
[----:B------:R-:W-:Y:S04]  /*22aa0*/  WARPSYNC R241 ;  /* 0x000000f100007348 */ /* 0x000fe80003800000 */
[----:B------:R1:W2:Y:S02]  /*22ab0*/  SHFL.IDX PT, R238, R239, R2, R238 ;  /* 0x00000002efee7389 */ /* 0x0002a400000e00ee */
[----:B-1----:R-:W-:Y:S02]  /*22ac0*/  MOV R2, R3 ;  /* 0x0000000300027202 */ /* 0x002fe40000000f00 */
[----:B------:R-:W-:-:S04]  /*22ad0*/  MOV R3, 0x0 ;  /* 0x0000000000037802 */ /* 0x000fc80000000f00 */
[----:B--2---:R-:W-:Y:S05]  /*22ae0*/  RET.REL.NODEC R2 `(_ZN7cutlass13device_kernelIN5flash19enable_sm80_to_sm89INS1_16FlashAttnFwdSm80INS1_25CollectiveMainloopFwdSm80ILi8ELi1ELb1EN4cute5tupleIJNS5_1CILi128EEENS7_ILi112EEES8_EEELi128ENS_6half_tEfNS_4arch4Sm80ELb1ELb0ELb0ELb1ELb1ELb1ELb1ELb1EEENS1_21CollectiveEpilogueFwdINS6_IJS8_S8_S9_EEENS6_IJNS7_ILi1EEESH_SH_EEESB_SD_Li256ELb1ELb1ELb1ELb0EEENS1_36VarlenDynamicPersistentTileSchedulerILi128ELi112ELi256ELi256ELb1ELb1ELb0ELb1ELb1ELb1EEEEEEEEEvNT_6ParamsE) ;  /* 0xfffdd51002007950 */ /* 0x004fea0003c3ffff */
        .weak           $__internal_54_$__cuda_sm70_shflsync_up_p
        .type           $__internal_54_$__cuda_sm70_shflsync_up_p,@function
        .size           $__internal_54_$__cuda_sm70_shflsync_up_p,($__internal_55_$__cuda_sm70_votesync_ballot - $__internal_54_$__cuda_sm70_shflsync_up_p)
$__internal_54_$__cuda_sm70_shflsync_up_p:
[----:B------:R-:W-:Y:S02]  /*22af0*/  MOV R11, 0xffffffff ;  /* 0xffffffff000b7802 */ /* 0x000fe40000000f00 */
[----:B------:R-:W-:Y:S02]  /*22b00*/  MOV R5, RZ ;  /* 0x000000ff00057202 */ /* 0x000fe40000000f00 */
[----:B------:R-:W-:Y:S04]  /*22b10*/  WARPSYNC R11 ;  /* 0x0000000b00007348 */ /* 0x000fe80003800000 */
[----:B------:R1:W2:Y:S02]  /*22b20*/  SHFL.UP PT, R3, R2, R3, R5 ;  /* 0x0400000302037389 */ /* 0x0002a400000e0005 */
[----:B-1----:R-:W-:-:S04]  /*22b30*/  MOV R5, 0x0 ;  /* 0x0000000000057802 */ /* 0x002fc80000000f00 */
[----:B--2---:R-:W-:Y:S05]  /*22b40*/  RET.REL.NODEC R4 `(_ZN7cutlass13device_kernelIN5flash19enable_sm80_to_sm89INS1_16FlashAttnFwdSm80INS1_25CollectiveMainloopFwdSm80ILi8ELi1ELb1EN4cute5tupleIJNS5_1CILi128EEENS7_ILi112EEES8_EEELi128ENS_6half_tEfNS_4arch4Sm80ELb1ELb0ELb0ELb1ELb1ELb1ELb1ELb1EEENS1_21CollectiveEpilogueFwdINS6_IJS8_S8_S9_EEENS6_IJNS7_ILi1EEESH_SH_EEESB_SD_Li256ELb1ELb1ELb1ELb0EEENS1_36VarlenDynamicPersistentTileSchedulerILi128ELi112ELi256ELi256ELb1ELb1ELb0ELb1ELb1ELb1EEEEEEEEEvNT_6ParamsE) ;  /* 0xfffdd4b004007950 */ /* 0x004fea0003c3ffff */
        .weak           $__internal_55_$__cuda_sm70_votesync_ballot
        .type           $__internal_55_$__cuda_sm70_votesync_ballot,@function
        .size           $__internal_55_$__cuda_sm70_votesync_ballot,(.L_x_3643 - $__internal_55_$__cuda_sm70_votesync_ballot)
$__internal_55_$__cuda_sm70_votesync_ballot:
[----:B------:R-:W-:Y:S01]  /*22b50*/  ISETP.NE.U32.AND P0, PT, R2, 0x1, PT ;  /* 0x000000010200780c */ /* 0x000fe20003f05070 */
[----:B------:R-:W-:-:S04]  /*22b60*/  IMAD.MOV.U32 R5, RZ, RZ, -0x1 ;  /* 0xffffffffff057424 */ /* 0x000fc800078e00ff */
[----:B------:R-:W-:Y:S08]  /*22b70*/  WARPSYNC R5 ;  /* 0x0000000500007348 */ /* 0x000ff00003800000 */
[----:B------:R-:W-:-:S04]  /*22b80*/  VOTE.ANY R2, PT, !P0 ;  /* 0x0000000000027806 */ /* 0x000fc800040e0100 */
[----:B------:R-:W-:Y:S01]  /*22b90*/  LOP3.LUT R15, R2, R5, RZ, 0xc0, !PT ;  /* 0x00000005020f7212 */ /* 0x000fe200078ec0ff */
[----:B------:R-:W-:Y:S02]  /*22ba0*/  IMAD.MOV.U32 R2, RZ, RZ, R3 ;  /* 0x000000ffff027224 */ /* 0x000fe400078e0003 */
[----:B------:R-:W-:-:S04]  /*22bb0*/  IMAD.MOV.U32 R3, RZ, RZ, 0x0 ;  /* 0x00000000ff037424 */ /* 0x000fc800078e00ff */
[----:B------:R-:W-:Y:S05]  /*22bc0*/  RET.REL.NODEC R2 `(_ZN7cutlass13device_kernelIN5flash19enable_sm80_to_sm89INS1_16FlashAttnFwdSm80INS1_25CollectiveMainloopFwdSm80ILi8ELi1ELb1EN4cute5tupleIJNS5_1CILi128EEENS7_ILi112EEES8_EEELi128ENS_6half_tEfNS_4arch4Sm80ELb1ELb0ELb0ELb1ELb1ELb1ELb1ELb1EEENS1_21CollectiveEpilogueFwdINS6_IJS8_S8_S9_EEENS6_IJNS7_ILi1EEESH_SH_EEESB_SD_Li256ELb1ELb1ELb1ELb0EEENS1_36VarlenDynamicPersistentTileSchedulerILi128ELi112ELi256ELi256ELb1ELb1ELb0ELb1ELb1ELb1EEEEEEEEEvNT_6ParamsE) ;  /* 0xfffdd43002007950 */ /* 0x000fea0003c3ffff */
.L_x_3567:
        /* <DEDUP_REMOVED lines=11> */
.L_x_3643:


//--------------------- .nv.shared._ZN7cutlass13device_kernelIN5flash19enable_sm80_to_sm89INS1_16FlashAttnFwdSm80INS1_25CollectiveMainloopFwdSm80ILi8ELi1ELb1EN4cute5tupleIJNS5_1CILi128EEES8_S8_EEELi128ENS_6half_tEfNS_4arch4Sm80ELb0ELb0ELb1ELb0ELb1ELb0ELb1ELb1EEENS1_21CollectiveEpilogueFwdIS9_NS6_IJNS7_ILi1EEESF_SF_EEESA_SC_Li256ELb0ELb1ELb1ELb0EEENS1_19SingleTileSchedulerILb0ELb1ELb1ELi128EEEEEEEEEvNT_6ParamsE --------------------------
	.section	.nv.shared._ZN7cutlass13device_kernelIN5flash19enable_sm80_to_sm89INS1_16FlashAttnFwdSm80INS1_25CollectiveMainloopFwdSm80ILi8ELi1ELb1EN4cute5tupleIJNS5_1CILi128EEES8_S8_EEELi128ENS_6half_tEfNS_4arch4Sm80ELb0ELb0ELb1ELb0ELb1ELb0ELb1ELb1EEENS1_21CollectiveEpilogueFwdIS9_NS6_IJNS7_ILi1EEESF_SF_EEESA_SC_Li256ELb0ELb1ELb1ELb0EEENS1_19SingleTileSchedulerILb0ELb1ELb1ELi128EEEEEEEEEvNT_6ParamsE,"aw",@nobits
	.sectionflags	@""
	.align	16


//--------------------- .nv.global                --------------------------
	.section	.nv.global,"aw",@nobits
.nv.global:
	.type		_ZN89_INTERNAL_d0ce9be3_53_flash_fwd_hdim128_fp16_paged_split_softcapall_sm80_cu_ee213261_30584cute1_E,@object
	.size		_ZN89_INTERNAL_d0ce9be3_53_flash_fwd_hdim128_fp16_paged_split_softcapall_sm80_cu_ee213261_30584cute1_E,(_ZN89_INTERNAL_d0ce9be3_53_flash_fwd_hdim128_fp16_paged_split_softcapall_sm80_cu_ee213261_30584cuda3std3__45__cpo6cbeginE - _ZN89_INTERNAL_d0ce9be3_53_flash_fwd_hdim128_fp16_paged_split_softcapall_sm80_cu_ee213261_30584cute1_E)
_ZN89_INTERNAL_d0ce9be3_53_flash_fwd_hdim128_fp16_paged_split_softcapall_sm80_cu_ee213261_30584cute1_E:
	.zero		1
	.type		_ZN89_INTERNAL_d0ce9be3_53_flash_fwd_hdim128_fp16_paged_split_softcapall_sm80_cu_ee213261_30584cuda3std3__45__cpo6cbeginE,@object
	.size		_ZN89_INTERNAL_d0ce9be3_53_flash_fwd_hdim128_fp16_paged_split_softcapall_sm80_cu_ee213261_30584cuda3std3__45__cpo6cbeginE,(_ZN89_INTERNAL_d0ce9be3_53_flash_fwd_hdim128_fp16_paged_split_softcapall_sm80_cu_ee213261_30584cuda3std3__48in_placeE - _ZN89_INTERNAL_d0ce9be3_53_flash_fwd_hdim128_fp16_paged_split_softcapall_sm80_cu_ee213261_30584cuda3std3__45__cpo6cbeginE)
_ZN89_INTERNAL_d0ce9be3_53_flash_fwd_hdim128_fp16_paged_split_softcapall_sm80_cu_ee213261_30584cuda3std3__45__cpo6cbeginE:
	.zero		1
	.type		_ZN89_INTERNAL_d0ce9be3_53_flash_fwd_hdim128_fp16_paged_split_softcapall_sm80_cu_ee213261_30584cuda3std3__48in_placeE,@object
	.size		_ZN89_INTERNAL_d0ce9be3_53_flash_fwd_hdim128_fp16_paged_split_softcapall_sm80_cu_ee213261_30584cuda3std3__48in_placeE,(_ZN89_INTERNAL_d0ce9be3_53_flash_fwd_hdim128_fp16_paged_split_softcapall_sm80_cu_ee213261_30584cuda3std6ranges3__45__cpo9iter_moveE - _ZN89_INTERNAL_d0ce9be3_53_flash_fwd_hdim128_fp16_paged_split_softcapall_sm80_cu_ee213261_30584cuda3std3__48in_placeE)
_ZN89_INTERNAL_d0ce9be3_53_flash_fwd_hdim128_fp16_paged_split_softcapall_sm80_cu_ee213261_30584cuda3std3__48in_placeE:
	.zero		1
	.type		_ZN89_INTERNAL_d0ce9be3_53_flash_fwd_hdim128_fp16_paged_split_softcapall_sm80_cu_ee213261_30584cuda3std6ranges3__45__cpo9iter_moveE,@object
	.size		_ZN89_INTERNAL_d0ce9be3_53_flash_fwd_hdim128_fp16_paged_split_softcapall_sm80_cu_ee213261_30584cuda3std6ranges3__45__cpo9iter_moveE,(_ZN89_INTERNAL_d0ce9be3_53_flash_fwd_hdim128_fp16_paged_split_softcapall_sm80_cu_ee213261_30584cuda3std3__45__cpo5beginE - _ZN89_INTERNAL_d0ce9be3_53_flash_fwd_hdim128_fp16_paged_split_softcapall_sm80_cu_ee213261_30584cuda3std6ranges3__45__cpo9iter_moveE)
_ZN89_INTERNAL_d0ce9be3_53_flash_fwd_hdim128_fp16_paged_split_softcapall_sm80_cu_ee213261_30584cuda3std6ranges3__45__cpo9iter_moveE:
	.zero		1
	.type		_ZN89_INTERNAL_d0ce9be3_53_flash_fwd_hdim128_fp16_paged_split_softcapall_sm80_cu_ee213261_30584cuda3std3__45__cpo5beginE,@object
	.size		_ZN89_INTERNAL_d0ce9be3_53_flash_fwd_hdim128_fp16_paged_split_softcapall_sm80_cu_ee213261_30584cuda3std3__45__cpo5beginE,(_ZN89_INTERNAL_d0ce9be3_53_flash_fwd_hdim128_fp16_paged_split_softcapall_sm80_cu_ee213261_30584cuda3std3__491_GLOBAL__N__d0ce9be3_53_flash_fwd_hdim128_fp16_paged_split_softcapall_sm80_cu_ee213261_30586ignoreE - _ZN89_INTERNAL_d0ce9be3_53_flash_fwd_hdim128_fp16_paged_split_softcapall_sm80_cu_ee213261_30584cuda3std3__45__cpo5beginE)
_ZN89_INTERNAL_d0ce9be3_53_flash_fwd_hdim128_fp16_paged_split_softcapall_sm80_cu_ee213261_30584cuda3std3__45__cpo5beginE:
	.zero		1
	.type		_ZN89_INTERNAL_d0ce9be3_53_flash_fwd_hdim128_fp16_paged_split_softcapall_sm80_cu_ee213261_30584cuda3std3__491_GLOBAL__N__d0ce9be3_53_flash_fwd_hdim128_fp16_paged_split_softcapall_sm80_cu_ee213261_30586ignoreE,@object
	.size		_ZN89_INTERNAL_d0ce9be3_53_flash_fwd_hdim128_fp16_paged_split_softcapall_sm80_cu_ee213261_30584cuda3std3__491_GLOBAL__N__d0ce9be3_53_flash_fwd_hdim128_fp16_paged_split_softcapall_sm80_cu_ee213261_30586ignoreE,(_ZN89_INTERNAL_d0ce9be3_53_flash_fwd_hdim128_fp16_paged_split_softcapall_sm80_cu_ee213261_30584cute7productE - _ZN89_INTERNAL_d0ce9be3_53_flash_fwd_hdim128_fp16_paged_split_softcapall_sm80_cu_ee213261_30584cuda3std3__491_GLOBAL__N__d0ce9be3_53_flash_fwd_hdim128_fp16_paged_split_softcapall_sm80_cu_ee213261_30586ignoreE)
_ZN89_INTERNAL_d0ce9be3_53_flash_fwd_hdim128_fp16_paged_split_softcapall_sm80_cu_ee213261_30584cuda3std3__491_GLOBAL__N__d0ce9be3_53_flash_fwd_hdim128_fp16_paged_split_softcapall_sm80_cu_ee213261_30586ignoreE:
	.zero		1
	.type		_ZN89_INTERNAL_d0ce9be3_53_flash_fwd_hdim128_fp16_paged_split_softcapall_sm80_cu_ee213261_30584cute7productE,@object
	.size		_ZN89_INTERNAL_d0ce9be3_53_flash_fwd_hdim128_fp16_paged_split_softcapall_sm80_cu_ee213261_30584cute7productE,(_ZN89_INTERNAL_d0ce9be3_53_flash_fwd_hdim128_fp16_paged_split_softcapall_sm80_cu_ee213261_30584cuda3std3__45__cpo3endE - _ZN89_INTERNAL_d0ce9be3_53_flash_fwd_hdim128_fp16_paged_split_softcapall_sm80_cu_ee213261_30584cute7productE)
_ZN89_INTERNAL_d0ce9be3_53_flash_fwd_hdim128_fp16_paged_split_softcapall_sm80_cu_ee213261_30584cute7productE:
	.zero		1
	.type		_ZN89_INTERNAL_d0ce9be3_53_flash_fwd_hdim128_fp16_paged_split_softcapall_sm80_cu_ee213261_30584cuda3std3__45__cpo3endE,@object
	.size		_ZN89_INTERNAL_d0ce9be3_53_flash_fwd_hdim128_fp16_paged_split_softcapall_sm80_cu_ee213261_30584cuda3std3__45__cpo3endE,(_ZN89_INTERNAL_d0ce9be3_53_flash_fwd_hdim128_fp16_paged_split_softcapall_sm80_cu_ee213261_30584cuda3std3__419piecewise_constructE - _ZN89_INTERNAL_d0ce9be3_53_flash_fwd_hdim128_fp16_paged_split_softcapall_sm80_cu_ee213261_30584cuda3std3__45__cpo3endE)
_ZN89_INTERNAL_d0ce9be3_53_flash_fwd_hdim128_fp16_paged_split_softcapall_sm80_cu_ee213261_30584cuda3std3__45__cpo3endE:
	.zero		1
	.type		_ZN89_INTERNAL_d0ce9be3_53_flash_fwd_hdim128_fp16_paged_split_softcapall_sm80_cu_ee213261_30584cuda3std3__419piecewise_constructE,@object
	.size		_ZN89_INTERNAL_d0ce9be3_53_flash_fwd_hdim128_fp16_paged_split_softcapall_sm80_cu_ee213261_30584cuda3std3__419piecewise_constructE,(_ZN89_INTERNAL_d0ce9be3_53_flash_fwd_hdim128_fp16_paged_split_softcapall_sm80_cu_ee213261_30584cuda3std3__45__cpo4cendE - _ZN89_INTERNAL_d0ce9be3_53_flash_fwd_hdim128_fp16_paged_split_softcapall_sm80_cu_ee213261_30584cuda3std3__419piecewise_constructE)
_ZN89_INTERNAL_d0ce9be3_53_flash_fwd_hdim128_fp16_paged_split_softcapall_sm80_cu_ee213261_30584cuda3std3__419piecewise_constructE:
	.zero		1
	.type		_ZN89_INTERNAL_d0ce9be3_53_flash_fwd_hdim128_fp16_paged_split_softcapall_sm80_cu_ee213261_30584cuda3std3__45__cpo4cendE,@object
	.size		_ZN89_INTERNAL_d0ce9be3_53_flash_fwd_hdim128_fp16_paged_split_softcapall_sm80_cu_ee213261_30584cuda3std3__45__cpo4cendE,(_ZN89_INTERNAL_d0ce9be3_53_flash_fwd_hdim128_fp16_paged_split_softcapall_sm80_cu_ee213261_30584cuda3std6ranges3__45__cpo4swapE - _ZN89_INTERNAL_d0ce9be3_53_flash_fwd_hdim128_fp16_paged_split_softcapall_sm80_cu_ee213261_30584cuda3std3__45__cpo4cendE)
_ZN89_INTERNAL_d0ce9be3_53_flash_fwd_hdim128_fp16_paged_split_softcapall_sm80_cu_ee213261_30584cuda3std3__45__cpo4cendE:
	.zero		1
	.type		_ZN89_INTERNAL_d0ce9be3_53_flash_fwd_hdim128_fp16_paged_split_softcapall_sm80_cu_ee213261_30584cuda3std6ranges3__45__cpo4swapE,@object
	.size		_ZN89_INTERNAL_d0ce9be3_53_flash_fwd_hdim128_fp16_paged_split_softcapall_sm80_cu_ee213261_30584cuda3std6ranges3__45__cpo4swapE,(.L_7 - _ZN89_INTERNAL_d0ce9be3_53_flash_fwd_hdim128_fp16_paged_split_softcapall_sm80_cu_ee213261_30584cuda3std6ranges3__45__cpo4swapE)
_ZN89_INTERNAL_d0ce9be3_53_flash_fwd_hdim128_fp16_paged_split_softcapall_sm80_cu_ee213261_30584cuda3std6ranges3__45__cpo4swapE:
	.zero		1
.L_7:


//--------------------- .nv.shared._ZN7cutlass13device_kernelIN5flash19enable_sm80_to_sm89INS1_16FlashAttnFwdSm80INS1_25CollectiveMainloopFwdSm80ILi8ELi1ELb1EN4cute5tupleIJNS5_1CILi128EEENS7_ILi96EEES8_EEELi128ENS_6half_tEfNS_4arch4Sm80ELb0ELb1ELb1ELb0ELb1ELb0ELb1ELb1EEENS1_21CollectiveEpilogueFwdINS6_IJS8_S8_S9_EEENS6_IJNS7_ILi1EEESH_SH_EEESB_SD_Li256ELb0ELb1ELb1ELb0EEENS1_19SingleTileSchedulerILb0ELb1ELb1ELi128EEEEEEEEEvNT_6ParamsE --------------------------
	.section	.nv.shared._ZN7cutlass13device_kernelIN5flash19enable_sm80_to_sm89INS1_16FlashAttnFwdSm80INS1_25CollectiveMainloopFwdSm80ILi8ELi1ELb1EN4cute5tupleIJNS5_1CILi128EEENS7_ILi96EEES8_EEELi128ENS_6half_tEfNS_4arch4Sm80ELb0ELb1ELb1ELb0ELb1ELb0ELb1ELb1EEENS1_21CollectiveEpilogueFwdINS6_IJS8_S8_S9_EEENS6_IJNS7_ILi1EEESH_SH_EEESB_SD_Li256ELb0ELb1ELb1ELb0EEENS1_19SingleTileSchedulerILb0ELb1ELb1ELi128EEEEEEEEEvNT_6ParamsE,"aw",@nobits
	.sectionflags	@""
	.align	16


//--------------------- .nv.shared._ZN7cutlass13device_kernelIN5flash19enable_sm80_to_sm89INS1_16FlashAttnFwdSm80INS1_25CollectiveMainloopFwdSm80ILi8ELi1ELb1EN4cute5tupleIJNS5_1CILi128EEES8_S8_EEELi128ENS_6half_tEfNS_4arch4Sm80ELb1ELb0ELb1ELb0ELb1ELb0ELb1ELb1EEENS1_21CollectiveEpilogueFwdIS9_NS6_IJNS7_ILi1EEESF_SF_EEESA_SC_Li256ELb0ELb1ELb1ELb0EEENS1_30DynamicPersistentTileSchedulerILi256ELi256ELb1ELb1ELb0EEEEEEEEEvNT_6ParamsE --------------------------
	.section	.nv.shared._ZN7cutlass13device_kernelIN5flash19enable_sm80_to_sm89INS1_16FlashAttnFwdSm80INS1_25CollectiveMainloopFwdSm80ILi8ELi1ELb1EN4cute5tupleIJNS5_1CILi128EEES8_S8_EEELi128ENS_6half_tEfNS_4arch4Sm80ELb1ELb0ELb1ELb0ELb1ELb0ELb1ELb1EEENS1_21CollectiveEpilogueFwdIS9_NS6_IJNS7_ILi1EEESF_SF_EEESA_SC_Li256ELb0ELb1ELb1ELb0EEENS1_30DynamicPersistentTileSchedulerILi256ELi256ELb1ELb1ELb0EEEEEEEEEvNT_6ParamsE,"aw",@nobits
	.sectionflags	@""
	.align	16


//--------------------- .nv.shared._ZN7cutlass13device_kernelIN5flash19enable_sm80_to_sm89INS1_16FlashAttnFwdSm80INS1_25CollectiveMainloopFwdSm80ILi4ELi1ELb0EN4cute5tupleIJNS5_1CILi128EEENS7_ILi64EEES8_EEELi128ENS_6half_tEfNS_4arch4Sm80ELb0ELb0ELb1ELb0ELb1ELb0ELb1ELb1EEENS1_21CollectiveEpilogueFwdINS6_IJS8_S8_S9_EEENS6_IJNS7_ILi1EEESH_SH_EEESB_SD_Li128ELb0ELb1ELb1ELb0EEENS1_19SingleTileSchedulerILb0ELb1ELb1ELi128EEEEEEEEEvNT_6ParamsE --------------------------
	.section	.nv.shared._ZN7cutlass13device_kernelIN5flash19enable_sm80_to_sm89INS1_16FlashAttnFwdSm80INS1_25CollectiveMainloopFwdSm80ILi4ELi1ELb0EN4cute5tupleIJNS5_1CILi128EEENS7_ILi64EEES8_EEELi128ENS_6half_tEfNS_4arch4Sm80ELb0ELb0ELb1ELb0ELb1ELb0ELb1ELb1EEENS1_21CollectiveEpilogueFwdINS6_IJS8_S8_S9_EEENS6_IJNS7_ILi1EEESH_SH_EEESB_SD_Li128ELb0ELb1ELb1ELb0EEENS1_19SingleTileSchedulerILb0ELb1ELb1ELi128EEEEEEEEEvNT_6ParamsE,"aw",@nobits
	.sectionflags	@""
	.align	16


//--------------------- .nv.shared._ZN7cutlass13device_kernelIN5flash19enable_sm80_to_sm89INS1_16FlashAttnFwdSm80INS1_25CollectiveMainloopFwdSm80ILi8ELi1ELb1EN4cute5tupleIJNS5_1CILi128EEENS7_ILi112EEES8_EEELi128ENS_6half_tEfNS_4arch4Sm80ELb0ELb0ELb1ELb1ELb1ELb0ELb1ELb1EEENS1_21CollectiveEpilogueFwdINS6_IJS8_S8_S9_EEENS6_IJNS7_ILi1EEESH_SH_EEESB_SD_Li256ELb1ELb1ELb1ELb0EEENS1_36VarlenDynamicPersistentTileSchedulerILi128ELi112ELi256ELi256ELb1ELb1ELb0ELb0ELb1ELb1EEEEEEEEEvNT_6ParamsE --------------------------
	.section	.nv.shared._ZN7cutlass13device_kernelIN5flash19enable_sm80_to_sm89INS1_16FlashAttnFwdSm80INS1_25CollectiveMainloopFwdSm80ILi8ELi1ELb1EN4cute5tupleIJNS5_1CILi128EEENS7_ILi112EEES8_EEELi128ENS_6half_tEfNS_4arch4Sm80ELb0ELb0ELb1ELb1ELb1ELb0ELb1ELb1EEENS1_21CollectiveEpilogueFwdINS6_IJS8_S8_S9_EEENS6_IJNS7_ILi1EEESH_SH_EEESB_SD_Li256ELb1ELb1ELb1ELb0EEENS1_36VarlenDynamicPersistentTileSchedulerILi128ELi112ELi256ELi256ELb1ELb1ELb0ELb0ELb1ELb1EEEEEEEEEvNT_6ParamsE,"aw",@nobits
	.sectionflags	@""
	.align	16


//--------------------- .nv.shared._ZN7cutlass13device_kernelIN5flash19enable_sm80_to_sm89INS1_16FlashAttnFwdSm80INS1_25CollectiveMainloopFwdSm80ILi8ELi1ELb1EN4cute5tupleIJNS5_1CILi128EEENS7_ILi112EEES8_EEELi128ENS_6half_tEfNS_4arch4Sm80ELb0ELb0ELb1ELb1ELb1ELb1ELb1ELb1EEENS1_21CollectiveEpilogueFwdINS6_IJS8_S8_S9_EEENS6_IJNS7_ILi1EEESH_SH_EEESB_SD_Li256ELb1ELb1ELb1ELb0EEENS1_36VarlenDynamicPersistentTileSchedulerILi128ELi112ELi256ELi256ELb1ELb1ELb0ELb0ELb1ELb1EEEEEEEEEvNT_6ParamsE --------------------------
	.section	.nv.shared._ZN7cutlass13device_kernelIN5flash19enable_sm80_to_sm89INS1_16FlashAttnFwdSm80INS1_25CollectiveMainloopFwdSm80ILi8ELi1ELb1EN4cute5tupleIJNS5_1CILi128EEENS7_ILi112EEES8_EEELi128ENS_6half_tEfNS_4arch4Sm80ELb0ELb0ELb1ELb1ELb1ELb1ELb1ELb1EEENS1_21CollectiveEpilogueFwdINS6_IJS8_S8_S9_EEENS6_IJNS7_ILi1EEESH_SH_EEESB_SD_Li256ELb1ELb1ELb1ELb0EEENS1_36VarlenDynamicPersistentTileSchedulerILi128ELi112ELi256ELi256ELb1ELb1ELb0ELb0ELb1ELb1EEEEEEEEEvNT_6ParamsE,"aw",@nobits
	.sectionflags	@""
	.align	16


//--------------------- .nv.shared._ZN7cutlass13device_kernelIN5flash19enable_sm80_to_sm89INS1_16FlashAttnFwdSm80INS1_25CollectiveMainloopFwdSm80ILi4ELi1ELb0EN4cute5tupleIJNS5_1CILi128EEENS7_ILi48EEES8_EEELi128ENS_6half_tEfNS_4arch4Sm80ELb0ELb1ELb1ELb0ELb1ELb0ELb1ELb1EEENS1_21CollectiveEpilogueFwdINS6_IJS8_S8_S9_EEENS6_IJNS7_ILi1EEESH_SH_EEESB_SD_Li128ELb0ELb1ELb1ELb0EEENS1_19SingleTileSchedulerILb0ELb1ELb1ELi128EEEEEEEEEvNT_6ParamsE --------------------------
	.section	.nv.shared._ZN7cutlass13device_kernelIN5flash19enable_sm80_to_sm89INS1_16FlashAttnFwdSm80INS1_25CollectiveMainloopFwdSm80ILi4ELi1ELb0EN4cute5tupleIJNS5_1CILi128EEENS7_ILi48EEES8_EEELi128ENS_6half_tEfNS_4arch4Sm80ELb0ELb1ELb1ELb0ELb1ELb0ELb1ELb1EEENS1_21CollectiveEpilogueFwdINS6_IJS8_S8_S9_EEENS6_IJNS7_ILi1EEESH_SH_EEESB_SD_Li128ELb0ELb1ELb1ELb0EEENS1_19SingleTileSchedulerILb0ELb1ELb1ELi128EEEEEEEEEvNT_6ParamsE,"aw",@nobits
	.sectionflags	@""
	.align	16


//--------------------- .nv.shared._ZN7cutlass13device_kernelIN5flash19enable_sm80_to_sm89INS1_16FlashAttnFwdSm80INS1_25CollectiveMainloopFwdSm80ILi8ELi1ELb1EN4cute5tupleIJNS5_1CILi128EEENS7_ILi96EEES8_EEELi128ENS_6half_tEfNS_4arch4Sm80ELb0ELb1ELb1ELb1ELb1ELb0ELb1ELb1EEENS1_21CollectiveEpilogueFwdINS6_IJS8_S8_S9_EEENS6_IJNS7_ILi1EEESH_SH_EEESB_SD_Li256ELb1ELb1ELb1ELb0EEENS1_36VarlenDynamicPersistentTileSchedulerILi128ELi96ELi256ELi256ELb1ELb1ELb0ELb1ELb0ELb1EEEEEEEEEvNT_6ParamsE --------------------------
	.section	.nv.shared._ZN7cutlass13device_kernelIN5flash19enable_sm80_to_sm89INS1_16FlashAttnFwdSm80INS1_25CollectiveMainloopFwdSm80ILi8ELi1ELb1EN4cute5tupleIJNS5_1CILi128EEENS7_ILi96EEES8_EEELi128ENS_6half_tEfNS_4arch4Sm80ELb0ELb1ELb1ELb1ELb1ELb0ELb1ELb1EEENS1_21CollectiveEpilogueFwdINS6_IJS8_S8_S9_EEENS6_IJNS7_ILi1EEESH_SH_EEESB_SD_Li256ELb1ELb1ELb1ELb0EEENS1_36VarlenDynamicPersistentTileSchedulerILi128ELi96ELi256ELi256ELb1ELb1ELb0ELb1ELb0ELb1EEEEEEEEEvNT_6ParamsE,"aw",@nobits
	.sectionflags	@""
	.align	16


//--------------------- .nv.shared._ZN7cutlass13device_kernelIN5flash19enable_sm80_to_sm89INS1_16FlashAttnFwdSm80INS1_25CollectiveMainloopFwdSm80ILi8ELi1ELb1EN4cute5tupleIJNS5_1CILi128EEENS7_ILi96EEES8_EEELi128ENS_6half_tEfNS_4arch4Sm80ELb0ELb1ELb1ELb1ELb1ELb1ELb1ELb1EEENS1_21CollectiveEpilogueFwdINS6_IJS8_S8_S9_EEENS6_IJNS7_ILi1EEESH_SH_EEESB_SD_Li256ELb1ELb1ELb1ELb0EEENS1_36VarlenDynamicPersistentTileSchedulerILi128ELi96ELi256ELi256ELb1ELb1ELb0ELb1ELb0ELb1EEEEEEEEEvNT_6ParamsE --------------------------
	.section	.nv.shared._ZN7cutlass13device_kernelIN5flash19enable_sm80_to_sm89INS1_16FlashAttnFwdSm80INS1_25CollectiveMainloopFwdSm80ILi8ELi1ELb1EN4cute5tupleIJNS5_1CILi128EEENS7_ILi96EEES8_EEELi128ENS_6half_tEfNS_4arch4Sm80ELb0ELb1ELb1ELb1ELb1ELb1ELb1ELb1EEENS1_21CollectiveEpilogueFwdINS6_IJS8_S8_S9_EEENS6_IJNS7_ILi1EEESH_SH_EEESB_SD_Li256ELb1ELb1ELb1ELb0EEENS1_36VarlenDynamicPersistentTileSchedulerILi128ELi96ELi256ELi256ELb1ELb1ELb0ELb1ELb0ELb1EEEEEEEEEvNT_6ParamsE,"aw",@nobits
	.sectionflags	@""
	.align	16


//--------------------- .nv.shared._ZN7cutlass13device_kernelIN5flash19enable_sm80_to_sm89INS1_16FlashAttnFwdSm80INS1_25CollectiveMainloopFwdSm80ILi4ELi1ELb0EN4cute5tupleIJNS5_1CILi128EEENS7_ILi64EEES8_EEELi128ENS_6half_tEfNS_4arch4Sm80ELb1ELb0ELb1ELb0ELb1ELb0ELb1ELb1EEENS1_21CollectiveEpilogueFwdINS6_IJS8_S8_S9_EEENS6_IJNS7_ILi1EEESH_SH_EEESB_SD_Li128ELb0ELb1ELb1ELb0EEENS1_30DynamicPersistentTileSchedulerILi128ELi128ELb1ELb1ELb0EEEEEEEEEvNT_6ParamsE --------------------------
	.section	.nv.shared._ZN7cutlass13device_kernelIN5flash19enable_sm80_to_sm89INS1_16FlashAttnFwdSm80INS1_25CollectiveMainloopFwdSm80ILi4ELi1ELb0EN4cute5tupleIJNS5_1CILi128EEENS7_ILi64EEES8_EEELi128ENS_6half_tEfNS_4arch4Sm80ELb1ELb0ELb1ELb0ELb1ELb0ELb1ELb1EEENS1_21CollectiveEpilogueFwdINS6_IJS8_S8_S9_EEENS6_IJNS7_ILi1EEESH_SH_EEESB_SD_Li128ELb0ELb1ELb1ELb0EEENS1_30DynamicPersistentTileSchedulerILi128ELi128ELb1ELb1ELb0EEEEEEEEEvNT_6ParamsE,"aw",@nobits
	.sectionflags	@""
	.align	16


//--------------------- .nv.shared._ZN7cutlass13device_kernelIN5flash19enable_sm80_to_sm89INS1_16FlashAttnFwdSm80INS1_25CollectiveMainloopFwdSm80ILi8ELi1ELb1EN4cute5tupleIJNS5_1CILi128EEENS7_ILi112EEES8_EEELi128ENS_6half_tEfNS_4arch4Sm80ELb1ELb0ELb1ELb1ELb1ELb0ELb1ELb1EEENS1_21CollectiveEpilogueFwdINS6_IJS8_S8_S9_EEENS6_IJNS7_ILi1EEESH_SH_EEESB_SD_Li256ELb1ELb1ELb1ELb0EEENS1_36VarlenDynamicPersistentTileSchedulerILi128ELi112ELi256ELi256ELb1ELb1ELb0ELb1ELb1ELb1EEEEEEEEEvNT_6ParamsE --------------------------
	.section	.nv.shared._ZN7cutlass13device_kernelIN5flash19enable_sm80_to_sm89INS1_16FlashAttnFwdSm80INS1_25CollectiveMainloopFwdSm80ILi8ELi1ELb1EN4cute5tupleIJNS5_1CILi128EEENS7_ILi112EEES8_EEELi128ENS_6half_tEfNS_4arch4Sm80ELb1ELb0ELb1ELb1ELb1ELb0ELb1ELb1EEENS1_21CollectiveEpilogueFwdINS6_IJS8_S8_S9_EEENS6_IJNS7_ILi1EEESH_SH_EEESB_SD_Li256ELb1ELb1ELb1ELb0EEENS1_36VarlenDynamicPersistentTileSchedulerILi128ELi112ELi256ELi256ELb1ELb1ELb0ELb1ELb1ELb1EEEEEEEEEvNT_6ParamsE,"aw",@nobits
	.sectionflags	@""
	.align	16


//--------------------- .nv.shared._ZN7cutlass13device_kernelIN5flash19enable_sm80_to_sm89INS1_16FlashAttnFwdSm80INS1_25CollectiveMainloopFwdSm80ILi8ELi1ELb1EN4cute5tupleIJNS5_1CILi128EEENS7_ILi112EEES8_EEELi128ENS_6half_tEfNS_4arch4Sm80ELb1ELb0ELb1ELb1ELb1ELb1ELb1ELb1EEENS1_21CollectiveEpilogueFwdINS6_IJS8_S8_S9_EEENS6_IJNS7_ILi1EEESH_SH_EEESB_SD_Li256ELb1ELb1ELb1ELb0EEENS1_36VarlenDynamicPersistentTileSchedulerILi128ELi112ELi256ELi256ELb1ELb1ELb0ELb1ELb1ELb1EEEEEEEEEvNT_6ParamsE --------------------------
	.section	.nv.shared._ZN7cutlass13device_kernelIN5flash19enable_sm80_to_sm89INS1_16FlashAttnFwdSm80INS1_25CollectiveMainloopFwdSm80ILi8ELi1ELb1EN4cute5tupleIJNS5_1CILi128EEENS7_ILi112EEES8_EEELi128ENS_6half_tEfNS_4arch4Sm80ELb1ELb0ELb1ELb1ELb1ELb1ELb1ELb1EEENS1_21CollectiveEpilogueFwdINS6_IJS8_S8_S9_EEENS6_IJNS7_ILi1EEESH_SH_EEESB_SD_Li256ELb1ELb1ELb1ELb0EEENS1_36VarlenDynamicPersistentTileSchedulerILi128ELi112ELi256ELi256ELb1ELb1ELb0ELb1ELb1ELb1EEEEEEEEEvNT_6ParamsE,"aw",@nobits
	.sectionflags	@""
	.align	16


//--------------------- .nv.shared._ZN7cutlass13device_kernelIN5flash19enable_sm80_to_sm89INS1_16FlashAttnFwdSm80INS1_25CollectiveMainloopFwdSm80ILi8ELi1ELb1EN4cute5tupleIJNS5_1CILi128EEES8_S8_EEELi128ENS_6half_tEfNS_4arch4Sm80ELb0ELb0ELb0ELb0ELb1ELb0ELb1ELb1EEENS1_21CollectiveEpilogueFwdIS9_NS6_IJNS7_ILi1EEESF_SF_EEESA_SC_Li256ELb0ELb1ELb1ELb0EEENS1_19SingleTileSchedulerILb0ELb1ELb1ELi128EEEEEEEEEvNT_6ParamsE --------------------------
	.section	.nv.shared._ZN7cutlass13device_kernelIN5flash19enable_sm80_to_sm89INS1_16FlashAttnFwdSm80INS1_25CollectiveMainloopFwdSm80ILi8ELi1ELb1EN4cute5tupleIJNS5_1CILi128EEES8_S8_EEELi128ENS_6half_tEfNS_4arch4Sm80ELb0ELb0ELb0ELb0ELb1ELb0ELb1ELb1EEENS1_21CollectiveEpilogueFwdIS9_NS6_IJNS7_ILi1EEESF_SF_EEESA_SC_Li256ELb0ELb1ELb1ELb0EEENS1_19SingleTileSchedulerILb0ELb1ELb1ELi128EEEEEEEEEvNT_6ParamsE,"aw",@nobits
	.sectionflags	@""
	.align	16


//--------------------- .nv.shared._ZN7cutlass13device_kernelIN5flash19enable_sm80_to_sm89INS1_16FlashAttnFwdSm80INS1_25CollectiveMainloopFwdSm80ILi8ELi1ELb1EN4cute5tupleIJNS5_1CILi128EEENS7_ILi96EEES8_EEELi128ENS_6half_tEfNS_4arch4Sm80ELb0ELb1ELb0ELb0ELb1ELb0ELb1ELb1EEENS1_21CollectiveEpilogueFwdINS6_IJS8_S8_S9_EEENS6_IJNS7_ILi1EEESH_SH_EEESB_SD_Li256ELb0ELb1ELb1ELb0EEENS1_19SingleTileSchedulerILb0ELb1ELb1ELi128EEEEEEEEEvNT_6ParamsE --------------------------
	.section	.nv.shared._ZN7cutlass13device_kernelIN5flash19enable_sm80_to_sm89INS1_16FlashAttnFwdSm80INS1_25CollectiveMainloopFwdSm80ILi8ELi1ELb1EN4cute5tupleIJNS5_1CILi128EEENS7_ILi96EEES8_EEELi128ENS_6half_tEfNS_4arch4Sm80ELb0ELb1ELb0ELb0ELb1ELb0ELb1ELb1EEENS1_21CollectiveEpilogueFwdINS6_IJS8_S8_S9_EEENS6_IJNS7_ILi1EEESH_SH_EEESB_SD_Li256ELb0ELb1ELb1ELb0EEENS1_19SingleTileSchedulerILb0ELb1ELb1ELi128EEEEEEEEEvNT_6ParamsE,"aw",@nobits
	.sectionflags	@""
	.align	16


//--------------------- .nv.shared._ZN7cutlass13device_kernelIN5flash19enable_sm80_to_sm89INS1_16FlashAttnFwdSm80INS1_25CollectiveMainloopFwdSm80ILi8ELi1ELb1EN4cute5tupleIJNS5_1CILi128EEES8_S8_EEELi128ENS_6half_tEfNS_4arch4Sm80ELb1ELb0ELb0ELb0ELb1ELb0ELb1ELb1EEENS1_21CollectiveEpilogueFwdIS9_NS6_IJNS7_ILi1EEESF_SF_EEESA_SC_Li256ELb0ELb1ELb1ELb0EEENS1_30DynamicPersistentTileSchedulerILi256ELi256ELb1ELb1ELb0EEEEEEEEEvNT_6ParamsE --------------------------
	.section	.nv.shared._ZN7cutlass13device_kernelIN5flash19enable_sm80_to_sm89INS1_16FlashAttnFwdSm80INS1_25CollectiveMainloopFwdSm80ILi8ELi1ELb1EN4cute5tupleIJNS5_1CILi128EEES8_S8_EEELi128ENS_6half_tEfNS_4arch4Sm80ELb1ELb0ELb0ELb0ELb1ELb0ELb1ELb1EEENS1_21CollectiveEpilogueFwdIS9_NS6_IJNS7_ILi1EEESF_SF_EEESA_SC_Li256ELb0ELb1ELb1ELb0EEENS1_30DynamicPersistentTileSchedulerILi256ELi256ELb1ELb1ELb0EEEEEEEEEvNT_6ParamsE,"aw",@nobits
	.sectionflags	@""
	.align	16


//--------------------- .nv.shared._ZN7cutlass13device_kernelIN5flash19enable_sm80_to_sm89INS1_16FlashAttnFwdSm80INS1_25CollectiveMainloopFwdSm80ILi4ELi1ELb0EN4cute5tupleIJNS5_1CILi128EEENS7_ILi64EEES8_EEELi128ENS_6half_tEfNS_4arch4Sm80ELb0ELb0ELb0ELb0ELb1ELb0ELb1ELb1EEENS1_21CollectiveEpilogueFwdINS6_IJS8_S8_S9_EEENS6_IJNS7_ILi1EEESH_SH_EEESB_SD_Li128ELb0ELb1ELb1ELb0EEENS1_19SingleTileSchedulerILb0ELb1ELb1ELi128EEEEEEEEEvNT_6ParamsE --------------------------
	.section	.nv.shared._ZN7cutlass13device_kernelIN5flash19enable_sm80_to_sm89INS1_16FlashAttnFwdSm80INS1_25CollectiveMainloopFwdSm80ILi4ELi1ELb0EN4cute5tupleIJNS5_1CILi128EEENS7_ILi64EEES8_EEELi128ENS_6half_tEfNS_4arch4Sm80ELb0ELb0ELb0ELb0ELb1ELb0ELb1ELb1EEENS1_21CollectiveEpilogueFwdINS6_IJS8_S8_S9_EEENS6_IJNS7_ILi1EEESH_SH_EEESB_SD_Li128ELb0ELb1ELb1ELb0EEENS1_19SingleTileSchedulerILb0ELb1ELb1ELi128EEEEEEEEEvNT_6ParamsE,"aw",@nobits
	.sectionflags	@""
	.align	16


//--------------------- .nv.shared._ZN7cutlass13device_kernelIN5flash19enable_sm80_to_sm89INS1_16FlashAttnFwdSm80INS1_25CollectiveMainloopFwdSm80ILi8ELi1ELb1EN4cute5tupleIJNS5_1CILi128EEENS7_ILi112EEES8_EEELi128ENS_6half_tEfNS_4arch4Sm80ELb0ELb0ELb0ELb1ELb1ELb0ELb1ELb1EEENS1_21CollectiveEpilogueFwdINS6_IJS8_S8_S9_EEENS6_IJNS7_ILi1EEESH_SH_EEESB_SD_Li256ELb1ELb1ELb1ELb0EEENS1_36VarlenDynamicPersistentTileSchedulerILi128ELi112ELi256ELi256ELb1ELb1ELb0ELb0ELb1ELb1EEEEEEEEEvNT_6ParamsE --------------------------
	.section	.nv.shared._ZN7cutlass13device_kernelIN5flash19enable_sm80_to_sm89INS1_16FlashAttnFwdSm80INS1_25CollectiveMainloopFwdSm80ILi8ELi1ELb1EN4cute5tupleIJNS5_1CILi128EEENS7_ILi112EEES8_EEELi128ENS_6half_tEfNS_4arch4Sm80ELb0ELb0ELb0ELb1ELb1ELb0ELb1ELb1EEENS1_21CollectiveEpilogueFwdINS6_IJS8_S8_S9_EEENS6_IJNS7_ILi1EEESH_SH_EEESB_SD_Li256ELb1ELb1ELb1ELb0EEENS1_36VarlenDynamicPersistentTileSchedulerILi128ELi112ELi256ELi256ELb1ELb1ELb0ELb0ELb1ELb1EEEEEEEEEvNT_6ParamsE,"aw",@nobits
	.sectionflags	@""
	.align	16


//--------------------- .nv.shared._ZN7cutlass13device_kernelIN5flash19enable_sm80_to_sm89INS1_16FlashAttnFwdSm80INS1_25CollectiveMainloopFwdSm80ILi8ELi1ELb1EN4cute5tupleIJNS5_1CILi128EEENS7_ILi112EEES8_EEELi128ENS_6half_tEfNS_4arch4Sm80ELb0ELb0ELb0ELb1ELb1ELb1ELb1ELb1EEENS1_21CollectiveEpilogueFwdINS6_IJS8_S8_S9_EEENS6_IJNS7_ILi1EEESH_SH_EEESB_SD_Li256ELb1ELb1ELb1ELb0EEENS1_36VarlenDynamicPersistentTileSchedulerILi128ELi112ELi256ELi256ELb1ELb1ELb0ELb0ELb1ELb1EEEEEEEEEvNT_6ParamsE --------------------------
	.section	.nv.shared._ZN7cutlass13device_kernelIN5flash19enable_sm80_to_sm89INS1_16FlashAttnFwdSm80INS1_25CollectiveMainloopFwdSm80ILi8ELi1ELb1EN4cute5tupleIJNS5_1CILi128EEENS7_ILi112EEES8_EEELi128ENS_6half_tEfNS_4arch4Sm80ELb0ELb0ELb0ELb1ELb1ELb1ELb1ELb1EEENS1_21CollectiveEpilogueFwdINS6_IJS8_S8_S9_EEENS6_IJNS7_ILi1EEESH_SH_EEESB_SD_Li256ELb1ELb1ELb1ELb0EEENS1_36VarlenDynamicPersistentTileSchedulerILi128ELi112ELi256ELi256ELb1ELb1ELb0ELb0ELb1ELb1EEEEEEEEEvNT_6ParamsE,"aw",@nobits
	.sectionflags	@""
	.align	16


//--------------------- .nv.shared._ZN7cutlass13device_kernelIN5flash19enable_sm80_to_sm89INS1_16FlashAttnFwdSm80INS1_25CollectiveMainloopFwdSm80ILi4ELi1ELb0EN4cute5tupleIJNS5_1CILi128EEENS7_ILi48EEES8_EEELi128ENS_6half_tEfNS_4arch4Sm80ELb0ELb1ELb0ELb0ELb1ELb0ELb1ELb1EEENS1_21CollectiveEpilogueFwdINS6_IJS8_S8_S9_EEENS6_IJNS7_ILi1EEESH_SH_EEESB_SD_Li128ELb0ELb1ELb1ELb0EEENS1_19SingleTileSchedulerILb0ELb1ELb1ELi128EEEEEEEEEvNT_6ParamsE --------------------------
	.section	.nv.shared._ZN7cutlass13device_kernelIN5flash19enable_sm80_to_sm89INS1_16FlashAttnFwdSm80INS1_25CollectiveMainloopFwdSm80ILi4ELi1ELb0EN4cute5tupleIJNS5_1CILi128EEENS7_ILi48EEES8_EEELi128ENS_6half_tEfNS_4arch4Sm80ELb0ELb1ELb0ELb0ELb1ELb0ELb1ELb1EEENS1_21CollectiveEpilogueFwdINS6_IJS8_S8_S9_EEENS6_IJNS7_ILi1EEESH_SH_EEESB_SD_Li128ELb0ELb1ELb1ELb0EEENS1_19SingleTileSchedulerILb0ELb1ELb1ELi128EEEEEEEEEvNT_6ParamsE,"aw",@nobits
	.sectionflags	@""
	.align	16


//--------------------- .nv.shared._ZN7cutlass13device_kernelIN5flash19enable_sm80_to_sm89INS1_16FlashAttnFwdSm80INS1_25CollectiveMainloopFwdSm80ILi8ELi1ELb1EN4cute5tupleIJNS5_1CILi128EEENS7_ILi96EEES8_EEELi128ENS_6half_tEfNS_4arch4Sm80ELb0ELb1ELb0ELb1ELb1ELb0ELb1ELb1EEENS1_21CollectiveEpilogueFwdINS6_IJS8_S8_S9_EEENS6_IJNS7_ILi1EEESH_SH_EEESB_SD_Li256ELb1ELb1ELb1ELb0EEENS1_36VarlenDynamicPersistentTileSchedulerILi128ELi96ELi256ELi256ELb1ELb1ELb0ELb1ELb0ELb1EEEEEEEEEvNT_6ParamsE --------------------------
	.section	.nv.shared._ZN7cutlass13device_kernelIN5flash19enable_sm80_to_sm89INS1_16FlashAttnFwdSm80INS1_25CollectiveMainloopFwdSm80ILi8ELi1ELb1EN4cute5tupleIJNS5_1CILi128EEENS7_ILi96EEES8_EEELi128ENS_6half_tEfNS_4arch4Sm80ELb0ELb1ELb0ELb1ELb1ELb0ELb1ELb1EEENS1_21CollectiveEpilogueFwdINS6_IJS8_S8_S9_EEENS6_IJNS7_ILi1EEESH_SH_EEESB_SD_Li256ELb1ELb1ELb1ELb0EEENS1_36VarlenDynamicPersistentTileSchedulerILi128ELi96ELi256ELi256ELb1ELb1ELb0ELb1ELb0ELb1EEEEEEEEEvNT_6ParamsE,"aw",@nobits
	.sectionflags	@""
	.align	16


//--------------------- .nv.shared._ZN7cutlass13device_kernelIN5flash19enable_sm80_to_sm89INS1_16FlashAttnFwdSm80INS1_25CollectiveMainloopFwdSm80ILi8ELi1ELb1EN4cute5tupleIJNS5_1CILi128EEENS7_ILi96EEES8_EEELi128ENS_6half_tEfNS_4arch4Sm80ELb0ELb1ELb0ELb1ELb1ELb1ELb1ELb1EEENS1_21CollectiveEpilogueFwdINS6_IJS8_S8_S9_EEENS6_IJNS7_ILi1EEESH_SH_EEESB_SD_Li256ELb1ELb1ELb1ELb0EEENS1_36VarlenDynamicPersistentTileSchedulerILi128ELi96ELi256ELi256ELb1ELb1ELb0ELb1ELb0ELb1EEEEEEEEEvNT_6ParamsE --------------------------
	.section	.nv.shared._ZN7cutlass13device_kernelIN5flash19enable_sm80_to_sm89INS1_16FlashAttnFwdSm80INS1_25CollectiveMainloopFwdSm80ILi8ELi1ELb1EN4cute5tupleIJNS5_1CILi128EEENS7_ILi96EEES8_EEELi128ENS_6half_tEfNS_4arch4Sm80ELb0ELb1ELb0ELb1ELb1ELb1ELb1ELb1EEENS1_21CollectiveEpilogueFwdINS6_IJS8_S8_S9_EEENS6_IJNS7_ILi1EEESH_SH_EEESB_SD_Li256ELb1ELb1ELb1ELb0EEENS1_36VarlenDynamicPersistentTileSchedulerILi128ELi96ELi256ELi256ELb1ELb1ELb0ELb1ELb0ELb1EEEEEEEEEvNT_6ParamsE,"aw",@nobits
	.sectionflags	@""
	.align	16


//--------------------- .nv.shared._ZN7cutlass13device_kernelIN5flash19enable_sm80_to_sm89INS1_16FlashAttnFwdSm80INS1_25CollectiveMainloopFwdSm80ILi4ELi1ELb0EN4cute5tupleIJNS5_1CILi128EEENS7_ILi64EEES8_EEELi128ENS_6half_tEfNS_4arch4Sm80ELb1ELb0ELb0ELb0ELb1ELb0ELb1ELb1EEENS1_21CollectiveEpilogueFwdINS6_IJS8_S8_S9_EEENS6_IJNS7_ILi1EEESH_SH_EEESB_SD_Li128ELb0ELb1ELb1ELb0EEENS1_30DynamicPersistentTileSchedulerILi128ELi128ELb1ELb1ELb0EEEEEEEEEvNT_6ParamsE --------------------------
	.section	.nv.shared._ZN7cutlass13device_kernelIN5flash19enable_sm80_to_sm89INS1_16FlashAttnFwdSm80INS1_25CollectiveMainloopFwdSm80ILi4ELi1ELb0EN4cute5tupleIJNS5_1CILi128EEENS7_ILi64EEES8_EEELi128ENS_6half_tEfNS_4arch4Sm80ELb1ELb0ELb0ELb0ELb1ELb0ELb1ELb1EEENS1_21CollectiveEpilogueFwdINS6_IJS8_S8_S9_EEENS6_IJNS7_ILi1EEESH_SH_EEESB_SD_Li128ELb0ELb1ELb1ELb0EEENS1_30DynamicPersistentTileSchedulerILi128ELi128ELb1ELb1ELb0EEEEEEEEEvNT_6ParamsE,"aw",@nobits
	.sectionflags	@""
	.align	16


//--------------------- .nv.shared._ZN7cutlass13device_kernelIN5flash19enable_sm80_to_sm89INS1_16FlashAttnFwdSm80INS1_25CollectiveMainloopFwdSm80ILi8ELi1ELb1EN4cute5tupleIJNS5_1CILi128EEENS7_ILi112EEES8_EEELi128ENS_6half_tEfNS_4arch4Sm80ELb1ELb0ELb0ELb1ELb1ELb0ELb1ELb1EEENS1_21CollectiveEpilogueFwdINS6_IJS8_S8_S9_EEENS6_IJNS7_ILi1EEESH_SH_EEESB_SD_Li256ELb1ELb1ELb1ELb0EEENS1_36VarlenDynamicPersistentTileSchedulerILi128ELi112ELi256ELi256ELb1ELb1ELb0ELb1ELb1ELb1EEEEEEEEEvNT_6ParamsE --------------------------
	.section	.nv.shared._ZN7cutlass13device_kernelIN5flash19enable_sm80_to_sm89INS1_16FlashAttnFwdSm80INS1_25CollectiveMainloopFwdSm80ILi8ELi1ELb1EN4cute5tupleIJNS5_1CILi128EEENS7_ILi112EEES8_EEELi128ENS_6half_tEfNS_4arch4Sm80ELb1ELb0ELb0ELb1ELb1ELb0ELb1ELb1EEENS1_21CollectiveEpilogueFwdINS6_IJS8_S8_S9_EEENS6_IJNS7_ILi1EEESH_SH_EEESB_SD_Li256ELb1ELb1ELb1ELb0EEENS1_36VarlenDynamicPersistentTileSchedulerILi128ELi112ELi256ELi256ELb1ELb1ELb0ELb1ELb1ELb1EEEEEEEEEvNT_6ParamsE,"aw",@nobits
	.sectionflags	@""
	.align	16


//--------------------- .nv.shared._ZN7cutlass13device_kernelIN5flash19enable_sm80_to_sm89INS1_16FlashAttnFwdSm80INS1_25CollectiveMainloopFwdSm80ILi8ELi1ELb1EN4cute5tupleIJNS5_1CILi128EEENS7_ILi112EEES8_EEELi128ENS_6half_tEfNS_4arch4Sm80ELb1ELb0ELb0ELb1ELb1ELb1ELb1ELb1EEENS1_21CollectiveEpilogueFwdINS6_IJS8_S8_S9_EEENS6_IJNS7_ILi1EEESH_SH_EEESB_SD_Li256ELb1ELb1ELb1ELb0EEENS1_36VarlenDynamicPersistentTileSchedulerILi128ELi112ELi256ELi256ELb1ELb1ELb0ELb1ELb1ELb1EEEEEEEEEvNT_6ParamsE --------------------------
	.section	.nv.shared._ZN7cutlass13device_kernelIN5flash19enable_sm80_to_sm89INS1_16FlashAttnFwdSm80INS1_25CollectiveMainloopFwdSm80ILi8ELi1ELb1EN4cute5tupleIJNS5_1CILi128EEENS7_ILi112EEES8_EEELi128ENS_6half_tEfNS_4arch4Sm80ELb1ELb0ELb0ELb1ELb1ELb1ELb1ELb1EEENS1_21CollectiveEpilogueFwdINS6_IJS8_S8_S9_EEENS6_IJNS7_ILi1EEESH_SH_EEESB_SD_Li256ELb1ELb1ELb1ELb0EEENS1_36VarlenDynamicPersistentTileSchedulerILi128ELi112ELi256ELi256ELb1ELb1ELb0ELb1ELb1ELb1EEEEEEEEEvNT_6ParamsE,"aw",@nobits
	.sectionflags	@""
	.align	16
